//
// Generated by NVIDIA NVVM Compiler
//
// Compiler Build ID: CL-36424714
// Cuda compilation tools, release 13.0, V13.0.88
// Based on NVVM 20.0.0
//

.version 9.0
.target sm_100
.address_size 64

.global .align 4 .f32 tensor_out;
// _ZZ30tensor_f16f16f16_hammer_kernelvE4smem_$_0 has been demoted
// _ZZ30tensor_f16f16f16_hammer_kernelvE4smem_$_1 has been demoted
// _ZZ30tensor_f16f16f16_hammer_kernelvE4smem_$_2 has been demoted
// _ZZ30tensor_f16f16f32_hammer_kernelvE4smem_$_0 has been demoted
// _ZZ30tensor_f16f16f32_hammer_kernelvE4smem_$_1 has been demoted
// _ZZ30tensor_f16f16f32_hammer_kernelvE4smem_$_2 has been demoted
// _ZZ32tensor_bf16bf16f32_hammer_kernelvE4smem_$_0 has been demoted
// _ZZ32tensor_bf16bf16f32_hammer_kernelvE4smem_$_1 has been demoted
// _ZZ32tensor_bf16bf16f32_hammer_kernelvE4smem_$_2 has been demoted
// _ZZ32tensor_tf32tf32f32_hammer_kernelvE4smem has been demoted
// _ZZ28tensor_s8s8s32_hammer_kernelvE4smem has been demoted

.entry _Z30tensor_f16f16f16_hammer_kernelv()
{
	.reg .pred 	%p<3>;
	.reg .b32 	%r<28697>;
	.reg .b32 	%f<3>;
	// demoted variable
	.shared .align 4 .u32 _ZZ30tensor_f16f16f16_hammer_kernelvE4smem_$_0;
	// demoted variable
	.shared .align 4 .u32 _ZZ30tensor_f16f16f16_hammer_kernelvE4smem_$_1;
	// demoted variable
	.shared .align 4 .u32 _ZZ30tensor_f16f16f16_hammer_kernelvE4smem_$_2;
	mov.f32 	%f1, 0f3C23D70A;
	// begin inline asm
	{.reg .f16 low;
  cvt.rn.f16.f32 low, %f1;
  mov.b32 %r15, {low,low};}

	// end inline asm
	st.shared.u32 	[_ZZ30tensor_f16f16f16_hammer_kernelvE4smem_$_0], %r15;
	st.shared.u32 	[_ZZ30tensor_f16f16f16_hammer_kernelvE4smem_$_1], %r15;
	st.shared.u32 	[_ZZ30tensor_f16f16f16_hammer_kernelvE4smem_$_2], %r15;
	bar.sync 	0;
	ld.shared.u32 	%r2, [_ZZ30tensor_f16f16f16_hammer_kernelvE4smem_$_0];
	ld.shared.u32 	%r3, [_ZZ30tensor_f16f16f16_hammer_kernelvE4smem_$_1];
	mov.b32 	%r28692, 0;
	ld.shared.u32 	%r4, [_ZZ30tensor_f16f16f16_hammer_kernelvE4smem_$_2];
	mov.u32 	%r28693, %r15;
	mov.u32 	%r28694, %r15;
	mov.u32 	%r28695, %r15;
	mov.u32 	%r28696, %r15;
$L__BB0_1:
	// begin inline asm
	mma.sync.aligned.m16n8k8.row.col.f16.f16.f16.f16    { %r28695, %r28696 },    { %r2, %r3 },    { %r4 },        { %r28695, %r28696 }; 
	// end inline asm
	// begin inline asm
	mma.sync.aligned.m16n8k8.row.col.f16.f16.f16.f16    { %r28693, %r28694 },    { %r2, %r3 },    { %r4 },        { %r28693, %r28694 }; 
	// end inline asm
	// begin inline asm
	mma.sync.aligned.m16n8k8.row.col.f16.f16.f16.f16    { %r28695, %r28696 },    { %r2, %r3 },    { %r4 },        { %r28695, %r28696 }; 
	// end inline asm
	// begin inline asm
	mma.sync.aligned.m16n8k8.row.col.f16.f16.f16.f16    { %r28693, %r28694 },    { %r2, %r3 },    { %r4 },        { %r28693, %r28694 }; 
	// end inline asm
	// begin inline asm
	mma.sync.aligned.m16n8k8.row.col.f16.f16.f16.f16    { %r28695, %r28696 },    { %r2, %r3 },    { %r4 },        { %r28695, %r28696 }; 
	// end inline asm
	// begin inline asm
	mma.sync.aligned.m16n8k8.row.col.f16.f16.f16.f16    { %r28693, %r28694 },    { %r2, %r3 },    { %r4 },        { %r28693, %r28694 }; 
	// end inline asm
	// begin inline asm
	mma.sync.aligned.m16n8k8.row.col.f16.f16.f16.f16    { %r28695, %r28696 },    { %r2, %r3 },    { %r4 },        { %r28695, %r28696 }; 
	// end inline asm
	// begin inline asm
	mma.sync.aligned.m16n8k8.row.col.f16.f16.f16.f16    { %r28693, %r28694 },    { %r2, %r3 },    { %r4 },        { %r28693, %r28694 }; 
	// end inline asm
	// begin inline asm
	mma.sync.aligned.m16n8k8.row.col.f16.f16.f16.f16    { %r28695, %r28696 },    { %r2, %r3 },    { %r4 },        { %r28695, %r28696 }; 
	// end inline asm
	// begin inline asm
	mma.sync.aligned.m16n8k8.row.col.f16.f16.f16.f16    { %r28693, %r28694 },    { %r2, %r3 },    { %r4 },        { %r28693, %r28694 }; 
	// end inline asm
	// begin inline asm
	mma.sync.aligned.m16n8k8.row.col.f16.f16.f16.f16    { %r28695, %r28696 },    { %r2, %r3 },    { %r4 },        { %r28695, %r28696 }; 
	// end inline asm
	// begin inline asm
	mma.sync.aligned.m16n8k8.row.col.f16.f16.f16.f16    { %r28693, %r28694 },    { %r2, %r3 },    { %r4 },        { %r28693, %r28694 }; 
	// end inline asm
	// begin inline asm
	mma.sync.aligned.m16n8k8.row.col.f16.f16.f16.f16    { %r28695, %r28696 },    { %r2, %r3 },    { %r4 },        { %r28695, %r28696 }; 
	// end inline asm
	// begin inline asm
	mma.sync.aligned.m16n8k8.row.col.f16.f16.f16.f16    { %r28693, %r28694 },    { %r2, %r3 },    { %r4 },        { %r28693, %r28694 }; 
	// end inline asm
	// begin inline asm
	mma.sync.aligned.m16n8k8.row.col.f16.f16.f16.f16    { %r28695, %r28696 },    { %r2, %r3 },    { %r4 },        { %r28695, %r28696 }; 
	// end inline asm
	// begin inline asm
	mma.sync.aligned.m16n8k8.row.col.f16.f16.f16.f16    { %r28693, %r28694 },    { %r2, %r3 },    { %r4 },        { %r28693, %r28694 }; 
	// end inline asm
	// begin inline asm
	mma.sync.aligned.m16n8k8.row.col.f16.f16.f16.f16    { %r28695, %r28696 },    { %r2, %r3 },    { %r4 },        { %r28695, %r28696 }; 
	// end inline asm
	// begin inline asm
	mma.sync.aligned.m16n8k8.row.col.f16.f16.f16.f16    { %r28693, %r28694 },    { %r2, %r3 },    { %r4 },        { %r28693, %r28694 }; 
	// end inline asm
	// begin inline asm
	mma.sync.aligned.m16n8k8.row.col.f16.f16.f16.f16    { %r28695, %r28696 },    { %r2, %r3 },    { %r4 },        { %r28695, %r28696 }; 
	// end inline asm
	// begin inline asm
	mma.sync.aligned.m16n8k8.row.col.f16.f16.f16.f16    { %r28693, %r28694 },    { %r2, %r3 },    { %r4 },        { %r28693, %r28694 }; 
	// end inline asm
	// begin inline asm
	mma.sync.aligned.m16n8k8.row.col.f16.f16.f16.f16    { %r28695, %r28696 },    { %r2, %r3 },    { %r4 },        { %r28695, %r28696 }; 
	// end inline asm
	// begin inline asm
	mma.sync.aligned.m16n8k8.row.col.f16.f16.f16.f16    { %r28693, %r28694 },    { %r2, %r3 },    { %r4 },        { %r28693, %r28694 }; 
	// end inline asm
	// begin inline asm
	mma.sync.aligned.m16n8k8.row.col.f16.f16.f16.f16    { %r28695, %r28696 },    { %r2, %r3 },    { %r4 },        { %r28695, %r28696 }; 
	// end inline asm
	// begin inline asm
	mma.sync.aligned.m16n8k8.row.col.f16.f16.f16.f16    { %r28693, %r28694 },    { %r2, %r3 },    { %r4 },        { %r28693, %r28694 }; 
	// end inline asm
	// begin inline asm
	mma.sync.aligned.m16n8k8.row.col.f16.f16.f16.f16    { %r28695, %r28696 },    { %r2, %r3 },    { %r4 },        { %r28695, %r28696 }; 
	// end inline asm
	// begin inline asm
	mma.sync.aligned.m16n8k8.row.col.f16.f16.f16.f16    { %r28693, %r28694 },    { %r2, %r3 },    { %r4 },        { %r28693, %r28694 }; 
	// end inline asm
	// begin inline asm
	mma.sync.aligned.m16n8k8.row.col.f16.f16.f16.f16    { %r28695, %r28696 },    { %r2, %r3 },    { %r4 },        { %r28695, %r28696 }; 
	// end inline asm
	// begin inline asm
	mma.sync.aligned.m16n8k8.row.col.f16.f16.f16.f16    { %r28693, %r28694 },    { %r2, %r3 },    { %r4 },        { %r28693, %r28694 }; 
	// end inline asm
	// begin inline asm
	mma.sync.aligned.m16n8k8.row.col.f16.f16.f16.f16    { %r28695, %r28696 },    { %r2, %r3 },    { %r4 },        { %r28695, %r28696 }; 
	// end inline asm
	// begin inline asm
	mma.sync.aligned.m16n8k8.row.col.f16.f16.f16.f16    { %r28693, %r28694 },    { %r2, %r3 },    { %r4 },        { %r28693, %r28694 }; 
	// end inline asm
	// begin inline asm
	mma.sync.aligned.m16n8k8.row.col.f16.f16.f16.f16    { %r28695, %r28696 },    { %r2, %r3 },    { %r4 },        { %r28695, %r28696 }; 
	// end inline asm
	// begin inline asm
	mma.sync.aligned.m16n8k8.row.col.f16.f16.f16.f16    { %r28693, %r28694 },    { %r2, %r3 },    { %r4 },        { %r28693, %r28694 }; 
	// end inline asm
	// begin inline asm
	mma.sync.aligned.m16n8k8.row.col.f16.f16.f16.f16    { %r28695, %r28696 },    { %r2, %r3 },    { %r4 },        { %r28695, %r28696 }; 
	// end inline asm
	// begin inline asm
	mma.sync.aligned.m16n8k8.row.col.f16.f16.f16.f16    { %r28693, %r28694 },    { %r2, %r3 },    { %r4 },        { %r28693, %r28694 }; 
	// end inline asm
	// begin inline asm
	mma.sync.aligned.m16n8k8.row.col.f16.f16.f16.f16    { %r28695, %r28696 },    { %r2, %r3 },    { %r4 },        { %r28695, %r28696 }; 
	// end inline asm
	// begin inline asm
	mma.sync.aligned.m16n8k8.row.col.f16.f16.f16.f16    { %r28693, %r28694 },    { %r2, %r3 },    { %r4 },        { %r28693, %r28694 }; 
	// end inline asm
	// begin inline asm
	mma.sync.aligned.m16n8k8.row.col.f16.f16.f16.f16    { %r28695, %r28696 },    { %r2, %r3 },    { %r4 },        { %r28695, %r28696 }; 
	// end inline asm
	// begin inline asm
	mma.sync.aligned.m16n8k8.row.col.f16.f16.f16.f16    { %r28693, %r28694 },    { %r2, %r3 },    { %r4 },        { %r28693, %r28694 }; 
	// end inline asm
	// begin inline asm
	mma.sync.aligned.m16n8k8.row.col.f16.f16.f16.f16    { %r28695, %r28696 },    { %r2, %r3 },    { %r4 },        { %r28695, %r28696 }; 
	// end inline asm
	// begin inline asm
	mma.sync.aligned.m16n8k8.row.col.f16.f16.f16.f16    { %r28693, %r28694 },    { %r2, %r3 },    { %r4 },        { %r28693, %r28694 }; 
	// end inline asm
	// begin inline asm
	mma.sync.aligned.m16n8k8.row.col.f16.f16.f16.f16    { %r28695, %r28696 },    { %r2, %r3 },    { %r4 },        { %r28695, %r28696 }; 
	// end inline asm
	// begin inline asm
	mma.sync.aligned.m16n8k8.row.col.f16.f16.f16.f16    { %r28693, %r28694 },    { %r2, %r3 },    { %r4 },        { %r28693, %r28694 }; 
	// end inline asm
	// begin inline asm
	mma.sync.aligned.m16n8k8.row.col.f16.f16.f16.f16    { %r28695, %r28696 },    { %r2, %r3 },    { %r4 },        { %r28695, %r28696 }; 
	// end inline asm
	// begin inline asm
	mma.sync.aligned.m16n8k8.row.col.f16.f16.f16.f16    { %r28693, %r28694 },    { %r2, %r3 },    { %r4 },        { %r28693, %r28694 }; 
	// end inline asm
	// begin inline asm
	mma.sync.aligned.m16n8k8.row.col.f16.f16.f16.f16    { %r28695, %r28696 },    { %r2, %r3 },    { %r4 },        { %r28695, %r28696 }; 
	// end inline asm
	// begin inline asm
	mma.sync.aligned.m16n8k8.row.col.f16.f16.f16.f16    { %r28693, %r28694 },    { %r2, %r3 },    { %r4 },        { %r28693, %r28694 }; 
	// end inline asm
	// begin inline asm
	mma.sync.aligned.m16n8k8.row.col.f16.f16.f16.f16    { %r28695, %r28696 },    { %r2, %r3 },    { %r4 },        { %r28695, %r28696 }; 
	// end inline asm
	// begin inline asm
	mma.sync.aligned.m16n8k8.row.col.f16.f16.f16.f16    { %r28693, %r28694 },    { %r2, %r3 },    { %r4 },        { %r28693, %r28694 }; 
	// end inline asm
	// begin inline asm
	mma.sync.aligned.m16n8k8.row.col.f16.f16.f16.f16    { %r28695, %r28696 },    { %r2, %r3 },    { %r4 },        { %r28695, %r28696 }; 
	// end inline asm
	// begin inline asm
	mma.sync.aligned.m16n8k8.row.col.f16.f16.f16.f16    { %r28693, %r28694 },    { %r2, %r3 },    { %r4 },        { %r28693, %r28694 }; 
	// end inline asm
	// begin inline asm
	mma.sync.aligned.m16n8k8.row.col.f16.f16.f16.f16    { %r28695, %r28696 },    { %r2, %r3 },    { %r4 },        { %r28695, %r28696 }; 
	// end inline asm
	// begin inline asm
	mma.sync.aligned.m16n8k8.row.col.f16.f16.f16.f16    { %r28693, %r28694 },    { %r2, %r3 },    { %r4 },        { %r28693, %r28694 }; 
	// end inline asm
	// begin inline asm
	mma.sync.aligned.m16n8k8.row.col.f16.f16.f16.f16    { %r28695, %r28696 },    { %r2, %r3 },    { %r4 },        { %r28695, %r28696 }; 
	// end inline asm
	// begin inline asm
	mma.sync.aligned.m16n8k8.row.col.f16.f16.f16.f16    { %r28693, %r28694 },    { %r2, %r3 },    { %r4 },        { %r28693, %r28694 }; 
	// end inline asm
	// begin inline asm
	mma.sync.aligned.m16n8k8.row.col.f16.f16.f16.f16    { %r28695, %r28696 },    { %r2, %r3 },    { %r4 },        { %r28695, %r28696 }; 
	// end inline asm
	// begin inline asm
	mma.sync.aligned.m16n8k8.row.col.f16.f16.f16.f16    { %r28693, %r28694 },    { %r2, %r3 },    { %r4 },        { %r28693, %r28694 }; 
	// end inline asm
	// begin inline asm
	mma.sync.aligned.m16n8k8.row.col.f16.f16.f16.f16    { %r28695, %r28696 },    { %r2, %r3 },    { %r4 },        { %r28695, %r28696 }; 
	// end inline asm
	// begin inline asm
	mma.sync.aligned.m16n8k8.row.col.f16.f16.f16.f16    { %r28693, %r28694 },    { %r2, %r3 },    { %r4 },        { %r28693, %r28694 }; 
	// end inline asm
	// begin inline asm
	mma.sync.aligned.m16n8k8.row.col.f16.f16.f16.f16    { %r28695, %r28696 },    { %r2, %r3 },    { %r4 },        { %r28695, %r28696 }; 
	// end inline asm
	// begin inline asm
	mma.sync.aligned.m16n8k8.row.col.f16.f16.f16.f16    { %r28693, %r28694 },    { %r2, %r3 },    { %r4 },        { %r28693, %r28694 }; 
	// end inline asm
	// begin inline asm
	mma.sync.aligned.m16n8k8.row.col.f16.f16.f16.f16    { %r28695, %r28696 },    { %r2, %r3 },    { %r4 },        { %r28695, %r28696 }; 
	// end inline asm
	// begin inline asm
	mma.sync.aligned.m16n8k8.row.col.f16.f16.f16.f16    { %r28693, %r28694 },    { %r2, %r3 },    { %r4 },        { %r28693, %r28694 }; 
	// end inline asm
	// begin inline asm
	mma.sync.aligned.m16n8k8.row.col.f16.f16.f16.f16    { %r28695, %r28696 },    { %r2, %r3 },    { %r4 },        { %r28695, %r28696 }; 
	// end inline asm
	// begin inline asm
	mma.sync.aligned.m16n8k8.row.col.f16.f16.f16.f16    { %r28693, %r28694 },    { %r2, %r3 },    { %r4 },        { %r28693, %r28694 }; 
	// end inline asm
	// begin inline asm
	mma.sync.aligned.m16n8k8.row.col.f16.f16.f16.f16    { %r28695, %r28696 },    { %r2, %r3 },    { %r4 },        { %r28695, %r28696 }; 
	// end inline asm
	// begin inline asm
	mma.sync.aligned.m16n8k8.row.col.f16.f16.f16.f16    { %r28693, %r28694 },    { %r2, %r3 },    { %r4 },        { %r28693, %r28694 }; 
	// end inline asm
	// begin inline asm
	mma.sync.aligned.m16n8k8.row.col.f16.f16.f16.f16    { %r28695, %r28696 },    { %r2, %r3 },    { %r4 },        { %r28695, %r28696 }; 
	// end inline asm
	// begin inline asm
	mma.sync.aligned.m16n8k8.row.col.f16.f16.f16.f16    { %r28693, %r28694 },    { %r2, %r3 },    { %r4 },        { %r28693, %r28694 }; 
	// end inline asm
	// begin inline asm
	mma.sync.aligned.m16n8k8.row.col.f16.f16.f16.f16    { %r28695, %r28696 },    { %r2, %r3 },    { %r4 },        { %r28695, %r28696 }; 
	// end inline asm
	// begin inline asm
	mma.sync.aligned.m16n8k8.row.col.f16.f16.f16.f16    { %r28693, %r28694 },    { %r2, %r3 },    { %r4 },        { %r28693, %r28694 }; 
	// end inline asm
	// begin inline asm
	mma.sync.aligned.m16n8k8.row.col.f16.f16.f16.f16    { %r28695, %r28696 },    { %r2, %r3 },    { %r4 },        { %r28695, %r28696 }; 
	// end inline asm
	// begin inline asm
	mma.sync.aligned.m16n8k8.row.col.f16.f16.f16.f16    { %r28693, %r28694 },    { %r2, %r3 },    { %r4 },        { %r28693, %r28694 }; 
	// end inline asm
	// begin inline asm
	mma.sync.aligned.m16n8k8.row.col.f16.f16.f16.f16    { %r28695, %r28696 },    { %r2, %r3 },    { %r4 },        { %r28695, %r28696 }; 
	// end inline asm
	// begin inline asm
	mma.sync.aligned.m16n8k8.row.col.f16.f16.f16.f16    { %r28693, %r28694 },    { %r2, %r3 },    { %r4 },        { %r28693, %r28694 }; 
	// end inline asm
	// begin inline asm
	mma.sync.aligned.m16n8k8.row.col.f16.f16.f16.f16    { %r28695, %r28696 },    { %r2, %r3 },    { %r4 },        { %r28695, %r28696 }; 
	// end inline asm
	// begin inline asm
	mma.sync.aligned.m16n8k8.row.col.f16.f16.f16.f16    { %r28693, %r28694 },    { %r2, %r3 },    { %r4 },        { %r28693, %r28694 }; 
	// end inline asm
	// begin inline asm
	mma.sync.aligned.m16n8k8.row.col.f16.f16.f16.f16    { %r28695, %r28696 },    { %r2, %r3 },    { %r4 },        { %r28695, %r28696 }; 
	// end inline asm
	// begin inline asm
	mma.sync.aligned.m16n8k8.row.col.f16.f16.f16.f16    { %r28693, %r28694 },    { %r2, %r3 },    { %r4 },        { %r28693, %r28694 }; 
	// end inline asm
	// begin inline asm
	mma.sync.aligned.m16n8k8.row.col.f16.f16.f16.f16    { %r28695, %r28696 },    { %r2, %r3 },    { %r4 },        { %r28695, %r28696 }; 
	// end inline asm
	// begin inline asm
	mma.sync.aligned.m16n8k8.row.col.f16.f16.f16.f16    { %r28693, %r28694 },    { %r2, %r3 },    { %r4 },        { %r28693, %r28694 }; 
	// end inline asm
	// begin inline asm
	mma.sync.aligned.m16n8k8.row.col.f16.f16.f16.f16    { %r28695, %r28696 },    { %r2, %r3 },    { %r4 },        { %r28695, %r28696 }; 
	// end inline asm
	// begin inline asm
	mma.sync.aligned.m16n8k8.row.col.f16.f16.f16.f16    { %r28693, %r28694 },    { %r2, %r3 },    { %r4 },        { %r28693, %r28694 }; 
	// end inline asm
	// begin inline asm
	mma.sync.aligned.m16n8k8.row.col.f16.f16.f16.f16    { %r28695, %r28696 },    { %r2, %r3 },    { %r4 },        { %r28695, %r28696 }; 
	// end inline asm
	// begin inline asm
	mma.sync.aligned.m16n8k8.row.col.f16.f16.f16.f16    { %r28693, %r28694 },    { %r2, %r3 },    { %r4 },        { %r28693, %r28694 }; 
	// end inline asm
	// begin inline asm
	mma.sync.aligned.m16n8k8.row.col.f16.f16.f16.f16    { %r28695, %r28696 },    { %r2, %r3 },    { %r4 },        { %r28695, %r28696 }; 
	// end inline asm
	// begin inline asm
	mma.sync.aligned.m16n8k8.row.col.f16.f16.f16.f16    { %r28693, %r28694 },    { %r2, %r3 },    { %r4 },        { %r28693, %r28694 }; 
	// end inline asm
	// begin inline asm
	mma.sync.aligned.m16n8k8.row.col.f16.f16.f16.f16    { %r28695, %r28696 },    { %r2, %r3 },    { %r4 },        { %r28695, %r28696 }; 
	// end inline asm
	// begin inline asm
	mma.sync.aligned.m16n8k8.row.col.f16.f16.f16.f16    { %r28693, %r28694 },    { %r2, %r3 },    { %r4 },        { %r28693, %r28694 }; 
	// end inline asm
	// begin inline asm
	mma.sync.aligned.m16n8k8.row.col.f16.f16.f16.f16    { %r28695, %r28696 },    { %r2, %r3 },    { %r4 },        { %r28695, %r28696 }; 
	// end inline asm
	// begin inline asm
	mma.sync.aligned.m16n8k8.row.col.f16.f16.f16.f16    { %r28693, %r28694 },    { %r2, %r3 },    { %r4 },        { %r28693, %r28694 }; 
	// end inline asm
	// begin inline asm
	mma.sync.aligned.m16n8k8.row.col.f16.f16.f16.f16    { %r28695, %r28696 },    { %r2, %r3 },    { %r4 },        { %r28695, %r28696 }; 
	// end inline asm
	// begin inline asm
	mma.sync.aligned.m16n8k8.row.col.f16.f16.f16.f16    { %r28693, %r28694 },    { %r2, %r3 },    { %r4 },        { %r28693, %r28694 }; 
	// end inline asm
	// begin inline asm
	mma.sync.aligned.m16n8k8.row.col.f16.f16.f16.f16    { %r28695, %r28696 },    { %r2, %r3 },    { %r4 },        { %r28695, %r28696 }; 
	// end inline asm
	// begin inline asm
	mma.sync.aligned.m16n8k8.row.col.f16.f16.f16.f16    { %r28693, %r28694 },    { %r2, %r3 },    { %r4 },        { %r28693, %r28694 }; 
	// end inline asm
	// begin inline asm
	mma.sync.aligned.m16n8k8.row.col.f16.f16.f16.f16    { %r28695, %r28696 },    { %r2, %r3 },    { %r4 },        { %r28695, %r28696 }; 
	// end inline asm
	// begin inline asm
	mma.sync.aligned.m16n8k8.row.col.f16.f16.f16.f16    { %r28693, %r28694 },    { %r2, %r3 },    { %r4 },        { %r28693, %r28694 }; 
	// end inline asm
	// begin inline asm
	mma.sync.aligned.m16n8k8.row.col.f16.f16.f16.f16    { %r28695, %r28696 },    { %r2, %r3 },    { %r4 },        { %r28695, %r28696 }; 
	// end inline asm
	// begin inline asm
	mma.sync.aligned.m16n8k8.row.col.f16.f16.f16.f16    { %r28693, %r28694 },    { %r2, %r3 },    { %r4 },        { %r28693, %r28694 }; 
	// end inline asm
	// begin inline asm
	mma.sync.aligned.m16n8k8.row.col.f16.f16.f16.f16    { %r28695, %r28696 },    { %r2, %r3 },    { %r4 },        { %r28695, %r28696 }; 
	// end inline asm
	// begin inline asm
	mma.sync.aligned.m16n8k8.row.col.f16.f16.f16.f16    { %r28693, %r28694 },    { %r2, %r3 },    { %r4 },        { %r28693, %r28694 }; 
	// end inline asm
	// begin inline asm
	mma.sync.aligned.m16n8k8.row.col.f16.f16.f16.f16    { %r28695, %r28696 },    { %r2, %r3 },    { %r4 },        { %r28695, %r28696 }; 
	// end inline asm
	// begin inline asm
	mma.sync.aligned.m16n8k8.row.col.f16.f16.f16.f16    { %r28693, %r28694 },    { %r2, %r3 },    { %r4 },        { %r28693, %r28694 }; 
	// end inline asm
	// begin inline asm
	mma.sync.aligned.m16n8k8.row.col.f16.f16.f16.f16    { %r28695, %r28696 },    { %r2, %r3 },    { %r4 },        { %r28695, %r28696 }; 
	// end inline asm
	// begin inline asm
	mma.sync.aligned.m16n8k8.row.col.f16.f16.f16.f16    { %r28693, %r28694 },    { %r2, %r3 },    { %r4 },        { %r28693, %r28694 }; 
	// end inline asm
	// begin inline asm
	mma.sync.aligned.m16n8k8.row.col.f16.f16.f16.f16    { %r28695, %r28696 },    { %r2, %r3 },    { %r4 },        { %r28695, %r28696 }; 
	// end inline asm
	// begin inline asm
	mma.sync.aligned.m16n8k8.row.col.f16.f16.f16.f16    { %r28693, %r28694 },    { %r2, %r3 },    { %r4 },        { %r28693, %r28694 }; 
	// end inline asm
	// begin inline asm
	mma.sync.aligned.m16n8k8.row.col.f16.f16.f16.f16    { %r28695, %r28696 },    { %r2, %r3 },    { %r4 },        { %r28695, %r28696 }; 
	// end inline asm
	// begin inline asm
	mma.sync.aligned.m16n8k8.row.col.f16.f16.f16.f16    { %r28693, %r28694 },    { %r2, %r3 },    { %r4 },        { %r28693, %r28694 }; 
	// end inline asm
	// begin inline asm
	mma.sync.aligned.m16n8k8.row.col.f16.f16.f16.f16    { %r28695, %r28696 },    { %r2, %r3 },    { %r4 },        { %r28695, %r28696 }; 
	// end inline asm
	// begin inline asm
	mma.sync.aligned.m16n8k8.row.col.f16.f16.f16.f16    { %r28693, %r28694 },    { %r2, %r3 },    { %r4 },        { %r28693, %r28694 }; 
	// end inline asm
	// begin inline asm
	mma.sync.aligned.m16n8k8.row.col.f16.f16.f16.f16    { %r28695, %r28696 },    { %r2, %r3 },    { %r4 },        { %r28695, %r28696 }; 
	// end inline asm
	// begin inline asm
	mma.sync.aligned.m16n8k8.row.col.f16.f16.f16.f16    { %r28693, %r28694 },    { %r2, %r3 },    { %r4 },        { %r28693, %r28694 }; 
	// end inline asm
	// begin inline asm
	mma.sync.aligned.m16n8k8.row.col.f16.f16.f16.f16    { %r28695, %r28696 },    { %r2, %r3 },    { %r4 },        { %r28695, %r28696 }; 
	// end inline asm
	// begin inline asm
	mma.sync.aligned.m16n8k8.row.col.f16.f16.f16.f16    { %r28693, %r28694 },    { %r2, %r3 },    { %r4 },        { %r28693, %r28694 }; 
	// end inline asm
	// begin inline asm
	mma.sync.aligned.m16n8k8.row.col.f16.f16.f16.f16    { %r28695, %r28696 },    { %r2, %r3 },    { %r4 },        { %r28695, %r28696 }; 
	// end inline asm
	// begin inline asm
	mma.sync.aligned.m16n8k8.row.col.f16.f16.f16.f16    { %r28693, %r28694 },    { %r2, %r3 },    { %r4 },        { %r28693, %r28694 }; 
	// end inline asm
	// begin inline asm
	mma.sync.aligned.m16n8k8.row.col.f16.f16.f16.f16    { %r28695, %r28696 },    { %r2, %r3 },    { %r4 },        { %r28695, %r28696 }; 
	// end inline asm
	// begin inline asm
	mma.sync.aligned.m16n8k8.row.col.f16.f16.f16.f16    { %r28693, %r28694 },    { %r2, %r3 },    { %r4 },        { %r28693, %r28694 }; 
	// end inline asm
	// begin inline asm
	mma.sync.aligned.m16n8k8.row.col.f16.f16.f16.f16    { %r28695, %r28696 },    { %r2, %r3 },    { %r4 },        { %r28695, %r28696 }; 
	// end inline asm
	// begin inline asm
	mma.sync.aligned.m16n8k8.row.col.f16.f16.f16.f16    { %r28693, %r28694 },    { %r2, %r3 },    { %r4 },        { %r28693, %r28694 }; 
	// end inline asm
	// begin inline asm
	mma.sync.aligned.m16n8k8.row.col.f16.f16.f16.f16    { %r28695, %r28696 },    { %r2, %r3 },    { %r4 },        { %r28695, %r28696 }; 
	// end inline asm
	// begin inline asm
	mma.sync.aligned.m16n8k8.row.col.f16.f16.f16.f16    { %r28693, %r28694 },    { %r2, %r3 },    { %r4 },        { %r28693, %r28694 }; 
	// end inline asm
	// begin inline asm
	mma.sync.aligned.m16n8k8.row.col.f16.f16.f16.f16    { %r28695, %r28696 },    { %r2, %r3 },    { %r4 },        { %r28695, %r28696 }; 
	// end inline asm
	// begin inline asm
	mma.sync.aligned.m16n8k8.row.col.f16.f16.f16.f16    { %r28693, %r28694 },    { %r2, %r3 },    { %r4 },        { %r28693, %r28694 }; 
	// end inline asm
	// begin inline asm
	mma.sync.aligned.m16n8k8.row.col.f16.f16.f16.f16    { %r28695, %r28696 },    { %r2, %r3 },    { %r4 },        { %r28695, %r28696 }; 
	// end inline asm
	// begin inline asm
	mma.sync.aligned.m16n8k8.row.col.f16.f16.f16.f16    { %r28693, %r28694 },    { %r2, %r3 },    { %r4 },        { %r28693, %r28694 }; 
	// end inline asm
	// begin inline asm
	mma.sync.aligned.m16n8k8.row.col.f16.f16.f16.f16    { %r28695, %r28696 },    { %r2, %r3 },    { %r4 },        { %r28695, %r28696 }; 
	// end inline asm
	// begin inline asm
	mma.sync.aligned.m16n8k8.row.col.f16.f16.f16.f16    { %r28693, %r28694 },    { %r2, %r3 },    { %r4 },        { %r28693, %r28694 }; 
	// end inline asm
	// begin inline asm
	mma.sync.aligned.m16n8k8.row.col.f16.f16.f16.f16    { %r28695, %r28696 },    { %r2, %r3 },    { %r4 },        { %r28695, %r28696 }; 
	// end inline asm
	// begin inline asm
	mma.sync.aligned.m16n8k8.row.col.f16.f16.f16.f16    { %r28693, %r28694 },    { %r2, %r3 },    { %r4 },        { %r28693, %r28694 }; 
	// end inline asm
	// begin inline asm
	mma.sync.aligned.m16n8k8.row.col.f16.f16.f16.f16    { %r28695, %r28696 },    { %r2, %r3 },    { %r4 },        { %r28695, %r28696 }; 
	// end inline asm
	// begin inline asm
	mma.sync.aligned.m16n8k8.row.col.f16.f16.f16.f16    { %r28693, %r28694 },    { %r2, %r3 },    { %r4 },        { %r28693, %r28694 }; 
	// end inline asm
	// begin inline asm
	mma.sync.aligned.m16n8k8.row.col.f16.f16.f16.f16    { %r28695, %r28696 },    { %r2, %r3 },    { %r4 },        { %r28695, %r28696 }; 
	// end inline asm
	// begin inline asm
	mma.sync.aligned.m16n8k8.row.col.f16.f16.f16.f16    { %r28693, %r28694 },    { %r2, %r3 },    { %r4 },        { %r28693, %r28694 }; 
	// end inline asm
	// begin inline asm
	mma.sync.aligned.m16n8k8.row.col.f16.f16.f16.f16    { %r28695, %r28696 },    { %r2, %r3 },    { %r4 },        { %r28695, %r28696 }; 
	// end inline asm
	// begin inline asm
	mma.sync.aligned.m16n8k8.row.col.f16.f16.f16.f16    { %r28693, %r28694 },    { %r2, %r3 },    { %r4 },        { %r28693, %r28694 }; 
	// end inline asm
	// begin inline asm
	mma.sync.aligned.m16n8k8.row.col.f16.f16.f16.f16    { %r28695, %r28696 },    { %r2, %r3 },    { %r4 },        { %r28695, %r28696 }; 
	// end inline asm
	// begin inline asm
	mma.sync.aligned.m16n8k8.row.col.f16.f16.f16.f16    { %r28693, %r28694 },    { %r2, %r3 },    { %r4 },        { %r28693, %r28694 }; 
	// end inline asm
	// begin inline asm
	mma.sync.aligned.m16n8k8.row.col.f16.f16.f16.f16    { %r28695, %r28696 },    { %r2, %r3 },    { %r4 },        { %r28695, %r28696 }; 
	// end inline asm
	// begin inline asm
	mma.sync.aligned.m16n8k8.row.col.f16.f16.f16.f16    { %r28693, %r28694 },    { %r2, %r3 },    { %r4 },        { %r28693, %r28694 }; 
	// end inline asm
	// begin inline asm
	mma.sync.aligned.m16n8k8.row.col.f16.f16.f16.f16    { %r28695, %r28696 },    { %r2, %r3 },    { %r4 },        { %r28695, %r28696 }; 
	// end inline asm
	// begin inline asm
	mma.sync.aligned.m16n8k8.row.col.f16.f16.f16.f16    { %r28693, %r28694 },    { %r2, %r3 },    { %r4 },        { %r28693, %r28694 }; 
	// end inline asm
	// begin inline asm
	mma.sync.aligned.m16n8k8.row.col.f16.f16.f16.f16    { %r28695, %r28696 },    { %r2, %r3 },    { %r4 },        { %r28695, %r28696 }; 
	// end inline asm
	// begin inline asm
	mma.sync.aligned.m16n8k8.row.col.f16.f16.f16.f16    { %r28693, %r28694 },    { %r2, %r3 },    { %r4 },        { %r28693, %r28694 }; 
	// end inline asm
	// begin inline asm
	mma.sync.aligned.m16n8k8.row.col.f16.f16.f16.f16    { %r28695, %r28696 },    { %r2, %r3 },    { %r4 },        { %r28695, %r28696 }; 
	// end inline asm
	// begin inline asm
	mma.sync.aligned.m16n8k8.row.col.f16.f16.f16.f16    { %r28693, %r28694 },    { %r2, %r3 },    { %r4 },        { %r28693, %r28694 }; 
	// end inline asm
	// begin inline asm
	mma.sync.aligned.m16n8k8.row.col.f16.f16.f16.f16    { %r28695, %r28696 },    { %r2, %r3 },    { %r4 },        { %r28695, %r28696 }; 
	// end inline asm
	// begin inline asm
	mma.sync.aligned.m16n8k8.row.col.f16.f16.f16.f16    { %r28693, %r28694 },    { %r2, %r3 },    { %r4 },        { %r28693, %r28694 }; 
	// end inline asm
	// begin inline asm
	mma.sync.aligned.m16n8k8.row.col.f16.f16.f16.f16    { %r28695, %r28696 },    { %r2, %r3 },    { %r4 },        { %r28695, %r28696 }; 
	// end inline asm
	// begin inline asm
	mma.sync.aligned.m16n8k8.row.col.f16.f16.f16.f16    { %r28693, %r28694 },    { %r2, %r3 },    { %r4 },        { %r28693, %r28694 }; 
	// end inline asm
	// begin inline asm
	mma.sync.aligned.m16n8k8.row.col.f16.f16.f16.f16    { %r28695, %r28696 },    { %r2, %r3 },    { %r4 },        { %r28695, %r28696 }; 
	// end inline asm
	// begin inline asm
	mma.sync.aligned.m16n8k8.row.col.f16.f16.f16.f16    { %r28693, %r28694 },    { %r2, %r3 },    { %r4 },        { %r28693, %r28694 }; 
	// end inline asm
	// begin inline asm
	mma.sync.aligned.m16n8k8.row.col.f16.f16.f16.f16    { %r28695, %r28696 },    { %r2, %r3 },    { %r4 },        { %r28695, %r28696 }; 
	// end inline asm
	// begin inline asm
	mma.sync.aligned.m16n8k8.row.col.f16.f16.f16.f16    { %r28693, %r28694 },    { %r2, %r3 },    { %r4 },        { %r28693, %r28694 }; 
	// end inline asm
	// begin inline asm
	mma.sync.aligned.m16n8k8.row.col.f16.f16.f16.f16    { %r28695, %r28696 },    { %r2, %r3 },    { %r4 },        { %r28695, %r28696 }; 
	// end inline asm
	// begin inline asm
	mma.sync.aligned.m16n8k8.row.col.f16.f16.f16.f16    { %r28693, %r28694 },    { %r2, %r3 },    { %r4 },        { %r28693, %r28694 }; 
	// end inline asm
	// begin inline asm
	mma.sync.aligned.m16n8k8.row.col.f16.f16.f16.f16    { %r28695, %r28696 },    { %r2, %r3 },    { %r4 },        { %r28695, %r28696 }; 
	// end inline asm
	// begin inline asm
	mma.sync.aligned.m16n8k8.row.col.f16.f16.f16.f16    { %r28693, %r28694 },    { %r2, %r3 },    { %r4 },        { %r28693, %r28694 }; 
	// end inline asm
	// begin inline asm
	mma.sync.aligned.m16n8k8.row.col.f16.f16.f16.f16    { %r28695, %r28696 },    { %r2, %r3 },    { %r4 },        { %r28695, %r28696 }; 
	// end inline asm
	// begin inline asm
	mma.sync.aligned.m16n8k8.row.col.f16.f16.f16.f16    { %r28693, %r28694 },    { %r2, %r3 },    { %r4 },        { %r28693, %r28694 }; 
	// end inline asm
	// begin inline asm
	mma.sync.aligned.m16n8k8.row.col.f16.f16.f16.f16    { %r28695, %r28696 },    { %r2, %r3 },    { %r4 },        { %r28695, %r28696 }; 
	// end inline asm
	// begin inline asm
	mma.sync.aligned.m16n8k8.row.col.f16.f16.f16.f16    { %r28693, %r28694 },    { %r2, %r3 },    { %r4 },        { %r28693, %r28694 }; 
	// end inline asm
	// begin inline asm
	mma.sync.aligned.m16n8k8.row.col.f16.f16.f16.f16    { %r28695, %r28696 },    { %r2, %r3 },    { %r4 },        { %r28695, %r28696 }; 
	// end inline asm
	// begin inline asm
	mma.sync.aligned.m16n8k8.row.col.f16.f16.f16.f16    { %r28693, %r28694 },    { %r2, %r3 },    { %r4 },        { %r28693, %r28694 }; 
	// end inline asm
	// begin inline asm
	mma.sync.aligned.m16n8k8.row.col.f16.f16.f16.f16    { %r28695, %r28696 },    { %r2, %r3 },    { %r4 },        { %r28695, %r28696 }; 
	// end inline asm
	// begin inline asm
	mma.sync.aligned.m16n8k8.row.col.f16.f16.f16.f16    { %r28693, %r28694 },    { %r2, %r3 },    { %r4 },        { %r28693, %r28694 }; 
	// end inline asm
	// begin inline asm
	mma.sync.aligned.m16n8k8.row.col.f16.f16.f16.f16    { %r28695, %r28696 },    { %r2, %r3 },    { %r4 },        { %r28695, %r28696 }; 
	// end inline asm
	// begin inline asm
	mma.sync.aligned.m16n8k8.row.col.f16.f16.f16.f16    { %r28693, %r28694 },    { %r2, %r3 },    { %r4 },        { %r28693, %r28694 }; 
	// end inline asm
	// begin inline asm
	mma.sync.aligned.m16n8k8.row.col.f16.f16.f16.f16    { %r28695, %r28696 },    { %r2, %r3 },    { %r4 },        { %r28695, %r28696 }; 
	// end inline asm
	// begin inline asm
	mma.sync.aligned.m16n8k8.row.col.f16.f16.f16.f16    { %r28693, %r28694 },    { %r2, %r3 },    { %r4 },        { %r28693, %r28694 }; 
	// end inline asm
	// begin inline asm
	mma.sync.aligned.m16n8k8.row.col.f16.f16.f16.f16    { %r28695, %r28696 },    { %r2, %r3 },    { %r4 },        { %r28695, %r28696 }; 
	// end inline asm
	// begin inline asm
	mma.sync.aligned.m16n8k8.row.col.f16.f16.f16.f16    { %r28693, %r28694 },    { %r2, %r3 },    { %r4 },        { %r28693, %r28694 }; 
	// end inline asm
	// begin inline asm
	mma.sync.aligned.m16n8k8.row.col.f16.f16.f16.f16    { %r28695, %r28696 },    { %r2, %r3 },    { %r4 },        { %r28695, %r28696 }; 
	// end inline asm
	// begin inline asm
	mma.sync.aligned.m16n8k8.row.col.f16.f16.f16.f16    { %r28693, %r28694 },    { %r2, %r3 },    { %r4 },        { %r28693, %r28694 }; 
	// end inline asm
	// begin inline asm
	mma.sync.aligned.m16n8k8.row.col.f16.f16.f16.f16    { %r28695, %r28696 },    { %r2, %r3 },    { %r4 },        { %r28695, %r28696 }; 
	// end inline asm
	// begin inline asm
	mma.sync.aligned.m16n8k8.row.col.f16.f16.f16.f16    { %r28693, %r28694 },    { %r2, %r3 },    { %r4 },        { %r28693, %r28694 }; 
	// end inline asm
	// begin inline asm
	mma.sync.aligned.m16n8k8.row.col.f16.f16.f16.f16    { %r28695, %r28696 },    { %r2, %r3 },    { %r4 },        { %r28695, %r28696 }; 
	// end inline asm
	// begin inline asm
	mma.sync.aligned.m16n8k8.row.col.f16.f16.f16.f16    { %r28693, %r28694 },    { %r2, %r3 },    { %r4 },        { %r28693, %r28694 }; 
	// end inline asm
	// begin inline asm
	mma.sync.aligned.m16n8k8.row.col.f16.f16.f16.f16    { %r28695, %r28696 },    { %r2, %r3 },    { %r4 },        { %r28695, %r28696 }; 
	// end inline asm
	// begin inline asm
	mma.sync.aligned.m16n8k8.row.col.f16.f16.f16.f16    { %r28693, %r28694 },    { %r2, %r3 },    { %r4 },        { %r28693, %r28694 }; 
	// end inline asm
	// begin inline asm
	mma.sync.aligned.m16n8k8.row.col.f16.f16.f16.f16    { %r28695, %r28696 },    { %r2, %r3 },    { %r4 },        { %r28695, %r28696 }; 
	// end inline asm
	// begin inline asm
	mma.sync.aligned.m16n8k8.row.col.f16.f16.f16.f16    { %r28693, %r28694 },    { %r2, %r3 },    { %r4 },        { %r28693, %r28694 }; 
	// end inline asm
	// begin inline asm
	mma.sync.aligned.m16n8k8.row.col.f16.f16.f16.f16    { %r28695, %r28696 },    { %r2, %r3 },    { %r4 },        { %r28695, %r28696 }; 
	// end inline asm
	// begin inline asm
	mma.sync.aligned.m16n8k8.row.col.f16.f16.f16.f16    { %r28693, %r28694 },    { %r2, %r3 },    { %r4 },        { %r28693, %r28694 }; 
	// end inline asm
	// begin inline asm
	mma.sync.aligned.m16n8k8.row.col.f16.f16.f16.f16    { %r28695, %r28696 },    { %r2, %r3 },    { %r4 },        { %r28695, %r28696 }; 
	// end inline asm
	// begin inline asm
	mma.sync.aligned.m16n8k8.row.col.f16.f16.f16.f16    { %r28693, %r28694 },    { %r2, %r3 },    { %r4 },        { %r28693, %r28694 }; 
	// end inline asm
	// begin inline asm
	mma.sync.aligned.m16n8k8.row.col.f16.f16.f16.f16    { %r28695, %r28696 },    { %r2, %r3 },    { %r4 },        { %r28695, %r28696 }; 
	// end inline asm
	// begin inline asm
	mma.sync.aligned.m16n8k8.row.col.f16.f16.f16.f16    { %r28693, %r28694 },    { %r2, %r3 },    { %r4 },        { %r28693, %r28694 }; 
	// end inline asm
	// begin inline asm
	mma.sync.aligned.m16n8k8.row.col.f16.f16.f16.f16    { %r28695, %r28696 },    { %r2, %r3 },    { %r4 },        { %r28695, %r28696 }; 
	// end inline asm
	// begin inline asm
	mma.sync.aligned.m16n8k8.row.col.f16.f16.f16.f16    { %r28693, %r28694 },    { %r2, %r3 },    { %r4 },        { %r28693, %r28694 }; 
	// end inline asm
	// begin inline asm
	mma.sync.aligned.m16n8k8.row.col.f16.f16.f16.f16    { %r28695, %r28696 },    { %r2, %r3 },    { %r4 },        { %r28695, %r28696 }; 
	// end inline asm
	// begin inline asm
	mma.sync.aligned.m16n8k8.row.col.f16.f16.f16.f16    { %r28693, %r28694 },    { %r2, %r3 },    { %r4 },        { %r28693, %r28694 }; 
	// end inline asm
	// begin inline asm
	mma.sync.aligned.m16n8k8.row.col.f16.f16.f16.f16    { %r28695, %r28696 },    { %r2, %r3 },    { %r4 },        { %r28695, %r28696 }; 
	// end inline asm
	// begin inline asm
	mma.sync.aligned.m16n8k8.row.col.f16.f16.f16.f16    { %r28693, %r28694 },    { %r2, %r3 },    { %r4 },        { %r28693, %r28694 }; 
	// end inline asm
	// begin inline asm
	mma.sync.aligned.m16n8k8.row.col.f16.f16.f16.f16    { %r28695, %r28696 },    { %r2, %r3 },    { %r4 },        { %r28695, %r28696 }; 
	// end inline asm
	// begin inline asm
	mma.sync.aligned.m16n8k8.row.col.f16.f16.f16.f16    { %r28693, %r28694 },    { %r2, %r3 },    { %r4 },        { %r28693, %r28694 }; 
	// end inline asm
	// begin inline asm
	mma.sync.aligned.m16n8k8.row.col.f16.f16.f16.f16    { %r28695, %r28696 },    { %r2, %r3 },    { %r4 },        { %r28695, %r28696 }; 
	// end inline asm
	// begin inline asm
	mma.sync.aligned.m16n8k8.row.col.f16.f16.f16.f16    { %r28693, %r28694 },    { %r2, %r3 },    { %r4 },        { %r28693, %r28694 }; 
	// end inline asm
	// begin inline asm
	mma.sync.aligned.m16n8k8.row.col.f16.f16.f16.f16    { %r28695, %r28696 },    { %r2, %r3 },    { %r4 },        { %r28695, %r28696 }; 
	// end inline asm
	// begin inline asm
	mma.sync.aligned.m16n8k8.row.col.f16.f16.f16.f16    { %r28693, %r28694 },    { %r2, %r3 },    { %r4 },        { %r28693, %r28694 }; 
	// end inline asm
	// begin inline asm
	mma.sync.aligned.m16n8k8.row.col.f16.f16.f16.f16    { %r28695, %r28696 },    { %r2, %r3 },    { %r4 },        { %r28695, %r28696 }; 
	// end inline asm
	// begin inline asm
	mma.sync.aligned.m16n8k8.row.col.f16.f16.f16.f16    { %r28693, %r28694 },    { %r2, %r3 },    { %r4 },        { %r28693, %r28694 }; 
	// end inline asm
	// begin inline asm
	mma.sync.aligned.m16n8k8.row.col.f16.f16.f16.f16    { %r28695, %r28696 },    { %r2, %r3 },    { %r4 },        { %r28695, %r28696 }; 
	// end inline asm
	// begin inline asm
	mma.sync.aligned.m16n8k8.row.col.f16.f16.f16.f16    { %r28693, %r28694 },    { %r2, %r3 },    { %r4 },        { %r28693, %r28694 }; 
	// end inline asm
	// begin inline asm
	mma.sync.aligned.m16n8k8.row.col.f16.f16.f16.f16    { %r28695, %r28696 },    { %r2, %r3 },    { %r4 },        { %r28695, %r28696 }; 
	// end inline asm
	// begin inline asm
	mma.sync.aligned.m16n8k8.row.col.f16.f16.f16.f16    { %r28693, %r28694 },    { %r2, %r3 },    { %r4 },        { %r28693, %r28694 }; 
	// end inline asm
	// begin inline asm
	mma.sync.aligned.m16n8k8.row.col.f16.f16.f16.f16    { %r28695, %r28696 },    { %r2, %r3 },    { %r4 },        { %r28695, %r28696 }; 
	// end inline asm
	// begin inline asm
	mma.sync.aligned.m16n8k8.row.col.f16.f16.f16.f16    { %r28693, %r28694 },    { %r2, %r3 },    { %r4 },        { %r28693, %r28694 }; 
	// end inline asm
	// begin inline asm
	mma.sync.aligned.m16n8k8.row.col.f16.f16.f16.f16    { %r28695, %r28696 },    { %r2, %r3 },    { %r4 },        { %r28695, %r28696 }; 
	// end inline asm
	// begin inline asm
	mma.sync.aligned.m16n8k8.row.col.f16.f16.f16.f16    { %r28693, %r28694 },    { %r2, %r3 },    { %r4 },        { %r28693, %r28694 }; 
	// end inline asm
	// begin inline asm
	mma.sync.aligned.m16n8k8.row.col.f16.f16.f16.f16    { %r28695, %r28696 },    { %r2, %r3 },    { %r4 },        { %r28695, %r28696 }; 
	// end inline asm
	// begin inline asm
	mma.sync.aligned.m16n8k8.row.col.f16.f16.f16.f16    { %r28693, %r28694 },    { %r2, %r3 },    { %r4 },        { %r28693, %r28694 }; 
	// end inline asm
	// begin inline asm
	mma.sync.aligned.m16n8k8.row.col.f16.f16.f16.f16    { %r28695, %r28696 },    { %r2, %r3 },    { %r4 },        { %r28695, %r28696 }; 
	// end inline asm
	// begin inline asm
	mma.sync.aligned.m16n8k8.row.col.f16.f16.f16.f16    { %r28693, %r28694 },    { %r2, %r3 },    { %r4 },        { %r28693, %r28694 }; 
	// end inline asm
	// begin inline asm
	mma.sync.aligned.m16n8k8.row.col.f16.f16.f16.f16    { %r28695, %r28696 },    { %r2, %r3 },    { %r4 },        { %r28695, %r28696 }; 
	// end inline asm
	// begin inline asm
	mma.sync.aligned.m16n8k8.row.col.f16.f16.f16.f16    { %r28693, %r28694 },    { %r2, %r3 },    { %r4 },        { %r28693, %r28694 }; 
	// end inline asm
	// begin inline asm
	mma.sync.aligned.m16n8k8.row.col.f16.f16.f16.f16    { %r28695, %r28696 },    { %r2, %r3 },    { %r4 },        { %r28695, %r28696 }; 
	// end inline asm
	// begin inline asm
	mma.sync.aligned.m16n8k8.row.col.f16.f16.f16.f16    { %r28693, %r28694 },    { %r2, %r3 },    { %r4 },        { %r28693, %r28694 }; 
	// end inline asm
	// begin inline asm
	mma.sync.aligned.m16n8k8.row.col.f16.f16.f16.f16    { %r28695, %r28696 },    { %r2, %r3 },    { %r4 },        { %r28695, %r28696 }; 
	// end inline asm
	// begin inline asm
	mma.sync.aligned.m16n8k8.row.col.f16.f16.f16.f16    { %r28693, %r28694 },    { %r2, %r3 },    { %r4 },        { %r28693, %r28694 }; 
	// end inline asm
	// begin inline asm
	mma.sync.aligned.m16n8k8.row.col.f16.f16.f16.f16    { %r28695, %r28696 },    { %r2, %r3 },    { %r4 },        { %r28695, %r28696 }; 
	// end inline asm
	// begin inline asm
	mma.sync.aligned.m16n8k8.row.col.f16.f16.f16.f16    { %r28693, %r28694 },    { %r2, %r3 },    { %r4 },        { %r28693, %r28694 }; 
	// end inline asm
	// begin inline asm
	mma.sync.aligned.m16n8k8.row.col.f16.f16.f16.f16    { %r28695, %r28696 },    { %r2, %r3 },    { %r4 },        { %r28695, %r28696 }; 
	// end inline asm
	// begin inline asm
	mma.sync.aligned.m16n8k8.row.col.f16.f16.f16.f16    { %r28693, %r28694 },    { %r2, %r3 },    { %r4 },        { %r28693, %r28694 }; 
	// end inline asm
	// begin inline asm
	mma.sync.aligned.m16n8k8.row.col.f16.f16.f16.f16    { %r28695, %r28696 },    { %r2, %r3 },    { %r4 },        { %r28695, %r28696 }; 
	// end inline asm
	// begin inline asm
	mma.sync.aligned.m16n8k8.row.col.f16.f16.f16.f16    { %r28693, %r28694 },    { %r2, %r3 },    { %r4 },        { %r28693, %r28694 }; 
	// end inline asm
	// begin inline asm
	mma.sync.aligned.m16n8k8.row.col.f16.f16.f16.f16    { %r28695, %r28696 },    { %r2, %r3 },    { %r4 },        { %r28695, %r28696 }; 
	// end inline asm
	// begin inline asm
	mma.sync.aligned.m16n8k8.row.col.f16.f16.f16.f16    { %r28693, %r28694 },    { %r2, %r3 },    { %r4 },        { %r28693, %r28694 }; 
	// end inline asm
	// begin inline asm
	mma.sync.aligned.m16n8k8.row.col.f16.f16.f16.f16    { %r28695, %r28696 },    { %r2, %r3 },    { %r4 },        { %r28695, %r28696 }; 
	// end inline asm
	// begin inline asm
	mma.sync.aligned.m16n8k8.row.col.f16.f16.f16.f16    { %r28693, %r28694 },    { %r2, %r3 },    { %r4 },        { %r28693, %r28694 }; 
	// end inline asm
	// begin inline asm
	mma.sync.aligned.m16n8k8.row.col.f16.f16.f16.f16    { %r28695, %r28696 },    { %r2, %r3 },    { %r4 },        { %r28695, %r28696 }; 
	// end inline asm
	// begin inline asm
	mma.sync.aligned.m16n8k8.row.col.f16.f16.f16.f16    { %r28693, %r28694 },    { %r2, %r3 },    { %r4 },        { %r28693, %r28694 }; 
	// end inline asm
	// begin inline asm
	mma.sync.aligned.m16n8k8.row.col.f16.f16.f16.f16    { %r28695, %r28696 },    { %r2, %r3 },    { %r4 },        { %r28695, %r28696 }; 
	// end inline asm
	// begin inline asm
	mma.sync.aligned.m16n8k8.row.col.f16.f16.f16.f16    { %r28693, %r28694 },    { %r2, %r3 },    { %r4 },        { %r28693, %r28694 }; 
	// end inline asm
	// begin inline asm
	mma.sync.aligned.m16n8k8.row.col.f16.f16.f16.f16    { %r28695, %r28696 },    { %r2, %r3 },    { %r4 },        { %r28695, %r28696 }; 
	// end inline asm
	// begin inline asm
	mma.sync.aligned.m16n8k8.row.col.f16.f16.f16.f16    { %r28693, %r28694 },    { %r2, %r3 },    { %r4 },        { %r28693, %r28694 }; 
	// end inline asm
	// begin inline asm
	mma.sync.aligned.m16n8k8.row.col.f16.f16.f16.f16    { %r28695, %r28696 },    { %r2, %r3 },    { %r4 },        { %r28695, %r28696 }; 
	// end inline asm
	// begin inline asm
	mma.sync.aligned.m16n8k8.row.col.f16.f16.f16.f16    { %r28693, %r28694 },    { %r2, %r3 },    { %r4 },        { %r28693, %r28694 }; 
	// end inline asm
	// begin inline asm
	mma.sync.aligned.m16n8k8.row.col.f16.f16.f16.f16    { %r28695, %r28696 },    { %r2, %r3 },    { %r4 },        { %r28695, %r28696 }; 
	// end inline asm
	// begin inline asm
	mma.sync.aligned.m16n8k8.row.col.f16.f16.f16.f16    { %r28693, %r28694 },    { %r2, %r3 },    { %r4 },        { %r28693, %r28694 }; 
	// end inline asm
	// begin inline asm
	mma.sync.aligned.m16n8k8.row.col.f16.f16.f16.f16    { %r28695, %r28696 },    { %r2, %r3 },    { %r4 },        { %r28695, %r28696 }; 
	// end inline asm
	// begin inline asm
	mma.sync.aligned.m16n8k8.row.col.f16.f16.f16.f16    { %r28693, %r28694 },    { %r2, %r3 },    { %r4 },        { %r28693, %r28694 }; 
	// end inline asm
	// begin inline asm
	mma.sync.aligned.m16n8k8.row.col.f16.f16.f16.f16    { %r28695, %r28696 },    { %r2, %r3 },    { %r4 },        { %r28695, %r28696 }; 
	// end inline asm
	// begin inline asm
	mma.sync.aligned.m16n8k8.row.col.f16.f16.f16.f16    { %r28693, %r28694 },    { %r2, %r3 },    { %r4 },        { %r28693, %r28694 }; 
	// end inline asm
	// begin inline asm
	mma.sync.aligned.m16n8k8.row.col.f16.f16.f16.f16    { %r28695, %r28696 },    { %r2, %r3 },    { %r4 },        { %r28695, %r28696 }; 
	// end inline asm
	// begin inline asm
	mma.sync.aligned.m16n8k8.row.col.f16.f16.f16.f16    { %r28693, %r28694 },    { %r2, %r3 },    { %r4 },        { %r28693, %r28694 }; 
	// end inline asm
	// begin inline asm
	mma.sync.aligned.m16n8k8.row.col.f16.f16.f16.f16    { %r28695, %r28696 },    { %r2, %r3 },    { %r4 },        { %r28695, %r28696 }; 
	// end inline asm
	// begin inline asm
	mma.sync.aligned.m16n8k8.row.col.f16.f16.f16.f16    { %r28693, %r28694 },    { %r2, %r3 },    { %r4 },        { %r28693, %r28694 }; 
	// end inline asm
	// begin inline asm
	mma.sync.aligned.m16n8k8.row.col.f16.f16.f16.f16    { %r28695, %r28696 },    { %r2, %r3 },    { %r4 },        { %r28695, %r28696 }; 
	// end inline asm
	// begin inline asm
	mma.sync.aligned.m16n8k8.row.col.f16.f16.f16.f16    { %r28693, %r28694 },    { %r2, %r3 },    { %r4 },        { %r28693, %r28694 }; 
	// end inline asm
	// begin inline asm
	mma.sync.aligned.m16n8k8.row.col.f16.f16.f16.f16    { %r28695, %r28696 },    { %r2, %r3 },    { %r4 },        { %r28695, %r28696 }; 
	// end inline asm
	// begin inline asm
	mma.sync.aligned.m16n8k8.row.col.f16.f16.f16.f16    { %r28693, %r28694 },    { %r2, %r3 },    { %r4 },        { %r28693, %r28694 }; 
	// end inline asm
	// begin inline asm
	mma.sync.aligned.m16n8k8.row.col.f16.f16.f16.f16    { %r28695, %r28696 },    { %r2, %r3 },    { %r4 },        { %r28695, %r28696 }; 
	// end inline asm
	// begin inline asm
	mma.sync.aligned.m16n8k8.row.col.f16.f16.f16.f16    { %r28693, %r28694 },    { %r2, %r3 },    { %r4 },        { %r28693, %r28694 }; 
	// end inline asm
	// begin inline asm
	mma.sync.aligned.m16n8k8.row.col.f16.f16.f16.f16    { %r28695, %r28696 },    { %r2, %r3 },    { %r4 },        { %r28695, %r28696 }; 
	// end inline asm
	// begin inline asm
	mma.sync.aligned.m16n8k8.row.col.f16.f16.f16.f16    { %r28693, %r28694 },    { %r2, %r3 },    { %r4 },        { %r28693, %r28694 }; 
	// end inline asm
	// begin inline asm
	mma.sync.aligned.m16n8k8.row.col.f16.f16.f16.f16    { %r28695, %r28696 },    { %r2, %r3 },    { %r4 },        { %r28695, %r28696 }; 
	// end inline asm
	// begin inline asm
	mma.sync.aligned.m16n8k8.row.col.f16.f16.f16.f16    { %r28693, %r28694 },    { %r2, %r3 },    { %r4 },        { %r28693, %r28694 }; 
	// end inline asm
	// begin inline asm
	mma.sync.aligned.m16n8k8.row.col.f16.f16.f16.f16    { %r28695, %r28696 },    { %r2, %r3 },    { %r4 },        { %r28695, %r28696 }; 
	// end inline asm
	// begin inline asm
	mma.sync.aligned.m16n8k8.row.col.f16.f16.f16.f16    { %r28693, %r28694 },    { %r2, %r3 },    { %r4 },        { %r28693, %r28694 }; 
	// end inline asm
	// begin inline asm
	mma.sync.aligned.m16n8k8.row.col.f16.f16.f16.f16    { %r28695, %r28696 },    { %r2, %r3 },    { %r4 },        { %r28695, %r28696 }; 
	// end inline asm
	// begin inline asm
	mma.sync.aligned.m16n8k8.row.col.f16.f16.f16.f16    { %r28693, %r28694 },    { %r2, %r3 },    { %r4 },        { %r28693, %r28694 }; 
	// end inline asm
	// begin inline asm
	mma.sync.aligned.m16n8k8.row.col.f16.f16.f16.f16    { %r28695, %r28696 },    { %r2, %r3 },    { %r4 },        { %r28695, %r28696 }; 
	// end inline asm
	// begin inline asm
	mma.sync.aligned.m16n8k8.row.col.f16.f16.f16.f16    { %r28693, %r28694 },    { %r2, %r3 },    { %r4 },        { %r28693, %r28694 }; 
	// end inline asm
	// begin inline asm
	mma.sync.aligned.m16n8k8.row.col.f16.f16.f16.f16    { %r28695, %r28696 },    { %r2, %r3 },    { %r4 },        { %r28695, %r28696 }; 
	// end inline asm
	// begin inline asm
	mma.sync.aligned.m16n8k8.row.col.f16.f16.f16.f16    { %r28693, %r28694 },    { %r2, %r3 },    { %r4 },        { %r28693, %r28694 }; 
	// end inline asm
	// begin inline asm
	mma.sync.aligned.m16n8k8.row.col.f16.f16.f16.f16    { %r28695, %r28696 },    { %r2, %r3 },    { %r4 },        { %r28695, %r28696 }; 
	// end inline asm
	// begin inline asm
	mma.sync.aligned.m16n8k8.row.col.f16.f16.f16.f16    { %r28693, %r28694 },    { %r2, %r3 },    { %r4 },        { %r28693, %r28694 }; 
	// end inline asm
	// begin inline asm
	mma.sync.aligned.m16n8k8.row.col.f16.f16.f16.f16    { %r28695, %r28696 },    { %r2, %r3 },    { %r4 },        { %r28695, %r28696 }; 
	// end inline asm
	// begin inline asm
	mma.sync.aligned.m16n8k8.row.col.f16.f16.f16.f16    { %r28693, %r28694 },    { %r2, %r3 },    { %r4 },        { %r28693, %r28694 }; 
	// end inline asm
	// begin inline asm
	mma.sync.aligned.m16n8k8.row.col.f16.f16.f16.f16    { %r28695, %r28696 },    { %r2, %r3 },    { %r4 },        { %r28695, %r28696 }; 
	// end inline asm
	// begin inline asm
	mma.sync.aligned.m16n8k8.row.col.f16.f16.f16.f16    { %r28693, %r28694 },    { %r2, %r3 },    { %r4 },        { %r28693, %r28694 }; 
	// end inline asm
	// begin inline asm
	mma.sync.aligned.m16n8k8.row.col.f16.f16.f16.f16    { %r28695, %r28696 },    { %r2, %r3 },    { %r4 },        { %r28695, %r28696 }; 
	// end inline asm
	// begin inline asm
	mma.sync.aligned.m16n8k8.row.col.f16.f16.f16.f16    { %r28693, %r28694 },    { %r2, %r3 },    { %r4 },        { %r28693, %r28694 }; 
	// end inline asm
	// begin inline asm
	mma.sync.aligned.m16n8k8.row.col.f16.f16.f16.f16    { %r28695, %r28696 },    { %r2, %r3 },    { %r4 },        { %r28695, %r28696 }; 
	// end inline asm
	// begin inline asm
	mma.sync.aligned.m16n8k8.row.col.f16.f16.f16.f16    { %r28693, %r28694 },    { %r2, %r3 },    { %r4 },        { %r28693, %r28694 }; 
	// end inline asm
	// begin inline asm
	mma.sync.aligned.m16n8k8.row.col.f16.f16.f16.f16    { %r28695, %r28696 },    { %r2, %r3 },    { %r4 },        { %r28695, %r28696 }; 
	// end inline asm
	// begin inline asm
	mma.sync.aligned.m16n8k8.row.col.f16.f16.f16.f16    { %r28693, %r28694 },    { %r2, %r3 },    { %r4 },        { %r28693, %r28694 }; 
	// end inline asm
	// begin inline asm
	mma.sync.aligned.m16n8k8.row.col.f16.f16.f16.f16    { %r28695, %r28696 },    { %r2, %r3 },    { %r4 },        { %r28695, %r28696 }; 
	// end inline asm
	// begin inline asm
	mma.sync.aligned.m16n8k8.row.col.f16.f16.f16.f16    { %r28693, %r28694 },    { %r2, %r3 },    { %r4 },        { %r28693, %r28694 }; 
	// end inline asm
	// begin inline asm
	mma.sync.aligned.m16n8k8.row.col.f16.f16.f16.f16    { %r28695, %r28696 },    { %r2, %r3 },    { %r4 },        { %r28695, %r28696 }; 
	// end inline asm
	// begin inline asm
	mma.sync.aligned.m16n8k8.row.col.f16.f16.f16.f16    { %r28693, %r28694 },    { %r2, %r3 },    { %r4 },        { %r28693, %r28694 }; 
	// end inline asm
	// begin inline asm
	mma.sync.aligned.m16n8k8.row.col.f16.f16.f16.f16    { %r28695, %r28696 },    { %r2, %r3 },    { %r4 },        { %r28695, %r28696 }; 
	// end inline asm
	// begin inline asm
	mma.sync.aligned.m16n8k8.row.col.f16.f16.f16.f16    { %r28693, %r28694 },    { %r2, %r3 },    { %r4 },        { %r28693, %r28694 }; 
	// end inline asm
	// begin inline asm
	mma.sync.aligned.m16n8k8.row.col.f16.f16.f16.f16    { %r28695, %r28696 },    { %r2, %r3 },    { %r4 },        { %r28695, %r28696 }; 
	// end inline asm
	// begin inline asm
	mma.sync.aligned.m16n8k8.row.col.f16.f16.f16.f16    { %r28693, %r28694 },    { %r2, %r3 },    { %r4 },        { %r28693, %r28694 }; 
	// end inline asm
	// begin inline asm
	mma.sync.aligned.m16n8k8.row.col.f16.f16.f16.f16    { %r28695, %r28696 },    { %r2, %r3 },    { %r4 },        { %r28695, %r28696 }; 
	// end inline asm
	// begin inline asm
	mma.sync.aligned.m16n8k8.row.col.f16.f16.f16.f16    { %r28693, %r28694 },    { %r2, %r3 },    { %r4 },        { %r28693, %r28694 }; 
	// end inline asm
	// begin inline asm
	mma.sync.aligned.m16n8k8.row.col.f16.f16.f16.f16    { %r28695, %r28696 },    { %r2, %r3 },    { %r4 },        { %r28695, %r28696 }; 
	// end inline asm
	// begin inline asm
	mma.sync.aligned.m16n8k8.row.col.f16.f16.f16.f16    { %r28693, %r28694 },    { %r2, %r3 },    { %r4 },        { %r28693, %r28694 }; 
	// end inline asm
	// begin inline asm
	mma.sync.aligned.m16n8k8.row.col.f16.f16.f16.f16    { %r28695, %r28696 },    { %r2, %r3 },    { %r4 },        { %r28695, %r28696 }; 
	// end inline asm
	// begin inline asm
	mma.sync.aligned.m16n8k8.row.col.f16.f16.f16.f16    { %r28693, %r28694 },    { %r2, %r3 },    { %r4 },        { %r28693, %r28694 }; 
	// end inline asm
	// begin inline asm
	mma.sync.aligned.m16n8k8.row.col.f16.f16.f16.f16    { %r28695, %r28696 },    { %r2, %r3 },    { %r4 },        { %r28695, %r28696 }; 
	// end inline asm
	// begin inline asm
	mma.sync.aligned.m16n8k8.row.col.f16.f16.f16.f16    { %r28693, %r28694 },    { %r2, %r3 },    { %r4 },        { %r28693, %r28694 }; 
	// end inline asm
	// begin inline asm
	mma.sync.aligned.m16n8k8.row.col.f16.f16.f16.f16    { %r28695, %r28696 },    { %r2, %r3 },    { %r4 },        { %r28695, %r28696 }; 
	// end inline asm
	// begin inline asm
	mma.sync.aligned.m16n8k8.row.col.f16.f16.f16.f16    { %r28693, %r28694 },    { %r2, %r3 },    { %r4 },        { %r28693, %r28694 }; 
	// end inline asm
	// begin inline asm
	mma.sync.aligned.m16n8k8.row.col.f16.f16.f16.f16    { %r28695, %r28696 },    { %r2, %r3 },    { %r4 },        { %r28695, %r28696 }; 
	// end inline asm
	// begin inline asm
	mma.sync.aligned.m16n8k8.row.col.f16.f16.f16.f16    { %r28693, %r28694 },    { %r2, %r3 },    { %r4 },        { %r28693, %r28694 }; 
	// end inline asm
	// begin inline asm
	mma.sync.aligned.m16n8k8.row.col.f16.f16.f16.f16    { %r28695, %r28696 },    { %r2, %r3 },    { %r4 },        { %r28695, %r28696 }; 
	// end inline asm
	// begin inline asm
	mma.sync.aligned.m16n8k8.row.col.f16.f16.f16.f16    { %r28693, %r28694 },    { %r2, %r3 },    { %r4 },        { %r28693, %r28694 }; 
	// end inline asm
	// begin inline asm
	mma.sync.aligned.m16n8k8.row.col.f16.f16.f16.f16    { %r28695, %r28696 },    { %r2, %r3 },    { %r4 },        { %r28695, %r28696 }; 
	// end inline asm
	// begin inline asm
	mma.sync.aligned.m16n8k8.row.col.f16.f16.f16.f16    { %r28693, %r28694 },    { %r2, %r3 },    { %r4 },        { %r28693, %r28694 }; 
	// end inline asm
	// begin inline asm
	mma.sync.aligned.m16n8k8.row.col.f16.f16.f16.f16    { %r28695, %r28696 },    { %r2, %r3 },    { %r4 },        { %r28695, %r28696 }; 
	// end inline asm
	// begin inline asm
	mma.sync.aligned.m16n8k8.row.col.f16.f16.f16.f16    { %r28693, %r28694 },    { %r2, %r3 },    { %r4 },        { %r28693, %r28694 }; 
	// end inline asm
	// begin inline asm
	mma.sync.aligned.m16n8k8.row.col.f16.f16.f16.f16    { %r28695, %r28696 },    { %r2, %r3 },    { %r4 },        { %r28695, %r28696 }; 
	// end inline asm
	// begin inline asm
	mma.sync.aligned.m16n8k8.row.col.f16.f16.f16.f16    { %r28693, %r28694 },    { %r2, %r3 },    { %r4 },        { %r28693, %r28694 }; 
	// end inline asm
	// begin inline asm
	mma.sync.aligned.m16n8k8.row.col.f16.f16.f16.f16    { %r28695, %r28696 },    { %r2, %r3 },    { %r4 },        { %r28695, %r28696 }; 
	// end inline asm
	// begin inline asm
	mma.sync.aligned.m16n8k8.row.col.f16.f16.f16.f16    { %r28693, %r28694 },    { %r2, %r3 },    { %r4 },        { %r28693, %r28694 }; 
	// end inline asm
	// begin inline asm
	mma.sync.aligned.m16n8k8.row.col.f16.f16.f16.f16    { %r28695, %r28696 },    { %r2, %r3 },    { %r4 },        { %r28695, %r28696 }; 
	// end inline asm
	// begin inline asm
	mma.sync.aligned.m16n8k8.row.col.f16.f16.f16.f16    { %r28693, %r28694 },    { %r2, %r3 },    { %r4 },        { %r28693, %r28694 }; 
	// end inline asm
	// begin inline asm
	mma.sync.aligned.m16n8k8.row.col.f16.f16.f16.f16    { %r28695, %r28696 },    { %r2, %r3 },    { %r4 },        { %r28695, %r28696 }; 
	// end inline asm
	// begin inline asm
	mma.sync.aligned.m16n8k8.row.col.f16.f16.f16.f16    { %r28693, %r28694 },    { %r2, %r3 },    { %r4 },        { %r28693, %r28694 }; 
	// end inline asm
	// begin inline asm
	mma.sync.aligned.m16n8k8.row.col.f16.f16.f16.f16    { %r28695, %r28696 },    { %r2, %r3 },    { %r4 },        { %r28695, %r28696 }; 
	// end inline asm
	// begin inline asm
	mma.sync.aligned.m16n8k8.row.col.f16.f16.f16.f16    { %r28693, %r28694 },    { %r2, %r3 },    { %r4 },        { %r28693, %r28694 }; 
	// end inline asm
	// begin inline asm
	mma.sync.aligned.m16n8k8.row.col.f16.f16.f16.f16    { %r28695, %r28696 },    { %r2, %r3 },    { %r4 },        { %r28695, %r28696 }; 
	// end inline asm
	// begin inline asm
	mma.sync.aligned.m16n8k8.row.col.f16.f16.f16.f16    { %r28693, %r28694 },    { %r2, %r3 },    { %r4 },        { %r28693, %r28694 }; 
	// end inline asm
	// begin inline asm
	mma.sync.aligned.m16n8k8.row.col.f16.f16.f16.f16    { %r28695, %r28696 },    { %r2, %r3 },    { %r4 },        { %r28695, %r28696 }; 
	// end inline asm
	// begin inline asm
	mma.sync.aligned.m16n8k8.row.col.f16.f16.f16.f16    { %r28693, %r28694 },    { %r2, %r3 },    { %r4 },        { %r28693, %r28694 }; 
	// end inline asm
	// begin inline asm
	mma.sync.aligned.m16n8k8.row.col.f16.f16.f16.f16    { %r28695, %r28696 },    { %r2, %r3 },    { %r4 },        { %r28695, %r28696 }; 
	// end inline asm
	// begin inline asm
	mma.sync.aligned.m16n8k8.row.col.f16.f16.f16.f16    { %r28693, %r28694 },    { %r2, %r3 },    { %r4 },        { %r28693, %r28694 }; 
	// end inline asm
	// begin inline asm
	mma.sync.aligned.m16n8k8.row.col.f16.f16.f16.f16    { %r28695, %r28696 },    { %r2, %r3 },    { %r4 },        { %r28695, %r28696 }; 
	// end inline asm
	// begin inline asm
	mma.sync.aligned.m16n8k8.row.col.f16.f16.f16.f16    { %r28693, %r28694 },    { %r2, %r3 },    { %r4 },        { %r28693, %r28694 }; 
	// end inline asm
	// begin inline asm
	mma.sync.aligned.m16n8k8.row.col.f16.f16.f16.f16    { %r28695, %r28696 },    { %r2, %r3 },    { %r4 },        { %r28695, %r28696 }; 
	// end inline asm
	// begin inline asm
	mma.sync.aligned.m16n8k8.row.col.f16.f16.f16.f16    { %r28693, %r28694 },    { %r2, %r3 },    { %r4 },        { %r28693, %r28694 }; 
	// end inline asm
	// begin inline asm
	mma.sync.aligned.m16n8k8.row.col.f16.f16.f16.f16    { %r28695, %r28696 },    { %r2, %r3 },    { %r4 },        { %r28695, %r28696 }; 
	// end inline asm
	// begin inline asm
	mma.sync.aligned.m16n8k8.row.col.f16.f16.f16.f16    { %r28693, %r28694 },    { %r2, %r3 },    { %r4 },        { %r28693, %r28694 }; 
	// end inline asm
	// begin inline asm
	mma.sync.aligned.m16n8k8.row.col.f16.f16.f16.f16    { %r28695, %r28696 },    { %r2, %r3 },    { %r4 },        { %r28695, %r28696 }; 
	// end inline asm
	// begin inline asm
	mma.sync.aligned.m16n8k8.row.col.f16.f16.f16.f16    { %r28693, %r28694 },    { %r2, %r3 },    { %r4 },        { %r28693, %r28694 }; 
	// end inline asm
	// begin inline asm
	mma.sync.aligned.m16n8k8.row.col.f16.f16.f16.f16    { %r28695, %r28696 },    { %r2, %r3 },    { %r4 },        { %r28695, %r28696 }; 
	// end inline asm
	// begin inline asm
	mma.sync.aligned.m16n8k8.row.col.f16.f16.f16.f16    { %r28693, %r28694 },    { %r2, %r3 },    { %r4 },        { %r28693, %r28694 }; 
	// end inline asm
	// begin inline asm
	mma.sync.aligned.m16n8k8.row.col.f16.f16.f16.f16    { %r28695, %r28696 },    { %r2, %r3 },    { %r4 },        { %r28695, %r28696 }; 
	// end inline asm
	// begin inline asm
	mma.sync.aligned.m16n8k8.row.col.f16.f16.f16.f16    { %r28693, %r28694 },    { %r2, %r3 },    { %r4 },        { %r28693, %r28694 }; 
	// end inline asm
	// begin inline asm
	mma.sync.aligned.m16n8k8.row.col.f16.f16.f16.f16    { %r28695, %r28696 },    { %r2, %r3 },    { %r4 },        { %r28695, %r28696 }; 
	// end inline asm
	// begin inline asm
	mma.sync.aligned.m16n8k8.row.col.f16.f16.f16.f16    { %r28693, %r28694 },    { %r2, %r3 },    { %r4 },        { %r28693, %r28694 }; 
	// end inline asm
	// begin inline asm
	mma.sync.aligned.m16n8k8.row.col.f16.f16.f16.f16    { %r28695, %r28696 },    { %r2, %r3 },    { %r4 },        { %r28695, %r28696 }; 
	// end inline asm
	// begin inline asm
	mma.sync.aligned.m16n8k8.row.col.f16.f16.f16.f16    { %r28693, %r28694 },    { %r2, %r3 },    { %r4 },        { %r28693, %r28694 }; 
	// end inline asm
	// begin inline asm
	mma.sync.aligned.m16n8k8.row.col.f16.f16.f16.f16    { %r28695, %r28696 },    { %r2, %r3 },    { %r4 },        { %r28695, %r28696 }; 
	// end inline asm
	// begin inline asm
	mma.sync.aligned.m16n8k8.row.col.f16.f16.f16.f16    { %r28693, %r28694 },    { %r2, %r3 },    { %r4 },        { %r28693, %r28694 }; 
	// end inline asm
	// begin inline asm
	mma.sync.aligned.m16n8k8.row.col.f16.f16.f16.f16    { %r28695, %r28696 },    { %r2, %r3 },    { %r4 },        { %r28695, %r28696 }; 
	// end inline asm
	// begin inline asm
	mma.sync.aligned.m16n8k8.row.col.f16.f16.f16.f16    { %r28693, %r28694 },    { %r2, %r3 },    { %r4 },        { %r28693, %r28694 }; 
	// end inline asm
	// begin inline asm
	mma.sync.aligned.m16n8k8.row.col.f16.f16.f16.f16    { %r28695, %r28696 },    { %r2, %r3 },    { %r4 },        { %r28695, %r28696 }; 
	// end inline asm
	// begin inline asm
	mma.sync.aligned.m16n8k8.row.col.f16.f16.f16.f16    { %r28693, %r28694 },    { %r2, %r3 },    { %r4 },        { %r28693, %r28694 }; 
	// end inline asm
	// begin inline asm
	mma.sync.aligned.m16n8k8.row.col.f16.f16.f16.f16    { %r28695, %r28696 },    { %r2, %r3 },    { %r4 },        { %r28695, %r28696 }; 
	// end inline asm
	// begin inline asm
	mma.sync.aligned.m16n8k8.row.col.f16.f16.f16.f16    { %r28693, %r28694 },    { %r2, %r3 },    { %r4 },        { %r28693, %r28694 }; 
	// end inline asm
	// begin inline asm
	mma.sync.aligned.m16n8k8.row.col.f16.f16.f16.f16    { %r28695, %r28696 },    { %r2, %r3 },    { %r4 },        { %r28695, %r28696 }; 
	// end inline asm
	// begin inline asm
	mma.sync.aligned.m16n8k8.row.col.f16.f16.f16.f16    { %r28693, %r28694 },    { %r2, %r3 },    { %r4 },        { %r28693, %r28694 }; 
	// end inline asm
	// begin inline asm
	mma.sync.aligned.m16n8k8.row.col.f16.f16.f16.f16    { %r28695, %r28696 },    { %r2, %r3 },    { %r4 },        { %r28695, %r28696 }; 
	// end inline asm
	// begin inline asm
	mma.sync.aligned.m16n8k8.row.col.f16.f16.f16.f16    { %r28693, %r28694 },    { %r2, %r3 },    { %r4 },        { %r28693, %r28694 }; 
	// end inline asm
	// begin inline asm
	mma.sync.aligned.m16n8k8.row.col.f16.f16.f16.f16    { %r28695, %r28696 },    { %r2, %r3 },    { %r4 },        { %r28695, %r28696 }; 
	// end inline asm
	// begin inline asm
	mma.sync.aligned.m16n8k8.row.col.f16.f16.f16.f16    { %r28693, %r28694 },    { %r2, %r3 },    { %r4 },        { %r28693, %r28694 }; 
	// end inline asm
	// begin inline asm
	mma.sync.aligned.m16n8k8.row.col.f16.f16.f16.f16    { %r28695, %r28696 },    { %r2, %r3 },    { %r4 },        { %r28695, %r28696 }; 
	// end inline asm
	// begin inline asm
	mma.sync.aligned.m16n8k8.row.col.f16.f16.f16.f16    { %r28693, %r28694 },    { %r2, %r3 },    { %r4 },        { %r28693, %r28694 }; 
	// end inline asm
	// begin inline asm
	mma.sync.aligned.m16n8k8.row.col.f16.f16.f16.f16    { %r28695, %r28696 },    { %r2, %r3 },    { %r4 },        { %r28695, %r28696 }; 
	// end inline asm
	// begin inline asm
	mma.sync.aligned.m16n8k8.row.col.f16.f16.f16.f16    { %r28693, %r28694 },    { %r2, %r3 },    { %r4 },        { %r28693, %r28694 }; 
	// end inline asm
	// begin inline asm
	mma.sync.aligned.m16n8k8.row.col.f16.f16.f16.f16    { %r28695, %r28696 },    { %r2, %r3 },    { %r4 },        { %r28695, %r28696 }; 
	// end inline asm
	// begin inline asm
	mma.sync.aligned.m16n8k8.row.col.f16.f16.f16.f16    { %r28693, %r28694 },    { %r2, %r3 },    { %r4 },        { %r28693, %r28694 }; 
	// end inline asm
	// begin inline asm
	mma.sync.aligned.m16n8k8.row.col.f16.f16.f16.f16    { %r28695, %r28696 },    { %r2, %r3 },    { %r4 },        { %r28695, %r28696 }; 
	// end inline asm
	// begin inline asm
	mma.sync.aligned.m16n8k8.row.col.f16.f16.f16.f16    { %r28693, %r28694 },    { %r2, %r3 },    { %r4 },        { %r28693, %r28694 }; 
	// end inline asm
	// begin inline asm
	mma.sync.aligned.m16n8k8.row.col.f16.f16.f16.f16    { %r28695, %r28696 },    { %r2, %r3 },    { %r4 },        { %r28695, %r28696 }; 
	// end inline asm
	// begin inline asm
	mma.sync.aligned.m16n8k8.row.col.f16.f16.f16.f16    { %r28693, %r28694 },    { %r2, %r3 },    { %r4 },        { %r28693, %r28694 }; 
	// end inline asm
	// begin inline asm
	mma.sync.aligned.m16n8k8.row.col.f16.f16.f16.f16    { %r28695, %r28696 },    { %r2, %r3 },    { %r4 },        { %r28695, %r28696 }; 
	// end inline asm
	// begin inline asm
	mma.sync.aligned.m16n8k8.row.col.f16.f16.f16.f16    { %r28693, %r28694 },    { %r2, %r3 },    { %r4 },        { %r28693, %r28694 }; 
	// end inline asm
	// begin inline asm
	mma.sync.aligned.m16n8k8.row.col.f16.f16.f16.f16    { %r28695, %r28696 },    { %r2, %r3 },    { %r4 },        { %r28695, %r28696 }; 
	// end inline asm
	// begin inline asm
	mma.sync.aligned.m16n8k8.row.col.f16.f16.f16.f16    { %r28693, %r28694 },    { %r2, %r3 },    { %r4 },        { %r28693, %r28694 }; 
	// end inline asm
	// begin inline asm
	mma.sync.aligned.m16n8k8.row.col.f16.f16.f16.f16    { %r28695, %r28696 },    { %r2, %r3 },    { %r4 },        { %r28695, %r28696 }; 
	// end inline asm
	// begin inline asm
	mma.sync.aligned.m16n8k8.row.col.f16.f16.f16.f16    { %r28693, %r28694 },    { %r2, %r3 },    { %r4 },        { %r28693, %r28694 }; 
	// end inline asm
	// begin inline asm
	mma.sync.aligned.m16n8k8.row.col.f16.f16.f16.f16    { %r28695, %r28696 },    { %r2, %r3 },    { %r4 },        { %r28695, %r28696 }; 
	// end inline asm
	// begin inline asm
	mma.sync.aligned.m16n8k8.row.col.f16.f16.f16.f16    { %r28693, %r28694 },    { %r2, %r3 },    { %r4 },        { %r28693, %r28694 }; 
	// end inline asm
	// begin inline asm
	mma.sync.aligned.m16n8k8.row.col.f16.f16.f16.f16    { %r28695, %r28696 },    { %r2, %r3 },    { %r4 },        { %r28695, %r28696 }; 
	// end inline asm
	// begin inline asm
	mma.sync.aligned.m16n8k8.row.col.f16.f16.f16.f16    { %r28693, %r28694 },    { %r2, %r3 },    { %r4 },        { %r28693, %r28694 }; 
	// end inline asm
	// begin inline asm
	mma.sync.aligned.m16n8k8.row.col.f16.f16.f16.f16    { %r28695, %r28696 },    { %r2, %r3 },    { %r4 },        { %r28695, %r28696 }; 
	// end inline asm
	// begin inline asm
	mma.sync.aligned.m16n8k8.row.col.f16.f16.f16.f16    { %r28693, %r28694 },    { %r2, %r3 },    { %r4 },        { %r28693, %r28694 }; 
	// end inline asm
	// begin inline asm
	mma.sync.aligned.m16n8k8.row.col.f16.f16.f16.f16    { %r28695, %r28696 },    { %r2, %r3 },    { %r4 },        { %r28695, %r28696 }; 
	// end inline asm
	// begin inline asm
	mma.sync.aligned.m16n8k8.row.col.f16.f16.f16.f16    { %r28693, %r28694 },    { %r2, %r3 },    { %r4 },        { %r28693, %r28694 }; 
	// end inline asm
	// begin inline asm
	mma.sync.aligned.m16n8k8.row.col.f16.f16.f16.f16    { %r28695, %r28696 },    { %r2, %r3 },    { %r4 },        { %r28695, %r28696 }; 
	// end inline asm
	// begin inline asm
	mma.sync.aligned.m16n8k8.row.col.f16.f16.f16.f16    { %r28693, %r28694 },    { %r2, %r3 },    { %r4 },        { %r28693, %r28694 }; 
	// end inline asm
	// begin inline asm
	mma.sync.aligned.m16n8k8.row.col.f16.f16.f16.f16    { %r28695, %r28696 },    { %r2, %r3 },    { %r4 },        { %r28695, %r28696 }; 
	// end inline asm
	// begin inline asm
	mma.sync.aligned.m16n8k8.row.col.f16.f16.f16.f16    { %r28693, %r28694 },    { %r2, %r3 },    { %r4 },        { %r28693, %r28694 }; 
	// end inline asm
	// begin inline asm
	mma.sync.aligned.m16n8k8.row.col.f16.f16.f16.f16    { %r28695, %r28696 },    { %r2, %r3 },    { %r4 },        { %r28695, %r28696 }; 
	// end inline asm
	// begin inline asm
	mma.sync.aligned.m16n8k8.row.col.f16.f16.f16.f16    { %r28693, %r28694 },    { %r2, %r3 },    { %r4 },        { %r28693, %r28694 }; 
	// end inline asm
	// begin inline asm
	mma.sync.aligned.m16n8k8.row.col.f16.f16.f16.f16    { %r28695, %r28696 },    { %r2, %r3 },    { %r4 },        { %r28695, %r28696 }; 
	// end inline asm
	// begin inline asm
	mma.sync.aligned.m16n8k8.row.col.f16.f16.f16.f16    { %r28693, %r28694 },    { %r2, %r3 },    { %r4 },        { %r28693, %r28694 }; 
	// end inline asm
	// begin inline asm
	mma.sync.aligned.m16n8k8.row.col.f16.f16.f16.f16    { %r28695, %r28696 },    { %r2, %r3 },    { %r4 },        { %r28695, %r28696 }; 
	// end inline asm
	// begin inline asm
	mma.sync.aligned.m16n8k8.row.col.f16.f16.f16.f16    { %r28693, %r28694 },    { %r2, %r3 },    { %r4 },        { %r28693, %r28694 }; 
	// end inline asm
	// begin inline asm
	mma.sync.aligned.m16n8k8.row.col.f16.f16.f16.f16    { %r28695, %r28696 },    { %r2, %r3 },    { %r4 },        { %r28695, %r28696 }; 
	// end inline asm
	// begin inline asm
	mma.sync.aligned.m16n8k8.row.col.f16.f16.f16.f16    { %r28693, %r28694 },    { %r2, %r3 },    { %r4 },        { %r28693, %r28694 }; 
	// end inline asm
	// begin inline asm
	mma.sync.aligned.m16n8k8.row.col.f16.f16.f16.f16    { %r28695, %r28696 },    { %r2, %r3 },    { %r4 },        { %r28695, %r28696 }; 
	// end inline asm
	// begin inline asm
	mma.sync.aligned.m16n8k8.row.col.f16.f16.f16.f16    { %r28693, %r28694 },    { %r2, %r3 },    { %r4 },        { %r28693, %r28694 }; 
	// end inline asm
	// begin inline asm
	mma.sync.aligned.m16n8k8.row.col.f16.f16.f16.f16    { %r28695, %r28696 },    { %r2, %r3 },    { %r4 },        { %r28695, %r28696 }; 
	// end inline asm
	// begin inline asm
	mma.sync.aligned.m16n8k8.row.col.f16.f16.f16.f16    { %r28693, %r28694 },    { %r2, %r3 },    { %r4 },        { %r28693, %r28694 }; 
	// end inline asm
	// begin inline asm
	mma.sync.aligned.m16n8k8.row.col.f16.f16.f16.f16    { %r28695, %r28696 },    { %r2, %r3 },    { %r4 },        { %r28695, %r28696 }; 
	// end inline asm
	// begin inline asm
	mma.sync.aligned.m16n8k8.row.col.f16.f16.f16.f16    { %r28693, %r28694 },    { %r2, %r3 },    { %r4 },        { %r28693, %r28694 }; 
	// end inline asm
	// begin inline asm
	mma.sync.aligned.m16n8k8.row.col.f16.f16.f16.f16    { %r28695, %r28696 },    { %r2, %r3 },    { %r4 },        { %r28695, %r28696 }; 
	// end inline asm
	// begin inline asm
	mma.sync.aligned.m16n8k8.row.col.f16.f16.f16.f16    { %r28693, %r28694 },    { %r2, %r3 },    { %r4 },        { %r28693, %r28694 }; 
	// end inline asm
	// begin inline asm
	mma.sync.aligned.m16n8k8.row.col.f16.f16.f16.f16    { %r28695, %r28696 },    { %r2, %r3 },    { %r4 },        { %r28695, %r28696 }; 
	// end inline asm
	// begin inline asm
	mma.sync.aligned.m16n8k8.row.col.f16.f16.f16.f16    { %r28693, %r28694 },    { %r2, %r3 },    { %r4 },        { %r28693, %r28694 }; 
	// end inline asm
	// begin inline asm
	mma.sync.aligned.m16n8k8.row.col.f16.f16.f16.f16    { %r28695, %r28696 },    { %r2, %r3 },    { %r4 },        { %r28695, %r28696 }; 
	// end inline asm
	// begin inline asm
	mma.sync.aligned.m16n8k8.row.col.f16.f16.f16.f16    { %r28693, %r28694 },    { %r2, %r3 },    { %r4 },        { %r28693, %r28694 }; 
	// end inline asm
	// begin inline asm
	mma.sync.aligned.m16n8k8.row.col.f16.f16.f16.f16    { %r28695, %r28696 },    { %r2, %r3 },    { %r4 },        { %r28695, %r28696 }; 
	// end inline asm
	// begin inline asm
	mma.sync.aligned.m16n8k8.row.col.f16.f16.f16.f16    { %r28693, %r28694 },    { %r2, %r3 },    { %r4 },        { %r28693, %r28694 }; 
	// end inline asm
	// begin inline asm
	mma.sync.aligned.m16n8k8.row.col.f16.f16.f16.f16    { %r28695, %r28696 },    { %r2, %r3 },    { %r4 },        { %r28695, %r28696 }; 
	// end inline asm
	// begin inline asm
	mma.sync.aligned.m16n8k8.row.col.f16.f16.f16.f16    { %r28693, %r28694 },    { %r2, %r3 },    { %r4 },        { %r28693, %r28694 }; 
	// end inline asm
	// begin inline asm
	mma.sync.aligned.m16n8k8.row.col.f16.f16.f16.f16    { %r28695, %r28696 },    { %r2, %r3 },    { %r4 },        { %r28695, %r28696 }; 
	// end inline asm
	// begin inline asm
	mma.sync.aligned.m16n8k8.row.col.f16.f16.f16.f16    { %r28693, %r28694 },    { %r2, %r3 },    { %r4 },        { %r28693, %r28694 }; 
	// end inline asm
	// begin inline asm
	mma.sync.aligned.m16n8k8.row.col.f16.f16.f16.f16    { %r28695, %r28696 },    { %r2, %r3 },    { %r4 },        { %r28695, %r28696 }; 
	// end inline asm
	// begin inline asm
	mma.sync.aligned.m16n8k8.row.col.f16.f16.f16.f16    { %r28693, %r28694 },    { %r2, %r3 },    { %r4 },        { %r28693, %r28694 }; 
	// end inline asm
	// begin inline asm
	mma.sync.aligned.m16n8k8.row.col.f16.f16.f16.f16    { %r28695, %r28696 },    { %r2, %r3 },    { %r4 },        { %r28695, %r28696 }; 
	// end inline asm
	// begin inline asm
	mma.sync.aligned.m16n8k8.row.col.f16.f16.f16.f16    { %r28693, %r28694 },    { %r2, %r3 },    { %r4 },        { %r28693, %r28694 }; 
	// end inline asm
	// begin inline asm
	mma.sync.aligned.m16n8k8.row.col.f16.f16.f16.f16    { %r28695, %r28696 },    { %r2, %r3 },    { %r4 },        { %r28695, %r28696 }; 
	// end inline asm
	// begin inline asm
	mma.sync.aligned.m16n8k8.row.col.f16.f16.f16.f16    { %r28693, %r28694 },    { %r2, %r3 },    { %r4 },        { %r28693, %r28694 }; 
	// end inline asm
	// begin inline asm
	mma.sync.aligned.m16n8k8.row.col.f16.f16.f16.f16    { %r28695, %r28696 },    { %r2, %r3 },    { %r4 },        { %r28695, %r28696 }; 
	// end inline asm
	// begin inline asm
	mma.sync.aligned.m16n8k8.row.col.f16.f16.f16.f16    { %r28693, %r28694 },    { %r2, %r3 },    { %r4 },        { %r28693, %r28694 }; 
	// end inline asm
	// begin inline asm
	mma.sync.aligned.m16n8k8.row.col.f16.f16.f16.f16    { %r28695, %r28696 },    { %r2, %r3 },    { %r4 },        { %r28695, %r28696 }; 
	// end inline asm
	// begin inline asm
	mma.sync.aligned.m16n8k8.row.col.f16.f16.f16.f16    { %r28693, %r28694 },    { %r2, %r3 },    { %r4 },        { %r28693, %r28694 }; 
	// end inline asm
	// begin inline asm
	mma.sync.aligned.m16n8k8.row.col.f16.f16.f16.f16    { %r28695, %r28696 },    { %r2, %r3 },    { %r4 },        { %r28695, %r28696 }; 
	// end inline asm
	// begin inline asm
	mma.sync.aligned.m16n8k8.row.col.f16.f16.f16.f16    { %r28693, %r28694 },    { %r2, %r3 },    { %r4 },        { %r28693, %r28694 }; 
	// end inline asm
	// begin inline asm
	mma.sync.aligned.m16n8k8.row.col.f16.f16.f16.f16    { %r28695, %r28696 },    { %r2, %r3 },    { %r4 },        { %r28695, %r28696 }; 
	// end inline asm
	// begin inline asm
	mma.sync.aligned.m16n8k8.row.col.f16.f16.f16.f16    { %r28693, %r28694 },    { %r2, %r3 },    { %r4 },        { %r28693, %r28694 }; 
	// end inline asm
	// begin inline asm
	mma.sync.aligned.m16n8k8.row.col.f16.f16.f16.f16    { %r28695, %r28696 },    { %r2, %r3 },    { %r4 },        { %r28695, %r28696 }; 
	// end inline asm
	// begin inline asm
	mma.sync.aligned.m16n8k8.row.col.f16.f16.f16.f16    { %r28693, %r28694 },    { %r2, %r3 },    { %r4 },        { %r28693, %r28694 }; 
	// end inline asm
	// begin inline asm
	mma.sync.aligned.m16n8k8.row.col.f16.f16.f16.f16    { %r28695, %r28696 },    { %r2, %r3 },    { %r4 },        { %r28695, %r28696 }; 
	// end inline asm
	// begin inline asm
	mma.sync.aligned.m16n8k8.row.col.f16.f16.f16.f16    { %r28693, %r28694 },    { %r2, %r3 },    { %r4 },        { %r28693, %r28694 }; 
	// end inline asm
	// begin inline asm
	mma.sync.aligned.m16n8k8.row.col.f16.f16.f16.f16    { %r28695, %r28696 },    { %r2, %r3 },    { %r4 },        { %r28695, %r28696 }; 
	// end inline asm
	// begin inline asm
	mma.sync.aligned.m16n8k8.row.col.f16.f16.f16.f16    { %r28693, %r28694 },    { %r2, %r3 },    { %r4 },        { %r28693, %r28694 }; 
	// end inline asm
	// begin inline asm
	mma.sync.aligned.m16n8k8.row.col.f16.f16.f16.f16    { %r28695, %r28696 },    { %r2, %r3 },    { %r4 },        { %r28695, %r28696 }; 
	// end inline asm
	// begin inline asm
	mma.sync.aligned.m16n8k8.row.col.f16.f16.f16.f16    { %r28693, %r28694 },    { %r2, %r3 },    { %r4 },        { %r28693, %r28694 }; 
	// end inline asm
	// begin inline asm
	mma.sync.aligned.m16n8k8.row.col.f16.f16.f16.f16    { %r28695, %r28696 },    { %r2, %r3 },    { %r4 },        { %r28695, %r28696 }; 
	// end inline asm
	// begin inline asm
	mma.sync.aligned.m16n8k8.row.col.f16.f16.f16.f16    { %r28693, %r28694 },    { %r2, %r3 },    { %r4 },        { %r28693, %r28694 }; 
	// end inline asm
	// begin inline asm
	mma.sync.aligned.m16n8k8.row.col.f16.f16.f16.f16    { %r28695, %r28696 },    { %r2, %r3 },    { %r4 },        { %r28695, %r28696 }; 
	// end inline asm
	// begin inline asm
	mma.sync.aligned.m16n8k8.row.col.f16.f16.f16.f16    { %r28693, %r28694 },    { %r2, %r3 },    { %r4 },        { %r28693, %r28694 }; 
	// end inline asm
	// begin inline asm
	mma.sync.aligned.m16n8k8.row.col.f16.f16.f16.f16    { %r28695, %r28696 },    { %r2, %r3 },    { %r4 },        { %r28695, %r28696 }; 
	// end inline asm
	// begin inline asm
	mma.sync.aligned.m16n8k8.row.col.f16.f16.f16.f16    { %r28693, %r28694 },    { %r2, %r3 },    { %r4 },        { %r28693, %r28694 }; 
	// end inline asm
	// begin inline asm
	mma.sync.aligned.m16n8k8.row.col.f16.f16.f16.f16    { %r28695, %r28696 },    { %r2, %r3 },    { %r4 },        { %r28695, %r28696 }; 
	// end inline asm
	// begin inline asm
	mma.sync.aligned.m16n8k8.row.col.f16.f16.f16.f16    { %r28693, %r28694 },    { %r2, %r3 },    { %r4 },        { %r28693, %r28694 }; 
	// end inline asm
	// begin inline asm
	mma.sync.aligned.m16n8k8.row.col.f16.f16.f16.f16    { %r28695, %r28696 },    { %r2, %r3 },    { %r4 },        { %r28695, %r28696 }; 
	// end inline asm
	// begin inline asm
	mma.sync.aligned.m16n8k8.row.col.f16.f16.f16.f16    { %r28693, %r28694 },    { %r2, %r3 },    { %r4 },        { %r28693, %r28694 }; 
	// end inline asm
	// begin inline asm
	mma.sync.aligned.m16n8k8.row.col.f16.f16.f16.f16    { %r28695, %r28696 },    { %r2, %r3 },    { %r4 },        { %r28695, %r28696 }; 
	// end inline asm
	// begin inline asm
	mma.sync.aligned.m16n8k8.row.col.f16.f16.f16.f16    { %r28693, %r28694 },    { %r2, %r3 },    { %r4 },        { %r28693, %r28694 }; 
	// end inline asm
	// begin inline asm
	mma.sync.aligned.m16n8k8.row.col.f16.f16.f16.f16    { %r28695, %r28696 },    { %r2, %r3 },    { %r4 },        { %r28695, %r28696 }; 
	// end inline asm
	// begin inline asm
	mma.sync.aligned.m16n8k8.row.col.f16.f16.f16.f16    { %r28693, %r28694 },    { %r2, %r3 },    { %r4 },        { %r28693, %r28694 }; 
	// end inline asm
	// begin inline asm
	mma.sync.aligned.m16n8k8.row.col.f16.f16.f16.f16    { %r28695, %r28696 },    { %r2, %r3 },    { %r4 },        { %r28695, %r28696 }; 
	// end inline asm
	// begin inline asm
	mma.sync.aligned.m16n8k8.row.col.f16.f16.f16.f16    { %r28693, %r28694 },    { %r2, %r3 },    { %r4 },        { %r28693, %r28694 }; 
	// end inline asm
	// begin inline asm
	mma.sync.aligned.m16n8k8.row.col.f16.f16.f16.f16    { %r28695, %r28696 },    { %r2, %r3 },    { %r4 },        { %r28695, %r28696 }; 
	// end inline asm
	// begin inline asm
	mma.sync.aligned.m16n8k8.row.col.f16.f16.f16.f16    { %r28693, %r28694 },    { %r2, %r3 },    { %r4 },        { %r28693, %r28694 }; 
	// end inline asm
	// begin inline asm
	mma.sync.aligned.m16n8k8.row.col.f16.f16.f16.f16    { %r28695, %r28696 },    { %r2, %r3 },    { %r4 },        { %r28695, %r28696 }; 
	// end inline asm
	// begin inline asm
	mma.sync.aligned.m16n8k8.row.col.f16.f16.f16.f16    { %r28693, %r28694 },    { %r2, %r3 },    { %r4 },        { %r28693, %r28694 }; 
	// end inline asm
	// begin inline asm
	mma.sync.aligned.m16n8k8.row.col.f16.f16.f16.f16    { %r28695, %r28696 },    { %r2, %r3 },    { %r4 },        { %r28695, %r28696 }; 
	// end inline asm
	// begin inline asm
	mma.sync.aligned.m16n8k8.row.col.f16.f16.f16.f16    { %r28693, %r28694 },    { %r2, %r3 },    { %r4 },        { %r28693, %r28694 }; 
	// end inline asm
	// begin inline asm
	mma.sync.aligned.m16n8k8.row.col.f16.f16.f16.f16    { %r28695, %r28696 },    { %r2, %r3 },    { %r4 },        { %r28695, %r28696 }; 
	// end inline asm
	// begin inline asm
	mma.sync.aligned.m16n8k8.row.col.f16.f16.f16.f16    { %r28693, %r28694 },    { %r2, %r3 },    { %r4 },        { %r28693, %r28694 }; 
	// end inline asm
	// begin inline asm
	mma.sync.aligned.m16n8k8.row.col.f16.f16.f16.f16    { %r28695, %r28696 },    { %r2, %r3 },    { %r4 },        { %r28695, %r28696 }; 
	// end inline asm
	// begin inline asm
	mma.sync.aligned.m16n8k8.row.col.f16.f16.f16.f16    { %r28693, %r28694 },    { %r2, %r3 },    { %r4 },        { %r28693, %r28694 }; 
	// end inline asm
	// begin inline asm
	mma.sync.aligned.m16n8k8.row.col.f16.f16.f16.f16    { %r28695, %r28696 },    { %r2, %r3 },    { %r4 },        { %r28695, %r28696 }; 
	// end inline asm
	// begin inline asm
	mma.sync.aligned.m16n8k8.row.col.f16.f16.f16.f16    { %r28693, %r28694 },    { %r2, %r3 },    { %r4 },        { %r28693, %r28694 }; 
	// end inline asm
	// begin inline asm
	mma.sync.aligned.m16n8k8.row.col.f16.f16.f16.f16    { %r28695, %r28696 },    { %r2, %r3 },    { %r4 },        { %r28695, %r28696 }; 
	// end inline asm
	// begin inline asm
	mma.sync.aligned.m16n8k8.row.col.f16.f16.f16.f16    { %r28693, %r28694 },    { %r2, %r3 },    { %r4 },        { %r28693, %r28694 }; 
	// end inline asm
	// begin inline asm
	mma.sync.aligned.m16n8k8.row.col.f16.f16.f16.f16    { %r28695, %r28696 },    { %r2, %r3 },    { %r4 },        { %r28695, %r28696 }; 
	// end inline asm
	// begin inline asm
	mma.sync.aligned.m16n8k8.row.col.f16.f16.f16.f16    { %r28693, %r28694 },    { %r2, %r3 },    { %r4 },        { %r28693, %r28694 }; 
	// end inline asm
	// begin inline asm
	mma.sync.aligned.m16n8k8.row.col.f16.f16.f16.f16    { %r28695, %r28696 },    { %r2, %r3 },    { %r4 },        { %r28695, %r28696 }; 
	// end inline asm
	// begin inline asm
	mma.sync.aligned.m16n8k8.row.col.f16.f16.f16.f16    { %r28693, %r28694 },    { %r2, %r3 },    { %r4 },        { %r28693, %r28694 }; 
	// end inline asm
	// begin inline asm
	mma.sync.aligned.m16n8k8.row.col.f16.f16.f16.f16    { %r28695, %r28696 },    { %r2, %r3 },    { %r4 },        { %r28695, %r28696 }; 
	// end inline asm
	// begin inline asm
	mma.sync.aligned.m16n8k8.row.col.f16.f16.f16.f16    { %r28693, %r28694 },    { %r2, %r3 },    { %r4 },        { %r28693, %r28694 }; 
	// end inline asm
	// begin inline asm
	mma.sync.aligned.m16n8k8.row.col.f16.f16.f16.f16    { %r28695, %r28696 },    { %r2, %r3 },    { %r4 },        { %r28695, %r28696 }; 
	// end inline asm
	// begin inline asm
	mma.sync.aligned.m16n8k8.row.col.f16.f16.f16.f16    { %r28693, %r28694 },    { %r2, %r3 },    { %r4 },        { %r28693, %r28694 }; 
	// end inline asm
	// begin inline asm
	mma.sync.aligned.m16n8k8.row.col.f16.f16.f16.f16    { %r28695, %r28696 },    { %r2, %r3 },    { %r4 },        { %r28695, %r28696 }; 
	// end inline asm
	// begin inline asm
	mma.sync.aligned.m16n8k8.row.col.f16.f16.f16.f16    { %r28693, %r28694 },    { %r2, %r3 },    { %r4 },        { %r28693, %r28694 }; 
	// end inline asm
	// begin inline asm
	mma.sync.aligned.m16n8k8.row.col.f16.f16.f16.f16    { %r28695, %r28696 },    { %r2, %r3 },    { %r4 },        { %r28695, %r28696 }; 
	// end inline asm
	// begin inline asm
	mma.sync.aligned.m16n8k8.row.col.f16.f16.f16.f16    { %r28693, %r28694 },    { %r2, %r3 },    { %r4 },        { %r28693, %r28694 }; 
	// end inline asm
	// begin inline asm
	mma.sync.aligned.m16n8k8.row.col.f16.f16.f16.f16    { %r28695, %r28696 },    { %r2, %r3 },    { %r4 },        { %r28695, %r28696 }; 
	// end inline asm
	// begin inline asm
	mma.sync.aligned.m16n8k8.row.col.f16.f16.f16.f16    { %r28693, %r28694 },    { %r2, %r3 },    { %r4 },        { %r28693, %r28694 }; 
	// end inline asm
	// begin inline asm
	mma.sync.aligned.m16n8k8.row.col.f16.f16.f16.f16    { %r28695, %r28696 },    { %r2, %r3 },    { %r4 },        { %r28695, %r28696 }; 
	// end inline asm
	// begin inline asm
	mma.sync.aligned.m16n8k8.row.col.f16.f16.f16.f16    { %r28693, %r28694 },    { %r2, %r3 },    { %r4 },        { %r28693, %r28694 }; 
	// end inline asm
	// begin inline asm
	mma.sync.aligned.m16n8k8.row.col.f16.f16.f16.f16    { %r28695, %r28696 },    { %r2, %r3 },    { %r4 },        { %r28695, %r28696 }; 
	// end inline asm
	// begin inline asm
	mma.sync.aligned.m16n8k8.row.col.f16.f16.f16.f16    { %r28693, %r28694 },    { %r2, %r3 },    { %r4 },        { %r28693, %r28694 }; 
	// end inline asm
	// begin inline asm
	mma.sync.aligned.m16n8k8.row.col.f16.f16.f16.f16    { %r28695, %r28696 },    { %r2, %r3 },    { %r4 },        { %r28695, %r28696 }; 
	// end inline asm
	// begin inline asm
	mma.sync.aligned.m16n8k8.row.col.f16.f16.f16.f16    { %r28693, %r28694 },    { %r2, %r3 },    { %r4 },        { %r28693, %r28694 }; 
	// end inline asm
	// begin inline asm
	mma.sync.aligned.m16n8k8.row.col.f16.f16.f16.f16    { %r28695, %r28696 },    { %r2, %r3 },    { %r4 },        { %r28695, %r28696 }; 
	// end inline asm
	// begin inline asm
	mma.sync.aligned.m16n8k8.row.col.f16.f16.f16.f16    { %r28693, %r28694 },    { %r2, %r3 },    { %r4 },        { %r28693, %r28694 }; 
	// end inline asm
	// begin inline asm
	mma.sync.aligned.m16n8k8.row.col.f16.f16.f16.f16    { %r28695, %r28696 },    { %r2, %r3 },    { %r4 },        { %r28695, %r28696 }; 
	// end inline asm
	// begin inline asm
	mma.sync.aligned.m16n8k8.row.col.f16.f16.f16.f16    { %r28693, %r28694 },    { %r2, %r3 },    { %r4 },        { %r28693, %r28694 }; 
	// end inline asm
	// begin inline asm
	mma.sync.aligned.m16n8k8.row.col.f16.f16.f16.f16    { %r28695, %r28696 },    { %r2, %r3 },    { %r4 },        { %r28695, %r28696 }; 
	// end inline asm
	// begin inline asm
	mma.sync.aligned.m16n8k8.row.col.f16.f16.f16.f16    { %r28693, %r28694 },    { %r2, %r3 },    { %r4 },        { %r28693, %r28694 }; 
	// end inline asm
	// begin inline asm
	mma.sync.aligned.m16n8k8.row.col.f16.f16.f16.f16    { %r28695, %r28696 },    { %r2, %r3 },    { %r4 },        { %r28695, %r28696 }; 
	// end inline asm
	// begin inline asm
	mma.sync.aligned.m16n8k8.row.col.f16.f16.f16.f16    { %r28693, %r28694 },    { %r2, %r3 },    { %r4 },        { %r28693, %r28694 }; 
	// end inline asm
	// begin inline asm
	mma.sync.aligned.m16n8k8.row.col.f16.f16.f16.f16    { %r28695, %r28696 },    { %r2, %r3 },    { %r4 },        { %r28695, %r28696 }; 
	// end inline asm
	// begin inline asm
	mma.sync.aligned.m16n8k8.row.col.f16.f16.f16.f16    { %r28693, %r28694 },    { %r2, %r3 },    { %r4 },        { %r28693, %r28694 }; 
	// end inline asm
	// begin inline asm
	mma.sync.aligned.m16n8k8.row.col.f16.f16.f16.f16    { %r28695, %r28696 },    { %r2, %r3 },    { %r4 },        { %r28695, %r28696 }; 
	// end inline asm
	// begin inline asm
	mma.sync.aligned.m16n8k8.row.col.f16.f16.f16.f16    { %r28693, %r28694 },    { %r2, %r3 },    { %r4 },        { %r28693, %r28694 }; 
	// end inline asm
	// begin inline asm
	mma.sync.aligned.m16n8k8.row.col.f16.f16.f16.f16    { %r28695, %r28696 },    { %r2, %r3 },    { %r4 },        { %r28695, %r28696 }; 
	// end inline asm
	// begin inline asm
	mma.sync.aligned.m16n8k8.row.col.f16.f16.f16.f16    { %r28693, %r28694 },    { %r2, %r3 },    { %r4 },        { %r28693, %r28694 }; 
	// end inline asm
	// begin inline asm
	mma.sync.aligned.m16n8k8.row.col.f16.f16.f16.f16    { %r28695, %r28696 },    { %r2, %r3 },    { %r4 },        { %r28695, %r28696 }; 
	// end inline asm
	// begin inline asm
	mma.sync.aligned.m16n8k8.row.col.f16.f16.f16.f16    { %r28693, %r28694 },    { %r2, %r3 },    { %r4 },        { %r28693, %r28694 }; 
	// end inline asm
	// begin inline asm
	mma.sync.aligned.m16n8k8.row.col.f16.f16.f16.f16    { %r28695, %r28696 },    { %r2, %r3 },    { %r4 },        { %r28695, %r28696 }; 
	// end inline asm
	// begin inline asm
	mma.sync.aligned.m16n8k8.row.col.f16.f16.f16.f16    { %r28693, %r28694 },    { %r2, %r3 },    { %r4 },        { %r28693, %r28694 }; 
	// end inline asm
	// begin inline asm
	mma.sync.aligned.m16n8k8.row.col.f16.f16.f16.f16    { %r28695, %r28696 },    { %r2, %r3 },    { %r4 },        { %r28695, %r28696 }; 
	// end inline asm
	// begin inline asm
	mma.sync.aligned.m16n8k8.row.col.f16.f16.f16.f16    { %r28693, %r28694 },    { %r2, %r3 },    { %r4 },        { %r28693, %r28694 }; 
	// end inline asm
	// begin inline asm
	mma.sync.aligned.m16n8k8.row.col.f16.f16.f16.f16    { %r28695, %r28696 },    { %r2, %r3 },    { %r4 },        { %r28695, %r28696 }; 
	// end inline asm
	// begin inline asm
	mma.sync.aligned.m16n8k8.row.col.f16.f16.f16.f16    { %r28693, %r28694 },    { %r2, %r3 },    { %r4 },        { %r28693, %r28694 }; 
	// end inline asm
	// begin inline asm
	mma.sync.aligned.m16n8k8.row.col.f16.f16.f16.f16    { %r28695, %r28696 },    { %r2, %r3 },    { %r4 },        { %r28695, %r28696 }; 
	// end inline asm
	// begin inline asm
	mma.sync.aligned.m16n8k8.row.col.f16.f16.f16.f16    { %r28693, %r28694 },    { %r2, %r3 },    { %r4 },        { %r28693, %r28694 }; 
	// end inline asm
	// begin inline asm
	mma.sync.aligned.m16n8k8.row.col.f16.f16.f16.f16    { %r28695, %r28696 },    { %r2, %r3 },    { %r4 },        { %r28695, %r28696 }; 
	// end inline asm
	// begin inline asm
	mma.sync.aligned.m16n8k8.row.col.f16.f16.f16.f16    { %r28693, %r28694 },    { %r2, %r3 },    { %r4 },        { %r28693, %r28694 }; 
	// end inline asm
	// begin inline asm
	mma.sync.aligned.m16n8k8.row.col.f16.f16.f16.f16    { %r28695, %r28696 },    { %r2, %r3 },    { %r4 },        { %r28695, %r28696 }; 
	// end inline asm
	// begin inline asm
	mma.sync.aligned.m16n8k8.row.col.f16.f16.f16.f16    { %r28693, %r28694 },    { %r2, %r3 },    { %r4 },        { %r28693, %r28694 }; 
	// end inline asm
	// begin inline asm
	mma.sync.aligned.m16n8k8.row.col.f16.f16.f16.f16    { %r28695, %r28696 },    { %r2, %r3 },    { %r4 },        { %r28695, %r28696 }; 
	// end inline asm
	// begin inline asm
	mma.sync.aligned.m16n8k8.row.col.f16.f16.f16.f16    { %r28693, %r28694 },    { %r2, %r3 },    { %r4 },        { %r28693, %r28694 }; 
	// end inline asm
	// begin inline asm
	mma.sync.aligned.m16n8k8.row.col.f16.f16.f16.f16    { %r28695, %r28696 },    { %r2, %r3 },    { %r4 },        { %r28695, %r28696 }; 
	// end inline asm
	// begin inline asm
	mma.sync.aligned.m16n8k8.row.col.f16.f16.f16.f16    { %r28693, %r28694 },    { %r2, %r3 },    { %r4 },        { %r28693, %r28694 }; 
	// end inline asm
	// begin inline asm
	mma.sync.aligned.m16n8k8.row.col.f16.f16.f16.f16    { %r28695, %r28696 },    { %r2, %r3 },    { %r4 },        { %r28695, %r28696 }; 
	// end inline asm
	// begin inline asm
	mma.sync.aligned.m16n8k8.row.col.f16.f16.f16.f16    { %r28693, %r28694 },    { %r2, %r3 },    { %r4 },        { %r28693, %r28694 }; 
	// end inline asm
	// begin inline asm
	mma.sync.aligned.m16n8k8.row.col.f16.f16.f16.f16    { %r28695, %r28696 },    { %r2, %r3 },    { %r4 },        { %r28695, %r28696 }; 
	// end inline asm
	// begin inline asm
	mma.sync.aligned.m16n8k8.row.col.f16.f16.f16.f16    { %r28693, %r28694 },    { %r2, %r3 },    { %r4 },        { %r28693, %r28694 }; 
	// end inline asm
	// begin inline asm
	mma.sync.aligned.m16n8k8.row.col.f16.f16.f16.f16    { %r28695, %r28696 },    { %r2, %r3 },    { %r4 },        { %r28695, %r28696 }; 
	// end inline asm
	// begin inline asm
	mma.sync.aligned.m16n8k8.row.col.f16.f16.f16.f16    { %r28693, %r28694 },    { %r2, %r3 },    { %r4 },        { %r28693, %r28694 }; 
	// end inline asm
	// begin inline asm
	mma.sync.aligned.m16n8k8.row.col.f16.f16.f16.f16    { %r28695, %r28696 },    { %r2, %r3 },    { %r4 },        { %r28695, %r28696 }; 
	// end inline asm
	// begin inline asm
	mma.sync.aligned.m16n8k8.row.col.f16.f16.f16.f16    { %r28693, %r28694 },    { %r2, %r3 },    { %r4 },        { %r28693, %r28694 }; 
	// end inline asm
	// begin inline asm
	mma.sync.aligned.m16n8k8.row.col.f16.f16.f16.f16    { %r28695, %r28696 },    { %r2, %r3 },    { %r4 },        { %r28695, %r28696 }; 
	// end inline asm
	// begin inline asm
	mma.sync.aligned.m16n8k8.row.col.f16.f16.f16.f16    { %r28693, %r28694 },    { %r2, %r3 },    { %r4 },        { %r28693, %r28694 }; 
	// end inline asm
	// begin inline asm
	mma.sync.aligned.m16n8k8.row.col.f16.f16.f16.f16    { %r28695, %r28696 },    { %r2, %r3 },    { %r4 },        { %r28695, %r28696 }; 
	// end inline asm
	// begin inline asm
	mma.sync.aligned.m16n8k8.row.col.f16.f16.f16.f16    { %r28693, %r28694 },    { %r2, %r3 },    { %r4 },        { %r28693, %r28694 }; 
	// end inline asm
	// begin inline asm
	mma.sync.aligned.m16n8k8.row.col.f16.f16.f16.f16    { %r28695, %r28696 },    { %r2, %r3 },    { %r4 },        { %r28695, %r28696 }; 
	// end inline asm
	// begin inline asm
	mma.sync.aligned.m16n8k8.row.col.f16.f16.f16.f16    { %r28693, %r28694 },    { %r2, %r3 },    { %r4 },        { %r28693, %r28694 }; 
	// end inline asm
	// begin inline asm
	mma.sync.aligned.m16n8k8.row.col.f16.f16.f16.f16    { %r28695, %r28696 },    { %r2, %r3 },    { %r4 },        { %r28695, %r28696 }; 
	// end inline asm
	// begin inline asm
	mma.sync.aligned.m16n8k8.row.col.f16.f16.f16.f16    { %r28693, %r28694 },    { %r2, %r3 },    { %r4 },        { %r28693, %r28694 }; 
	// end inline asm
	// begin inline asm
	mma.sync.aligned.m16n8k8.row.col.f16.f16.f16.f16    { %r28695, %r28696 },    { %r2, %r3 },    { %r4 },        { %r28695, %r28696 }; 
	// end inline asm
	// begin inline asm
	mma.sync.aligned.m16n8k8.row.col.f16.f16.f16.f16    { %r28693, %r28694 },    { %r2, %r3 },    { %r4 },        { %r28693, %r28694 }; 
	// end inline asm
	// begin inline asm
	mma.sync.aligned.m16n8k8.row.col.f16.f16.f16.f16    { %r28695, %r28696 },    { %r2, %r3 },    { %r4 },        { %r28695, %r28696 }; 
	// end inline asm
	// begin inline asm
	mma.sync.aligned.m16n8k8.row.col.f16.f16.f16.f16    { %r28693, %r28694 },    { %r2, %r3 },    { %r4 },        { %r28693, %r28694 }; 
	// end inline asm
	// begin inline asm
	mma.sync.aligned.m16n8k8.row.col.f16.f16.f16.f16    { %r28695, %r28696 },    { %r2, %r3 },    { %r4 },        { %r28695, %r28696 }; 
	// end inline asm
	// begin inline asm
	mma.sync.aligned.m16n8k8.row.col.f16.f16.f16.f16    { %r28693, %r28694 },    { %r2, %r3 },    { %r4 },        { %r28693, %r28694 }; 
	// end inline asm
	// begin inline asm
	mma.sync.aligned.m16n8k8.row.col.f16.f16.f16.f16    { %r28695, %r28696 },    { %r2, %r3 },    { %r4 },        { %r28695, %r28696 }; 
	// end inline asm
	// begin inline asm
	mma.sync.aligned.m16n8k8.row.col.f16.f16.f16.f16    { %r28693, %r28694 },    { %r2, %r3 },    { %r4 },        { %r28693, %r28694 }; 
	// end inline asm
	// begin inline asm
	mma.sync.aligned.m16n8k8.row.col.f16.f16.f16.f16    { %r28695, %r28696 },    { %r2, %r3 },    { %r4 },        { %r28695, %r28696 }; 
	// end inline asm
	// begin inline asm
	mma.sync.aligned.m16n8k8.row.col.f16.f16.f16.f16    { %r28693, %r28694 },    { %r2, %r3 },    { %r4 },        { %r28693, %r28694 }; 
	// end inline asm
	// begin inline asm
	mma.sync.aligned.m16n8k8.row.col.f16.f16.f16.f16    { %r28695, %r28696 },    { %r2, %r3 },    { %r4 },        { %r28695, %r28696 }; 
	// end inline asm
	// begin inline asm
	mma.sync.aligned.m16n8k8.row.col.f16.f16.f16.f16    { %r28693, %r28694 },    { %r2, %r3 },    { %r4 },        { %r28693, %r28694 }; 
	// end inline asm
	// begin inline asm
	mma.sync.aligned.m16n8k8.row.col.f16.f16.f16.f16    { %r28695, %r28696 },    { %r2, %r3 },    { %r4 },        { %r28695, %r28696 }; 
	// end inline asm
	// begin inline asm
	mma.sync.aligned.m16n8k8.row.col.f16.f16.f16.f16    { %r28693, %r28694 },    { %r2, %r3 },    { %r4 },        { %r28693, %r28694 }; 
	// end inline asm
	// begin inline asm
	mma.sync.aligned.m16n8k8.row.col.f16.f16.f16.f16    { %r28695, %r28696 },    { %r2, %r3 },    { %r4 },        { %r28695, %r28696 }; 
	// end inline asm
	// begin inline asm
	mma.sync.aligned.m16n8k8.row.col.f16.f16.f16.f16    { %r28693, %r28694 },    { %r2, %r3 },    { %r4 },        { %r28693, %r28694 }; 
	// end inline asm
	// begin inline asm
	mma.sync.aligned.m16n8k8.row.col.f16.f16.f16.f16    { %r28695, %r28696 },    { %r2, %r3 },    { %r4 },        { %r28695, %r28696 }; 
	// end inline asm
	// begin inline asm
	mma.sync.aligned.m16n8k8.row.col.f16.f16.f16.f16    { %r28693, %r28694 },    { %r2, %r3 },    { %r4 },        { %r28693, %r28694 }; 
	// end inline asm
	// begin inline asm
	mma.sync.aligned.m16n8k8.row.col.f16.f16.f16.f16    { %r28695, %r28696 },    { %r2, %r3 },    { %r4 },        { %r28695, %r28696 }; 
	// end inline asm
	// begin inline asm
	mma.sync.aligned.m16n8k8.row.col.f16.f16.f16.f16    { %r28693, %r28694 },    { %r2, %r3 },    { %r4 },        { %r28693, %r28694 }; 
	// end inline asm
	// begin inline asm
	mma.sync.aligned.m16n8k8.row.col.f16.f16.f16.f16    { %r28695, %r28696 },    { %r2, %r3 },    { %r4 },        { %r28695, %r28696 }; 
	// end inline asm
	// begin inline asm
	mma.sync.aligned.m16n8k8.row.col.f16.f16.f16.f16    { %r28693, %r28694 },    { %r2, %r3 },    { %r4 },        { %r28693, %r28694 }; 
	// end inline asm
	// begin inline asm
	mma.sync.aligned.m16n8k8.row.col.f16.f16.f16.f16    { %r28695, %r28696 },    { %r2, %r3 },    { %r4 },        { %r28695, %r28696 }; 
	// end inline asm
	// begin inline asm
	mma.sync.aligned.m16n8k8.row.col.f16.f16.f16.f16    { %r28693, %r28694 },    { %r2, %r3 },    { %r4 },        { %r28693, %r28694 }; 
	// end inline asm
	// begin inline asm
	mma.sync.aligned.m16n8k8.row.col.f16.f16.f16.f16    { %r28695, %r28696 },    { %r2, %r3 },    { %r4 },        { %r28695, %r28696 }; 
	// end inline asm
	// begin inline asm
	mma.sync.aligned.m16n8k8.row.col.f16.f16.f16.f16    { %r28693, %r28694 },    { %r2, %r3 },    { %r4 },        { %r28693, %r28694 }; 
	// end inline asm
	// begin inline asm
	mma.sync.aligned.m16n8k8.row.col.f16.f16.f16.f16    { %r28695, %r28696 },    { %r2, %r3 },    { %r4 },        { %r28695, %r28696 }; 
	// end inline asm
	// begin inline asm
	mma.sync.aligned.m16n8k8.row.col.f16.f16.f16.f16    { %r28693, %r28694 },    { %r2, %r3 },    { %r4 },        { %r28693, %r28694 }; 
	// end inline asm
	// begin inline asm
	mma.sync.aligned.m16n8k8.row.col.f16.f16.f16.f16    { %r28695, %r28696 },    { %r2, %r3 },    { %r4 },        { %r28695, %r28696 }; 
	// end inline asm
	// begin inline asm
	mma.sync.aligned.m16n8k8.row.col.f16.f16.f16.f16    { %r28693, %r28694 },    { %r2, %r3 },    { %r4 },        { %r28693, %r28694 }; 
	// end inline asm
	// begin inline asm
	mma.sync.aligned.m16n8k8.row.col.f16.f16.f16.f16    { %r28695, %r28696 },    { %r2, %r3 },    { %r4 },        { %r28695, %r28696 }; 
	// end inline asm
	// begin inline asm
	mma.sync.aligned.m16n8k8.row.col.f16.f16.f16.f16    { %r28693, %r28694 },    { %r2, %r3 },    { %r4 },        { %r28693, %r28694 }; 
	// end inline asm
	// begin inline asm
	mma.sync.aligned.m16n8k8.row.col.f16.f16.f16.f16    { %r28695, %r28696 },    { %r2, %r3 },    { %r4 },        { %r28695, %r28696 }; 
	// end inline asm
	// begin inline asm
	mma.sync.aligned.m16n8k8.row.col.f16.f16.f16.f16    { %r28693, %r28694 },    { %r2, %r3 },    { %r4 },        { %r28693, %r28694 }; 
	// end inline asm
	// begin inline asm
	mma.sync.aligned.m16n8k8.row.col.f16.f16.f16.f16    { %r28695, %r28696 },    { %r2, %r3 },    { %r4 },        { %r28695, %r28696 }; 
	// end inline asm
	// begin inline asm
	mma.sync.aligned.m16n8k8.row.col.f16.f16.f16.f16    { %r28693, %r28694 },    { %r2, %r3 },    { %r4 },        { %r28693, %r28694 }; 
	// end inline asm
	// begin inline asm
	mma.sync.aligned.m16n8k8.row.col.f16.f16.f16.f16    { %r28695, %r28696 },    { %r2, %r3 },    { %r4 },        { %r28695, %r28696 }; 
	// end inline asm
	// begin inline asm
	mma.sync.aligned.m16n8k8.row.col.f16.f16.f16.f16    { %r28693, %r28694 },    { %r2, %r3 },    { %r4 },        { %r28693, %r28694 }; 
	// end inline asm
	// begin inline asm
	mma.sync.aligned.m16n8k8.row.col.f16.f16.f16.f16    { %r28695, %r28696 },    { %r2, %r3 },    { %r4 },        { %r28695, %r28696 }; 
	// end inline asm
	// begin inline asm
	mma.sync.aligned.m16n8k8.row.col.f16.f16.f16.f16    { %r28693, %r28694 },    { %r2, %r3 },    { %r4 },        { %r28693, %r28694 }; 
	// end inline asm
	// begin inline asm
	mma.sync.aligned.m16n8k8.row.col.f16.f16.f16.f16    { %r28695, %r28696 },    { %r2, %r3 },    { %r4 },        { %r28695, %r28696 }; 
	// end inline asm
	// begin inline asm
	mma.sync.aligned.m16n8k8.row.col.f16.f16.f16.f16    { %r28693, %r28694 },    { %r2, %r3 },    { %r4 },        { %r28693, %r28694 }; 
	// end inline asm
	// begin inline asm
	mma.sync.aligned.m16n8k8.row.col.f16.f16.f16.f16    { %r28695, %r28696 },    { %r2, %r3 },    { %r4 },        { %r28695, %r28696 }; 
	// end inline asm
	// begin inline asm
	mma.sync.aligned.m16n8k8.row.col.f16.f16.f16.f16    { %r28693, %r28694 },    { %r2, %r3 },    { %r4 },        { %r28693, %r28694 }; 
	// end inline asm
	// begin inline asm
	mma.sync.aligned.m16n8k8.row.col.f16.f16.f16.f16    { %r28695, %r28696 },    { %r2, %r3 },    { %r4 },        { %r28695, %r28696 }; 
	// end inline asm
	// begin inline asm
	mma.sync.aligned.m16n8k8.row.col.f16.f16.f16.f16    { %r28693, %r28694 },    { %r2, %r3 },    { %r4 },        { %r28693, %r28694 }; 
	// end inline asm
	// begin inline asm
	mma.sync.aligned.m16n8k8.row.col.f16.f16.f16.f16    { %r28695, %r28696 },    { %r2, %r3 },    { %r4 },        { %r28695, %r28696 }; 
	// end inline asm
	// begin inline asm
	mma.sync.aligned.m16n8k8.row.col.f16.f16.f16.f16    { %r28693, %r28694 },    { %r2, %r3 },    { %r4 },        { %r28693, %r28694 }; 
	// end inline asm
	// begin inline asm
	mma.sync.aligned.m16n8k8.row.col.f16.f16.f16.f16    { %r28695, %r28696 },    { %r2, %r3 },    { %r4 },        { %r28695, %r28696 }; 
	// end inline asm
	// begin inline asm
	mma.sync.aligned.m16n8k8.row.col.f16.f16.f16.f16    { %r28693, %r28694 },    { %r2, %r3 },    { %r4 },        { %r28693, %r28694 }; 
	// end inline asm
	// begin inline asm
	mma.sync.aligned.m16n8k8.row.col.f16.f16.f16.f16    { %r28695, %r28696 },    { %r2, %r3 },    { %r4 },        { %r28695, %r28696 }; 
	// end inline asm
	// begin inline asm
	mma.sync.aligned.m16n8k8.row.col.f16.f16.f16.f16    { %r28693, %r28694 },    { %r2, %r3 },    { %r4 },        { %r28693, %r28694 }; 
	// end inline asm
	// begin inline asm
	mma.sync.aligned.m16n8k8.row.col.f16.f16.f16.f16    { %r28695, %r28696 },    { %r2, %r3 },    { %r4 },        { %r28695, %r28696 }; 
	// end inline asm
	// begin inline asm
	mma.sync.aligned.m16n8k8.row.col.f16.f16.f16.f16    { %r28693, %r28694 },    { %r2, %r3 },    { %r4 },        { %r28693, %r28694 }; 
	// end inline asm
	// begin inline asm
	mma.sync.aligned.m16n8k8.row.col.f16.f16.f16.f16    { %r28695, %r28696 },    { %r2, %r3 },    { %r4 },        { %r28695, %r28696 }; 
	// end inline asm
	// begin inline asm
	mma.sync.aligned.m16n8k8.row.col.f16.f16.f16.f16    { %r28693, %r28694 },    { %r2, %r3 },    { %r4 },        { %r28693, %r28694 }; 
	// end inline asm
	// begin inline asm
	mma.sync.aligned.m16n8k8.row.col.f16.f16.f16.f16    { %r28695, %r28696 },    { %r2, %r3 },    { %r4 },        { %r28695, %r28696 }; 
	// end inline asm
	// begin inline asm
	mma.sync.aligned.m16n8k8.row.col.f16.f16.f16.f16    { %r28693, %r28694 },    { %r2, %r3 },    { %r4 },        { %r28693, %r28694 }; 
	// end inline asm
	// begin inline asm
	mma.sync.aligned.m16n8k8.row.col.f16.f16.f16.f16    { %r28695, %r28696 },    { %r2, %r3 },    { %r4 },        { %r28695, %r28696 }; 
	// end inline asm
	// begin inline asm
	mma.sync.aligned.m16n8k8.row.col.f16.f16.f16.f16    { %r28693, %r28694 },    { %r2, %r3 },    { %r4 },        { %r28693, %r28694 }; 
	// end inline asm
	// begin inline asm
	mma.sync.aligned.m16n8k8.row.col.f16.f16.f16.f16    { %r28695, %r28696 },    { %r2, %r3 },    { %r4 },        { %r28695, %r28696 }; 
	// end inline asm
	// begin inline asm
	mma.sync.aligned.m16n8k8.row.col.f16.f16.f16.f16    { %r28693, %r28694 },    { %r2, %r3 },    { %r4 },        { %r28693, %r28694 }; 
	// end inline asm
	// begin inline asm
	mma.sync.aligned.m16n8k8.row.col.f16.f16.f16.f16    { %r28695, %r28696 },    { %r2, %r3 },    { %r4 },        { %r28695, %r28696 }; 
	// end inline asm
	// begin inline asm
	mma.sync.aligned.m16n8k8.row.col.f16.f16.f16.f16    { %r28693, %r28694 },    { %r2, %r3 },    { %r4 },        { %r28693, %r28694 }; 
	// end inline asm
	// begin inline asm
	mma.sync.aligned.m16n8k8.row.col.f16.f16.f16.f16    { %r28695, %r28696 },    { %r2, %r3 },    { %r4 },        { %r28695, %r28696 }; 
	// end inline asm
	// begin inline asm
	mma.sync.aligned.m16n8k8.row.col.f16.f16.f16.f16    { %r28693, %r28694 },    { %r2, %r3 },    { %r4 },        { %r28693, %r28694 }; 
	// end inline asm
	// begin inline asm
	mma.sync.aligned.m16n8k8.row.col.f16.f16.f16.f16    { %r28695, %r28696 },    { %r2, %r3 },    { %r4 },        { %r28695, %r28696 }; 
	// end inline asm
	// begin inline asm
	mma.sync.aligned.m16n8k8.row.col.f16.f16.f16.f16    { %r28693, %r28694 },    { %r2, %r3 },    { %r4 },        { %r28693, %r28694 }; 
	// end inline asm
	// begin inline asm
	mma.sync.aligned.m16n8k8.row.col.f16.f16.f16.f16    { %r28695, %r28696 },    { %r2, %r3 },    { %r4 },        { %r28695, %r28696 }; 
	// end inline asm
	// begin inline asm
	mma.sync.aligned.m16n8k8.row.col.f16.f16.f16.f16    { %r28693, %r28694 },    { %r2, %r3 },    { %r4 },        { %r28693, %r28694 }; 
	// end inline asm
	// begin inline asm
	mma.sync.aligned.m16n8k8.row.col.f16.f16.f16.f16    { %r28695, %r28696 },    { %r2, %r3 },    { %r4 },        { %r28695, %r28696 }; 
	// end inline asm
	// begin inline asm
	mma.sync.aligned.m16n8k8.row.col.f16.f16.f16.f16    { %r28693, %r28694 },    { %r2, %r3 },    { %r4 },        { %r28693, %r28694 }; 
	// end inline asm
	// begin inline asm
	mma.sync.aligned.m16n8k8.row.col.f16.f16.f16.f16    { %r28695, %r28696 },    { %r2, %r3 },    { %r4 },        { %r28695, %r28696 }; 
	// end inline asm
	// begin inline asm
	mma.sync.aligned.m16n8k8.row.col.f16.f16.f16.f16    { %r28693, %r28694 },    { %r2, %r3 },    { %r4 },        { %r28693, %r28694 }; 
	// end inline asm
	// begin inline asm
	mma.sync.aligned.m16n8k8.row.col.f16.f16.f16.f16    { %r28695, %r28696 },    { %r2, %r3 },    { %r4 },        { %r28695, %r28696 }; 
	// end inline asm
	// begin inline asm
	mma.sync.aligned.m16n8k8.row.col.f16.f16.f16.f16    { %r28693, %r28694 },    { %r2, %r3 },    { %r4 },        { %r28693, %r28694 }; 
	// end inline asm
	// begin inline asm
	mma.sync.aligned.m16n8k8.row.col.f16.f16.f16.f16    { %r28695, %r28696 },    { %r2, %r3 },    { %r4 },        { %r28695, %r28696 }; 
	// end inline asm
	// begin inline asm
	mma.sync.aligned.m16n8k8.row.col.f16.f16.f16.f16    { %r28693, %r28694 },    { %r2, %r3 },    { %r4 },        { %r28693, %r28694 }; 
	// end inline asm
	// begin inline asm
	mma.sync.aligned.m16n8k8.row.col.f16.f16.f16.f16    { %r28695, %r28696 },    { %r2, %r3 },    { %r4 },        { %r28695, %r28696 }; 
	// end inline asm
	// begin inline asm
	mma.sync.aligned.m16n8k8.row.col.f16.f16.f16.f16    { %r28693, %r28694 },    { %r2, %r3 },    { %r4 },        { %r28693, %r28694 }; 
	// end inline asm
	// begin inline asm
	mma.sync.aligned.m16n8k8.row.col.f16.f16.f16.f16    { %r28695, %r28696 },    { %r2, %r3 },    { %r4 },        { %r28695, %r28696 }; 
	// end inline asm
	// begin inline asm
	mma.sync.aligned.m16n8k8.row.col.f16.f16.f16.f16    { %r28693, %r28694 },    { %r2, %r3 },    { %r4 },        { %r28693, %r28694 }; 
	// end inline asm
	// begin inline asm
	mma.sync.aligned.m16n8k8.row.col.f16.f16.f16.f16    { %r28695, %r28696 },    { %r2, %r3 },    { %r4 },        { %r28695, %r28696 }; 
	// end inline asm
	// begin inline asm
	mma.sync.aligned.m16n8k8.row.col.f16.f16.f16.f16    { %r28693, %r28694 },    { %r2, %r3 },    { %r4 },        { %r28693, %r28694 }; 
	// end inline asm
	// begin inline asm
	mma.sync.aligned.m16n8k8.row.col.f16.f16.f16.f16    { %r28695, %r28696 },    { %r2, %r3 },    { %r4 },        { %r28695, %r28696 }; 
	// end inline asm
	// begin inline asm
	mma.sync.aligned.m16n8k8.row.col.f16.f16.f16.f16    { %r28693, %r28694 },    { %r2, %r3 },    { %r4 },        { %r28693, %r28694 }; 
	// end inline asm
	// begin inline asm
	mma.sync.aligned.m16n8k8.row.col.f16.f16.f16.f16    { %r28695, %r28696 },    { %r2, %r3 },    { %r4 },        { %r28695, %r28696 }; 
	// end inline asm
	// begin inline asm
	mma.sync.aligned.m16n8k8.row.col.f16.f16.f16.f16    { %r28693, %r28694 },    { %r2, %r3 },    { %r4 },        { %r28693, %r28694 }; 
	// end inline asm
	// begin inline asm
	mma.sync.aligned.m16n8k8.row.col.f16.f16.f16.f16    { %r28695, %r28696 },    { %r2, %r3 },    { %r4 },        { %r28695, %r28696 }; 
	// end inline asm
	// begin inline asm
	mma.sync.aligned.m16n8k8.row.col.f16.f16.f16.f16    { %r28693, %r28694 },    { %r2, %r3 },    { %r4 },        { %r28693, %r28694 }; 
	// end inline asm
	// begin inline asm
	mma.sync.aligned.m16n8k8.row.col.f16.f16.f16.f16    { %r28695, %r28696 },    { %r2, %r3 },    { %r4 },        { %r28695, %r28696 }; 
	// end inline asm
	// begin inline asm
	mma.sync.aligned.m16n8k8.row.col.f16.f16.f16.f16    { %r28693, %r28694 },    { %r2, %r3 },    { %r4 },        { %r28693, %r28694 }; 
	// end inline asm
	// begin inline asm
	mma.sync.aligned.m16n8k8.row.col.f16.f16.f16.f16    { %r28695, %r28696 },    { %r2, %r3 },    { %r4 },        { %r28695, %r28696 }; 
	// end inline asm
	// begin inline asm
	mma.sync.aligned.m16n8k8.row.col.f16.f16.f16.f16    { %r28693, %r28694 },    { %r2, %r3 },    { %r4 },        { %r28693, %r28694 }; 
	// end inline asm
	// begin inline asm
	mma.sync.aligned.m16n8k8.row.col.f16.f16.f16.f16    { %r28695, %r28696 },    { %r2, %r3 },    { %r4 },        { %r28695, %r28696 }; 
	// end inline asm
	// begin inline asm
	mma.sync.aligned.m16n8k8.row.col.f16.f16.f16.f16    { %r28693, %r28694 },    { %r2, %r3 },    { %r4 },        { %r28693, %r28694 }; 
	// end inline asm
	// begin inline asm
	mma.sync.aligned.m16n8k8.row.col.f16.f16.f16.f16    { %r28695, %r28696 },    { %r2, %r3 },    { %r4 },        { %r28695, %r28696 }; 
	// end inline asm
	// begin inline asm
	mma.sync.aligned.m16n8k8.row.col.f16.f16.f16.f16    { %r28693, %r28694 },    { %r2, %r3 },    { %r4 },        { %r28693, %r28694 }; 
	// end inline asm
	// begin inline asm
	mma.sync.aligned.m16n8k8.row.col.f16.f16.f16.f16    { %r28695, %r28696 },    { %r2, %r3 },    { %r4 },        { %r28695, %r28696 }; 
	// end inline asm
	// begin inline asm
	mma.sync.aligned.m16n8k8.row.col.f16.f16.f16.f16    { %r28693, %r28694 },    { %r2, %r3 },    { %r4 },        { %r28693, %r28694 }; 
	// end inline asm
	// begin inline asm
	mma.sync.aligned.m16n8k8.row.col.f16.f16.f16.f16    { %r28695, %r28696 },    { %r2, %r3 },    { %r4 },        { %r28695, %r28696 }; 
	// end inline asm
	// begin inline asm
	mma.sync.aligned.m16n8k8.row.col.f16.f16.f16.f16    { %r28693, %r28694 },    { %r2, %r3 },    { %r4 },        { %r28693, %r28694 }; 
	// end inline asm
	// begin inline asm
	mma.sync.aligned.m16n8k8.row.col.f16.f16.f16.f16    { %r28695, %r28696 },    { %r2, %r3 },    { %r4 },        { %r28695, %r28696 }; 
	// end inline asm
	// begin inline asm
	mma.sync.aligned.m16n8k8.row.col.f16.f16.f16.f16    { %r28693, %r28694 },    { %r2, %r3 },    { %r4 },        { %r28693, %r28694 }; 
	// end inline asm
	// begin inline asm
	mma.sync.aligned.m16n8k8.row.col.f16.f16.f16.f16    { %r28695, %r28696 },    { %r2, %r3 },    { %r4 },        { %r28695, %r28696 }; 
	// end inline asm
	// begin inline asm
	mma.sync.aligned.m16n8k8.row.col.f16.f16.f16.f16    { %r28693, %r28694 },    { %r2, %r3 },    { %r4 },        { %r28693, %r28694 }; 
	// end inline asm
	// begin inline asm
	mma.sync.aligned.m16n8k8.row.col.f16.f16.f16.f16    { %r28695, %r28696 },    { %r2, %r3 },    { %r4 },        { %r28695, %r28696 }; 
	// end inline asm
	// begin inline asm
	mma.sync.aligned.m16n8k8.row.col.f16.f16.f16.f16    { %r28693, %r28694 },    { %r2, %r3 },    { %r4 },        { %r28693, %r28694 }; 
	// end inline asm
	// begin inline asm
	mma.sync.aligned.m16n8k8.row.col.f16.f16.f16.f16    { %r28695, %r28696 },    { %r2, %r3 },    { %r4 },        { %r28695, %r28696 }; 
	// end inline asm
	// begin inline asm
	mma.sync.aligned.m16n8k8.row.col.f16.f16.f16.f16    { %r28693, %r28694 },    { %r2, %r3 },    { %r4 },        { %r28693, %r28694 }; 
	// end inline asm
	// begin inline asm
	mma.sync.aligned.m16n8k8.row.col.f16.f16.f16.f16    { %r28695, %r28696 },    { %r2, %r3 },    { %r4 },        { %r28695, %r28696 }; 
	// end inline asm
	// begin inline asm
	mma.sync.aligned.m16n8k8.row.col.f16.f16.f16.f16    { %r28693, %r28694 },    { %r2, %r3 },    { %r4 },        { %r28693, %r28694 }; 
	// end inline asm
	// begin inline asm
	mma.sync.aligned.m16n8k8.row.col.f16.f16.f16.f16    { %r28695, %r28696 },    { %r2, %r3 },    { %r4 },        { %r28695, %r28696 }; 
	// end inline asm
	// begin inline asm
	mma.sync.aligned.m16n8k8.row.col.f16.f16.f16.f16    { %r28693, %r28694 },    { %r2, %r3 },    { %r4 },        { %r28693, %r28694 }; 
	// end inline asm
	// begin inline asm
	mma.sync.aligned.m16n8k8.row.col.f16.f16.f16.f16    { %r28695, %r28696 },    { %r2, %r3 },    { %r4 },        { %r28695, %r28696 }; 
	// end inline asm
	// begin inline asm
	mma.sync.aligned.m16n8k8.row.col.f16.f16.f16.f16    { %r28693, %r28694 },    { %r2, %r3 },    { %r4 },        { %r28693, %r28694 }; 
	// end inline asm
	// begin inline asm
	mma.sync.aligned.m16n8k8.row.col.f16.f16.f16.f16    { %r28695, %r28696 },    { %r2, %r3 },    { %r4 },        { %r28695, %r28696 }; 
	// end inline asm
	// begin inline asm
	mma.sync.aligned.m16n8k8.row.col.f16.f16.f16.f16    { %r28693, %r28694 },    { %r2, %r3 },    { %r4 },        { %r28693, %r28694 }; 
	// end inline asm
	// begin inline asm
	mma.sync.aligned.m16n8k8.row.col.f16.f16.f16.f16    { %r28695, %r28696 },    { %r2, %r3 },    { %r4 },        { %r28695, %r28696 }; 
	// end inline asm
	// begin inline asm
	mma.sync.aligned.m16n8k8.row.col.f16.f16.f16.f16    { %r28693, %r28694 },    { %r2, %r3 },    { %r4 },        { %r28693, %r28694 }; 
	// end inline asm
	// begin inline asm
	mma.sync.aligned.m16n8k8.row.col.f16.f16.f16.f16    { %r28695, %r28696 },    { %r2, %r3 },    { %r4 },        { %r28695, %r28696 }; 
	// end inline asm
	// begin inline asm
	mma.sync.aligned.m16n8k8.row.col.f16.f16.f16.f16    { %r28693, %r28694 },    { %r2, %r3 },    { %r4 },        { %r28693, %r28694 }; 
	// end inline asm
	// begin inline asm
	mma.sync.aligned.m16n8k8.row.col.f16.f16.f16.f16    { %r28695, %r28696 },    { %r2, %r3 },    { %r4 },        { %r28695, %r28696 }; 
	// end inline asm
	// begin inline asm
	mma.sync.aligned.m16n8k8.row.col.f16.f16.f16.f16    { %r28693, %r28694 },    { %r2, %r3 },    { %r4 },        { %r28693, %r28694 }; 
	// end inline asm
	// begin inline asm
	mma.sync.aligned.m16n8k8.row.col.f16.f16.f16.f16    { %r28695, %r28696 },    { %r2, %r3 },    { %r4 },        { %r28695, %r28696 }; 
	// end inline asm
	// begin inline asm
	mma.sync.aligned.m16n8k8.row.col.f16.f16.f16.f16    { %r28693, %r28694 },    { %r2, %r3 },    { %r4 },        { %r28693, %r28694 }; 
	// end inline asm
	// begin inline asm
	mma.sync.aligned.m16n8k8.row.col.f16.f16.f16.f16    { %r28695, %r28696 },    { %r2, %r3 },    { %r4 },        { %r28695, %r28696 }; 
	// end inline asm
	// begin inline asm
	mma.sync.aligned.m16n8k8.row.col.f16.f16.f16.f16    { %r28693, %r28694 },    { %r2, %r3 },    { %r4 },        { %r28693, %r28694 }; 
	// end inline asm
	// begin inline asm
	mma.sync.aligned.m16n8k8.row.col.f16.f16.f16.f16    { %r28695, %r28696 },    { %r2, %r3 },    { %r4 },        { %r28695, %r28696 }; 
	// end inline asm
	// begin inline asm
	mma.sync.aligned.m16n8k8.row.col.f16.f16.f16.f16    { %r28693, %r28694 },    { %r2, %r3 },    { %r4 },        { %r28693, %r28694 }; 
	// end inline asm
	// begin inline asm
	mma.sync.aligned.m16n8k8.row.col.f16.f16.f16.f16    { %r28695, %r28696 },    { %r2, %r3 },    { %r4 },        { %r28695, %r28696 }; 
	// end inline asm
	// begin inline asm
	mma.sync.aligned.m16n8k8.row.col.f16.f16.f16.f16    { %r28693, %r28694 },    { %r2, %r3 },    { %r4 },        { %r28693, %r28694 }; 
	// end inline asm
	// begin inline asm
	mma.sync.aligned.m16n8k8.row.col.f16.f16.f16.f16    { %r28695, %r28696 },    { %r2, %r3 },    { %r4 },        { %r28695, %r28696 }; 
	// end inline asm
	// begin inline asm
	mma.sync.aligned.m16n8k8.row.col.f16.f16.f16.f16    { %r28693, %r28694 },    { %r2, %r3 },    { %r4 },        { %r28693, %r28694 }; 
	// end inline asm
	// begin inline asm
	mma.sync.aligned.m16n8k8.row.col.f16.f16.f16.f16    { %r28695, %r28696 },    { %r2, %r3 },    { %r4 },        { %r28695, %r28696 }; 
	// end inline asm
	// begin inline asm
	mma.sync.aligned.m16n8k8.row.col.f16.f16.f16.f16    { %r28693, %r28694 },    { %r2, %r3 },    { %r4 },        { %r28693, %r28694 }; 
	// end inline asm
	// begin inline asm
	mma.sync.aligned.m16n8k8.row.col.f16.f16.f16.f16    { %r28695, %r28696 },    { %r2, %r3 },    { %r4 },        { %r28695, %r28696 }; 
	// end inline asm
	// begin inline asm
	mma.sync.aligned.m16n8k8.row.col.f16.f16.f16.f16    { %r28693, %r28694 },    { %r2, %r3 },    { %r4 },        { %r28693, %r28694 }; 
	// end inline asm
	// begin inline asm
	mma.sync.aligned.m16n8k8.row.col.f16.f16.f16.f16    { %r28695, %r28696 },    { %r2, %r3 },    { %r4 },        { %r28695, %r28696 }; 
	// end inline asm
	// begin inline asm
	mma.sync.aligned.m16n8k8.row.col.f16.f16.f16.f16    { %r28693, %r28694 },    { %r2, %r3 },    { %r4 },        { %r28693, %r28694 }; 
	// end inline asm
	// begin inline asm
	mma.sync.aligned.m16n8k8.row.col.f16.f16.f16.f16    { %r28695, %r28696 },    { %r2, %r3 },    { %r4 },        { %r28695, %r28696 }; 
	// end inline asm
	// begin inline asm
	mma.sync.aligned.m16n8k8.row.col.f16.f16.f16.f16    { %r28693, %r28694 },    { %r2, %r3 },    { %r4 },        { %r28693, %r28694 }; 
	// end inline asm
	// begin inline asm
	mma.sync.aligned.m16n8k8.row.col.f16.f16.f16.f16    { %r28695, %r28696 },    { %r2, %r3 },    { %r4 },        { %r28695, %r28696 }; 
	// end inline asm
	// begin inline asm
	mma.sync.aligned.m16n8k8.row.col.f16.f16.f16.f16    { %r28693, %r28694 },    { %r2, %r3 },    { %r4 },        { %r28693, %r28694 }; 
	// end inline asm
	// begin inline asm
	mma.sync.aligned.m16n8k8.row.col.f16.f16.f16.f16    { %r28695, %r28696 },    { %r2, %r3 },    { %r4 },        { %r28695, %r28696 }; 
	// end inline asm
	// begin inline asm
	mma.sync.aligned.m16n8k8.row.col.f16.f16.f16.f16    { %r28693, %r28694 },    { %r2, %r3 },    { %r4 },        { %r28693, %r28694 }; 
	// end inline asm
	// begin inline asm
	mma.sync.aligned.m16n8k8.row.col.f16.f16.f16.f16    { %r28695, %r28696 },    { %r2, %r3 },    { %r4 },        { %r28695, %r28696 }; 
	// end inline asm
	// begin inline asm
	mma.sync.aligned.m16n8k8.row.col.f16.f16.f16.f16    { %r28693, %r28694 },    { %r2, %r3 },    { %r4 },        { %r28693, %r28694 }; 
	// end inline asm
	// begin inline asm
	mma.sync.aligned.m16n8k8.row.col.f16.f16.f16.f16    { %r28695, %r28696 },    { %r2, %r3 },    { %r4 },        { %r28695, %r28696 }; 
	// end inline asm
	// begin inline asm
	mma.sync.aligned.m16n8k8.row.col.f16.f16.f16.f16    { %r28693, %r28694 },    { %r2, %r3 },    { %r4 },        { %r28693, %r28694 }; 
	// end inline asm
	// begin inline asm
	mma.sync.aligned.m16n8k8.row.col.f16.f16.f16.f16    { %r28695, %r28696 },    { %r2, %r3 },    { %r4 },        { %r28695, %r28696 }; 
	// end inline asm
	// begin inline asm
	mma.sync.aligned.m16n8k8.row.col.f16.f16.f16.f16    { %r28693, %r28694 },    { %r2, %r3 },    { %r4 },        { %r28693, %r28694 }; 
	// end inline asm
	// begin inline asm
	mma.sync.aligned.m16n8k8.row.col.f16.f16.f16.f16    { %r28695, %r28696 },    { %r2, %r3 },    { %r4 },        { %r28695, %r28696 }; 
	// end inline asm
	// begin inline asm
	mma.sync.aligned.m16n8k8.row.col.f16.f16.f16.f16    { %r28693, %r28694 },    { %r2, %r3 },    { %r4 },        { %r28693, %r28694 }; 
	// end inline asm
	// begin inline asm
	mma.sync.aligned.m16n8k8.row.col.f16.f16.f16.f16    { %r28695, %r28696 },    { %r2, %r3 },    { %r4 },        { %r28695, %r28696 }; 
	// end inline asm
	// begin inline asm
	mma.sync.aligned.m16n8k8.row.col.f16.f16.f16.f16    { %r28693, %r28694 },    { %r2, %r3 },    { %r4 },        { %r28693, %r28694 }; 
	// end inline asm
	// begin inline asm
	mma.sync.aligned.m16n8k8.row.col.f16.f16.f16.f16    { %r28695, %r28696 },    { %r2, %r3 },    { %r4 },        { %r28695, %r28696 }; 
	// end inline asm
	// begin inline asm
	mma.sync.aligned.m16n8k8.row.col.f16.f16.f16.f16    { %r28693, %r28694 },    { %r2, %r3 },    { %r4 },        { %r28693, %r28694 }; 
	// end inline asm
	// begin inline asm
	mma.sync.aligned.m16n8k8.row.col.f16.f16.f16.f16    { %r28695, %r28696 },    { %r2, %r3 },    { %r4 },        { %r28695, %r28696 }; 
	// end inline asm
	// begin inline asm
	mma.sync.aligned.m16n8k8.row.col.f16.f16.f16.f16    { %r28693, %r28694 },    { %r2, %r3 },    { %r4 },        { %r28693, %r28694 }; 
	// end inline asm
	// begin inline asm
	mma.sync.aligned.m16n8k8.row.col.f16.f16.f16.f16    { %r28695, %r28696 },    { %r2, %r3 },    { %r4 },        { %r28695, %r28696 }; 
	// end inline asm
	// begin inline asm
	mma.sync.aligned.m16n8k8.row.col.f16.f16.f16.f16    { %r28693, %r28694 },    { %r2, %r3 },    { %r4 },        { %r28693, %r28694 }; 
	// end inline asm
	// begin inline asm
	mma.sync.aligned.m16n8k8.row.col.f16.f16.f16.f16    { %r28695, %r28696 },    { %r2, %r3 },    { %r4 },        { %r28695, %r28696 }; 
	// end inline asm
	// begin inline asm
	mma.sync.aligned.m16n8k8.row.col.f16.f16.f16.f16    { %r28693, %r28694 },    { %r2, %r3 },    { %r4 },        { %r28693, %r28694 }; 
	// end inline asm
	// begin inline asm
	mma.sync.aligned.m16n8k8.row.col.f16.f16.f16.f16    { %r28695, %r28696 },    { %r2, %r3 },    { %r4 },        { %r28695, %r28696 }; 
	// end inline asm
	// begin inline asm
	mma.sync.aligned.m16n8k8.row.col.f16.f16.f16.f16    { %r28693, %r28694 },    { %r2, %r3 },    { %r4 },        { %r28693, %r28694 }; 
	// end inline asm
	// begin inline asm
	mma.sync.aligned.m16n8k8.row.col.f16.f16.f16.f16    { %r28695, %r28696 },    { %r2, %r3 },    { %r4 },        { %r28695, %r28696 }; 
	// end inline asm
	// begin inline asm
	mma.sync.aligned.m16n8k8.row.col.f16.f16.f16.f16    { %r28693, %r28694 },    { %r2, %r3 },    { %r4 },        { %r28693, %r28694 }; 
	// end inline asm
	// begin inline asm
	mma.sync.aligned.m16n8k8.row.col.f16.f16.f16.f16    { %r28695, %r28696 },    { %r2, %r3 },    { %r4 },        { %r28695, %r28696 }; 
	// end inline asm
	// begin inline asm
	mma.sync.aligned.m16n8k8.row.col.f16.f16.f16.f16    { %r28693, %r28694 },    { %r2, %r3 },    { %r4 },        { %r28693, %r28694 }; 
	// end inline asm
	// begin inline asm
	mma.sync.aligned.m16n8k8.row.col.f16.f16.f16.f16    { %r28695, %r28696 },    { %r2, %r3 },    { %r4 },        { %r28695, %r28696 }; 
	// end inline asm
	// begin inline asm
	mma.sync.aligned.m16n8k8.row.col.f16.f16.f16.f16    { %r28693, %r28694 },    { %r2, %r3 },    { %r4 },        { %r28693, %r28694 }; 
	// end inline asm
	// begin inline asm
	mma.sync.aligned.m16n8k8.row.col.f16.f16.f16.f16    { %r28695, %r28696 },    { %r2, %r3 },    { %r4 },        { %r28695, %r28696 }; 
	// end inline asm
	// begin inline asm
	mma.sync.aligned.m16n8k8.row.col.f16.f16.f16.f16    { %r28693, %r28694 },    { %r2, %r3 },    { %r4 },        { %r28693, %r28694 }; 
	// end inline asm
	// begin inline asm
	mma.sync.aligned.m16n8k8.row.col.f16.f16.f16.f16    { %r28695, %r28696 },    { %r2, %r3 },    { %r4 },        { %r28695, %r28696 }; 
	// end inline asm
	// begin inline asm
	mma.sync.aligned.m16n8k8.row.col.f16.f16.f16.f16    { %r28693, %r28694 },    { %r2, %r3 },    { %r4 },        { %r28693, %r28694 }; 
	// end inline asm
	// begin inline asm
	mma.sync.aligned.m16n8k8.row.col.f16.f16.f16.f16    { %r28695, %r28696 },    { %r2, %r3 },    { %r4 },        { %r28695, %r28696 }; 
	// end inline asm
	// begin inline asm
	mma.sync.aligned.m16n8k8.row.col.f16.f16.f16.f16    { %r28693, %r28694 },    { %r2, %r3 },    { %r4 },        { %r28693, %r28694 }; 
	// end inline asm
	// begin inline asm
	mma.sync.aligned.m16n8k8.row.col.f16.f16.f16.f16    { %r28695, %r28696 },    { %r2, %r3 },    { %r4 },        { %r28695, %r28696 }; 
	// end inline asm
	// begin inline asm
	mma.sync.aligned.m16n8k8.row.col.f16.f16.f16.f16    { %r28693, %r28694 },    { %r2, %r3 },    { %r4 },        { %r28693, %r28694 }; 
	// end inline asm
	// begin inline asm
	mma.sync.aligned.m16n8k8.row.col.f16.f16.f16.f16    { %r28695, %r28696 },    { %r2, %r3 },    { %r4 },        { %r28695, %r28696 }; 
	// end inline asm
	// begin inline asm
	mma.sync.aligned.m16n8k8.row.col.f16.f16.f16.f16    { %r28693, %r28694 },    { %r2, %r3 },    { %r4 },        { %r28693, %r28694 }; 
	// end inline asm
	mov.u32 	%r4973, %r28695;
	mov.u32 	%r4974, %r28696;
	// begin inline asm
	mma.sync.aligned.m16n8k8.row.col.f16.f16.f16.f16    { %r4973, %r4974 },    { %r2, %r3 },    { %r4 },        { %r4973, %r4974 }; 
	// end inline asm
	mov.u32 	%r4980, %r28693;
	mov.u32 	%r4981, %r28694;
	// begin inline asm
	mma.sync.aligned.m16n8k8.row.col.f16.f16.f16.f16    { %r4980, %r4981 },    { %r2, %r3 },    { %r4 },        { %r4980, %r4981 }; 
	// end inline asm
	// begin inline asm
	mma.sync.aligned.m16n8k8.row.col.f16.f16.f16.f16    { %r4973, %r4974 },    { %r2, %r3 },    { %r4 },        { %r4973, %r4974 }; 
	// end inline asm
	// begin inline asm
	mma.sync.aligned.m16n8k8.row.col.f16.f16.f16.f16    { %r4980, %r4981 },    { %r2, %r3 },    { %r4 },        { %r4980, %r4981 }; 
	// end inline asm
	// begin inline asm
	mma.sync.aligned.m16n8k8.row.col.f16.f16.f16.f16    { %r4973, %r4974 },    { %r2, %r3 },    { %r4 },        { %r4973, %r4974 }; 
	// end inline asm
	// begin inline asm
	mma.sync.aligned.m16n8k8.row.col.f16.f16.f16.f16    { %r4980, %r4981 },    { %r2, %r3 },    { %r4 },        { %r4980, %r4981 }; 
	// end inline asm
	// begin inline asm
	mma.sync.aligned.m16n8k8.row.col.f16.f16.f16.f16    { %r4973, %r4974 },    { %r2, %r3 },    { %r4 },        { %r4973, %r4974 }; 
	// end inline asm
	// begin inline asm
	mma.sync.aligned.m16n8k8.row.col.f16.f16.f16.f16    { %r4980, %r4981 },    { %r2, %r3 },    { %r4 },        { %r4980, %r4981 }; 
	// end inline asm
	// begin inline asm
	mma.sync.aligned.m16n8k8.row.col.f16.f16.f16.f16    { %r4973, %r4974 },    { %r2, %r3 },    { %r4 },        { %r4973, %r4974 }; 
	// end inline asm
	// begin inline asm
	mma.sync.aligned.m16n8k8.row.col.f16.f16.f16.f16    { %r4980, %r4981 },    { %r2, %r3 },    { %r4 },        { %r4980, %r4981 }; 
	// end inline asm
	// begin inline asm
	mma.sync.aligned.m16n8k8.row.col.f16.f16.f16.f16    { %r4973, %r4974 },    { %r2, %r3 },    { %r4 },        { %r4973, %r4974 }; 
	// end inline asm
	// begin inline asm
	mma.sync.aligned.m16n8k8.row.col.f16.f16.f16.f16    { %r4980, %r4981 },    { %r2, %r3 },    { %r4 },        { %r4980, %r4981 }; 
	// end inline asm
	// begin inline asm
	mma.sync.aligned.m16n8k8.row.col.f16.f16.f16.f16    { %r4973, %r4974 },    { %r2, %r3 },    { %r4 },        { %r4973, %r4974 }; 
	// end inline asm
	// begin inline asm
	mma.sync.aligned.m16n8k8.row.col.f16.f16.f16.f16    { %r4980, %r4981 },    { %r2, %r3 },    { %r4 },        { %r4980, %r4981 }; 
	// end inline asm
	// begin inline asm
	mma.sync.aligned.m16n8k8.row.col.f16.f16.f16.f16    { %r4973, %r4974 },    { %r2, %r3 },    { %r4 },        { %r4973, %r4974 }; 
	// end inline asm
	// begin inline asm
	mma.sync.aligned.m16n8k8.row.col.f16.f16.f16.f16    { %r4980, %r4981 },    { %r2, %r3 },    { %r4 },        { %r4980, %r4981 }; 
	// end inline asm
	// begin inline asm
	mma.sync.aligned.m16n8k8.row.col.f16.f16.f16.f16    { %r4973, %r4974 },    { %r2, %r3 },    { %r4 },        { %r4973, %r4974 }; 
	// end inline asm
	// begin inline asm
	mma.sync.aligned.m16n8k8.row.col.f16.f16.f16.f16    { %r4980, %r4981 },    { %r2, %r3 },    { %r4 },        { %r4980, %r4981 }; 
	// end inline asm
	// begin inline asm
	mma.sync.aligned.m16n8k8.row.col.f16.f16.f16.f16    { %r4973, %r4974 },    { %r2, %r3 },    { %r4 },        { %r4973, %r4974 }; 
	// end inline asm
	// begin inline asm
	mma.sync.aligned.m16n8k8.row.col.f16.f16.f16.f16    { %r4980, %r4981 },    { %r2, %r3 },    { %r4 },        { %r4980, %r4981 }; 
	// end inline asm
	// begin inline asm
	mma.sync.aligned.m16n8k8.row.col.f16.f16.f16.f16    { %r4973, %r4974 },    { %r2, %r3 },    { %r4 },        { %r4973, %r4974 }; 
	// end inline asm
	// begin inline asm
	mma.sync.aligned.m16n8k8.row.col.f16.f16.f16.f16    { %r4980, %r4981 },    { %r2, %r3 },    { %r4 },        { %r4980, %r4981 }; 
	// end inline asm
	// begin inline asm
	mma.sync.aligned.m16n8k8.row.col.f16.f16.f16.f16    { %r4973, %r4974 },    { %r2, %r3 },    { %r4 },        { %r4973, %r4974 }; 
	// end inline asm
	// begin inline asm
	mma.sync.aligned.m16n8k8.row.col.f16.f16.f16.f16    { %r4980, %r4981 },    { %r2, %r3 },    { %r4 },        { %r4980, %r4981 }; 
	// end inline asm
	// begin inline asm
	mma.sync.aligned.m16n8k8.row.col.f16.f16.f16.f16    { %r4973, %r4974 },    { %r2, %r3 },    { %r4 },        { %r4973, %r4974 }; 
	// end inline asm
	// begin inline asm
	mma.sync.aligned.m16n8k8.row.col.f16.f16.f16.f16    { %r4980, %r4981 },    { %r2, %r3 },    { %r4 },        { %r4980, %r4981 }; 
	// end inline asm
	// begin inline asm
	mma.sync.aligned.m16n8k8.row.col.f16.f16.f16.f16    { %r4973, %r4974 },    { %r2, %r3 },    { %r4 },        { %r4973, %r4974 }; 
	// end inline asm
	// begin inline asm
	mma.sync.aligned.m16n8k8.row.col.f16.f16.f16.f16    { %r4980, %r4981 },    { %r2, %r3 },    { %r4 },        { %r4980, %r4981 }; 
	// end inline asm
	// begin inline asm
	mma.sync.aligned.m16n8k8.row.col.f16.f16.f16.f16    { %r4973, %r4974 },    { %r2, %r3 },    { %r4 },        { %r4973, %r4974 }; 
	// end inline asm
	// begin inline asm
	mma.sync.aligned.m16n8k8.row.col.f16.f16.f16.f16    { %r4980, %r4981 },    { %r2, %r3 },    { %r4 },        { %r4980, %r4981 }; 
	// end inline asm
	// begin inline asm
	mma.sync.aligned.m16n8k8.row.col.f16.f16.f16.f16    { %r4973, %r4974 },    { %r2, %r3 },    { %r4 },        { %r4973, %r4974 }; 
	// end inline asm
	// begin inline asm
	mma.sync.aligned.m16n8k8.row.col.f16.f16.f16.f16    { %r4980, %r4981 },    { %r2, %r3 },    { %r4 },        { %r4980, %r4981 }; 
	// end inline asm
	// begin inline asm
	mma.sync.aligned.m16n8k8.row.col.f16.f16.f16.f16    { %r4973, %r4974 },    { %r2, %r3 },    { %r4 },        { %r4973, %r4974 }; 
	// end inline asm
	// begin inline asm
	mma.sync.aligned.m16n8k8.row.col.f16.f16.f16.f16    { %r4980, %r4981 },    { %r2, %r3 },    { %r4 },        { %r4980, %r4981 }; 
	// end inline asm
	// begin inline asm
	mma.sync.aligned.m16n8k8.row.col.f16.f16.f16.f16    { %r4973, %r4974 },    { %r2, %r3 },    { %r4 },        { %r4973, %r4974 }; 
	// end inline asm
	// begin inline asm
	mma.sync.aligned.m16n8k8.row.col.f16.f16.f16.f16    { %r4980, %r4981 },    { %r2, %r3 },    { %r4 },        { %r4980, %r4981 }; 
	// end inline asm
	// begin inline asm
	mma.sync.aligned.m16n8k8.row.col.f16.f16.f16.f16    { %r4973, %r4974 },    { %r2, %r3 },    { %r4 },        { %r4973, %r4974 }; 
	// end inline asm
	// begin inline asm
	mma.sync.aligned.m16n8k8.row.col.f16.f16.f16.f16    { %r4980, %r4981 },    { %r2, %r3 },    { %r4 },        { %r4980, %r4981 }; 
	// end inline asm
	// begin inline asm
	mma.sync.aligned.m16n8k8.row.col.f16.f16.f16.f16    { %r4973, %r4974 },    { %r2, %r3 },    { %r4 },        { %r4973, %r4974 }; 
	// end inline asm
	// begin inline asm
	mma.sync.aligned.m16n8k8.row.col.f16.f16.f16.f16    { %r4980, %r4981 },    { %r2, %r3 },    { %r4 },        { %r4980, %r4981 }; 
	// end inline asm
	// begin inline asm
	mma.sync.aligned.m16n8k8.row.col.f16.f16.f16.f16    { %r4973, %r4974 },    { %r2, %r3 },    { %r4 },        { %r4973, %r4974 }; 
	// end inline asm
	// begin inline asm
	mma.sync.aligned.m16n8k8.row.col.f16.f16.f16.f16    { %r4980, %r4981 },    { %r2, %r3 },    { %r4 },        { %r4980, %r4981 }; 
	// end inline asm
	// begin inline asm
	mma.sync.aligned.m16n8k8.row.col.f16.f16.f16.f16    { %r4973, %r4974 },    { %r2, %r3 },    { %r4 },        { %r4973, %r4974 }; 
	// end inline asm
	// begin inline asm
	mma.sync.aligned.m16n8k8.row.col.f16.f16.f16.f16    { %r4980, %r4981 },    { %r2, %r3 },    { %r4 },        { %r4980, %r4981 }; 
	// end inline asm
	// begin inline asm
	mma.sync.aligned.m16n8k8.row.col.f16.f16.f16.f16    { %r4973, %r4974 },    { %r2, %r3 },    { %r4 },        { %r4973, %r4974 }; 
	// end inline asm
	// begin inline asm
	mma.sync.aligned.m16n8k8.row.col.f16.f16.f16.f16    { %r4980, %r4981 },    { %r2, %r3 },    { %r4 },        { %r4980, %r4981 }; 
	// end inline asm
	// begin inline asm
	mma.sync.aligned.m16n8k8.row.col.f16.f16.f16.f16    { %r4973, %r4974 },    { %r2, %r3 },    { %r4 },        { %r4973, %r4974 }; 
	// end inline asm
	// begin inline asm
	mma.sync.aligned.m16n8k8.row.col.f16.f16.f16.f16    { %r4980, %r4981 },    { %r2, %r3 },    { %r4 },        { %r4980, %r4981 }; 
	// end inline asm
	// begin inline asm
	mma.sync.aligned.m16n8k8.row.col.f16.f16.f16.f16    { %r4973, %r4974 },    { %r2, %r3 },    { %r4 },        { %r4973, %r4974 }; 
	// end inline asm
	// begin inline asm
	mma.sync.aligned.m16n8k8.row.col.f16.f16.f16.f16    { %r4980, %r4981 },    { %r2, %r3 },    { %r4 },        { %r4980, %r4981 }; 
	// end inline asm
	// begin inline asm
	mma.sync.aligned.m16n8k8.row.col.f16.f16.f16.f16    { %r4973, %r4974 },    { %r2, %r3 },    { %r4 },        { %r4973, %r4974 }; 
	// end inline asm
	// begin inline asm
	mma.sync.aligned.m16n8k8.row.col.f16.f16.f16.f16    { %r4980, %r4981 },    { %r2, %r3 },    { %r4 },        { %r4980, %r4981 }; 
	// end inline asm
	// begin inline asm
	mma.sync.aligned.m16n8k8.row.col.f16.f16.f16.f16    { %r4973, %r4974 },    { %r2, %r3 },    { %r4 },        { %r4973, %r4974 }; 
	// end inline asm
	// begin inline asm
	mma.sync.aligned.m16n8k8.row.col.f16.f16.f16.f16    { %r4980, %r4981 },    { %r2, %r3 },    { %r4 },        { %r4980, %r4981 }; 
	// end inline asm
	// begin inline asm
	mma.sync.aligned.m16n8k8.row.col.f16.f16.f16.f16    { %r4973, %r4974 },    { %r2, %r3 },    { %r4 },        { %r4973, %r4974 }; 
	// end inline asm
	// begin inline asm
	mma.sync.aligned.m16n8k8.row.col.f16.f16.f16.f16    { %r4980, %r4981 },    { %r2, %r3 },    { %r4 },        { %r4980, %r4981 }; 
	// end inline asm
	// begin inline asm
	mma.sync.aligned.m16n8k8.row.col.f16.f16.f16.f16    { %r4973, %r4974 },    { %r2, %r3 },    { %r4 },        { %r4973, %r4974 }; 
	// end inline asm
	// begin inline asm
	mma.sync.aligned.m16n8k8.row.col.f16.f16.f16.f16    { %r4980, %r4981 },    { %r2, %r3 },    { %r4 },        { %r4980, %r4981 }; 
	// end inline asm
	// begin inline asm
	mma.sync.aligned.m16n8k8.row.col.f16.f16.f16.f16    { %r4973, %r4974 },    { %r2, %r3 },    { %r4 },        { %r4973, %r4974 }; 
	// end inline asm
	// begin inline asm
	mma.sync.aligned.m16n8k8.row.col.f16.f16.f16.f16    { %r4980, %r4981 },    { %r2, %r3 },    { %r4 },        { %r4980, %r4981 }; 
	// end inline asm
	// begin inline asm
	mma.sync.aligned.m16n8k8.row.col.f16.f16.f16.f16    { %r4973, %r4974 },    { %r2, %r3 },    { %r4 },        { %r4973, %r4974 }; 
	// end inline asm
	// begin inline asm
	mma.sync.aligned.m16n8k8.row.col.f16.f16.f16.f16    { %r4980, %r4981 },    { %r2, %r3 },    { %r4 },        { %r4980, %r4981 }; 
	// end inline asm
	// begin inline asm
	mma.sync.aligned.m16n8k8.row.col.f16.f16.f16.f16    { %r4973, %r4974 },    { %r2, %r3 },    { %r4 },        { %r4973, %r4974 }; 
	// end inline asm
	// begin inline asm
	mma.sync.aligned.m16n8k8.row.col.f16.f16.f16.f16    { %r4980, %r4981 },    { %r2, %r3 },    { %r4 },        { %r4980, %r4981 }; 
	// end inline asm
	// begin inline asm
	mma.sync.aligned.m16n8k8.row.col.f16.f16.f16.f16    { %r4973, %r4974 },    { %r2, %r3 },    { %r4 },        { %r4973, %r4974 }; 
	// end inline asm
	// begin inline asm
	mma.sync.aligned.m16n8k8.row.col.f16.f16.f16.f16    { %r4980, %r4981 },    { %r2, %r3 },    { %r4 },        { %r4980, %r4981 }; 
	// end inline asm
	// begin inline asm
	mma.sync.aligned.m16n8k8.row.col.f16.f16.f16.f16    { %r4973, %r4974 },    { %r2, %r3 },    { %r4 },        { %r4973, %r4974 }; 
	// end inline asm
	// begin inline asm
	mma.sync.aligned.m16n8k8.row.col.f16.f16.f16.f16    { %r4980, %r4981 },    { %r2, %r3 },    { %r4 },        { %r4980, %r4981 }; 
	// end inline asm
	// begin inline asm
	mma.sync.aligned.m16n8k8.row.col.f16.f16.f16.f16    { %r4973, %r4974 },    { %r2, %r3 },    { %r4 },        { %r4973, %r4974 }; 
	// end inline asm
	// begin inline asm
	mma.sync.aligned.m16n8k8.row.col.f16.f16.f16.f16    { %r4980, %r4981 },    { %r2, %r3 },    { %r4 },        { %r4980, %r4981 }; 
	// end inline asm
	// begin inline asm
	mma.sync.aligned.m16n8k8.row.col.f16.f16.f16.f16    { %r4973, %r4974 },    { %r2, %r3 },    { %r4 },        { %r4973, %r4974 }; 
	// end inline asm
	// begin inline asm
	mma.sync.aligned.m16n8k8.row.col.f16.f16.f16.f16    { %r4980, %r4981 },    { %r2, %r3 },    { %r4 },        { %r4980, %r4981 }; 
	// end inline asm
	// begin inline asm
	mma.sync.aligned.m16n8k8.row.col.f16.f16.f16.f16    { %r4973, %r4974 },    { %r2, %r3 },    { %r4 },        { %r4973, %r4974 }; 
	// end inline asm
	// begin inline asm
	mma.sync.aligned.m16n8k8.row.col.f16.f16.f16.f16    { %r4980, %r4981 },    { %r2, %r3 },    { %r4 },        { %r4980, %r4981 }; 
	// end inline asm
	// begin inline asm
	mma.sync.aligned.m16n8k8.row.col.f16.f16.f16.f16    { %r4973, %r4974 },    { %r2, %r3 },    { %r4 },        { %r4973, %r4974 }; 
	// end inline asm
	// begin inline asm
	mma.sync.aligned.m16n8k8.row.col.f16.f16.f16.f16    { %r4980, %r4981 },    { %r2, %r3 },    { %r4 },        { %r4980, %r4981 }; 
	// end inline asm
	// begin inline asm
	mma.sync.aligned.m16n8k8.row.col.f16.f16.f16.f16    { %r4973, %r4974 },    { %r2, %r3 },    { %r4 },        { %r4973, %r4974 }; 
	// end inline asm
	// begin inline asm
	mma.sync.aligned.m16n8k8.row.col.f16.f16.f16.f16    { %r4980, %r4981 },    { %r2, %r3 },    { %r4 },        { %r4980, %r4981 }; 
	// end inline asm
	// begin inline asm
	mma.sync.aligned.m16n8k8.row.col.f16.f16.f16.f16    { %r4973, %r4974 },    { %r2, %r3 },    { %r4 },        { %r4973, %r4974 }; 
	// end inline asm
	// begin inline asm
	mma.sync.aligned.m16n8k8.row.col.f16.f16.f16.f16    { %r4980, %r4981 },    { %r2, %r3 },    { %r4 },        { %r4980, %r4981 }; 
	// end inline asm
	// begin inline asm
	mma.sync.aligned.m16n8k8.row.col.f16.f16.f16.f16    { %r4973, %r4974 },    { %r2, %r3 },    { %r4 },        { %r4973, %r4974 }; 
	// end inline asm
	// begin inline asm
	mma.sync.aligned.m16n8k8.row.col.f16.f16.f16.f16    { %r4980, %r4981 },    { %r2, %r3 },    { %r4 },        { %r4980, %r4981 }; 
	// end inline asm
	// begin inline asm
	mma.sync.aligned.m16n8k8.row.col.f16.f16.f16.f16    { %r4973, %r4974 },    { %r2, %r3 },    { %r4 },        { %r4973, %r4974 }; 
	// end inline asm
	// begin inline asm
	mma.sync.aligned.m16n8k8.row.col.f16.f16.f16.f16    { %r4980, %r4981 },    { %r2, %r3 },    { %r4 },        { %r4980, %r4981 }; 
	// end inline asm
	// begin inline asm
	mma.sync.aligned.m16n8k8.row.col.f16.f16.f16.f16    { %r4973, %r4974 },    { %r2, %r3 },    { %r4 },        { %r4973, %r4974 }; 
	// end inline asm
	// begin inline asm
	mma.sync.aligned.m16n8k8.row.col.f16.f16.f16.f16    { %r4980, %r4981 },    { %r2, %r3 },    { %r4 },        { %r4980, %r4981 }; 
	// end inline asm
	// begin inline asm
	mma.sync.aligned.m16n8k8.row.col.f16.f16.f16.f16    { %r4973, %r4974 },    { %r2, %r3 },    { %r4 },        { %r4973, %r4974 }; 
	// end inline asm
	// begin inline asm
	mma.sync.aligned.m16n8k8.row.col.f16.f16.f16.f16    { %r4980, %r4981 },    { %r2, %r3 },    { %r4 },        { %r4980, %r4981 }; 
	// end inline asm
	// begin inline asm
	mma.sync.aligned.m16n8k8.row.col.f16.f16.f16.f16    { %r4973, %r4974 },    { %r2, %r3 },    { %r4 },        { %r4973, %r4974 }; 
	// end inline asm
	// begin inline asm
	mma.sync.aligned.m16n8k8.row.col.f16.f16.f16.f16    { %r4980, %r4981 },    { %r2, %r3 },    { %r4 },        { %r4980, %r4981 }; 
	// end inline asm
	// begin inline asm
	mma.sync.aligned.m16n8k8.row.col.f16.f16.f16.f16    { %r4973, %r4974 },    { %r2, %r3 },    { %r4 },        { %r4973, %r4974 }; 
	// end inline asm
	// begin inline asm
	mma.sync.aligned.m16n8k8.row.col.f16.f16.f16.f16    { %r4980, %r4981 },    { %r2, %r3 },    { %r4 },        { %r4980, %r4981 }; 
	// end inline asm
	// begin inline asm
	mma.sync.aligned.m16n8k8.row.col.f16.f16.f16.f16    { %r4973, %r4974 },    { %r2, %r3 },    { %r4 },        { %r4973, %r4974 }; 
	// end inline asm
	// begin inline asm
	mma.sync.aligned.m16n8k8.row.col.f16.f16.f16.f16    { %r4980, %r4981 },    { %r2, %r3 },    { %r4 },        { %r4980, %r4981 }; 
	// end inline asm
	// begin inline asm
	mma.sync.aligned.m16n8k8.row.col.f16.f16.f16.f16    { %r4973, %r4974 },    { %r2, %r3 },    { %r4 },        { %r4973, %r4974 }; 
	// end inline asm
	// begin inline asm
	mma.sync.aligned.m16n8k8.row.col.f16.f16.f16.f16    { %r4980, %r4981 },    { %r2, %r3 },    { %r4 },        { %r4980, %r4981 }; 
	// end inline asm
	// begin inline asm
	mma.sync.aligned.m16n8k8.row.col.f16.f16.f16.f16    { %r4973, %r4974 },    { %r2, %r3 },    { %r4 },        { %r4973, %r4974 }; 
	// end inline asm
	// begin inline asm
	mma.sync.aligned.m16n8k8.row.col.f16.f16.f16.f16    { %r4980, %r4981 },    { %r2, %r3 },    { %r4 },        { %r4980, %r4981 }; 
	// end inline asm
	// begin inline asm
	mma.sync.aligned.m16n8k8.row.col.f16.f16.f16.f16    { %r4973, %r4974 },    { %r2, %r3 },    { %r4 },        { %r4973, %r4974 }; 
	// end inline asm
	// begin inline asm
	mma.sync.aligned.m16n8k8.row.col.f16.f16.f16.f16    { %r4980, %r4981 },    { %r2, %r3 },    { %r4 },        { %r4980, %r4981 }; 
	// end inline asm
	// begin inline asm
	mma.sync.aligned.m16n8k8.row.col.f16.f16.f16.f16    { %r4973, %r4974 },    { %r2, %r3 },    { %r4 },        { %r4973, %r4974 }; 
	// end inline asm
	// begin inline asm
	mma.sync.aligned.m16n8k8.row.col.f16.f16.f16.f16    { %r4980, %r4981 },    { %r2, %r3 },    { %r4 },        { %r4980, %r4981 }; 
	// end inline asm
	// begin inline asm
	mma.sync.aligned.m16n8k8.row.col.f16.f16.f16.f16    { %r4973, %r4974 },    { %r2, %r3 },    { %r4 },        { %r4973, %r4974 }; 
	// end inline asm
	// begin inline asm
	mma.sync.aligned.m16n8k8.row.col.f16.f16.f16.f16    { %r4980, %r4981 },    { %r2, %r3 },    { %r4 },        { %r4980, %r4981 }; 
	// end inline asm
	// begin inline asm
	mma.sync.aligned.m16n8k8.row.col.f16.f16.f16.f16    { %r4973, %r4974 },    { %r2, %r3 },    { %r4 },        { %r4973, %r4974 }; 
	// end inline asm
	// begin inline asm
	mma.sync.aligned.m16n8k8.row.col.f16.f16.f16.f16    { %r4980, %r4981 },    { %r2, %r3 },    { %r4 },        { %r4980, %r4981 }; 
	// end inline asm
	// begin inline asm
	mma.sync.aligned.m16n8k8.row.col.f16.f16.f16.f16    { %r4973, %r4974 },    { %r2, %r3 },    { %r4 },        { %r4973, %r4974 }; 
	// end inline asm
	// begin inline asm
	mma.sync.aligned.m16n8k8.row.col.f16.f16.f16.f16    { %r4980, %r4981 },    { %r2, %r3 },    { %r4 },        { %r4980, %r4981 }; 
	// end inline asm
	// begin inline asm
	mma.sync.aligned.m16n8k8.row.col.f16.f16.f16.f16    { %r4973, %r4974 },    { %r2, %r3 },    { %r4 },        { %r4973, %r4974 }; 
	// end inline asm
	// begin inline asm
	mma.sync.aligned.m16n8k8.row.col.f16.f16.f16.f16    { %r4980, %r4981 },    { %r2, %r3 },    { %r4 },        { %r4980, %r4981 }; 
	// end inline asm
	// begin inline asm
	mma.sync.aligned.m16n8k8.row.col.f16.f16.f16.f16    { %r4973, %r4974 },    { %r2, %r3 },    { %r4 },        { %r4973, %r4974 }; 
	// end inline asm
	// begin inline asm
	mma.sync.aligned.m16n8k8.row.col.f16.f16.f16.f16    { %r4980, %r4981 },    { %r2, %r3 },    { %r4 },        { %r4980, %r4981 }; 
	// end inline asm
	// begin inline asm
	mma.sync.aligned.m16n8k8.row.col.f16.f16.f16.f16    { %r4973, %r4974 },    { %r2, %r3 },    { %r4 },        { %r4973, %r4974 }; 
	// end inline asm
	// begin inline asm
	mma.sync.aligned.m16n8k8.row.col.f16.f16.f16.f16    { %r4980, %r4981 },    { %r2, %r3 },    { %r4 },        { %r4980, %r4981 }; 
	// end inline asm
	// begin inline asm
	mma.sync.aligned.m16n8k8.row.col.f16.f16.f16.f16    { %r4973, %r4974 },    { %r2, %r3 },    { %r4 },        { %r4973, %r4974 }; 
	// end inline asm
	// begin inline asm
	mma.sync.aligned.m16n8k8.row.col.f16.f16.f16.f16    { %r4980, %r4981 },    { %r2, %r3 },    { %r4 },        { %r4980, %r4981 }; 
	// end inline asm
	// begin inline asm
	mma.sync.aligned.m16n8k8.row.col.f16.f16.f16.f16    { %r4973, %r4974 },    { %r2, %r3 },    { %r4 },        { %r4973, %r4974 }; 
	// end inline asm
	// begin inline asm
	mma.sync.aligned.m16n8k8.row.col.f16.f16.f16.f16    { %r4980, %r4981 },    { %r2, %r3 },    { %r4 },        { %r4980, %r4981 }; 
	// end inline asm
	// begin inline asm
	mma.sync.aligned.m16n8k8.row.col.f16.f16.f16.f16    { %r4973, %r4974 },    { %r2, %r3 },    { %r4 },        { %r4973, %r4974 }; 
	// end inline asm
	// begin inline asm
	mma.sync.aligned.m16n8k8.row.col.f16.f16.f16.f16    { %r4980, %r4981 },    { %r2, %r3 },    { %r4 },        { %r4980, %r4981 }; 
	// end inline asm
	// begin inline asm
	mma.sync.aligned.m16n8k8.row.col.f16.f16.f16.f16    { %r4973, %r4974 },    { %r2, %r3 },    { %r4 },        { %r4973, %r4974 }; 
	// end inline asm
	// begin inline asm
	mma.sync.aligned.m16n8k8.row.col.f16.f16.f16.f16    { %r4980, %r4981 },    { %r2, %r3 },    { %r4 },        { %r4980, %r4981 }; 
	// end inline asm
	// begin inline asm
	mma.sync.aligned.m16n8k8.row.col.f16.f16.f16.f16    { %r4973, %r4974 },    { %r2, %r3 },    { %r4 },        { %r4973, %r4974 }; 
	// end inline asm
	// begin inline asm
	mma.sync.aligned.m16n8k8.row.col.f16.f16.f16.f16    { %r4980, %r4981 },    { %r2, %r3 },    { %r4 },        { %r4980, %r4981 }; 
	// end inline asm
	// begin inline asm
	mma.sync.aligned.m16n8k8.row.col.f16.f16.f16.f16    { %r4973, %r4974 },    { %r2, %r3 },    { %r4 },        { %r4973, %r4974 }; 
	// end inline asm
	// begin inline asm
	mma.sync.aligned.m16n8k8.row.col.f16.f16.f16.f16    { %r4980, %r4981 },    { %r2, %r3 },    { %r4 },        { %r4980, %r4981 }; 
	// end inline asm
	// begin inline asm
	mma.sync.aligned.m16n8k8.row.col.f16.f16.f16.f16    { %r4973, %r4974 },    { %r2, %r3 },    { %r4 },        { %r4973, %r4974 }; 
	// end inline asm
	// begin inline asm
	mma.sync.aligned.m16n8k8.row.col.f16.f16.f16.f16    { %r4980, %r4981 },    { %r2, %r3 },    { %r4 },        { %r4980, %r4981 }; 
	// end inline asm
	// begin inline asm
	mma.sync.aligned.m16n8k8.row.col.f16.f16.f16.f16    { %r4973, %r4974 },    { %r2, %r3 },    { %r4 },        { %r4973, %r4974 }; 
	// end inline asm
	// begin inline asm
	mma.sync.aligned.m16n8k8.row.col.f16.f16.f16.f16    { %r4980, %r4981 },    { %r2, %r3 },    { %r4 },        { %r4980, %r4981 }; 
	// end inline asm
	// begin inline asm
	mma.sync.aligned.m16n8k8.row.col.f16.f16.f16.f16    { %r4973, %r4974 },    { %r2, %r3 },    { %r4 },        { %r4973, %r4974 }; 
	// end inline asm
	// begin inline asm
	mma.sync.aligned.m16n8k8.row.col.f16.f16.f16.f16    { %r4980, %r4981 },    { %r2, %r3 },    { %r4 },        { %r4980, %r4981 }; 
	// end inline asm
	// begin inline asm
	mma.sync.aligned.m16n8k8.row.col.f16.f16.f16.f16    { %r4973, %r4974 },    { %r2, %r3 },    { %r4 },        { %r4973, %r4974 }; 
	// end inline asm
	// begin inline asm
	mma.sync.aligned.m16n8k8.row.col.f16.f16.f16.f16    { %r4980, %r4981 },    { %r2, %r3 },    { %r4 },        { %r4980, %r4981 }; 
	// end inline asm
	// begin inline asm
	mma.sync.aligned.m16n8k8.row.col.f16.f16.f16.f16    { %r4973, %r4974 },    { %r2, %r3 },    { %r4 },        { %r4973, %r4974 }; 
	// end inline asm
	// begin inline asm
	mma.sync.aligned.m16n8k8.row.col.f16.f16.f16.f16    { %r4980, %r4981 },    { %r2, %r3 },    { %r4 },        { %r4980, %r4981 }; 
	// end inline asm
	// begin inline asm
	mma.sync.aligned.m16n8k8.row.col.f16.f16.f16.f16    { %r4973, %r4974 },    { %r2, %r3 },    { %r4 },        { %r4973, %r4974 }; 
	// end inline asm
	// begin inline asm
	mma.sync.aligned.m16n8k8.row.col.f16.f16.f16.f16    { %r4980, %r4981 },    { %r2, %r3 },    { %r4 },        { %r4980, %r4981 }; 
	// end inline asm
	// begin inline asm
	mma.sync.aligned.m16n8k8.row.col.f16.f16.f16.f16    { %r4973, %r4974 },    { %r2, %r3 },    { %r4 },        { %r4973, %r4974 }; 
	// end inline asm
	// begin inline asm
	mma.sync.aligned.m16n8k8.row.col.f16.f16.f16.f16    { %r4980, %r4981 },    { %r2, %r3 },    { %r4 },        { %r4980, %r4981 }; 
	// end inline asm
	// begin inline asm
	mma.sync.aligned.m16n8k8.row.col.f16.f16.f16.f16    { %r4973, %r4974 },    { %r2, %r3 },    { %r4 },        { %r4973, %r4974 }; 
	// end inline asm
	// begin inline asm
	mma.sync.aligned.m16n8k8.row.col.f16.f16.f16.f16    { %r4980, %r4981 },    { %r2, %r3 },    { %r4 },        { %r4980, %r4981 }; 
	// end inline asm
	// begin inline asm
	mma.sync.aligned.m16n8k8.row.col.f16.f16.f16.f16    { %r4973, %r4974 },    { %r2, %r3 },    { %r4 },        { %r4973, %r4974 }; 
	// end inline asm
	// begin inline asm
	mma.sync.aligned.m16n8k8.row.col.f16.f16.f16.f16    { %r4980, %r4981 },    { %r2, %r3 },    { %r4 },        { %r4980, %r4981 }; 
	// end inline asm
	// begin inline asm
	mma.sync.aligned.m16n8k8.row.col.f16.f16.f16.f16    { %r4973, %r4974 },    { %r2, %r3 },    { %r4 },        { %r4973, %r4974 }; 
	// end inline asm
	// begin inline asm
	mma.sync.aligned.m16n8k8.row.col.f16.f16.f16.f16    { %r4980, %r4981 },    { %r2, %r3 },    { %r4 },        { %r4980, %r4981 }; 
	// end inline asm
	// begin inline asm
	mma.sync.aligned.m16n8k8.row.col.f16.f16.f16.f16    { %r4973, %r4974 },    { %r2, %r3 },    { %r4 },        { %r4973, %r4974 }; 
	// end inline asm
	// begin inline asm
	mma.sync.aligned.m16n8k8.row.col.f16.f16.f16.f16    { %r4980, %r4981 },    { %r2, %r3 },    { %r4 },        { %r4980, %r4981 }; 
	// end inline asm
	// begin inline asm
	mma.sync.aligned.m16n8k8.row.col.f16.f16.f16.f16    { %r4973, %r4974 },    { %r2, %r3 },    { %r4 },        { %r4973, %r4974 }; 
	// end inline asm
	// begin inline asm
	mma.sync.aligned.m16n8k8.row.col.f16.f16.f16.f16    { %r4980, %r4981 },    { %r2, %r3 },    { %r4 },        { %r4980, %r4981 }; 
	// end inline asm
	// begin inline asm
	mma.sync.aligned.m16n8k8.row.col.f16.f16.f16.f16    { %r4973, %r4974 },    { %r2, %r3 },    { %r4 },        { %r4973, %r4974 }; 
	// end inline asm
	// begin inline asm
	mma.sync.aligned.m16n8k8.row.col.f16.f16.f16.f16    { %r4980, %r4981 },    { %r2, %r3 },    { %r4 },        { %r4980, %r4981 }; 
	// end inline asm
	// begin inline asm
	mma.sync.aligned.m16n8k8.row.col.f16.f16.f16.f16    { %r4973, %r4974 },    { %r2, %r3 },    { %r4 },        { %r4973, %r4974 }; 
	// end inline asm
	// begin inline asm
	mma.sync.aligned.m16n8k8.row.col.f16.f16.f16.f16    { %r4980, %r4981 },    { %r2, %r3 },    { %r4 },        { %r4980, %r4981 }; 
	// end inline asm
	// begin inline asm
	mma.sync.aligned.m16n8k8.row.col.f16.f16.f16.f16    { %r4973, %r4974 },    { %r2, %r3 },    { %r4 },        { %r4973, %r4974 }; 
	// end inline asm
	// begin inline asm
	mma.sync.aligned.m16n8k8.row.col.f16.f16.f16.f16    { %r4980, %r4981 },    { %r2, %r3 },    { %r4 },        { %r4980, %r4981 }; 
	// end inline asm
	// begin inline asm
	mma.sync.aligned.m16n8k8.row.col.f16.f16.f16.f16    { %r4973, %r4974 },    { %r2, %r3 },    { %r4 },        { %r4973, %r4974 }; 
	// end inline asm
	// begin inline asm
	mma.sync.aligned.m16n8k8.row.col.f16.f16.f16.f16    { %r4980, %r4981 },    { %r2, %r3 },    { %r4 },        { %r4980, %r4981 }; 
	// end inline asm
	// begin inline asm
	mma.sync.aligned.m16n8k8.row.col.f16.f16.f16.f16    { %r4973, %r4974 },    { %r2, %r3 },    { %r4 },        { %r4973, %r4974 }; 
	// end inline asm
	// begin inline asm
	mma.sync.aligned.m16n8k8.row.col.f16.f16.f16.f16    { %r4980, %r4981 },    { %r2, %r3 },    { %r4 },        { %r4980, %r4981 }; 
	// end inline asm
	// begin inline asm
	mma.sync.aligned.m16n8k8.row.col.f16.f16.f16.f16    { %r4973, %r4974 },    { %r2, %r3 },    { %r4 },        { %r4973, %r4974 }; 
	// end inline asm
	// begin inline asm
	mma.sync.aligned.m16n8k8.row.col.f16.f16.f16.f16    { %r4980, %r4981 },    { %r2, %r3 },    { %r4 },        { %r4980, %r4981 }; 
	// end inline asm
	// begin inline asm
	mma.sync.aligned.m16n8k8.row.col.f16.f16.f16.f16    { %r4973, %r4974 },    { %r2, %r3 },    { %r4 },        { %r4973, %r4974 }; 
	// end inline asm
	// begin inline asm
	mma.sync.aligned.m16n8k8.row.col.f16.f16.f16.f16    { %r4980, %r4981 },    { %r2, %r3 },    { %r4 },        { %r4980, %r4981 }; 
	// end inline asm
	// begin inline asm
	mma.sync.aligned.m16n8k8.row.col.f16.f16.f16.f16    { %r4973, %r4974 },    { %r2, %r3 },    { %r4 },        { %r4973, %r4974 }; 
	// end inline asm
	// begin inline asm
	mma.sync.aligned.m16n8k8.row.col.f16.f16.f16.f16    { %r4980, %r4981 },    { %r2, %r3 },    { %r4 },        { %r4980, %r4981 }; 
	// end inline asm
	// begin inline asm
	mma.sync.aligned.m16n8k8.row.col.f16.f16.f16.f16    { %r4973, %r4974 },    { %r2, %r3 },    { %r4 },        { %r4973, %r4974 }; 
	// end inline asm
	// begin inline asm
	mma.sync.aligned.m16n8k8.row.col.f16.f16.f16.f16    { %r4980, %r4981 },    { %r2, %r3 },    { %r4 },        { %r4980, %r4981 }; 
	// end inline asm
	// begin inline asm
	mma.sync.aligned.m16n8k8.row.col.f16.f16.f16.f16    { %r4973, %r4974 },    { %r2, %r3 },    { %r4 },        { %r4973, %r4974 }; 
	// end inline asm
	// begin inline asm
	mma.sync.aligned.m16n8k8.row.col.f16.f16.f16.f16    { %r4980, %r4981 },    { %r2, %r3 },    { %r4 },        { %r4980, %r4981 }; 
	// end inline asm
	// begin inline asm
	mma.sync.aligned.m16n8k8.row.col.f16.f16.f16.f16    { %r4973, %r4974 },    { %r2, %r3 },    { %r4 },        { %r4973, %r4974 }; 
	// end inline asm
	// begin inline asm
	mma.sync.aligned.m16n8k8.row.col.f16.f16.f16.f16    { %r4980, %r4981 },    { %r2, %r3 },    { %r4 },        { %r4980, %r4981 }; 
	// end inline asm
	// begin inline asm
	mma.sync.aligned.m16n8k8.row.col.f16.f16.f16.f16    { %r4973, %r4974 },    { %r2, %r3 },    { %r4 },        { %r4973, %r4974 }; 
	// end inline asm
	// begin inline asm
	mma.sync.aligned.m16n8k8.row.col.f16.f16.f16.f16    { %r4980, %r4981 },    { %r2, %r3 },    { %r4 },        { %r4980, %r4981 }; 
	// end inline asm
	// begin inline asm
	mma.sync.aligned.m16n8k8.row.col.f16.f16.f16.f16    { %r4973, %r4974 },    { %r2, %r3 },    { %r4 },        { %r4973, %r4974 }; 
	// end inline asm
	// begin inline asm
	mma.sync.aligned.m16n8k8.row.col.f16.f16.f16.f16    { %r4980, %r4981 },    { %r2, %r3 },    { %r4 },        { %r4980, %r4981 }; 
	// end inline asm
	// begin inline asm
	mma.sync.aligned.m16n8k8.row.col.f16.f16.f16.f16    { %r4973, %r4974 },    { %r2, %r3 },    { %r4 },        { %r4973, %r4974 }; 
	// end inline asm
	// begin inline asm
	mma.sync.aligned.m16n8k8.row.col.f16.f16.f16.f16    { %r4980, %r4981 },    { %r2, %r3 },    { %r4 },        { %r4980, %r4981 }; 
	// end inline asm
	// begin inline asm
	mma.sync.aligned.m16n8k8.row.col.f16.f16.f16.f16    { %r4973, %r4974 },    { %r2, %r3 },    { %r4 },        { %r4973, %r4974 }; 
	// end inline asm
	// begin inline asm
	mma.sync.aligned.m16n8k8.row.col.f16.f16.f16.f16    { %r4980, %r4981 },    { %r2, %r3 },    { %r4 },        { %r4980, %r4981 }; 
	// end inline asm
	// begin inline asm
	mma.sync.aligned.m16n8k8.row.col.f16.f16.f16.f16    { %r4973, %r4974 },    { %r2, %r3 },    { %r4 },        { %r4973, %r4974 }; 
	// end inline asm
	// begin inline asm
	mma.sync.aligned.m16n8k8.row.col.f16.f16.f16.f16    { %r4980, %r4981 },    { %r2, %r3 },    { %r4 },        { %r4980, %r4981 }; 
	// end inline asm
	// begin inline asm
	mma.sync.aligned.m16n8k8.row.col.f16.f16.f16.f16    { %r4973, %r4974 },    { %r2, %r3 },    { %r4 },        { %r4973, %r4974 }; 
	// end inline asm
	// begin inline asm
	mma.sync.aligned.m16n8k8.row.col.f16.f16.f16.f16    { %r4980, %r4981 },    { %r2, %r3 },    { %r4 },        { %r4980, %r4981 }; 
	// end inline asm
	// begin inline asm
	mma.sync.aligned.m16n8k8.row.col.f16.f16.f16.f16    { %r4973, %r4974 },    { %r2, %r3 },    { %r4 },        { %r4973, %r4974 }; 
	// end inline asm
	// begin inline asm
	mma.sync.aligned.m16n8k8.row.col.f16.f16.f16.f16    { %r4980, %r4981 },    { %r2, %r3 },    { %r4 },        { %r4980, %r4981 }; 
	// end inline asm
	// begin inline asm
	mma.sync.aligned.m16n8k8.row.col.f16.f16.f16.f16    { %r4973, %r4974 },    { %r2, %r3 },    { %r4 },        { %r4973, %r4974 }; 
	// end inline asm
	// begin inline asm
	mma.sync.aligned.m16n8k8.row.col.f16.f16.f16.f16    { %r4980, %r4981 },    { %r2, %r3 },    { %r4 },        { %r4980, %r4981 }; 
	// end inline asm
	// begin inline asm
	mma.sync.aligned.m16n8k8.row.col.f16.f16.f16.f16    { %r4973, %r4974 },    { %r2, %r3 },    { %r4 },        { %r4973, %r4974 }; 
	// end inline asm
	// begin inline asm
	mma.sync.aligned.m16n8k8.row.col.f16.f16.f16.f16    { %r4980, %r4981 },    { %r2, %r3 },    { %r4 },        { %r4980, %r4981 }; 
	// end inline asm
	// begin inline asm
	mma.sync.aligned.m16n8k8.row.col.f16.f16.f16.f16    { %r4973, %r4974 },    { %r2, %r3 },    { %r4 },        { %r4973, %r4974 }; 
	// end inline asm
	// begin inline asm
	mma.sync.aligned.m16n8k8.row.col.f16.f16.f16.f16    { %r4980, %r4981 },    { %r2, %r3 },    { %r4 },        { %r4980, %r4981 }; 
	// end inline asm
	// begin inline asm
	mma.sync.aligned.m16n8k8.row.col.f16.f16.f16.f16    { %r4973, %r4974 },    { %r2, %r3 },    { %r4 },        { %r4973, %r4974 }; 
	// end inline asm
	// begin inline asm
	mma.sync.aligned.m16n8k8.row.col.f16.f16.f16.f16    { %r4980, %r4981 },    { %r2, %r3 },    { %r4 },        { %r4980, %r4981 }; 
	// end inline asm
	// begin inline asm
	mma.sync.aligned.m16n8k8.row.col.f16.f16.f16.f16    { %r4973, %r4974 },    { %r2, %r3 },    { %r4 },        { %r4973, %r4974 }; 
	// end inline asm
	// begin inline asm
	mma.sync.aligned.m16n8k8.row.col.f16.f16.f16.f16    { %r4980, %r4981 },    { %r2, %r3 },    { %r4 },        { %r4980, %r4981 }; 
	// end inline asm
	// begin inline asm
	mma.sync.aligned.m16n8k8.row.col.f16.f16.f16.f16    { %r4973, %r4974 },    { %r2, %r3 },    { %r4 },        { %r4973, %r4974 }; 
	// end inline asm
	// begin inline asm
	mma.sync.aligned.m16n8k8.row.col.f16.f16.f16.f16    { %r4980, %r4981 },    { %r2, %r3 },    { %r4 },        { %r4980, %r4981 }; 
	// end inline asm
	// begin inline asm
	mma.sync.aligned.m16n8k8.row.col.f16.f16.f16.f16    { %r4973, %r4974 },    { %r2, %r3 },    { %r4 },        { %r4973, %r4974 }; 
	// end inline asm
	// begin inline asm
	mma.sync.aligned.m16n8k8.row.col.f16.f16.f16.f16    { %r4980, %r4981 },    { %r2, %r3 },    { %r4 },        { %r4980, %r4981 }; 
	// end inline asm
	// begin inline asm
	mma.sync.aligned.m16n8k8.row.col.f16.f16.f16.f16    { %r4973, %r4974 },    { %r2, %r3 },    { %r4 },        { %r4973, %r4974 }; 
	// end inline asm
	// begin inline asm
	mma.sync.aligned.m16n8k8.row.col.f16.f16.f16.f16    { %r4980, %r4981 },    { %r2, %r3 },    { %r4 },        { %r4980, %r4981 }; 
	// end inline asm
	// begin inline asm
	mma.sync.aligned.m16n8k8.row.col.f16.f16.f16.f16    { %r4973, %r4974 },    { %r2, %r3 },    { %r4 },        { %r4973, %r4974 }; 
	// end inline asm
	// begin inline asm
	mma.sync.aligned.m16n8k8.row.col.f16.f16.f16.f16    { %r4980, %r4981 },    { %r2, %r3 },    { %r4 },        { %r4980, %r4981 }; 
	// end inline asm
	// begin inline asm
	mma.sync.aligned.m16n8k8.row.col.f16.f16.f16.f16    { %r4973, %r4974 },    { %r2, %r3 },    { %r4 },        { %r4973, %r4974 }; 
	// end inline asm
	// begin inline asm
	mma.sync.aligned.m16n8k8.row.col.f16.f16.f16.f16    { %r4980, %r4981 },    { %r2, %r3 },    { %r4 },        { %r4980, %r4981 }; 
	// end inline asm
	// begin inline asm
	mma.sync.aligned.m16n8k8.row.col.f16.f16.f16.f16    { %r4973, %r4974 },    { %r2, %r3 },    { %r4 },        { %r4973, %r4974 }; 
	// end inline asm
	// begin inline asm
	mma.sync.aligned.m16n8k8.row.col.f16.f16.f16.f16    { %r4980, %r4981 },    { %r2, %r3 },    { %r4 },        { %r4980, %r4981 }; 
	// end inline asm
	// begin inline asm
	mma.sync.aligned.m16n8k8.row.col.f16.f16.f16.f16    { %r4973, %r4974 },    { %r2, %r3 },    { %r4 },        { %r4973, %r4974 }; 
	// end inline asm
	// begin inline asm
	mma.sync.aligned.m16n8k8.row.col.f16.f16.f16.f16    { %r4980, %r4981 },    { %r2, %r3 },    { %r4 },        { %r4980, %r4981 }; 
	// end inline asm
	// begin inline asm
	mma.sync.aligned.m16n8k8.row.col.f16.f16.f16.f16    { %r4973, %r4974 },    { %r2, %r3 },    { %r4 },        { %r4973, %r4974 }; 
	// end inline asm
	// begin inline asm
	mma.sync.aligned.m16n8k8.row.col.f16.f16.f16.f16    { %r4980, %r4981 },    { %r2, %r3 },    { %r4 },        { %r4980, %r4981 }; 
	// end inline asm
	// begin inline asm
	mma.sync.aligned.m16n8k8.row.col.f16.f16.f16.f16    { %r4973, %r4974 },    { %r2, %r3 },    { %r4 },        { %r4973, %r4974 }; 
	// end inline asm
	// begin inline asm
	mma.sync.aligned.m16n8k8.row.col.f16.f16.f16.f16    { %r4980, %r4981 },    { %r2, %r3 },    { %r4 },        { %r4980, %r4981 }; 
	// end inline asm
	// begin inline asm
	mma.sync.aligned.m16n8k8.row.col.f16.f16.f16.f16    { %r4973, %r4974 },    { %r2, %r3 },    { %r4 },        { %r4973, %r4974 }; 
	// end inline asm
	// begin inline asm
	mma.sync.aligned.m16n8k8.row.col.f16.f16.f16.f16    { %r4980, %r4981 },    { %r2, %r3 },    { %r4 },        { %r4980, %r4981 }; 
	// end inline asm
	// begin inline asm
	mma.sync.aligned.m16n8k8.row.col.f16.f16.f16.f16    { %r4973, %r4974 },    { %r2, %r3 },    { %r4 },        { %r4973, %r4974 }; 
	// end inline asm
	// begin inline asm
	mma.sync.aligned.m16n8k8.row.col.f16.f16.f16.f16    { %r4980, %r4981 },    { %r2, %r3 },    { %r4 },        { %r4980, %r4981 }; 
	// end inline asm
	// begin inline asm
	mma.sync.aligned.m16n8k8.row.col.f16.f16.f16.f16    { %r4973, %r4974 },    { %r2, %r3 },    { %r4 },        { %r4973, %r4974 }; 
	// end inline asm
	// begin inline asm
	mma.sync.aligned.m16n8k8.row.col.f16.f16.f16.f16    { %r4980, %r4981 },    { %r2, %r3 },    { %r4 },        { %r4980, %r4981 }; 
	// end inline asm
	// begin inline asm
	mma.sync.aligned.m16n8k8.row.col.f16.f16.f16.f16    { %r4973, %r4974 },    { %r2, %r3 },    { %r4 },        { %r4973, %r4974 }; 
	// end inline asm
	// begin inline asm
	mma.sync.aligned.m16n8k8.row.col.f16.f16.f16.f16    { %r4980, %r4981 },    { %r2, %r3 },    { %r4 },        { %r4980, %r4981 }; 
	// end inline asm
	// begin inline asm
	mma.sync.aligned.m16n8k8.row.col.f16.f16.f16.f16    { %r4973, %r4974 },    { %r2, %r3 },    { %r4 },        { %r4973, %r4974 }; 
	// end inline asm
	// begin inline asm
	mma.sync.aligned.m16n8k8.row.col.f16.f16.f16.f16    { %r4980, %r4981 },    { %r2, %r3 },    { %r4 },        { %r4980, %r4981 }; 
	// end inline asm
	// begin inline asm
	mma.sync.aligned.m16n8k8.row.col.f16.f16.f16.f16    { %r4973, %r4974 },    { %r2, %r3 },    { %r4 },        { %r4973, %r4974 }; 
	// end inline asm
	// begin inline asm
	mma.sync.aligned.m16n8k8.row.col.f16.f16.f16.f16    { %r4980, %r4981 },    { %r2, %r3 },    { %r4 },        { %r4980, %r4981 }; 
	// end inline asm
	// begin inline asm
	mma.sync.aligned.m16n8k8.row.col.f16.f16.f16.f16    { %r4973, %r4974 },    { %r2, %r3 },    { %r4 },        { %r4973, %r4974 }; 
	// end inline asm
	// begin inline asm
	mma.sync.aligned.m16n8k8.row.col.f16.f16.f16.f16    { %r4980, %r4981 },    { %r2, %r3 },    { %r4 },        { %r4980, %r4981 }; 
	// end inline asm
	// begin inline asm
	mma.sync.aligned.m16n8k8.row.col.f16.f16.f16.f16    { %r4973, %r4974 },    { %r2, %r3 },    { %r4 },        { %r4973, %r4974 }; 
	// end inline asm
	// begin inline asm
	mma.sync.aligned.m16n8k8.row.col.f16.f16.f16.f16    { %r4980, %r4981 },    { %r2, %r3 },    { %r4 },        { %r4980, %r4981 }; 
	// end inline asm
	// begin inline asm
	mma.sync.aligned.m16n8k8.row.col.f16.f16.f16.f16    { %r4973, %r4974 },    { %r2, %r3 },    { %r4 },        { %r4973, %r4974 }; 
	// end inline asm
	// begin inline asm
	mma.sync.aligned.m16n8k8.row.col.f16.f16.f16.f16    { %r4980, %r4981 },    { %r2, %r3 },    { %r4 },        { %r4980, %r4981 }; 
	// end inline asm
	// begin inline asm
	mma.sync.aligned.m16n8k8.row.col.f16.f16.f16.f16    { %r4973, %r4974 },    { %r2, %r3 },    { %r4 },        { %r4973, %r4974 }; 
	// end inline asm
	// begin inline asm
	mma.sync.aligned.m16n8k8.row.col.f16.f16.f16.f16    { %r4980, %r4981 },    { %r2, %r3 },    { %r4 },        { %r4980, %r4981 }; 
	// end inline asm
	// begin inline asm
	mma.sync.aligned.m16n8k8.row.col.f16.f16.f16.f16    { %r4973, %r4974 },    { %r2, %r3 },    { %r4 },        { %r4973, %r4974 }; 
	// end inline asm
	// begin inline asm
	mma.sync.aligned.m16n8k8.row.col.f16.f16.f16.f16    { %r4980, %r4981 },    { %r2, %r3 },    { %r4 },        { %r4980, %r4981 }; 
	// end inline asm
	// begin inline asm
	mma.sync.aligned.m16n8k8.row.col.f16.f16.f16.f16    { %r4973, %r4974 },    { %r2, %r3 },    { %r4 },        { %r4973, %r4974 }; 
	// end inline asm
	// begin inline asm
	mma.sync.aligned.m16n8k8.row.col.f16.f16.f16.f16    { %r4980, %r4981 },    { %r2, %r3 },    { %r4 },        { %r4980, %r4981 }; 
	// end inline asm
	// begin inline asm
	mma.sync.aligned.m16n8k8.row.col.f16.f16.f16.f16    { %r4973, %r4974 },    { %r2, %r3 },    { %r4 },        { %r4973, %r4974 }; 
	// end inline asm
	// begin inline asm
	mma.sync.aligned.m16n8k8.row.col.f16.f16.f16.f16    { %r4980, %r4981 },    { %r2, %r3 },    { %r4 },        { %r4980, %r4981 }; 
	// end inline asm
	// begin inline asm
	mma.sync.aligned.m16n8k8.row.col.f16.f16.f16.f16    { %r4973, %r4974 },    { %r2, %r3 },    { %r4 },        { %r4973, %r4974 }; 
	// end inline asm
	// begin inline asm
	mma.sync.aligned.m16n8k8.row.col.f16.f16.f16.f16    { %r4980, %r4981 },    { %r2, %r3 },    { %r4 },        { %r4980, %r4981 }; 
	// end inline asm
	// begin inline asm
	mma.sync.aligned.m16n8k8.row.col.f16.f16.f16.f16    { %r4973, %r4974 },    { %r2, %r3 },    { %r4 },        { %r4973, %r4974 }; 
	// end inline asm
	// begin inline asm
	mma.sync.aligned.m16n8k8.row.col.f16.f16.f16.f16    { %r4980, %r4981 },    { %r2, %r3 },    { %r4 },        { %r4980, %r4981 }; 
	// end inline asm
	// begin inline asm
	mma.sync.aligned.m16n8k8.row.col.f16.f16.f16.f16    { %r4973, %r4974 },    { %r2, %r3 },    { %r4 },        { %r4973, %r4974 }; 
	// end inline asm
	// begin inline asm
	mma.sync.aligned.m16n8k8.row.col.f16.f16.f16.f16    { %r4980, %r4981 },    { %r2, %r3 },    { %r4 },        { %r4980, %r4981 }; 
	// end inline asm
	// begin inline asm
	mma.sync.aligned.m16n8k8.row.col.f16.f16.f16.f16    { %r4973, %r4974 },    { %r2, %r3 },    { %r4 },        { %r4973, %r4974 }; 
	// end inline asm
	// begin inline asm
	mma.sync.aligned.m16n8k8.row.col.f16.f16.f16.f16    { %r4980, %r4981 },    { %r2, %r3 },    { %r4 },        { %r4980, %r4981 }; 
	// end inline asm
	// begin inline asm
	mma.sync.aligned.m16n8k8.row.col.f16.f16.f16.f16    { %r4973, %r4974 },    { %r2, %r3 },    { %r4 },        { %r4973, %r4974 }; 
	// end inline asm
	// begin inline asm
	mma.sync.aligned.m16n8k8.row.col.f16.f16.f16.f16    { %r4980, %r4981 },    { %r2, %r3 },    { %r4 },        { %r4980, %r4981 }; 
	// end inline asm
	// begin inline asm
	mma.sync.aligned.m16n8k8.row.col.f16.f16.f16.f16    { %r4973, %r4974 },    { %r2, %r3 },    { %r4 },        { %r4973, %r4974 }; 
	// end inline asm
	// begin inline asm
	mma.sync.aligned.m16n8k8.row.col.f16.f16.f16.f16    { %r4980, %r4981 },    { %r2, %r3 },    { %r4 },        { %r4980, %r4981 }; 
	// end inline asm
	// begin inline asm
	mma.sync.aligned.m16n8k8.row.col.f16.f16.f16.f16    { %r4973, %r4974 },    { %r2, %r3 },    { %r4 },        { %r4973, %r4974 }; 
	// end inline asm
	// begin inline asm
	mma.sync.aligned.m16n8k8.row.col.f16.f16.f16.f16    { %r4980, %r4981 },    { %r2, %r3 },    { %r4 },        { %r4980, %r4981 }; 
	// end inline asm
	// begin inline asm
	mma.sync.aligned.m16n8k8.row.col.f16.f16.f16.f16    { %r4973, %r4974 },    { %r2, %r3 },    { %r4 },        { %r4973, %r4974 }; 
	// end inline asm
	// begin inline asm
	mma.sync.aligned.m16n8k8.row.col.f16.f16.f16.f16    { %r4980, %r4981 },    { %r2, %r3 },    { %r4 },        { %r4980, %r4981 }; 
	// end inline asm
	// begin inline asm
	mma.sync.aligned.m16n8k8.row.col.f16.f16.f16.f16    { %r4973, %r4974 },    { %r2, %r3 },    { %r4 },        { %r4973, %r4974 }; 
	// end inline asm
	// begin inline asm
	mma.sync.aligned.m16n8k8.row.col.f16.f16.f16.f16    { %r4980, %r4981 },    { %r2, %r3 },    { %r4 },        { %r4980, %r4981 }; 
	// end inline asm
	// begin inline asm
	mma.sync.aligned.m16n8k8.row.col.f16.f16.f16.f16    { %r4973, %r4974 },    { %r2, %r3 },    { %r4 },        { %r4973, %r4974 }; 
	// end inline asm
	// begin inline asm
	mma.sync.aligned.m16n8k8.row.col.f16.f16.f16.f16    { %r4980, %r4981 },    { %r2, %r3 },    { %r4 },        { %r4980, %r4981 }; 
	// end inline asm
	// begin inline asm
	mma.sync.aligned.m16n8k8.row.col.f16.f16.f16.f16    { %r4973, %r4974 },    { %r2, %r3 },    { %r4 },        { %r4973, %r4974 }; 
	// end inline asm
	// begin inline asm
	mma.sync.aligned.m16n8k8.row.col.f16.f16.f16.f16    { %r4980, %r4981 },    { %r2, %r3 },    { %r4 },        { %r4980, %r4981 }; 
	// end inline asm
	// begin inline asm
	mma.sync.aligned.m16n8k8.row.col.f16.f16.f16.f16    { %r4973, %r4974 },    { %r2, %r3 },    { %r4 },        { %r4973, %r4974 }; 
	// end inline asm
	// begin inline asm
	mma.sync.aligned.m16n8k8.row.col.f16.f16.f16.f16    { %r4980, %r4981 },    { %r2, %r3 },    { %r4 },        { %r4980, %r4981 }; 
	// end inline asm
	// begin inline asm
	mma.sync.aligned.m16n8k8.row.col.f16.f16.f16.f16    { %r4973, %r4974 },    { %r2, %r3 },    { %r4 },        { %r4973, %r4974 }; 
	// end inline asm
	// begin inline asm
	mma.sync.aligned.m16n8k8.row.col.f16.f16.f16.f16    { %r4980, %r4981 },    { %r2, %r3 },    { %r4 },        { %r4980, %r4981 }; 
	// end inline asm
	// begin inline asm
	mma.sync.aligned.m16n8k8.row.col.f16.f16.f16.f16    { %r4973, %r4974 },    { %r2, %r3 },    { %r4 },        { %r4973, %r4974 }; 
	// end inline asm
	// begin inline asm
	mma.sync.aligned.m16n8k8.row.col.f16.f16.f16.f16    { %r4980, %r4981 },    { %r2, %r3 },    { %r4 },        { %r4980, %r4981 }; 
	// end inline asm
	// begin inline asm
	mma.sync.aligned.m16n8k8.row.col.f16.f16.f16.f16    { %r4973, %r4974 },    { %r2, %r3 },    { %r4 },        { %r4973, %r4974 }; 
	// end inline asm
	// begin inline asm
	mma.sync.aligned.m16n8k8.row.col.f16.f16.f16.f16    { %r4980, %r4981 },    { %r2, %r3 },    { %r4 },        { %r4980, %r4981 }; 
	// end inline asm
	// begin inline asm
	mma.sync.aligned.m16n8k8.row.col.f16.f16.f16.f16    { %r4973, %r4974 },    { %r2, %r3 },    { %r4 },        { %r4973, %r4974 }; 
	// end inline asm
	// begin inline asm
	mma.sync.aligned.m16n8k8.row.col.f16.f16.f16.f16    { %r4980, %r4981 },    { %r2, %r3 },    { %r4 },        { %r4980, %r4981 }; 
	// end inline asm
	// begin inline asm
	mma.sync.aligned.m16n8k8.row.col.f16.f16.f16.f16    { %r4973, %r4974 },    { %r2, %r3 },    { %r4 },        { %r4973, %r4974 }; 
	// end inline asm
	// begin inline asm
	mma.sync.aligned.m16n8k8.row.col.f16.f16.f16.f16    { %r4980, %r4981 },    { %r2, %r3 },    { %r4 },        { %r4980, %r4981 }; 
	// end inline asm
	// begin inline asm
	mma.sync.aligned.m16n8k8.row.col.f16.f16.f16.f16    { %r4973, %r4974 },    { %r2, %r3 },    { %r4 },        { %r4973, %r4974 }; 
	// end inline asm
	// begin inline asm
	mma.sync.aligned.m16n8k8.row.col.f16.f16.f16.f16    { %r4980, %r4981 },    { %r2, %r3 },    { %r4 },        { %r4980, %r4981 }; 
	// end inline asm
	// begin inline asm
	mma.sync.aligned.m16n8k8.row.col.f16.f16.f16.f16    { %r4973, %r4974 },    { %r2, %r3 },    { %r4 },        { %r4973, %r4974 }; 
	// end inline asm
	// begin inline asm
	mma.sync.aligned.m16n8k8.row.col.f16.f16.f16.f16    { %r4980, %r4981 },    { %r2, %r3 },    { %r4 },        { %r4980, %r4981 }; 
	// end inline asm
	// begin inline asm
	mma.sync.aligned.m16n8k8.row.col.f16.f16.f16.f16    { %r4973, %r4974 },    { %r2, %r3 },    { %r4 },        { %r4973, %r4974 }; 
	// end inline asm
	// begin inline asm
	mma.sync.aligned.m16n8k8.row.col.f16.f16.f16.f16    { %r4980, %r4981 },    { %r2, %r3 },    { %r4 },        { %r4980, %r4981 }; 
	// end inline asm
	// begin inline asm
	mma.sync.aligned.m16n8k8.row.col.f16.f16.f16.f16    { %r4973, %r4974 },    { %r2, %r3 },    { %r4 },        { %r4973, %r4974 }; 
	// end inline asm
	// begin inline asm
	mma.sync.aligned.m16n8k8.row.col.f16.f16.f16.f16    { %r4980, %r4981 },    { %r2, %r3 },    { %r4 },        { %r4980, %r4981 }; 
	// end inline asm
	// begin inline asm
	mma.sync.aligned.m16n8k8.row.col.f16.f16.f16.f16    { %r4973, %r4974 },    { %r2, %r3 },    { %r4 },        { %r4973, %r4974 }; 
	// end inline asm
	// begin inline asm
	mma.sync.aligned.m16n8k8.row.col.f16.f16.f16.f16    { %r4980, %r4981 },    { %r2, %r3 },    { %r4 },        { %r4980, %r4981 }; 
	// end inline asm
	// begin inline asm
	mma.sync.aligned.m16n8k8.row.col.f16.f16.f16.f16    { %r4973, %r4974 },    { %r2, %r3 },    { %r4 },        { %r4973, %r4974 }; 
	// end inline asm
	// begin inline asm
	mma.sync.aligned.m16n8k8.row.col.f16.f16.f16.f16    { %r4980, %r4981 },    { %r2, %r3 },    { %r4 },        { %r4980, %r4981 }; 
	// end inline asm
	// begin inline asm
	mma.sync.aligned.m16n8k8.row.col.f16.f16.f16.f16    { %r4973, %r4974 },    { %r2, %r3 },    { %r4 },        { %r4973, %r4974 }; 
	// end inline asm
	// begin inline asm
	mma.sync.aligned.m16n8k8.row.col.f16.f16.f16.f16    { %r4980, %r4981 },    { %r2, %r3 },    { %r4 },        { %r4980, %r4981 }; 
	// end inline asm
	// begin inline asm
	mma.sync.aligned.m16n8k8.row.col.f16.f16.f16.f16    { %r4973, %r4974 },    { %r2, %r3 },    { %r4 },        { %r4973, %r4974 }; 
	// end inline asm
	// begin inline asm
	mma.sync.aligned.m16n8k8.row.col.f16.f16.f16.f16    { %r4980, %r4981 },    { %r2, %r3 },    { %r4 },        { %r4980, %r4981 }; 
	// end inline asm
	// begin inline asm
	mma.sync.aligned.m16n8k8.row.col.f16.f16.f16.f16    { %r4973, %r4974 },    { %r2, %r3 },    { %r4 },        { %r4973, %r4974 }; 
	// end inline asm
	// begin inline asm
	mma.sync.aligned.m16n8k8.row.col.f16.f16.f16.f16    { %r4980, %r4981 },    { %r2, %r3 },    { %r4 },        { %r4980, %r4981 }; 
	// end inline asm
	// begin inline asm
	mma.sync.aligned.m16n8k8.row.col.f16.f16.f16.f16    { %r4973, %r4974 },    { %r2, %r3 },    { %r4 },        { %r4973, %r4974 }; 
	// end inline asm
	// begin inline asm
	mma.sync.aligned.m16n8k8.row.col.f16.f16.f16.f16    { %r4980, %r4981 },    { %r2, %r3 },    { %r4 },        { %r4980, %r4981 }; 
	// end inline asm
	// begin inline asm
	mma.sync.aligned.m16n8k8.row.col.f16.f16.f16.f16    { %r4973, %r4974 },    { %r2, %r3 },    { %r4 },        { %r4973, %r4974 }; 
	// end inline asm
	// begin inline asm
	mma.sync.aligned.m16n8k8.row.col.f16.f16.f16.f16    { %r4980, %r4981 },    { %r2, %r3 },    { %r4 },        { %r4980, %r4981 }; 
	// end inline asm
	// begin inline asm
	mma.sync.aligned.m16n8k8.row.col.f16.f16.f16.f16    { %r4973, %r4974 },    { %r2, %r3 },    { %r4 },        { %r4973, %r4974 }; 
	// end inline asm
	// begin inline asm
	mma.sync.aligned.m16n8k8.row.col.f16.f16.f16.f16    { %r4980, %r4981 },    { %r2, %r3 },    { %r4 },        { %r4980, %r4981 }; 
	// end inline asm
	// begin inline asm
	mma.sync.aligned.m16n8k8.row.col.f16.f16.f16.f16    { %r4973, %r4974 },    { %r2, %r3 },    { %r4 },        { %r4973, %r4974 }; 
	// end inline asm
	// begin inline asm
	mma.sync.aligned.m16n8k8.row.col.f16.f16.f16.f16    { %r4980, %r4981 },    { %r2, %r3 },    { %r4 },        { %r4980, %r4981 }; 
	// end inline asm
	// begin inline asm
	mma.sync.aligned.m16n8k8.row.col.f16.f16.f16.f16    { %r4973, %r4974 },    { %r2, %r3 },    { %r4 },        { %r4973, %r4974 }; 
	// end inline asm
	// begin inline asm
	mma.sync.aligned.m16n8k8.row.col.f16.f16.f16.f16    { %r4980, %r4981 },    { %r2, %r3 },    { %r4 },        { %r4980, %r4981 }; 
	// end inline asm
	// begin inline asm
	mma.sync.aligned.m16n8k8.row.col.f16.f16.f16.f16    { %r4973, %r4974 },    { %r2, %r3 },    { %r4 },        { %r4973, %r4974 }; 
	// end inline asm
	// begin inline asm
	mma.sync.aligned.m16n8k8.row.col.f16.f16.f16.f16    { %r4980, %r4981 },    { %r2, %r3 },    { %r4 },        { %r4980, %r4981 }; 
	// end inline asm
	// begin inline asm
	mma.sync.aligned.m16n8k8.row.col.f16.f16.f16.f16    { %r4973, %r4974 },    { %r2, %r3 },    { %r4 },        { %r4973, %r4974 }; 
	// end inline asm
	// begin inline asm
	mma.sync.aligned.m16n8k8.row.col.f16.f16.f16.f16    { %r4980, %r4981 },    { %r2, %r3 },    { %r4 },        { %r4980, %r4981 }; 
	// end inline asm
	// begin inline asm
	mma.sync.aligned.m16n8k8.row.col.f16.f16.f16.f16    { %r4973, %r4974 },    { %r2, %r3 },    { %r4 },        { %r4973, %r4974 }; 
	// end inline asm
	// begin inline asm
	mma.sync.aligned.m16n8k8.row.col.f16.f16.f16.f16    { %r4980, %r4981 },    { %r2, %r3 },    { %r4 },        { %r4980, %r4981 }; 
	// end inline asm
	// begin inline asm
	mma.sync.aligned.m16n8k8.row.col.f16.f16.f16.f16    { %r4973, %r4974 },    { %r2, %r3 },    { %r4 },        { %r4973, %r4974 }; 
	// end inline asm
	// begin inline asm
	mma.sync.aligned.m16n8k8.row.col.f16.f16.f16.f16    { %r4980, %r4981 },    { %r2, %r3 },    { %r4 },        { %r4980, %r4981 }; 
	// end inline asm
	// begin inline asm
	mma.sync.aligned.m16n8k8.row.col.f16.f16.f16.f16    { %r4973, %r4974 },    { %r2, %r3 },    { %r4 },        { %r4973, %r4974 }; 
	// end inline asm
	// begin inline asm
	mma.sync.aligned.m16n8k8.row.col.f16.f16.f16.f16    { %r4980, %r4981 },    { %r2, %r3 },    { %r4 },        { %r4980, %r4981 }; 
	// end inline asm
	// begin inline asm
	mma.sync.aligned.m16n8k8.row.col.f16.f16.f16.f16    { %r4973, %r4974 },    { %r2, %r3 },    { %r4 },        { %r4973, %r4974 }; 
	// end inline asm
	// begin inline asm
	mma.sync.aligned.m16n8k8.row.col.f16.f16.f16.f16    { %r4980, %r4981 },    { %r2, %r3 },    { %r4 },        { %r4980, %r4981 }; 
	// end inline asm
	// begin inline asm
	mma.sync.aligned.m16n8k8.row.col.f16.f16.f16.f16    { %r4973, %r4974 },    { %r2, %r3 },    { %r4 },        { %r4973, %r4974 }; 
	// end inline asm
	// begin inline asm
	mma.sync.aligned.m16n8k8.row.col.f16.f16.f16.f16    { %r4980, %r4981 },    { %r2, %r3 },    { %r4 },        { %r4980, %r4981 }; 
	// end inline asm
	// begin inline asm
	mma.sync.aligned.m16n8k8.row.col.f16.f16.f16.f16    { %r4973, %r4974 },    { %r2, %r3 },    { %r4 },        { %r4973, %r4974 }; 
	// end inline asm
	// begin inline asm
	mma.sync.aligned.m16n8k8.row.col.f16.f16.f16.f16    { %r4980, %r4981 },    { %r2, %r3 },    { %r4 },        { %r4980, %r4981 }; 
	// end inline asm
	// begin inline asm
	mma.sync.aligned.m16n8k8.row.col.f16.f16.f16.f16    { %r4973, %r4974 },    { %r2, %r3 },    { %r4 },        { %r4973, %r4974 }; 
	// end inline asm
	// begin inline asm
	mma.sync.aligned.m16n8k8.row.col.f16.f16.f16.f16    { %r4980, %r4981 },    { %r2, %r3 },    { %r4 },        { %r4980, %r4981 }; 
	// end inline asm
	// begin inline asm
	mma.sync.aligned.m16n8k8.row.col.f16.f16.f16.f16    { %r4973, %r4974 },    { %r2, %r3 },    { %r4 },        { %r4973, %r4974 }; 
	// end inline asm
	// begin inline asm
	mma.sync.aligned.m16n8k8.row.col.f16.f16.f16.f16    { %r4980, %r4981 },    { %r2, %r3 },    { %r4 },        { %r4980, %r4981 }; 
	// end inline asm
	// begin inline asm
	mma.sync.aligned.m16n8k8.row.col.f16.f16.f16.f16    { %r4973, %r4974 },    { %r2, %r3 },    { %r4 },        { %r4973, %r4974 }; 
	// end inline asm
	// begin inline asm
	mma.sync.aligned.m16n8k8.row.col.f16.f16.f16.f16    { %r4980, %r4981 },    { %r2, %r3 },    { %r4 },        { %r4980, %r4981 }; 
	// end inline asm
	// begin inline asm
	mma.sync.aligned.m16n8k8.row.col.f16.f16.f16.f16    { %r4973, %r4974 },    { %r2, %r3 },    { %r4 },        { %r4973, %r4974 }; 
	// end inline asm
	// begin inline asm
	mma.sync.aligned.m16n8k8.row.col.f16.f16.f16.f16    { %r4980, %r4981 },    { %r2, %r3 },    { %r4 },        { %r4980, %r4981 }; 
	// end inline asm
	// begin inline asm
	mma.sync.aligned.m16n8k8.row.col.f16.f16.f16.f16    { %r4973, %r4974 },    { %r2, %r3 },    { %r4 },        { %r4973, %r4974 }; 
	// end inline asm
	// begin inline asm
	mma.sync.aligned.m16n8k8.row.col.f16.f16.f16.f16    { %r4980, %r4981 },    { %r2, %r3 },    { %r4 },        { %r4980, %r4981 }; 
	// end inline asm
	// begin inline asm
	mma.sync.aligned.m16n8k8.row.col.f16.f16.f16.f16    { %r4973, %r4974 },    { %r2, %r3 },    { %r4 },        { %r4973, %r4974 }; 
	// end inline asm
	// begin inline asm
	mma.sync.aligned.m16n8k8.row.col.f16.f16.f16.f16    { %r4980, %r4981 },    { %r2, %r3 },    { %r4 },        { %r4980, %r4981 }; 
	// end inline asm
	// begin inline asm
	mma.sync.aligned.m16n8k8.row.col.f16.f16.f16.f16    { %r4973, %r4974 },    { %r2, %r3 },    { %r4 },        { %r4973, %r4974 }; 
	// end inline asm
	// begin inline asm
	mma.sync.aligned.m16n8k8.row.col.f16.f16.f16.f16    { %r4980, %r4981 },    { %r2, %r3 },    { %r4 },        { %r4980, %r4981 }; 
	// end inline asm
	// begin inline asm
	mma.sync.aligned.m16n8k8.row.col.f16.f16.f16.f16    { %r4973, %r4974 },    { %r2, %r3 },    { %r4 },        { %r4973, %r4974 }; 
	// end inline asm
	// begin inline asm
	mma.sync.aligned.m16n8k8.row.col.f16.f16.f16.f16    { %r4980, %r4981 },    { %r2, %r3 },    { %r4 },        { %r4980, %r4981 }; 
	// end inline asm
	// begin inline asm
	mma.sync.aligned.m16n8k8.row.col.f16.f16.f16.f16    { %r4973, %r4974 },    { %r2, %r3 },    { %r4 },        { %r4973, %r4974 }; 
	// end inline asm
	// begin inline asm
	mma.sync.aligned.m16n8k8.row.col.f16.f16.f16.f16    { %r4980, %r4981 },    { %r2, %r3 },    { %r4 },        { %r4980, %r4981 }; 
	// end inline asm
	// begin inline asm
	mma.sync.aligned.m16n8k8.row.col.f16.f16.f16.f16    { %r4973, %r4974 },    { %r2, %r3 },    { %r4 },        { %r4973, %r4974 }; 
	// end inline asm
	// begin inline asm
	mma.sync.aligned.m16n8k8.row.col.f16.f16.f16.f16    { %r4980, %r4981 },    { %r2, %r3 },    { %r4 },        { %r4980, %r4981 }; 
	// end inline asm
	// begin inline asm
	mma.sync.aligned.m16n8k8.row.col.f16.f16.f16.f16    { %r4973, %r4974 },    { %r2, %r3 },    { %r4 },        { %r4973, %r4974 }; 
	// end inline asm
	// begin inline asm
	mma.sync.aligned.m16n8k8.row.col.f16.f16.f16.f16    { %r4980, %r4981 },    { %r2, %r3 },    { %r4 },        { %r4980, %r4981 }; 
	// end inline asm
	// begin inline asm
	mma.sync.aligned.m16n8k8.row.col.f16.f16.f16.f16    { %r4973, %r4974 },    { %r2, %r3 },    { %r4 },        { %r4973, %r4974 }; 
	// end inline asm
	// begin inline asm
	mma.sync.aligned.m16n8k8.row.col.f16.f16.f16.f16    { %r4980, %r4981 },    { %r2, %r3 },    { %r4 },        { %r4980, %r4981 }; 
	// end inline asm
	// begin inline asm
	mma.sync.aligned.m16n8k8.row.col.f16.f16.f16.f16    { %r4973, %r4974 },    { %r2, %r3 },    { %r4 },        { %r4973, %r4974 }; 
	// end inline asm
	// begin inline asm
	mma.sync.aligned.m16n8k8.row.col.f16.f16.f16.f16    { %r4980, %r4981 },    { %r2, %r3 },    { %r4 },        { %r4980, %r4981 }; 
	// end inline asm
	// begin inline asm
	mma.sync.aligned.m16n8k8.row.col.f16.f16.f16.f16    { %r4973, %r4974 },    { %r2, %r3 },    { %r4 },        { %r4973, %r4974 }; 
	// end inline asm
	// begin inline asm
	mma.sync.aligned.m16n8k8.row.col.f16.f16.f16.f16    { %r4980, %r4981 },    { %r2, %r3 },    { %r4 },        { %r4980, %r4981 }; 
	// end inline asm
	// begin inline asm
	mma.sync.aligned.m16n8k8.row.col.f16.f16.f16.f16    { %r4973, %r4974 },    { %r2, %r3 },    { %r4 },        { %r4973, %r4974 }; 
	// end inline asm
	// begin inline asm
	mma.sync.aligned.m16n8k8.row.col.f16.f16.f16.f16    { %r4980, %r4981 },    { %r2, %r3 },    { %r4 },        { %r4980, %r4981 }; 
	// end inline asm
	// begin inline asm
	mma.sync.aligned.m16n8k8.row.col.f16.f16.f16.f16    { %r4973, %r4974 },    { %r2, %r3 },    { %r4 },        { %r4973, %r4974 }; 
	// end inline asm
	// begin inline asm
	mma.sync.aligned.m16n8k8.row.col.f16.f16.f16.f16    { %r4980, %r4981 },    { %r2, %r3 },    { %r4 },        { %r4980, %r4981 }; 
	// end inline asm
	// begin inline asm
	mma.sync.aligned.m16n8k8.row.col.f16.f16.f16.f16    { %r4973, %r4974 },    { %r2, %r3 },    { %r4 },        { %r4973, %r4974 }; 
	// end inline asm
	// begin inline asm
	mma.sync.aligned.m16n8k8.row.col.f16.f16.f16.f16    { %r4980, %r4981 },    { %r2, %r3 },    { %r4 },        { %r4980, %r4981 }; 
	// end inline asm
	// begin inline asm
	mma.sync.aligned.m16n8k8.row.col.f16.f16.f16.f16    { %r4973, %r4974 },    { %r2, %r3 },    { %r4 },        { %r4973, %r4974 }; 
	// end inline asm
	// begin inline asm
	mma.sync.aligned.m16n8k8.row.col.f16.f16.f16.f16    { %r4980, %r4981 },    { %r2, %r3 },    { %r4 },        { %r4980, %r4981 }; 
	// end inline asm
	// begin inline asm
	mma.sync.aligned.m16n8k8.row.col.f16.f16.f16.f16    { %r4973, %r4974 },    { %r2, %r3 },    { %r4 },        { %r4973, %r4974 }; 
	// end inline asm
	// begin inline asm
	mma.sync.aligned.m16n8k8.row.col.f16.f16.f16.f16    { %r4980, %r4981 },    { %r2, %r3 },    { %r4 },        { %r4980, %r4981 }; 
	// end inline asm
	// begin inline asm
	mma.sync.aligned.m16n8k8.row.col.f16.f16.f16.f16    { %r4973, %r4974 },    { %r2, %r3 },    { %r4 },        { %r4973, %r4974 }; 
	// end inline asm
	// begin inline asm
	mma.sync.aligned.m16n8k8.row.col.f16.f16.f16.f16    { %r4980, %r4981 },    { %r2, %r3 },    { %r4 },        { %r4980, %r4981 }; 
	// end inline asm
	// begin inline asm
	mma.sync.aligned.m16n8k8.row.col.f16.f16.f16.f16    { %r4973, %r4974 },    { %r2, %r3 },    { %r4 },        { %r4973, %r4974 }; 
	// end inline asm
	// begin inline asm
	mma.sync.aligned.m16n8k8.row.col.f16.f16.f16.f16    { %r4980, %r4981 },    { %r2, %r3 },    { %r4 },        { %r4980, %r4981 }; 
	// end inline asm
	// begin inline asm
	mma.sync.aligned.m16n8k8.row.col.f16.f16.f16.f16    { %r4973, %r4974 },    { %r2, %r3 },    { %r4 },        { %r4973, %r4974 }; 
	// end inline asm
	// begin inline asm
	mma.sync.aligned.m16n8k8.row.col.f16.f16.f16.f16    { %r4980, %r4981 },    { %r2, %r3 },    { %r4 },        { %r4980, %r4981 }; 
	// end inline asm
	// begin inline asm
	mma.sync.aligned.m16n8k8.row.col.f16.f16.f16.f16    { %r4973, %r4974 },    { %r2, %r3 },    { %r4 },        { %r4973, %r4974 }; 
	// end inline asm
	// begin inline asm
	mma.sync.aligned.m16n8k8.row.col.f16.f16.f16.f16    { %r4980, %r4981 },    { %r2, %r3 },    { %r4 },        { %r4980, %r4981 }; 
	// end inline asm
	// begin inline asm
	mma.sync.aligned.m16n8k8.row.col.f16.f16.f16.f16    { %r4973, %r4974 },    { %r2, %r3 },    { %r4 },        { %r4973, %r4974 }; 
	// end inline asm
	// begin inline asm
	mma.sync.aligned.m16n8k8.row.col.f16.f16.f16.f16    { %r4980, %r4981 },    { %r2, %r3 },    { %r4 },        { %r4980, %r4981 }; 
	// end inline asm
	// begin inline asm
	mma.sync.aligned.m16n8k8.row.col.f16.f16.f16.f16    { %r4973, %r4974 },    { %r2, %r3 },    { %r4 },        { %r4973, %r4974 }; 
	// end inline asm
	// begin inline asm
	mma.sync.aligned.m16n8k8.row.col.f16.f16.f16.f16    { %r4980, %r4981 },    { %r2, %r3 },    { %r4 },        { %r4980, %r4981 }; 
	// end inline asm
	// begin inline asm
	mma.sync.aligned.m16n8k8.row.col.f16.f16.f16.f16    { %r4973, %r4974 },    { %r2, %r3 },    { %r4 },        { %r4973, %r4974 }; 
	// end inline asm
	// begin inline asm
	mma.sync.aligned.m16n8k8.row.col.f16.f16.f16.f16    { %r4980, %r4981 },    { %r2, %r3 },    { %r4 },        { %r4980, %r4981 }; 
	// end inline asm
	// begin inline asm
	mma.sync.aligned.m16n8k8.row.col.f16.f16.f16.f16    { %r4973, %r4974 },    { %r2, %r3 },    { %r4 },        { %r4973, %r4974 }; 
	// end inline asm
	// begin inline asm
	mma.sync.aligned.m16n8k8.row.col.f16.f16.f16.f16    { %r4980, %r4981 },    { %r2, %r3 },    { %r4 },        { %r4980, %r4981 }; 
	// end inline asm
	// begin inline asm
	mma.sync.aligned.m16n8k8.row.col.f16.f16.f16.f16    { %r4973, %r4974 },    { %r2, %r3 },    { %r4 },        { %r4973, %r4974 }; 
	// end inline asm
	// begin inline asm
	mma.sync.aligned.m16n8k8.row.col.f16.f16.f16.f16    { %r4980, %r4981 },    { %r2, %r3 },    { %r4 },        { %r4980, %r4981 }; 
	// end inline asm
	// begin inline asm
	mma.sync.aligned.m16n8k8.row.col.f16.f16.f16.f16    { %r4973, %r4974 },    { %r2, %r3 },    { %r4 },        { %r4973, %r4974 }; 
	// end inline asm
	// begin inline asm
	mma.sync.aligned.m16n8k8.row.col.f16.f16.f16.f16    { %r4980, %r4981 },    { %r2, %r3 },    { %r4 },        { %r4980, %r4981 }; 
	// end inline asm
	// begin inline asm
	mma.sync.aligned.m16n8k8.row.col.f16.f16.f16.f16    { %r4973, %r4974 },    { %r2, %r3 },    { %r4 },        { %r4973, %r4974 }; 
	// end inline asm
	// begin inline asm
	mma.sync.aligned.m16n8k8.row.col.f16.f16.f16.f16    { %r4980, %r4981 },    { %r2, %r3 },    { %r4 },        { %r4980, %r4981 }; 
	// end inline asm
	// begin inline asm
	mma.sync.aligned.m16n8k8.row.col.f16.f16.f16.f16    { %r4973, %r4974 },    { %r2, %r3 },    { %r4 },        { %r4973, %r4974 }; 
	// end inline asm
	// begin inline asm
	mma.sync.aligned.m16n8k8.row.col.f16.f16.f16.f16    { %r4980, %r4981 },    { %r2, %r3 },    { %r4 },        { %r4980, %r4981 }; 
	// end inline asm
	// begin inline asm
	mma.sync.aligned.m16n8k8.row.col.f16.f16.f16.f16    { %r4973, %r4974 },    { %r2, %r3 },    { %r4 },        { %r4973, %r4974 }; 
	// end inline asm
	// begin inline asm
	mma.sync.aligned.m16n8k8.row.col.f16.f16.f16.f16    { %r4980, %r4981 },    { %r2, %r3 },    { %r4 },        { %r4980, %r4981 }; 
	// end inline asm
	// begin inline asm
	mma.sync.aligned.m16n8k8.row.col.f16.f16.f16.f16    { %r4973, %r4974 },    { %r2, %r3 },    { %r4 },        { %r4973, %r4974 }; 
	// end inline asm
	// begin inline asm
	mma.sync.aligned.m16n8k8.row.col.f16.f16.f16.f16    { %r4980, %r4981 },    { %r2, %r3 },    { %r4 },        { %r4980, %r4981 }; 
	// end inline asm
	// begin inline asm
	mma.sync.aligned.m16n8k8.row.col.f16.f16.f16.f16    { %r4973, %r4974 },    { %r2, %r3 },    { %r4 },        { %r4973, %r4974 }; 
	// end inline asm
	// begin inline asm
	mma.sync.aligned.m16n8k8.row.col.f16.f16.f16.f16    { %r4980, %r4981 },    { %r2, %r3 },    { %r4 },        { %r4980, %r4981 }; 
	// end inline asm
	// begin inline asm
	mma.sync.aligned.m16n8k8.row.col.f16.f16.f16.f16    { %r4973, %r4974 },    { %r2, %r3 },    { %r4 },        { %r4973, %r4974 }; 
	// end inline asm
	// begin inline asm
	mma.sync.aligned.m16n8k8.row.col.f16.f16.f16.f16    { %r4980, %r4981 },    { %r2, %r3 },    { %r4 },        { %r4980, %r4981 }; 
	// end inline asm
	// begin inline asm
	mma.sync.aligned.m16n8k8.row.col.f16.f16.f16.f16    { %r4973, %r4974 },    { %r2, %r3 },    { %r4 },        { %r4973, %r4974 }; 
	// end inline asm
	// begin inline asm
	mma.sync.aligned.m16n8k8.row.col.f16.f16.f16.f16    { %r4980, %r4981 },    { %r2, %r3 },    { %r4 },        { %r4980, %r4981 }; 
	// end inline asm
	// begin inline asm
	mma.sync.aligned.m16n8k8.row.col.f16.f16.f16.f16    { %r4973, %r4974 },    { %r2, %r3 },    { %r4 },        { %r4973, %r4974 }; 
	// end inline asm
	// begin inline asm
	mma.sync.aligned.m16n8k8.row.col.f16.f16.f16.f16    { %r4980, %r4981 },    { %r2, %r3 },    { %r4 },        { %r4980, %r4981 }; 
	// end inline asm
	// begin inline asm
	mma.sync.aligned.m16n8k8.row.col.f16.f16.f16.f16    { %r4973, %r4974 },    { %r2, %r3 },    { %r4 },        { %r4973, %r4974 }; 
	// end inline asm
	// begin inline asm
	mma.sync.aligned.m16n8k8.row.col.f16.f16.f16.f16    { %r4980, %r4981 },    { %r2, %r3 },    { %r4 },        { %r4980, %r4981 }; 
	// end inline asm
	// begin inline asm
	mma.sync.aligned.m16n8k8.row.col.f16.f16.f16.f16    { %r4973, %r4974 },    { %r2, %r3 },    { %r4 },        { %r4973, %r4974 }; 
	// end inline asm
	// begin inline asm
	mma.sync.aligned.m16n8k8.row.col.f16.f16.f16.f16    { %r4980, %r4981 },    { %r2, %r3 },    { %r4 },        { %r4980, %r4981 }; 
	// end inline asm
	// begin inline asm
	mma.sync.aligned.m16n8k8.row.col.f16.f16.f16.f16    { %r4973, %r4974 },    { %r2, %r3 },    { %r4 },        { %r4973, %r4974 }; 
	// end inline asm
	// begin inline asm
	mma.sync.aligned.m16n8k8.row.col.f16.f16.f16.f16    { %r4980, %r4981 },    { %r2, %r3 },    { %r4 },        { %r4980, %r4981 }; 
	// end inline asm
	// begin inline asm
	mma.sync.aligned.m16n8k8.row.col.f16.f16.f16.f16    { %r4973, %r4974 },    { %r2, %r3 },    { %r4 },        { %r4973, %r4974 }; 
	// end inline asm
	// begin inline asm
	mma.sync.aligned.m16n8k8.row.col.f16.f16.f16.f16    { %r4980, %r4981 },    { %r2, %r3 },    { %r4 },        { %r4980, %r4981 }; 
	// end inline asm
	// begin inline asm
	mma.sync.aligned.m16n8k8.row.col.f16.f16.f16.f16    { %r4973, %r4974 },    { %r2, %r3 },    { %r4 },        { %r4973, %r4974 }; 
	// end inline asm
	// begin inline asm
	mma.sync.aligned.m16n8k8.row.col.f16.f16.f16.f16    { %r4980, %r4981 },    { %r2, %r3 },    { %r4 },        { %r4980, %r4981 }; 
	// end inline asm
	// begin inline asm
	mma.sync.aligned.m16n8k8.row.col.f16.f16.f16.f16    { %r4973, %r4974 },    { %r2, %r3 },    { %r4 },        { %r4973, %r4974 }; 
	// end inline asm
	// begin inline asm
	mma.sync.aligned.m16n8k8.row.col.f16.f16.f16.f16    { %r4980, %r4981 },    { %r2, %r3 },    { %r4 },        { %r4980, %r4981 }; 
	// end inline asm
	// begin inline asm
	mma.sync.aligned.m16n8k8.row.col.f16.f16.f16.f16    { %r4973, %r4974 },    { %r2, %r3 },    { %r4 },        { %r4973, %r4974 }; 
	// end inline asm
	// begin inline asm
	mma.sync.aligned.m16n8k8.row.col.f16.f16.f16.f16    { %r4980, %r4981 },    { %r2, %r3 },    { %r4 },        { %r4980, %r4981 }; 
	// end inline asm
	// begin inline asm
	mma.sync.aligned.m16n8k8.row.col.f16.f16.f16.f16    { %r4973, %r4974 },    { %r2, %r3 },    { %r4 },        { %r4973, %r4974 }; 
	// end inline asm
	// begin inline asm
	mma.sync.aligned.m16n8k8.row.col.f16.f16.f16.f16    { %r4980, %r4981 },    { %r2, %r3 },    { %r4 },        { %r4980, %r4981 }; 
	// end inline asm
	// begin inline asm
	mma.sync.aligned.m16n8k8.row.col.f16.f16.f16.f16    { %r4973, %r4974 },    { %r2, %r3 },    { %r4 },        { %r4973, %r4974 }; 
	// end inline asm
	// begin inline asm
	mma.sync.aligned.m16n8k8.row.col.f16.f16.f16.f16    { %r4980, %r4981 },    { %r2, %r3 },    { %r4 },        { %r4980, %r4981 }; 
	// end inline asm
	// begin inline asm
	mma.sync.aligned.m16n8k8.row.col.f16.f16.f16.f16    { %r4973, %r4974 },    { %r2, %r3 },    { %r4 },        { %r4973, %r4974 }; 
	// end inline asm
	// begin inline asm
	mma.sync.aligned.m16n8k8.row.col.f16.f16.f16.f16    { %r4980, %r4981 },    { %r2, %r3 },    { %r4 },        { %r4980, %r4981 }; 
	// end inline asm
	// begin inline asm
	mma.sync.aligned.m16n8k8.row.col.f16.f16.f16.f16    { %r4973, %r4974 },    { %r2, %r3 },    { %r4 },        { %r4973, %r4974 }; 
	// end inline asm
	// begin inline asm
	mma.sync.aligned.m16n8k8.row.col.f16.f16.f16.f16    { %r4980, %r4981 },    { %r2, %r3 },    { %r4 },        { %r4980, %r4981 }; 
	// end inline asm
	// begin inline asm
	mma.sync.aligned.m16n8k8.row.col.f16.f16.f16.f16    { %r4973, %r4974 },    { %r2, %r3 },    { %r4 },        { %r4973, %r4974 }; 
	// end inline asm
	// begin inline asm
	mma.sync.aligned.m16n8k8.row.col.f16.f16.f16.f16    { %r4980, %r4981 },    { %r2, %r3 },    { %r4 },        { %r4980, %r4981 }; 
	// end inline asm
	// begin inline asm
	mma.sync.aligned.m16n8k8.row.col.f16.f16.f16.f16    { %r4973, %r4974 },    { %r2, %r3 },    { %r4 },        { %r4973, %r4974 }; 
	// end inline asm
	// begin inline asm
	mma.sync.aligned.m16n8k8.row.col.f16.f16.f16.f16    { %r4980, %r4981 },    { %r2, %r3 },    { %r4 },        { %r4980, %r4981 }; 
	// end inline asm
	// begin inline asm
	mma.sync.aligned.m16n8k8.row.col.f16.f16.f16.f16    { %r4973, %r4974 },    { %r2, %r3 },    { %r4 },        { %r4973, %r4974 }; 
	// end inline asm
	// begin inline asm
	mma.sync.aligned.m16n8k8.row.col.f16.f16.f16.f16    { %r4980, %r4981 },    { %r2, %r3 },    { %r4 },        { %r4980, %r4981 }; 
	// end inline asm
	// begin inline asm
	mma.sync.aligned.m16n8k8.row.col.f16.f16.f16.f16    { %r4973, %r4974 },    { %r2, %r3 },    { %r4 },        { %r4973, %r4974 }; 
	// end inline asm
	// begin inline asm
	mma.sync.aligned.m16n8k8.row.col.f16.f16.f16.f16    { %r4980, %r4981 },    { %r2, %r3 },    { %r4 },        { %r4980, %r4981 }; 
	// end inline asm
	// begin inline asm
	mma.sync.aligned.m16n8k8.row.col.f16.f16.f16.f16    { %r4973, %r4974 },    { %r2, %r3 },    { %r4 },        { %r4973, %r4974 }; 
	// end inline asm
	// begin inline asm
	mma.sync.aligned.m16n8k8.row.col.f16.f16.f16.f16    { %r4980, %r4981 },    { %r2, %r3 },    { %r4 },        { %r4980, %r4981 }; 
	// end inline asm
	// begin inline asm
	mma.sync.aligned.m16n8k8.row.col.f16.f16.f16.f16    { %r4973, %r4974 },    { %r2, %r3 },    { %r4 },        { %r4973, %r4974 }; 
	// end inline asm
	// begin inline asm
	mma.sync.aligned.m16n8k8.row.col.f16.f16.f16.f16    { %r4980, %r4981 },    { %r2, %r3 },    { %r4 },        { %r4980, %r4981 }; 
	// end inline asm
	// begin inline asm
	mma.sync.aligned.m16n8k8.row.col.f16.f16.f16.f16    { %r4973, %r4974 },    { %r2, %r3 },    { %r4 },        { %r4973, %r4974 }; 
	// end inline asm
	// begin inline asm
	mma.sync.aligned.m16n8k8.row.col.f16.f16.f16.f16    { %r4980, %r4981 },    { %r2, %r3 },    { %r4 },        { %r4980, %r4981 }; 
	// end inline asm
	// begin inline asm
	mma.sync.aligned.m16n8k8.row.col.f16.f16.f16.f16    { %r4973, %r4974 },    { %r2, %r3 },    { %r4 },        { %r4973, %r4974 }; 
	// end inline asm
	// begin inline asm
	mma.sync.aligned.m16n8k8.row.col.f16.f16.f16.f16    { %r4980, %r4981 },    { %r2, %r3 },    { %r4 },        { %r4980, %r4981 }; 
	// end inline asm
	// begin inline asm
	mma.sync.aligned.m16n8k8.row.col.f16.f16.f16.f16    { %r4973, %r4974 },    { %r2, %r3 },    { %r4 },        { %r4973, %r4974 }; 
	// end inline asm
	// begin inline asm
	mma.sync.aligned.m16n8k8.row.col.f16.f16.f16.f16    { %r4980, %r4981 },    { %r2, %r3 },    { %r4 },        { %r4980, %r4981 }; 
	// end inline asm
	// begin inline asm
	mma.sync.aligned.m16n8k8.row.col.f16.f16.f16.f16    { %r4973, %r4974 },    { %r2, %r3 },    { %r4 },        { %r4973, %r4974 }; 
	// end inline asm
	// begin inline asm
	mma.sync.aligned.m16n8k8.row.col.f16.f16.f16.f16    { %r4980, %r4981 },    { %r2, %r3 },    { %r4 },        { %r4980, %r4981 }; 
	// end inline asm
	// begin inline asm
	mma.sync.aligned.m16n8k8.row.col.f16.f16.f16.f16    { %r4973, %r4974 },    { %r2, %r3 },    { %r4 },        { %r4973, %r4974 }; 
	// end inline asm
	// begin inline asm
	mma.sync.aligned.m16n8k8.row.col.f16.f16.f16.f16    { %r4980, %r4981 },    { %r2, %r3 },    { %r4 },        { %r4980, %r4981 }; 
	// end inline asm
	// begin inline asm
	mma.sync.aligned.m16n8k8.row.col.f16.f16.f16.f16    { %r4973, %r4974 },    { %r2, %r3 },    { %r4 },        { %r4973, %r4974 }; 
	// end inline asm
	// begin inline asm
	mma.sync.aligned.m16n8k8.row.col.f16.f16.f16.f16    { %r4980, %r4981 },    { %r2, %r3 },    { %r4 },        { %r4980, %r4981 }; 
	// end inline asm
	// begin inline asm
	mma.sync.aligned.m16n8k8.row.col.f16.f16.f16.f16    { %r4973, %r4974 },    { %r2, %r3 },    { %r4 },        { %r4973, %r4974 }; 
	// end inline asm
	// begin inline asm
	mma.sync.aligned.m16n8k8.row.col.f16.f16.f16.f16    { %r4980, %r4981 },    { %r2, %r3 },    { %r4 },        { %r4980, %r4981 }; 
	// end inline asm
	// begin inline asm
	mma.sync.aligned.m16n8k8.row.col.f16.f16.f16.f16    { %r4973, %r4974 },    { %r2, %r3 },    { %r4 },        { %r4973, %r4974 }; 
	// end inline asm
	// begin inline asm
	mma.sync.aligned.m16n8k8.row.col.f16.f16.f16.f16    { %r4980, %r4981 },    { %r2, %r3 },    { %r4 },        { %r4980, %r4981 }; 
	// end inline asm
	// begin inline asm
	mma.sync.aligned.m16n8k8.row.col.f16.f16.f16.f16    { %r4973, %r4974 },    { %r2, %r3 },    { %r4 },        { %r4973, %r4974 }; 
	// end inline asm
	// begin inline asm
	mma.sync.aligned.m16n8k8.row.col.f16.f16.f16.f16    { %r4980, %r4981 },    { %r2, %r3 },    { %r4 },        { %r4980, %r4981 }; 
	// end inline asm
	// begin inline asm
	mma.sync.aligned.m16n8k8.row.col.f16.f16.f16.f16    { %r4973, %r4974 },    { %r2, %r3 },    { %r4 },        { %r4973, %r4974 }; 
	// end inline asm
	// begin inline asm
	mma.sync.aligned.m16n8k8.row.col.f16.f16.f16.f16    { %r4980, %r4981 },    { %r2, %r3 },    { %r4 },        { %r4980, %r4981 }; 
	// end inline asm
	// begin inline asm
	mma.sync.aligned.m16n8k8.row.col.f16.f16.f16.f16    { %r4973, %r4974 },    { %r2, %r3 },    { %r4 },        { %r4973, %r4974 }; 
	// end inline asm
	// begin inline asm
	mma.sync.aligned.m16n8k8.row.col.f16.f16.f16.f16    { %r4980, %r4981 },    { %r2, %r3 },    { %r4 },        { %r4980, %r4981 }; 
	// end inline asm
	// begin inline asm
	mma.sync.aligned.m16n8k8.row.col.f16.f16.f16.f16    { %r4973, %r4974 },    { %r2, %r3 },    { %r4 },        { %r4973, %r4974 }; 
	// end inline asm
	// begin inline asm
	mma.sync.aligned.m16n8k8.row.col.f16.f16.f16.f16    { %r4980, %r4981 },    { %r2, %r3 },    { %r4 },        { %r4980, %r4981 }; 
	// end inline asm
	// begin inline asm
	mma.sync.aligned.m16n8k8.row.col.f16.f16.f16.f16    { %r4973, %r4974 },    { %r2, %r3 },    { %r4 },        { %r4973, %r4974 }; 
	// end inline asm
	// begin inline asm
	mma.sync.aligned.m16n8k8.row.col.f16.f16.f16.f16    { %r4980, %r4981 },    { %r2, %r3 },    { %r4 },        { %r4980, %r4981 }; 
	// end inline asm
	// begin inline asm
	mma.sync.aligned.m16n8k8.row.col.f16.f16.f16.f16    { %r4973, %r4974 },    { %r2, %r3 },    { %r4 },        { %r4973, %r4974 }; 
	// end inline asm
	// begin inline asm
	mma.sync.aligned.m16n8k8.row.col.f16.f16.f16.f16    { %r4980, %r4981 },    { %r2, %r3 },    { %r4 },        { %r4980, %r4981 }; 
	// end inline asm
	// begin inline asm
	mma.sync.aligned.m16n8k8.row.col.f16.f16.f16.f16    { %r4973, %r4974 },    { %r2, %r3 },    { %r4 },        { %r4973, %r4974 }; 
	// end inline asm
	// begin inline asm
	mma.sync.aligned.m16n8k8.row.col.f16.f16.f16.f16    { %r4980, %r4981 },    { %r2, %r3 },    { %r4 },        { %r4980, %r4981 }; 
	// end inline asm
	// begin inline asm
	mma.sync.aligned.m16n8k8.row.col.f16.f16.f16.f16    { %r4973, %r4974 },    { %r2, %r3 },    { %r4 },        { %r4973, %r4974 }; 
	// end inline asm
	// begin inline asm
	mma.sync.aligned.m16n8k8.row.col.f16.f16.f16.f16    { %r4980, %r4981 },    { %r2, %r3 },    { %r4 },        { %r4980, %r4981 }; 
	// end inline asm
	// begin inline asm
	mma.sync.aligned.m16n8k8.row.col.f16.f16.f16.f16    { %r4973, %r4974 },    { %r2, %r3 },    { %r4 },        { %r4973, %r4974 }; 
	// end inline asm
	// begin inline asm
	mma.sync.aligned.m16n8k8.row.col.f16.f16.f16.f16    { %r4980, %r4981 },    { %r2, %r3 },    { %r4 },        { %r4980, %r4981 }; 
	// end inline asm
	// begin inline asm
	mma.sync.aligned.m16n8k8.row.col.f16.f16.f16.f16    { %r4973, %r4974 },    { %r2, %r3 },    { %r4 },        { %r4973, %r4974 }; 
	// end inline asm
	// begin inline asm
	mma.sync.aligned.m16n8k8.row.col.f16.f16.f16.f16    { %r4980, %r4981 },    { %r2, %r3 },    { %r4 },        { %r4980, %r4981 }; 
	// end inline asm
	// begin inline asm
	mma.sync.aligned.m16n8k8.row.col.f16.f16.f16.f16    { %r4973, %r4974 },    { %r2, %r3 },    { %r4 },        { %r4973, %r4974 }; 
	// end inline asm
	// begin inline asm
	mma.sync.aligned.m16n8k8.row.col.f16.f16.f16.f16    { %r4980, %r4981 },    { %r2, %r3 },    { %r4 },        { %r4980, %r4981 }; 
	// end inline asm
	// begin inline asm
	mma.sync.aligned.m16n8k8.row.col.f16.f16.f16.f16    { %r4973, %r4974 },    { %r2, %r3 },    { %r4 },        { %r4973, %r4974 }; 
	// end inline asm
	// begin inline asm
	mma.sync.aligned.m16n8k8.row.col.f16.f16.f16.f16    { %r4980, %r4981 },    { %r2, %r3 },    { %r4 },        { %r4980, %r4981 }; 
	// end inline asm
	// begin inline asm
	mma.sync.aligned.m16n8k8.row.col.f16.f16.f16.f16    { %r4973, %r4974 },    { %r2, %r3 },    { %r4 },        { %r4973, %r4974 }; 
	// end inline asm
	// begin inline asm
	mma.sync.aligned.m16n8k8.row.col.f16.f16.f16.f16    { %r4980, %r4981 },    { %r2, %r3 },    { %r4 },        { %r4980, %r4981 }; 
	// end inline asm
	// begin inline asm
	mma.sync.aligned.m16n8k8.row.col.f16.f16.f16.f16    { %r4973, %r4974 },    { %r2, %r3 },    { %r4 },        { %r4973, %r4974 }; 
	// end inline asm
	// begin inline asm
	mma.sync.aligned.m16n8k8.row.col.f16.f16.f16.f16    { %r4980, %r4981 },    { %r2, %r3 },    { %r4 },        { %r4980, %r4981 }; 
	// end inline asm
	// begin inline asm
	mma.sync.aligned.m16n8k8.row.col.f16.f16.f16.f16    { %r4973, %r4974 },    { %r2, %r3 },    { %r4 },        { %r4973, %r4974 }; 
	// end inline asm
	// begin inline asm
	mma.sync.aligned.m16n8k8.row.col.f16.f16.f16.f16    { %r4980, %r4981 },    { %r2, %r3 },    { %r4 },        { %r4980, %r4981 }; 
	// end inline asm
	// begin inline asm
	mma.sync.aligned.m16n8k8.row.col.f16.f16.f16.f16    { %r4973, %r4974 },    { %r2, %r3 },    { %r4 },        { %r4973, %r4974 }; 
	// end inline asm
	// begin inline asm
	mma.sync.aligned.m16n8k8.row.col.f16.f16.f16.f16    { %r4980, %r4981 },    { %r2, %r3 },    { %r4 },        { %r4980, %r4981 }; 
	// end inline asm
	// begin inline asm
	mma.sync.aligned.m16n8k8.row.col.f16.f16.f16.f16    { %r4973, %r4974 },    { %r2, %r3 },    { %r4 },        { %r4973, %r4974 }; 
	// end inline asm
	// begin inline asm
	mma.sync.aligned.m16n8k8.row.col.f16.f16.f16.f16    { %r4980, %r4981 },    { %r2, %r3 },    { %r4 },        { %r4980, %r4981 }; 
	// end inline asm
	// begin inline asm
	mma.sync.aligned.m16n8k8.row.col.f16.f16.f16.f16    { %r4973, %r4974 },    { %r2, %r3 },    { %r4 },        { %r4973, %r4974 }; 
	// end inline asm
	// begin inline asm
	mma.sync.aligned.m16n8k8.row.col.f16.f16.f16.f16    { %r4980, %r4981 },    { %r2, %r3 },    { %r4 },        { %r4980, %r4981 }; 
	// end inline asm
	// begin inline asm
	mma.sync.aligned.m16n8k8.row.col.f16.f16.f16.f16    { %r4973, %r4974 },    { %r2, %r3 },    { %r4 },        { %r4973, %r4974 }; 
	// end inline asm
	// begin inline asm
	mma.sync.aligned.m16n8k8.row.col.f16.f16.f16.f16    { %r4980, %r4981 },    { %r2, %r3 },    { %r4 },        { %r4980, %r4981 }; 
	// end inline asm
	// begin inline asm
	mma.sync.aligned.m16n8k8.row.col.f16.f16.f16.f16    { %r4973, %r4974 },    { %r2, %r3 },    { %r4 },        { %r4973, %r4974 }; 
	// end inline asm
	// begin inline asm
	mma.sync.aligned.m16n8k8.row.col.f16.f16.f16.f16    { %r4980, %r4981 },    { %r2, %r3 },    { %r4 },        { %r4980, %r4981 }; 
	// end inline asm
	// begin inline asm
	mma.sync.aligned.m16n8k8.row.col.f16.f16.f16.f16    { %r4973, %r4974 },    { %r2, %r3 },    { %r4 },        { %r4973, %r4974 }; 
	// end inline asm
	// begin inline asm
	mma.sync.aligned.m16n8k8.row.col.f16.f16.f16.f16    { %r4980, %r4981 },    { %r2, %r3 },    { %r4 },        { %r4980, %r4981 }; 
	// end inline asm
	// begin inline asm
	mma.sync.aligned.m16n8k8.row.col.f16.f16.f16.f16    { %r4973, %r4974 },    { %r2, %r3 },    { %r4 },        { %r4973, %r4974 }; 
	// end inline asm
	// begin inline asm
	mma.sync.aligned.m16n8k8.row.col.f16.f16.f16.f16    { %r4980, %r4981 },    { %r2, %r3 },    { %r4 },        { %r4980, %r4981 }; 
	// end inline asm
	// begin inline asm
	mma.sync.aligned.m16n8k8.row.col.f16.f16.f16.f16    { %r4973, %r4974 },    { %r2, %r3 },    { %r4 },        { %r4973, %r4974 }; 
	// end inline asm
	// begin inline asm
	mma.sync.aligned.m16n8k8.row.col.f16.f16.f16.f16    { %r4980, %r4981 },    { %r2, %r3 },    { %r4 },        { %r4980, %r4981 }; 
	// end inline asm
	// begin inline asm
	mma.sync.aligned.m16n8k8.row.col.f16.f16.f16.f16    { %r4973, %r4974 },    { %r2, %r3 },    { %r4 },        { %r4973, %r4974 }; 
	// end inline asm
	// begin inline asm
	mma.sync.aligned.m16n8k8.row.col.f16.f16.f16.f16    { %r4980, %r4981 },    { %r2, %r3 },    { %r4 },        { %r4980, %r4981 }; 
	// end inline asm
	// begin inline asm
	mma.sync.aligned.m16n8k8.row.col.f16.f16.f16.f16    { %r4973, %r4974 },    { %r2, %r3 },    { %r4 },        { %r4973, %r4974 }; 
	// end inline asm
	// begin inline asm
	mma.sync.aligned.m16n8k8.row.col.f16.f16.f16.f16    { %r4980, %r4981 },    { %r2, %r3 },    { %r4 },        { %r4980, %r4981 }; 
	// end inline asm
	// begin inline asm
	mma.sync.aligned.m16n8k8.row.col.f16.f16.f16.f16    { %r4973, %r4974 },    { %r2, %r3 },    { %r4 },        { %r4973, %r4974 }; 
	// end inline asm
	// begin inline asm
	mma.sync.aligned.m16n8k8.row.col.f16.f16.f16.f16    { %r4980, %r4981 },    { %r2, %r3 },    { %r4 },        { %r4980, %r4981 }; 
	// end inline asm
	// begin inline asm
	mma.sync.aligned.m16n8k8.row.col.f16.f16.f16.f16    { %r4973, %r4974 },    { %r2, %r3 },    { %r4 },        { %r4973, %r4974 }; 
	// end inline asm
	// begin inline asm
	mma.sync.aligned.m16n8k8.row.col.f16.f16.f16.f16    { %r4980, %r4981 },    { %r2, %r3 },    { %r4 },        { %r4980, %r4981 }; 
	// end inline asm
	// begin inline asm
	mma.sync.aligned.m16n8k8.row.col.f16.f16.f16.f16    { %r4973, %r4974 },    { %r2, %r3 },    { %r4 },        { %r4973, %r4974 }; 
	// end inline asm
	// begin inline asm
	mma.sync.aligned.m16n8k8.row.col.f16.f16.f16.f16    { %r4980, %r4981 },    { %r2, %r3 },    { %r4 },        { %r4980, %r4981 }; 
	// end inline asm
	// begin inline asm
	mma.sync.aligned.m16n8k8.row.col.f16.f16.f16.f16    { %r4973, %r4974 },    { %r2, %r3 },    { %r4 },        { %r4973, %r4974 }; 
	// end inline asm
	// begin inline asm
	mma.sync.aligned.m16n8k8.row.col.f16.f16.f16.f16    { %r4980, %r4981 },    { %r2, %r3 },    { %r4 },        { %r4980, %r4981 }; 
	// end inline asm
	// begin inline asm
	mma.sync.aligned.m16n8k8.row.col.f16.f16.f16.f16    { %r4973, %r4974 },    { %r2, %r3 },    { %r4 },        { %r4973, %r4974 }; 
	// end inline asm
	// begin inline asm
	mma.sync.aligned.m16n8k8.row.col.f16.f16.f16.f16    { %r4980, %r4981 },    { %r2, %r3 },    { %r4 },        { %r4980, %r4981 }; 
	// end inline asm
	// begin inline asm
	mma.sync.aligned.m16n8k8.row.col.f16.f16.f16.f16    { %r4973, %r4974 },    { %r2, %r3 },    { %r4 },        { %r4973, %r4974 }; 
	// end inline asm
	// begin inline asm
	mma.sync.aligned.m16n8k8.row.col.f16.f16.f16.f16    { %r4980, %r4981 },    { %r2, %r3 },    { %r4 },        { %r4980, %r4981 }; 
	// end inline asm
	// begin inline asm
	mma.sync.aligned.m16n8k8.row.col.f16.f16.f16.f16    { %r4973, %r4974 },    { %r2, %r3 },    { %r4 },        { %r4973, %r4974 }; 
	// end inline asm
	// begin inline asm
	mma.sync.aligned.m16n8k8.row.col.f16.f16.f16.f16    { %r4980, %r4981 },    { %r2, %r3 },    { %r4 },        { %r4980, %r4981 }; 
	// end inline asm
	// begin inline asm
	mma.sync.aligned.m16n8k8.row.col.f16.f16.f16.f16    { %r4973, %r4974 },    { %r2, %r3 },    { %r4 },        { %r4973, %r4974 }; 
	// end inline asm
	// begin inline asm
	mma.sync.aligned.m16n8k8.row.col.f16.f16.f16.f16    { %r4980, %r4981 },    { %r2, %r3 },    { %r4 },        { %r4980, %r4981 }; 
	// end inline asm
	// begin inline asm
	mma.sync.aligned.m16n8k8.row.col.f16.f16.f16.f16    { %r4973, %r4974 },    { %r2, %r3 },    { %r4 },        { %r4973, %r4974 }; 
	// end inline asm
	// begin inline asm
	mma.sync.aligned.m16n8k8.row.col.f16.f16.f16.f16    { %r4980, %r4981 },    { %r2, %r3 },    { %r4 },        { %r4980, %r4981 }; 
	// end inline asm
	// begin inline asm
	mma.sync.aligned.m16n8k8.row.col.f16.f16.f16.f16    { %r4973, %r4974 },    { %r2, %r3 },    { %r4 },        { %r4973, %r4974 }; 
	// end inline asm
	// begin inline asm
	mma.sync.aligned.m16n8k8.row.col.f16.f16.f16.f16    { %r4980, %r4981 },    { %r2, %r3 },    { %r4 },        { %r4980, %r4981 }; 
	// end inline asm
	// begin inline asm
	mma.sync.aligned.m16n8k8.row.col.f16.f16.f16.f16    { %r4973, %r4974 },    { %r2, %r3 },    { %r4 },        { %r4973, %r4974 }; 
	// end inline asm
	// begin inline asm
	mma.sync.aligned.m16n8k8.row.col.f16.f16.f16.f16    { %r4980, %r4981 },    { %r2, %r3 },    { %r4 },        { %r4980, %r4981 }; 
	// end inline asm
	// begin inline asm
	mma.sync.aligned.m16n8k8.row.col.f16.f16.f16.f16    { %r4973, %r4974 },    { %r2, %r3 },    { %r4 },        { %r4973, %r4974 }; 
	// end inline asm
	// begin inline asm
	mma.sync.aligned.m16n8k8.row.col.f16.f16.f16.f16    { %r4980, %r4981 },    { %r2, %r3 },    { %r4 },        { %r4980, %r4981 }; 
	// end inline asm
	// begin inline asm
	mma.sync.aligned.m16n8k8.row.col.f16.f16.f16.f16    { %r4973, %r4974 },    { %r2, %r3 },    { %r4 },        { %r4973, %r4974 }; 
	// end inline asm
	// begin inline asm
	mma.sync.aligned.m16n8k8.row.col.f16.f16.f16.f16    { %r4980, %r4981 },    { %r2, %r3 },    { %r4 },        { %r4980, %r4981 }; 
	// end inline asm
	// begin inline asm
	mma.sync.aligned.m16n8k8.row.col.f16.f16.f16.f16    { %r4973, %r4974 },    { %r2, %r3 },    { %r4 },        { %r4973, %r4974 }; 
	// end inline asm
	// begin inline asm
	mma.sync.aligned.m16n8k8.row.col.f16.f16.f16.f16    { %r4980, %r4981 },    { %r2, %r3 },    { %r4 },        { %r4980, %r4981 }; 
	// end inline asm
	// begin inline asm
	mma.sync.aligned.m16n8k8.row.col.f16.f16.f16.f16    { %r4973, %r4974 },    { %r2, %r3 },    { %r4 },        { %r4973, %r4974 }; 
	// end inline asm
	// begin inline asm
	mma.sync.aligned.m16n8k8.row.col.f16.f16.f16.f16    { %r4980, %r4981 },    { %r2, %r3 },    { %r4 },        { %r4980, %r4981 }; 
	// end inline asm
	// begin inline asm
	mma.sync.aligned.m16n8k8.row.col.f16.f16.f16.f16    { %r4973, %r4974 },    { %r2, %r3 },    { %r4 },        { %r4973, %r4974 }; 
	// end inline asm
	// begin inline asm
	mma.sync.aligned.m16n8k8.row.col.f16.f16.f16.f16    { %r4980, %r4981 },    { %r2, %r3 },    { %r4 },        { %r4980, %r4981 }; 
	// end inline asm
	// begin inline asm
	mma.sync.aligned.m16n8k8.row.col.f16.f16.f16.f16    { %r4973, %r4974 },    { %r2, %r3 },    { %r4 },        { %r4973, %r4974 }; 
	// end inline asm
	// begin inline asm
	mma.sync.aligned.m16n8k8.row.col.f16.f16.f16.f16    { %r4980, %r4981 },    { %r2, %r3 },    { %r4 },        { %r4980, %r4981 }; 
	// end inline asm
	// begin inline asm
	mma.sync.aligned.m16n8k8.row.col.f16.f16.f16.f16    { %r4973, %r4974 },    { %r2, %r3 },    { %r4 },        { %r4973, %r4974 }; 
	// end inline asm
	// begin inline asm
	mma.sync.aligned.m16n8k8.row.col.f16.f16.f16.f16    { %r4980, %r4981 },    { %r2, %r3 },    { %r4 },        { %r4980, %r4981 }; 
	// end inline asm
	// begin inline asm
	mma.sync.aligned.m16n8k8.row.col.f16.f16.f16.f16    { %r4973, %r4974 },    { %r2, %r3 },    { %r4 },        { %r4973, %r4974 }; 
	// end inline asm
	// begin inline asm
	mma.sync.aligned.m16n8k8.row.col.f16.f16.f16.f16    { %r4980, %r4981 },    { %r2, %r3 },    { %r4 },        { %r4980, %r4981 }; 
	// end inline asm
	// begin inline asm
	mma.sync.aligned.m16n8k8.row.col.f16.f16.f16.f16    { %r4973, %r4974 },    { %r2, %r3 },    { %r4 },        { %r4973, %r4974 }; 
	// end inline asm
	// begin inline asm
	mma.sync.aligned.m16n8k8.row.col.f16.f16.f16.f16    { %r4980, %r4981 },    { %r2, %r3 },    { %r4 },        { %r4980, %r4981 }; 
	// end inline asm
	// begin inline asm
	mma.sync.aligned.m16n8k8.row.col.f16.f16.f16.f16    { %r4973, %r4974 },    { %r2, %r3 },    { %r4 },        { %r4973, %r4974 }; 
	// end inline asm
	// begin inline asm
	mma.sync.aligned.m16n8k8.row.col.f16.f16.f16.f16    { %r4980, %r4981 },    { %r2, %r3 },    { %r4 },        { %r4980, %r4981 }; 
	// end inline asm
	// begin inline asm
	mma.sync.aligned.m16n8k8.row.col.f16.f16.f16.f16    { %r4973, %r4974 },    { %r2, %r3 },    { %r4 },        { %r4973, %r4974 }; 
	// end inline asm
	// begin inline asm
	mma.sync.aligned.m16n8k8.row.col.f16.f16.f16.f16    { %r4980, %r4981 },    { %r2, %r3 },    { %r4 },        { %r4980, %r4981 }; 
	// end inline asm
	// begin inline asm
	mma.sync.aligned.m16n8k8.row.col.f16.f16.f16.f16    { %r4973, %r4974 },    { %r2, %r3 },    { %r4 },        { %r4973, %r4974 }; 
	// end inline asm
	// begin inline asm
	mma.sync.aligned.m16n8k8.row.col.f16.f16.f16.f16    { %r4980, %r4981 },    { %r2, %r3 },    { %r4 },        { %r4980, %r4981 }; 
	// end inline asm
	// begin inline asm
	mma.sync.aligned.m16n8k8.row.col.f16.f16.f16.f16    { %r4973, %r4974 },    { %r2, %r3 },    { %r4 },        { %r4973, %r4974 }; 
	// end inline asm
	// begin inline asm
	mma.sync.aligned.m16n8k8.row.col.f16.f16.f16.f16    { %r4980, %r4981 },    { %r2, %r3 },    { %r4 },        { %r4980, %r4981 }; 
	// end inline asm
	// begin inline asm
	mma.sync.aligned.m16n8k8.row.col.f16.f16.f16.f16    { %r4973, %r4974 },    { %r2, %r3 },    { %r4 },        { %r4973, %r4974 }; 
	// end inline asm
	// begin inline asm
	mma.sync.aligned.m16n8k8.row.col.f16.f16.f16.f16    { %r4980, %r4981 },    { %r2, %r3 },    { %r4 },        { %r4980, %r4981 }; 
	// end inline asm
	// begin inline asm
	mma.sync.aligned.m16n8k8.row.col.f16.f16.f16.f16    { %r4973, %r4974 },    { %r2, %r3 },    { %r4 },        { %r4973, %r4974 }; 
	// end inline asm
	// begin inline asm
	mma.sync.aligned.m16n8k8.row.col.f16.f16.f16.f16    { %r4980, %r4981 },    { %r2, %r3 },    { %r4 },        { %r4980, %r4981 }; 
	// end inline asm
	// begin inline asm
	mma.sync.aligned.m16n8k8.row.col.f16.f16.f16.f16    { %r4973, %r4974 },    { %r2, %r3 },    { %r4 },        { %r4973, %r4974 }; 
	// end inline asm
	// begin inline asm
	mma.sync.aligned.m16n8k8.row.col.f16.f16.f16.f16    { %r4980, %r4981 },    { %r2, %r3 },    { %r4 },        { %r4980, %r4981 }; 
	// end inline asm
	// begin inline asm
	mma.sync.aligned.m16n8k8.row.col.f16.f16.f16.f16    { %r4973, %r4974 },    { %r2, %r3 },    { %r4 },        { %r4973, %r4974 }; 
	// end inline asm
	// begin inline asm
	mma.sync.aligned.m16n8k8.row.col.f16.f16.f16.f16    { %r4980, %r4981 },    { %r2, %r3 },    { %r4 },        { %r4980, %r4981 }; 
	// end inline asm
	// begin inline asm
	mma.sync.aligned.m16n8k8.row.col.f16.f16.f16.f16    { %r4973, %r4974 },    { %r2, %r3 },    { %r4 },        { %r4973, %r4974 }; 
	// end inline asm
	// begin inline asm
	mma.sync.aligned.m16n8k8.row.col.f16.f16.f16.f16    { %r4980, %r4981 },    { %r2, %r3 },    { %r4 },        { %r4980, %r4981 }; 
	// end inline asm
	// begin inline asm
	mma.sync.aligned.m16n8k8.row.col.f16.f16.f16.f16    { %r4973, %r4974 },    { %r2, %r3 },    { %r4 },        { %r4973, %r4974 }; 
	// end inline asm
	// begin inline asm
	mma.sync.aligned.m16n8k8.row.col.f16.f16.f16.f16    { %r4980, %r4981 },    { %r2, %r3 },    { %r4 },        { %r4980, %r4981 }; 
	// end inline asm
	// begin inline asm
	mma.sync.aligned.m16n8k8.row.col.f16.f16.f16.f16    { %r4973, %r4974 },    { %r2, %r3 },    { %r4 },        { %r4973, %r4974 }; 
	// end inline asm
	// begin inline asm
	mma.sync.aligned.m16n8k8.row.col.f16.f16.f16.f16    { %r4980, %r4981 },    { %r2, %r3 },    { %r4 },        { %r4980, %r4981 }; 
	// end inline asm
	// begin inline asm
	mma.sync.aligned.m16n8k8.row.col.f16.f16.f16.f16    { %r4973, %r4974 },    { %r2, %r3 },    { %r4 },        { %r4973, %r4974 }; 
	// end inline asm
	// begin inline asm
	mma.sync.aligned.m16n8k8.row.col.f16.f16.f16.f16    { %r4980, %r4981 },    { %r2, %r3 },    { %r4 },        { %r4980, %r4981 }; 
	// end inline asm
	// begin inline asm
	mma.sync.aligned.m16n8k8.row.col.f16.f16.f16.f16    { %r4973, %r4974 },    { %r2, %r3 },    { %r4 },        { %r4973, %r4974 }; 
	// end inline asm
	// begin inline asm
	mma.sync.aligned.m16n8k8.row.col.f16.f16.f16.f16    { %r4980, %r4981 },    { %r2, %r3 },    { %r4 },        { %r4980, %r4981 }; 
	// end inline asm
	// begin inline asm
	mma.sync.aligned.m16n8k8.row.col.f16.f16.f16.f16    { %r4973, %r4974 },    { %r2, %r3 },    { %r4 },        { %r4973, %r4974 }; 
	// end inline asm
	// begin inline asm
	mma.sync.aligned.m16n8k8.row.col.f16.f16.f16.f16    { %r4980, %r4981 },    { %r2, %r3 },    { %r4 },        { %r4980, %r4981 }; 
	// end inline asm
	// begin inline asm
	mma.sync.aligned.m16n8k8.row.col.f16.f16.f16.f16    { %r4973, %r4974 },    { %r2, %r3 },    { %r4 },        { %r4973, %r4974 }; 
	// end inline asm
	// begin inline asm
	mma.sync.aligned.m16n8k8.row.col.f16.f16.f16.f16    { %r4980, %r4981 },    { %r2, %r3 },    { %r4 },        { %r4980, %r4981 }; 
	// end inline asm
	// begin inline asm
	mma.sync.aligned.m16n8k8.row.col.f16.f16.f16.f16    { %r4973, %r4974 },    { %r2, %r3 },    { %r4 },        { %r4973, %r4974 }; 
	// end inline asm
	// begin inline asm
	mma.sync.aligned.m16n8k8.row.col.f16.f16.f16.f16    { %r4980, %r4981 },    { %r2, %r3 },    { %r4 },        { %r4980, %r4981 }; 
	// end inline asm
	// begin inline asm
	mma.sync.aligned.m16n8k8.row.col.f16.f16.f16.f16    { %r4973, %r4974 },    { %r2, %r3 },    { %r4 },        { %r4973, %r4974 }; 
	// end inline asm
	// begin inline asm
	mma.sync.aligned.m16n8k8.row.col.f16.f16.f16.f16    { %r4980, %r4981 },    { %r2, %r3 },    { %r4 },        { %r4980, %r4981 }; 
	// end inline asm
	// begin inline asm
	mma.sync.aligned.m16n8k8.row.col.f16.f16.f16.f16    { %r4973, %r4974 },    { %r2, %r3 },    { %r4 },        { %r4973, %r4974 }; 
	// end inline asm
	// begin inline asm
	mma.sync.aligned.m16n8k8.row.col.f16.f16.f16.f16    { %r4980, %r4981 },    { %r2, %r3 },    { %r4 },        { %r4980, %r4981 }; 
	// end inline asm
	// begin inline asm
	mma.sync.aligned.m16n8k8.row.col.f16.f16.f16.f16    { %r4973, %r4974 },    { %r2, %r3 },    { %r4 },        { %r4973, %r4974 }; 
	// end inline asm
	// begin inline asm
	mma.sync.aligned.m16n8k8.row.col.f16.f16.f16.f16    { %r4980, %r4981 },    { %r2, %r3 },    { %r4 },        { %r4980, %r4981 }; 
	// end inline asm
	// begin inline asm
	mma.sync.aligned.m16n8k8.row.col.f16.f16.f16.f16    { %r4973, %r4974 },    { %r2, %r3 },    { %r4 },        { %r4973, %r4974 }; 
	// end inline asm
	// begin inline asm
	mma.sync.aligned.m16n8k8.row.col.f16.f16.f16.f16    { %r4980, %r4981 },    { %r2, %r3 },    { %r4 },        { %r4980, %r4981 }; 
	// end inline asm
	// begin inline asm
	mma.sync.aligned.m16n8k8.row.col.f16.f16.f16.f16    { %r4973, %r4974 },    { %r2, %r3 },    { %r4 },        { %r4973, %r4974 }; 
	// end inline asm
	// begin inline asm
	mma.sync.aligned.m16n8k8.row.col.f16.f16.f16.f16    { %r4980, %r4981 },    { %r2, %r3 },    { %r4 },        { %r4980, %r4981 }; 
	// end inline asm
	// begin inline asm
	mma.sync.aligned.m16n8k8.row.col.f16.f16.f16.f16    { %r4973, %r4974 },    { %r2, %r3 },    { %r4 },        { %r4973, %r4974 }; 
	// end inline asm
	// begin inline asm
	mma.sync.aligned.m16n8k8.row.col.f16.f16.f16.f16    { %r4980, %r4981 },    { %r2, %r3 },    { %r4 },        { %r4980, %r4981 }; 
	// end inline asm
	// begin inline asm
	mma.sync.aligned.m16n8k8.row.col.f16.f16.f16.f16    { %r4973, %r4974 },    { %r2, %r3 },    { %r4 },        { %r4973, %r4974 }; 
	// end inline asm
	// begin inline asm
	mma.sync.aligned.m16n8k8.row.col.f16.f16.f16.f16    { %r4980, %r4981 },    { %r2, %r3 },    { %r4 },        { %r4980, %r4981 }; 
	// end inline asm
	// begin inline asm
	mma.sync.aligned.m16n8k8.row.col.f16.f16.f16.f16    { %r4973, %r4974 },    { %r2, %r3 },    { %r4 },        { %r4973, %r4974 }; 
	// end inline asm
	// begin inline asm
	mma.sync.aligned.m16n8k8.row.col.f16.f16.f16.f16    { %r4980, %r4981 },    { %r2, %r3 },    { %r4 },        { %r4980, %r4981 }; 
	// end inline asm
	// begin inline asm
	mma.sync.aligned.m16n8k8.row.col.f16.f16.f16.f16    { %r4973, %r4974 },    { %r2, %r3 },    { %r4 },        { %r4973, %r4974 }; 
	// end inline asm
	// begin inline asm
	mma.sync.aligned.m16n8k8.row.col.f16.f16.f16.f16    { %r4980, %r4981 },    { %r2, %r3 },    { %r4 },        { %r4980, %r4981 }; 
	// end inline asm
	// begin inline asm
	mma.sync.aligned.m16n8k8.row.col.f16.f16.f16.f16    { %r4973, %r4974 },    { %r2, %r3 },    { %r4 },        { %r4973, %r4974 }; 
	// end inline asm
	// begin inline asm
	mma.sync.aligned.m16n8k8.row.col.f16.f16.f16.f16    { %r4980, %r4981 },    { %r2, %r3 },    { %r4 },        { %r4980, %r4981 }; 
	// end inline asm
	// begin inline asm
	mma.sync.aligned.m16n8k8.row.col.f16.f16.f16.f16    { %r4973, %r4974 },    { %r2, %r3 },    { %r4 },        { %r4973, %r4974 }; 
	// end inline asm
	// begin inline asm
	mma.sync.aligned.m16n8k8.row.col.f16.f16.f16.f16    { %r4980, %r4981 },    { %r2, %r3 },    { %r4 },        { %r4980, %r4981 }; 
	// end inline asm
	// begin inline asm
	mma.sync.aligned.m16n8k8.row.col.f16.f16.f16.f16    { %r4973, %r4974 },    { %r2, %r3 },    { %r4 },        { %r4973, %r4974 }; 
	// end inline asm
	// begin inline asm
	mma.sync.aligned.m16n8k8.row.col.f16.f16.f16.f16    { %r4980, %r4981 },    { %r2, %r3 },    { %r4 },        { %r4980, %r4981 }; 
	// end inline asm
	// begin inline asm
	mma.sync.aligned.m16n8k8.row.col.f16.f16.f16.f16    { %r4973, %r4974 },    { %r2, %r3 },    { %r4 },        { %r4973, %r4974 }; 
	// end inline asm
	// begin inline asm
	mma.sync.aligned.m16n8k8.row.col.f16.f16.f16.f16    { %r4980, %r4981 },    { %r2, %r3 },    { %r4 },        { %r4980, %r4981 }; 
	// end inline asm
	// begin inline asm
	mma.sync.aligned.m16n8k8.row.col.f16.f16.f16.f16    { %r4973, %r4974 },    { %r2, %r3 },    { %r4 },        { %r4973, %r4974 }; 
	// end inline asm
	// begin inline asm
	mma.sync.aligned.m16n8k8.row.col.f16.f16.f16.f16    { %r4980, %r4981 },    { %r2, %r3 },    { %r4 },        { %r4980, %r4981 }; 
	// end inline asm
	// begin inline asm
	mma.sync.aligned.m16n8k8.row.col.f16.f16.f16.f16    { %r4973, %r4974 },    { %r2, %r3 },    { %r4 },        { %r4973, %r4974 }; 
	// end inline asm
	// begin inline asm
	mma.sync.aligned.m16n8k8.row.col.f16.f16.f16.f16    { %r4980, %r4981 },    { %r2, %r3 },    { %r4 },        { %r4980, %r4981 }; 
	// end inline asm
	// begin inline asm
	mma.sync.aligned.m16n8k8.row.col.f16.f16.f16.f16    { %r4973, %r4974 },    { %r2, %r3 },    { %r4 },        { %r4973, %r4974 }; 
	// end inline asm
	// begin inline asm
	mma.sync.aligned.m16n8k8.row.col.f16.f16.f16.f16    { %r4980, %r4981 },    { %r2, %r3 },    { %r4 },        { %r4980, %r4981 }; 
	// end inline asm
	// begin inline asm
	mma.sync.aligned.m16n8k8.row.col.f16.f16.f16.f16    { %r4973, %r4974 },    { %r2, %r3 },    { %r4 },        { %r4973, %r4974 }; 
	// end inline asm
	// begin inline asm
	mma.sync.aligned.m16n8k8.row.col.f16.f16.f16.f16    { %r4980, %r4981 },    { %r2, %r3 },    { %r4 },        { %r4980, %r4981 }; 
	// end inline asm
	// begin inline asm
	mma.sync.aligned.m16n8k8.row.col.f16.f16.f16.f16    { %r4973, %r4974 },    { %r2, %r3 },    { %r4 },        { %r4973, %r4974 }; 
	// end inline asm
	// begin inline asm
	mma.sync.aligned.m16n8k8.row.col.f16.f16.f16.f16    { %r4980, %r4981 },    { %r2, %r3 },    { %r4 },        { %r4980, %r4981 }; 
	// end inline asm
	// begin inline asm
	mma.sync.aligned.m16n8k8.row.col.f16.f16.f16.f16    { %r4973, %r4974 },    { %r2, %r3 },    { %r4 },        { %r4973, %r4974 }; 
	// end inline asm
	// begin inline asm
	mma.sync.aligned.m16n8k8.row.col.f16.f16.f16.f16    { %r4980, %r4981 },    { %r2, %r3 },    { %r4 },        { %r4980, %r4981 }; 
	// end inline asm
	// begin inline asm
	mma.sync.aligned.m16n8k8.row.col.f16.f16.f16.f16    { %r4973, %r4974 },    { %r2, %r3 },    { %r4 },        { %r4973, %r4974 }; 
	// end inline asm
	// begin inline asm
	mma.sync.aligned.m16n8k8.row.col.f16.f16.f16.f16    { %r4980, %r4981 },    { %r2, %r3 },    { %r4 },        { %r4980, %r4981 }; 
	// end inline asm
	// begin inline asm
	mma.sync.aligned.m16n8k8.row.col.f16.f16.f16.f16    { %r4973, %r4974 },    { %r2, %r3 },    { %r4 },        { %r4973, %r4974 }; 
	// end inline asm
	// begin inline asm
	mma.sync.aligned.m16n8k8.row.col.f16.f16.f16.f16    { %r4980, %r4981 },    { %r2, %r3 },    { %r4 },        { %r4980, %r4981 }; 
	// end inline asm
	// begin inline asm
	mma.sync.aligned.m16n8k8.row.col.f16.f16.f16.f16    { %r4973, %r4974 },    { %r2, %r3 },    { %r4 },        { %r4973, %r4974 }; 
	// end inline asm
	// begin inline asm
	mma.sync.aligned.m16n8k8.row.col.f16.f16.f16.f16    { %r4980, %r4981 },    { %r2, %r3 },    { %r4 },        { %r4980, %r4981 }; 
	// end inline asm
	// begin inline asm
	mma.sync.aligned.m16n8k8.row.col.f16.f16.f16.f16    { %r4973, %r4974 },    { %r2, %r3 },    { %r4 },        { %r4973, %r4974 }; 
	// end inline asm
	// begin inline asm
	mma.sync.aligned.m16n8k8.row.col.f16.f16.f16.f16    { %r4980, %r4981 },    { %r2, %r3 },    { %r4 },        { %r4980, %r4981 }; 
	// end inline asm
	// begin inline asm
	mma.sync.aligned.m16n8k8.row.col.f16.f16.f16.f16    { %r4973, %r4974 },    { %r2, %r3 },    { %r4 },        { %r4973, %r4974 }; 
	// end inline asm
	// begin inline asm
	mma.sync.aligned.m16n8k8.row.col.f16.f16.f16.f16    { %r4980, %r4981 },    { %r2, %r3 },    { %r4 },        { %r4980, %r4981 }; 
	// end inline asm
	// begin inline asm
	mma.sync.aligned.m16n8k8.row.col.f16.f16.f16.f16    { %r4973, %r4974 },    { %r2, %r3 },    { %r4 },        { %r4973, %r4974 }; 
	// end inline asm
	// begin inline asm
	mma.sync.aligned.m16n8k8.row.col.f16.f16.f16.f16    { %r4980, %r4981 },    { %r2, %r3 },    { %r4 },        { %r4980, %r4981 }; 
	// end inline asm
	// begin inline asm
	mma.sync.aligned.m16n8k8.row.col.f16.f16.f16.f16    { %r4973, %r4974 },    { %r2, %r3 },    { %r4 },        { %r4973, %r4974 }; 
	// end inline asm
	// begin inline asm
	mma.sync.aligned.m16n8k8.row.col.f16.f16.f16.f16    { %r4980, %r4981 },    { %r2, %r3 },    { %r4 },        { %r4980, %r4981 }; 
	// end inline asm
	// begin inline asm
	mma.sync.aligned.m16n8k8.row.col.f16.f16.f16.f16    { %r4973, %r4974 },    { %r2, %r3 },    { %r4 },        { %r4973, %r4974 }; 
	// end inline asm
	// begin inline asm
	mma.sync.aligned.m16n8k8.row.col.f16.f16.f16.f16    { %r4980, %r4981 },    { %r2, %r3 },    { %r4 },        { %r4980, %r4981 }; 
	// end inline asm
	// begin inline asm
	mma.sync.aligned.m16n8k8.row.col.f16.f16.f16.f16    { %r4973, %r4974 },    { %r2, %r3 },    { %r4 },        { %r4973, %r4974 }; 
	// end inline asm
	// begin inline asm
	mma.sync.aligned.m16n8k8.row.col.f16.f16.f16.f16    { %r4980, %r4981 },    { %r2, %r3 },    { %r4 },        { %r4980, %r4981 }; 
	// end inline asm
	// begin inline asm
	mma.sync.aligned.m16n8k8.row.col.f16.f16.f16.f16    { %r4973, %r4974 },    { %r2, %r3 },    { %r4 },        { %r4973, %r4974 }; 
	// end inline asm
	// begin inline asm
	mma.sync.aligned.m16n8k8.row.col.f16.f16.f16.f16    { %r4980, %r4981 },    { %r2, %r3 },    { %r4 },        { %r4980, %r4981 }; 
	// end inline asm
	// begin inline asm
	mma.sync.aligned.m16n8k8.row.col.f16.f16.f16.f16    { %r4973, %r4974 },    { %r2, %r3 },    { %r4 },        { %r4973, %r4974 }; 
	// end inline asm
	// begin inline asm
	mma.sync.aligned.m16n8k8.row.col.f16.f16.f16.f16    { %r4980, %r4981 },    { %r2, %r3 },    { %r4 },        { %r4980, %r4981 }; 
	// end inline asm
	// begin inline asm
	mma.sync.aligned.m16n8k8.row.col.f16.f16.f16.f16    { %r4973, %r4974 },    { %r2, %r3 },    { %r4 },        { %r4973, %r4974 }; 
	// end inline asm
	// begin inline asm
	mma.sync.aligned.m16n8k8.row.col.f16.f16.f16.f16    { %r4980, %r4981 },    { %r2, %r3 },    { %r4 },        { %r4980, %r4981 }; 
	// end inline asm
	// begin inline asm
	mma.sync.aligned.m16n8k8.row.col.f16.f16.f16.f16    { %r4973, %r4974 },    { %r2, %r3 },    { %r4 },        { %r4973, %r4974 }; 
	// end inline asm
	// begin inline asm
	mma.sync.aligned.m16n8k8.row.col.f16.f16.f16.f16    { %r4980, %r4981 },    { %r2, %r3 },    { %r4 },        { %r4980, %r4981 }; 
	// end inline asm
	// begin inline asm
	mma.sync.aligned.m16n8k8.row.col.f16.f16.f16.f16    { %r4973, %r4974 },    { %r2, %r3 },    { %r4 },        { %r4973, %r4974 }; 
	// end inline asm
	// begin inline asm
	mma.sync.aligned.m16n8k8.row.col.f16.f16.f16.f16    { %r4980, %r4981 },    { %r2, %r3 },    { %r4 },        { %r4980, %r4981 }; 
	// end inline asm
	// begin inline asm
	mma.sync.aligned.m16n8k8.row.col.f16.f16.f16.f16    { %r4973, %r4974 },    { %r2, %r3 },    { %r4 },        { %r4973, %r4974 }; 
	// end inline asm
	// begin inline asm
	mma.sync.aligned.m16n8k8.row.col.f16.f16.f16.f16    { %r4980, %r4981 },    { %r2, %r3 },    { %r4 },        { %r4980, %r4981 }; 
	// end inline asm
	// begin inline asm
	mma.sync.aligned.m16n8k8.row.col.f16.f16.f16.f16    { %r4973, %r4974 },    { %r2, %r3 },    { %r4 },        { %r4973, %r4974 }; 
	// end inline asm
	// begin inline asm
	mma.sync.aligned.m16n8k8.row.col.f16.f16.f16.f16    { %r4980, %r4981 },    { %r2, %r3 },    { %r4 },        { %r4980, %r4981 }; 
	// end inline asm
	// begin inline asm
	mma.sync.aligned.m16n8k8.row.col.f16.f16.f16.f16    { %r4973, %r4974 },    { %r2, %r3 },    { %r4 },        { %r4973, %r4974 }; 
	// end inline asm
	// begin inline asm
	mma.sync.aligned.m16n8k8.row.col.f16.f16.f16.f16    { %r4980, %r4981 },    { %r2, %r3 },    { %r4 },        { %r4980, %r4981 }; 
	// end inline asm
	// begin inline asm
	mma.sync.aligned.m16n8k8.row.col.f16.f16.f16.f16    { %r4973, %r4974 },    { %r2, %r3 },    { %r4 },        { %r4973, %r4974 }; 
	// end inline asm
	// begin inline asm
	mma.sync.aligned.m16n8k8.row.col.f16.f16.f16.f16    { %r4980, %r4981 },    { %r2, %r3 },    { %r4 },        { %r4980, %r4981 }; 
	// end inline asm
	// begin inline asm
	mma.sync.aligned.m16n8k8.row.col.f16.f16.f16.f16    { %r4973, %r4974 },    { %r2, %r3 },    { %r4 },        { %r4973, %r4974 }; 
	// end inline asm
	// begin inline asm
	mma.sync.aligned.m16n8k8.row.col.f16.f16.f16.f16    { %r4980, %r4981 },    { %r2, %r3 },    { %r4 },        { %r4980, %r4981 }; 
	// end inline asm
	// begin inline asm
	mma.sync.aligned.m16n8k8.row.col.f16.f16.f16.f16    { %r4973, %r4974 },    { %r2, %r3 },    { %r4 },        { %r4973, %r4974 }; 
	// end inline asm
	// begin inline asm
	mma.sync.aligned.m16n8k8.row.col.f16.f16.f16.f16    { %r4980, %r4981 },    { %r2, %r3 },    { %r4 },        { %r4980, %r4981 }; 
	// end inline asm
	// begin inline asm
	mma.sync.aligned.m16n8k8.row.col.f16.f16.f16.f16    { %r4973, %r4974 },    { %r2, %r3 },    { %r4 },        { %r4973, %r4974 }; 
	// end inline asm
	// begin inline asm
	mma.sync.aligned.m16n8k8.row.col.f16.f16.f16.f16    { %r4980, %r4981 },    { %r2, %r3 },    { %r4 },        { %r4980, %r4981 }; 
	// end inline asm
	// begin inline asm
	mma.sync.aligned.m16n8k8.row.col.f16.f16.f16.f16    { %r4973, %r4974 },    { %r2, %r3 },    { %r4 },        { %r4973, %r4974 }; 
	// end inline asm
	// begin inline asm
	mma.sync.aligned.m16n8k8.row.col.f16.f16.f16.f16    { %r4980, %r4981 },    { %r2, %r3 },    { %r4 },        { %r4980, %r4981 }; 
	// end inline asm
	// begin inline asm
	mma.sync.aligned.m16n8k8.row.col.f16.f16.f16.f16    { %r4973, %r4974 },    { %r2, %r3 },    { %r4 },        { %r4973, %r4974 }; 
	// end inline asm
	// begin inline asm
	mma.sync.aligned.m16n8k8.row.col.f16.f16.f16.f16    { %r4980, %r4981 },    { %r2, %r3 },    { %r4 },        { %r4980, %r4981 }; 
	// end inline asm
	// begin inline asm
	mma.sync.aligned.m16n8k8.row.col.f16.f16.f16.f16    { %r4973, %r4974 },    { %r2, %r3 },    { %r4 },        { %r4973, %r4974 }; 
	// end inline asm
	// begin inline asm
	mma.sync.aligned.m16n8k8.row.col.f16.f16.f16.f16    { %r4980, %r4981 },    { %r2, %r3 },    { %r4 },        { %r4980, %r4981 }; 
	// end inline asm
	// begin inline asm
	mma.sync.aligned.m16n8k8.row.col.f16.f16.f16.f16    { %r4973, %r4974 },    { %r2, %r3 },    { %r4 },        { %r4973, %r4974 }; 
	// end inline asm
	// begin inline asm
	mma.sync.aligned.m16n8k8.row.col.f16.f16.f16.f16    { %r4980, %r4981 },    { %r2, %r3 },    { %r4 },        { %r4980, %r4981 }; 
	// end inline asm
	// begin inline asm
	mma.sync.aligned.m16n8k8.row.col.f16.f16.f16.f16    { %r4973, %r4974 },    { %r2, %r3 },    { %r4 },        { %r4973, %r4974 }; 
	// end inline asm
	// begin inline asm
	mma.sync.aligned.m16n8k8.row.col.f16.f16.f16.f16    { %r4980, %r4981 },    { %r2, %r3 },    { %r4 },        { %r4980, %r4981 }; 
	// end inline asm
	// begin inline asm
	mma.sync.aligned.m16n8k8.row.col.f16.f16.f16.f16    { %r4973, %r4974 },    { %r2, %r3 },    { %r4 },        { %r4973, %r4974 }; 
	// end inline asm
	// begin inline asm
	mma.sync.aligned.m16n8k8.row.col.f16.f16.f16.f16    { %r4980, %r4981 },    { %r2, %r3 },    { %r4 },        { %r4980, %r4981 }; 
	// end inline asm
	// begin inline asm
	mma.sync.aligned.m16n8k8.row.col.f16.f16.f16.f16    { %r4973, %r4974 },    { %r2, %r3 },    { %r4 },        { %r4973, %r4974 }; 
	// end inline asm
	// begin inline asm
	mma.sync.aligned.m16n8k8.row.col.f16.f16.f16.f16    { %r4980, %r4981 },    { %r2, %r3 },    { %r4 },        { %r4980, %r4981 }; 
	// end inline asm
	// begin inline asm
	mma.sync.aligned.m16n8k8.row.col.f16.f16.f16.f16    { %r4973, %r4974 },    { %r2, %r3 },    { %r4 },        { %r4973, %r4974 }; 
	// end inline asm
	// begin inline asm
	mma.sync.aligned.m16n8k8.row.col.f16.f16.f16.f16    { %r4980, %r4981 },    { %r2, %r3 },    { %r4 },        { %r4980, %r4981 }; 
	// end inline asm
	// begin inline asm
	mma.sync.aligned.m16n8k8.row.col.f16.f16.f16.f16    { %r4973, %r4974 },    { %r2, %r3 },    { %r4 },        { %r4973, %r4974 }; 
	// end inline asm
	// begin inline asm
	mma.sync.aligned.m16n8k8.row.col.f16.f16.f16.f16    { %r4980, %r4981 },    { %r2, %r3 },    { %r4 },        { %r4980, %r4981 }; 
	// end inline asm
	// begin inline asm
	mma.sync.aligned.m16n8k8.row.col.f16.f16.f16.f16    { %r4973, %r4974 },    { %r2, %r3 },    { %r4 },        { %r4973, %r4974 }; 
	// end inline asm
	// begin inline asm
	mma.sync.aligned.m16n8k8.row.col.f16.f16.f16.f16    { %r4980, %r4981 },    { %r2, %r3 },    { %r4 },        { %r4980, %r4981 }; 
	// end inline asm
	// begin inline asm
	mma.sync.aligned.m16n8k8.row.col.f16.f16.f16.f16    { %r4973, %r4974 },    { %r2, %r3 },    { %r4 },        { %r4973, %r4974 }; 
	// end inline asm
	// begin inline asm
	mma.sync.aligned.m16n8k8.row.col.f16.f16.f16.f16    { %r4980, %r4981 },    { %r2, %r3 },    { %r4 },        { %r4980, %r4981 }; 
	// end inline asm
	// begin inline asm
	mma.sync.aligned.m16n8k8.row.col.f16.f16.f16.f16    { %r4973, %r4974 },    { %r2, %r3 },    { %r4 },        { %r4973, %r4974 }; 
	// end inline asm
	// begin inline asm
	mma.sync.aligned.m16n8k8.row.col.f16.f16.f16.f16    { %r4980, %r4981 },    { %r2, %r3 },    { %r4 },        { %r4980, %r4981 }; 
	// end inline asm
	// begin inline asm
	mma.sync.aligned.m16n8k8.row.col.f16.f16.f16.f16    { %r4973, %r4974 },    { %r2, %r3 },    { %r4 },        { %r4973, %r4974 }; 
	// end inline asm
	// begin inline asm
	mma.sync.aligned.m16n8k8.row.col.f16.f16.f16.f16    { %r4980, %r4981 },    { %r2, %r3 },    { %r4 },        { %r4980, %r4981 }; 
	// end inline asm
	// begin inline asm
	mma.sync.aligned.m16n8k8.row.col.f16.f16.f16.f16    { %r4973, %r4974 },    { %r2, %r3 },    { %r4 },        { %r4973, %r4974 }; 
	// end inline asm
	// begin inline asm
	mma.sync.aligned.m16n8k8.row.col.f16.f16.f16.f16    { %r4980, %r4981 },    { %r2, %r3 },    { %r4 },        { %r4980, %r4981 }; 
	// end inline asm
	// begin inline asm
	mma.sync.aligned.m16n8k8.row.col.f16.f16.f16.f16    { %r4973, %r4974 },    { %r2, %r3 },    { %r4 },        { %r4973, %r4974 }; 
	// end inline asm
	// begin inline asm
	mma.sync.aligned.m16n8k8.row.col.f16.f16.f16.f16    { %r4980, %r4981 },    { %r2, %r3 },    { %r4 },        { %r4980, %r4981 }; 
	// end inline asm
	// begin inline asm
	mma.sync.aligned.m16n8k8.row.col.f16.f16.f16.f16    { %r4973, %r4974 },    { %r2, %r3 },    { %r4 },        { %r4973, %r4974 }; 
	// end inline asm
	// begin inline asm
	mma.sync.aligned.m16n8k8.row.col.f16.f16.f16.f16    { %r4980, %r4981 },    { %r2, %r3 },    { %r4 },        { %r4980, %r4981 }; 
	// end inline asm
	// begin inline asm
	mma.sync.aligned.m16n8k8.row.col.f16.f16.f16.f16    { %r4973, %r4974 },    { %r2, %r3 },    { %r4 },        { %r4973, %r4974 }; 
	// end inline asm
	// begin inline asm
	mma.sync.aligned.m16n8k8.row.col.f16.f16.f16.f16    { %r4980, %r4981 },    { %r2, %r3 },    { %r4 },        { %r4980, %r4981 }; 
	// end inline asm
	// begin inline asm
	mma.sync.aligned.m16n8k8.row.col.f16.f16.f16.f16    { %r4973, %r4974 },    { %r2, %r3 },    { %r4 },        { %r4973, %r4974 }; 
	// end inline asm
	// begin inline asm
	mma.sync.aligned.m16n8k8.row.col.f16.f16.f16.f16    { %r4980, %r4981 },    { %r2, %r3 },    { %r4 },        { %r4980, %r4981 }; 
	// end inline asm
	// begin inline asm
	mma.sync.aligned.m16n8k8.row.col.f16.f16.f16.f16    { %r4973, %r4974 },    { %r2, %r3 },    { %r4 },        { %r4973, %r4974 }; 
	// end inline asm
	// begin inline asm
	mma.sync.aligned.m16n8k8.row.col.f16.f16.f16.f16    { %r4980, %r4981 },    { %r2, %r3 },    { %r4 },        { %r4980, %r4981 }; 
	// end inline asm
	// begin inline asm
	mma.sync.aligned.m16n8k8.row.col.f16.f16.f16.f16    { %r4973, %r4974 },    { %r2, %r3 },    { %r4 },        { %r4973, %r4974 }; 
	// end inline asm
	// begin inline asm
	mma.sync.aligned.m16n8k8.row.col.f16.f16.f16.f16    { %r4980, %r4981 },    { %r2, %r3 },    { %r4 },        { %r4980, %r4981 }; 
	// end inline asm
	// begin inline asm
	mma.sync.aligned.m16n8k8.row.col.f16.f16.f16.f16    { %r4973, %r4974 },    { %r2, %r3 },    { %r4 },        { %r4973, %r4974 }; 
	// end inline asm
	// begin inline asm
	mma.sync.aligned.m16n8k8.row.col.f16.f16.f16.f16    { %r4980, %r4981 },    { %r2, %r3 },    { %r4 },        { %r4980, %r4981 }; 
	// end inline asm
	// begin inline asm
	mma.sync.aligned.m16n8k8.row.col.f16.f16.f16.f16    { %r4973, %r4974 },    { %r2, %r3 },    { %r4 },        { %r4973, %r4974 }; 
	// end inline asm
	// begin inline asm
	mma.sync.aligned.m16n8k8.row.col.f16.f16.f16.f16    { %r4980, %r4981 },    { %r2, %r3 },    { %r4 },        { %r4980, %r4981 }; 
	// end inline asm
	// begin inline asm
	mma.sync.aligned.m16n8k8.row.col.f16.f16.f16.f16    { %r4973, %r4974 },    { %r2, %r3 },    { %r4 },        { %r4973, %r4974 }; 
	// end inline asm
	// begin inline asm
	mma.sync.aligned.m16n8k8.row.col.f16.f16.f16.f16    { %r4980, %r4981 },    { %r2, %r3 },    { %r4 },        { %r4980, %r4981 }; 
	// end inline asm
	// begin inline asm
	mma.sync.aligned.m16n8k8.row.col.f16.f16.f16.f16    { %r4973, %r4974 },    { %r2, %r3 },    { %r4 },        { %r4973, %r4974 }; 
	// end inline asm
	// begin inline asm
	mma.sync.aligned.m16n8k8.row.col.f16.f16.f16.f16    { %r4980, %r4981 },    { %r2, %r3 },    { %r4 },        { %r4980, %r4981 }; 
	// end inline asm
	// begin inline asm
	mma.sync.aligned.m16n8k8.row.col.f16.f16.f16.f16    { %r4973, %r4974 },    { %r2, %r3 },    { %r4 },        { %r4973, %r4974 }; 
	// end inline asm
	// begin inline asm
	mma.sync.aligned.m16n8k8.row.col.f16.f16.f16.f16    { %r4980, %r4981 },    { %r2, %r3 },    { %r4 },        { %r4980, %r4981 }; 
	// end inline asm
	// begin inline asm
	mma.sync.aligned.m16n8k8.row.col.f16.f16.f16.f16    { %r4973, %r4974 },    { %r2, %r3 },    { %r4 },        { %r4973, %r4974 }; 
	// end inline asm
	// begin inline asm
	mma.sync.aligned.m16n8k8.row.col.f16.f16.f16.f16    { %r4980, %r4981 },    { %r2, %r3 },    { %r4 },        { %r4980, %r4981 }; 
	// end inline asm
	// begin inline asm
	mma.sync.aligned.m16n8k8.row.col.f16.f16.f16.f16    { %r4973, %r4974 },    { %r2, %r3 },    { %r4 },        { %r4973, %r4974 }; 
	// end inline asm
	// begin inline asm
	mma.sync.aligned.m16n8k8.row.col.f16.f16.f16.f16    { %r4980, %r4981 },    { %r2, %r3 },    { %r4 },        { %r4980, %r4981 }; 
	// end inline asm
	// begin inline asm
	mma.sync.aligned.m16n8k8.row.col.f16.f16.f16.f16    { %r4973, %r4974 },    { %r2, %r3 },    { %r4 },        { %r4973, %r4974 }; 
	// end inline asm
	// begin inline asm
	mma.sync.aligned.m16n8k8.row.col.f16.f16.f16.f16    { %r4980, %r4981 },    { %r2, %r3 },    { %r4 },        { %r4980, %r4981 }; 
	// end inline asm
	// begin inline asm
	mma.sync.aligned.m16n8k8.row.col.f16.f16.f16.f16    { %r4973, %r4974 },    { %r2, %r3 },    { %r4 },        { %r4973, %r4974 }; 
	// end inline asm
	// begin inline asm
	mma.sync.aligned.m16n8k8.row.col.f16.f16.f16.f16    { %r4980, %r4981 },    { %r2, %r3 },    { %r4 },        { %r4980, %r4981 }; 
	// end inline asm
	// begin inline asm
	mma.sync.aligned.m16n8k8.row.col.f16.f16.f16.f16    { %r4973, %r4974 },    { %r2, %r3 },    { %r4 },        { %r4973, %r4974 }; 
	// end inline asm
	// begin inline asm
	mma.sync.aligned.m16n8k8.row.col.f16.f16.f16.f16    { %r4980, %r4981 },    { %r2, %r3 },    { %r4 },        { %r4980, %r4981 }; 
	// end inline asm
	// begin inline asm
	mma.sync.aligned.m16n8k8.row.col.f16.f16.f16.f16    { %r4973, %r4974 },    { %r2, %r3 },    { %r4 },        { %r4973, %r4974 }; 
	// end inline asm
	// begin inline asm
	mma.sync.aligned.m16n8k8.row.col.f16.f16.f16.f16    { %r4980, %r4981 },    { %r2, %r3 },    { %r4 },        { %r4980, %r4981 }; 
	// end inline asm
	// begin inline asm
	mma.sync.aligned.m16n8k8.row.col.f16.f16.f16.f16    { %r4973, %r4974 },    { %r2, %r3 },    { %r4 },        { %r4973, %r4974 }; 
	// end inline asm
	// begin inline asm
	mma.sync.aligned.m16n8k8.row.col.f16.f16.f16.f16    { %r4980, %r4981 },    { %r2, %r3 },    { %r4 },        { %r4980, %r4981 }; 
	// end inline asm
	// begin inline asm
	mma.sync.aligned.m16n8k8.row.col.f16.f16.f16.f16    { %r4973, %r4974 },    { %r2, %r3 },    { %r4 },        { %r4973, %r4974 }; 
	// end inline asm
	// begin inline asm
	mma.sync.aligned.m16n8k8.row.col.f16.f16.f16.f16    { %r4980, %r4981 },    { %r2, %r3 },    { %r4 },        { %r4980, %r4981 }; 
	// end inline asm
	mov.u32 	%r9944, %r4974;
	mov.u32 	%r9943, %r4973;
	// begin inline asm
	mma.sync.aligned.m16n8k8.row.col.f16.f16.f16.f16    { %r9943, %r9944 },    { %r2, %r3 },    { %r4 },        { %r9943, %r9944 }; 
	// end inline asm
	mov.u32 	%r9950, %r4980;
	mov.u32 	%r9951, %r4981;
	// begin inline asm
	mma.sync.aligned.m16n8k8.row.col.f16.f16.f16.f16    { %r9950, %r9951 },    { %r2, %r3 },    { %r4 },        { %r9950, %r9951 }; 
	// end inline asm
	// begin inline asm
	mma.sync.aligned.m16n8k8.row.col.f16.f16.f16.f16    { %r9943, %r9944 },    { %r2, %r3 },    { %r4 },        { %r9943, %r9944 }; 
	// end inline asm
	// begin inline asm
	mma.sync.aligned.m16n8k8.row.col.f16.f16.f16.f16    { %r9950, %r9951 },    { %r2, %r3 },    { %r4 },        { %r9950, %r9951 }; 
	// end inline asm
	// begin inline asm
	mma.sync.aligned.m16n8k8.row.col.f16.f16.f16.f16    { %r9943, %r9944 },    { %r2, %r3 },    { %r4 },        { %r9943, %r9944 }; 
	// end inline asm
	// begin inline asm
	mma.sync.aligned.m16n8k8.row.col.f16.f16.f16.f16    { %r9950, %r9951 },    { %r2, %r3 },    { %r4 },        { %r9950, %r9951 }; 
	// end inline asm
	// begin inline asm
	mma.sync.aligned.m16n8k8.row.col.f16.f16.f16.f16    { %r9943, %r9944 },    { %r2, %r3 },    { %r4 },        { %r9943, %r9944 }; 
	// end inline asm
	// begin inline asm
	mma.sync.aligned.m16n8k8.row.col.f16.f16.f16.f16    { %r9950, %r9951 },    { %r2, %r3 },    { %r4 },        { %r9950, %r9951 }; 
	// end inline asm
	// begin inline asm
	mma.sync.aligned.m16n8k8.row.col.f16.f16.f16.f16    { %r9943, %r9944 },    { %r2, %r3 },    { %r4 },        { %r9943, %r9944 }; 
	// end inline asm
	// begin inline asm
	mma.sync.aligned.m16n8k8.row.col.f16.f16.f16.f16    { %r9950, %r9951 },    { %r2, %r3 },    { %r4 },        { %r9950, %r9951 }; 
	// end inline asm
	// begin inline asm
	mma.sync.aligned.m16n8k8.row.col.f16.f16.f16.f16    { %r9943, %r9944 },    { %r2, %r3 },    { %r4 },        { %r9943, %r9944 }; 
	// end inline asm
	// begin inline asm
	mma.sync.aligned.m16n8k8.row.col.f16.f16.f16.f16    { %r9950, %r9951 },    { %r2, %r3 },    { %r4 },        { %r9950, %r9951 }; 
	// end inline asm
	// begin inline asm
	mma.sync.aligned.m16n8k8.row.col.f16.f16.f16.f16    { %r9943, %r9944 },    { %r2, %r3 },    { %r4 },        { %r9943, %r9944 }; 
	// end inline asm
	// begin inline asm
	mma.sync.aligned.m16n8k8.row.col.f16.f16.f16.f16    { %r9950, %r9951 },    { %r2, %r3 },    { %r4 },        { %r9950, %r9951 }; 
	// end inline asm
	// begin inline asm
	mma.sync.aligned.m16n8k8.row.col.f16.f16.f16.f16    { %r9943, %r9944 },    { %r2, %r3 },    { %r4 },        { %r9943, %r9944 }; 
	// end inline asm
	// begin inline asm
	mma.sync.aligned.m16n8k8.row.col.f16.f16.f16.f16    { %r9950, %r9951 },    { %r2, %r3 },    { %r4 },        { %r9950, %r9951 }; 
	// end inline asm
	// begin inline asm
	mma.sync.aligned.m16n8k8.row.col.f16.f16.f16.f16    { %r9943, %r9944 },    { %r2, %r3 },    { %r4 },        { %r9943, %r9944 }; 
	// end inline asm
	// begin inline asm
	mma.sync.aligned.m16n8k8.row.col.f16.f16.f16.f16    { %r9950, %r9951 },    { %r2, %r3 },    { %r4 },        { %r9950, %r9951 }; 
	// end inline asm
	// begin inline asm
	mma.sync.aligned.m16n8k8.row.col.f16.f16.f16.f16    { %r9943, %r9944 },    { %r2, %r3 },    { %r4 },        { %r9943, %r9944 }; 
	// end inline asm
	// begin inline asm
	mma.sync.aligned.m16n8k8.row.col.f16.f16.f16.f16    { %r9950, %r9951 },    { %r2, %r3 },    { %r4 },        { %r9950, %r9951 }; 
	// end inline asm
	// begin inline asm
	mma.sync.aligned.m16n8k8.row.col.f16.f16.f16.f16    { %r9943, %r9944 },    { %r2, %r3 },    { %r4 },        { %r9943, %r9944 }; 
	// end inline asm
	// begin inline asm
	mma.sync.aligned.m16n8k8.row.col.f16.f16.f16.f16    { %r9950, %r9951 },    { %r2, %r3 },    { %r4 },        { %r9950, %r9951 }; 
	// end inline asm
	// begin inline asm
	mma.sync.aligned.m16n8k8.row.col.f16.f16.f16.f16    { %r9943, %r9944 },    { %r2, %r3 },    { %r4 },        { %r9943, %r9944 }; 
	// end inline asm
	// begin inline asm
	mma.sync.aligned.m16n8k8.row.col.f16.f16.f16.f16    { %r9950, %r9951 },    { %r2, %r3 },    { %r4 },        { %r9950, %r9951 }; 
	// end inline asm
	// begin inline asm
	mma.sync.aligned.m16n8k8.row.col.f16.f16.f16.f16    { %r9943, %r9944 },    { %r2, %r3 },    { %r4 },        { %r9943, %r9944 }; 
	// end inline asm
	// begin inline asm
	mma.sync.aligned.m16n8k8.row.col.f16.f16.f16.f16    { %r9950, %r9951 },    { %r2, %r3 },    { %r4 },        { %r9950, %r9951 }; 
	// end inline asm
	// begin inline asm
	mma.sync.aligned.m16n8k8.row.col.f16.f16.f16.f16    { %r9943, %r9944 },    { %r2, %r3 },    { %r4 },        { %r9943, %r9944 }; 
	// end inline asm
	// begin inline asm
	mma.sync.aligned.m16n8k8.row.col.f16.f16.f16.f16    { %r9950, %r9951 },    { %r2, %r3 },    { %r4 },        { %r9950, %r9951 }; 
	// end inline asm
	// begin inline asm
	mma.sync.aligned.m16n8k8.row.col.f16.f16.f16.f16    { %r9943, %r9944 },    { %r2, %r3 },    { %r4 },        { %r9943, %r9944 }; 
	// end inline asm
	// begin inline asm
	mma.sync.aligned.m16n8k8.row.col.f16.f16.f16.f16    { %r9950, %r9951 },    { %r2, %r3 },    { %r4 },        { %r9950, %r9951 }; 
	// end inline asm
	// begin inline asm
	mma.sync.aligned.m16n8k8.row.col.f16.f16.f16.f16    { %r9943, %r9944 },    { %r2, %r3 },    { %r4 },        { %r9943, %r9944 }; 
	// end inline asm
	// begin inline asm
	mma.sync.aligned.m16n8k8.row.col.f16.f16.f16.f16    { %r9950, %r9951 },    { %r2, %r3 },    { %r4 },        { %r9950, %r9951 }; 
	// end inline asm
	// begin inline asm
	mma.sync.aligned.m16n8k8.row.col.f16.f16.f16.f16    { %r9943, %r9944 },    { %r2, %r3 },    { %r4 },        { %r9943, %r9944 }; 
	// end inline asm
	// begin inline asm
	mma.sync.aligned.m16n8k8.row.col.f16.f16.f16.f16    { %r9950, %r9951 },    { %r2, %r3 },    { %r4 },        { %r9950, %r9951 }; 
	// end inline asm
	// begin inline asm
	mma.sync.aligned.m16n8k8.row.col.f16.f16.f16.f16    { %r9943, %r9944 },    { %r2, %r3 },    { %r4 },        { %r9943, %r9944 }; 
	// end inline asm
	// begin inline asm
	mma.sync.aligned.m16n8k8.row.col.f16.f16.f16.f16    { %r9950, %r9951 },    { %r2, %r3 },    { %r4 },        { %r9950, %r9951 }; 
	// end inline asm
	// begin inline asm
	mma.sync.aligned.m16n8k8.row.col.f16.f16.f16.f16    { %r9943, %r9944 },    { %r2, %r3 },    { %r4 },        { %r9943, %r9944 }; 
	// end inline asm
	// begin inline asm
	mma.sync.aligned.m16n8k8.row.col.f16.f16.f16.f16    { %r9950, %r9951 },    { %r2, %r3 },    { %r4 },        { %r9950, %r9951 }; 
	// end inline asm
	// begin inline asm
	mma.sync.aligned.m16n8k8.row.col.f16.f16.f16.f16    { %r9943, %r9944 },    { %r2, %r3 },    { %r4 },        { %r9943, %r9944 }; 
	// end inline asm
	// begin inline asm
	mma.sync.aligned.m16n8k8.row.col.f16.f16.f16.f16    { %r9950, %r9951 },    { %r2, %r3 },    { %r4 },        { %r9950, %r9951 }; 
	// end inline asm
	// begin inline asm
	mma.sync.aligned.m16n8k8.row.col.f16.f16.f16.f16    { %r9943, %r9944 },    { %r2, %r3 },    { %r4 },        { %r9943, %r9944 }; 
	// end inline asm
	// begin inline asm
	mma.sync.aligned.m16n8k8.row.col.f16.f16.f16.f16    { %r9950, %r9951 },    { %r2, %r3 },    { %r4 },        { %r9950, %r9951 }; 
	// end inline asm
	// begin inline asm
	mma.sync.aligned.m16n8k8.row.col.f16.f16.f16.f16    { %r9943, %r9944 },    { %r2, %r3 },    { %r4 },        { %r9943, %r9944 }; 
	// end inline asm
	// begin inline asm
	mma.sync.aligned.m16n8k8.row.col.f16.f16.f16.f16    { %r9950, %r9951 },    { %r2, %r3 },    { %r4 },        { %r9950, %r9951 }; 
	// end inline asm
	// begin inline asm
	mma.sync.aligned.m16n8k8.row.col.f16.f16.f16.f16    { %r9943, %r9944 },    { %r2, %r3 },    { %r4 },        { %r9943, %r9944 }; 
	// end inline asm
	// begin inline asm
	mma.sync.aligned.m16n8k8.row.col.f16.f16.f16.f16    { %r9950, %r9951 },    { %r2, %r3 },    { %r4 },        { %r9950, %r9951 }; 
	// end inline asm
	// begin inline asm
	mma.sync.aligned.m16n8k8.row.col.f16.f16.f16.f16    { %r9943, %r9944 },    { %r2, %r3 },    { %r4 },        { %r9943, %r9944 }; 
	// end inline asm
	// begin inline asm
	mma.sync.aligned.m16n8k8.row.col.f16.f16.f16.f16    { %r9950, %r9951 },    { %r2, %r3 },    { %r4 },        { %r9950, %r9951 }; 
	// end inline asm
	// begin inline asm
	mma.sync.aligned.m16n8k8.row.col.f16.f16.f16.f16    { %r9943, %r9944 },    { %r2, %r3 },    { %r4 },        { %r9943, %r9944 }; 
	// end inline asm
	// begin inline asm
	mma.sync.aligned.m16n8k8.row.col.f16.f16.f16.f16    { %r9950, %r9951 },    { %r2, %r3 },    { %r4 },        { %r9950, %r9951 }; 
	// end inline asm
	// begin inline asm
	mma.sync.aligned.m16n8k8.row.col.f16.f16.f16.f16    { %r9943, %r9944 },    { %r2, %r3 },    { %r4 },        { %r9943, %r9944 }; 
	// end inline asm
	// begin inline asm
	mma.sync.aligned.m16n8k8.row.col.f16.f16.f16.f16    { %r9950, %r9951 },    { %r2, %r3 },    { %r4 },        { %r9950, %r9951 }; 
	// end inline asm
	// begin inline asm
	mma.sync.aligned.m16n8k8.row.col.f16.f16.f16.f16    { %r9943, %r9944 },    { %r2, %r3 },    { %r4 },        { %r9943, %r9944 }; 
	// end inline asm
	// begin inline asm
	mma.sync.aligned.m16n8k8.row.col.f16.f16.f16.f16    { %r9950, %r9951 },    { %r2, %r3 },    { %r4 },        { %r9950, %r9951 }; 
	// end inline asm
	// begin inline asm
	mma.sync.aligned.m16n8k8.row.col.f16.f16.f16.f16    { %r9943, %r9944 },    { %r2, %r3 },    { %r4 },        { %r9943, %r9944 }; 
	// end inline asm
	// begin inline asm
	mma.sync.aligned.m16n8k8.row.col.f16.f16.f16.f16    { %r9950, %r9951 },    { %r2, %r3 },    { %r4 },        { %r9950, %r9951 }; 
	// end inline asm
	// begin inline asm
	mma.sync.aligned.m16n8k8.row.col.f16.f16.f16.f16    { %r9943, %r9944 },    { %r2, %r3 },    { %r4 },        { %r9943, %r9944 }; 
	// end inline asm
	// begin inline asm
	mma.sync.aligned.m16n8k8.row.col.f16.f16.f16.f16    { %r9950, %r9951 },    { %r2, %r3 },    { %r4 },        { %r9950, %r9951 }; 
	// end inline asm
	// begin inline asm
	mma.sync.aligned.m16n8k8.row.col.f16.f16.f16.f16    { %r9943, %r9944 },    { %r2, %r3 },    { %r4 },        { %r9943, %r9944 }; 
	// end inline asm
	// begin inline asm
	mma.sync.aligned.m16n8k8.row.col.f16.f16.f16.f16    { %r9950, %r9951 },    { %r2, %r3 },    { %r4 },        { %r9950, %r9951 }; 
	// end inline asm
	// begin inline asm
	mma.sync.aligned.m16n8k8.row.col.f16.f16.f16.f16    { %r9943, %r9944 },    { %r2, %r3 },    { %r4 },        { %r9943, %r9944 }; 
	// end inline asm
	// begin inline asm
	mma.sync.aligned.m16n8k8.row.col.f16.f16.f16.f16    { %r9950, %r9951 },    { %r2, %r3 },    { %r4 },        { %r9950, %r9951 }; 
	// end inline asm
	// begin inline asm
	mma.sync.aligned.m16n8k8.row.col.f16.f16.f16.f16    { %r9943, %r9944 },    { %r2, %r3 },    { %r4 },        { %r9943, %r9944 }; 
	// end inline asm
	// begin inline asm
	mma.sync.aligned.m16n8k8.row.col.f16.f16.f16.f16    { %r9950, %r9951 },    { %r2, %r3 },    { %r4 },        { %r9950, %r9951 }; 
	// end inline asm
	// begin inline asm
	mma.sync.aligned.m16n8k8.row.col.f16.f16.f16.f16    { %r9943, %r9944 },    { %r2, %r3 },    { %r4 },        { %r9943, %r9944 }; 
	// end inline asm
	// begin inline asm
	mma.sync.aligned.m16n8k8.row.col.f16.f16.f16.f16    { %r9950, %r9951 },    { %r2, %r3 },    { %r4 },        { %r9950, %r9951 }; 
	// end inline asm
	// begin inline asm
	mma.sync.aligned.m16n8k8.row.col.f16.f16.f16.f16    { %r9943, %r9944 },    { %r2, %r3 },    { %r4 },        { %r9943, %r9944 }; 
	// end inline asm
	// begin inline asm
	mma.sync.aligned.m16n8k8.row.col.f16.f16.f16.f16    { %r9950, %r9951 },    { %r2, %r3 },    { %r4 },        { %r9950, %r9951 }; 
	// end inline asm
	// begin inline asm
	mma.sync.aligned.m16n8k8.row.col.f16.f16.f16.f16    { %r9943, %r9944 },    { %r2, %r3 },    { %r4 },        { %r9943, %r9944 }; 
	// end inline asm
	// begin inline asm
	mma.sync.aligned.m16n8k8.row.col.f16.f16.f16.f16    { %r9950, %r9951 },    { %r2, %r3 },    { %r4 },        { %r9950, %r9951 }; 
	// end inline asm
	// begin inline asm
	mma.sync.aligned.m16n8k8.row.col.f16.f16.f16.f16    { %r9943, %r9944 },    { %r2, %r3 },    { %r4 },        { %r9943, %r9944 }; 
	// end inline asm
	// begin inline asm
	mma.sync.aligned.m16n8k8.row.col.f16.f16.f16.f16    { %r9950, %r9951 },    { %r2, %r3 },    { %r4 },        { %r9950, %r9951 }; 
	// end inline asm
	// begin inline asm
	mma.sync.aligned.m16n8k8.row.col.f16.f16.f16.f16    { %r9943, %r9944 },    { %r2, %r3 },    { %r4 },        { %r9943, %r9944 }; 
	// end inline asm
	// begin inline asm
	mma.sync.aligned.m16n8k8.row.col.f16.f16.f16.f16    { %r9950, %r9951 },    { %r2, %r3 },    { %r4 },        { %r9950, %r9951 }; 
	// end inline asm
	// begin inline asm
	mma.sync.aligned.m16n8k8.row.col.f16.f16.f16.f16    { %r9943, %r9944 },    { %r2, %r3 },    { %r4 },        { %r9943, %r9944 }; 
	// end inline asm
	// begin inline asm
	mma.sync.aligned.m16n8k8.row.col.f16.f16.f16.f16    { %r9950, %r9951 },    { %r2, %r3 },    { %r4 },        { %r9950, %r9951 }; 
	// end inline asm
	// begin inline asm
	mma.sync.aligned.m16n8k8.row.col.f16.f16.f16.f16    { %r9943, %r9944 },    { %r2, %r3 },    { %r4 },        { %r9943, %r9944 }; 
	// end inline asm
	// begin inline asm
	mma.sync.aligned.m16n8k8.row.col.f16.f16.f16.f16    { %r9950, %r9951 },    { %r2, %r3 },    { %r4 },        { %r9950, %r9951 }; 
	// end inline asm
	// begin inline asm
	mma.sync.aligned.m16n8k8.row.col.f16.f16.f16.f16    { %r9943, %r9944 },    { %r2, %r3 },    { %r4 },        { %r9943, %r9944 }; 
	// end inline asm
	// begin inline asm
	mma.sync.aligned.m16n8k8.row.col.f16.f16.f16.f16    { %r9950, %r9951 },    { %r2, %r3 },    { %r4 },        { %r9950, %r9951 }; 
	// end inline asm
	// begin inline asm
	mma.sync.aligned.m16n8k8.row.col.f16.f16.f16.f16    { %r9943, %r9944 },    { %r2, %r3 },    { %r4 },        { %r9943, %r9944 }; 
	// end inline asm
	// begin inline asm
	mma.sync.aligned.m16n8k8.row.col.f16.f16.f16.f16    { %r9950, %r9951 },    { %r2, %r3 },    { %r4 },        { %r9950, %r9951 }; 
	// end inline asm
	// begin inline asm
	mma.sync.aligned.m16n8k8.row.col.f16.f16.f16.f16    { %r9943, %r9944 },    { %r2, %r3 },    { %r4 },        { %r9943, %r9944 }; 
	// end inline asm
	// begin inline asm
	mma.sync.aligned.m16n8k8.row.col.f16.f16.f16.f16    { %r9950, %r9951 },    { %r2, %r3 },    { %r4 },        { %r9950, %r9951 }; 
	// end inline asm
	// begin inline asm
	mma.sync.aligned.m16n8k8.row.col.f16.f16.f16.f16    { %r9943, %r9944 },    { %r2, %r3 },    { %r4 },        { %r9943, %r9944 }; 
	// end inline asm
	// begin inline asm
	mma.sync.aligned.m16n8k8.row.col.f16.f16.f16.f16    { %r9950, %r9951 },    { %r2, %r3 },    { %r4 },        { %r9950, %r9951 }; 
	// end inline asm
	// begin inline asm
	mma.sync.aligned.m16n8k8.row.col.f16.f16.f16.f16    { %r9943, %r9944 },    { %r2, %r3 },    { %r4 },        { %r9943, %r9944 }; 
	// end inline asm
	// begin inline asm
	mma.sync.aligned.m16n8k8.row.col.f16.f16.f16.f16    { %r9950, %r9951 },    { %r2, %r3 },    { %r4 },        { %r9950, %r9951 }; 
	// end inline asm
	// begin inline asm
	mma.sync.aligned.m16n8k8.row.col.f16.f16.f16.f16    { %r9943, %r9944 },    { %r2, %r3 },    { %r4 },        { %r9943, %r9944 }; 
	// end inline asm
	// begin inline asm
	mma.sync.aligned.m16n8k8.row.col.f16.f16.f16.f16    { %r9950, %r9951 },    { %r2, %r3 },    { %r4 },        { %r9950, %r9951 }; 
	// end inline asm
	// begin inline asm
	mma.sync.aligned.m16n8k8.row.col.f16.f16.f16.f16    { %r9943, %r9944 },    { %r2, %r3 },    { %r4 },        { %r9943, %r9944 }; 
	// end inline asm
	// begin inline asm
	mma.sync.aligned.m16n8k8.row.col.f16.f16.f16.f16    { %r9950, %r9951 },    { %r2, %r3 },    { %r4 },        { %r9950, %r9951 }; 
	// end inline asm
	// begin inline asm
	mma.sync.aligned.m16n8k8.row.col.f16.f16.f16.f16    { %r9943, %r9944 },    { %r2, %r3 },    { %r4 },        { %r9943, %r9944 }; 
	// end inline asm
	// begin inline asm
	mma.sync.aligned.m16n8k8.row.col.f16.f16.f16.f16    { %r9950, %r9951 },    { %r2, %r3 },    { %r4 },        { %r9950, %r9951 }; 
	// end inline asm
	// begin inline asm
	mma.sync.aligned.m16n8k8.row.col.f16.f16.f16.f16    { %r9943, %r9944 },    { %r2, %r3 },    { %r4 },        { %r9943, %r9944 }; 
	// end inline asm
	// begin inline asm
	mma.sync.aligned.m16n8k8.row.col.f16.f16.f16.f16    { %r9950, %r9951 },    { %r2, %r3 },    { %r4 },        { %r9950, %r9951 }; 
	// end inline asm
	// begin inline asm
	mma.sync.aligned.m16n8k8.row.col.f16.f16.f16.f16    { %r9943, %r9944 },    { %r2, %r3 },    { %r4 },        { %r9943, %r9944 }; 
	// end inline asm
	// begin inline asm
	mma.sync.aligned.m16n8k8.row.col.f16.f16.f16.f16    { %r9950, %r9951 },    { %r2, %r3 },    { %r4 },        { %r9950, %r9951 }; 
	// end inline asm
	// begin inline asm
	mma.sync.aligned.m16n8k8.row.col.f16.f16.f16.f16    { %r9943, %r9944 },    { %r2, %r3 },    { %r4 },        { %r9943, %r9944 }; 
	// end inline asm
	// begin inline asm
	mma.sync.aligned.m16n8k8.row.col.f16.f16.f16.f16    { %r9950, %r9951 },    { %r2, %r3 },    { %r4 },        { %r9950, %r9951 }; 
	// end inline asm
	// begin inline asm
	mma.sync.aligned.m16n8k8.row.col.f16.f16.f16.f16    { %r9943, %r9944 },    { %r2, %r3 },    { %r4 },        { %r9943, %r9944 }; 
	// end inline asm
	// begin inline asm
	mma.sync.aligned.m16n8k8.row.col.f16.f16.f16.f16    { %r9950, %r9951 },    { %r2, %r3 },    { %r4 },        { %r9950, %r9951 }; 
	// end inline asm
	// begin inline asm
	mma.sync.aligned.m16n8k8.row.col.f16.f16.f16.f16    { %r9943, %r9944 },    { %r2, %r3 },    { %r4 },        { %r9943, %r9944 }; 
	// end inline asm
	// begin inline asm
	mma.sync.aligned.m16n8k8.row.col.f16.f16.f16.f16    { %r9950, %r9951 },    { %r2, %r3 },    { %r4 },        { %r9950, %r9951 }; 
	// end inline asm
	// begin inline asm
	mma.sync.aligned.m16n8k8.row.col.f16.f16.f16.f16    { %r9943, %r9944 },    { %r2, %r3 },    { %r4 },        { %r9943, %r9944 }; 
	// end inline asm
	// begin inline asm
	mma.sync.aligned.m16n8k8.row.col.f16.f16.f16.f16    { %r9950, %r9951 },    { %r2, %r3 },    { %r4 },        { %r9950, %r9951 }; 
	// end inline asm
	// begin inline asm
	mma.sync.aligned.m16n8k8.row.col.f16.f16.f16.f16    { %r9943, %r9944 },    { %r2, %r3 },    { %r4 },        { %r9943, %r9944 }; 
	// end inline asm
	// begin inline asm
	mma.sync.aligned.m16n8k8.row.col.f16.f16.f16.f16    { %r9950, %r9951 },    { %r2, %r3 },    { %r4 },        { %r9950, %r9951 }; 
	// end inline asm
	// begin inline asm
	mma.sync.aligned.m16n8k8.row.col.f16.f16.f16.f16    { %r9943, %r9944 },    { %r2, %r3 },    { %r4 },        { %r9943, %r9944 }; 
	// end inline asm
	// begin inline asm
	mma.sync.aligned.m16n8k8.row.col.f16.f16.f16.f16    { %r9950, %r9951 },    { %r2, %r3 },    { %r4 },        { %r9950, %r9951 }; 
	// end inline asm
	// begin inline asm
	mma.sync.aligned.m16n8k8.row.col.f16.f16.f16.f16    { %r9943, %r9944 },    { %r2, %r3 },    { %r4 },        { %r9943, %r9944 }; 
	// end inline asm
	// begin inline asm
	mma.sync.aligned.m16n8k8.row.col.f16.f16.f16.f16    { %r9950, %r9951 },    { %r2, %r3 },    { %r4 },        { %r9950, %r9951 }; 
	// end inline asm
	// begin inline asm
	mma.sync.aligned.m16n8k8.row.col.f16.f16.f16.f16    { %r9943, %r9944 },    { %r2, %r3 },    { %r4 },        { %r9943, %r9944 }; 
	// end inline asm
	// begin inline asm
	mma.sync.aligned.m16n8k8.row.col.f16.f16.f16.f16    { %r9950, %r9951 },    { %r2, %r3 },    { %r4 },        { %r9950, %r9951 }; 
	// end inline asm
	// begin inline asm
	mma.sync.aligned.m16n8k8.row.col.f16.f16.f16.f16    { %r9943, %r9944 },    { %r2, %r3 },    { %r4 },        { %r9943, %r9944 }; 
	// end inline asm
	// begin inline asm
	mma.sync.aligned.m16n8k8.row.col.f16.f16.f16.f16    { %r9950, %r9951 },    { %r2, %r3 },    { %r4 },        { %r9950, %r9951 }; 
	// end inline asm
	// begin inline asm
	mma.sync.aligned.m16n8k8.row.col.f16.f16.f16.f16    { %r9943, %r9944 },    { %r2, %r3 },    { %r4 },        { %r9943, %r9944 }; 
	// end inline asm
	// begin inline asm
	mma.sync.aligned.m16n8k8.row.col.f16.f16.f16.f16    { %r9950, %r9951 },    { %r2, %r3 },    { %r4 },        { %r9950, %r9951 }; 
	// end inline asm
	// begin inline asm
	mma.sync.aligned.m16n8k8.row.col.f16.f16.f16.f16    { %r9943, %r9944 },    { %r2, %r3 },    { %r4 },        { %r9943, %r9944 }; 
	// end inline asm
	// begin inline asm
	mma.sync.aligned.m16n8k8.row.col.f16.f16.f16.f16    { %r9950, %r9951 },    { %r2, %r3 },    { %r4 },        { %r9950, %r9951 }; 
	// end inline asm
	// begin inline asm
	mma.sync.aligned.m16n8k8.row.col.f16.f16.f16.f16    { %r9943, %r9944 },    { %r2, %r3 },    { %r4 },        { %r9943, %r9944 }; 
	// end inline asm
	// begin inline asm
	mma.sync.aligned.m16n8k8.row.col.f16.f16.f16.f16    { %r9950, %r9951 },    { %r2, %r3 },    { %r4 },        { %r9950, %r9951 }; 
	// end inline asm
	// begin inline asm
	mma.sync.aligned.m16n8k8.row.col.f16.f16.f16.f16    { %r9943, %r9944 },    { %r2, %r3 },    { %r4 },        { %r9943, %r9944 }; 
	// end inline asm
	// begin inline asm
	mma.sync.aligned.m16n8k8.row.col.f16.f16.f16.f16    { %r9950, %r9951 },    { %r2, %r3 },    { %r4 },        { %r9950, %r9951 }; 
	// end inline asm
	// begin inline asm
	mma.sync.aligned.m16n8k8.row.col.f16.f16.f16.f16    { %r9943, %r9944 },    { %r2, %r3 },    { %r4 },        { %r9943, %r9944 }; 
	// end inline asm
	// begin inline asm
	mma.sync.aligned.m16n8k8.row.col.f16.f16.f16.f16    { %r9950, %r9951 },    { %r2, %r3 },    { %r4 },        { %r9950, %r9951 }; 
	// end inline asm
	// begin inline asm
	mma.sync.aligned.m16n8k8.row.col.f16.f16.f16.f16    { %r9943, %r9944 },    { %r2, %r3 },    { %r4 },        { %r9943, %r9944 }; 
	// end inline asm
	// begin inline asm
	mma.sync.aligned.m16n8k8.row.col.f16.f16.f16.f16    { %r9950, %r9951 },    { %r2, %r3 },    { %r4 },        { %r9950, %r9951 }; 
	// end inline asm
	// begin inline asm
	mma.sync.aligned.m16n8k8.row.col.f16.f16.f16.f16    { %r9943, %r9944 },    { %r2, %r3 },    { %r4 },        { %r9943, %r9944 }; 
	// end inline asm
	// begin inline asm
	mma.sync.aligned.m16n8k8.row.col.f16.f16.f16.f16    { %r9950, %r9951 },    { %r2, %r3 },    { %r4 },        { %r9950, %r9951 }; 
	// end inline asm
	// begin inline asm
	mma.sync.aligned.m16n8k8.row.col.f16.f16.f16.f16    { %r9943, %r9944 },    { %r2, %r3 },    { %r4 },        { %r9943, %r9944 }; 
	// end inline asm
	// begin inline asm
	mma.sync.aligned.m16n8k8.row.col.f16.f16.f16.f16    { %r9950, %r9951 },    { %r2, %r3 },    { %r4 },        { %r9950, %r9951 }; 
	// end inline asm
	// begin inline asm
	mma.sync.aligned.m16n8k8.row.col.f16.f16.f16.f16    { %r9943, %r9944 },    { %r2, %r3 },    { %r4 },        { %r9943, %r9944 }; 
	// end inline asm
	// begin inline asm
	mma.sync.aligned.m16n8k8.row.col.f16.f16.f16.f16    { %r9950, %r9951 },    { %r2, %r3 },    { %r4 },        { %r9950, %r9951 }; 
	// end inline asm
	// begin inline asm
	mma.sync.aligned.m16n8k8.row.col.f16.f16.f16.f16    { %r9943, %r9944 },    { %r2, %r3 },    { %r4 },        { %r9943, %r9944 }; 
	// end inline asm
	// begin inline asm
	mma.sync.aligned.m16n8k8.row.col.f16.f16.f16.f16    { %r9950, %r9951 },    { %r2, %r3 },    { %r4 },        { %r9950, %r9951 }; 
	// end inline asm
	// begin inline asm
	mma.sync.aligned.m16n8k8.row.col.f16.f16.f16.f16    { %r9943, %r9944 },    { %r2, %r3 },    { %r4 },        { %r9943, %r9944 }; 
	// end inline asm
	// begin inline asm
	mma.sync.aligned.m16n8k8.row.col.f16.f16.f16.f16    { %r9950, %r9951 },    { %r2, %r3 },    { %r4 },        { %r9950, %r9951 }; 
	// end inline asm
	// begin inline asm
	mma.sync.aligned.m16n8k8.row.col.f16.f16.f16.f16    { %r9943, %r9944 },    { %r2, %r3 },    { %r4 },        { %r9943, %r9944 }; 
	// end inline asm
	// begin inline asm
	mma.sync.aligned.m16n8k8.row.col.f16.f16.f16.f16    { %r9950, %r9951 },    { %r2, %r3 },    { %r4 },        { %r9950, %r9951 }; 
	// end inline asm
	// begin inline asm
	mma.sync.aligned.m16n8k8.row.col.f16.f16.f16.f16    { %r9943, %r9944 },    { %r2, %r3 },    { %r4 },        { %r9943, %r9944 }; 
	// end inline asm
	// begin inline asm
	mma.sync.aligned.m16n8k8.row.col.f16.f16.f16.f16    { %r9950, %r9951 },    { %r2, %r3 },    { %r4 },        { %r9950, %r9951 }; 
	// end inline asm
	// begin inline asm
	mma.sync.aligned.m16n8k8.row.col.f16.f16.f16.f16    { %r9943, %r9944 },    { %r2, %r3 },    { %r4 },        { %r9943, %r9944 }; 
	// end inline asm
	// begin inline asm
	mma.sync.aligned.m16n8k8.row.col.f16.f16.f16.f16    { %r9950, %r9951 },    { %r2, %r3 },    { %r4 },        { %r9950, %r9951 }; 
	// end inline asm
	// begin inline asm
	mma.sync.aligned.m16n8k8.row.col.f16.f16.f16.f16    { %r9943, %r9944 },    { %r2, %r3 },    { %r4 },        { %r9943, %r9944 }; 
	// end inline asm
	// begin inline asm
	mma.sync.aligned.m16n8k8.row.col.f16.f16.f16.f16    { %r9950, %r9951 },    { %r2, %r3 },    { %r4 },        { %r9950, %r9951 }; 
	// end inline asm
	// begin inline asm
	mma.sync.aligned.m16n8k8.row.col.f16.f16.f16.f16    { %r9943, %r9944 },    { %r2, %r3 },    { %r4 },        { %r9943, %r9944 }; 
	// end inline asm
	// begin inline asm
	mma.sync.aligned.m16n8k8.row.col.f16.f16.f16.f16    { %r9950, %r9951 },    { %r2, %r3 },    { %r4 },        { %r9950, %r9951 }; 
	// end inline asm
	// begin inline asm
	mma.sync.aligned.m16n8k8.row.col.f16.f16.f16.f16    { %r9943, %r9944 },    { %r2, %r3 },    { %r4 },        { %r9943, %r9944 }; 
	// end inline asm
	// begin inline asm
	mma.sync.aligned.m16n8k8.row.col.f16.f16.f16.f16    { %r9950, %r9951 },    { %r2, %r3 },    { %r4 },        { %r9950, %r9951 }; 
	// end inline asm
	// begin inline asm
	mma.sync.aligned.m16n8k8.row.col.f16.f16.f16.f16    { %r9943, %r9944 },    { %r2, %r3 },    { %r4 },        { %r9943, %r9944 }; 
	// end inline asm
	// begin inline asm
	mma.sync.aligned.m16n8k8.row.col.f16.f16.f16.f16    { %r9950, %r9951 },    { %r2, %r3 },    { %r4 },        { %r9950, %r9951 }; 
	// end inline asm
	// begin inline asm
	mma.sync.aligned.m16n8k8.row.col.f16.f16.f16.f16    { %r9943, %r9944 },    { %r2, %r3 },    { %r4 },        { %r9943, %r9944 }; 
	// end inline asm
	// begin inline asm
	mma.sync.aligned.m16n8k8.row.col.f16.f16.f16.f16    { %r9950, %r9951 },    { %r2, %r3 },    { %r4 },        { %r9950, %r9951 }; 
	// end inline asm
	// begin inline asm
	mma.sync.aligned.m16n8k8.row.col.f16.f16.f16.f16    { %r9943, %r9944 },    { %r2, %r3 },    { %r4 },        { %r9943, %r9944 }; 
	// end inline asm
	// begin inline asm
	mma.sync.aligned.m16n8k8.row.col.f16.f16.f16.f16    { %r9950, %r9951 },    { %r2, %r3 },    { %r4 },        { %r9950, %r9951 }; 
	// end inline asm
	// begin inline asm
	mma.sync.aligned.m16n8k8.row.col.f16.f16.f16.f16    { %r9943, %r9944 },    { %r2, %r3 },    { %r4 },        { %r9943, %r9944 }; 
	// end inline asm
	// begin inline asm
	mma.sync.aligned.m16n8k8.row.col.f16.f16.f16.f16    { %r9950, %r9951 },    { %r2, %r3 },    { %r4 },        { %r9950, %r9951 }; 
	// end inline asm
	// begin inline asm
	mma.sync.aligned.m16n8k8.row.col.f16.f16.f16.f16    { %r9943, %r9944 },    { %r2, %r3 },    { %r4 },        { %r9943, %r9944 }; 
	// end inline asm
	// begin inline asm
	mma.sync.aligned.m16n8k8.row.col.f16.f16.f16.f16    { %r9950, %r9951 },    { %r2, %r3 },    { %r4 },        { %r9950, %r9951 }; 
	// end inline asm
	// begin inline asm
	mma.sync.aligned.m16n8k8.row.col.f16.f16.f16.f16    { %r9943, %r9944 },    { %r2, %r3 },    { %r4 },        { %r9943, %r9944 }; 
	// end inline asm
	// begin inline asm
	mma.sync.aligned.m16n8k8.row.col.f16.f16.f16.f16    { %r9950, %r9951 },    { %r2, %r3 },    { %r4 },        { %r9950, %r9951 }; 
	// end inline asm
	// begin inline asm
	mma.sync.aligned.m16n8k8.row.col.f16.f16.f16.f16    { %r9943, %r9944 },    { %r2, %r3 },    { %r4 },        { %r9943, %r9944 }; 
	// end inline asm
	// begin inline asm
	mma.sync.aligned.m16n8k8.row.col.f16.f16.f16.f16    { %r9950, %r9951 },    { %r2, %r3 },    { %r4 },        { %r9950, %r9951 }; 
	// end inline asm
	// begin inline asm
	mma.sync.aligned.m16n8k8.row.col.f16.f16.f16.f16    { %r9943, %r9944 },    { %r2, %r3 },    { %r4 },        { %r9943, %r9944 }; 
	// end inline asm
	// begin inline asm
	mma.sync.aligned.m16n8k8.row.col.f16.f16.f16.f16    { %r9950, %r9951 },    { %r2, %r3 },    { %r4 },        { %r9950, %r9951 }; 
	// end inline asm
	// begin inline asm
	mma.sync.aligned.m16n8k8.row.col.f16.f16.f16.f16    { %r9943, %r9944 },    { %r2, %r3 },    { %r4 },        { %r9943, %r9944 }; 
	// end inline asm
	// begin inline asm
	mma.sync.aligned.m16n8k8.row.col.f16.f16.f16.f16    { %r9950, %r9951 },    { %r2, %r3 },    { %r4 },        { %r9950, %r9951 }; 
	// end inline asm
	// begin inline asm
	mma.sync.aligned.m16n8k8.row.col.f16.f16.f16.f16    { %r9943, %r9944 },    { %r2, %r3 },    { %r4 },        { %r9943, %r9944 }; 
	// end inline asm
	// begin inline asm
	mma.sync.aligned.m16n8k8.row.col.f16.f16.f16.f16    { %r9950, %r9951 },    { %r2, %r3 },    { %r4 },        { %r9950, %r9951 }; 
	// end inline asm
	// begin inline asm
	mma.sync.aligned.m16n8k8.row.col.f16.f16.f16.f16    { %r9943, %r9944 },    { %r2, %r3 },    { %r4 },        { %r9943, %r9944 }; 
	// end inline asm
	// begin inline asm
	mma.sync.aligned.m16n8k8.row.col.f16.f16.f16.f16    { %r9950, %r9951 },    { %r2, %r3 },    { %r4 },        { %r9950, %r9951 }; 
	// end inline asm
	// begin inline asm
	mma.sync.aligned.m16n8k8.row.col.f16.f16.f16.f16    { %r9943, %r9944 },    { %r2, %r3 },    { %r4 },        { %r9943, %r9944 }; 
	// end inline asm
	// begin inline asm
	mma.sync.aligned.m16n8k8.row.col.f16.f16.f16.f16    { %r9950, %r9951 },    { %r2, %r3 },    { %r4 },        { %r9950, %r9951 }; 
	// end inline asm
	// begin inline asm
	mma.sync.aligned.m16n8k8.row.col.f16.f16.f16.f16    { %r9943, %r9944 },    { %r2, %r3 },    { %r4 },        { %r9943, %r9944 }; 
	// end inline asm
	// begin inline asm
	mma.sync.aligned.m16n8k8.row.col.f16.f16.f16.f16    { %r9950, %r9951 },    { %r2, %r3 },    { %r4 },        { %r9950, %r9951 }; 
	// end inline asm
	// begin inline asm
	mma.sync.aligned.m16n8k8.row.col.f16.f16.f16.f16    { %r9943, %r9944 },    { %r2, %r3 },    { %r4 },        { %r9943, %r9944 }; 
	// end inline asm
	// begin inline asm
	mma.sync.aligned.m16n8k8.row.col.f16.f16.f16.f16    { %r9950, %r9951 },    { %r2, %r3 },    { %r4 },        { %r9950, %r9951 }; 
	// end inline asm
	// begin inline asm
	mma.sync.aligned.m16n8k8.row.col.f16.f16.f16.f16    { %r9943, %r9944 },    { %r2, %r3 },    { %r4 },        { %r9943, %r9944 }; 
	// end inline asm
	// begin inline asm
	mma.sync.aligned.m16n8k8.row.col.f16.f16.f16.f16    { %r9950, %r9951 },    { %r2, %r3 },    { %r4 },        { %r9950, %r9951 }; 
	// end inline asm
	// begin inline asm
	mma.sync.aligned.m16n8k8.row.col.f16.f16.f16.f16    { %r9943, %r9944 },    { %r2, %r3 },    { %r4 },        { %r9943, %r9944 }; 
	// end inline asm
	// begin inline asm
	mma.sync.aligned.m16n8k8.row.col.f16.f16.f16.f16    { %r9950, %r9951 },    { %r2, %r3 },    { %r4 },        { %r9950, %r9951 }; 
	// end inline asm
	// begin inline asm
	mma.sync.aligned.m16n8k8.row.col.f16.f16.f16.f16    { %r9943, %r9944 },    { %r2, %r3 },    { %r4 },        { %r9943, %r9944 }; 
	// end inline asm
	// begin inline asm
	mma.sync.aligned.m16n8k8.row.col.f16.f16.f16.f16    { %r9950, %r9951 },    { %r2, %r3 },    { %r4 },        { %r9950, %r9951 }; 
	// end inline asm
	// begin inline asm
	mma.sync.aligned.m16n8k8.row.col.f16.f16.f16.f16    { %r9943, %r9944 },    { %r2, %r3 },    { %r4 },        { %r9943, %r9944 }; 
	// end inline asm
	// begin inline asm
	mma.sync.aligned.m16n8k8.row.col.f16.f16.f16.f16    { %r9950, %r9951 },    { %r2, %r3 },    { %r4 },        { %r9950, %r9951 }; 
	// end inline asm
	// begin inline asm
	mma.sync.aligned.m16n8k8.row.col.f16.f16.f16.f16    { %r9943, %r9944 },    { %r2, %r3 },    { %r4 },        { %r9943, %r9944 }; 
	// end inline asm
	// begin inline asm
	mma.sync.aligned.m16n8k8.row.col.f16.f16.f16.f16    { %r9950, %r9951 },    { %r2, %r3 },    { %r4 },        { %r9950, %r9951 }; 
	// end inline asm
	// begin inline asm
	mma.sync.aligned.m16n8k8.row.col.f16.f16.f16.f16    { %r9943, %r9944 },    { %r2, %r3 },    { %r4 },        { %r9943, %r9944 }; 
	// end inline asm
	// begin inline asm
	mma.sync.aligned.m16n8k8.row.col.f16.f16.f16.f16    { %r9950, %r9951 },    { %r2, %r3 },    { %r4 },        { %r9950, %r9951 }; 
	// end inline asm
	// begin inline asm
	mma.sync.aligned.m16n8k8.row.col.f16.f16.f16.f16    { %r9943, %r9944 },    { %r2, %r3 },    { %r4 },        { %r9943, %r9944 }; 
	// end inline asm
	// begin inline asm
	mma.sync.aligned.m16n8k8.row.col.f16.f16.f16.f16    { %r9950, %r9951 },    { %r2, %r3 },    { %r4 },        { %r9950, %r9951 }; 
	// end inline asm
	// begin inline asm
	mma.sync.aligned.m16n8k8.row.col.f16.f16.f16.f16    { %r9943, %r9944 },    { %r2, %r3 },    { %r4 },        { %r9943, %r9944 }; 
	// end inline asm
	// begin inline asm
	mma.sync.aligned.m16n8k8.row.col.f16.f16.f16.f16    { %r9950, %r9951 },    { %r2, %r3 },    { %r4 },        { %r9950, %r9951 }; 
	// end inline asm
	// begin inline asm
	mma.sync.aligned.m16n8k8.row.col.f16.f16.f16.f16    { %r9943, %r9944 },    { %r2, %r3 },    { %r4 },        { %r9943, %r9944 }; 
	// end inline asm
	// begin inline asm
	mma.sync.aligned.m16n8k8.row.col.f16.f16.f16.f16    { %r9950, %r9951 },    { %r2, %r3 },    { %r4 },        { %r9950, %r9951 }; 
	// end inline asm
	// begin inline asm
	mma.sync.aligned.m16n8k8.row.col.f16.f16.f16.f16    { %r9943, %r9944 },    { %r2, %r3 },    { %r4 },        { %r9943, %r9944 }; 
	// end inline asm
	// begin inline asm
	mma.sync.aligned.m16n8k8.row.col.f16.f16.f16.f16    { %r9950, %r9951 },    { %r2, %r3 },    { %r4 },        { %r9950, %r9951 }; 
	// end inline asm
	// begin inline asm
	mma.sync.aligned.m16n8k8.row.col.f16.f16.f16.f16    { %r9943, %r9944 },    { %r2, %r3 },    { %r4 },        { %r9943, %r9944 }; 
	// end inline asm
	// begin inline asm
	mma.sync.aligned.m16n8k8.row.col.f16.f16.f16.f16    { %r9950, %r9951 },    { %r2, %r3 },    { %r4 },        { %r9950, %r9951 }; 
	// end inline asm
	// begin inline asm
	mma.sync.aligned.m16n8k8.row.col.f16.f16.f16.f16    { %r9943, %r9944 },    { %r2, %r3 },    { %r4 },        { %r9943, %r9944 }; 
	// end inline asm
	// begin inline asm
	mma.sync.aligned.m16n8k8.row.col.f16.f16.f16.f16    { %r9950, %r9951 },    { %r2, %r3 },    { %r4 },        { %r9950, %r9951 }; 
	// end inline asm
	// begin inline asm
	mma.sync.aligned.m16n8k8.row.col.f16.f16.f16.f16    { %r9943, %r9944 },    { %r2, %r3 },    { %r4 },        { %r9943, %r9944 }; 
	// end inline asm
	// begin inline asm
	mma.sync.aligned.m16n8k8.row.col.f16.f16.f16.f16    { %r9950, %r9951 },    { %r2, %r3 },    { %r4 },        { %r9950, %r9951 }; 
	// end inline asm
	// begin inline asm
	mma.sync.aligned.m16n8k8.row.col.f16.f16.f16.f16    { %r9943, %r9944 },    { %r2, %r3 },    { %r4 },        { %r9943, %r9944 }; 
	// end inline asm
	// begin inline asm
	mma.sync.aligned.m16n8k8.row.col.f16.f16.f16.f16    { %r9950, %r9951 },    { %r2, %r3 },    { %r4 },        { %r9950, %r9951 }; 
	// end inline asm
	// begin inline asm
	mma.sync.aligned.m16n8k8.row.col.f16.f16.f16.f16    { %r9943, %r9944 },    { %r2, %r3 },    { %r4 },        { %r9943, %r9944 }; 
	// end inline asm
	// begin inline asm
	mma.sync.aligned.m16n8k8.row.col.f16.f16.f16.f16    { %r9950, %r9951 },    { %r2, %r3 },    { %r4 },        { %r9950, %r9951 }; 
	// end inline asm
	// begin inline asm
	mma.sync.aligned.m16n8k8.row.col.f16.f16.f16.f16    { %r9943, %r9944 },    { %r2, %r3 },    { %r4 },        { %r9943, %r9944 }; 
	// end inline asm
	// begin inline asm
	mma.sync.aligned.m16n8k8.row.col.f16.f16.f16.f16    { %r9950, %r9951 },    { %r2, %r3 },    { %r4 },        { %r9950, %r9951 }; 
	// end inline asm
	// begin inline asm
	mma.sync.aligned.m16n8k8.row.col.f16.f16.f16.f16    { %r9943, %r9944 },    { %r2, %r3 },    { %r4 },        { %r9943, %r9944 }; 
	// end inline asm
	// begin inline asm
	mma.sync.aligned.m16n8k8.row.col.f16.f16.f16.f16    { %r9950, %r9951 },    { %r2, %r3 },    { %r4 },        { %r9950, %r9951 }; 
	// end inline asm
	// begin inline asm
	mma.sync.aligned.m16n8k8.row.col.f16.f16.f16.f16    { %r9943, %r9944 },    { %r2, %r3 },    { %r4 },        { %r9943, %r9944 }; 
	// end inline asm
	// begin inline asm
	mma.sync.aligned.m16n8k8.row.col.f16.f16.f16.f16    { %r9950, %r9951 },    { %r2, %r3 },    { %r4 },        { %r9950, %r9951 }; 
	// end inline asm
	// begin inline asm
	mma.sync.aligned.m16n8k8.row.col.f16.f16.f16.f16    { %r9943, %r9944 },    { %r2, %r3 },    { %r4 },        { %r9943, %r9944 }; 
	// end inline asm
	// begin inline asm
	mma.sync.aligned.m16n8k8.row.col.f16.f16.f16.f16    { %r9950, %r9951 },    { %r2, %r3 },    { %r4 },        { %r9950, %r9951 }; 
	// end inline asm
	// begin inline asm
	mma.sync.aligned.m16n8k8.row.col.f16.f16.f16.f16    { %r9943, %r9944 },    { %r2, %r3 },    { %r4 },        { %r9943, %r9944 }; 
	// end inline asm
	// begin inline asm
	mma.sync.aligned.m16n8k8.row.col.f16.f16.f16.f16    { %r9950, %r9951 },    { %r2, %r3 },    { %r4 },        { %r9950, %r9951 }; 
	// end inline asm
	// begin inline asm
	mma.sync.aligned.m16n8k8.row.col.f16.f16.f16.f16    { %r9943, %r9944 },    { %r2, %r3 },    { %r4 },        { %r9943, %r9944 }; 
	// end inline asm
	// begin inline asm
	mma.sync.aligned.m16n8k8.row.col.f16.f16.f16.f16    { %r9950, %r9951 },    { %r2, %r3 },    { %r4 },        { %r9950, %r9951 }; 
	// end inline asm
	// begin inline asm
	mma.sync.aligned.m16n8k8.row.col.f16.f16.f16.f16    { %r9943, %r9944 },    { %r2, %r3 },    { %r4 },        { %r9943, %r9944 }; 
	// end inline asm
	// begin inline asm
	mma.sync.aligned.m16n8k8.row.col.f16.f16.f16.f16    { %r9950, %r9951 },    { %r2, %r3 },    { %r4 },        { %r9950, %r9951 }; 
	// end inline asm
	// begin inline asm
	mma.sync.aligned.m16n8k8.row.col.f16.f16.f16.f16    { %r9943, %r9944 },    { %r2, %r3 },    { %r4 },        { %r9943, %r9944 }; 
	// end inline asm
	// begin inline asm
	mma.sync.aligned.m16n8k8.row.col.f16.f16.f16.f16    { %r9950, %r9951 },    { %r2, %r3 },    { %r4 },        { %r9950, %r9951 }; 
	// end inline asm
	// begin inline asm
	mma.sync.aligned.m16n8k8.row.col.f16.f16.f16.f16    { %r9943, %r9944 },    { %r2, %r3 },    { %r4 },        { %r9943, %r9944 }; 
	// end inline asm
	// begin inline asm
	mma.sync.aligned.m16n8k8.row.col.f16.f16.f16.f16    { %r9950, %r9951 },    { %r2, %r3 },    { %r4 },        { %r9950, %r9951 }; 
	// end inline asm
	// begin inline asm
	mma.sync.aligned.m16n8k8.row.col.f16.f16.f16.f16    { %r9943, %r9944 },    { %r2, %r3 },    { %r4 },        { %r9943, %r9944 }; 
	// end inline asm
	// begin inline asm
	mma.sync.aligned.m16n8k8.row.col.f16.f16.f16.f16    { %r9950, %r9951 },    { %r2, %r3 },    { %r4 },        { %r9950, %r9951 }; 
	// end inline asm
	// begin inline asm
	mma.sync.aligned.m16n8k8.row.col.f16.f16.f16.f16    { %r9943, %r9944 },    { %r2, %r3 },    { %r4 },        { %r9943, %r9944 }; 
	// end inline asm
	// begin inline asm
	mma.sync.aligned.m16n8k8.row.col.f16.f16.f16.f16    { %r9950, %r9951 },    { %r2, %r3 },    { %r4 },        { %r9950, %r9951 }; 
	// end inline asm
	// begin inline asm
	mma.sync.aligned.m16n8k8.row.col.f16.f16.f16.f16    { %r9943, %r9944 },    { %r2, %r3 },    { %r4 },        { %r9943, %r9944 }; 
	// end inline asm
	// begin inline asm
	mma.sync.aligned.m16n8k8.row.col.f16.f16.f16.f16    { %r9950, %r9951 },    { %r2, %r3 },    { %r4 },        { %r9950, %r9951 }; 
	// end inline asm
	// begin inline asm
	mma.sync.aligned.m16n8k8.row.col.f16.f16.f16.f16    { %r9943, %r9944 },    { %r2, %r3 },    { %r4 },        { %r9943, %r9944 }; 
	// end inline asm
	// begin inline asm
	mma.sync.aligned.m16n8k8.row.col.f16.f16.f16.f16    { %r9950, %r9951 },    { %r2, %r3 },    { %r4 },        { %r9950, %r9951 }; 
	// end inline asm
	// begin inline asm
	mma.sync.aligned.m16n8k8.row.col.f16.f16.f16.f16    { %r9943, %r9944 },    { %r2, %r3 },    { %r4 },        { %r9943, %r9944 }; 
	// end inline asm
	// begin inline asm
	mma.sync.aligned.m16n8k8.row.col.f16.f16.f16.f16    { %r9950, %r9951 },    { %r2, %r3 },    { %r4 },        { %r9950, %r9951 }; 
	// end inline asm
	// begin inline asm
	mma.sync.aligned.m16n8k8.row.col.f16.f16.f16.f16    { %r9943, %r9944 },    { %r2, %r3 },    { %r4 },        { %r9943, %r9944 }; 
	// end inline asm
	// begin inline asm
	mma.sync.aligned.m16n8k8.row.col.f16.f16.f16.f16    { %r9950, %r9951 },    { %r2, %r3 },    { %r4 },        { %r9950, %r9951 }; 
	// end inline asm
	// begin inline asm
	mma.sync.aligned.m16n8k8.row.col.f16.f16.f16.f16    { %r9943, %r9944 },    { %r2, %r3 },    { %r4 },        { %r9943, %r9944 }; 
	// end inline asm
	// begin inline asm
	mma.sync.aligned.m16n8k8.row.col.f16.f16.f16.f16    { %r9950, %r9951 },    { %r2, %r3 },    { %r4 },        { %r9950, %r9951 }; 
	// end inline asm
	// begin inline asm
	mma.sync.aligned.m16n8k8.row.col.f16.f16.f16.f16    { %r9943, %r9944 },    { %r2, %r3 },    { %r4 },        { %r9943, %r9944 }; 
	// end inline asm
	// begin inline asm
	mma.sync.aligned.m16n8k8.row.col.f16.f16.f16.f16    { %r9950, %r9951 },    { %r2, %r3 },    { %r4 },        { %r9950, %r9951 }; 
	// end inline asm
	// begin inline asm
	mma.sync.aligned.m16n8k8.row.col.f16.f16.f16.f16    { %r9943, %r9944 },    { %r2, %r3 },    { %r4 },        { %r9943, %r9944 }; 
	// end inline asm
	// begin inline asm
	mma.sync.aligned.m16n8k8.row.col.f16.f16.f16.f16    { %r9950, %r9951 },    { %r2, %r3 },    { %r4 },        { %r9950, %r9951 }; 
	// end inline asm
	// begin inline asm
	mma.sync.aligned.m16n8k8.row.col.f16.f16.f16.f16    { %r9943, %r9944 },    { %r2, %r3 },    { %r4 },        { %r9943, %r9944 }; 
	// end inline asm
	// begin inline asm
	mma.sync.aligned.m16n8k8.row.col.f16.f16.f16.f16    { %r9950, %r9951 },    { %r2, %r3 },    { %r4 },        { %r9950, %r9951 }; 
	// end inline asm
	// begin inline asm
	mma.sync.aligned.m16n8k8.row.col.f16.f16.f16.f16    { %r9943, %r9944 },    { %r2, %r3 },    { %r4 },        { %r9943, %r9944 }; 
	// end inline asm
	// begin inline asm
	mma.sync.aligned.m16n8k8.row.col.f16.f16.f16.f16    { %r9950, %r9951 },    { %r2, %r3 },    { %r4 },        { %r9950, %r9951 }; 
	// end inline asm
	// begin inline asm
	mma.sync.aligned.m16n8k8.row.col.f16.f16.f16.f16    { %r9943, %r9944 },    { %r2, %r3 },    { %r4 },        { %r9943, %r9944 }; 
	// end inline asm
	// begin inline asm
	mma.sync.aligned.m16n8k8.row.col.f16.f16.f16.f16    { %r9950, %r9951 },    { %r2, %r3 },    { %r4 },        { %r9950, %r9951 }; 
	// end inline asm
	// begin inline asm
	mma.sync.aligned.m16n8k8.row.col.f16.f16.f16.f16    { %r9943, %r9944 },    { %r2, %r3 },    { %r4 },        { %r9943, %r9944 }; 
	// end inline asm
	// begin inline asm
	mma.sync.aligned.m16n8k8.row.col.f16.f16.f16.f16    { %r9950, %r9951 },    { %r2, %r3 },    { %r4 },        { %r9950, %r9951 }; 
	// end inline asm
	// begin inline asm
	mma.sync.aligned.m16n8k8.row.col.f16.f16.f16.f16    { %r9943, %r9944 },    { %r2, %r3 },    { %r4 },        { %r9943, %r9944 }; 
	// end inline asm
	// begin inline asm
	mma.sync.aligned.m16n8k8.row.col.f16.f16.f16.f16    { %r9950, %r9951 },    { %r2, %r3 },    { %r4 },        { %r9950, %r9951 }; 
	// end inline asm
	// begin inline asm
	mma.sync.aligned.m16n8k8.row.col.f16.f16.f16.f16    { %r9943, %r9944 },    { %r2, %r3 },    { %r4 },        { %r9943, %r9944 }; 
	// end inline asm
	// begin inline asm
	mma.sync.aligned.m16n8k8.row.col.f16.f16.f16.f16    { %r9950, %r9951 },    { %r2, %r3 },    { %r4 },        { %r9950, %r9951 }; 
	// end inline asm
	// begin inline asm
	mma.sync.aligned.m16n8k8.row.col.f16.f16.f16.f16    { %r9943, %r9944 },    { %r2, %r3 },    { %r4 },        { %r9943, %r9944 }; 
	// end inline asm
	// begin inline asm
	mma.sync.aligned.m16n8k8.row.col.f16.f16.f16.f16    { %r9950, %r9951 },    { %r2, %r3 },    { %r4 },        { %r9950, %r9951 }; 
	// end inline asm
	// begin inline asm
	mma.sync.aligned.m16n8k8.row.col.f16.f16.f16.f16    { %r9943, %r9944 },    { %r2, %r3 },    { %r4 },        { %r9943, %r9944 }; 
	// end inline asm
	// begin inline asm
	mma.sync.aligned.m16n8k8.row.col.f16.f16.f16.f16    { %r9950, %r9951 },    { %r2, %r3 },    { %r4 },        { %r9950, %r9951 }; 
	// end inline asm
	// begin inline asm
	mma.sync.aligned.m16n8k8.row.col.f16.f16.f16.f16    { %r9943, %r9944 },    { %r2, %r3 },    { %r4 },        { %r9943, %r9944 }; 
	// end inline asm
	// begin inline asm
	mma.sync.aligned.m16n8k8.row.col.f16.f16.f16.f16    { %r9950, %r9951 },    { %r2, %r3 },    { %r4 },        { %r9950, %r9951 }; 
	// end inline asm
	// begin inline asm
	mma.sync.aligned.m16n8k8.row.col.f16.f16.f16.f16    { %r9943, %r9944 },    { %r2, %r3 },    { %r4 },        { %r9943, %r9944 }; 
	// end inline asm
	// begin inline asm
	mma.sync.aligned.m16n8k8.row.col.f16.f16.f16.f16    { %r9950, %r9951 },    { %r2, %r3 },    { %r4 },        { %r9950, %r9951 }; 
	// end inline asm
	// begin inline asm
	mma.sync.aligned.m16n8k8.row.col.f16.f16.f16.f16    { %r9943, %r9944 },    { %r2, %r3 },    { %r4 },        { %r9943, %r9944 }; 
	// end inline asm
	// begin inline asm
	mma.sync.aligned.m16n8k8.row.col.f16.f16.f16.f16    { %r9950, %r9951 },    { %r2, %r3 },    { %r4 },        { %r9950, %r9951 }; 
	// end inline asm
	// begin inline asm
	mma.sync.aligned.m16n8k8.row.col.f16.f16.f16.f16    { %r9943, %r9944 },    { %r2, %r3 },    { %r4 },        { %r9943, %r9944 }; 
	// end inline asm
	// begin inline asm
	mma.sync.aligned.m16n8k8.row.col.f16.f16.f16.f16    { %r9950, %r9951 },    { %r2, %r3 },    { %r4 },        { %r9950, %r9951 }; 
	// end inline asm
	// begin inline asm
	mma.sync.aligned.m16n8k8.row.col.f16.f16.f16.f16    { %r9943, %r9944 },    { %r2, %r3 },    { %r4 },        { %r9943, %r9944 }; 
	// end inline asm
	// begin inline asm
	mma.sync.aligned.m16n8k8.row.col.f16.f16.f16.f16    { %r9950, %r9951 },    { %r2, %r3 },    { %r4 },        { %r9950, %r9951 }; 
	// end inline asm
	// begin inline asm
	mma.sync.aligned.m16n8k8.row.col.f16.f16.f16.f16    { %r9943, %r9944 },    { %r2, %r3 },    { %r4 },        { %r9943, %r9944 }; 
	// end inline asm
	// begin inline asm
	mma.sync.aligned.m16n8k8.row.col.f16.f16.f16.f16    { %r9950, %r9951 },    { %r2, %r3 },    { %r4 },        { %r9950, %r9951 }; 
	// end inline asm
	// begin inline asm
	mma.sync.aligned.m16n8k8.row.col.f16.f16.f16.f16    { %r9943, %r9944 },    { %r2, %r3 },    { %r4 },        { %r9943, %r9944 }; 
	// end inline asm
	// begin inline asm
	mma.sync.aligned.m16n8k8.row.col.f16.f16.f16.f16    { %r9950, %r9951 },    { %r2, %r3 },    { %r4 },        { %r9950, %r9951 }; 
	// end inline asm
	// begin inline asm
	mma.sync.aligned.m16n8k8.row.col.f16.f16.f16.f16    { %r9943, %r9944 },    { %r2, %r3 },    { %r4 },        { %r9943, %r9944 }; 
	// end inline asm
	// begin inline asm
	mma.sync.aligned.m16n8k8.row.col.f16.f16.f16.f16    { %r9950, %r9951 },    { %r2, %r3 },    { %r4 },        { %r9950, %r9951 }; 
	// end inline asm
	// begin inline asm
	mma.sync.aligned.m16n8k8.row.col.f16.f16.f16.f16    { %r9943, %r9944 },    { %r2, %r3 },    { %r4 },        { %r9943, %r9944 }; 
	// end inline asm
	// begin inline asm
	mma.sync.aligned.m16n8k8.row.col.f16.f16.f16.f16    { %r9950, %r9951 },    { %r2, %r3 },    { %r4 },        { %r9950, %r9951 }; 
	// end inline asm
	// begin inline asm
	mma.sync.aligned.m16n8k8.row.col.f16.f16.f16.f16    { %r9943, %r9944 },    { %r2, %r3 },    { %r4 },        { %r9943, %r9944 }; 
	// end inline asm
	// begin inline asm
	mma.sync.aligned.m16n8k8.row.col.f16.f16.f16.f16    { %r9950, %r9951 },    { %r2, %r3 },    { %r4 },        { %r9950, %r9951 }; 
	// end inline asm
	// begin inline asm
	mma.sync.aligned.m16n8k8.row.col.f16.f16.f16.f16    { %r9943, %r9944 },    { %r2, %r3 },    { %r4 },        { %r9943, %r9944 }; 
	// end inline asm
	// begin inline asm
	mma.sync.aligned.m16n8k8.row.col.f16.f16.f16.f16    { %r9950, %r9951 },    { %r2, %r3 },    { %r4 },        { %r9950, %r9951 }; 
	// end inline asm
	// begin inline asm
	mma.sync.aligned.m16n8k8.row.col.f16.f16.f16.f16    { %r9943, %r9944 },    { %r2, %r3 },    { %r4 },        { %r9943, %r9944 }; 
	// end inline asm
	// begin inline asm
	mma.sync.aligned.m16n8k8.row.col.f16.f16.f16.f16    { %r9950, %r9951 },    { %r2, %r3 },    { %r4 },        { %r9950, %r9951 }; 
	// end inline asm
	// begin inline asm
	mma.sync.aligned.m16n8k8.row.col.f16.f16.f16.f16    { %r9943, %r9944 },    { %r2, %r3 },    { %r4 },        { %r9943, %r9944 }; 
	// end inline asm
	// begin inline asm
	mma.sync.aligned.m16n8k8.row.col.f16.f16.f16.f16    { %r9950, %r9951 },    { %r2, %r3 },    { %r4 },        { %r9950, %r9951 }; 
	// end inline asm
	// begin inline asm
	mma.sync.aligned.m16n8k8.row.col.f16.f16.f16.f16    { %r9943, %r9944 },    { %r2, %r3 },    { %r4 },        { %r9943, %r9944 }; 
	// end inline asm
	// begin inline asm
	mma.sync.aligned.m16n8k8.row.col.f16.f16.f16.f16    { %r9950, %r9951 },    { %r2, %r3 },    { %r4 },        { %r9950, %r9951 }; 
	// end inline asm
	// begin inline asm
	mma.sync.aligned.m16n8k8.row.col.f16.f16.f16.f16    { %r9943, %r9944 },    { %r2, %r3 },    { %r4 },        { %r9943, %r9944 }; 
	// end inline asm
	// begin inline asm
	mma.sync.aligned.m16n8k8.row.col.f16.f16.f16.f16    { %r9950, %r9951 },    { %r2, %r3 },    { %r4 },        { %r9950, %r9951 }; 
	// end inline asm
	// begin inline asm
	mma.sync.aligned.m16n8k8.row.col.f16.f16.f16.f16    { %r9943, %r9944 },    { %r2, %r3 },    { %r4 },        { %r9943, %r9944 }; 
	// end inline asm
	// begin inline asm
	mma.sync.aligned.m16n8k8.row.col.f16.f16.f16.f16    { %r9950, %r9951 },    { %r2, %r3 },    { %r4 },        { %r9950, %r9951 }; 
	// end inline asm
	// begin inline asm
	mma.sync.aligned.m16n8k8.row.col.f16.f16.f16.f16    { %r9943, %r9944 },    { %r2, %r3 },    { %r4 },        { %r9943, %r9944 }; 
	// end inline asm
	// begin inline asm
	mma.sync.aligned.m16n8k8.row.col.f16.f16.f16.f16    { %r9950, %r9951 },    { %r2, %r3 },    { %r4 },        { %r9950, %r9951 }; 
	// end inline asm
	// begin inline asm
	mma.sync.aligned.m16n8k8.row.col.f16.f16.f16.f16    { %r9943, %r9944 },    { %r2, %r3 },    { %r4 },        { %r9943, %r9944 }; 
	// end inline asm
	// begin inline asm
	mma.sync.aligned.m16n8k8.row.col.f16.f16.f16.f16    { %r9950, %r9951 },    { %r2, %r3 },    { %r4 },        { %r9950, %r9951 }; 
	// end inline asm
	// begin inline asm
	mma.sync.aligned.m16n8k8.row.col.f16.f16.f16.f16    { %r9943, %r9944 },    { %r2, %r3 },    { %r4 },        { %r9943, %r9944 }; 
	// end inline asm
	// begin inline asm
	mma.sync.aligned.m16n8k8.row.col.f16.f16.f16.f16    { %r9950, %r9951 },    { %r2, %r3 },    { %r4 },        { %r9950, %r9951 }; 
	// end inline asm
	// begin inline asm
	mma.sync.aligned.m16n8k8.row.col.f16.f16.f16.f16    { %r9943, %r9944 },    { %r2, %r3 },    { %r4 },        { %r9943, %r9944 }; 
	// end inline asm
	// begin inline asm
	mma.sync.aligned.m16n8k8.row.col.f16.f16.f16.f16    { %r9950, %r9951 },    { %r2, %r3 },    { %r4 },        { %r9950, %r9951 }; 
	// end inline asm
	// begin inline asm
	mma.sync.aligned.m16n8k8.row.col.f16.f16.f16.f16    { %r9943, %r9944 },    { %r2, %r3 },    { %r4 },        { %r9943, %r9944 }; 
	// end inline asm
	// begin inline asm
	mma.sync.aligned.m16n8k8.row.col.f16.f16.f16.f16    { %r9950, %r9951 },    { %r2, %r3 },    { %r4 },        { %r9950, %r9951 }; 
	// end inline asm
	// begin inline asm
	mma.sync.aligned.m16n8k8.row.col.f16.f16.f16.f16    { %r9943, %r9944 },    { %r2, %r3 },    { %r4 },        { %r9943, %r9944 }; 
	// end inline asm
	// begin inline asm
	mma.sync.aligned.m16n8k8.row.col.f16.f16.f16.f16    { %r9950, %r9951 },    { %r2, %r3 },    { %r4 },        { %r9950, %r9951 }; 
	// end inline asm
	// begin inline asm
	mma.sync.aligned.m16n8k8.row.col.f16.f16.f16.f16    { %r9943, %r9944 },    { %r2, %r3 },    { %r4 },        { %r9943, %r9944 }; 
	// end inline asm
	// begin inline asm
	mma.sync.aligned.m16n8k8.row.col.f16.f16.f16.f16    { %r9950, %r9951 },    { %r2, %r3 },    { %r4 },        { %r9950, %r9951 }; 
	// end inline asm
	// begin inline asm
	mma.sync.aligned.m16n8k8.row.col.f16.f16.f16.f16    { %r9943, %r9944 },    { %r2, %r3 },    { %r4 },        { %r9943, %r9944 }; 
	// end inline asm
	// begin inline asm
	mma.sync.aligned.m16n8k8.row.col.f16.f16.f16.f16    { %r9950, %r9951 },    { %r2, %r3 },    { %r4 },        { %r9950, %r9951 }; 
	// end inline asm
	// begin inline asm
	mma.sync.aligned.m16n8k8.row.col.f16.f16.f16.f16    { %r9943, %r9944 },    { %r2, %r3 },    { %r4 },        { %r9943, %r9944 }; 
	// end inline asm
	// begin inline asm
	mma.sync.aligned.m16n8k8.row.col.f16.f16.f16.f16    { %r9950, %r9951 },    { %r2, %r3 },    { %r4 },        { %r9950, %r9951 }; 
	// end inline asm
	// begin inline asm
	mma.sync.aligned.m16n8k8.row.col.f16.f16.f16.f16    { %r9943, %r9944 },    { %r2, %r3 },    { %r4 },        { %r9943, %r9944 }; 
	// end inline asm
	// begin inline asm
	mma.sync.aligned.m16n8k8.row.col.f16.f16.f16.f16    { %r9950, %r9951 },    { %r2, %r3 },    { %r4 },        { %r9950, %r9951 }; 
	// end inline asm
	// begin inline asm
	mma.sync.aligned.m16n8k8.row.col.f16.f16.f16.f16    { %r9943, %r9944 },    { %r2, %r3 },    { %r4 },        { %r9943, %r9944 }; 
	// end inline asm
	// begin inline asm
	mma.sync.aligned.m16n8k8.row.col.f16.f16.f16.f16    { %r9950, %r9951 },    { %r2, %r3 },    { %r4 },        { %r9950, %r9951 }; 
	// end inline asm
	// begin inline asm
	mma.sync.aligned.m16n8k8.row.col.f16.f16.f16.f16    { %r9943, %r9944 },    { %r2, %r3 },    { %r4 },        { %r9943, %r9944 }; 
	// end inline asm
	// begin inline asm
	mma.sync.aligned.m16n8k8.row.col.f16.f16.f16.f16    { %r9950, %r9951 },    { %r2, %r3 },    { %r4 },        { %r9950, %r9951 }; 
	// end inline asm
	// begin inline asm
	mma.sync.aligned.m16n8k8.row.col.f16.f16.f16.f16    { %r9943, %r9944 },    { %r2, %r3 },    { %r4 },        { %r9943, %r9944 }; 
	// end inline asm
	// begin inline asm
	mma.sync.aligned.m16n8k8.row.col.f16.f16.f16.f16    { %r9950, %r9951 },    { %r2, %r3 },    { %r4 },        { %r9950, %r9951 }; 
	// end inline asm
	// begin inline asm
	mma.sync.aligned.m16n8k8.row.col.f16.f16.f16.f16    { %r9943, %r9944 },    { %r2, %r3 },    { %r4 },        { %r9943, %r9944 }; 
	// end inline asm
	// begin inline asm
	mma.sync.aligned.m16n8k8.row.col.f16.f16.f16.f16    { %r9950, %r9951 },    { %r2, %r3 },    { %r4 },        { %r9950, %r9951 }; 
	// end inline asm
	// begin inline asm
	mma.sync.aligned.m16n8k8.row.col.f16.f16.f16.f16    { %r9943, %r9944 },    { %r2, %r3 },    { %r4 },        { %r9943, %r9944 }; 
	// end inline asm
	// begin inline asm
	mma.sync.aligned.m16n8k8.row.col.f16.f16.f16.f16    { %r9950, %r9951 },    { %r2, %r3 },    { %r4 },        { %r9950, %r9951 }; 
	// end inline asm
	// begin inline asm
	mma.sync.aligned.m16n8k8.row.col.f16.f16.f16.f16    { %r9943, %r9944 },    { %r2, %r3 },    { %r4 },        { %r9943, %r9944 }; 
	// end inline asm
	// begin inline asm
	mma.sync.aligned.m16n8k8.row.col.f16.f16.f16.f16    { %r9950, %r9951 },    { %r2, %r3 },    { %r4 },        { %r9950, %r9951 }; 
	// end inline asm
	// begin inline asm
	mma.sync.aligned.m16n8k8.row.col.f16.f16.f16.f16    { %r9943, %r9944 },    { %r2, %r3 },    { %r4 },        { %r9943, %r9944 }; 
	// end inline asm
	// begin inline asm
	mma.sync.aligned.m16n8k8.row.col.f16.f16.f16.f16    { %r9950, %r9951 },    { %r2, %r3 },    { %r4 },        { %r9950, %r9951 }; 
	// end inline asm
	// begin inline asm
	mma.sync.aligned.m16n8k8.row.col.f16.f16.f16.f16    { %r9943, %r9944 },    { %r2, %r3 },    { %r4 },        { %r9943, %r9944 }; 
	// end inline asm
	// begin inline asm
	mma.sync.aligned.m16n8k8.row.col.f16.f16.f16.f16    { %r9950, %r9951 },    { %r2, %r3 },    { %r4 },        { %r9950, %r9951 }; 
	// end inline asm
	// begin inline asm
	mma.sync.aligned.m16n8k8.row.col.f16.f16.f16.f16    { %r9943, %r9944 },    { %r2, %r3 },    { %r4 },        { %r9943, %r9944 }; 
	// end inline asm
	// begin inline asm
	mma.sync.aligned.m16n8k8.row.col.f16.f16.f16.f16    { %r9950, %r9951 },    { %r2, %r3 },    { %r4 },        { %r9950, %r9951 }; 
	// end inline asm
	// begin inline asm
	mma.sync.aligned.m16n8k8.row.col.f16.f16.f16.f16    { %r9943, %r9944 },    { %r2, %r3 },    { %r4 },        { %r9943, %r9944 }; 
	// end inline asm
	// begin inline asm
	mma.sync.aligned.m16n8k8.row.col.f16.f16.f16.f16    { %r9950, %r9951 },    { %r2, %r3 },    { %r4 },        { %r9950, %r9951 }; 
	// end inline asm
	// begin inline asm
	mma.sync.aligned.m16n8k8.row.col.f16.f16.f16.f16    { %r9943, %r9944 },    { %r2, %r3 },    { %r4 },        { %r9943, %r9944 }; 
	// end inline asm
	// begin inline asm
	mma.sync.aligned.m16n8k8.row.col.f16.f16.f16.f16    { %r9950, %r9951 },    { %r2, %r3 },    { %r4 },        { %r9950, %r9951 }; 
	// end inline asm
	// begin inline asm
	mma.sync.aligned.m16n8k8.row.col.f16.f16.f16.f16    { %r9943, %r9944 },    { %r2, %r3 },    { %r4 },        { %r9943, %r9944 }; 
	// end inline asm
	// begin inline asm
	mma.sync.aligned.m16n8k8.row.col.f16.f16.f16.f16    { %r9950, %r9951 },    { %r2, %r3 },    { %r4 },        { %r9950, %r9951 }; 
	// end inline asm
	// begin inline asm
	mma.sync.aligned.m16n8k8.row.col.f16.f16.f16.f16    { %r9943, %r9944 },    { %r2, %r3 },    { %r4 },        { %r9943, %r9944 }; 
	// end inline asm
	// begin inline asm
	mma.sync.aligned.m16n8k8.row.col.f16.f16.f16.f16    { %r9950, %r9951 },    { %r2, %r3 },    { %r4 },        { %r9950, %r9951 }; 
	// end inline asm
	// begin inline asm
	mma.sync.aligned.m16n8k8.row.col.f16.f16.f16.f16    { %r9943, %r9944 },    { %r2, %r3 },    { %r4 },        { %r9943, %r9944 }; 
	// end inline asm
	// begin inline asm
	mma.sync.aligned.m16n8k8.row.col.f16.f16.f16.f16    { %r9950, %r9951 },    { %r2, %r3 },    { %r4 },        { %r9950, %r9951 }; 
	// end inline asm
	// begin inline asm
	mma.sync.aligned.m16n8k8.row.col.f16.f16.f16.f16    { %r9943, %r9944 },    { %r2, %r3 },    { %r4 },        { %r9943, %r9944 }; 
	// end inline asm
	// begin inline asm
	mma.sync.aligned.m16n8k8.row.col.f16.f16.f16.f16    { %r9950, %r9951 },    { %r2, %r3 },    { %r4 },        { %r9950, %r9951 }; 
	// end inline asm
	// begin inline asm
	mma.sync.aligned.m16n8k8.row.col.f16.f16.f16.f16    { %r9943, %r9944 },    { %r2, %r3 },    { %r4 },        { %r9943, %r9944 }; 
	// end inline asm
	// begin inline asm
	mma.sync.aligned.m16n8k8.row.col.f16.f16.f16.f16    { %r9950, %r9951 },    { %r2, %r3 },    { %r4 },        { %r9950, %r9951 }; 
	// end inline asm
	// begin inline asm
	mma.sync.aligned.m16n8k8.row.col.f16.f16.f16.f16    { %r9943, %r9944 },    { %r2, %r3 },    { %r4 },        { %r9943, %r9944 }; 
	// end inline asm
	// begin inline asm
	mma.sync.aligned.m16n8k8.row.col.f16.f16.f16.f16    { %r9950, %r9951 },    { %r2, %r3 },    { %r4 },        { %r9950, %r9951 }; 
	// end inline asm
	// begin inline asm
	mma.sync.aligned.m16n8k8.row.col.f16.f16.f16.f16    { %r9943, %r9944 },    { %r2, %r3 },    { %r4 },        { %r9943, %r9944 }; 
	// end inline asm
	// begin inline asm
	mma.sync.aligned.m16n8k8.row.col.f16.f16.f16.f16    { %r9950, %r9951 },    { %r2, %r3 },    { %r4 },        { %r9950, %r9951 }; 
	// end inline asm
	// begin inline asm
	mma.sync.aligned.m16n8k8.row.col.f16.f16.f16.f16    { %r9943, %r9944 },    { %r2, %r3 },    { %r4 },        { %r9943, %r9944 }; 
	// end inline asm
	// begin inline asm
	mma.sync.aligned.m16n8k8.row.col.f16.f16.f16.f16    { %r9950, %r9951 },    { %r2, %r3 },    { %r4 },        { %r9950, %r9951 }; 
	// end inline asm
	// begin inline asm
	mma.sync.aligned.m16n8k8.row.col.f16.f16.f16.f16    { %r9943, %r9944 },    { %r2, %r3 },    { %r4 },        { %r9943, %r9944 }; 
	// end inline asm
	// begin inline asm
	mma.sync.aligned.m16n8k8.row.col.f16.f16.f16.f16    { %r9950, %r9951 },    { %r2, %r3 },    { %r4 },        { %r9950, %r9951 }; 
	// end inline asm
	// begin inline asm
	mma.sync.aligned.m16n8k8.row.col.f16.f16.f16.f16    { %r9943, %r9944 },    { %r2, %r3 },    { %r4 },        { %r9943, %r9944 }; 
	// end inline asm
	// begin inline asm
	mma.sync.aligned.m16n8k8.row.col.f16.f16.f16.f16    { %r9950, %r9951 },    { %r2, %r3 },    { %r4 },        { %r9950, %r9951 }; 
	// end inline asm
	// begin inline asm
	mma.sync.aligned.m16n8k8.row.col.f16.f16.f16.f16    { %r9943, %r9944 },    { %r2, %r3 },    { %r4 },        { %r9943, %r9944 }; 
	// end inline asm
	// begin inline asm
	mma.sync.aligned.m16n8k8.row.col.f16.f16.f16.f16    { %r9950, %r9951 },    { %r2, %r3 },    { %r4 },        { %r9950, %r9951 }; 
	// end inline asm
	// begin inline asm
	mma.sync.aligned.m16n8k8.row.col.f16.f16.f16.f16    { %r9943, %r9944 },    { %r2, %r3 },    { %r4 },        { %r9943, %r9944 }; 
	// end inline asm
	// begin inline asm
	mma.sync.aligned.m16n8k8.row.col.f16.f16.f16.f16    { %r9950, %r9951 },    { %r2, %r3 },    { %r4 },        { %r9950, %r9951 }; 
	// end inline asm
	// begin inline asm
	mma.sync.aligned.m16n8k8.row.col.f16.f16.f16.f16    { %r9943, %r9944 },    { %r2, %r3 },    { %r4 },        { %r9943, %r9944 }; 
	// end inline asm
	// begin inline asm
	mma.sync.aligned.m16n8k8.row.col.f16.f16.f16.f16    { %r9950, %r9951 },    { %r2, %r3 },    { %r4 },        { %r9950, %r9951 }; 
	// end inline asm
	// begin inline asm
	mma.sync.aligned.m16n8k8.row.col.f16.f16.f16.f16    { %r9943, %r9944 },    { %r2, %r3 },    { %r4 },        { %r9943, %r9944 }; 
	// end inline asm
	// begin inline asm
	mma.sync.aligned.m16n8k8.row.col.f16.f16.f16.f16    { %r9950, %r9951 },    { %r2, %r3 },    { %r4 },        { %r9950, %r9951 }; 
	// end inline asm
	// begin inline asm
	mma.sync.aligned.m16n8k8.row.col.f16.f16.f16.f16    { %r9943, %r9944 },    { %r2, %r3 },    { %r4 },        { %r9943, %r9944 }; 
	// end inline asm
	// begin inline asm
	mma.sync.aligned.m16n8k8.row.col.f16.f16.f16.f16    { %r9950, %r9951 },    { %r2, %r3 },    { %r4 },        { %r9950, %r9951 }; 
	// end inline asm
	// begin inline asm
	mma.sync.aligned.m16n8k8.row.col.f16.f16.f16.f16    { %r9943, %r9944 },    { %r2, %r3 },    { %r4 },        { %r9943, %r9944 }; 
	// end inline asm
	// begin inline asm
	mma.sync.aligned.m16n8k8.row.col.f16.f16.f16.f16    { %r9950, %r9951 },    { %r2, %r3 },    { %r4 },        { %r9950, %r9951 }; 
	// end inline asm
	// begin inline asm
	mma.sync.aligned.m16n8k8.row.col.f16.f16.f16.f16    { %r9943, %r9944 },    { %r2, %r3 },    { %r4 },        { %r9943, %r9944 }; 
	// end inline asm
	// begin inline asm
	mma.sync.aligned.m16n8k8.row.col.f16.f16.f16.f16    { %r9950, %r9951 },    { %r2, %r3 },    { %r4 },        { %r9950, %r9951 }; 
	// end inline asm
	// begin inline asm
	mma.sync.aligned.m16n8k8.row.col.f16.f16.f16.f16    { %r9943, %r9944 },    { %r2, %r3 },    { %r4 },        { %r9943, %r9944 }; 
	// end inline asm
	// begin inline asm
	mma.sync.aligned.m16n8k8.row.col.f16.f16.f16.f16    { %r9950, %r9951 },    { %r2, %r3 },    { %r4 },        { %r9950, %r9951 }; 
	// end inline asm
	// begin inline asm
	mma.sync.aligned.m16n8k8.row.col.f16.f16.f16.f16    { %r9943, %r9944 },    { %r2, %r3 },    { %r4 },        { %r9943, %r9944 }; 
	// end inline asm
	// begin inline asm
	mma.sync.aligned.m16n8k8.row.col.f16.f16.f16.f16    { %r9950, %r9951 },    { %r2, %r3 },    { %r4 },        { %r9950, %r9951 }; 
	// end inline asm
	// begin inline asm
	mma.sync.aligned.m16n8k8.row.col.f16.f16.f16.f16    { %r9943, %r9944 },    { %r2, %r3 },    { %r4 },        { %r9943, %r9944 }; 
	// end inline asm
	// begin inline asm
	mma.sync.aligned.m16n8k8.row.col.f16.f16.f16.f16    { %r9950, %r9951 },    { %r2, %r3 },    { %r4 },        { %r9950, %r9951 }; 
	// end inline asm
	// begin inline asm
	mma.sync.aligned.m16n8k8.row.col.f16.f16.f16.f16    { %r9943, %r9944 },    { %r2, %r3 },    { %r4 },        { %r9943, %r9944 }; 
	// end inline asm
	// begin inline asm
	mma.sync.aligned.m16n8k8.row.col.f16.f16.f16.f16    { %r9950, %r9951 },    { %r2, %r3 },    { %r4 },        { %r9950, %r9951 }; 
	// end inline asm
	// begin inline asm
	mma.sync.aligned.m16n8k8.row.col.f16.f16.f16.f16    { %r9943, %r9944 },    { %r2, %r3 },    { %r4 },        { %r9943, %r9944 }; 
	// end inline asm
	// begin inline asm
	mma.sync.aligned.m16n8k8.row.col.f16.f16.f16.f16    { %r9950, %r9951 },    { %r2, %r3 },    { %r4 },        { %r9950, %r9951 }; 
	// end inline asm
	// begin inline asm
	mma.sync.aligned.m16n8k8.row.col.f16.f16.f16.f16    { %r9943, %r9944 },    { %r2, %r3 },    { %r4 },        { %r9943, %r9944 }; 
	// end inline asm
	// begin inline asm
	mma.sync.aligned.m16n8k8.row.col.f16.f16.f16.f16    { %r9950, %r9951 },    { %r2, %r3 },    { %r4 },        { %r9950, %r9951 }; 
	// end inline asm
	// begin inline asm
	mma.sync.aligned.m16n8k8.row.col.f16.f16.f16.f16    { %r9943, %r9944 },    { %r2, %r3 },    { %r4 },        { %r9943, %r9944 }; 
	// end inline asm
	// begin inline asm
	mma.sync.aligned.m16n8k8.row.col.f16.f16.f16.f16    { %r9950, %r9951 },    { %r2, %r3 },    { %r4 },        { %r9950, %r9951 }; 
	// end inline asm
	// begin inline asm
	mma.sync.aligned.m16n8k8.row.col.f16.f16.f16.f16    { %r9943, %r9944 },    { %r2, %r3 },    { %r4 },        { %r9943, %r9944 }; 
	// end inline asm
	// begin inline asm
	mma.sync.aligned.m16n8k8.row.col.f16.f16.f16.f16    { %r9950, %r9951 },    { %r2, %r3 },    { %r4 },        { %r9950, %r9951 }; 
	// end inline asm
	// begin inline asm
	mma.sync.aligned.m16n8k8.row.col.f16.f16.f16.f16    { %r9943, %r9944 },    { %r2, %r3 },    { %r4 },        { %r9943, %r9944 }; 
	// end inline asm
	// begin inline asm
	mma.sync.aligned.m16n8k8.row.col.f16.f16.f16.f16    { %r9950, %r9951 },    { %r2, %r3 },    { %r4 },        { %r9950, %r9951 }; 
	// end inline asm
	// begin inline asm
	mma.sync.aligned.m16n8k8.row.col.f16.f16.f16.f16    { %r9943, %r9944 },    { %r2, %r3 },    { %r4 },        { %r9943, %r9944 }; 
	// end inline asm
	// begin inline asm
	mma.sync.aligned.m16n8k8.row.col.f16.f16.f16.f16    { %r9950, %r9951 },    { %r2, %r3 },    { %r4 },        { %r9950, %r9951 }; 
	// end inline asm
	// begin inline asm
	mma.sync.aligned.m16n8k8.row.col.f16.f16.f16.f16    { %r9943, %r9944 },    { %r2, %r3 },    { %r4 },        { %r9943, %r9944 }; 
	// end inline asm
	// begin inline asm
	mma.sync.aligned.m16n8k8.row.col.f16.f16.f16.f16    { %r9950, %r9951 },    { %r2, %r3 },    { %r4 },        { %r9950, %r9951 }; 
	// end inline asm
	// begin inline asm
	mma.sync.aligned.m16n8k8.row.col.f16.f16.f16.f16    { %r9943, %r9944 },    { %r2, %r3 },    { %r4 },        { %r9943, %r9944 }; 
	// end inline asm
	// begin inline asm
	mma.sync.aligned.m16n8k8.row.col.f16.f16.f16.f16    { %r9950, %r9951 },    { %r2, %r3 },    { %r4 },        { %r9950, %r9951 }; 
	// end inline asm
	// begin inline asm
	mma.sync.aligned.m16n8k8.row.col.f16.f16.f16.f16    { %r9943, %r9944 },    { %r2, %r3 },    { %r4 },        { %r9943, %r9944 }; 
	// end inline asm
	// begin inline asm
	mma.sync.aligned.m16n8k8.row.col.f16.f16.f16.f16    { %r9950, %r9951 },    { %r2, %r3 },    { %r4 },        { %r9950, %r9951 }; 
	// end inline asm
	// begin inline asm
	mma.sync.aligned.m16n8k8.row.col.f16.f16.f16.f16    { %r9943, %r9944 },    { %r2, %r3 },    { %r4 },        { %r9943, %r9944 }; 
	// end inline asm
	// begin inline asm
	mma.sync.aligned.m16n8k8.row.col.f16.f16.f16.f16    { %r9950, %r9951 },    { %r2, %r3 },    { %r4 },        { %r9950, %r9951 }; 
	// end inline asm
	// begin inline asm
	mma.sync.aligned.m16n8k8.row.col.f16.f16.f16.f16    { %r9943, %r9944 },    { %r2, %r3 },    { %r4 },        { %r9943, %r9944 }; 
	// end inline asm
	// begin inline asm
	mma.sync.aligned.m16n8k8.row.col.f16.f16.f16.f16    { %r9950, %r9951 },    { %r2, %r3 },    { %r4 },        { %r9950, %r9951 }; 
	// end inline asm
	// begin inline asm
	mma.sync.aligned.m16n8k8.row.col.f16.f16.f16.f16    { %r9943, %r9944 },    { %r2, %r3 },    { %r4 },        { %r9943, %r9944 }; 
	// end inline asm
	// begin inline asm
	mma.sync.aligned.m16n8k8.row.col.f16.f16.f16.f16    { %r9950, %r9951 },    { %r2, %r3 },    { %r4 },        { %r9950, %r9951 }; 
	// end inline asm
	// begin inline asm
	mma.sync.aligned.m16n8k8.row.col.f16.f16.f16.f16    { %r9943, %r9944 },    { %r2, %r3 },    { %r4 },        { %r9943, %r9944 }; 
	// end inline asm
	// begin inline asm
	mma.sync.aligned.m16n8k8.row.col.f16.f16.f16.f16    { %r9950, %r9951 },    { %r2, %r3 },    { %r4 },        { %r9950, %r9951 }; 
	// end inline asm
	// begin inline asm
	mma.sync.aligned.m16n8k8.row.col.f16.f16.f16.f16    { %r9943, %r9944 },    { %r2, %r3 },    { %r4 },        { %r9943, %r9944 }; 
	// end inline asm
	// begin inline asm
	mma.sync.aligned.m16n8k8.row.col.f16.f16.f16.f16    { %r9950, %r9951 },    { %r2, %r3 },    { %r4 },        { %r9950, %r9951 }; 
	// end inline asm
	// begin inline asm
	mma.sync.aligned.m16n8k8.row.col.f16.f16.f16.f16    { %r9943, %r9944 },    { %r2, %r3 },    { %r4 },        { %r9943, %r9944 }; 
	// end inline asm
	// begin inline asm
	mma.sync.aligned.m16n8k8.row.col.f16.f16.f16.f16    { %r9950, %r9951 },    { %r2, %r3 },    { %r4 },        { %r9950, %r9951 }; 
	// end inline asm
	// begin inline asm
	mma.sync.aligned.m16n8k8.row.col.f16.f16.f16.f16    { %r9943, %r9944 },    { %r2, %r3 },    { %r4 },        { %r9943, %r9944 }; 
	// end inline asm
	// begin inline asm
	mma.sync.aligned.m16n8k8.row.col.f16.f16.f16.f16    { %r9950, %r9951 },    { %r2, %r3 },    { %r4 },        { %r9950, %r9951 }; 
	// end inline asm
	// begin inline asm
	mma.sync.aligned.m16n8k8.row.col.f16.f16.f16.f16    { %r9943, %r9944 },    { %r2, %r3 },    { %r4 },        { %r9943, %r9944 }; 
	// end inline asm
	// begin inline asm
	mma.sync.aligned.m16n8k8.row.col.f16.f16.f16.f16    { %r9950, %r9951 },    { %r2, %r3 },    { %r4 },        { %r9950, %r9951 }; 
	// end inline asm
	// begin inline asm
	mma.sync.aligned.m16n8k8.row.col.f16.f16.f16.f16    { %r9943, %r9944 },    { %r2, %r3 },    { %r4 },        { %r9943, %r9944 }; 
	// end inline asm
	// begin inline asm
	mma.sync.aligned.m16n8k8.row.col.f16.f16.f16.f16    { %r9950, %r9951 },    { %r2, %r3 },    { %r4 },        { %r9950, %r9951 }; 
	// end inline asm
	// begin inline asm
	mma.sync.aligned.m16n8k8.row.col.f16.f16.f16.f16    { %r9943, %r9944 },    { %r2, %r3 },    { %r4 },        { %r9943, %r9944 }; 
	// end inline asm
	// begin inline asm
	mma.sync.aligned.m16n8k8.row.col.f16.f16.f16.f16    { %r9950, %r9951 },    { %r2, %r3 },    { %r4 },        { %r9950, %r9951 }; 
	// end inline asm
	// begin inline asm
	mma.sync.aligned.m16n8k8.row.col.f16.f16.f16.f16    { %r9943, %r9944 },    { %r2, %r3 },    { %r4 },        { %r9943, %r9944 }; 
	// end inline asm
	// begin inline asm
	mma.sync.aligned.m16n8k8.row.col.f16.f16.f16.f16    { %r9950, %r9951 },    { %r2, %r3 },    { %r4 },        { %r9950, %r9951 }; 
	// end inline asm
	// begin inline asm
	mma.sync.aligned.m16n8k8.row.col.f16.f16.f16.f16    { %r9943, %r9944 },    { %r2, %r3 },    { %r4 },        { %r9943, %r9944 }; 
	// end inline asm
	// begin inline asm
	mma.sync.aligned.m16n8k8.row.col.f16.f16.f16.f16    { %r9950, %r9951 },    { %r2, %r3 },    { %r4 },        { %r9950, %r9951 }; 
	// end inline asm
	// begin inline asm
	mma.sync.aligned.m16n8k8.row.col.f16.f16.f16.f16    { %r9943, %r9944 },    { %r2, %r3 },    { %r4 },        { %r9943, %r9944 }; 
	// end inline asm
	// begin inline asm
	mma.sync.aligned.m16n8k8.row.col.f16.f16.f16.f16    { %r9950, %r9951 },    { %r2, %r3 },    { %r4 },        { %r9950, %r9951 }; 
	// end inline asm
	// begin inline asm
	mma.sync.aligned.m16n8k8.row.col.f16.f16.f16.f16    { %r9943, %r9944 },    { %r2, %r3 },    { %r4 },        { %r9943, %r9944 }; 
	// end inline asm
	// begin inline asm
	mma.sync.aligned.m16n8k8.row.col.f16.f16.f16.f16    { %r9950, %r9951 },    { %r2, %r3 },    { %r4 },        { %r9950, %r9951 }; 
	// end inline asm
	// begin inline asm
	mma.sync.aligned.m16n8k8.row.col.f16.f16.f16.f16    { %r9943, %r9944 },    { %r2, %r3 },    { %r4 },        { %r9943, %r9944 }; 
	// end inline asm
	// begin inline asm
	mma.sync.aligned.m16n8k8.row.col.f16.f16.f16.f16    { %r9950, %r9951 },    { %r2, %r3 },    { %r4 },        { %r9950, %r9951 }; 
	// end inline asm
	// begin inline asm
	mma.sync.aligned.m16n8k8.row.col.f16.f16.f16.f16    { %r9943, %r9944 },    { %r2, %r3 },    { %r4 },        { %r9943, %r9944 }; 
	// end inline asm
	// begin inline asm
	mma.sync.aligned.m16n8k8.row.col.f16.f16.f16.f16    { %r9950, %r9951 },    { %r2, %r3 },    { %r4 },        { %r9950, %r9951 }; 
	// end inline asm
	// begin inline asm
	mma.sync.aligned.m16n8k8.row.col.f16.f16.f16.f16    { %r9943, %r9944 },    { %r2, %r3 },    { %r4 },        { %r9943, %r9944 }; 
	// end inline asm
	// begin inline asm
	mma.sync.aligned.m16n8k8.row.col.f16.f16.f16.f16    { %r9950, %r9951 },    { %r2, %r3 },    { %r4 },        { %r9950, %r9951 }; 
	// end inline asm
	// begin inline asm
	mma.sync.aligned.m16n8k8.row.col.f16.f16.f16.f16    { %r9943, %r9944 },    { %r2, %r3 },    { %r4 },        { %r9943, %r9944 }; 
	// end inline asm
	// begin inline asm
	mma.sync.aligned.m16n8k8.row.col.f16.f16.f16.f16    { %r9950, %r9951 },    { %r2, %r3 },    { %r4 },        { %r9950, %r9951 }; 
	// end inline asm
	// begin inline asm
	mma.sync.aligned.m16n8k8.row.col.f16.f16.f16.f16    { %r9943, %r9944 },    { %r2, %r3 },    { %r4 },        { %r9943, %r9944 }; 
	// end inline asm
	// begin inline asm
	mma.sync.aligned.m16n8k8.row.col.f16.f16.f16.f16    { %r9950, %r9951 },    { %r2, %r3 },    { %r4 },        { %r9950, %r9951 }; 
	// end inline asm
	// begin inline asm
	mma.sync.aligned.m16n8k8.row.col.f16.f16.f16.f16    { %r9943, %r9944 },    { %r2, %r3 },    { %r4 },        { %r9943, %r9944 }; 
	// end inline asm
	// begin inline asm
	mma.sync.aligned.m16n8k8.row.col.f16.f16.f16.f16    { %r9950, %r9951 },    { %r2, %r3 },    { %r4 },        { %r9950, %r9951 }; 
	// end inline asm
	// begin inline asm
	mma.sync.aligned.m16n8k8.row.col.f16.f16.f16.f16    { %r9943, %r9944 },    { %r2, %r3 },    { %r4 },        { %r9943, %r9944 }; 
	// end inline asm
	// begin inline asm
	mma.sync.aligned.m16n8k8.row.col.f16.f16.f16.f16    { %r9950, %r9951 },    { %r2, %r3 },    { %r4 },        { %r9950, %r9951 }; 
	// end inline asm
	// begin inline asm
	mma.sync.aligned.m16n8k8.row.col.f16.f16.f16.f16    { %r9943, %r9944 },    { %r2, %r3 },    { %r4 },        { %r9943, %r9944 }; 
	// end inline asm
	// begin inline asm
	mma.sync.aligned.m16n8k8.row.col.f16.f16.f16.f16    { %r9950, %r9951 },    { %r2, %r3 },    { %r4 },        { %r9950, %r9951 }; 
	// end inline asm
	// begin inline asm
	mma.sync.aligned.m16n8k8.row.col.f16.f16.f16.f16    { %r9943, %r9944 },    { %r2, %r3 },    { %r4 },        { %r9943, %r9944 }; 
	// end inline asm
	// begin inline asm
	mma.sync.aligned.m16n8k8.row.col.f16.f16.f16.f16    { %r9950, %r9951 },    { %r2, %r3 },    { %r4 },        { %r9950, %r9951 }; 
	// end inline asm
	// begin inline asm
	mma.sync.aligned.m16n8k8.row.col.f16.f16.f16.f16    { %r9943, %r9944 },    { %r2, %r3 },    { %r4 },        { %r9943, %r9944 }; 
	// end inline asm
	// begin inline asm
	mma.sync.aligned.m16n8k8.row.col.f16.f16.f16.f16    { %r9950, %r9951 },    { %r2, %r3 },    { %r4 },        { %r9950, %r9951 }; 
	// end inline asm
	// begin inline asm
	mma.sync.aligned.m16n8k8.row.col.f16.f16.f16.f16    { %r9943, %r9944 },    { %r2, %r3 },    { %r4 },        { %r9943, %r9944 }; 
	// end inline asm
	// begin inline asm
	mma.sync.aligned.m16n8k8.row.col.f16.f16.f16.f16    { %r9950, %r9951 },    { %r2, %r3 },    { %r4 },        { %r9950, %r9951 }; 
	// end inline asm
	// begin inline asm
	mma.sync.aligned.m16n8k8.row.col.f16.f16.f16.f16    { %r9943, %r9944 },    { %r2, %r3 },    { %r4 },        { %r9943, %r9944 }; 
	// end inline asm
	// begin inline asm
	mma.sync.aligned.m16n8k8.row.col.f16.f16.f16.f16    { %r9950, %r9951 },    { %r2, %r3 },    { %r4 },        { %r9950, %r9951 }; 
	// end inline asm
	// begin inline asm
	mma.sync.aligned.m16n8k8.row.col.f16.f16.f16.f16    { %r9943, %r9944 },    { %r2, %r3 },    { %r4 },        { %r9943, %r9944 }; 
	// end inline asm
	// begin inline asm
	mma.sync.aligned.m16n8k8.row.col.f16.f16.f16.f16    { %r9950, %r9951 },    { %r2, %r3 },    { %r4 },        { %r9950, %r9951 }; 
	// end inline asm
	// begin inline asm
	mma.sync.aligned.m16n8k8.row.col.f16.f16.f16.f16    { %r9943, %r9944 },    { %r2, %r3 },    { %r4 },        { %r9943, %r9944 }; 
	// end inline asm
	// begin inline asm
	mma.sync.aligned.m16n8k8.row.col.f16.f16.f16.f16    { %r9950, %r9951 },    { %r2, %r3 },    { %r4 },        { %r9950, %r9951 }; 
	// end inline asm
	// begin inline asm
	mma.sync.aligned.m16n8k8.row.col.f16.f16.f16.f16    { %r9943, %r9944 },    { %r2, %r3 },    { %r4 },        { %r9943, %r9944 }; 
	// end inline asm
	// begin inline asm
	mma.sync.aligned.m16n8k8.row.col.f16.f16.f16.f16    { %r9950, %r9951 },    { %r2, %r3 },    { %r4 },        { %r9950, %r9951 }; 
	// end inline asm
	// begin inline asm
	mma.sync.aligned.m16n8k8.row.col.f16.f16.f16.f16    { %r9943, %r9944 },    { %r2, %r3 },    { %r4 },        { %r9943, %r9944 }; 
	// end inline asm
	// begin inline asm
	mma.sync.aligned.m16n8k8.row.col.f16.f16.f16.f16    { %r9950, %r9951 },    { %r2, %r3 },    { %r4 },        { %r9950, %r9951 }; 
	// end inline asm
	// begin inline asm
	mma.sync.aligned.m16n8k8.row.col.f16.f16.f16.f16    { %r9943, %r9944 },    { %r2, %r3 },    { %r4 },        { %r9943, %r9944 }; 
	// end inline asm
	// begin inline asm
	mma.sync.aligned.m16n8k8.row.col.f16.f16.f16.f16    { %r9950, %r9951 },    { %r2, %r3 },    { %r4 },        { %r9950, %r9951 }; 
	// end inline asm
	// begin inline asm
	mma.sync.aligned.m16n8k8.row.col.f16.f16.f16.f16    { %r9943, %r9944 },    { %r2, %r3 },    { %r4 },        { %r9943, %r9944 }; 
	// end inline asm
	// begin inline asm
	mma.sync.aligned.m16n8k8.row.col.f16.f16.f16.f16    { %r9950, %r9951 },    { %r2, %r3 },    { %r4 },        { %r9950, %r9951 }; 
	// end inline asm
	// begin inline asm
	mma.sync.aligned.m16n8k8.row.col.f16.f16.f16.f16    { %r9943, %r9944 },    { %r2, %r3 },    { %r4 },        { %r9943, %r9944 }; 
	// end inline asm
	// begin inline asm
	mma.sync.aligned.m16n8k8.row.col.f16.f16.f16.f16    { %r9950, %r9951 },    { %r2, %r3 },    { %r4 },        { %r9950, %r9951 }; 
	// end inline asm
	// begin inline asm
	mma.sync.aligned.m16n8k8.row.col.f16.f16.f16.f16    { %r9943, %r9944 },    { %r2, %r3 },    { %r4 },        { %r9943, %r9944 }; 
	// end inline asm
	// begin inline asm
	mma.sync.aligned.m16n8k8.row.col.f16.f16.f16.f16    { %r9950, %r9951 },    { %r2, %r3 },    { %r4 },        { %r9950, %r9951 }; 
	// end inline asm
	// begin inline asm
	mma.sync.aligned.m16n8k8.row.col.f16.f16.f16.f16    { %r9943, %r9944 },    { %r2, %r3 },    { %r4 },        { %r9943, %r9944 }; 
	// end inline asm
	// begin inline asm
	mma.sync.aligned.m16n8k8.row.col.f16.f16.f16.f16    { %r9950, %r9951 },    { %r2, %r3 },    { %r4 },        { %r9950, %r9951 }; 
	// end inline asm
	// begin inline asm
	mma.sync.aligned.m16n8k8.row.col.f16.f16.f16.f16    { %r9943, %r9944 },    { %r2, %r3 },    { %r4 },        { %r9943, %r9944 }; 
	// end inline asm
	// begin inline asm
	mma.sync.aligned.m16n8k8.row.col.f16.f16.f16.f16    { %r9950, %r9951 },    { %r2, %r3 },    { %r4 },        { %r9950, %r9951 }; 
	// end inline asm
	// begin inline asm
	mma.sync.aligned.m16n8k8.row.col.f16.f16.f16.f16    { %r9943, %r9944 },    { %r2, %r3 },    { %r4 },        { %r9943, %r9944 }; 
	// end inline asm
	// begin inline asm
	mma.sync.aligned.m16n8k8.row.col.f16.f16.f16.f16    { %r9950, %r9951 },    { %r2, %r3 },    { %r4 },        { %r9950, %r9951 }; 
	// end inline asm
	// begin inline asm
	mma.sync.aligned.m16n8k8.row.col.f16.f16.f16.f16    { %r9943, %r9944 },    { %r2, %r3 },    { %r4 },        { %r9943, %r9944 }; 
	// end inline asm
	// begin inline asm
	mma.sync.aligned.m16n8k8.row.col.f16.f16.f16.f16    { %r9950, %r9951 },    { %r2, %r3 },    { %r4 },        { %r9950, %r9951 }; 
	// end inline asm
	// begin inline asm
	mma.sync.aligned.m16n8k8.row.col.f16.f16.f16.f16    { %r9943, %r9944 },    { %r2, %r3 },    { %r4 },        { %r9943, %r9944 }; 
	// end inline asm
	// begin inline asm
	mma.sync.aligned.m16n8k8.row.col.f16.f16.f16.f16    { %r9950, %r9951 },    { %r2, %r3 },    { %r4 },        { %r9950, %r9951 }; 
	// end inline asm
	// begin inline asm
	mma.sync.aligned.m16n8k8.row.col.f16.f16.f16.f16    { %r9943, %r9944 },    { %r2, %r3 },    { %r4 },        { %r9943, %r9944 }; 
	// end inline asm
	// begin inline asm
	mma.sync.aligned.m16n8k8.row.col.f16.f16.f16.f16    { %r9950, %r9951 },    { %r2, %r3 },    { %r4 },        { %r9950, %r9951 }; 
	// end inline asm
	// begin inline asm
	mma.sync.aligned.m16n8k8.row.col.f16.f16.f16.f16    { %r9943, %r9944 },    { %r2, %r3 },    { %r4 },        { %r9943, %r9944 }; 
	// end inline asm
	// begin inline asm
	mma.sync.aligned.m16n8k8.row.col.f16.f16.f16.f16    { %r9950, %r9951 },    { %r2, %r3 },    { %r4 },        { %r9950, %r9951 }; 
	// end inline asm
	// begin inline asm
	mma.sync.aligned.m16n8k8.row.col.f16.f16.f16.f16    { %r9943, %r9944 },    { %r2, %r3 },    { %r4 },        { %r9943, %r9944 }; 
	// end inline asm
	// begin inline asm
	mma.sync.aligned.m16n8k8.row.col.f16.f16.f16.f16    { %r9950, %r9951 },    { %r2, %r3 },    { %r4 },        { %r9950, %r9951 }; 
	// end inline asm
	// begin inline asm
	mma.sync.aligned.m16n8k8.row.col.f16.f16.f16.f16    { %r9943, %r9944 },    { %r2, %r3 },    { %r4 },        { %r9943, %r9944 }; 
	// end inline asm
	// begin inline asm
	mma.sync.aligned.m16n8k8.row.col.f16.f16.f16.f16    { %r9950, %r9951 },    { %r2, %r3 },    { %r4 },        { %r9950, %r9951 }; 
	// end inline asm
	// begin inline asm
	mma.sync.aligned.m16n8k8.row.col.f16.f16.f16.f16    { %r9943, %r9944 },    { %r2, %r3 },    { %r4 },        { %r9943, %r9944 }; 
	// end inline asm
	// begin inline asm
	mma.sync.aligned.m16n8k8.row.col.f16.f16.f16.f16    { %r9950, %r9951 },    { %r2, %r3 },    { %r4 },        { %r9950, %r9951 }; 
	// end inline asm
	// begin inline asm
	mma.sync.aligned.m16n8k8.row.col.f16.f16.f16.f16    { %r9943, %r9944 },    { %r2, %r3 },    { %r4 },        { %r9943, %r9944 }; 
	// end inline asm
	// begin inline asm
	mma.sync.aligned.m16n8k8.row.col.f16.f16.f16.f16    { %r9950, %r9951 },    { %r2, %r3 },    { %r4 },        { %r9950, %r9951 }; 
	// end inline asm
	// begin inline asm
	mma.sync.aligned.m16n8k8.row.col.f16.f16.f16.f16    { %r9943, %r9944 },    { %r2, %r3 },    { %r4 },        { %r9943, %r9944 }; 
	// end inline asm
	// begin inline asm
	mma.sync.aligned.m16n8k8.row.col.f16.f16.f16.f16    { %r9950, %r9951 },    { %r2, %r3 },    { %r4 },        { %r9950, %r9951 }; 
	// end inline asm
	// begin inline asm
	mma.sync.aligned.m16n8k8.row.col.f16.f16.f16.f16    { %r9943, %r9944 },    { %r2, %r3 },    { %r4 },        { %r9943, %r9944 }; 
	// end inline asm
	// begin inline asm
	mma.sync.aligned.m16n8k8.row.col.f16.f16.f16.f16    { %r9950, %r9951 },    { %r2, %r3 },    { %r4 },        { %r9950, %r9951 }; 
	// end inline asm
	// begin inline asm
	mma.sync.aligned.m16n8k8.row.col.f16.f16.f16.f16    { %r9943, %r9944 },    { %r2, %r3 },    { %r4 },        { %r9943, %r9944 }; 
	// end inline asm
	// begin inline asm
	mma.sync.aligned.m16n8k8.row.col.f16.f16.f16.f16    { %r9950, %r9951 },    { %r2, %r3 },    { %r4 },        { %r9950, %r9951 }; 
	// end inline asm
	// begin inline asm
	mma.sync.aligned.m16n8k8.row.col.f16.f16.f16.f16    { %r9943, %r9944 },    { %r2, %r3 },    { %r4 },        { %r9943, %r9944 }; 
	// end inline asm
	// begin inline asm
	mma.sync.aligned.m16n8k8.row.col.f16.f16.f16.f16    { %r9950, %r9951 },    { %r2, %r3 },    { %r4 },        { %r9950, %r9951 }; 
	// end inline asm
	// begin inline asm
	mma.sync.aligned.m16n8k8.row.col.f16.f16.f16.f16    { %r9943, %r9944 },    { %r2, %r3 },    { %r4 },        { %r9943, %r9944 }; 
	// end inline asm
	// begin inline asm
	mma.sync.aligned.m16n8k8.row.col.f16.f16.f16.f16    { %r9950, %r9951 },    { %r2, %r3 },    { %r4 },        { %r9950, %r9951 }; 
	// end inline asm
	// begin inline asm
	mma.sync.aligned.m16n8k8.row.col.f16.f16.f16.f16    { %r9943, %r9944 },    { %r2, %r3 },    { %r4 },        { %r9943, %r9944 }; 
	// end inline asm
	// begin inline asm
	mma.sync.aligned.m16n8k8.row.col.f16.f16.f16.f16    { %r9950, %r9951 },    { %r2, %r3 },    { %r4 },        { %r9950, %r9951 }; 
	// end inline asm
	// begin inline asm
	mma.sync.aligned.m16n8k8.row.col.f16.f16.f16.f16    { %r9943, %r9944 },    { %r2, %r3 },    { %r4 },        { %r9943, %r9944 }; 
	// end inline asm
	// begin inline asm
	mma.sync.aligned.m16n8k8.row.col.f16.f16.f16.f16    { %r9950, %r9951 },    { %r2, %r3 },    { %r4 },        { %r9950, %r9951 }; 
	// end inline asm
	// begin inline asm
	mma.sync.aligned.m16n8k8.row.col.f16.f16.f16.f16    { %r9943, %r9944 },    { %r2, %r3 },    { %r4 },        { %r9943, %r9944 }; 
	// end inline asm
	// begin inline asm
	mma.sync.aligned.m16n8k8.row.col.f16.f16.f16.f16    { %r9950, %r9951 },    { %r2, %r3 },    { %r4 },        { %r9950, %r9951 }; 
	// end inline asm
	// begin inline asm
	mma.sync.aligned.m16n8k8.row.col.f16.f16.f16.f16    { %r9943, %r9944 },    { %r2, %r3 },    { %r4 },        { %r9943, %r9944 }; 
	// end inline asm
	// begin inline asm
	mma.sync.aligned.m16n8k8.row.col.f16.f16.f16.f16    { %r9950, %r9951 },    { %r2, %r3 },    { %r4 },        { %r9950, %r9951 }; 
	// end inline asm
	// begin inline asm
	mma.sync.aligned.m16n8k8.row.col.f16.f16.f16.f16    { %r9943, %r9944 },    { %r2, %r3 },    { %r4 },        { %r9943, %r9944 }; 
	// end inline asm
	// begin inline asm
	mma.sync.aligned.m16n8k8.row.col.f16.f16.f16.f16    { %r9950, %r9951 },    { %r2, %r3 },    { %r4 },        { %r9950, %r9951 }; 
	// end inline asm
	// begin inline asm
	mma.sync.aligned.m16n8k8.row.col.f16.f16.f16.f16    { %r9943, %r9944 },    { %r2, %r3 },    { %r4 },        { %r9943, %r9944 }; 
	// end inline asm
	// begin inline asm
	mma.sync.aligned.m16n8k8.row.col.f16.f16.f16.f16    { %r9950, %r9951 },    { %r2, %r3 },    { %r4 },        { %r9950, %r9951 }; 
	// end inline asm
	// begin inline asm
	mma.sync.aligned.m16n8k8.row.col.f16.f16.f16.f16    { %r9943, %r9944 },    { %r2, %r3 },    { %r4 },        { %r9943, %r9944 }; 
	// end inline asm
	// begin inline asm
	mma.sync.aligned.m16n8k8.row.col.f16.f16.f16.f16    { %r9950, %r9951 },    { %r2, %r3 },    { %r4 },        { %r9950, %r9951 }; 
	// end inline asm
	// begin inline asm
	mma.sync.aligned.m16n8k8.row.col.f16.f16.f16.f16    { %r9943, %r9944 },    { %r2, %r3 },    { %r4 },        { %r9943, %r9944 }; 
	// end inline asm
	// begin inline asm
	mma.sync.aligned.m16n8k8.row.col.f16.f16.f16.f16    { %r9950, %r9951 },    { %r2, %r3 },    { %r4 },        { %r9950, %r9951 }; 
	// end inline asm
	// begin inline asm
	mma.sync.aligned.m16n8k8.row.col.f16.f16.f16.f16    { %r9943, %r9944 },    { %r2, %r3 },    { %r4 },        { %r9943, %r9944 }; 
	// end inline asm
	// begin inline asm
	mma.sync.aligned.m16n8k8.row.col.f16.f16.f16.f16    { %r9950, %r9951 },    { %r2, %r3 },    { %r4 },        { %r9950, %r9951 }; 
	// end inline asm
	// begin inline asm
	mma.sync.aligned.m16n8k8.row.col.f16.f16.f16.f16    { %r9943, %r9944 },    { %r2, %r3 },    { %r4 },        { %r9943, %r9944 }; 
	// end inline asm
	// begin inline asm
	mma.sync.aligned.m16n8k8.row.col.f16.f16.f16.f16    { %r9950, %r9951 },    { %r2, %r3 },    { %r4 },        { %r9950, %r9951 }; 
	// end inline asm
	// begin inline asm
	mma.sync.aligned.m16n8k8.row.col.f16.f16.f16.f16    { %r9943, %r9944 },    { %r2, %r3 },    { %r4 },        { %r9943, %r9944 }; 
	// end inline asm
	// begin inline asm
	mma.sync.aligned.m16n8k8.row.col.f16.f16.f16.f16    { %r9950, %r9951 },    { %r2, %r3 },    { %r4 },        { %r9950, %r9951 }; 
	// end inline asm
	// begin inline asm
	mma.sync.aligned.m16n8k8.row.col.f16.f16.f16.f16    { %r9943, %r9944 },    { %r2, %r3 },    { %r4 },        { %r9943, %r9944 }; 
	// end inline asm
	// begin inline asm
	mma.sync.aligned.m16n8k8.row.col.f16.f16.f16.f16    { %r9950, %r9951 },    { %r2, %r3 },    { %r4 },        { %r9950, %r9951 }; 
	// end inline asm
	// begin inline asm
	mma.sync.aligned.m16n8k8.row.col.f16.f16.f16.f16    { %r9943, %r9944 },    { %r2, %r3 },    { %r4 },        { %r9943, %r9944 }; 
	// end inline asm
	// begin inline asm
	mma.sync.aligned.m16n8k8.row.col.f16.f16.f16.f16    { %r9950, %r9951 },    { %r2, %r3 },    { %r4 },        { %r9950, %r9951 }; 
	// end inline asm
	// begin inline asm
	mma.sync.aligned.m16n8k8.row.col.f16.f16.f16.f16    { %r9943, %r9944 },    { %r2, %r3 },    { %r4 },        { %r9943, %r9944 }; 
	// end inline asm
	// begin inline asm
	mma.sync.aligned.m16n8k8.row.col.f16.f16.f16.f16    { %r9950, %r9951 },    { %r2, %r3 },    { %r4 },        { %r9950, %r9951 }; 
	// end inline asm
	// begin inline asm
	mma.sync.aligned.m16n8k8.row.col.f16.f16.f16.f16    { %r9943, %r9944 },    { %r2, %r3 },    { %r4 },        { %r9943, %r9944 }; 
	// end inline asm
	// begin inline asm
	mma.sync.aligned.m16n8k8.row.col.f16.f16.f16.f16    { %r9950, %r9951 },    { %r2, %r3 },    { %r4 },        { %r9950, %r9951 }; 
	// end inline asm
	// begin inline asm
	mma.sync.aligned.m16n8k8.row.col.f16.f16.f16.f16    { %r9943, %r9944 },    { %r2, %r3 },    { %r4 },        { %r9943, %r9944 }; 
	// end inline asm
	// begin inline asm
	mma.sync.aligned.m16n8k8.row.col.f16.f16.f16.f16    { %r9950, %r9951 },    { %r2, %r3 },    { %r4 },        { %r9950, %r9951 }; 
	// end inline asm
	// begin inline asm
	mma.sync.aligned.m16n8k8.row.col.f16.f16.f16.f16    { %r9943, %r9944 },    { %r2, %r3 },    { %r4 },        { %r9943, %r9944 }; 
	// end inline asm
	// begin inline asm
	mma.sync.aligned.m16n8k8.row.col.f16.f16.f16.f16    { %r9950, %r9951 },    { %r2, %r3 },    { %r4 },        { %r9950, %r9951 }; 
	// end inline asm
	// begin inline asm
	mma.sync.aligned.m16n8k8.row.col.f16.f16.f16.f16    { %r9943, %r9944 },    { %r2, %r3 },    { %r4 },        { %r9943, %r9944 }; 
	// end inline asm
	// begin inline asm
	mma.sync.aligned.m16n8k8.row.col.f16.f16.f16.f16    { %r9950, %r9951 },    { %r2, %r3 },    { %r4 },        { %r9950, %r9951 }; 
	// end inline asm
	// begin inline asm
	mma.sync.aligned.m16n8k8.row.col.f16.f16.f16.f16    { %r9943, %r9944 },    { %r2, %r3 },    { %r4 },        { %r9943, %r9944 }; 
	// end inline asm
	// begin inline asm
	mma.sync.aligned.m16n8k8.row.col.f16.f16.f16.f16    { %r9950, %r9951 },    { %r2, %r3 },    { %r4 },        { %r9950, %r9951 }; 
	// end inline asm
	// begin inline asm
	mma.sync.aligned.m16n8k8.row.col.f16.f16.f16.f16    { %r9943, %r9944 },    { %r2, %r3 },    { %r4 },        { %r9943, %r9944 }; 
	// end inline asm
	// begin inline asm
	mma.sync.aligned.m16n8k8.row.col.f16.f16.f16.f16    { %r9950, %r9951 },    { %r2, %r3 },    { %r4 },        { %r9950, %r9951 }; 
	// end inline asm
	// begin inline asm
	mma.sync.aligned.m16n8k8.row.col.f16.f16.f16.f16    { %r9943, %r9944 },    { %r2, %r3 },    { %r4 },        { %r9943, %r9944 }; 
	// end inline asm
	// begin inline asm
	mma.sync.aligned.m16n8k8.row.col.f16.f16.f16.f16    { %r9950, %r9951 },    { %r2, %r3 },    { %r4 },        { %r9950, %r9951 }; 
	// end inline asm
	// begin inline asm
	mma.sync.aligned.m16n8k8.row.col.f16.f16.f16.f16    { %r9943, %r9944 },    { %r2, %r3 },    { %r4 },        { %r9943, %r9944 }; 
	// end inline asm
	// begin inline asm
	mma.sync.aligned.m16n8k8.row.col.f16.f16.f16.f16    { %r9950, %r9951 },    { %r2, %r3 },    { %r4 },        { %r9950, %r9951 }; 
	// end inline asm
	// begin inline asm
	mma.sync.aligned.m16n8k8.row.col.f16.f16.f16.f16    { %r9943, %r9944 },    { %r2, %r3 },    { %r4 },        { %r9943, %r9944 }; 
	// end inline asm
	// begin inline asm
	mma.sync.aligned.m16n8k8.row.col.f16.f16.f16.f16    { %r9950, %r9951 },    { %r2, %r3 },    { %r4 },        { %r9950, %r9951 }; 
	// end inline asm
	// begin inline asm
	mma.sync.aligned.m16n8k8.row.col.f16.f16.f16.f16    { %r9943, %r9944 },    { %r2, %r3 },    { %r4 },        { %r9943, %r9944 }; 
	// end inline asm
	// begin inline asm
	mma.sync.aligned.m16n8k8.row.col.f16.f16.f16.f16    { %r9950, %r9951 },    { %r2, %r3 },    { %r4 },        { %r9950, %r9951 }; 
	// end inline asm
	// begin inline asm
	mma.sync.aligned.m16n8k8.row.col.f16.f16.f16.f16    { %r9943, %r9944 },    { %r2, %r3 },    { %r4 },        { %r9943, %r9944 }; 
	// end inline asm
	// begin inline asm
	mma.sync.aligned.m16n8k8.row.col.f16.f16.f16.f16    { %r9950, %r9951 },    { %r2, %r3 },    { %r4 },        { %r9950, %r9951 }; 
	// end inline asm
	// begin inline asm
	mma.sync.aligned.m16n8k8.row.col.f16.f16.f16.f16    { %r9943, %r9944 },    { %r2, %r3 },    { %r4 },        { %r9943, %r9944 }; 
	// end inline asm
	// begin inline asm
	mma.sync.aligned.m16n8k8.row.col.f16.f16.f16.f16    { %r9950, %r9951 },    { %r2, %r3 },    { %r4 },        { %r9950, %r9951 }; 
	// end inline asm
	// begin inline asm
	mma.sync.aligned.m16n8k8.row.col.f16.f16.f16.f16    { %r9943, %r9944 },    { %r2, %r3 },    { %r4 },        { %r9943, %r9944 }; 
	// end inline asm
	// begin inline asm
	mma.sync.aligned.m16n8k8.row.col.f16.f16.f16.f16    { %r9950, %r9951 },    { %r2, %r3 },    { %r4 },        { %r9950, %r9951 }; 
	// end inline asm
	// begin inline asm
	mma.sync.aligned.m16n8k8.row.col.f16.f16.f16.f16    { %r9943, %r9944 },    { %r2, %r3 },    { %r4 },        { %r9943, %r9944 }; 
	// end inline asm
	// begin inline asm
	mma.sync.aligned.m16n8k8.row.col.f16.f16.f16.f16    { %r9950, %r9951 },    { %r2, %r3 },    { %r4 },        { %r9950, %r9951 }; 
	// end inline asm
	// begin inline asm
	mma.sync.aligned.m16n8k8.row.col.f16.f16.f16.f16    { %r9943, %r9944 },    { %r2, %r3 },    { %r4 },        { %r9943, %r9944 }; 
	// end inline asm
	// begin inline asm
	mma.sync.aligned.m16n8k8.row.col.f16.f16.f16.f16    { %r9950, %r9951 },    { %r2, %r3 },    { %r4 },        { %r9950, %r9951 }; 
	// end inline asm
	// begin inline asm
	mma.sync.aligned.m16n8k8.row.col.f16.f16.f16.f16    { %r9943, %r9944 },    { %r2, %r3 },    { %r4 },        { %r9943, %r9944 }; 
	// end inline asm
	// begin inline asm
	mma.sync.aligned.m16n8k8.row.col.f16.f16.f16.f16    { %r9950, %r9951 },    { %r2, %r3 },    { %r4 },        { %r9950, %r9951 }; 
	// end inline asm
	// begin inline asm
	mma.sync.aligned.m16n8k8.row.col.f16.f16.f16.f16    { %r9943, %r9944 },    { %r2, %r3 },    { %r4 },        { %r9943, %r9944 }; 
	// end inline asm
	// begin inline asm
	mma.sync.aligned.m16n8k8.row.col.f16.f16.f16.f16    { %r9950, %r9951 },    { %r2, %r3 },    { %r4 },        { %r9950, %r9951 }; 
	// end inline asm
	// begin inline asm
	mma.sync.aligned.m16n8k8.row.col.f16.f16.f16.f16    { %r9943, %r9944 },    { %r2, %r3 },    { %r4 },        { %r9943, %r9944 }; 
	// end inline asm
	// begin inline asm
	mma.sync.aligned.m16n8k8.row.col.f16.f16.f16.f16    { %r9950, %r9951 },    { %r2, %r3 },    { %r4 },        { %r9950, %r9951 }; 
	// end inline asm
	// begin inline asm
	mma.sync.aligned.m16n8k8.row.col.f16.f16.f16.f16    { %r9943, %r9944 },    { %r2, %r3 },    { %r4 },        { %r9943, %r9944 }; 
	// end inline asm
	// begin inline asm
	mma.sync.aligned.m16n8k8.row.col.f16.f16.f16.f16    { %r9950, %r9951 },    { %r2, %r3 },    { %r4 },        { %r9950, %r9951 }; 
	// end inline asm
	// begin inline asm
	mma.sync.aligned.m16n8k8.row.col.f16.f16.f16.f16    { %r9943, %r9944 },    { %r2, %r3 },    { %r4 },        { %r9943, %r9944 }; 
	// end inline asm
	// begin inline asm
	mma.sync.aligned.m16n8k8.row.col.f16.f16.f16.f16    { %r9950, %r9951 },    { %r2, %r3 },    { %r4 },        { %r9950, %r9951 }; 
	// end inline asm
	// begin inline asm
	mma.sync.aligned.m16n8k8.row.col.f16.f16.f16.f16    { %r9943, %r9944 },    { %r2, %r3 },    { %r4 },        { %r9943, %r9944 }; 
	// end inline asm
	// begin inline asm
	mma.sync.aligned.m16n8k8.row.col.f16.f16.f16.f16    { %r9950, %r9951 },    { %r2, %r3 },    { %r4 },        { %r9950, %r9951 }; 
	// end inline asm
	// begin inline asm
	mma.sync.aligned.m16n8k8.row.col.f16.f16.f16.f16    { %r9943, %r9944 },    { %r2, %r3 },    { %r4 },        { %r9943, %r9944 }; 
	// end inline asm
	// begin inline asm
	mma.sync.aligned.m16n8k8.row.col.f16.f16.f16.f16    { %r9950, %r9951 },    { %r2, %r3 },    { %r4 },        { %r9950, %r9951 }; 
	// end inline asm
	// begin inline asm
	mma.sync.aligned.m16n8k8.row.col.f16.f16.f16.f16    { %r9943, %r9944 },    { %r2, %r3 },    { %r4 },        { %r9943, %r9944 }; 
	// end inline asm
	// begin inline asm
	mma.sync.aligned.m16n8k8.row.col.f16.f16.f16.f16    { %r9950, %r9951 },    { %r2, %r3 },    { %r4 },        { %r9950, %r9951 }; 
	// end inline asm
	// begin inline asm
	mma.sync.aligned.m16n8k8.row.col.f16.f16.f16.f16    { %r9943, %r9944 },    { %r2, %r3 },    { %r4 },        { %r9943, %r9944 }; 
	// end inline asm
	// begin inline asm
	mma.sync.aligned.m16n8k8.row.col.f16.f16.f16.f16    { %r9950, %r9951 },    { %r2, %r3 },    { %r4 },        { %r9950, %r9951 }; 
	// end inline asm
	// begin inline asm
	mma.sync.aligned.m16n8k8.row.col.f16.f16.f16.f16    { %r9943, %r9944 },    { %r2, %r3 },    { %r4 },        { %r9943, %r9944 }; 
	// end inline asm
	// begin inline asm
	mma.sync.aligned.m16n8k8.row.col.f16.f16.f16.f16    { %r9950, %r9951 },    { %r2, %r3 },    { %r4 },        { %r9950, %r9951 }; 
	// end inline asm
	// begin inline asm
	mma.sync.aligned.m16n8k8.row.col.f16.f16.f16.f16    { %r9943, %r9944 },    { %r2, %r3 },    { %r4 },        { %r9943, %r9944 }; 
	// end inline asm
	// begin inline asm
	mma.sync.aligned.m16n8k8.row.col.f16.f16.f16.f16    { %r9950, %r9951 },    { %r2, %r3 },    { %r4 },        { %r9950, %r9951 }; 
	// end inline asm
	// begin inline asm
	mma.sync.aligned.m16n8k8.row.col.f16.f16.f16.f16    { %r9943, %r9944 },    { %r2, %r3 },    { %r4 },        { %r9943, %r9944 }; 
	// end inline asm
	// begin inline asm
	mma.sync.aligned.m16n8k8.row.col.f16.f16.f16.f16    { %r9950, %r9951 },    { %r2, %r3 },    { %r4 },        { %r9950, %r9951 }; 
	// end inline asm
	// begin inline asm
	mma.sync.aligned.m16n8k8.row.col.f16.f16.f16.f16    { %r9943, %r9944 },    { %r2, %r3 },    { %r4 },        { %r9943, %r9944 }; 
	// end inline asm
	// begin inline asm
	mma.sync.aligned.m16n8k8.row.col.f16.f16.f16.f16    { %r9950, %r9951 },    { %r2, %r3 },    { %r4 },        { %r9950, %r9951 }; 
	// end inline asm
	// begin inline asm
	mma.sync.aligned.m16n8k8.row.col.f16.f16.f16.f16    { %r9943, %r9944 },    { %r2, %r3 },    { %r4 },        { %r9943, %r9944 }; 
	// end inline asm
	// begin inline asm
	mma.sync.aligned.m16n8k8.row.col.f16.f16.f16.f16    { %r9950, %r9951 },    { %r2, %r3 },    { %r4 },        { %r9950, %r9951 }; 
	// end inline asm
	// begin inline asm
	mma.sync.aligned.m16n8k8.row.col.f16.f16.f16.f16    { %r9943, %r9944 },    { %r2, %r3 },    { %r4 },        { %r9943, %r9944 }; 
	// end inline asm
	// begin inline asm
	mma.sync.aligned.m16n8k8.row.col.f16.f16.f16.f16    { %r9950, %r9951 },    { %r2, %r3 },    { %r4 },        { %r9950, %r9951 }; 
	// end inline asm
	// begin inline asm
	mma.sync.aligned.m16n8k8.row.col.f16.f16.f16.f16    { %r9943, %r9944 },    { %r2, %r3 },    { %r4 },        { %r9943, %r9944 }; 
	// end inline asm
	// begin inline asm
	mma.sync.aligned.m16n8k8.row.col.f16.f16.f16.f16    { %r9950, %r9951 },    { %r2, %r3 },    { %r4 },        { %r9950, %r9951 }; 
	// end inline asm
	// begin inline asm
	mma.sync.aligned.m16n8k8.row.col.f16.f16.f16.f16    { %r9943, %r9944 },    { %r2, %r3 },    { %r4 },        { %r9943, %r9944 }; 
	// end inline asm
	// begin inline asm
	mma.sync.aligned.m16n8k8.row.col.f16.f16.f16.f16    { %r9950, %r9951 },    { %r2, %r3 },    { %r4 },        { %r9950, %r9951 }; 
	// end inline asm
	// begin inline asm
	mma.sync.aligned.m16n8k8.row.col.f16.f16.f16.f16    { %r9943, %r9944 },    { %r2, %r3 },    { %r4 },        { %r9943, %r9944 }; 
	// end inline asm
	// begin inline asm
	mma.sync.aligned.m16n8k8.row.col.f16.f16.f16.f16    { %r9950, %r9951 },    { %r2, %r3 },    { %r4 },        { %r9950, %r9951 }; 
	// end inline asm
	// begin inline asm
	mma.sync.aligned.m16n8k8.row.col.f16.f16.f16.f16    { %r9943, %r9944 },    { %r2, %r3 },    { %r4 },        { %r9943, %r9944 }; 
	// end inline asm
	// begin inline asm
	mma.sync.aligned.m16n8k8.row.col.f16.f16.f16.f16    { %r9950, %r9951 },    { %r2, %r3 },    { %r4 },        { %r9950, %r9951 }; 
	// end inline asm
	// begin inline asm
	mma.sync.aligned.m16n8k8.row.col.f16.f16.f16.f16    { %r9943, %r9944 },    { %r2, %r3 },    { %r4 },        { %r9943, %r9944 }; 
	// end inline asm
	// begin inline asm
	mma.sync.aligned.m16n8k8.row.col.f16.f16.f16.f16    { %r9950, %r9951 },    { %r2, %r3 },    { %r4 },        { %r9950, %r9951 }; 
	// end inline asm
	// begin inline asm
	mma.sync.aligned.m16n8k8.row.col.f16.f16.f16.f16    { %r9943, %r9944 },    { %r2, %r3 },    { %r4 },        { %r9943, %r9944 }; 
	// end inline asm
	// begin inline asm
	mma.sync.aligned.m16n8k8.row.col.f16.f16.f16.f16    { %r9950, %r9951 },    { %r2, %r3 },    { %r4 },        { %r9950, %r9951 }; 
	// end inline asm
	// begin inline asm
	mma.sync.aligned.m16n8k8.row.col.f16.f16.f16.f16    { %r9943, %r9944 },    { %r2, %r3 },    { %r4 },        { %r9943, %r9944 }; 
	// end inline asm
	// begin inline asm
	mma.sync.aligned.m16n8k8.row.col.f16.f16.f16.f16    { %r9950, %r9951 },    { %r2, %r3 },    { %r4 },        { %r9950, %r9951 }; 
	// end inline asm
	// begin inline asm
	mma.sync.aligned.m16n8k8.row.col.f16.f16.f16.f16    { %r9943, %r9944 },    { %r2, %r3 },    { %r4 },        { %r9943, %r9944 }; 
	// end inline asm
	// begin inline asm
	mma.sync.aligned.m16n8k8.row.col.f16.f16.f16.f16    { %r9950, %r9951 },    { %r2, %r3 },    { %r4 },        { %r9950, %r9951 }; 
	// end inline asm
	// begin inline asm
	mma.sync.aligned.m16n8k8.row.col.f16.f16.f16.f16    { %r9943, %r9944 },    { %r2, %r3 },    { %r4 },        { %r9943, %r9944 }; 
	// end inline asm
	// begin inline asm
	mma.sync.aligned.m16n8k8.row.col.f16.f16.f16.f16    { %r9950, %r9951 },    { %r2, %r3 },    { %r4 },        { %r9950, %r9951 }; 
	// end inline asm
	// begin inline asm
	mma.sync.aligned.m16n8k8.row.col.f16.f16.f16.f16    { %r9943, %r9944 },    { %r2, %r3 },    { %r4 },        { %r9943, %r9944 }; 
	// end inline asm
	// begin inline asm
	mma.sync.aligned.m16n8k8.row.col.f16.f16.f16.f16    { %r9950, %r9951 },    { %r2, %r3 },    { %r4 },        { %r9950, %r9951 }; 
	// end inline asm
	// begin inline asm
	mma.sync.aligned.m16n8k8.row.col.f16.f16.f16.f16    { %r9943, %r9944 },    { %r2, %r3 },    { %r4 },        { %r9943, %r9944 }; 
	// end inline asm
	// begin inline asm
	mma.sync.aligned.m16n8k8.row.col.f16.f16.f16.f16    { %r9950, %r9951 },    { %r2, %r3 },    { %r4 },        { %r9950, %r9951 }; 
	// end inline asm
	// begin inline asm
	mma.sync.aligned.m16n8k8.row.col.f16.f16.f16.f16    { %r9943, %r9944 },    { %r2, %r3 },    { %r4 },        { %r9943, %r9944 }; 
	// end inline asm
	// begin inline asm
	mma.sync.aligned.m16n8k8.row.col.f16.f16.f16.f16    { %r9950, %r9951 },    { %r2, %r3 },    { %r4 },        { %r9950, %r9951 }; 
	// end inline asm
	// begin inline asm
	mma.sync.aligned.m16n8k8.row.col.f16.f16.f16.f16    { %r9943, %r9944 },    { %r2, %r3 },    { %r4 },        { %r9943, %r9944 }; 
	// end inline asm
	// begin inline asm
	mma.sync.aligned.m16n8k8.row.col.f16.f16.f16.f16    { %r9950, %r9951 },    { %r2, %r3 },    { %r4 },        { %r9950, %r9951 }; 
	// end inline asm
	// begin inline asm
	mma.sync.aligned.m16n8k8.row.col.f16.f16.f16.f16    { %r9943, %r9944 },    { %r2, %r3 },    { %r4 },        { %r9943, %r9944 }; 
	// end inline asm
	// begin inline asm
	mma.sync.aligned.m16n8k8.row.col.f16.f16.f16.f16    { %r9950, %r9951 },    { %r2, %r3 },    { %r4 },        { %r9950, %r9951 }; 
	// end inline asm
	// begin inline asm
	mma.sync.aligned.m16n8k8.row.col.f16.f16.f16.f16    { %r9943, %r9944 },    { %r2, %r3 },    { %r4 },        { %r9943, %r9944 }; 
	// end inline asm
	// begin inline asm
	mma.sync.aligned.m16n8k8.row.col.f16.f16.f16.f16    { %r9950, %r9951 },    { %r2, %r3 },    { %r4 },        { %r9950, %r9951 }; 
	// end inline asm
	// begin inline asm
	mma.sync.aligned.m16n8k8.row.col.f16.f16.f16.f16    { %r9943, %r9944 },    { %r2, %r3 },    { %r4 },        { %r9943, %r9944 }; 
	// end inline asm
	// begin inline asm
	mma.sync.aligned.m16n8k8.row.col.f16.f16.f16.f16    { %r9950, %r9951 },    { %r2, %r3 },    { %r4 },        { %r9950, %r9951 }; 
	// end inline asm
	// begin inline asm
	mma.sync.aligned.m16n8k8.row.col.f16.f16.f16.f16    { %r9943, %r9944 },    { %r2, %r3 },    { %r4 },        { %r9943, %r9944 }; 
	// end inline asm
	// begin inline asm
	mma.sync.aligned.m16n8k8.row.col.f16.f16.f16.f16    { %r9950, %r9951 },    { %r2, %r3 },    { %r4 },        { %r9950, %r9951 }; 
	// end inline asm
	// begin inline asm
	mma.sync.aligned.m16n8k8.row.col.f16.f16.f16.f16    { %r9943, %r9944 },    { %r2, %r3 },    { %r4 },        { %r9943, %r9944 }; 
	// end inline asm
	// begin inline asm
	mma.sync.aligned.m16n8k8.row.col.f16.f16.f16.f16    { %r9950, %r9951 },    { %r2, %r3 },    { %r4 },        { %r9950, %r9951 }; 
	// end inline asm
	// begin inline asm
	mma.sync.aligned.m16n8k8.row.col.f16.f16.f16.f16    { %r9943, %r9944 },    { %r2, %r3 },    { %r4 },        { %r9943, %r9944 }; 
	// end inline asm
	// begin inline asm
	mma.sync.aligned.m16n8k8.row.col.f16.f16.f16.f16    { %r9950, %r9951 },    { %r2, %r3 },    { %r4 },        { %r9950, %r9951 }; 
	// end inline asm
	// begin inline asm
	mma.sync.aligned.m16n8k8.row.col.f16.f16.f16.f16    { %r9943, %r9944 },    { %r2, %r3 },    { %r4 },        { %r9943, %r9944 }; 
	// end inline asm
	// begin inline asm
	mma.sync.aligned.m16n8k8.row.col.f16.f16.f16.f16    { %r9950, %r9951 },    { %r2, %r3 },    { %r4 },        { %r9950, %r9951 }; 
	// end inline asm
	// begin inline asm
	mma.sync.aligned.m16n8k8.row.col.f16.f16.f16.f16    { %r9943, %r9944 },    { %r2, %r3 },    { %r4 },        { %r9943, %r9944 }; 
	// end inline asm
	// begin inline asm
	mma.sync.aligned.m16n8k8.row.col.f16.f16.f16.f16    { %r9950, %r9951 },    { %r2, %r3 },    { %r4 },        { %r9950, %r9951 }; 
	// end inline asm
	// begin inline asm
	mma.sync.aligned.m16n8k8.row.col.f16.f16.f16.f16    { %r9943, %r9944 },    { %r2, %r3 },    { %r4 },        { %r9943, %r9944 }; 
	// end inline asm
	// begin inline asm
	mma.sync.aligned.m16n8k8.row.col.f16.f16.f16.f16    { %r9950, %r9951 },    { %r2, %r3 },    { %r4 },        { %r9950, %r9951 }; 
	// end inline asm
	// begin inline asm
	mma.sync.aligned.m16n8k8.row.col.f16.f16.f16.f16    { %r9943, %r9944 },    { %r2, %r3 },    { %r4 },        { %r9943, %r9944 }; 
	// end inline asm
	// begin inline asm
	mma.sync.aligned.m16n8k8.row.col.f16.f16.f16.f16    { %r9950, %r9951 },    { %r2, %r3 },    { %r4 },        { %r9950, %r9951 }; 
	// end inline asm
	// begin inline asm
	mma.sync.aligned.m16n8k8.row.col.f16.f16.f16.f16    { %r9943, %r9944 },    { %r2, %r3 },    { %r4 },        { %r9943, %r9944 }; 
	// end inline asm
	// begin inline asm
	mma.sync.aligned.m16n8k8.row.col.f16.f16.f16.f16    { %r9950, %r9951 },    { %r2, %r3 },    { %r4 },        { %r9950, %r9951 }; 
	// end inline asm
	// begin inline asm
	mma.sync.aligned.m16n8k8.row.col.f16.f16.f16.f16    { %r9943, %r9944 },    { %r2, %r3 },    { %r4 },        { %r9943, %r9944 }; 
	// end inline asm
	// begin inline asm
	mma.sync.aligned.m16n8k8.row.col.f16.f16.f16.f16    { %r9950, %r9951 },    { %r2, %r3 },    { %r4 },        { %r9950, %r9951 }; 
	// end inline asm
	// begin inline asm
	mma.sync.aligned.m16n8k8.row.col.f16.f16.f16.f16    { %r9943, %r9944 },    { %r2, %r3 },    { %r4 },        { %r9943, %r9944 }; 
	// end inline asm
	// begin inline asm
	mma.sync.aligned.m16n8k8.row.col.f16.f16.f16.f16    { %r9950, %r9951 },    { %r2, %r3 },    { %r4 },        { %r9950, %r9951 }; 
	// end inline asm
	// begin inline asm
	mma.sync.aligned.m16n8k8.row.col.f16.f16.f16.f16    { %r9943, %r9944 },    { %r2, %r3 },    { %r4 },        { %r9943, %r9944 }; 
	// end inline asm
	// begin inline asm
	mma.sync.aligned.m16n8k8.row.col.f16.f16.f16.f16    { %r9950, %r9951 },    { %r2, %r3 },    { %r4 },        { %r9950, %r9951 }; 
	// end inline asm
	// begin inline asm
	mma.sync.aligned.m16n8k8.row.col.f16.f16.f16.f16    { %r9943, %r9944 },    { %r2, %r3 },    { %r4 },        { %r9943, %r9944 }; 
	// end inline asm
	// begin inline asm
	mma.sync.aligned.m16n8k8.row.col.f16.f16.f16.f16    { %r9950, %r9951 },    { %r2, %r3 },    { %r4 },        { %r9950, %r9951 }; 
	// end inline asm
	// begin inline asm
	mma.sync.aligned.m16n8k8.row.col.f16.f16.f16.f16    { %r9943, %r9944 },    { %r2, %r3 },    { %r4 },        { %r9943, %r9944 }; 
	// end inline asm
	// begin inline asm
	mma.sync.aligned.m16n8k8.row.col.f16.f16.f16.f16    { %r9950, %r9951 },    { %r2, %r3 },    { %r4 },        { %r9950, %r9951 }; 
	// end inline asm
	// begin inline asm
	mma.sync.aligned.m16n8k8.row.col.f16.f16.f16.f16    { %r9943, %r9944 },    { %r2, %r3 },    { %r4 },        { %r9943, %r9944 }; 
	// end inline asm
	// begin inline asm
	mma.sync.aligned.m16n8k8.row.col.f16.f16.f16.f16    { %r9950, %r9951 },    { %r2, %r3 },    { %r4 },        { %r9950, %r9951 }; 
	// end inline asm
	// begin inline asm
	mma.sync.aligned.m16n8k8.row.col.f16.f16.f16.f16    { %r9943, %r9944 },    { %r2, %r3 },    { %r4 },        { %r9943, %r9944 }; 
	// end inline asm
	// begin inline asm
	mma.sync.aligned.m16n8k8.row.col.f16.f16.f16.f16    { %r9950, %r9951 },    { %r2, %r3 },    { %r4 },        { %r9950, %r9951 }; 
	// end inline asm
	// begin inline asm
	mma.sync.aligned.m16n8k8.row.col.f16.f16.f16.f16    { %r9943, %r9944 },    { %r2, %r3 },    { %r4 },        { %r9943, %r9944 }; 
	// end inline asm
	// begin inline asm
	mma.sync.aligned.m16n8k8.row.col.f16.f16.f16.f16    { %r9950, %r9951 },    { %r2, %r3 },    { %r4 },        { %r9950, %r9951 }; 
	// end inline asm
	// begin inline asm
	mma.sync.aligned.m16n8k8.row.col.f16.f16.f16.f16    { %r9943, %r9944 },    { %r2, %r3 },    { %r4 },        { %r9943, %r9944 }; 
	// end inline asm
	// begin inline asm
	mma.sync.aligned.m16n8k8.row.col.f16.f16.f16.f16    { %r9950, %r9951 },    { %r2, %r3 },    { %r4 },        { %r9950, %r9951 }; 
	// end inline asm
	// begin inline asm
	mma.sync.aligned.m16n8k8.row.col.f16.f16.f16.f16    { %r9943, %r9944 },    { %r2, %r3 },    { %r4 },        { %r9943, %r9944 }; 
	// end inline asm
	// begin inline asm
	mma.sync.aligned.m16n8k8.row.col.f16.f16.f16.f16    { %r9950, %r9951 },    { %r2, %r3 },    { %r4 },        { %r9950, %r9951 }; 
	// end inline asm
	// begin inline asm
	mma.sync.aligned.m16n8k8.row.col.f16.f16.f16.f16    { %r9943, %r9944 },    { %r2, %r3 },    { %r4 },        { %r9943, %r9944 }; 
	// end inline asm
	// begin inline asm
	mma.sync.aligned.m16n8k8.row.col.f16.f16.f16.f16    { %r9950, %r9951 },    { %r2, %r3 },    { %r4 },        { %r9950, %r9951 }; 
	// end inline asm
	// begin inline asm
	mma.sync.aligned.m16n8k8.row.col.f16.f16.f16.f16    { %r9943, %r9944 },    { %r2, %r3 },    { %r4 },        { %r9943, %r9944 }; 
	// end inline asm
	// begin inline asm
	mma.sync.aligned.m16n8k8.row.col.f16.f16.f16.f16    { %r9950, %r9951 },    { %r2, %r3 },    { %r4 },        { %r9950, %r9951 }; 
	// end inline asm
	// begin inline asm
	mma.sync.aligned.m16n8k8.row.col.f16.f16.f16.f16    { %r9943, %r9944 },    { %r2, %r3 },    { %r4 },        { %r9943, %r9944 }; 
	// end inline asm
	// begin inline asm
	mma.sync.aligned.m16n8k8.row.col.f16.f16.f16.f16    { %r9950, %r9951 },    { %r2, %r3 },    { %r4 },        { %r9950, %r9951 }; 
	// end inline asm
	// begin inline asm
	mma.sync.aligned.m16n8k8.row.col.f16.f16.f16.f16    { %r9943, %r9944 },    { %r2, %r3 },    { %r4 },        { %r9943, %r9944 }; 
	// end inline asm
	// begin inline asm
	mma.sync.aligned.m16n8k8.row.col.f16.f16.f16.f16    { %r9950, %r9951 },    { %r2, %r3 },    { %r4 },        { %r9950, %r9951 }; 
	// end inline asm
	// begin inline asm
	mma.sync.aligned.m16n8k8.row.col.f16.f16.f16.f16    { %r9943, %r9944 },    { %r2, %r3 },    { %r4 },        { %r9943, %r9944 }; 
	// end inline asm
	// begin inline asm
	mma.sync.aligned.m16n8k8.row.col.f16.f16.f16.f16    { %r9950, %r9951 },    { %r2, %r3 },    { %r4 },        { %r9950, %r9951 }; 
	// end inline asm
	// begin inline asm
	mma.sync.aligned.m16n8k8.row.col.f16.f16.f16.f16    { %r9943, %r9944 },    { %r2, %r3 },    { %r4 },        { %r9943, %r9944 }; 
	// end inline asm
	// begin inline asm
	mma.sync.aligned.m16n8k8.row.col.f16.f16.f16.f16    { %r9950, %r9951 },    { %r2, %r3 },    { %r4 },        { %r9950, %r9951 }; 
	// end inline asm
	// begin inline asm
	mma.sync.aligned.m16n8k8.row.col.f16.f16.f16.f16    { %r9943, %r9944 },    { %r2, %r3 },    { %r4 },        { %r9943, %r9944 }; 
	// end inline asm
	// begin inline asm
	mma.sync.aligned.m16n8k8.row.col.f16.f16.f16.f16    { %r9950, %r9951 },    { %r2, %r3 },    { %r4 },        { %r9950, %r9951 }; 
	// end inline asm
	// begin inline asm
	mma.sync.aligned.m16n8k8.row.col.f16.f16.f16.f16    { %r9943, %r9944 },    { %r2, %r3 },    { %r4 },        { %r9943, %r9944 }; 
	// end inline asm
	// begin inline asm
	mma.sync.aligned.m16n8k8.row.col.f16.f16.f16.f16    { %r9950, %r9951 },    { %r2, %r3 },    { %r4 },        { %r9950, %r9951 }; 
	// end inline asm
	// begin inline asm
	mma.sync.aligned.m16n8k8.row.col.f16.f16.f16.f16    { %r9943, %r9944 },    { %r2, %r3 },    { %r4 },        { %r9943, %r9944 }; 
	// end inline asm
	// begin inline asm
	mma.sync.aligned.m16n8k8.row.col.f16.f16.f16.f16    { %r9950, %r9951 },    { %r2, %r3 },    { %r4 },        { %r9950, %r9951 }; 
	// end inline asm
	// begin inline asm
	mma.sync.aligned.m16n8k8.row.col.f16.f16.f16.f16    { %r9943, %r9944 },    { %r2, %r3 },    { %r4 },        { %r9943, %r9944 }; 
	// end inline asm
	// begin inline asm
	mma.sync.aligned.m16n8k8.row.col.f16.f16.f16.f16    { %r9950, %r9951 },    { %r2, %r3 },    { %r4 },        { %r9950, %r9951 }; 
	// end inline asm
	// begin inline asm
	mma.sync.aligned.m16n8k8.row.col.f16.f16.f16.f16    { %r9943, %r9944 },    { %r2, %r3 },    { %r4 },        { %r9943, %r9944 }; 
	// end inline asm
	// begin inline asm
	mma.sync.aligned.m16n8k8.row.col.f16.f16.f16.f16    { %r9950, %r9951 },    { %r2, %r3 },    { %r4 },        { %r9950, %r9951 }; 
	// end inline asm
	// begin inline asm
	mma.sync.aligned.m16n8k8.row.col.f16.f16.f16.f16    { %r9943, %r9944 },    { %r2, %r3 },    { %r4 },        { %r9943, %r9944 }; 
	// end inline asm
	// begin inline asm
	mma.sync.aligned.m16n8k8.row.col.f16.f16.f16.f16    { %r9950, %r9951 },    { %r2, %r3 },    { %r4 },        { %r9950, %r9951 }; 
	// end inline asm
	// begin inline asm
	mma.sync.aligned.m16n8k8.row.col.f16.f16.f16.f16    { %r9943, %r9944 },    { %r2, %r3 },    { %r4 },        { %r9943, %r9944 }; 
	// end inline asm
	// begin inline asm
	mma.sync.aligned.m16n8k8.row.col.f16.f16.f16.f16    { %r9950, %r9951 },    { %r2, %r3 },    { %r4 },        { %r9950, %r9951 }; 
	// end inline asm
	// begin inline asm
	mma.sync.aligned.m16n8k8.row.col.f16.f16.f16.f16    { %r9943, %r9944 },    { %r2, %r3 },    { %r4 },        { %r9943, %r9944 }; 
	// end inline asm
	// begin inline asm
	mma.sync.aligned.m16n8k8.row.col.f16.f16.f16.f16    { %r9950, %r9951 },    { %r2, %r3 },    { %r4 },        { %r9950, %r9951 }; 
	// end inline asm
	// begin inline asm
	mma.sync.aligned.m16n8k8.row.col.f16.f16.f16.f16    { %r9943, %r9944 },    { %r2, %r3 },    { %r4 },        { %r9943, %r9944 }; 
	// end inline asm
	// begin inline asm
	mma.sync.aligned.m16n8k8.row.col.f16.f16.f16.f16    { %r9950, %r9951 },    { %r2, %r3 },    { %r4 },        { %r9950, %r9951 }; 
	// end inline asm
	// begin inline asm
	mma.sync.aligned.m16n8k8.row.col.f16.f16.f16.f16    { %r9943, %r9944 },    { %r2, %r3 },    { %r4 },        { %r9943, %r9944 }; 
	// end inline asm
	// begin inline asm
	mma.sync.aligned.m16n8k8.row.col.f16.f16.f16.f16    { %r9950, %r9951 },    { %r2, %r3 },    { %r4 },        { %r9950, %r9951 }; 
	// end inline asm
	// begin inline asm
	mma.sync.aligned.m16n8k8.row.col.f16.f16.f16.f16    { %r9943, %r9944 },    { %r2, %r3 },    { %r4 },        { %r9943, %r9944 }; 
	// end inline asm
	// begin inline asm
	mma.sync.aligned.m16n8k8.row.col.f16.f16.f16.f16    { %r9950, %r9951 },    { %r2, %r3 },    { %r4 },        { %r9950, %r9951 }; 
	// end inline asm
	// begin inline asm
	mma.sync.aligned.m16n8k8.row.col.f16.f16.f16.f16    { %r9943, %r9944 },    { %r2, %r3 },    { %r4 },        { %r9943, %r9944 }; 
	// end inline asm
	// begin inline asm
	mma.sync.aligned.m16n8k8.row.col.f16.f16.f16.f16    { %r9950, %r9951 },    { %r2, %r3 },    { %r4 },        { %r9950, %r9951 }; 
	// end inline asm
	// begin inline asm
	mma.sync.aligned.m16n8k8.row.col.f16.f16.f16.f16    { %r9943, %r9944 },    { %r2, %r3 },    { %r4 },        { %r9943, %r9944 }; 
	// end inline asm
	// begin inline asm
	mma.sync.aligned.m16n8k8.row.col.f16.f16.f16.f16    { %r9950, %r9951 },    { %r2, %r3 },    { %r4 },        { %r9950, %r9951 }; 
	// end inline asm
	// begin inline asm
	mma.sync.aligned.m16n8k8.row.col.f16.f16.f16.f16    { %r9943, %r9944 },    { %r2, %r3 },    { %r4 },        { %r9943, %r9944 }; 
	// end inline asm
	// begin inline asm
	mma.sync.aligned.m16n8k8.row.col.f16.f16.f16.f16    { %r9950, %r9951 },    { %r2, %r3 },    { %r4 },        { %r9950, %r9951 }; 
	// end inline asm
	// begin inline asm
	mma.sync.aligned.m16n8k8.row.col.f16.f16.f16.f16    { %r9943, %r9944 },    { %r2, %r3 },    { %r4 },        { %r9943, %r9944 }; 
	// end inline asm
	// begin inline asm
	mma.sync.aligned.m16n8k8.row.col.f16.f16.f16.f16    { %r9950, %r9951 },    { %r2, %r3 },    { %r4 },        { %r9950, %r9951 }; 
	// end inline asm
	// begin inline asm
	mma.sync.aligned.m16n8k8.row.col.f16.f16.f16.f16    { %r9943, %r9944 },    { %r2, %r3 },    { %r4 },        { %r9943, %r9944 }; 
	// end inline asm
	// begin inline asm
	mma.sync.aligned.m16n8k8.row.col.f16.f16.f16.f16    { %r9950, %r9951 },    { %r2, %r3 },    { %r4 },        { %r9950, %r9951 }; 
	// end inline asm
	// begin inline asm
	mma.sync.aligned.m16n8k8.row.col.f16.f16.f16.f16    { %r9943, %r9944 },    { %r2, %r3 },    { %r4 },        { %r9943, %r9944 }; 
	// end inline asm
	// begin inline asm
	mma.sync.aligned.m16n8k8.row.col.f16.f16.f16.f16    { %r9950, %r9951 },    { %r2, %r3 },    { %r4 },        { %r9950, %r9951 }; 
	// end inline asm
	// begin inline asm
	mma.sync.aligned.m16n8k8.row.col.f16.f16.f16.f16    { %r9943, %r9944 },    { %r2, %r3 },    { %r4 },        { %r9943, %r9944 }; 
	// end inline asm
	// begin inline asm
	mma.sync.aligned.m16n8k8.row.col.f16.f16.f16.f16    { %r9950, %r9951 },    { %r2, %r3 },    { %r4 },        { %r9950, %r9951 }; 
	// end inline asm
	// begin inline asm
	mma.sync.aligned.m16n8k8.row.col.f16.f16.f16.f16    { %r9943, %r9944 },    { %r2, %r3 },    { %r4 },        { %r9943, %r9944 }; 
	// end inline asm
	// begin inline asm
	mma.sync.aligned.m16n8k8.row.col.f16.f16.f16.f16    { %r9950, %r9951 },    { %r2, %r3 },    { %r4 },        { %r9950, %r9951 }; 
	// end inline asm
	// begin inline asm
	mma.sync.aligned.m16n8k8.row.col.f16.f16.f16.f16    { %r9943, %r9944 },    { %r2, %r3 },    { %r4 },        { %r9943, %r9944 }; 
	// end inline asm
	// begin inline asm
	mma.sync.aligned.m16n8k8.row.col.f16.f16.f16.f16    { %r9950, %r9951 },    { %r2, %r3 },    { %r4 },        { %r9950, %r9951 }; 
	// end inline asm
	// begin inline asm
	mma.sync.aligned.m16n8k8.row.col.f16.f16.f16.f16    { %r9943, %r9944 },    { %r2, %r3 },    { %r4 },        { %r9943, %r9944 }; 
	// end inline asm
	// begin inline asm
	mma.sync.aligned.m16n8k8.row.col.f16.f16.f16.f16    { %r9950, %r9951 },    { %r2, %r3 },    { %r4 },        { %r9950, %r9951 }; 
	// end inline asm
	// begin inline asm
	mma.sync.aligned.m16n8k8.row.col.f16.f16.f16.f16    { %r9943, %r9944 },    { %r2, %r3 },    { %r4 },        { %r9943, %r9944 }; 
	// end inline asm
	// begin inline asm
	mma.sync.aligned.m16n8k8.row.col.f16.f16.f16.f16    { %r9950, %r9951 },    { %r2, %r3 },    { %r4 },        { %r9950, %r9951 }; 
	// end inline asm
	// begin inline asm
	mma.sync.aligned.m16n8k8.row.col.f16.f16.f16.f16    { %r9943, %r9944 },    { %r2, %r3 },    { %r4 },        { %r9943, %r9944 }; 
	// end inline asm
	// begin inline asm
	mma.sync.aligned.m16n8k8.row.col.f16.f16.f16.f16    { %r9950, %r9951 },    { %r2, %r3 },    { %r4 },        { %r9950, %r9951 }; 
	// end inline asm
	// begin inline asm
	mma.sync.aligned.m16n8k8.row.col.f16.f16.f16.f16    { %r9943, %r9944 },    { %r2, %r3 },    { %r4 },        { %r9943, %r9944 }; 
	// end inline asm
	// begin inline asm
	mma.sync.aligned.m16n8k8.row.col.f16.f16.f16.f16    { %r9950, %r9951 },    { %r2, %r3 },    { %r4 },        { %r9950, %r9951 }; 
	// end inline asm
	mov.u32 	%r14913, %r9943;
	mov.u32 	%r14914, %r9944;
	// begin inline asm
	mma.sync.aligned.m16n8k8.row.col.f16.f16.f16.f16    { %r14913, %r14914 },    { %r2, %r3 },    { %r4 },        { %r14913, %r14914 }; 
	// end inline asm
	mov.u32 	%r14920, %r9950;
	mov.u32 	%r14921, %r9951;
	// begin inline asm
	mma.sync.aligned.m16n8k8.row.col.f16.f16.f16.f16    { %r14920, %r14921 },    { %r2, %r3 },    { %r4 },        { %r14920, %r14921 }; 
	// end inline asm
	// begin inline asm
	mma.sync.aligned.m16n8k8.row.col.f16.f16.f16.f16    { %r14913, %r14914 },    { %r2, %r3 },    { %r4 },        { %r14913, %r14914 }; 
	// end inline asm
	// begin inline asm
	mma.sync.aligned.m16n8k8.row.col.f16.f16.f16.f16    { %r14920, %r14921 },    { %r2, %r3 },    { %r4 },        { %r14920, %r14921 }; 
	// end inline asm
	// begin inline asm
	mma.sync.aligned.m16n8k8.row.col.f16.f16.f16.f16    { %r14913, %r14914 },    { %r2, %r3 },    { %r4 },        { %r14913, %r14914 }; 
	// end inline asm
	// begin inline asm
	mma.sync.aligned.m16n8k8.row.col.f16.f16.f16.f16    { %r14920, %r14921 },    { %r2, %r3 },    { %r4 },        { %r14920, %r14921 }; 
	// end inline asm
	// begin inline asm
	mma.sync.aligned.m16n8k8.row.col.f16.f16.f16.f16    { %r14913, %r14914 },    { %r2, %r3 },    { %r4 },        { %r14913, %r14914 }; 
	// end inline asm
	// begin inline asm
	mma.sync.aligned.m16n8k8.row.col.f16.f16.f16.f16    { %r14920, %r14921 },    { %r2, %r3 },    { %r4 },        { %r14920, %r14921 }; 
	// end inline asm
	// begin inline asm
	mma.sync.aligned.m16n8k8.row.col.f16.f16.f16.f16    { %r14913, %r14914 },    { %r2, %r3 },    { %r4 },        { %r14913, %r14914 }; 
	// end inline asm
	// begin inline asm
	mma.sync.aligned.m16n8k8.row.col.f16.f16.f16.f16    { %r14920, %r14921 },    { %r2, %r3 },    { %r4 },        { %r14920, %r14921 }; 
	// end inline asm
	// begin inline asm
	mma.sync.aligned.m16n8k8.row.col.f16.f16.f16.f16    { %r14913, %r14914 },    { %r2, %r3 },    { %r4 },        { %r14913, %r14914 }; 
	// end inline asm
	// begin inline asm
	mma.sync.aligned.m16n8k8.row.col.f16.f16.f16.f16    { %r14920, %r14921 },    { %r2, %r3 },    { %r4 },        { %r14920, %r14921 }; 
	// end inline asm
	// begin inline asm
	mma.sync.aligned.m16n8k8.row.col.f16.f16.f16.f16    { %r14913, %r14914 },    { %r2, %r3 },    { %r4 },        { %r14913, %r14914 }; 
	// end inline asm
	// begin inline asm
	mma.sync.aligned.m16n8k8.row.col.f16.f16.f16.f16    { %r14920, %r14921 },    { %r2, %r3 },    { %r4 },        { %r14920, %r14921 }; 
	// end inline asm
	// begin inline asm
	mma.sync.aligned.m16n8k8.row.col.f16.f16.f16.f16    { %r14913, %r14914 },    { %r2, %r3 },    { %r4 },        { %r14913, %r14914 }; 
	// end inline asm
	// begin inline asm
	mma.sync.aligned.m16n8k8.row.col.f16.f16.f16.f16    { %r14920, %r14921 },    { %r2, %r3 },    { %r4 },        { %r14920, %r14921 }; 
	// end inline asm
	// begin inline asm
	mma.sync.aligned.m16n8k8.row.col.f16.f16.f16.f16    { %r14913, %r14914 },    { %r2, %r3 },    { %r4 },        { %r14913, %r14914 }; 
	// end inline asm
	// begin inline asm
	mma.sync.aligned.m16n8k8.row.col.f16.f16.f16.f16    { %r14920, %r14921 },    { %r2, %r3 },    { %r4 },        { %r14920, %r14921 }; 
	// end inline asm
	// begin inline asm
	mma.sync.aligned.m16n8k8.row.col.f16.f16.f16.f16    { %r14913, %r14914 },    { %r2, %r3 },    { %r4 },        { %r14913, %r14914 }; 
	// end inline asm
	// begin inline asm
	mma.sync.aligned.m16n8k8.row.col.f16.f16.f16.f16    { %r14920, %r14921 },    { %r2, %r3 },    { %r4 },        { %r14920, %r14921 }; 
	// end inline asm
	// begin inline asm
	mma.sync.aligned.m16n8k8.row.col.f16.f16.f16.f16    { %r14913, %r14914 },    { %r2, %r3 },    { %r4 },        { %r14913, %r14914 }; 
	// end inline asm
	// begin inline asm
	mma.sync.aligned.m16n8k8.row.col.f16.f16.f16.f16    { %r14920, %r14921 },    { %r2, %r3 },    { %r4 },        { %r14920, %r14921 }; 
	// end inline asm
	// begin inline asm
	mma.sync.aligned.m16n8k8.row.col.f16.f16.f16.f16    { %r14913, %r14914 },    { %r2, %r3 },    { %r4 },        { %r14913, %r14914 }; 
	// end inline asm
	// begin inline asm
	mma.sync.aligned.m16n8k8.row.col.f16.f16.f16.f16    { %r14920, %r14921 },    { %r2, %r3 },    { %r4 },        { %r14920, %r14921 }; 
	// end inline asm
	// begin inline asm
	mma.sync.aligned.m16n8k8.row.col.f16.f16.f16.f16    { %r14913, %r14914 },    { %r2, %r3 },    { %r4 },        { %r14913, %r14914 }; 
	// end inline asm
	// begin inline asm
	mma.sync.aligned.m16n8k8.row.col.f16.f16.f16.f16    { %r14920, %r14921 },    { %r2, %r3 },    { %r4 },        { %r14920, %r14921 }; 
	// end inline asm
	// begin inline asm
	mma.sync.aligned.m16n8k8.row.col.f16.f16.f16.f16    { %r14913, %r14914 },    { %r2, %r3 },    { %r4 },        { %r14913, %r14914 }; 
	// end inline asm
	// begin inline asm
	mma.sync.aligned.m16n8k8.row.col.f16.f16.f16.f16    { %r14920, %r14921 },    { %r2, %r3 },    { %r4 },        { %r14920, %r14921 }; 
	// end inline asm
	// begin inline asm
	mma.sync.aligned.m16n8k8.row.col.f16.f16.f16.f16    { %r14913, %r14914 },    { %r2, %r3 },    { %r4 },        { %r14913, %r14914 }; 
	// end inline asm
	// begin inline asm
	mma.sync.aligned.m16n8k8.row.col.f16.f16.f16.f16    { %r14920, %r14921 },    { %r2, %r3 },    { %r4 },        { %r14920, %r14921 }; 
	// end inline asm
	// begin inline asm
	mma.sync.aligned.m16n8k8.row.col.f16.f16.f16.f16    { %r14913, %r14914 },    { %r2, %r3 },    { %r4 },        { %r14913, %r14914 }; 
	// end inline asm
	// begin inline asm
	mma.sync.aligned.m16n8k8.row.col.f16.f16.f16.f16    { %r14920, %r14921 },    { %r2, %r3 },    { %r4 },        { %r14920, %r14921 }; 
	// end inline asm
	// begin inline asm
	mma.sync.aligned.m16n8k8.row.col.f16.f16.f16.f16    { %r14913, %r14914 },    { %r2, %r3 },    { %r4 },        { %r14913, %r14914 }; 
	// end inline asm
	// begin inline asm
	mma.sync.aligned.m16n8k8.row.col.f16.f16.f16.f16    { %r14920, %r14921 },    { %r2, %r3 },    { %r4 },        { %r14920, %r14921 }; 
	// end inline asm
	// begin inline asm
	mma.sync.aligned.m16n8k8.row.col.f16.f16.f16.f16    { %r14913, %r14914 },    { %r2, %r3 },    { %r4 },        { %r14913, %r14914 }; 
	// end inline asm
	// begin inline asm
	mma.sync.aligned.m16n8k8.row.col.f16.f16.f16.f16    { %r14920, %r14921 },    { %r2, %r3 },    { %r4 },        { %r14920, %r14921 }; 
	// end inline asm
	// begin inline asm
	mma.sync.aligned.m16n8k8.row.col.f16.f16.f16.f16    { %r14913, %r14914 },    { %r2, %r3 },    { %r4 },        { %r14913, %r14914 }; 
	// end inline asm
	// begin inline asm
	mma.sync.aligned.m16n8k8.row.col.f16.f16.f16.f16    { %r14920, %r14921 },    { %r2, %r3 },    { %r4 },        { %r14920, %r14921 }; 
	// end inline asm
	// begin inline asm
	mma.sync.aligned.m16n8k8.row.col.f16.f16.f16.f16    { %r14913, %r14914 },    { %r2, %r3 },    { %r4 },        { %r14913, %r14914 }; 
	// end inline asm
	// begin inline asm
	mma.sync.aligned.m16n8k8.row.col.f16.f16.f16.f16    { %r14920, %r14921 },    { %r2, %r3 },    { %r4 },        { %r14920, %r14921 }; 
	// end inline asm
	// begin inline asm
	mma.sync.aligned.m16n8k8.row.col.f16.f16.f16.f16    { %r14913, %r14914 },    { %r2, %r3 },    { %r4 },        { %r14913, %r14914 }; 
	// end inline asm
	// begin inline asm
	mma.sync.aligned.m16n8k8.row.col.f16.f16.f16.f16    { %r14920, %r14921 },    { %r2, %r3 },    { %r4 },        { %r14920, %r14921 }; 
	// end inline asm
	// begin inline asm
	mma.sync.aligned.m16n8k8.row.col.f16.f16.f16.f16    { %r14913, %r14914 },    { %r2, %r3 },    { %r4 },        { %r14913, %r14914 }; 
	// end inline asm
	// begin inline asm
	mma.sync.aligned.m16n8k8.row.col.f16.f16.f16.f16    { %r14920, %r14921 },    { %r2, %r3 },    { %r4 },        { %r14920, %r14921 }; 
	// end inline asm
	// begin inline asm
	mma.sync.aligned.m16n8k8.row.col.f16.f16.f16.f16    { %r14913, %r14914 },    { %r2, %r3 },    { %r4 },        { %r14913, %r14914 }; 
	// end inline asm
	// begin inline asm
	mma.sync.aligned.m16n8k8.row.col.f16.f16.f16.f16    { %r14920, %r14921 },    { %r2, %r3 },    { %r4 },        { %r14920, %r14921 }; 
	// end inline asm
	// begin inline asm
	mma.sync.aligned.m16n8k8.row.col.f16.f16.f16.f16    { %r14913, %r14914 },    { %r2, %r3 },    { %r4 },        { %r14913, %r14914 }; 
	// end inline asm
	// begin inline asm
	mma.sync.aligned.m16n8k8.row.col.f16.f16.f16.f16    { %r14920, %r14921 },    { %r2, %r3 },    { %r4 },        { %r14920, %r14921 }; 
	// end inline asm
	// begin inline asm
	mma.sync.aligned.m16n8k8.row.col.f16.f16.f16.f16    { %r14913, %r14914 },    { %r2, %r3 },    { %r4 },        { %r14913, %r14914 }; 
	// end inline asm
	// begin inline asm
	mma.sync.aligned.m16n8k8.row.col.f16.f16.f16.f16    { %r14920, %r14921 },    { %r2, %r3 },    { %r4 },        { %r14920, %r14921 }; 
	// end inline asm
	// begin inline asm
	mma.sync.aligned.m16n8k8.row.col.f16.f16.f16.f16    { %r14913, %r14914 },    { %r2, %r3 },    { %r4 },        { %r14913, %r14914 }; 
	// end inline asm
	// begin inline asm
	mma.sync.aligned.m16n8k8.row.col.f16.f16.f16.f16    { %r14920, %r14921 },    { %r2, %r3 },    { %r4 },        { %r14920, %r14921 }; 
	// end inline asm
	// begin inline asm
	mma.sync.aligned.m16n8k8.row.col.f16.f16.f16.f16    { %r14913, %r14914 },    { %r2, %r3 },    { %r4 },        { %r14913, %r14914 }; 
	// end inline asm
	// begin inline asm
	mma.sync.aligned.m16n8k8.row.col.f16.f16.f16.f16    { %r14920, %r14921 },    { %r2, %r3 },    { %r4 },        { %r14920, %r14921 }; 
	// end inline asm
	// begin inline asm
	mma.sync.aligned.m16n8k8.row.col.f16.f16.f16.f16    { %r14913, %r14914 },    { %r2, %r3 },    { %r4 },        { %r14913, %r14914 }; 
	// end inline asm
	// begin inline asm
	mma.sync.aligned.m16n8k8.row.col.f16.f16.f16.f16    { %r14920, %r14921 },    { %r2, %r3 },    { %r4 },        { %r14920, %r14921 }; 
	// end inline asm
	// begin inline asm
	mma.sync.aligned.m16n8k8.row.col.f16.f16.f16.f16    { %r14913, %r14914 },    { %r2, %r3 },    { %r4 },        { %r14913, %r14914 }; 
	// end inline asm
	// begin inline asm
	mma.sync.aligned.m16n8k8.row.col.f16.f16.f16.f16    { %r14920, %r14921 },    { %r2, %r3 },    { %r4 },        { %r14920, %r14921 }; 
	// end inline asm
	// begin inline asm
	mma.sync.aligned.m16n8k8.row.col.f16.f16.f16.f16    { %r14913, %r14914 },    { %r2, %r3 },    { %r4 },        { %r14913, %r14914 }; 
	// end inline asm
	// begin inline asm
	mma.sync.aligned.m16n8k8.row.col.f16.f16.f16.f16    { %r14920, %r14921 },    { %r2, %r3 },    { %r4 },        { %r14920, %r14921 }; 
	// end inline asm
	// begin inline asm
	mma.sync.aligned.m16n8k8.row.col.f16.f16.f16.f16    { %r14913, %r14914 },    { %r2, %r3 },    { %r4 },        { %r14913, %r14914 }; 
	// end inline asm
	// begin inline asm
	mma.sync.aligned.m16n8k8.row.col.f16.f16.f16.f16    { %r14920, %r14921 },    { %r2, %r3 },    { %r4 },        { %r14920, %r14921 }; 
	// end inline asm
	// begin inline asm
	mma.sync.aligned.m16n8k8.row.col.f16.f16.f16.f16    { %r14913, %r14914 },    { %r2, %r3 },    { %r4 },        { %r14913, %r14914 }; 
	// end inline asm
	// begin inline asm
	mma.sync.aligned.m16n8k8.row.col.f16.f16.f16.f16    { %r14920, %r14921 },    { %r2, %r3 },    { %r4 },        { %r14920, %r14921 }; 
	// end inline asm
	// begin inline asm
	mma.sync.aligned.m16n8k8.row.col.f16.f16.f16.f16    { %r14913, %r14914 },    { %r2, %r3 },    { %r4 },        { %r14913, %r14914 }; 
	// end inline asm
	// begin inline asm
	mma.sync.aligned.m16n8k8.row.col.f16.f16.f16.f16    { %r14920, %r14921 },    { %r2, %r3 },    { %r4 },        { %r14920, %r14921 }; 
	// end inline asm
	// begin inline asm
	mma.sync.aligned.m16n8k8.row.col.f16.f16.f16.f16    { %r14913, %r14914 },    { %r2, %r3 },    { %r4 },        { %r14913, %r14914 }; 
	// end inline asm
	// begin inline asm
	mma.sync.aligned.m16n8k8.row.col.f16.f16.f16.f16    { %r14920, %r14921 },    { %r2, %r3 },    { %r4 },        { %r14920, %r14921 }; 
	// end inline asm
	// begin inline asm
	mma.sync.aligned.m16n8k8.row.col.f16.f16.f16.f16    { %r14913, %r14914 },    { %r2, %r3 },    { %r4 },        { %r14913, %r14914 }; 
	// end inline asm
	// begin inline asm
	mma.sync.aligned.m16n8k8.row.col.f16.f16.f16.f16    { %r14920, %r14921 },    { %r2, %r3 },    { %r4 },        { %r14920, %r14921 }; 
	// end inline asm
	// begin inline asm
	mma.sync.aligned.m16n8k8.row.col.f16.f16.f16.f16    { %r14913, %r14914 },    { %r2, %r3 },    { %r4 },        { %r14913, %r14914 }; 
	// end inline asm
	// begin inline asm
	mma.sync.aligned.m16n8k8.row.col.f16.f16.f16.f16    { %r14920, %r14921 },    { %r2, %r3 },    { %r4 },        { %r14920, %r14921 }; 
	// end inline asm
	// begin inline asm
	mma.sync.aligned.m16n8k8.row.col.f16.f16.f16.f16    { %r14913, %r14914 },    { %r2, %r3 },    { %r4 },        { %r14913, %r14914 }; 
	// end inline asm
	// begin inline asm
	mma.sync.aligned.m16n8k8.row.col.f16.f16.f16.f16    { %r14920, %r14921 },    { %r2, %r3 },    { %r4 },        { %r14920, %r14921 }; 
	// end inline asm
	// begin inline asm
	mma.sync.aligned.m16n8k8.row.col.f16.f16.f16.f16    { %r14913, %r14914 },    { %r2, %r3 },    { %r4 },        { %r14913, %r14914 }; 
	// end inline asm
	// begin inline asm
	mma.sync.aligned.m16n8k8.row.col.f16.f16.f16.f16    { %r14920, %r14921 },    { %r2, %r3 },    { %r4 },        { %r14920, %r14921 }; 
	// end inline asm
	// begin inline asm
	mma.sync.aligned.m16n8k8.row.col.f16.f16.f16.f16    { %r14913, %r14914 },    { %r2, %r3 },    { %r4 },        { %r14913, %r14914 }; 
	// end inline asm
	// begin inline asm
	mma.sync.aligned.m16n8k8.row.col.f16.f16.f16.f16    { %r14920, %r14921 },    { %r2, %r3 },    { %r4 },        { %r14920, %r14921 }; 
	// end inline asm
	// begin inline asm
	mma.sync.aligned.m16n8k8.row.col.f16.f16.f16.f16    { %r14913, %r14914 },    { %r2, %r3 },    { %r4 },        { %r14913, %r14914 }; 
	// end inline asm
	// begin inline asm
	mma.sync.aligned.m16n8k8.row.col.f16.f16.f16.f16    { %r14920, %r14921 },    { %r2, %r3 },    { %r4 },        { %r14920, %r14921 }; 
	// end inline asm
	// begin inline asm
	mma.sync.aligned.m16n8k8.row.col.f16.f16.f16.f16    { %r14913, %r14914 },    { %r2, %r3 },    { %r4 },        { %r14913, %r14914 }; 
	// end inline asm
	// begin inline asm
	mma.sync.aligned.m16n8k8.row.col.f16.f16.f16.f16    { %r14920, %r14921 },    { %r2, %r3 },    { %r4 },        { %r14920, %r14921 }; 
	// end inline asm
	// begin inline asm
	mma.sync.aligned.m16n8k8.row.col.f16.f16.f16.f16    { %r14913, %r14914 },    { %r2, %r3 },    { %r4 },        { %r14913, %r14914 }; 
	// end inline asm
	// begin inline asm
	mma.sync.aligned.m16n8k8.row.col.f16.f16.f16.f16    { %r14920, %r14921 },    { %r2, %r3 },    { %r4 },        { %r14920, %r14921 }; 
	// end inline asm
	// begin inline asm
	mma.sync.aligned.m16n8k8.row.col.f16.f16.f16.f16    { %r14913, %r14914 },    { %r2, %r3 },    { %r4 },        { %r14913, %r14914 }; 
	// end inline asm
	// begin inline asm
	mma.sync.aligned.m16n8k8.row.col.f16.f16.f16.f16    { %r14920, %r14921 },    { %r2, %r3 },    { %r4 },        { %r14920, %r14921 }; 
	// end inline asm
	// begin inline asm
	mma.sync.aligned.m16n8k8.row.col.f16.f16.f16.f16    { %r14913, %r14914 },    { %r2, %r3 },    { %r4 },        { %r14913, %r14914 }; 
	// end inline asm
	// begin inline asm
	mma.sync.aligned.m16n8k8.row.col.f16.f16.f16.f16    { %r14920, %r14921 },    { %r2, %r3 },    { %r4 },        { %r14920, %r14921 }; 
	// end inline asm
	// begin inline asm
	mma.sync.aligned.m16n8k8.row.col.f16.f16.f16.f16    { %r14913, %r14914 },    { %r2, %r3 },    { %r4 },        { %r14913, %r14914 }; 
	// end inline asm
	// begin inline asm
	mma.sync.aligned.m16n8k8.row.col.f16.f16.f16.f16    { %r14920, %r14921 },    { %r2, %r3 },    { %r4 },        { %r14920, %r14921 }; 
	// end inline asm
	// begin inline asm
	mma.sync.aligned.m16n8k8.row.col.f16.f16.f16.f16    { %r14913, %r14914 },    { %r2, %r3 },    { %r4 },        { %r14913, %r14914 }; 
	// end inline asm
	// begin inline asm
	mma.sync.aligned.m16n8k8.row.col.f16.f16.f16.f16    { %r14920, %r14921 },    { %r2, %r3 },    { %r4 },        { %r14920, %r14921 }; 
	// end inline asm
	// begin inline asm
	mma.sync.aligned.m16n8k8.row.col.f16.f16.f16.f16    { %r14913, %r14914 },    { %r2, %r3 },    { %r4 },        { %r14913, %r14914 }; 
	// end inline asm
	// begin inline asm
	mma.sync.aligned.m16n8k8.row.col.f16.f16.f16.f16    { %r14920, %r14921 },    { %r2, %r3 },    { %r4 },        { %r14920, %r14921 }; 
	// end inline asm
	// begin inline asm
	mma.sync.aligned.m16n8k8.row.col.f16.f16.f16.f16    { %r14913, %r14914 },    { %r2, %r3 },    { %r4 },        { %r14913, %r14914 }; 
	// end inline asm
	// begin inline asm
	mma.sync.aligned.m16n8k8.row.col.f16.f16.f16.f16    { %r14920, %r14921 },    { %r2, %r3 },    { %r4 },        { %r14920, %r14921 }; 
	// end inline asm
	// begin inline asm
	mma.sync.aligned.m16n8k8.row.col.f16.f16.f16.f16    { %r14913, %r14914 },    { %r2, %r3 },    { %r4 },        { %r14913, %r14914 }; 
	// end inline asm
	// begin inline asm
	mma.sync.aligned.m16n8k8.row.col.f16.f16.f16.f16    { %r14920, %r14921 },    { %r2, %r3 },    { %r4 },        { %r14920, %r14921 }; 
	// end inline asm
	// begin inline asm
	mma.sync.aligned.m16n8k8.row.col.f16.f16.f16.f16    { %r14913, %r14914 },    { %r2, %r3 },    { %r4 },        { %r14913, %r14914 }; 
	// end inline asm
	// begin inline asm
	mma.sync.aligned.m16n8k8.row.col.f16.f16.f16.f16    { %r14920, %r14921 },    { %r2, %r3 },    { %r4 },        { %r14920, %r14921 }; 
	// end inline asm
	// begin inline asm
	mma.sync.aligned.m16n8k8.row.col.f16.f16.f16.f16    { %r14913, %r14914 },    { %r2, %r3 },    { %r4 },        { %r14913, %r14914 }; 
	// end inline asm
	// begin inline asm
	mma.sync.aligned.m16n8k8.row.col.f16.f16.f16.f16    { %r14920, %r14921 },    { %r2, %r3 },    { %r4 },        { %r14920, %r14921 }; 
	// end inline asm
	// begin inline asm
	mma.sync.aligned.m16n8k8.row.col.f16.f16.f16.f16    { %r14913, %r14914 },    { %r2, %r3 },    { %r4 },        { %r14913, %r14914 }; 
	// end inline asm
	// begin inline asm
	mma.sync.aligned.m16n8k8.row.col.f16.f16.f16.f16    { %r14920, %r14921 },    { %r2, %r3 },    { %r4 },        { %r14920, %r14921 }; 
	// end inline asm
	// begin inline asm
	mma.sync.aligned.m16n8k8.row.col.f16.f16.f16.f16    { %r14913, %r14914 },    { %r2, %r3 },    { %r4 },        { %r14913, %r14914 }; 
	// end inline asm
	// begin inline asm
	mma.sync.aligned.m16n8k8.row.col.f16.f16.f16.f16    { %r14920, %r14921 },    { %r2, %r3 },    { %r4 },        { %r14920, %r14921 }; 
	// end inline asm
	// begin inline asm
	mma.sync.aligned.m16n8k8.row.col.f16.f16.f16.f16    { %r14913, %r14914 },    { %r2, %r3 },    { %r4 },        { %r14913, %r14914 }; 
	// end inline asm
	// begin inline asm
	mma.sync.aligned.m16n8k8.row.col.f16.f16.f16.f16    { %r14920, %r14921 },    { %r2, %r3 },    { %r4 },        { %r14920, %r14921 }; 
	// end inline asm
	// begin inline asm
	mma.sync.aligned.m16n8k8.row.col.f16.f16.f16.f16    { %r14913, %r14914 },    { %r2, %r3 },    { %r4 },        { %r14913, %r14914 }; 
	// end inline asm
	// begin inline asm
	mma.sync.aligned.m16n8k8.row.col.f16.f16.f16.f16    { %r14920, %r14921 },    { %r2, %r3 },    { %r4 },        { %r14920, %r14921 }; 
	// end inline asm
	// begin inline asm
	mma.sync.aligned.m16n8k8.row.col.f16.f16.f16.f16    { %r14913, %r14914 },    { %r2, %r3 },    { %r4 },        { %r14913, %r14914 }; 
	// end inline asm
	// begin inline asm
	mma.sync.aligned.m16n8k8.row.col.f16.f16.f16.f16    { %r14920, %r14921 },    { %r2, %r3 },    { %r4 },        { %r14920, %r14921 }; 
	// end inline asm
	// begin inline asm
	mma.sync.aligned.m16n8k8.row.col.f16.f16.f16.f16    { %r14913, %r14914 },    { %r2, %r3 },    { %r4 },        { %r14913, %r14914 }; 
	// end inline asm
	// begin inline asm
	mma.sync.aligned.m16n8k8.row.col.f16.f16.f16.f16    { %r14920, %r14921 },    { %r2, %r3 },    { %r4 },        { %r14920, %r14921 }; 
	// end inline asm
	// begin inline asm
	mma.sync.aligned.m16n8k8.row.col.f16.f16.f16.f16    { %r14913, %r14914 },    { %r2, %r3 },    { %r4 },        { %r14913, %r14914 }; 
	// end inline asm
	// begin inline asm
	mma.sync.aligned.m16n8k8.row.col.f16.f16.f16.f16    { %r14920, %r14921 },    { %r2, %r3 },    { %r4 },        { %r14920, %r14921 }; 
	// end inline asm
	// begin inline asm
	mma.sync.aligned.m16n8k8.row.col.f16.f16.f16.f16    { %r14913, %r14914 },    { %r2, %r3 },    { %r4 },        { %r14913, %r14914 }; 
	// end inline asm
	// begin inline asm
	mma.sync.aligned.m16n8k8.row.col.f16.f16.f16.f16    { %r14920, %r14921 },    { %r2, %r3 },    { %r4 },        { %r14920, %r14921 }; 
	// end inline asm
	// begin inline asm
	mma.sync.aligned.m16n8k8.row.col.f16.f16.f16.f16    { %r14913, %r14914 },    { %r2, %r3 },    { %r4 },        { %r14913, %r14914 }; 
	// end inline asm
	// begin inline asm
	mma.sync.aligned.m16n8k8.row.col.f16.f16.f16.f16    { %r14920, %r14921 },    { %r2, %r3 },    { %r4 },        { %r14920, %r14921 }; 
	// end inline asm
	// begin inline asm
	mma.sync.aligned.m16n8k8.row.col.f16.f16.f16.f16    { %r14913, %r14914 },    { %r2, %r3 },    { %r4 },        { %r14913, %r14914 }; 
	// end inline asm
	// begin inline asm
	mma.sync.aligned.m16n8k8.row.col.f16.f16.f16.f16    { %r14920, %r14921 },    { %r2, %r3 },    { %r4 },        { %r14920, %r14921 }; 
	// end inline asm
	// begin inline asm
	mma.sync.aligned.m16n8k8.row.col.f16.f16.f16.f16    { %r14913, %r14914 },    { %r2, %r3 },    { %r4 },        { %r14913, %r14914 }; 
	// end inline asm
	// begin inline asm
	mma.sync.aligned.m16n8k8.row.col.f16.f16.f16.f16    { %r14920, %r14921 },    { %r2, %r3 },    { %r4 },        { %r14920, %r14921 }; 
	// end inline asm
	// begin inline asm
	mma.sync.aligned.m16n8k8.row.col.f16.f16.f16.f16    { %r14913, %r14914 },    { %r2, %r3 },    { %r4 },        { %r14913, %r14914 }; 
	// end inline asm
	// begin inline asm
	mma.sync.aligned.m16n8k8.row.col.f16.f16.f16.f16    { %r14920, %r14921 },    { %r2, %r3 },    { %r4 },        { %r14920, %r14921 }; 
	// end inline asm
	// begin inline asm
	mma.sync.aligned.m16n8k8.row.col.f16.f16.f16.f16    { %r14913, %r14914 },    { %r2, %r3 },    { %r4 },        { %r14913, %r14914 }; 
	// end inline asm
	// begin inline asm
	mma.sync.aligned.m16n8k8.row.col.f16.f16.f16.f16    { %r14920, %r14921 },    { %r2, %r3 },    { %r4 },        { %r14920, %r14921 }; 
	// end inline asm
	// begin inline asm
	mma.sync.aligned.m16n8k8.row.col.f16.f16.f16.f16    { %r14913, %r14914 },    { %r2, %r3 },    { %r4 },        { %r14913, %r14914 }; 
	// end inline asm
	// begin inline asm
	mma.sync.aligned.m16n8k8.row.col.f16.f16.f16.f16    { %r14920, %r14921 },    { %r2, %r3 },    { %r4 },        { %r14920, %r14921 }; 
	// end inline asm
	// begin inline asm
	mma.sync.aligned.m16n8k8.row.col.f16.f16.f16.f16    { %r14913, %r14914 },    { %r2, %r3 },    { %r4 },        { %r14913, %r14914 }; 
	// end inline asm
	// begin inline asm
	mma.sync.aligned.m16n8k8.row.col.f16.f16.f16.f16    { %r14920, %r14921 },    { %r2, %r3 },    { %r4 },        { %r14920, %r14921 }; 
	// end inline asm
	// begin inline asm
	mma.sync.aligned.m16n8k8.row.col.f16.f16.f16.f16    { %r14913, %r14914 },    { %r2, %r3 },    { %r4 },        { %r14913, %r14914 }; 
	// end inline asm
	// begin inline asm
	mma.sync.aligned.m16n8k8.row.col.f16.f16.f16.f16    { %r14920, %r14921 },    { %r2, %r3 },    { %r4 },        { %r14920, %r14921 }; 
	// end inline asm
	// begin inline asm
	mma.sync.aligned.m16n8k8.row.col.f16.f16.f16.f16    { %r14913, %r14914 },    { %r2, %r3 },    { %r4 },        { %r14913, %r14914 }; 
	// end inline asm
	// begin inline asm
	mma.sync.aligned.m16n8k8.row.col.f16.f16.f16.f16    { %r14920, %r14921 },    { %r2, %r3 },    { %r4 },        { %r14920, %r14921 }; 
	// end inline asm
	// begin inline asm
	mma.sync.aligned.m16n8k8.row.col.f16.f16.f16.f16    { %r14913, %r14914 },    { %r2, %r3 },    { %r4 },        { %r14913, %r14914 }; 
	// end inline asm
	// begin inline asm
	mma.sync.aligned.m16n8k8.row.col.f16.f16.f16.f16    { %r14920, %r14921 },    { %r2, %r3 },    { %r4 },        { %r14920, %r14921 }; 
	// end inline asm
	// begin inline asm
	mma.sync.aligned.m16n8k8.row.col.f16.f16.f16.f16    { %r14913, %r14914 },    { %r2, %r3 },    { %r4 },        { %r14913, %r14914 }; 
	// end inline asm
	// begin inline asm
	mma.sync.aligned.m16n8k8.row.col.f16.f16.f16.f16    { %r14920, %r14921 },    { %r2, %r3 },    { %r4 },        { %r14920, %r14921 }; 
	// end inline asm
	// begin inline asm
	mma.sync.aligned.m16n8k8.row.col.f16.f16.f16.f16    { %r14913, %r14914 },    { %r2, %r3 },    { %r4 },        { %r14913, %r14914 }; 
	// end inline asm
	// begin inline asm
	mma.sync.aligned.m16n8k8.row.col.f16.f16.f16.f16    { %r14920, %r14921 },    { %r2, %r3 },    { %r4 },        { %r14920, %r14921 }; 
	// end inline asm
	// begin inline asm
	mma.sync.aligned.m16n8k8.row.col.f16.f16.f16.f16    { %r14913, %r14914 },    { %r2, %r3 },    { %r4 },        { %r14913, %r14914 }; 
	// end inline asm
	// begin inline asm
	mma.sync.aligned.m16n8k8.row.col.f16.f16.f16.f16    { %r14920, %r14921 },    { %r2, %r3 },    { %r4 },        { %r14920, %r14921 }; 
	// end inline asm
	// begin inline asm
	mma.sync.aligned.m16n8k8.row.col.f16.f16.f16.f16    { %r14913, %r14914 },    { %r2, %r3 },    { %r4 },        { %r14913, %r14914 }; 
	// end inline asm
	// begin inline asm
	mma.sync.aligned.m16n8k8.row.col.f16.f16.f16.f16    { %r14920, %r14921 },    { %r2, %r3 },    { %r4 },        { %r14920, %r14921 }; 
	// end inline asm
	// begin inline asm
	mma.sync.aligned.m16n8k8.row.col.f16.f16.f16.f16    { %r14913, %r14914 },    { %r2, %r3 },    { %r4 },        { %r14913, %r14914 }; 
	// end inline asm
	// begin inline asm
	mma.sync.aligned.m16n8k8.row.col.f16.f16.f16.f16    { %r14920, %r14921 },    { %r2, %r3 },    { %r4 },        { %r14920, %r14921 }; 
	// end inline asm
	// begin inline asm
	mma.sync.aligned.m16n8k8.row.col.f16.f16.f16.f16    { %r14913, %r14914 },    { %r2, %r3 },    { %r4 },        { %r14913, %r14914 }; 
	// end inline asm
	// begin inline asm
	mma.sync.aligned.m16n8k8.row.col.f16.f16.f16.f16    { %r14920, %r14921 },    { %r2, %r3 },    { %r4 },        { %r14920, %r14921 }; 
	// end inline asm
	// begin inline asm
	mma.sync.aligned.m16n8k8.row.col.f16.f16.f16.f16    { %r14913, %r14914 },    { %r2, %r3 },    { %r4 },        { %r14913, %r14914 }; 
	// end inline asm
	// begin inline asm
	mma.sync.aligned.m16n8k8.row.col.f16.f16.f16.f16    { %r14920, %r14921 },    { %r2, %r3 },    { %r4 },        { %r14920, %r14921 }; 
	// end inline asm
	// begin inline asm
	mma.sync.aligned.m16n8k8.row.col.f16.f16.f16.f16    { %r14913, %r14914 },    { %r2, %r3 },    { %r4 },        { %r14913, %r14914 }; 
	// end inline asm
	// begin inline asm
	mma.sync.aligned.m16n8k8.row.col.f16.f16.f16.f16    { %r14920, %r14921 },    { %r2, %r3 },    { %r4 },        { %r14920, %r14921 }; 
	// end inline asm
	// begin inline asm
	mma.sync.aligned.m16n8k8.row.col.f16.f16.f16.f16    { %r14913, %r14914 },    { %r2, %r3 },    { %r4 },        { %r14913, %r14914 }; 
	// end inline asm
	// begin inline asm
	mma.sync.aligned.m16n8k8.row.col.f16.f16.f16.f16    { %r14920, %r14921 },    { %r2, %r3 },    { %r4 },        { %r14920, %r14921 }; 
	// end inline asm
	// begin inline asm
	mma.sync.aligned.m16n8k8.row.col.f16.f16.f16.f16    { %r14913, %r14914 },    { %r2, %r3 },    { %r4 },        { %r14913, %r14914 }; 
	// end inline asm
	// begin inline asm
	mma.sync.aligned.m16n8k8.row.col.f16.f16.f16.f16    { %r14920, %r14921 },    { %r2, %r3 },    { %r4 },        { %r14920, %r14921 }; 
	// end inline asm
	// begin inline asm
	mma.sync.aligned.m16n8k8.row.col.f16.f16.f16.f16    { %r14913, %r14914 },    { %r2, %r3 },    { %r4 },        { %r14913, %r14914 }; 
	// end inline asm
	// begin inline asm
	mma.sync.aligned.m16n8k8.row.col.f16.f16.f16.f16    { %r14920, %r14921 },    { %r2, %r3 },    { %r4 },        { %r14920, %r14921 }; 
	// end inline asm
	// begin inline asm
	mma.sync.aligned.m16n8k8.row.col.f16.f16.f16.f16    { %r14913, %r14914 },    { %r2, %r3 },    { %r4 },        { %r14913, %r14914 }; 
	// end inline asm
	// begin inline asm
	mma.sync.aligned.m16n8k8.row.col.f16.f16.f16.f16    { %r14920, %r14921 },    { %r2, %r3 },    { %r4 },        { %r14920, %r14921 }; 
	// end inline asm
	// begin inline asm
	mma.sync.aligned.m16n8k8.row.col.f16.f16.f16.f16    { %r14913, %r14914 },    { %r2, %r3 },    { %r4 },        { %r14913, %r14914 }; 
	// end inline asm
	// begin inline asm
	mma.sync.aligned.m16n8k8.row.col.f16.f16.f16.f16    { %r14920, %r14921 },    { %r2, %r3 },    { %r4 },        { %r14920, %r14921 }; 
	// end inline asm
	// begin inline asm
	mma.sync.aligned.m16n8k8.row.col.f16.f16.f16.f16    { %r14913, %r14914 },    { %r2, %r3 },    { %r4 },        { %r14913, %r14914 }; 
	// end inline asm
	// begin inline asm
	mma.sync.aligned.m16n8k8.row.col.f16.f16.f16.f16    { %r14920, %r14921 },    { %r2, %r3 },    { %r4 },        { %r14920, %r14921 }; 
	// end inline asm
	// begin inline asm
	mma.sync.aligned.m16n8k8.row.col.f16.f16.f16.f16    { %r14913, %r14914 },    { %r2, %r3 },    { %r4 },        { %r14913, %r14914 }; 
	// end inline asm
	// begin inline asm
	mma.sync.aligned.m16n8k8.row.col.f16.f16.f16.f16    { %r14920, %r14921 },    { %r2, %r3 },    { %r4 },        { %r14920, %r14921 }; 
	// end inline asm
	// begin inline asm
	mma.sync.aligned.m16n8k8.row.col.f16.f16.f16.f16    { %r14913, %r14914 },    { %r2, %r3 },    { %r4 },        { %r14913, %r14914 }; 
	// end inline asm
	// begin inline asm
	mma.sync.aligned.m16n8k8.row.col.f16.f16.f16.f16    { %r14920, %r14921 },    { %r2, %r3 },    { %r4 },        { %r14920, %r14921 }; 
	// end inline asm
	// begin inline asm
	mma.sync.aligned.m16n8k8.row.col.f16.f16.f16.f16    { %r14913, %r14914 },    { %r2, %r3 },    { %r4 },        { %r14913, %r14914 }; 
	// end inline asm
	// begin inline asm
	mma.sync.aligned.m16n8k8.row.col.f16.f16.f16.f16    { %r14920, %r14921 },    { %r2, %r3 },    { %r4 },        { %r14920, %r14921 }; 
	// end inline asm
	// begin inline asm
	mma.sync.aligned.m16n8k8.row.col.f16.f16.f16.f16    { %r14913, %r14914 },    { %r2, %r3 },    { %r4 },        { %r14913, %r14914 }; 
	// end inline asm
	// begin inline asm
	mma.sync.aligned.m16n8k8.row.col.f16.f16.f16.f16    { %r14920, %r14921 },    { %r2, %r3 },    { %r4 },        { %r14920, %r14921 }; 
	// end inline asm
	// begin inline asm
	mma.sync.aligned.m16n8k8.row.col.f16.f16.f16.f16    { %r14913, %r14914 },    { %r2, %r3 },    { %r4 },        { %r14913, %r14914 }; 
	// end inline asm
	// begin inline asm
	mma.sync.aligned.m16n8k8.row.col.f16.f16.f16.f16    { %r14920, %r14921 },    { %r2, %r3 },    { %r4 },        { %r14920, %r14921 }; 
	// end inline asm
	// begin inline asm
	mma.sync.aligned.m16n8k8.row.col.f16.f16.f16.f16    { %r14913, %r14914 },    { %r2, %r3 },    { %r4 },        { %r14913, %r14914 }; 
	// end inline asm
	// begin inline asm
	mma.sync.aligned.m16n8k8.row.col.f16.f16.f16.f16    { %r14920, %r14921 },    { %r2, %r3 },    { %r4 },        { %r14920, %r14921 }; 
	// end inline asm
	// begin inline asm
	mma.sync.aligned.m16n8k8.row.col.f16.f16.f16.f16    { %r14913, %r14914 },    { %r2, %r3 },    { %r4 },        { %r14913, %r14914 }; 
	// end inline asm
	// begin inline asm
	mma.sync.aligned.m16n8k8.row.col.f16.f16.f16.f16    { %r14920, %r14921 },    { %r2, %r3 },    { %r4 },        { %r14920, %r14921 }; 
	// end inline asm
	// begin inline asm
	mma.sync.aligned.m16n8k8.row.col.f16.f16.f16.f16    { %r14913, %r14914 },    { %r2, %r3 },    { %r4 },        { %r14913, %r14914 }; 
	// end inline asm
	// begin inline asm
	mma.sync.aligned.m16n8k8.row.col.f16.f16.f16.f16    { %r14920, %r14921 },    { %r2, %r3 },    { %r4 },        { %r14920, %r14921 }; 
	// end inline asm
	// begin inline asm
	mma.sync.aligned.m16n8k8.row.col.f16.f16.f16.f16    { %r14913, %r14914 },    { %r2, %r3 },    { %r4 },        { %r14913, %r14914 }; 
	// end inline asm
	// begin inline asm
	mma.sync.aligned.m16n8k8.row.col.f16.f16.f16.f16    { %r14920, %r14921 },    { %r2, %r3 },    { %r4 },        { %r14920, %r14921 }; 
	// end inline asm
	// begin inline asm
	mma.sync.aligned.m16n8k8.row.col.f16.f16.f16.f16    { %r14913, %r14914 },    { %r2, %r3 },    { %r4 },        { %r14913, %r14914 }; 
	// end inline asm
	// begin inline asm
	mma.sync.aligned.m16n8k8.row.col.f16.f16.f16.f16    { %r14920, %r14921 },    { %r2, %r3 },    { %r4 },        { %r14920, %r14921 }; 
	// end inline asm
	// begin inline asm
	mma.sync.aligned.m16n8k8.row.col.f16.f16.f16.f16    { %r14913, %r14914 },    { %r2, %r3 },    { %r4 },        { %r14913, %r14914 }; 
	// end inline asm
	// begin inline asm
	mma.sync.aligned.m16n8k8.row.col.f16.f16.f16.f16    { %r14920, %r14921 },    { %r2, %r3 },    { %r4 },        { %r14920, %r14921 }; 
	// end inline asm
	// begin inline asm
	mma.sync.aligned.m16n8k8.row.col.f16.f16.f16.f16    { %r14913, %r14914 },    { %r2, %r3 },    { %r4 },        { %r14913, %r14914 }; 
	// end inline asm
	// begin inline asm
	mma.sync.aligned.m16n8k8.row.col.f16.f16.f16.f16    { %r14920, %r14921 },    { %r2, %r3 },    { %r4 },        { %r14920, %r14921 }; 
	// end inline asm
	// begin inline asm
	mma.sync.aligned.m16n8k8.row.col.f16.f16.f16.f16    { %r14913, %r14914 },    { %r2, %r3 },    { %r4 },        { %r14913, %r14914 }; 
	// end inline asm
	// begin inline asm
	mma.sync.aligned.m16n8k8.row.col.f16.f16.f16.f16    { %r14920, %r14921 },    { %r2, %r3 },    { %r4 },        { %r14920, %r14921 }; 
	// end inline asm
	// begin inline asm
	mma.sync.aligned.m16n8k8.row.col.f16.f16.f16.f16    { %r14913, %r14914 },    { %r2, %r3 },    { %r4 },        { %r14913, %r14914 }; 
	// end inline asm
	// begin inline asm
	mma.sync.aligned.m16n8k8.row.col.f16.f16.f16.f16    { %r14920, %r14921 },    { %r2, %r3 },    { %r4 },        { %r14920, %r14921 }; 
	// end inline asm
	// begin inline asm
	mma.sync.aligned.m16n8k8.row.col.f16.f16.f16.f16    { %r14913, %r14914 },    { %r2, %r3 },    { %r4 },        { %r14913, %r14914 }; 
	// end inline asm
	// begin inline asm
	mma.sync.aligned.m16n8k8.row.col.f16.f16.f16.f16    { %r14920, %r14921 },    { %r2, %r3 },    { %r4 },        { %r14920, %r14921 }; 
	// end inline asm
	// begin inline asm
	mma.sync.aligned.m16n8k8.row.col.f16.f16.f16.f16    { %r14913, %r14914 },    { %r2, %r3 },    { %r4 },        { %r14913, %r14914 }; 
	// end inline asm
	// begin inline asm
	mma.sync.aligned.m16n8k8.row.col.f16.f16.f16.f16    { %r14920, %r14921 },    { %r2, %r3 },    { %r4 },        { %r14920, %r14921 }; 
	// end inline asm
	// begin inline asm
	mma.sync.aligned.m16n8k8.row.col.f16.f16.f16.f16    { %r14913, %r14914 },    { %r2, %r3 },    { %r4 },        { %r14913, %r14914 }; 
	// end inline asm
	// begin inline asm
	mma.sync.aligned.m16n8k8.row.col.f16.f16.f16.f16    { %r14920, %r14921 },    { %r2, %r3 },    { %r4 },        { %r14920, %r14921 }; 
	// end inline asm
	// begin inline asm
	mma.sync.aligned.m16n8k8.row.col.f16.f16.f16.f16    { %r14913, %r14914 },    { %r2, %r3 },    { %r4 },        { %r14913, %r14914 }; 
	// end inline asm
	// begin inline asm
	mma.sync.aligned.m16n8k8.row.col.f16.f16.f16.f16    { %r14920, %r14921 },    { %r2, %r3 },    { %r4 },        { %r14920, %r14921 }; 
	// end inline asm
	// begin inline asm
	mma.sync.aligned.m16n8k8.row.col.f16.f16.f16.f16    { %r14913, %r14914 },    { %r2, %r3 },    { %r4 },        { %r14913, %r14914 }; 
	// end inline asm
	// begin inline asm
	mma.sync.aligned.m16n8k8.row.col.f16.f16.f16.f16    { %r14920, %r14921 },    { %r2, %r3 },    { %r4 },        { %r14920, %r14921 }; 
	// end inline asm
	// begin inline asm
	mma.sync.aligned.m16n8k8.row.col.f16.f16.f16.f16    { %r14913, %r14914 },    { %r2, %r3 },    { %r4 },        { %r14913, %r14914 }; 
	// end inline asm
	// begin inline asm
	mma.sync.aligned.m16n8k8.row.col.f16.f16.f16.f16    { %r14920, %r14921 },    { %r2, %r3 },    { %r4 },        { %r14920, %r14921 }; 
	// end inline asm
	// begin inline asm
	mma.sync.aligned.m16n8k8.row.col.f16.f16.f16.f16    { %r14913, %r14914 },    { %r2, %r3 },    { %r4 },        { %r14913, %r14914 }; 
	// end inline asm
	// begin inline asm
	mma.sync.aligned.m16n8k8.row.col.f16.f16.f16.f16    { %r14920, %r14921 },    { %r2, %r3 },    { %r4 },        { %r14920, %r14921 }; 
	// end inline asm
	// begin inline asm
	mma.sync.aligned.m16n8k8.row.col.f16.f16.f16.f16    { %r14913, %r14914 },    { %r2, %r3 },    { %r4 },        { %r14913, %r14914 }; 
	// end inline asm
	// begin inline asm
	mma.sync.aligned.m16n8k8.row.col.f16.f16.f16.f16    { %r14920, %r14921 },    { %r2, %r3 },    { %r4 },        { %r14920, %r14921 }; 
	// end inline asm
	// begin inline asm
	mma.sync.aligned.m16n8k8.row.col.f16.f16.f16.f16    { %r14913, %r14914 },    { %r2, %r3 },    { %r4 },        { %r14913, %r14914 }; 
	// end inline asm
	// begin inline asm
	mma.sync.aligned.m16n8k8.row.col.f16.f16.f16.f16    { %r14920, %r14921 },    { %r2, %r3 },    { %r4 },        { %r14920, %r14921 }; 
	// end inline asm
	// begin inline asm
	mma.sync.aligned.m16n8k8.row.col.f16.f16.f16.f16    { %r14913, %r14914 },    { %r2, %r3 },    { %r4 },        { %r14913, %r14914 }; 
	// end inline asm
	// begin inline asm
	mma.sync.aligned.m16n8k8.row.col.f16.f16.f16.f16    { %r14920, %r14921 },    { %r2, %r3 },    { %r4 },        { %r14920, %r14921 }; 
	// end inline asm
	// begin inline asm
	mma.sync.aligned.m16n8k8.row.col.f16.f16.f16.f16    { %r14913, %r14914 },    { %r2, %r3 },    { %r4 },        { %r14913, %r14914 }; 
	// end inline asm
	// begin inline asm
	mma.sync.aligned.m16n8k8.row.col.f16.f16.f16.f16    { %r14920, %r14921 },    { %r2, %r3 },    { %r4 },        { %r14920, %r14921 }; 
	// end inline asm
	// begin inline asm
	mma.sync.aligned.m16n8k8.row.col.f16.f16.f16.f16    { %r14913, %r14914 },    { %r2, %r3 },    { %r4 },        { %r14913, %r14914 }; 
	// end inline asm
	// begin inline asm
	mma.sync.aligned.m16n8k8.row.col.f16.f16.f16.f16    { %r14920, %r14921 },    { %r2, %r3 },    { %r4 },        { %r14920, %r14921 }; 
	// end inline asm
	// begin inline asm
	mma.sync.aligned.m16n8k8.row.col.f16.f16.f16.f16    { %r14913, %r14914 },    { %r2, %r3 },    { %r4 },        { %r14913, %r14914 }; 
	// end inline asm
	// begin inline asm
	mma.sync.aligned.m16n8k8.row.col.f16.f16.f16.f16    { %r14920, %r14921 },    { %r2, %r3 },    { %r4 },        { %r14920, %r14921 }; 
	// end inline asm
	// begin inline asm
	mma.sync.aligned.m16n8k8.row.col.f16.f16.f16.f16    { %r14913, %r14914 },    { %r2, %r3 },    { %r4 },        { %r14913, %r14914 }; 
	// end inline asm
	// begin inline asm
	mma.sync.aligned.m16n8k8.row.col.f16.f16.f16.f16    { %r14920, %r14921 },    { %r2, %r3 },    { %r4 },        { %r14920, %r14921 }; 
	// end inline asm
	// begin inline asm
	mma.sync.aligned.m16n8k8.row.col.f16.f16.f16.f16    { %r14913, %r14914 },    { %r2, %r3 },    { %r4 },        { %r14913, %r14914 }; 
	// end inline asm
	// begin inline asm
	mma.sync.aligned.m16n8k8.row.col.f16.f16.f16.f16    { %r14920, %r14921 },    { %r2, %r3 },    { %r4 },        { %r14920, %r14921 }; 
	// end inline asm
	// begin inline asm
	mma.sync.aligned.m16n8k8.row.col.f16.f16.f16.f16    { %r14913, %r14914 },    { %r2, %r3 },    { %r4 },        { %r14913, %r14914 }; 
	// end inline asm
	// begin inline asm
	mma.sync.aligned.m16n8k8.row.col.f16.f16.f16.f16    { %r14920, %r14921 },    { %r2, %r3 },    { %r4 },        { %r14920, %r14921 }; 
	// end inline asm
	// begin inline asm
	mma.sync.aligned.m16n8k8.row.col.f16.f16.f16.f16    { %r14913, %r14914 },    { %r2, %r3 },    { %r4 },        { %r14913, %r14914 }; 
	// end inline asm
	// begin inline asm
	mma.sync.aligned.m16n8k8.row.col.f16.f16.f16.f16    { %r14920, %r14921 },    { %r2, %r3 },    { %r4 },        { %r14920, %r14921 }; 
	// end inline asm
	// begin inline asm
	mma.sync.aligned.m16n8k8.row.col.f16.f16.f16.f16    { %r14913, %r14914 },    { %r2, %r3 },    { %r4 },        { %r14913, %r14914 }; 
	// end inline asm
	// begin inline asm
	mma.sync.aligned.m16n8k8.row.col.f16.f16.f16.f16    { %r14920, %r14921 },    { %r2, %r3 },    { %r4 },        { %r14920, %r14921 }; 
	// end inline asm
	// begin inline asm
	mma.sync.aligned.m16n8k8.row.col.f16.f16.f16.f16    { %r14913, %r14914 },    { %r2, %r3 },    { %r4 },        { %r14913, %r14914 }; 
	// end inline asm
	// begin inline asm
	mma.sync.aligned.m16n8k8.row.col.f16.f16.f16.f16    { %r14920, %r14921 },    { %r2, %r3 },    { %r4 },        { %r14920, %r14921 }; 
	// end inline asm
	// begin inline asm
	mma.sync.aligned.m16n8k8.row.col.f16.f16.f16.f16    { %r14913, %r14914 },    { %r2, %r3 },    { %r4 },        { %r14913, %r14914 }; 
	// end inline asm
	// begin inline asm
	mma.sync.aligned.m16n8k8.row.col.f16.f16.f16.f16    { %r14920, %r14921 },    { %r2, %r3 },    { %r4 },        { %r14920, %r14921 }; 
	// end inline asm
	// begin inline asm
	mma.sync.aligned.m16n8k8.row.col.f16.f16.f16.f16    { %r14913, %r14914 },    { %r2, %r3 },    { %r4 },        { %r14913, %r14914 }; 
	// end inline asm
	// begin inline asm
	mma.sync.aligned.m16n8k8.row.col.f16.f16.f16.f16    { %r14920, %r14921 },    { %r2, %r3 },    { %r4 },        { %r14920, %r14921 }; 
	// end inline asm
	// begin inline asm
	mma.sync.aligned.m16n8k8.row.col.f16.f16.f16.f16    { %r14913, %r14914 },    { %r2, %r3 },    { %r4 },        { %r14913, %r14914 }; 
	// end inline asm
	// begin inline asm
	mma.sync.aligned.m16n8k8.row.col.f16.f16.f16.f16    { %r14920, %r14921 },    { %r2, %r3 },    { %r4 },        { %r14920, %r14921 }; 
	// end inline asm
	// begin inline asm
	mma.sync.aligned.m16n8k8.row.col.f16.f16.f16.f16    { %r14913, %r14914 },    { %r2, %r3 },    { %r4 },        { %r14913, %r14914 }; 
	// end inline asm
	// begin inline asm
	mma.sync.aligned.m16n8k8.row.col.f16.f16.f16.f16    { %r14920, %r14921 },    { %r2, %r3 },    { %r4 },        { %r14920, %r14921 }; 
	// end inline asm
	// begin inline asm
	mma.sync.aligned.m16n8k8.row.col.f16.f16.f16.f16    { %r14913, %r14914 },    { %r2, %r3 },    { %r4 },        { %r14913, %r14914 }; 
	// end inline asm
	// begin inline asm
	mma.sync.aligned.m16n8k8.row.col.f16.f16.f16.f16    { %r14920, %r14921 },    { %r2, %r3 },    { %r4 },        { %r14920, %r14921 }; 
	// end inline asm
	// begin inline asm
	mma.sync.aligned.m16n8k8.row.col.f16.f16.f16.f16    { %r14913, %r14914 },    { %r2, %r3 },    { %r4 },        { %r14913, %r14914 }; 
	// end inline asm
	// begin inline asm
	mma.sync.aligned.m16n8k8.row.col.f16.f16.f16.f16    { %r14920, %r14921 },    { %r2, %r3 },    { %r4 },        { %r14920, %r14921 }; 
	// end inline asm
	// begin inline asm
	mma.sync.aligned.m16n8k8.row.col.f16.f16.f16.f16    { %r14913, %r14914 },    { %r2, %r3 },    { %r4 },        { %r14913, %r14914 }; 
	// end inline asm
	// begin inline asm
	mma.sync.aligned.m16n8k8.row.col.f16.f16.f16.f16    { %r14920, %r14921 },    { %r2, %r3 },    { %r4 },        { %r14920, %r14921 }; 
	// end inline asm
	// begin inline asm
	mma.sync.aligned.m16n8k8.row.col.f16.f16.f16.f16    { %r14913, %r14914 },    { %r2, %r3 },    { %r4 },        { %r14913, %r14914 }; 
	// end inline asm
	// begin inline asm
	mma.sync.aligned.m16n8k8.row.col.f16.f16.f16.f16    { %r14920, %r14921 },    { %r2, %r3 },    { %r4 },        { %r14920, %r14921 }; 
	// end inline asm
	// begin inline asm
	mma.sync.aligned.m16n8k8.row.col.f16.f16.f16.f16    { %r14913, %r14914 },    { %r2, %r3 },    { %r4 },        { %r14913, %r14914 }; 
	// end inline asm
	// begin inline asm
	mma.sync.aligned.m16n8k8.row.col.f16.f16.f16.f16    { %r14920, %r14921 },    { %r2, %r3 },    { %r4 },        { %r14920, %r14921 }; 
	// end inline asm
	// begin inline asm
	mma.sync.aligned.m16n8k8.row.col.f16.f16.f16.f16    { %r14913, %r14914 },    { %r2, %r3 },    { %r4 },        { %r14913, %r14914 }; 
	// end inline asm
	// begin inline asm
	mma.sync.aligned.m16n8k8.row.col.f16.f16.f16.f16    { %r14920, %r14921 },    { %r2, %r3 },    { %r4 },        { %r14920, %r14921 }; 
	// end inline asm
	// begin inline asm
	mma.sync.aligned.m16n8k8.row.col.f16.f16.f16.f16    { %r14913, %r14914 },    { %r2, %r3 },    { %r4 },        { %r14913, %r14914 }; 
	// end inline asm
	// begin inline asm
	mma.sync.aligned.m16n8k8.row.col.f16.f16.f16.f16    { %r14920, %r14921 },    { %r2, %r3 },    { %r4 },        { %r14920, %r14921 }; 
	// end inline asm
	// begin inline asm
	mma.sync.aligned.m16n8k8.row.col.f16.f16.f16.f16    { %r14913, %r14914 },    { %r2, %r3 },    { %r4 },        { %r14913, %r14914 }; 
	// end inline asm
	// begin inline asm
	mma.sync.aligned.m16n8k8.row.col.f16.f16.f16.f16    { %r14920, %r14921 },    { %r2, %r3 },    { %r4 },        { %r14920, %r14921 }; 
	// end inline asm
	// begin inline asm
	mma.sync.aligned.m16n8k8.row.col.f16.f16.f16.f16    { %r14913, %r14914 },    { %r2, %r3 },    { %r4 },        { %r14913, %r14914 }; 
	// end inline asm
	// begin inline asm
	mma.sync.aligned.m16n8k8.row.col.f16.f16.f16.f16    { %r14920, %r14921 },    { %r2, %r3 },    { %r4 },        { %r14920, %r14921 }; 
	// end inline asm
	// begin inline asm
	mma.sync.aligned.m16n8k8.row.col.f16.f16.f16.f16    { %r14913, %r14914 },    { %r2, %r3 },    { %r4 },        { %r14913, %r14914 }; 
	// end inline asm
	// begin inline asm
	mma.sync.aligned.m16n8k8.row.col.f16.f16.f16.f16    { %r14920, %r14921 },    { %r2, %r3 },    { %r4 },        { %r14920, %r14921 }; 
	// end inline asm
	// begin inline asm
	mma.sync.aligned.m16n8k8.row.col.f16.f16.f16.f16    { %r14913, %r14914 },    { %r2, %r3 },    { %r4 },        { %r14913, %r14914 }; 
	// end inline asm
	// begin inline asm
	mma.sync.aligned.m16n8k8.row.col.f16.f16.f16.f16    { %r14920, %r14921 },    { %r2, %r3 },    { %r4 },        { %r14920, %r14921 }; 
	// end inline asm
	// begin inline asm
	mma.sync.aligned.m16n8k8.row.col.f16.f16.f16.f16    { %r14913, %r14914 },    { %r2, %r3 },    { %r4 },        { %r14913, %r14914 }; 
	// end inline asm
	// begin inline asm
	mma.sync.aligned.m16n8k8.row.col.f16.f16.f16.f16    { %r14920, %r14921 },    { %r2, %r3 },    { %r4 },        { %r14920, %r14921 }; 
	// end inline asm
	// begin inline asm
	mma.sync.aligned.m16n8k8.row.col.f16.f16.f16.f16    { %r14913, %r14914 },    { %r2, %r3 },    { %r4 },        { %r14913, %r14914 }; 
	// end inline asm
	// begin inline asm
	mma.sync.aligned.m16n8k8.row.col.f16.f16.f16.f16    { %r14920, %r14921 },    { %r2, %r3 },    { %r4 },        { %r14920, %r14921 }; 
	// end inline asm
	// begin inline asm
	mma.sync.aligned.m16n8k8.row.col.f16.f16.f16.f16    { %r14913, %r14914 },    { %r2, %r3 },    { %r4 },        { %r14913, %r14914 }; 
	// end inline asm
	// begin inline asm
	mma.sync.aligned.m16n8k8.row.col.f16.f16.f16.f16    { %r14920, %r14921 },    { %r2, %r3 },    { %r4 },        { %r14920, %r14921 }; 
	// end inline asm
	// begin inline asm
	mma.sync.aligned.m16n8k8.row.col.f16.f16.f16.f16    { %r14913, %r14914 },    { %r2, %r3 },    { %r4 },        { %r14913, %r14914 }; 
	// end inline asm
	// begin inline asm
	mma.sync.aligned.m16n8k8.row.col.f16.f16.f16.f16    { %r14920, %r14921 },    { %r2, %r3 },    { %r4 },        { %r14920, %r14921 }; 
	// end inline asm
	// begin inline asm
	mma.sync.aligned.m16n8k8.row.col.f16.f16.f16.f16    { %r14913, %r14914 },    { %r2, %r3 },    { %r4 },        { %r14913, %r14914 }; 
	// end inline asm
	// begin inline asm
	mma.sync.aligned.m16n8k8.row.col.f16.f16.f16.f16    { %r14920, %r14921 },    { %r2, %r3 },    { %r4 },        { %r14920, %r14921 }; 
	// end inline asm
	// begin inline asm
	mma.sync.aligned.m16n8k8.row.col.f16.f16.f16.f16    { %r14913, %r14914 },    { %r2, %r3 },    { %r4 },        { %r14913, %r14914 }; 
	// end inline asm
	// begin inline asm
	mma.sync.aligned.m16n8k8.row.col.f16.f16.f16.f16    { %r14920, %r14921 },    { %r2, %r3 },    { %r4 },        { %r14920, %r14921 }; 
	// end inline asm
	// begin inline asm
	mma.sync.aligned.m16n8k8.row.col.f16.f16.f16.f16    { %r14913, %r14914 },    { %r2, %r3 },    { %r4 },        { %r14913, %r14914 }; 
	// end inline asm
	// begin inline asm
	mma.sync.aligned.m16n8k8.row.col.f16.f16.f16.f16    { %r14920, %r14921 },    { %r2, %r3 },    { %r4 },        { %r14920, %r14921 }; 
	// end inline asm
	// begin inline asm
	mma.sync.aligned.m16n8k8.row.col.f16.f16.f16.f16    { %r14913, %r14914 },    { %r2, %r3 },    { %r4 },        { %r14913, %r14914 }; 
	// end inline asm
	// begin inline asm
	mma.sync.aligned.m16n8k8.row.col.f16.f16.f16.f16    { %r14920, %r14921 },    { %r2, %r3 },    { %r4 },        { %r14920, %r14921 }; 
	// end inline asm
	// begin inline asm
	mma.sync.aligned.m16n8k8.row.col.f16.f16.f16.f16    { %r14913, %r14914 },    { %r2, %r3 },    { %r4 },        { %r14913, %r14914 }; 
	// end inline asm
	// begin inline asm
	mma.sync.aligned.m16n8k8.row.col.f16.f16.f16.f16    { %r14920, %r14921 },    { %r2, %r3 },    { %r4 },        { %r14920, %r14921 }; 
	// end inline asm
	// begin inline asm
	mma.sync.aligned.m16n8k8.row.col.f16.f16.f16.f16    { %r14913, %r14914 },    { %r2, %r3 },    { %r4 },        { %r14913, %r14914 }; 
	// end inline asm
	// begin inline asm
	mma.sync.aligned.m16n8k8.row.col.f16.f16.f16.f16    { %r14920, %r14921 },    { %r2, %r3 },    { %r4 },        { %r14920, %r14921 }; 
	// end inline asm
	// begin inline asm
	mma.sync.aligned.m16n8k8.row.col.f16.f16.f16.f16    { %r14913, %r14914 },    { %r2, %r3 },    { %r4 },        { %r14913, %r14914 }; 
	// end inline asm
	// begin inline asm
	mma.sync.aligned.m16n8k8.row.col.f16.f16.f16.f16    { %r14920, %r14921 },    { %r2, %r3 },    { %r4 },        { %r14920, %r14921 }; 
	// end inline asm
	// begin inline asm
	mma.sync.aligned.m16n8k8.row.col.f16.f16.f16.f16    { %r14913, %r14914 },    { %r2, %r3 },    { %r4 },        { %r14913, %r14914 }; 
	// end inline asm
	// begin inline asm
	mma.sync.aligned.m16n8k8.row.col.f16.f16.f16.f16    { %r14920, %r14921 },    { %r2, %r3 },    { %r4 },        { %r14920, %r14921 }; 
	// end inline asm
	// begin inline asm
	mma.sync.aligned.m16n8k8.row.col.f16.f16.f16.f16    { %r14913, %r14914 },    { %r2, %r3 },    { %r4 },        { %r14913, %r14914 }; 
	// end inline asm
	// begin inline asm
	mma.sync.aligned.m16n8k8.row.col.f16.f16.f16.f16    { %r14920, %r14921 },    { %r2, %r3 },    { %r4 },        { %r14920, %r14921 }; 
	// end inline asm
	// begin inline asm
	mma.sync.aligned.m16n8k8.row.col.f16.f16.f16.f16    { %r14913, %r14914 },    { %r2, %r3 },    { %r4 },        { %r14913, %r14914 }; 
	// end inline asm
	// begin inline asm
	mma.sync.aligned.m16n8k8.row.col.f16.f16.f16.f16    { %r14920, %r14921 },    { %r2, %r3 },    { %r4 },        { %r14920, %r14921 }; 
	// end inline asm
	// begin inline asm
	mma.sync.aligned.m16n8k8.row.col.f16.f16.f16.f16    { %r14913, %r14914 },    { %r2, %r3 },    { %r4 },        { %r14913, %r14914 }; 
	// end inline asm
	// begin inline asm
	mma.sync.aligned.m16n8k8.row.col.f16.f16.f16.f16    { %r14920, %r14921 },    { %r2, %r3 },    { %r4 },        { %r14920, %r14921 }; 
	// end inline asm
	// begin inline asm
	mma.sync.aligned.m16n8k8.row.col.f16.f16.f16.f16    { %r14913, %r14914 },    { %r2, %r3 },    { %r4 },        { %r14913, %r14914 }; 
	// end inline asm
	// begin inline asm
	mma.sync.aligned.m16n8k8.row.col.f16.f16.f16.f16    { %r14920, %r14921 },    { %r2, %r3 },    { %r4 },        { %r14920, %r14921 }; 
	// end inline asm
	// begin inline asm
	mma.sync.aligned.m16n8k8.row.col.f16.f16.f16.f16    { %r14913, %r14914 },    { %r2, %r3 },    { %r4 },        { %r14913, %r14914 }; 
	// end inline asm
	// begin inline asm
	mma.sync.aligned.m16n8k8.row.col.f16.f16.f16.f16    { %r14920, %r14921 },    { %r2, %r3 },    { %r4 },        { %r14920, %r14921 }; 
	// end inline asm
	// begin inline asm
	mma.sync.aligned.m16n8k8.row.col.f16.f16.f16.f16    { %r14913, %r14914 },    { %r2, %r3 },    { %r4 },        { %r14913, %r14914 }; 
	// end inline asm
	// begin inline asm
	mma.sync.aligned.m16n8k8.row.col.f16.f16.f16.f16    { %r14920, %r14921 },    { %r2, %r3 },    { %r4 },        { %r14920, %r14921 }; 
	// end inline asm
	// begin inline asm
	mma.sync.aligned.m16n8k8.row.col.f16.f16.f16.f16    { %r14913, %r14914 },    { %r2, %r3 },    { %r4 },        { %r14913, %r14914 }; 
	// end inline asm
	// begin inline asm
	mma.sync.aligned.m16n8k8.row.col.f16.f16.f16.f16    { %r14920, %r14921 },    { %r2, %r3 },    { %r4 },        { %r14920, %r14921 }; 
	// end inline asm
	// begin inline asm
	mma.sync.aligned.m16n8k8.row.col.f16.f16.f16.f16    { %r14913, %r14914 },    { %r2, %r3 },    { %r4 },        { %r14913, %r14914 }; 
	// end inline asm
	// begin inline asm
	mma.sync.aligned.m16n8k8.row.col.f16.f16.f16.f16    { %r14920, %r14921 },    { %r2, %r3 },    { %r4 },        { %r14920, %r14921 }; 
	// end inline asm
	// begin inline asm
	mma.sync.aligned.m16n8k8.row.col.f16.f16.f16.f16    { %r14913, %r14914 },    { %r2, %r3 },    { %r4 },        { %r14913, %r14914 }; 
	// end inline asm
	// begin inline asm
	mma.sync.aligned.m16n8k8.row.col.f16.f16.f16.f16    { %r14920, %r14921 },    { %r2, %r3 },    { %r4 },        { %r14920, %r14921 }; 
	// end inline asm
	// begin inline asm
	mma.sync.aligned.m16n8k8.row.col.f16.f16.f16.f16    { %r14913, %r14914 },    { %r2, %r3 },    { %r4 },        { %r14913, %r14914 }; 
	// end inline asm
	// begin inline asm
	mma.sync.aligned.m16n8k8.row.col.f16.f16.f16.f16    { %r14920, %r14921 },    { %r2, %r3 },    { %r4 },        { %r14920, %r14921 }; 
	// end inline asm
	// begin inline asm
	mma.sync.aligned.m16n8k8.row.col.f16.f16.f16.f16    { %r14913, %r14914 },    { %r2, %r3 },    { %r4 },        { %r14913, %r14914 }; 
	// end inline asm
	// begin inline asm
	mma.sync.aligned.m16n8k8.row.col.f16.f16.f16.f16    { %r14920, %r14921 },    { %r2, %r3 },    { %r4 },        { %r14920, %r14921 }; 
	// end inline asm
	// begin inline asm
	mma.sync.aligned.m16n8k8.row.col.f16.f16.f16.f16    { %r14913, %r14914 },    { %r2, %r3 },    { %r4 },        { %r14913, %r14914 }; 
	// end inline asm
	// begin inline asm
	mma.sync.aligned.m16n8k8.row.col.f16.f16.f16.f16    { %r14920, %r14921 },    { %r2, %r3 },    { %r4 },        { %r14920, %r14921 }; 
	// end inline asm
	// begin inline asm
	mma.sync.aligned.m16n8k8.row.col.f16.f16.f16.f16    { %r14913, %r14914 },    { %r2, %r3 },    { %r4 },        { %r14913, %r14914 }; 
	// end inline asm
	// begin inline asm
	mma.sync.aligned.m16n8k8.row.col.f16.f16.f16.f16    { %r14920, %r14921 },    { %r2, %r3 },    { %r4 },        { %r14920, %r14921 }; 
	// end inline asm
	// begin inline asm
	mma.sync.aligned.m16n8k8.row.col.f16.f16.f16.f16    { %r14913, %r14914 },    { %r2, %r3 },    { %r4 },        { %r14913, %r14914 }; 
	// end inline asm
	// begin inline asm
	mma.sync.aligned.m16n8k8.row.col.f16.f16.f16.f16    { %r14920, %r14921 },    { %r2, %r3 },    { %r4 },        { %r14920, %r14921 }; 
	// end inline asm
	// begin inline asm
	mma.sync.aligned.m16n8k8.row.col.f16.f16.f16.f16    { %r14913, %r14914 },    { %r2, %r3 },    { %r4 },        { %r14913, %r14914 }; 
	// end inline asm
	// begin inline asm
	mma.sync.aligned.m16n8k8.row.col.f16.f16.f16.f16    { %r14920, %r14921 },    { %r2, %r3 },    { %r4 },        { %r14920, %r14921 }; 
	// end inline asm
	// begin inline asm
	mma.sync.aligned.m16n8k8.row.col.f16.f16.f16.f16    { %r14913, %r14914 },    { %r2, %r3 },    { %r4 },        { %r14913, %r14914 }; 
	// end inline asm
	// begin inline asm
	mma.sync.aligned.m16n8k8.row.col.f16.f16.f16.f16    { %r14920, %r14921 },    { %r2, %r3 },    { %r4 },        { %r14920, %r14921 }; 
	// end inline asm
	// begin inline asm
	mma.sync.aligned.m16n8k8.row.col.f16.f16.f16.f16    { %r14913, %r14914 },    { %r2, %r3 },    { %r4 },        { %r14913, %r14914 }; 
	// end inline asm
	// begin inline asm
	mma.sync.aligned.m16n8k8.row.col.f16.f16.f16.f16    { %r14920, %r14921 },    { %r2, %r3 },    { %r4 },        { %r14920, %r14921 }; 
	// end inline asm
	// begin inline asm
	mma.sync.aligned.m16n8k8.row.col.f16.f16.f16.f16    { %r14913, %r14914 },    { %r2, %r3 },    { %r4 },        { %r14913, %r14914 }; 
	// end inline asm
	// begin inline asm
	mma.sync.aligned.m16n8k8.row.col.f16.f16.f16.f16    { %r14920, %r14921 },    { %r2, %r3 },    { %r4 },        { %r14920, %r14921 }; 
	// end inline asm
	// begin inline asm
	mma.sync.aligned.m16n8k8.row.col.f16.f16.f16.f16    { %r14913, %r14914 },    { %r2, %r3 },    { %r4 },        { %r14913, %r14914 }; 
	// end inline asm
	// begin inline asm
	mma.sync.aligned.m16n8k8.row.col.f16.f16.f16.f16    { %r14920, %r14921 },    { %r2, %r3 },    { %r4 },        { %r14920, %r14921 }; 
	// end inline asm
	// begin inline asm
	mma.sync.aligned.m16n8k8.row.col.f16.f16.f16.f16    { %r14913, %r14914 },    { %r2, %r3 },    { %r4 },        { %r14913, %r14914 }; 
	// end inline asm
	// begin inline asm
	mma.sync.aligned.m16n8k8.row.col.f16.f16.f16.f16    { %r14920, %r14921 },    { %r2, %r3 },    { %r4 },        { %r14920, %r14921 }; 
	// end inline asm
	// begin inline asm
	mma.sync.aligned.m16n8k8.row.col.f16.f16.f16.f16    { %r14913, %r14914 },    { %r2, %r3 },    { %r4 },        { %r14913, %r14914 }; 
	// end inline asm
	// begin inline asm
	mma.sync.aligned.m16n8k8.row.col.f16.f16.f16.f16    { %r14920, %r14921 },    { %r2, %r3 },    { %r4 },        { %r14920, %r14921 }; 
	// end inline asm
	// begin inline asm
	mma.sync.aligned.m16n8k8.row.col.f16.f16.f16.f16    { %r14913, %r14914 },    { %r2, %r3 },    { %r4 },        { %r14913, %r14914 }; 
	// end inline asm
	// begin inline asm
	mma.sync.aligned.m16n8k8.row.col.f16.f16.f16.f16    { %r14920, %r14921 },    { %r2, %r3 },    { %r4 },        { %r14920, %r14921 }; 
	// end inline asm
	// begin inline asm
	mma.sync.aligned.m16n8k8.row.col.f16.f16.f16.f16    { %r14913, %r14914 },    { %r2, %r3 },    { %r4 },        { %r14913, %r14914 }; 
	// end inline asm
	// begin inline asm
	mma.sync.aligned.m16n8k8.row.col.f16.f16.f16.f16    { %r14920, %r14921 },    { %r2, %r3 },    { %r4 },        { %r14920, %r14921 }; 
	// end inline asm
	// begin inline asm
	mma.sync.aligned.m16n8k8.row.col.f16.f16.f16.f16    { %r14913, %r14914 },    { %r2, %r3 },    { %r4 },        { %r14913, %r14914 }; 
	// end inline asm
	// begin inline asm
	mma.sync.aligned.m16n8k8.row.col.f16.f16.f16.f16    { %r14920, %r14921 },    { %r2, %r3 },    { %r4 },        { %r14920, %r14921 }; 
	// end inline asm
	// begin inline asm
	mma.sync.aligned.m16n8k8.row.col.f16.f16.f16.f16    { %r14913, %r14914 },    { %r2, %r3 },    { %r4 },        { %r14913, %r14914 }; 
	// end inline asm
	// begin inline asm
	mma.sync.aligned.m16n8k8.row.col.f16.f16.f16.f16    { %r14920, %r14921 },    { %r2, %r3 },    { %r4 },        { %r14920, %r14921 }; 
	// end inline asm
	// begin inline asm
	mma.sync.aligned.m16n8k8.row.col.f16.f16.f16.f16    { %r14913, %r14914 },    { %r2, %r3 },    { %r4 },        { %r14913, %r14914 }; 
	// end inline asm
	// begin inline asm
	mma.sync.aligned.m16n8k8.row.col.f16.f16.f16.f16    { %r14920, %r14921 },    { %r2, %r3 },    { %r4 },        { %r14920, %r14921 }; 
	// end inline asm
	// begin inline asm
	mma.sync.aligned.m16n8k8.row.col.f16.f16.f16.f16    { %r14913, %r14914 },    { %r2, %r3 },    { %r4 },        { %r14913, %r14914 }; 
	// end inline asm
	// begin inline asm
	mma.sync.aligned.m16n8k8.row.col.f16.f16.f16.f16    { %r14920, %r14921 },    { %r2, %r3 },    { %r4 },        { %r14920, %r14921 }; 
	// end inline asm
	// begin inline asm
	mma.sync.aligned.m16n8k8.row.col.f16.f16.f16.f16    { %r14913, %r14914 },    { %r2, %r3 },    { %r4 },        { %r14913, %r14914 }; 
	// end inline asm
	// begin inline asm
	mma.sync.aligned.m16n8k8.row.col.f16.f16.f16.f16    { %r14920, %r14921 },    { %r2, %r3 },    { %r4 },        { %r14920, %r14921 }; 
	// end inline asm
	// begin inline asm
	mma.sync.aligned.m16n8k8.row.col.f16.f16.f16.f16    { %r14913, %r14914 },    { %r2, %r3 },    { %r4 },        { %r14913, %r14914 }; 
	// end inline asm
	// begin inline asm
	mma.sync.aligned.m16n8k8.row.col.f16.f16.f16.f16    { %r14920, %r14921 },    { %r2, %r3 },    { %r4 },        { %r14920, %r14921 }; 
	// end inline asm
	// begin inline asm
	mma.sync.aligned.m16n8k8.row.col.f16.f16.f16.f16    { %r14913, %r14914 },    { %r2, %r3 },    { %r4 },        { %r14913, %r14914 }; 
	// end inline asm
	// begin inline asm
	mma.sync.aligned.m16n8k8.row.col.f16.f16.f16.f16    { %r14920, %r14921 },    { %r2, %r3 },    { %r4 },        { %r14920, %r14921 }; 
	// end inline asm
	// begin inline asm
	mma.sync.aligned.m16n8k8.row.col.f16.f16.f16.f16    { %r14913, %r14914 },    { %r2, %r3 },    { %r4 },        { %r14913, %r14914 }; 
	// end inline asm
	// begin inline asm
	mma.sync.aligned.m16n8k8.row.col.f16.f16.f16.f16    { %r14920, %r14921 },    { %r2, %r3 },    { %r4 },        { %r14920, %r14921 }; 
	// end inline asm
	// begin inline asm
	mma.sync.aligned.m16n8k8.row.col.f16.f16.f16.f16    { %r14913, %r14914 },    { %r2, %r3 },    { %r4 },        { %r14913, %r14914 }; 
	// end inline asm
	// begin inline asm
	mma.sync.aligned.m16n8k8.row.col.f16.f16.f16.f16    { %r14920, %r14921 },    { %r2, %r3 },    { %r4 },        { %r14920, %r14921 }; 
	// end inline asm
	// begin inline asm
	mma.sync.aligned.m16n8k8.row.col.f16.f16.f16.f16    { %r14913, %r14914 },    { %r2, %r3 },    { %r4 },        { %r14913, %r14914 }; 
	// end inline asm
	// begin inline asm
	mma.sync.aligned.m16n8k8.row.col.f16.f16.f16.f16    { %r14920, %r14921 },    { %r2, %r3 },    { %r4 },        { %r14920, %r14921 }; 
	// end inline asm
	// begin inline asm
	mma.sync.aligned.m16n8k8.row.col.f16.f16.f16.f16    { %r14913, %r14914 },    { %r2, %r3 },    { %r4 },        { %r14913, %r14914 }; 
	// end inline asm
	// begin inline asm
	mma.sync.aligned.m16n8k8.row.col.f16.f16.f16.f16    { %r14920, %r14921 },    { %r2, %r3 },    { %r4 },        { %r14920, %r14921 }; 
	// end inline asm
	// begin inline asm
	mma.sync.aligned.m16n8k8.row.col.f16.f16.f16.f16    { %r14913, %r14914 },    { %r2, %r3 },    { %r4 },        { %r14913, %r14914 }; 
	// end inline asm
	// begin inline asm
	mma.sync.aligned.m16n8k8.row.col.f16.f16.f16.f16    { %r14920, %r14921 },    { %r2, %r3 },    { %r4 },        { %r14920, %r14921 }; 
	// end inline asm
	// begin inline asm
	mma.sync.aligned.m16n8k8.row.col.f16.f16.f16.f16    { %r14913, %r14914 },    { %r2, %r3 },    { %r4 },        { %r14913, %r14914 }; 
	// end inline asm
	// begin inline asm
	mma.sync.aligned.m16n8k8.row.col.f16.f16.f16.f16    { %r14920, %r14921 },    { %r2, %r3 },    { %r4 },        { %r14920, %r14921 }; 
	// end inline asm
	// begin inline asm
	mma.sync.aligned.m16n8k8.row.col.f16.f16.f16.f16    { %r14913, %r14914 },    { %r2, %r3 },    { %r4 },        { %r14913, %r14914 }; 
	// end inline asm
	// begin inline asm
	mma.sync.aligned.m16n8k8.row.col.f16.f16.f16.f16    { %r14920, %r14921 },    { %r2, %r3 },    { %r4 },        { %r14920, %r14921 }; 
	// end inline asm
	// begin inline asm
	mma.sync.aligned.m16n8k8.row.col.f16.f16.f16.f16    { %r14913, %r14914 },    { %r2, %r3 },    { %r4 },        { %r14913, %r14914 }; 
	// end inline asm
	// begin inline asm
	mma.sync.aligned.m16n8k8.row.col.f16.f16.f16.f16    { %r14920, %r14921 },    { %r2, %r3 },    { %r4 },        { %r14920, %r14921 }; 
	// end inline asm
	// begin inline asm
	mma.sync.aligned.m16n8k8.row.col.f16.f16.f16.f16    { %r14913, %r14914 },    { %r2, %r3 },    { %r4 },        { %r14913, %r14914 }; 
	// end inline asm
	// begin inline asm
	mma.sync.aligned.m16n8k8.row.col.f16.f16.f16.f16    { %r14920, %r14921 },    { %r2, %r3 },    { %r4 },        { %r14920, %r14921 }; 
	// end inline asm
	// begin inline asm
	mma.sync.aligned.m16n8k8.row.col.f16.f16.f16.f16    { %r14913, %r14914 },    { %r2, %r3 },    { %r4 },        { %r14913, %r14914 }; 
	// end inline asm
	// begin inline asm
	mma.sync.aligned.m16n8k8.row.col.f16.f16.f16.f16    { %r14920, %r14921 },    { %r2, %r3 },    { %r4 },        { %r14920, %r14921 }; 
	// end inline asm
	// begin inline asm
	mma.sync.aligned.m16n8k8.row.col.f16.f16.f16.f16    { %r14913, %r14914 },    { %r2, %r3 },    { %r4 },        { %r14913, %r14914 }; 
	// end inline asm
	// begin inline asm
	mma.sync.aligned.m16n8k8.row.col.f16.f16.f16.f16    { %r14920, %r14921 },    { %r2, %r3 },    { %r4 },        { %r14920, %r14921 }; 
	// end inline asm
	// begin inline asm
	mma.sync.aligned.m16n8k8.row.col.f16.f16.f16.f16    { %r14913, %r14914 },    { %r2, %r3 },    { %r4 },        { %r14913, %r14914 }; 
	// end inline asm
	// begin inline asm
	mma.sync.aligned.m16n8k8.row.col.f16.f16.f16.f16    { %r14920, %r14921 },    { %r2, %r3 },    { %r4 },        { %r14920, %r14921 }; 
	// end inline asm
	// begin inline asm
	mma.sync.aligned.m16n8k8.row.col.f16.f16.f16.f16    { %r14913, %r14914 },    { %r2, %r3 },    { %r4 },        { %r14913, %r14914 }; 
	// end inline asm
	// begin inline asm
	mma.sync.aligned.m16n8k8.row.col.f16.f16.f16.f16    { %r14920, %r14921 },    { %r2, %r3 },    { %r4 },        { %r14920, %r14921 }; 
	// end inline asm
	// begin inline asm
	mma.sync.aligned.m16n8k8.row.col.f16.f16.f16.f16    { %r14913, %r14914 },    { %r2, %r3 },    { %r4 },        { %r14913, %r14914 }; 
	// end inline asm
	// begin inline asm
	mma.sync.aligned.m16n8k8.row.col.f16.f16.f16.f16    { %r14920, %r14921 },    { %r2, %r3 },    { %r4 },        { %r14920, %r14921 }; 
	// end inline asm
	// begin inline asm
	mma.sync.aligned.m16n8k8.row.col.f16.f16.f16.f16    { %r14913, %r14914 },    { %r2, %r3 },    { %r4 },        { %r14913, %r14914 }; 
	// end inline asm
	// begin inline asm
	mma.sync.aligned.m16n8k8.row.col.f16.f16.f16.f16    { %r14920, %r14921 },    { %r2, %r3 },    { %r4 },        { %r14920, %r14921 }; 
	// end inline asm
	// begin inline asm
	mma.sync.aligned.m16n8k8.row.col.f16.f16.f16.f16    { %r14913, %r14914 },    { %r2, %r3 },    { %r4 },        { %r14913, %r14914 }; 
	// end inline asm
	// begin inline asm
	mma.sync.aligned.m16n8k8.row.col.f16.f16.f16.f16    { %r14920, %r14921 },    { %r2, %r3 },    { %r4 },        { %r14920, %r14921 }; 
	// end inline asm
	// begin inline asm
	mma.sync.aligned.m16n8k8.row.col.f16.f16.f16.f16    { %r14913, %r14914 },    { %r2, %r3 },    { %r4 },        { %r14913, %r14914 }; 
	// end inline asm
	// begin inline asm
	mma.sync.aligned.m16n8k8.row.col.f16.f16.f16.f16    { %r14920, %r14921 },    { %r2, %r3 },    { %r4 },        { %r14920, %r14921 }; 
	// end inline asm
	// begin inline asm
	mma.sync.aligned.m16n8k8.row.col.f16.f16.f16.f16    { %r14913, %r14914 },    { %r2, %r3 },    { %r4 },        { %r14913, %r14914 }; 
	// end inline asm
	// begin inline asm
	mma.sync.aligned.m16n8k8.row.col.f16.f16.f16.f16    { %r14920, %r14921 },    { %r2, %r3 },    { %r4 },        { %r14920, %r14921 }; 
	// end inline asm
	// begin inline asm
	mma.sync.aligned.m16n8k8.row.col.f16.f16.f16.f16    { %r14913, %r14914 },    { %r2, %r3 },    { %r4 },        { %r14913, %r14914 }; 
	// end inline asm
	// begin inline asm
	mma.sync.aligned.m16n8k8.row.col.f16.f16.f16.f16    { %r14920, %r14921 },    { %r2, %r3 },    { %r4 },        { %r14920, %r14921 }; 
	// end inline asm
	// begin inline asm
	mma.sync.aligned.m16n8k8.row.col.f16.f16.f16.f16    { %r14913, %r14914 },    { %r2, %r3 },    { %r4 },        { %r14913, %r14914 }; 
	// end inline asm
	// begin inline asm
	mma.sync.aligned.m16n8k8.row.col.f16.f16.f16.f16    { %r14920, %r14921 },    { %r2, %r3 },    { %r4 },        { %r14920, %r14921 }; 
	// end inline asm
	// begin inline asm
	mma.sync.aligned.m16n8k8.row.col.f16.f16.f16.f16    { %r14913, %r14914 },    { %r2, %r3 },    { %r4 },        { %r14913, %r14914 }; 
	// end inline asm
	// begin inline asm
	mma.sync.aligned.m16n8k8.row.col.f16.f16.f16.f16    { %r14920, %r14921 },    { %r2, %r3 },    { %r4 },        { %r14920, %r14921 }; 
	// end inline asm
	// begin inline asm
	mma.sync.aligned.m16n8k8.row.col.f16.f16.f16.f16    { %r14913, %r14914 },    { %r2, %r3 },    { %r4 },        { %r14913, %r14914 }; 
	// end inline asm
	// begin inline asm
	mma.sync.aligned.m16n8k8.row.col.f16.f16.f16.f16    { %r14920, %r14921 },    { %r2, %r3 },    { %r4 },        { %r14920, %r14921 }; 
	// end inline asm
	// begin inline asm
	mma.sync.aligned.m16n8k8.row.col.f16.f16.f16.f16    { %r14913, %r14914 },    { %r2, %r3 },    { %r4 },        { %r14913, %r14914 }; 
	// end inline asm
	// begin inline asm
	mma.sync.aligned.m16n8k8.row.col.f16.f16.f16.f16    { %r14920, %r14921 },    { %r2, %r3 },    { %r4 },        { %r14920, %r14921 }; 
	// end inline asm
	// begin inline asm
	mma.sync.aligned.m16n8k8.row.col.f16.f16.f16.f16    { %r14913, %r14914 },    { %r2, %r3 },    { %r4 },        { %r14913, %r14914 }; 
	// end inline asm
	// begin inline asm
	mma.sync.aligned.m16n8k8.row.col.f16.f16.f16.f16    { %r14920, %r14921 },    { %r2, %r3 },    { %r4 },        { %r14920, %r14921 }; 
	// end inline asm
	// begin inline asm
	mma.sync.aligned.m16n8k8.row.col.f16.f16.f16.f16    { %r14913, %r14914 },    { %r2, %r3 },    { %r4 },        { %r14913, %r14914 }; 
	// end inline asm
	// begin inline asm
	mma.sync.aligned.m16n8k8.row.col.f16.f16.f16.f16    { %r14920, %r14921 },    { %r2, %r3 },    { %r4 },        { %r14920, %r14921 }; 
	// end inline asm
	// begin inline asm
	mma.sync.aligned.m16n8k8.row.col.f16.f16.f16.f16    { %r14913, %r14914 },    { %r2, %r3 },    { %r4 },        { %r14913, %r14914 }; 
	// end inline asm
	// begin inline asm
	mma.sync.aligned.m16n8k8.row.col.f16.f16.f16.f16    { %r14920, %r14921 },    { %r2, %r3 },    { %r4 },        { %r14920, %r14921 }; 
	// end inline asm
	// begin inline asm
	mma.sync.aligned.m16n8k8.row.col.f16.f16.f16.f16    { %r14913, %r14914 },    { %r2, %r3 },    { %r4 },        { %r14913, %r14914 }; 
	// end inline asm
	// begin inline asm
	mma.sync.aligned.m16n8k8.row.col.f16.f16.f16.f16    { %r14920, %r14921 },    { %r2, %r3 },    { %r4 },        { %r14920, %r14921 }; 
	// end inline asm
	// begin inline asm
	mma.sync.aligned.m16n8k8.row.col.f16.f16.f16.f16    { %r14913, %r14914 },    { %r2, %r3 },    { %r4 },        { %r14913, %r14914 }; 
	// end inline asm
	// begin inline asm
	mma.sync.aligned.m16n8k8.row.col.f16.f16.f16.f16    { %r14920, %r14921 },    { %r2, %r3 },    { %r4 },        { %r14920, %r14921 }; 
	// end inline asm
	// begin inline asm
	mma.sync.aligned.m16n8k8.row.col.f16.f16.f16.f16    { %r14913, %r14914 },    { %r2, %r3 },    { %r4 },        { %r14913, %r14914 }; 
	// end inline asm
	// begin inline asm
	mma.sync.aligned.m16n8k8.row.col.f16.f16.f16.f16    { %r14920, %r14921 },    { %r2, %r3 },    { %r4 },        { %r14920, %r14921 }; 
	// end inline asm
	// begin inline asm
	mma.sync.aligned.m16n8k8.row.col.f16.f16.f16.f16    { %r14913, %r14914 },    { %r2, %r3 },    { %r4 },        { %r14913, %r14914 }; 
	// end inline asm
	// begin inline asm
	mma.sync.aligned.m16n8k8.row.col.f16.f16.f16.f16    { %r14920, %r14921 },    { %r2, %r3 },    { %r4 },        { %r14920, %r14921 }; 
	// end inline asm
	// begin inline asm
	mma.sync.aligned.m16n8k8.row.col.f16.f16.f16.f16    { %r14913, %r14914 },    { %r2, %r3 },    { %r4 },        { %r14913, %r14914 }; 
	// end inline asm
	// begin inline asm
	mma.sync.aligned.m16n8k8.row.col.f16.f16.f16.f16    { %r14920, %r14921 },    { %r2, %r3 },    { %r4 },        { %r14920, %r14921 }; 
	// end inline asm
	// begin inline asm
	mma.sync.aligned.m16n8k8.row.col.f16.f16.f16.f16    { %r14913, %r14914 },    { %r2, %r3 },    { %r4 },        { %r14913, %r14914 }; 
	// end inline asm
	// begin inline asm
	mma.sync.aligned.m16n8k8.row.col.f16.f16.f16.f16    { %r14920, %r14921 },    { %r2, %r3 },    { %r4 },        { %r14920, %r14921 }; 
	// end inline asm
	// begin inline asm
	mma.sync.aligned.m16n8k8.row.col.f16.f16.f16.f16    { %r14913, %r14914 },    { %r2, %r3 },    { %r4 },        { %r14913, %r14914 }; 
	// end inline asm
	// begin inline asm
	mma.sync.aligned.m16n8k8.row.col.f16.f16.f16.f16    { %r14920, %r14921 },    { %r2, %r3 },    { %r4 },        { %r14920, %r14921 }; 
	// end inline asm
	// begin inline asm
	mma.sync.aligned.m16n8k8.row.col.f16.f16.f16.f16    { %r14913, %r14914 },    { %r2, %r3 },    { %r4 },        { %r14913, %r14914 }; 
	// end inline asm
	// begin inline asm
	mma.sync.aligned.m16n8k8.row.col.f16.f16.f16.f16    { %r14920, %r14921 },    { %r2, %r3 },    { %r4 },        { %r14920, %r14921 }; 
	// end inline asm
	// begin inline asm
	mma.sync.aligned.m16n8k8.row.col.f16.f16.f16.f16    { %r14913, %r14914 },    { %r2, %r3 },    { %r4 },        { %r14913, %r14914 }; 
	// end inline asm
	// begin inline asm
	mma.sync.aligned.m16n8k8.row.col.f16.f16.f16.f16    { %r14920, %r14921 },    { %r2, %r3 },    { %r4 },        { %r14920, %r14921 }; 
	// end inline asm
	// begin inline asm
	mma.sync.aligned.m16n8k8.row.col.f16.f16.f16.f16    { %r14913, %r14914 },    { %r2, %r3 },    { %r4 },        { %r14913, %r14914 }; 
	// end inline asm
	// begin inline asm
	mma.sync.aligned.m16n8k8.row.col.f16.f16.f16.f16    { %r14920, %r14921 },    { %r2, %r3 },    { %r4 },        { %r14920, %r14921 }; 
	// end inline asm
	// begin inline asm
	mma.sync.aligned.m16n8k8.row.col.f16.f16.f16.f16    { %r14913, %r14914 },    { %r2, %r3 },    { %r4 },        { %r14913, %r14914 }; 
	// end inline asm
	// begin inline asm
	mma.sync.aligned.m16n8k8.row.col.f16.f16.f16.f16    { %r14920, %r14921 },    { %r2, %r3 },    { %r4 },        { %r14920, %r14921 }; 
	// end inline asm
	// begin inline asm
	mma.sync.aligned.m16n8k8.row.col.f16.f16.f16.f16    { %r14913, %r14914 },    { %r2, %r3 },    { %r4 },        { %r14913, %r14914 }; 
	// end inline asm
	// begin inline asm
	mma.sync.aligned.m16n8k8.row.col.f16.f16.f16.f16    { %r14920, %r14921 },    { %r2, %r3 },    { %r4 },        { %r14920, %r14921 }; 
	// end inline asm
	// begin inline asm
	mma.sync.aligned.m16n8k8.row.col.f16.f16.f16.f16    { %r14913, %r14914 },    { %r2, %r3 },    { %r4 },        { %r14913, %r14914 }; 
	// end inline asm
	// begin inline asm
	mma.sync.aligned.m16n8k8.row.col.f16.f16.f16.f16    { %r14920, %r14921 },    { %r2, %r3 },    { %r4 },        { %r14920, %r14921 }; 
	// end inline asm
	// begin inline asm
	mma.sync.aligned.m16n8k8.row.col.f16.f16.f16.f16    { %r14913, %r14914 },    { %r2, %r3 },    { %r4 },        { %r14913, %r14914 }; 
	// end inline asm
	// begin inline asm
	mma.sync.aligned.m16n8k8.row.col.f16.f16.f16.f16    { %r14920, %r14921 },    { %r2, %r3 },    { %r4 },        { %r14920, %r14921 }; 
	// end inline asm
	// begin inline asm
	mma.sync.aligned.m16n8k8.row.col.f16.f16.f16.f16    { %r14913, %r14914 },    { %r2, %r3 },    { %r4 },        { %r14913, %r14914 }; 
	// end inline asm
	// begin inline asm
	mma.sync.aligned.m16n8k8.row.col.f16.f16.f16.f16    { %r14920, %r14921 },    { %r2, %r3 },    { %r4 },        { %r14920, %r14921 }; 
	// end inline asm
	// begin inline asm
	mma.sync.aligned.m16n8k8.row.col.f16.f16.f16.f16    { %r14913, %r14914 },    { %r2, %r3 },    { %r4 },        { %r14913, %r14914 }; 
	// end inline asm
	// begin inline asm
	mma.sync.aligned.m16n8k8.row.col.f16.f16.f16.f16    { %r14920, %r14921 },    { %r2, %r3 },    { %r4 },        { %r14920, %r14921 }; 
	// end inline asm
	// begin inline asm
	mma.sync.aligned.m16n8k8.row.col.f16.f16.f16.f16    { %r14913, %r14914 },    { %r2, %r3 },    { %r4 },        { %r14913, %r14914 }; 
	// end inline asm
	// begin inline asm
	mma.sync.aligned.m16n8k8.row.col.f16.f16.f16.f16    { %r14920, %r14921 },    { %r2, %r3 },    { %r4 },        { %r14920, %r14921 }; 
	// end inline asm
	// begin inline asm
	mma.sync.aligned.m16n8k8.row.col.f16.f16.f16.f16    { %r14913, %r14914 },    { %r2, %r3 },    { %r4 },        { %r14913, %r14914 }; 
	// end inline asm
	// begin inline asm
	mma.sync.aligned.m16n8k8.row.col.f16.f16.f16.f16    { %r14920, %r14921 },    { %r2, %r3 },    { %r4 },        { %r14920, %r14921 }; 
	// end inline asm
	// begin inline asm
	mma.sync.aligned.m16n8k8.row.col.f16.f16.f16.f16    { %r14913, %r14914 },    { %r2, %r3 },    { %r4 },        { %r14913, %r14914 }; 
	// end inline asm
	// begin inline asm
	mma.sync.aligned.m16n8k8.row.col.f16.f16.f16.f16    { %r14920, %r14921 },    { %r2, %r3 },    { %r4 },        { %r14920, %r14921 }; 
	// end inline asm
	// begin inline asm
	mma.sync.aligned.m16n8k8.row.col.f16.f16.f16.f16    { %r14913, %r14914 },    { %r2, %r3 },    { %r4 },        { %r14913, %r14914 }; 
	// end inline asm
	// begin inline asm
	mma.sync.aligned.m16n8k8.row.col.f16.f16.f16.f16    { %r14920, %r14921 },    { %r2, %r3 },    { %r4 },        { %r14920, %r14921 }; 
	// end inline asm
	// begin inline asm
	mma.sync.aligned.m16n8k8.row.col.f16.f16.f16.f16    { %r14913, %r14914 },    { %r2, %r3 },    { %r4 },        { %r14913, %r14914 }; 
	// end inline asm
	// begin inline asm
	mma.sync.aligned.m16n8k8.row.col.f16.f16.f16.f16    { %r14920, %r14921 },    { %r2, %r3 },    { %r4 },        { %r14920, %r14921 }; 
	// end inline asm
	// begin inline asm
	mma.sync.aligned.m16n8k8.row.col.f16.f16.f16.f16    { %r14913, %r14914 },    { %r2, %r3 },    { %r4 },        { %r14913, %r14914 }; 
	// end inline asm
	// begin inline asm
	mma.sync.aligned.m16n8k8.row.col.f16.f16.f16.f16    { %r14920, %r14921 },    { %r2, %r3 },    { %r4 },        { %r14920, %r14921 }; 
	// end inline asm
	// begin inline asm
	mma.sync.aligned.m16n8k8.row.col.f16.f16.f16.f16    { %r14913, %r14914 },    { %r2, %r3 },    { %r4 },        { %r14913, %r14914 }; 
	// end inline asm
	// begin inline asm
	mma.sync.aligned.m16n8k8.row.col.f16.f16.f16.f16    { %r14920, %r14921 },    { %r2, %r3 },    { %r4 },        { %r14920, %r14921 }; 
	// end inline asm
	// begin inline asm
	mma.sync.aligned.m16n8k8.row.col.f16.f16.f16.f16    { %r14913, %r14914 },    { %r2, %r3 },    { %r4 },        { %r14913, %r14914 }; 
	// end inline asm
	// begin inline asm
	mma.sync.aligned.m16n8k8.row.col.f16.f16.f16.f16    { %r14920, %r14921 },    { %r2, %r3 },    { %r4 },        { %r14920, %r14921 }; 
	// end inline asm
	// begin inline asm
	mma.sync.aligned.m16n8k8.row.col.f16.f16.f16.f16    { %r14913, %r14914 },    { %r2, %r3 },    { %r4 },        { %r14913, %r14914 }; 
	// end inline asm
	// begin inline asm
	mma.sync.aligned.m16n8k8.row.col.f16.f16.f16.f16    { %r14920, %r14921 },    { %r2, %r3 },    { %r4 },        { %r14920, %r14921 }; 
	// end inline asm
	// begin inline asm
	mma.sync.aligned.m16n8k8.row.col.f16.f16.f16.f16    { %r14913, %r14914 },    { %r2, %r3 },    { %r4 },        { %r14913, %r14914 }; 
	// end inline asm
	// begin inline asm
	mma.sync.aligned.m16n8k8.row.col.f16.f16.f16.f16    { %r14920, %r14921 },    { %r2, %r3 },    { %r4 },        { %r14920, %r14921 }; 
	// end inline asm
	// begin inline asm
	mma.sync.aligned.m16n8k8.row.col.f16.f16.f16.f16    { %r14913, %r14914 },    { %r2, %r3 },    { %r4 },        { %r14913, %r14914 }; 
	// end inline asm
	// begin inline asm
	mma.sync.aligned.m16n8k8.row.col.f16.f16.f16.f16    { %r14920, %r14921 },    { %r2, %r3 },    { %r4 },        { %r14920, %r14921 }; 
	// end inline asm
	// begin inline asm
	mma.sync.aligned.m16n8k8.row.col.f16.f16.f16.f16    { %r14913, %r14914 },    { %r2, %r3 },    { %r4 },        { %r14913, %r14914 }; 
	// end inline asm
	// begin inline asm
	mma.sync.aligned.m16n8k8.row.col.f16.f16.f16.f16    { %r14920, %r14921 },    { %r2, %r3 },    { %r4 },        { %r14920, %r14921 }; 
	// end inline asm
	// begin inline asm
	mma.sync.aligned.m16n8k8.row.col.f16.f16.f16.f16    { %r14913, %r14914 },    { %r2, %r3 },    { %r4 },        { %r14913, %r14914 }; 
	// end inline asm
	// begin inline asm
	mma.sync.aligned.m16n8k8.row.col.f16.f16.f16.f16    { %r14920, %r14921 },    { %r2, %r3 },    { %r4 },        { %r14920, %r14921 }; 
	// end inline asm
	// begin inline asm
	mma.sync.aligned.m16n8k8.row.col.f16.f16.f16.f16    { %r14913, %r14914 },    { %r2, %r3 },    { %r4 },        { %r14913, %r14914 }; 
	// end inline asm
	// begin inline asm
	mma.sync.aligned.m16n8k8.row.col.f16.f16.f16.f16    { %r14920, %r14921 },    { %r2, %r3 },    { %r4 },        { %r14920, %r14921 }; 
	// end inline asm
	// begin inline asm
	mma.sync.aligned.m16n8k8.row.col.f16.f16.f16.f16    { %r14913, %r14914 },    { %r2, %r3 },    { %r4 },        { %r14913, %r14914 }; 
	// end inline asm
	// begin inline asm
	mma.sync.aligned.m16n8k8.row.col.f16.f16.f16.f16    { %r14920, %r14921 },    { %r2, %r3 },    { %r4 },        { %r14920, %r14921 }; 
	// end inline asm
	// begin inline asm
	mma.sync.aligned.m16n8k8.row.col.f16.f16.f16.f16    { %r14913, %r14914 },    { %r2, %r3 },    { %r4 },        { %r14913, %r14914 }; 
	// end inline asm
	// begin inline asm
	mma.sync.aligned.m16n8k8.row.col.f16.f16.f16.f16    { %r14920, %r14921 },    { %r2, %r3 },    { %r4 },        { %r14920, %r14921 }; 
	// end inline asm
	// begin inline asm
	mma.sync.aligned.m16n8k8.row.col.f16.f16.f16.f16    { %r14913, %r14914 },    { %r2, %r3 },    { %r4 },        { %r14913, %r14914 }; 
	// end inline asm
	// begin inline asm
	mma.sync.aligned.m16n8k8.row.col.f16.f16.f16.f16    { %r14920, %r14921 },    { %r2, %r3 },    { %r4 },        { %r14920, %r14921 }; 
	// end inline asm
	// begin inline asm
	mma.sync.aligned.m16n8k8.row.col.f16.f16.f16.f16    { %r14913, %r14914 },    { %r2, %r3 },    { %r4 },        { %r14913, %r14914 }; 
	// end inline asm
	// begin inline asm
	mma.sync.aligned.m16n8k8.row.col.f16.f16.f16.f16    { %r14920, %r14921 },    { %r2, %r3 },    { %r4 },        { %r14920, %r14921 }; 
	// end inline asm
	// begin inline asm
	mma.sync.aligned.m16n8k8.row.col.f16.f16.f16.f16    { %r14913, %r14914 },    { %r2, %r3 },    { %r4 },        { %r14913, %r14914 }; 
	// end inline asm
	// begin inline asm
	mma.sync.aligned.m16n8k8.row.col.f16.f16.f16.f16    { %r14920, %r14921 },    { %r2, %r3 },    { %r4 },        { %r14920, %r14921 }; 
	// end inline asm
	// begin inline asm
	mma.sync.aligned.m16n8k8.row.col.f16.f16.f16.f16    { %r14913, %r14914 },    { %r2, %r3 },    { %r4 },        { %r14913, %r14914 }; 
	// end inline asm
	// begin inline asm
	mma.sync.aligned.m16n8k8.row.col.f16.f16.f16.f16    { %r14920, %r14921 },    { %r2, %r3 },    { %r4 },        { %r14920, %r14921 }; 
	// end inline asm
	// begin inline asm
	mma.sync.aligned.m16n8k8.row.col.f16.f16.f16.f16    { %r14913, %r14914 },    { %r2, %r3 },    { %r4 },        { %r14913, %r14914 }; 
	// end inline asm
	// begin inline asm
	mma.sync.aligned.m16n8k8.row.col.f16.f16.f16.f16    { %r14920, %r14921 },    { %r2, %r3 },    { %r4 },        { %r14920, %r14921 }; 
	// end inline asm
	// begin inline asm
	mma.sync.aligned.m16n8k8.row.col.f16.f16.f16.f16    { %r14913, %r14914 },    { %r2, %r3 },    { %r4 },        { %r14913, %r14914 }; 
	// end inline asm
	// begin inline asm
	mma.sync.aligned.m16n8k8.row.col.f16.f16.f16.f16    { %r14920, %r14921 },    { %r2, %r3 },    { %r4 },        { %r14920, %r14921 }; 
	// end inline asm
	// begin inline asm
	mma.sync.aligned.m16n8k8.row.col.f16.f16.f16.f16    { %r14913, %r14914 },    { %r2, %r3 },    { %r4 },        { %r14913, %r14914 }; 
	// end inline asm
	// begin inline asm
	mma.sync.aligned.m16n8k8.row.col.f16.f16.f16.f16    { %r14920, %r14921 },    { %r2, %r3 },    { %r4 },        { %r14920, %r14921 }; 
	// end inline asm
	// begin inline asm
	mma.sync.aligned.m16n8k8.row.col.f16.f16.f16.f16    { %r14913, %r14914 },    { %r2, %r3 },    { %r4 },        { %r14913, %r14914 }; 
	// end inline asm
	// begin inline asm
	mma.sync.aligned.m16n8k8.row.col.f16.f16.f16.f16    { %r14920, %r14921 },    { %r2, %r3 },    { %r4 },        { %r14920, %r14921 }; 
	// end inline asm
	// begin inline asm
	mma.sync.aligned.m16n8k8.row.col.f16.f16.f16.f16    { %r14913, %r14914 },    { %r2, %r3 },    { %r4 },        { %r14913, %r14914 }; 
	// end inline asm
	// begin inline asm
	mma.sync.aligned.m16n8k8.row.col.f16.f16.f16.f16    { %r14920, %r14921 },    { %r2, %r3 },    { %r4 },        { %r14920, %r14921 }; 
	// end inline asm
	// begin inline asm
	mma.sync.aligned.m16n8k8.row.col.f16.f16.f16.f16    { %r14913, %r14914 },    { %r2, %r3 },    { %r4 },        { %r14913, %r14914 }; 
	// end inline asm
	// begin inline asm
	mma.sync.aligned.m16n8k8.row.col.f16.f16.f16.f16    { %r14920, %r14921 },    { %r2, %r3 },    { %r4 },        { %r14920, %r14921 }; 
	// end inline asm
	// begin inline asm
	mma.sync.aligned.m16n8k8.row.col.f16.f16.f16.f16    { %r14913, %r14914 },    { %r2, %r3 },    { %r4 },        { %r14913, %r14914 }; 
	// end inline asm
	// begin inline asm
	mma.sync.aligned.m16n8k8.row.col.f16.f16.f16.f16    { %r14920, %r14921 },    { %r2, %r3 },    { %r4 },        { %r14920, %r14921 }; 
	// end inline asm
	// begin inline asm
	mma.sync.aligned.m16n8k8.row.col.f16.f16.f16.f16    { %r14913, %r14914 },    { %r2, %r3 },    { %r4 },        { %r14913, %r14914 }; 
	// end inline asm
	// begin inline asm
	mma.sync.aligned.m16n8k8.row.col.f16.f16.f16.f16    { %r14920, %r14921 },    { %r2, %r3 },    { %r4 },        { %r14920, %r14921 }; 
	// end inline asm
	// begin inline asm
	mma.sync.aligned.m16n8k8.row.col.f16.f16.f16.f16    { %r14913, %r14914 },    { %r2, %r3 },    { %r4 },        { %r14913, %r14914 }; 
	// end inline asm
	// begin inline asm
	mma.sync.aligned.m16n8k8.row.col.f16.f16.f16.f16    { %r14920, %r14921 },    { %r2, %r3 },    { %r4 },        { %r14920, %r14921 }; 
	// end inline asm
	// begin inline asm
	mma.sync.aligned.m16n8k8.row.col.f16.f16.f16.f16    { %r14913, %r14914 },    { %r2, %r3 },    { %r4 },        { %r14913, %r14914 }; 
	// end inline asm
	// begin inline asm
	mma.sync.aligned.m16n8k8.row.col.f16.f16.f16.f16    { %r14920, %r14921 },    { %r2, %r3 },    { %r4 },        { %r14920, %r14921 }; 
	// end inline asm
	// begin inline asm
	mma.sync.aligned.m16n8k8.row.col.f16.f16.f16.f16    { %r14913, %r14914 },    { %r2, %r3 },    { %r4 },        { %r14913, %r14914 }; 
	// end inline asm
	// begin inline asm
	mma.sync.aligned.m16n8k8.row.col.f16.f16.f16.f16    { %r14920, %r14921 },    { %r2, %r3 },    { %r4 },        { %r14920, %r14921 }; 
	// end inline asm
	// begin inline asm
	mma.sync.aligned.m16n8k8.row.col.f16.f16.f16.f16    { %r14913, %r14914 },    { %r2, %r3 },    { %r4 },        { %r14913, %r14914 }; 
	// end inline asm
	// begin inline asm
	mma.sync.aligned.m16n8k8.row.col.f16.f16.f16.f16    { %r14920, %r14921 },    { %r2, %r3 },    { %r4 },        { %r14920, %r14921 }; 
	// end inline asm
	// begin inline asm
	mma.sync.aligned.m16n8k8.row.col.f16.f16.f16.f16    { %r14913, %r14914 },    { %r2, %r3 },    { %r4 },        { %r14913, %r14914 }; 
	// end inline asm
	// begin inline asm
	mma.sync.aligned.m16n8k8.row.col.f16.f16.f16.f16    { %r14920, %r14921 },    { %r2, %r3 },    { %r4 },        { %r14920, %r14921 }; 
	// end inline asm
	// begin inline asm
	mma.sync.aligned.m16n8k8.row.col.f16.f16.f16.f16    { %r14913, %r14914 },    { %r2, %r3 },    { %r4 },        { %r14913, %r14914 }; 
	// end inline asm
	// begin inline asm
	mma.sync.aligned.m16n8k8.row.col.f16.f16.f16.f16    { %r14920, %r14921 },    { %r2, %r3 },    { %r4 },        { %r14920, %r14921 }; 
	// end inline asm
	// begin inline asm
	mma.sync.aligned.m16n8k8.row.col.f16.f16.f16.f16    { %r14913, %r14914 },    { %r2, %r3 },    { %r4 },        { %r14913, %r14914 }; 
	// end inline asm
	// begin inline asm
	mma.sync.aligned.m16n8k8.row.col.f16.f16.f16.f16    { %r14920, %r14921 },    { %r2, %r3 },    { %r4 },        { %r14920, %r14921 }; 
	// end inline asm
	// begin inline asm
	mma.sync.aligned.m16n8k8.row.col.f16.f16.f16.f16    { %r14913, %r14914 },    { %r2, %r3 },    { %r4 },        { %r14913, %r14914 }; 
	// end inline asm
	// begin inline asm
	mma.sync.aligned.m16n8k8.row.col.f16.f16.f16.f16    { %r14920, %r14921 },    { %r2, %r3 },    { %r4 },        { %r14920, %r14921 }; 
	// end inline asm
	// begin inline asm
	mma.sync.aligned.m16n8k8.row.col.f16.f16.f16.f16    { %r14913, %r14914 },    { %r2, %r3 },    { %r4 },        { %r14913, %r14914 }; 
	// end inline asm
	// begin inline asm
	mma.sync.aligned.m16n8k8.row.col.f16.f16.f16.f16    { %r14920, %r14921 },    { %r2, %r3 },    { %r4 },        { %r14920, %r14921 }; 
	// end inline asm
	// begin inline asm
	mma.sync.aligned.m16n8k8.row.col.f16.f16.f16.f16    { %r14913, %r14914 },    { %r2, %r3 },    { %r4 },        { %r14913, %r14914 }; 
	// end inline asm
	// begin inline asm
	mma.sync.aligned.m16n8k8.row.col.f16.f16.f16.f16    { %r14920, %r14921 },    { %r2, %r3 },    { %r4 },        { %r14920, %r14921 }; 
	// end inline asm
	// begin inline asm
	mma.sync.aligned.m16n8k8.row.col.f16.f16.f16.f16    { %r14913, %r14914 },    { %r2, %r3 },    { %r4 },        { %r14913, %r14914 }; 
	// end inline asm
	// begin inline asm
	mma.sync.aligned.m16n8k8.row.col.f16.f16.f16.f16    { %r14920, %r14921 },    { %r2, %r3 },    { %r4 },        { %r14920, %r14921 }; 
	// end inline asm
	// begin inline asm
	mma.sync.aligned.m16n8k8.row.col.f16.f16.f16.f16    { %r14913, %r14914 },    { %r2, %r3 },    { %r4 },        { %r14913, %r14914 }; 
	// end inline asm
	// begin inline asm
	mma.sync.aligned.m16n8k8.row.col.f16.f16.f16.f16    { %r14920, %r14921 },    { %r2, %r3 },    { %r4 },        { %r14920, %r14921 }; 
	// end inline asm
	// begin inline asm
	mma.sync.aligned.m16n8k8.row.col.f16.f16.f16.f16    { %r14913, %r14914 },    { %r2, %r3 },    { %r4 },        { %r14913, %r14914 }; 
	// end inline asm
	// begin inline asm
	mma.sync.aligned.m16n8k8.row.col.f16.f16.f16.f16    { %r14920, %r14921 },    { %r2, %r3 },    { %r4 },        { %r14920, %r14921 }; 
	// end inline asm
	// begin inline asm
	mma.sync.aligned.m16n8k8.row.col.f16.f16.f16.f16    { %r14913, %r14914 },    { %r2, %r3 },    { %r4 },        { %r14913, %r14914 }; 
	// end inline asm
	// begin inline asm
	mma.sync.aligned.m16n8k8.row.col.f16.f16.f16.f16    { %r14920, %r14921 },    { %r2, %r3 },    { %r4 },        { %r14920, %r14921 }; 
	// end inline asm
	// begin inline asm
	mma.sync.aligned.m16n8k8.row.col.f16.f16.f16.f16    { %r14913, %r14914 },    { %r2, %r3 },    { %r4 },        { %r14913, %r14914 }; 
	// end inline asm
	// begin inline asm
	mma.sync.aligned.m16n8k8.row.col.f16.f16.f16.f16    { %r14920, %r14921 },    { %r2, %r3 },    { %r4 },        { %r14920, %r14921 }; 
	// end inline asm
	// begin inline asm
	mma.sync.aligned.m16n8k8.row.col.f16.f16.f16.f16    { %r14913, %r14914 },    { %r2, %r3 },    { %r4 },        { %r14913, %r14914 }; 
	// end inline asm
	// begin inline asm
	mma.sync.aligned.m16n8k8.row.col.f16.f16.f16.f16    { %r14920, %r14921 },    { %r2, %r3 },    { %r4 },        { %r14920, %r14921 }; 
	// end inline asm
	// begin inline asm
	mma.sync.aligned.m16n8k8.row.col.f16.f16.f16.f16    { %r14913, %r14914 },    { %r2, %r3 },    { %r4 },        { %r14913, %r14914 }; 
	// end inline asm
	// begin inline asm
	mma.sync.aligned.m16n8k8.row.col.f16.f16.f16.f16    { %r14920, %r14921 },    { %r2, %r3 },    { %r4 },        { %r14920, %r14921 }; 
	// end inline asm
	// begin inline asm
	mma.sync.aligned.m16n8k8.row.col.f16.f16.f16.f16    { %r14913, %r14914 },    { %r2, %r3 },    { %r4 },        { %r14913, %r14914 }; 
	// end inline asm
	// begin inline asm
	mma.sync.aligned.m16n8k8.row.col.f16.f16.f16.f16    { %r14920, %r14921 },    { %r2, %r3 },    { %r4 },        { %r14920, %r14921 }; 
	// end inline asm
	// begin inline asm
	mma.sync.aligned.m16n8k8.row.col.f16.f16.f16.f16    { %r14913, %r14914 },    { %r2, %r3 },    { %r4 },        { %r14913, %r14914 }; 
	// end inline asm
	// begin inline asm
	mma.sync.aligned.m16n8k8.row.col.f16.f16.f16.f16    { %r14920, %r14921 },    { %r2, %r3 },    { %r4 },        { %r14920, %r14921 }; 
	// end inline asm
	// begin inline asm
	mma.sync.aligned.m16n8k8.row.col.f16.f16.f16.f16    { %r14913, %r14914 },    { %r2, %r3 },    { %r4 },        { %r14913, %r14914 }; 
	// end inline asm
	// begin inline asm
	mma.sync.aligned.m16n8k8.row.col.f16.f16.f16.f16    { %r14920, %r14921 },    { %r2, %r3 },    { %r4 },        { %r14920, %r14921 }; 
	// end inline asm
	// begin inline asm
	mma.sync.aligned.m16n8k8.row.col.f16.f16.f16.f16    { %r14913, %r14914 },    { %r2, %r3 },    { %r4 },        { %r14913, %r14914 }; 
	// end inline asm
	// begin inline asm
	mma.sync.aligned.m16n8k8.row.col.f16.f16.f16.f16    { %r14920, %r14921 },    { %r2, %r3 },    { %r4 },        { %r14920, %r14921 }; 
	// end inline asm
	// begin inline asm
	mma.sync.aligned.m16n8k8.row.col.f16.f16.f16.f16    { %r14913, %r14914 },    { %r2, %r3 },    { %r4 },        { %r14913, %r14914 }; 
	// end inline asm
	// begin inline asm
	mma.sync.aligned.m16n8k8.row.col.f16.f16.f16.f16    { %r14920, %r14921 },    { %r2, %r3 },    { %r4 },        { %r14920, %r14921 }; 
	// end inline asm
	// begin inline asm
	mma.sync.aligned.m16n8k8.row.col.f16.f16.f16.f16    { %r14913, %r14914 },    { %r2, %r3 },    { %r4 },        { %r14913, %r14914 }; 
	// end inline asm
	// begin inline asm
	mma.sync.aligned.m16n8k8.row.col.f16.f16.f16.f16    { %r14920, %r14921 },    { %r2, %r3 },    { %r4 },        { %r14920, %r14921 }; 
	// end inline asm
	// begin inline asm
	mma.sync.aligned.m16n8k8.row.col.f16.f16.f16.f16    { %r14913, %r14914 },    { %r2, %r3 },    { %r4 },        { %r14913, %r14914 }; 
	// end inline asm
	// begin inline asm
	mma.sync.aligned.m16n8k8.row.col.f16.f16.f16.f16    { %r14920, %r14921 },    { %r2, %r3 },    { %r4 },        { %r14920, %r14921 }; 
	// end inline asm
	// begin inline asm
	mma.sync.aligned.m16n8k8.row.col.f16.f16.f16.f16    { %r14913, %r14914 },    { %r2, %r3 },    { %r4 },        { %r14913, %r14914 }; 
	// end inline asm
	// begin inline asm
	mma.sync.aligned.m16n8k8.row.col.f16.f16.f16.f16    { %r14920, %r14921 },    { %r2, %r3 },    { %r4 },        { %r14920, %r14921 }; 
	// end inline asm
	// begin inline asm
	mma.sync.aligned.m16n8k8.row.col.f16.f16.f16.f16    { %r14913, %r14914 },    { %r2, %r3 },    { %r4 },        { %r14913, %r14914 }; 
	// end inline asm
	// begin inline asm
	mma.sync.aligned.m16n8k8.row.col.f16.f16.f16.f16    { %r14920, %r14921 },    { %r2, %r3 },    { %r4 },        { %r14920, %r14921 }; 
	// end inline asm
	// begin inline asm
	mma.sync.aligned.m16n8k8.row.col.f16.f16.f16.f16    { %r14913, %r14914 },    { %r2, %r3 },    { %r4 },        { %r14913, %r14914 }; 
	// end inline asm
	// begin inline asm
	mma.sync.aligned.m16n8k8.row.col.f16.f16.f16.f16    { %r14920, %r14921 },    { %r2, %r3 },    { %r4 },        { %r14920, %r14921 }; 
	// end inline asm
	// begin inline asm
	mma.sync.aligned.m16n8k8.row.col.f16.f16.f16.f16    { %r14913, %r14914 },    { %r2, %r3 },    { %r4 },        { %r14913, %r14914 }; 
	// end inline asm
	// begin inline asm
	mma.sync.aligned.m16n8k8.row.col.f16.f16.f16.f16    { %r14920, %r14921 },    { %r2, %r3 },    { %r4 },        { %r14920, %r14921 }; 
	// end inline asm
	// begin inline asm
	mma.sync.aligned.m16n8k8.row.col.f16.f16.f16.f16    { %r14913, %r14914 },    { %r2, %r3 },    { %r4 },        { %r14913, %r14914 }; 
	// end inline asm
	// begin inline asm
	mma.sync.aligned.m16n8k8.row.col.f16.f16.f16.f16    { %r14920, %r14921 },    { %r2, %r3 },    { %r4 },        { %r14920, %r14921 }; 
	// end inline asm
	// begin inline asm
	mma.sync.aligned.m16n8k8.row.col.f16.f16.f16.f16    { %r14913, %r14914 },    { %r2, %r3 },    { %r4 },        { %r14913, %r14914 }; 
	// end inline asm
	// begin inline asm
	mma.sync.aligned.m16n8k8.row.col.f16.f16.f16.f16    { %r14920, %r14921 },    { %r2, %r3 },    { %r4 },        { %r14920, %r14921 }; 
	// end inline asm
	// begin inline asm
	mma.sync.aligned.m16n8k8.row.col.f16.f16.f16.f16    { %r14913, %r14914 },    { %r2, %r3 },    { %r4 },        { %r14913, %r14914 }; 
	// end inline asm
	// begin inline asm
	mma.sync.aligned.m16n8k8.row.col.f16.f16.f16.f16    { %r14920, %r14921 },    { %r2, %r3 },    { %r4 },        { %r14920, %r14921 }; 
	// end inline asm
	// begin inline asm
	mma.sync.aligned.m16n8k8.row.col.f16.f16.f16.f16    { %r14913, %r14914 },    { %r2, %r3 },    { %r4 },        { %r14913, %r14914 }; 
	// end inline asm
	// begin inline asm
	mma.sync.aligned.m16n8k8.row.col.f16.f16.f16.f16    { %r14920, %r14921 },    { %r2, %r3 },    { %r4 },        { %r14920, %r14921 }; 
	// end inline asm
	// begin inline asm
	mma.sync.aligned.m16n8k8.row.col.f16.f16.f16.f16    { %r14913, %r14914 },    { %r2, %r3 },    { %r4 },        { %r14913, %r14914 }; 
	// end inline asm
	// begin inline asm
	mma.sync.aligned.m16n8k8.row.col.f16.f16.f16.f16    { %r14920, %r14921 },    { %r2, %r3 },    { %r4 },        { %r14920, %r14921 }; 
	// end inline asm
	// begin inline asm
	mma.sync.aligned.m16n8k8.row.col.f16.f16.f16.f16    { %r14913, %r14914 },    { %r2, %r3 },    { %r4 },        { %r14913, %r14914 }; 
	// end inline asm
	// begin inline asm
	mma.sync.aligned.m16n8k8.row.col.f16.f16.f16.f16    { %r14920, %r14921 },    { %r2, %r3 },    { %r4 },        { %r14920, %r14921 }; 
	// end inline asm
	// begin inline asm
	mma.sync.aligned.m16n8k8.row.col.f16.f16.f16.f16    { %r14913, %r14914 },    { %r2, %r3 },    { %r4 },        { %r14913, %r14914 }; 
	// end inline asm
	// begin inline asm
	mma.sync.aligned.m16n8k8.row.col.f16.f16.f16.f16    { %r14920, %r14921 },    { %r2, %r3 },    { %r4 },        { %r14920, %r14921 }; 
	// end inline asm
	// begin inline asm
	mma.sync.aligned.m16n8k8.row.col.f16.f16.f16.f16    { %r14913, %r14914 },    { %r2, %r3 },    { %r4 },        { %r14913, %r14914 }; 
	// end inline asm
	// begin inline asm
	mma.sync.aligned.m16n8k8.row.col.f16.f16.f16.f16    { %r14920, %r14921 },    { %r2, %r3 },    { %r4 },        { %r14920, %r14921 }; 
	// end inline asm
	// begin inline asm
	mma.sync.aligned.m16n8k8.row.col.f16.f16.f16.f16    { %r14913, %r14914 },    { %r2, %r3 },    { %r4 },        { %r14913, %r14914 }; 
	// end inline asm
	// begin inline asm
	mma.sync.aligned.m16n8k8.row.col.f16.f16.f16.f16    { %r14920, %r14921 },    { %r2, %r3 },    { %r4 },        { %r14920, %r14921 }; 
	// end inline asm
	// begin inline asm
	mma.sync.aligned.m16n8k8.row.col.f16.f16.f16.f16    { %r14913, %r14914 },    { %r2, %r3 },    { %r4 },        { %r14913, %r14914 }; 
	// end inline asm
	// begin inline asm
	mma.sync.aligned.m16n8k8.row.col.f16.f16.f16.f16    { %r14920, %r14921 },    { %r2, %r3 },    { %r4 },        { %r14920, %r14921 }; 
	// end inline asm
	// begin inline asm
	mma.sync.aligned.m16n8k8.row.col.f16.f16.f16.f16    { %r14913, %r14914 },    { %r2, %r3 },    { %r4 },        { %r14913, %r14914 }; 
	// end inline asm
	// begin inline asm
	mma.sync.aligned.m16n8k8.row.col.f16.f16.f16.f16    { %r14920, %r14921 },    { %r2, %r3 },    { %r4 },        { %r14920, %r14921 }; 
	// end inline asm
	// begin inline asm
	mma.sync.aligned.m16n8k8.row.col.f16.f16.f16.f16    { %r14913, %r14914 },    { %r2, %r3 },    { %r4 },        { %r14913, %r14914 }; 
	// end inline asm
	// begin inline asm
	mma.sync.aligned.m16n8k8.row.col.f16.f16.f16.f16    { %r14920, %r14921 },    { %r2, %r3 },    { %r4 },        { %r14920, %r14921 }; 
	// end inline asm
	// begin inline asm
	mma.sync.aligned.m16n8k8.row.col.f16.f16.f16.f16    { %r14913, %r14914 },    { %r2, %r3 },    { %r4 },        { %r14913, %r14914 }; 
	// end inline asm
	// begin inline asm
	mma.sync.aligned.m16n8k8.row.col.f16.f16.f16.f16    { %r14920, %r14921 },    { %r2, %r3 },    { %r4 },        { %r14920, %r14921 }; 
	// end inline asm
	// begin inline asm
	mma.sync.aligned.m16n8k8.row.col.f16.f16.f16.f16    { %r14913, %r14914 },    { %r2, %r3 },    { %r4 },        { %r14913, %r14914 }; 
	// end inline asm
	// begin inline asm
	mma.sync.aligned.m16n8k8.row.col.f16.f16.f16.f16    { %r14920, %r14921 },    { %r2, %r3 },    { %r4 },        { %r14920, %r14921 }; 
	// end inline asm
	// begin inline asm
	mma.sync.aligned.m16n8k8.row.col.f16.f16.f16.f16    { %r14913, %r14914 },    { %r2, %r3 },    { %r4 },        { %r14913, %r14914 }; 
	// end inline asm
	// begin inline asm
	mma.sync.aligned.m16n8k8.row.col.f16.f16.f16.f16    { %r14920, %r14921 },    { %r2, %r3 },    { %r4 },        { %r14920, %r14921 }; 
	// end inline asm
	// begin inline asm
	mma.sync.aligned.m16n8k8.row.col.f16.f16.f16.f16    { %r14913, %r14914 },    { %r2, %r3 },    { %r4 },        { %r14913, %r14914 }; 
	// end inline asm
	// begin inline asm
	mma.sync.aligned.m16n8k8.row.col.f16.f16.f16.f16    { %r14920, %r14921 },    { %r2, %r3 },    { %r4 },        { %r14920, %r14921 }; 
	// end inline asm
	// begin inline asm
	mma.sync.aligned.m16n8k8.row.col.f16.f16.f16.f16    { %r14913, %r14914 },    { %r2, %r3 },    { %r4 },        { %r14913, %r14914 }; 
	// end inline asm
	// begin inline asm
	mma.sync.aligned.m16n8k8.row.col.f16.f16.f16.f16    { %r14920, %r14921 },    { %r2, %r3 },    { %r4 },        { %r14920, %r14921 }; 
	// end inline asm
	// begin inline asm
	mma.sync.aligned.m16n8k8.row.col.f16.f16.f16.f16    { %r14913, %r14914 },    { %r2, %r3 },    { %r4 },        { %r14913, %r14914 }; 
	// end inline asm
	// begin inline asm
	mma.sync.aligned.m16n8k8.row.col.f16.f16.f16.f16    { %r14920, %r14921 },    { %r2, %r3 },    { %r4 },        { %r14920, %r14921 }; 
	// end inline asm
	// begin inline asm
	mma.sync.aligned.m16n8k8.row.col.f16.f16.f16.f16    { %r14913, %r14914 },    { %r2, %r3 },    { %r4 },        { %r14913, %r14914 }; 
	// end inline asm
	// begin inline asm
	mma.sync.aligned.m16n8k8.row.col.f16.f16.f16.f16    { %r14920, %r14921 },    { %r2, %r3 },    { %r4 },        { %r14920, %r14921 }; 
	// end inline asm
	// begin inline asm
	mma.sync.aligned.m16n8k8.row.col.f16.f16.f16.f16    { %r14913, %r14914 },    { %r2, %r3 },    { %r4 },        { %r14913, %r14914 }; 
	// end inline asm
	// begin inline asm
	mma.sync.aligned.m16n8k8.row.col.f16.f16.f16.f16    { %r14920, %r14921 },    { %r2, %r3 },    { %r4 },        { %r14920, %r14921 }; 
	// end inline asm
	// begin inline asm
	mma.sync.aligned.m16n8k8.row.col.f16.f16.f16.f16    { %r14913, %r14914 },    { %r2, %r3 },    { %r4 },        { %r14913, %r14914 }; 
	// end inline asm
	// begin inline asm
	mma.sync.aligned.m16n8k8.row.col.f16.f16.f16.f16    { %r14920, %r14921 },    { %r2, %r3 },    { %r4 },        { %r14920, %r14921 }; 
	// end inline asm
	// begin inline asm
	mma.sync.aligned.m16n8k8.row.col.f16.f16.f16.f16    { %r14913, %r14914 },    { %r2, %r3 },    { %r4 },        { %r14913, %r14914 }; 
	// end inline asm
	// begin inline asm
	mma.sync.aligned.m16n8k8.row.col.f16.f16.f16.f16    { %r14920, %r14921 },    { %r2, %r3 },    { %r4 },        { %r14920, %r14921 }; 
	// end inline asm
	// begin inline asm
	mma.sync.aligned.m16n8k8.row.col.f16.f16.f16.f16    { %r14913, %r14914 },    { %r2, %r3 },    { %r4 },        { %r14913, %r14914 }; 
	// end inline asm
	// begin inline asm
	mma.sync.aligned.m16n8k8.row.col.f16.f16.f16.f16    { %r14920, %r14921 },    { %r2, %r3 },    { %r4 },        { %r14920, %r14921 }; 
	// end inline asm
	// begin inline asm
	mma.sync.aligned.m16n8k8.row.col.f16.f16.f16.f16    { %r14913, %r14914 },    { %r2, %r3 },    { %r4 },        { %r14913, %r14914 }; 
	// end inline asm
	// begin inline asm
	mma.sync.aligned.m16n8k8.row.col.f16.f16.f16.f16    { %r14920, %r14921 },    { %r2, %r3 },    { %r4 },        { %r14920, %r14921 }; 
	// end inline asm
	// begin inline asm
	mma.sync.aligned.m16n8k8.row.col.f16.f16.f16.f16    { %r14913, %r14914 },    { %r2, %r3 },    { %r4 },        { %r14913, %r14914 }; 
	// end inline asm
	// begin inline asm
	mma.sync.aligned.m16n8k8.row.col.f16.f16.f16.f16    { %r14920, %r14921 },    { %r2, %r3 },    { %r4 },        { %r14920, %r14921 }; 
	// end inline asm
	// begin inline asm
	mma.sync.aligned.m16n8k8.row.col.f16.f16.f16.f16    { %r14913, %r14914 },    { %r2, %r3 },    { %r4 },        { %r14913, %r14914 }; 
	// end inline asm
	// begin inline asm
	mma.sync.aligned.m16n8k8.row.col.f16.f16.f16.f16    { %r14920, %r14921 },    { %r2, %r3 },    { %r4 },        { %r14920, %r14921 }; 
	// end inline asm
	// begin inline asm
	mma.sync.aligned.m16n8k8.row.col.f16.f16.f16.f16    { %r14913, %r14914 },    { %r2, %r3 },    { %r4 },        { %r14913, %r14914 }; 
	// end inline asm
	// begin inline asm
	mma.sync.aligned.m16n8k8.row.col.f16.f16.f16.f16    { %r14920, %r14921 },    { %r2, %r3 },    { %r4 },        { %r14920, %r14921 }; 
	// end inline asm
	// begin inline asm
	mma.sync.aligned.m16n8k8.row.col.f16.f16.f16.f16    { %r14913, %r14914 },    { %r2, %r3 },    { %r4 },        { %r14913, %r14914 }; 
	// end inline asm
	// begin inline asm
	mma.sync.aligned.m16n8k8.row.col.f16.f16.f16.f16    { %r14920, %r14921 },    { %r2, %r3 },    { %r4 },        { %r14920, %r14921 }; 
	// end inline asm
	// begin inline asm
	mma.sync.aligned.m16n8k8.row.col.f16.f16.f16.f16    { %r14913, %r14914 },    { %r2, %r3 },    { %r4 },        { %r14913, %r14914 }; 
	// end inline asm
	// begin inline asm
	mma.sync.aligned.m16n8k8.row.col.f16.f16.f16.f16    { %r14920, %r14921 },    { %r2, %r3 },    { %r4 },        { %r14920, %r14921 }; 
	// end inline asm
	// begin inline asm
	mma.sync.aligned.m16n8k8.row.col.f16.f16.f16.f16    { %r14913, %r14914 },    { %r2, %r3 },    { %r4 },        { %r14913, %r14914 }; 
	// end inline asm
	// begin inline asm
	mma.sync.aligned.m16n8k8.row.col.f16.f16.f16.f16    { %r14920, %r14921 },    { %r2, %r3 },    { %r4 },        { %r14920, %r14921 }; 
	// end inline asm
	// begin inline asm
	mma.sync.aligned.m16n8k8.row.col.f16.f16.f16.f16    { %r14913, %r14914 },    { %r2, %r3 },    { %r4 },        { %r14913, %r14914 }; 
	// end inline asm
	// begin inline asm
	mma.sync.aligned.m16n8k8.row.col.f16.f16.f16.f16    { %r14920, %r14921 },    { %r2, %r3 },    { %r4 },        { %r14920, %r14921 }; 
	// end inline asm
	// begin inline asm
	mma.sync.aligned.m16n8k8.row.col.f16.f16.f16.f16    { %r14913, %r14914 },    { %r2, %r3 },    { %r4 },        { %r14913, %r14914 }; 
	// end inline asm
	// begin inline asm
	mma.sync.aligned.m16n8k8.row.col.f16.f16.f16.f16    { %r14920, %r14921 },    { %r2, %r3 },    { %r4 },        { %r14920, %r14921 }; 
	// end inline asm
	// begin inline asm
	mma.sync.aligned.m16n8k8.row.col.f16.f16.f16.f16    { %r14913, %r14914 },    { %r2, %r3 },    { %r4 },        { %r14913, %r14914 }; 
	// end inline asm
	// begin inline asm
	mma.sync.aligned.m16n8k8.row.col.f16.f16.f16.f16    { %r14920, %r14921 },    { %r2, %r3 },    { %r4 },        { %r14920, %r14921 }; 
	// end inline asm
	// begin inline asm
	mma.sync.aligned.m16n8k8.row.col.f16.f16.f16.f16    { %r14913, %r14914 },    { %r2, %r3 },    { %r4 },        { %r14913, %r14914 }; 
	// end inline asm
	// begin inline asm
	mma.sync.aligned.m16n8k8.row.col.f16.f16.f16.f16    { %r14920, %r14921 },    { %r2, %r3 },    { %r4 },        { %r14920, %r14921 }; 
	// end inline asm
	// begin inline asm
	mma.sync.aligned.m16n8k8.row.col.f16.f16.f16.f16    { %r14913, %r14914 },    { %r2, %r3 },    { %r4 },        { %r14913, %r14914 }; 
	// end inline asm
	// begin inline asm
	mma.sync.aligned.m16n8k8.row.col.f16.f16.f16.f16    { %r14920, %r14921 },    { %r2, %r3 },    { %r4 },        { %r14920, %r14921 }; 
	// end inline asm
	// begin inline asm
	mma.sync.aligned.m16n8k8.row.col.f16.f16.f16.f16    { %r14913, %r14914 },    { %r2, %r3 },    { %r4 },        { %r14913, %r14914 }; 
	// end inline asm
	// begin inline asm
	mma.sync.aligned.m16n8k8.row.col.f16.f16.f16.f16    { %r14920, %r14921 },    { %r2, %r3 },    { %r4 },        { %r14920, %r14921 }; 
	// end inline asm
	// begin inline asm
	mma.sync.aligned.m16n8k8.row.col.f16.f16.f16.f16    { %r14913, %r14914 },    { %r2, %r3 },    { %r4 },        { %r14913, %r14914 }; 
	// end inline asm
	// begin inline asm
	mma.sync.aligned.m16n8k8.row.col.f16.f16.f16.f16    { %r14920, %r14921 },    { %r2, %r3 },    { %r4 },        { %r14920, %r14921 }; 
	// end inline asm
	// begin inline asm
	mma.sync.aligned.m16n8k8.row.col.f16.f16.f16.f16    { %r14913, %r14914 },    { %r2, %r3 },    { %r4 },        { %r14913, %r14914 }; 
	// end inline asm
	// begin inline asm
	mma.sync.aligned.m16n8k8.row.col.f16.f16.f16.f16    { %r14920, %r14921 },    { %r2, %r3 },    { %r4 },        { %r14920, %r14921 }; 
	// end inline asm
	// begin inline asm
	mma.sync.aligned.m16n8k8.row.col.f16.f16.f16.f16    { %r14913, %r14914 },    { %r2, %r3 },    { %r4 },        { %r14913, %r14914 }; 
	// end inline asm
	// begin inline asm
	mma.sync.aligned.m16n8k8.row.col.f16.f16.f16.f16    { %r14920, %r14921 },    { %r2, %r3 },    { %r4 },        { %r14920, %r14921 }; 
	// end inline asm
	// begin inline asm
	mma.sync.aligned.m16n8k8.row.col.f16.f16.f16.f16    { %r14913, %r14914 },    { %r2, %r3 },    { %r4 },        { %r14913, %r14914 }; 
	// end inline asm
	// begin inline asm
	mma.sync.aligned.m16n8k8.row.col.f16.f16.f16.f16    { %r14920, %r14921 },    { %r2, %r3 },    { %r4 },        { %r14920, %r14921 }; 
	// end inline asm
	// begin inline asm
	mma.sync.aligned.m16n8k8.row.col.f16.f16.f16.f16    { %r14913, %r14914 },    { %r2, %r3 },    { %r4 },        { %r14913, %r14914 }; 
	// end inline asm
	// begin inline asm
	mma.sync.aligned.m16n8k8.row.col.f16.f16.f16.f16    { %r14920, %r14921 },    { %r2, %r3 },    { %r4 },        { %r14920, %r14921 }; 
	// end inline asm
	// begin inline asm
	mma.sync.aligned.m16n8k8.row.col.f16.f16.f16.f16    { %r14913, %r14914 },    { %r2, %r3 },    { %r4 },        { %r14913, %r14914 }; 
	// end inline asm
	// begin inline asm
	mma.sync.aligned.m16n8k8.row.col.f16.f16.f16.f16    { %r14920, %r14921 },    { %r2, %r3 },    { %r4 },        { %r14920, %r14921 }; 
	// end inline asm
	// begin inline asm
	mma.sync.aligned.m16n8k8.row.col.f16.f16.f16.f16    { %r14913, %r14914 },    { %r2, %r3 },    { %r4 },        { %r14913, %r14914 }; 
	// end inline asm
	// begin inline asm
	mma.sync.aligned.m16n8k8.row.col.f16.f16.f16.f16    { %r14920, %r14921 },    { %r2, %r3 },    { %r4 },        { %r14920, %r14921 }; 
	// end inline asm
	// begin inline asm
	mma.sync.aligned.m16n8k8.row.col.f16.f16.f16.f16    { %r14913, %r14914 },    { %r2, %r3 },    { %r4 },        { %r14913, %r14914 }; 
	// end inline asm
	// begin inline asm
	mma.sync.aligned.m16n8k8.row.col.f16.f16.f16.f16    { %r14920, %r14921 },    { %r2, %r3 },    { %r4 },        { %r14920, %r14921 }; 
	// end inline asm
	// begin inline asm
	mma.sync.aligned.m16n8k8.row.col.f16.f16.f16.f16    { %r14913, %r14914 },    { %r2, %r3 },    { %r4 },        { %r14913, %r14914 }; 
	// end inline asm
	// begin inline asm
	mma.sync.aligned.m16n8k8.row.col.f16.f16.f16.f16    { %r14920, %r14921 },    { %r2, %r3 },    { %r4 },        { %r14920, %r14921 }; 
	// end inline asm
	// begin inline asm
	mma.sync.aligned.m16n8k8.row.col.f16.f16.f16.f16    { %r14913, %r14914 },    { %r2, %r3 },    { %r4 },        { %r14913, %r14914 }; 
	// end inline asm
	// begin inline asm
	mma.sync.aligned.m16n8k8.row.col.f16.f16.f16.f16    { %r14920, %r14921 },    { %r2, %r3 },    { %r4 },        { %r14920, %r14921 }; 
	// end inline asm
	// begin inline asm
	mma.sync.aligned.m16n8k8.row.col.f16.f16.f16.f16    { %r14913, %r14914 },    { %r2, %r3 },    { %r4 },        { %r14913, %r14914 }; 
	// end inline asm
	// begin inline asm
	mma.sync.aligned.m16n8k8.row.col.f16.f16.f16.f16    { %r14920, %r14921 },    { %r2, %r3 },    { %r4 },        { %r14920, %r14921 }; 
	// end inline asm
	// begin inline asm
	mma.sync.aligned.m16n8k8.row.col.f16.f16.f16.f16    { %r14913, %r14914 },    { %r2, %r3 },    { %r4 },        { %r14913, %r14914 }; 
	// end inline asm
	// begin inline asm
	mma.sync.aligned.m16n8k8.row.col.f16.f16.f16.f16    { %r14920, %r14921 },    { %r2, %r3 },    { %r4 },        { %r14920, %r14921 }; 
	// end inline asm
	// begin inline asm
	mma.sync.aligned.m16n8k8.row.col.f16.f16.f16.f16    { %r14913, %r14914 },    { %r2, %r3 },    { %r4 },        { %r14913, %r14914 }; 
	// end inline asm
	// begin inline asm
	mma.sync.aligned.m16n8k8.row.col.f16.f16.f16.f16    { %r14920, %r14921 },    { %r2, %r3 },    { %r4 },        { %r14920, %r14921 }; 
	// end inline asm
	// begin inline asm
	mma.sync.aligned.m16n8k8.row.col.f16.f16.f16.f16    { %r14913, %r14914 },    { %r2, %r3 },    { %r4 },        { %r14913, %r14914 }; 
	// end inline asm
	// begin inline asm
	mma.sync.aligned.m16n8k8.row.col.f16.f16.f16.f16    { %r14920, %r14921 },    { %r2, %r3 },    { %r4 },        { %r14920, %r14921 }; 
	// end inline asm
	// begin inline asm
	mma.sync.aligned.m16n8k8.row.col.f16.f16.f16.f16    { %r14913, %r14914 },    { %r2, %r3 },    { %r4 },        { %r14913, %r14914 }; 
	// end inline asm
	// begin inline asm
	mma.sync.aligned.m16n8k8.row.col.f16.f16.f16.f16    { %r14920, %r14921 },    { %r2, %r3 },    { %r4 },        { %r14920, %r14921 }; 
	// end inline asm
	// begin inline asm
	mma.sync.aligned.m16n8k8.row.col.f16.f16.f16.f16    { %r14913, %r14914 },    { %r2, %r3 },    { %r4 },        { %r14913, %r14914 }; 
	// end inline asm
	// begin inline asm
	mma.sync.aligned.m16n8k8.row.col.f16.f16.f16.f16    { %r14920, %r14921 },    { %r2, %r3 },    { %r4 },        { %r14920, %r14921 }; 
	// end inline asm
	// begin inline asm
	mma.sync.aligned.m16n8k8.row.col.f16.f16.f16.f16    { %r14913, %r14914 },    { %r2, %r3 },    { %r4 },        { %r14913, %r14914 }; 
	// end inline asm
	// begin inline asm
	mma.sync.aligned.m16n8k8.row.col.f16.f16.f16.f16    { %r14920, %r14921 },    { %r2, %r3 },    { %r4 },        { %r14920, %r14921 }; 
	// end inline asm
	// begin inline asm
	mma.sync.aligned.m16n8k8.row.col.f16.f16.f16.f16    { %r14913, %r14914 },    { %r2, %r3 },    { %r4 },        { %r14913, %r14914 }; 
	// end inline asm
	// begin inline asm
	mma.sync.aligned.m16n8k8.row.col.f16.f16.f16.f16    { %r14920, %r14921 },    { %r2, %r3 },    { %r4 },        { %r14920, %r14921 }; 
	// end inline asm
	// begin inline asm
	mma.sync.aligned.m16n8k8.row.col.f16.f16.f16.f16    { %r14913, %r14914 },    { %r2, %r3 },    { %r4 },        { %r14913, %r14914 }; 
	// end inline asm
	// begin inline asm
	mma.sync.aligned.m16n8k8.row.col.f16.f16.f16.f16    { %r14920, %r14921 },    { %r2, %r3 },    { %r4 },        { %r14920, %r14921 }; 
	// end inline asm
	// begin inline asm
	mma.sync.aligned.m16n8k8.row.col.f16.f16.f16.f16    { %r14913, %r14914 },    { %r2, %r3 },    { %r4 },        { %r14913, %r14914 }; 
	// end inline asm
	// begin inline asm
	mma.sync.aligned.m16n8k8.row.col.f16.f16.f16.f16    { %r14920, %r14921 },    { %r2, %r3 },    { %r4 },        { %r14920, %r14921 }; 
	// end inline asm
	// begin inline asm
	mma.sync.aligned.m16n8k8.row.col.f16.f16.f16.f16    { %r14913, %r14914 },    { %r2, %r3 },    { %r4 },        { %r14913, %r14914 }; 
	// end inline asm
	// begin inline asm
	mma.sync.aligned.m16n8k8.row.col.f16.f16.f16.f16    { %r14920, %r14921 },    { %r2, %r3 },    { %r4 },        { %r14920, %r14921 }; 
	// end inline asm
	// begin inline asm
	mma.sync.aligned.m16n8k8.row.col.f16.f16.f16.f16    { %r14913, %r14914 },    { %r2, %r3 },    { %r4 },        { %r14913, %r14914 }; 
	// end inline asm
	// begin inline asm
	mma.sync.aligned.m16n8k8.row.col.f16.f16.f16.f16    { %r14920, %r14921 },    { %r2, %r3 },    { %r4 },        { %r14920, %r14921 }; 
	// end inline asm
	// begin inline asm
	mma.sync.aligned.m16n8k8.row.col.f16.f16.f16.f16    { %r14913, %r14914 },    { %r2, %r3 },    { %r4 },        { %r14913, %r14914 }; 
	// end inline asm
	// begin inline asm
	mma.sync.aligned.m16n8k8.row.col.f16.f16.f16.f16    { %r14920, %r14921 },    { %r2, %r3 },    { %r4 },        { %r14920, %r14921 }; 
	// end inline asm
	// begin inline asm
	mma.sync.aligned.m16n8k8.row.col.f16.f16.f16.f16    { %r14913, %r14914 },    { %r2, %r3 },    { %r4 },        { %r14913, %r14914 }; 
	// end inline asm
	// begin inline asm
	mma.sync.aligned.m16n8k8.row.col.f16.f16.f16.f16    { %r14920, %r14921 },    { %r2, %r3 },    { %r4 },        { %r14920, %r14921 }; 
	// end inline asm
	// begin inline asm
	mma.sync.aligned.m16n8k8.row.col.f16.f16.f16.f16    { %r14913, %r14914 },    { %r2, %r3 },    { %r4 },        { %r14913, %r14914 }; 
	// end inline asm
	// begin inline asm
	mma.sync.aligned.m16n8k8.row.col.f16.f16.f16.f16    { %r14920, %r14921 },    { %r2, %r3 },    { %r4 },        { %r14920, %r14921 }; 
	// end inline asm
	// begin inline asm
	mma.sync.aligned.m16n8k8.row.col.f16.f16.f16.f16    { %r14913, %r14914 },    { %r2, %r3 },    { %r4 },        { %r14913, %r14914 }; 
	// end inline asm
	// begin inline asm
	mma.sync.aligned.m16n8k8.row.col.f16.f16.f16.f16    { %r14920, %r14921 },    { %r2, %r3 },    { %r4 },        { %r14920, %r14921 }; 
	// end inline asm
	// begin inline asm
	mma.sync.aligned.m16n8k8.row.col.f16.f16.f16.f16    { %r14913, %r14914 },    { %r2, %r3 },    { %r4 },        { %r14913, %r14914 }; 
	// end inline asm
	// begin inline asm
	mma.sync.aligned.m16n8k8.row.col.f16.f16.f16.f16    { %r14920, %r14921 },    { %r2, %r3 },    { %r4 },        { %r14920, %r14921 }; 
	// end inline asm
	// begin inline asm
	mma.sync.aligned.m16n8k8.row.col.f16.f16.f16.f16    { %r14913, %r14914 },    { %r2, %r3 },    { %r4 },        { %r14913, %r14914 }; 
	// end inline asm
	// begin inline asm
	mma.sync.aligned.m16n8k8.row.col.f16.f16.f16.f16    { %r14920, %r14921 },    { %r2, %r3 },    { %r4 },        { %r14920, %r14921 }; 
	// end inline asm
	// begin inline asm
	mma.sync.aligned.m16n8k8.row.col.f16.f16.f16.f16    { %r14913, %r14914 },    { %r2, %r3 },    { %r4 },        { %r14913, %r14914 }; 
	// end inline asm
	// begin inline asm
	mma.sync.aligned.m16n8k8.row.col.f16.f16.f16.f16    { %r14920, %r14921 },    { %r2, %r3 },    { %r4 },        { %r14920, %r14921 }; 
	// end inline asm
	// begin inline asm
	mma.sync.aligned.m16n8k8.row.col.f16.f16.f16.f16    { %r14913, %r14914 },    { %r2, %r3 },    { %r4 },        { %r14913, %r14914 }; 
	// end inline asm
	// begin inline asm
	mma.sync.aligned.m16n8k8.row.col.f16.f16.f16.f16    { %r14920, %r14921 },    { %r2, %r3 },    { %r4 },        { %r14920, %r14921 }; 
	// end inline asm
	// begin inline asm
	mma.sync.aligned.m16n8k8.row.col.f16.f16.f16.f16    { %r14913, %r14914 },    { %r2, %r3 },    { %r4 },        { %r14913, %r14914 }; 
	// end inline asm
	// begin inline asm
	mma.sync.aligned.m16n8k8.row.col.f16.f16.f16.f16    { %r14920, %r14921 },    { %r2, %r3 },    { %r4 },        { %r14920, %r14921 }; 
	// end inline asm
	// begin inline asm
	mma.sync.aligned.m16n8k8.row.col.f16.f16.f16.f16    { %r14913, %r14914 },    { %r2, %r3 },    { %r4 },        { %r14913, %r14914 }; 
	// end inline asm
	// begin inline asm
	mma.sync.aligned.m16n8k8.row.col.f16.f16.f16.f16    { %r14920, %r14921 },    { %r2, %r3 },    { %r4 },        { %r14920, %r14921 }; 
	// end inline asm
	// begin inline asm
	mma.sync.aligned.m16n8k8.row.col.f16.f16.f16.f16    { %r14913, %r14914 },    { %r2, %r3 },    { %r4 },        { %r14913, %r14914 }; 
	// end inline asm
	// begin inline asm
	mma.sync.aligned.m16n8k8.row.col.f16.f16.f16.f16    { %r14920, %r14921 },    { %r2, %r3 },    { %r4 },        { %r14920, %r14921 }; 
	// end inline asm
	// begin inline asm
	mma.sync.aligned.m16n8k8.row.col.f16.f16.f16.f16    { %r14913, %r14914 },    { %r2, %r3 },    { %r4 },        { %r14913, %r14914 }; 
	// end inline asm
	// begin inline asm
	mma.sync.aligned.m16n8k8.row.col.f16.f16.f16.f16    { %r14920, %r14921 },    { %r2, %r3 },    { %r4 },        { %r14920, %r14921 }; 
	// end inline asm
	// begin inline asm
	mma.sync.aligned.m16n8k8.row.col.f16.f16.f16.f16    { %r14913, %r14914 },    { %r2, %r3 },    { %r4 },        { %r14913, %r14914 }; 
	// end inline asm
	// begin inline asm
	mma.sync.aligned.m16n8k8.row.col.f16.f16.f16.f16    { %r14920, %r14921 },    { %r2, %r3 },    { %r4 },        { %r14920, %r14921 }; 
	// end inline asm
	// begin inline asm
	mma.sync.aligned.m16n8k8.row.col.f16.f16.f16.f16    { %r14913, %r14914 },    { %r2, %r3 },    { %r4 },        { %r14913, %r14914 }; 
	// end inline asm
	// begin inline asm
	mma.sync.aligned.m16n8k8.row.col.f16.f16.f16.f16    { %r14920, %r14921 },    { %r2, %r3 },    { %r4 },        { %r14920, %r14921 }; 
	// end inline asm
	// begin inline asm
	mma.sync.aligned.m16n8k8.row.col.f16.f16.f16.f16    { %r14913, %r14914 },    { %r2, %r3 },    { %r4 },        { %r14913, %r14914 }; 
	// end inline asm
	// begin inline asm
	mma.sync.aligned.m16n8k8.row.col.f16.f16.f16.f16    { %r14920, %r14921 },    { %r2, %r3 },    { %r4 },        { %r14920, %r14921 }; 
	// end inline asm
	// begin inline asm
	mma.sync.aligned.m16n8k8.row.col.f16.f16.f16.f16    { %r14913, %r14914 },    { %r2, %r3 },    { %r4 },        { %r14913, %r14914 }; 
	// end inline asm
	// begin inline asm
	mma.sync.aligned.m16n8k8.row.col.f16.f16.f16.f16    { %r14920, %r14921 },    { %r2, %r3 },    { %r4 },        { %r14920, %r14921 }; 
	// end inline asm
	// begin inline asm
	mma.sync.aligned.m16n8k8.row.col.f16.f16.f16.f16    { %r14913, %r14914 },    { %r2, %r3 },    { %r4 },        { %r14913, %r14914 }; 
	// end inline asm
	// begin inline asm
	mma.sync.aligned.m16n8k8.row.col.f16.f16.f16.f16    { %r14920, %r14921 },    { %r2, %r3 },    { %r4 },        { %r14920, %r14921 }; 
	// end inline asm
	// begin inline asm
	mma.sync.aligned.m16n8k8.row.col.f16.f16.f16.f16    { %r14913, %r14914 },    { %r2, %r3 },    { %r4 },        { %r14913, %r14914 }; 
	// end inline asm
	// begin inline asm
	mma.sync.aligned.m16n8k8.row.col.f16.f16.f16.f16    { %r14920, %r14921 },    { %r2, %r3 },    { %r4 },        { %r14920, %r14921 }; 
	// end inline asm
	// begin inline asm
	mma.sync.aligned.m16n8k8.row.col.f16.f16.f16.f16    { %r14913, %r14914 },    { %r2, %r3 },    { %r4 },        { %r14913, %r14914 }; 
	// end inline asm
	// begin inline asm
	mma.sync.aligned.m16n8k8.row.col.f16.f16.f16.f16    { %r14920, %r14921 },    { %r2, %r3 },    { %r4 },        { %r14920, %r14921 }; 
	// end inline asm
	// begin inline asm
	mma.sync.aligned.m16n8k8.row.col.f16.f16.f16.f16    { %r14913, %r14914 },    { %r2, %r3 },    { %r4 },        { %r14913, %r14914 }; 
	// end inline asm
	// begin inline asm
	mma.sync.aligned.m16n8k8.row.col.f16.f16.f16.f16    { %r14920, %r14921 },    { %r2, %r3 },    { %r4 },        { %r14920, %r14921 }; 
	// end inline asm
	// begin inline asm
	mma.sync.aligned.m16n8k8.row.col.f16.f16.f16.f16    { %r14913, %r14914 },    { %r2, %r3 },    { %r4 },        { %r14913, %r14914 }; 
	// end inline asm
	// begin inline asm
	mma.sync.aligned.m16n8k8.row.col.f16.f16.f16.f16    { %r14920, %r14921 },    { %r2, %r3 },    { %r4 },        { %r14920, %r14921 }; 
	// end inline asm
	// begin inline asm
	mma.sync.aligned.m16n8k8.row.col.f16.f16.f16.f16    { %r14913, %r14914 },    { %r2, %r3 },    { %r4 },        { %r14913, %r14914 }; 
	// end inline asm
	// begin inline asm
	mma.sync.aligned.m16n8k8.row.col.f16.f16.f16.f16    { %r14920, %r14921 },    { %r2, %r3 },    { %r4 },        { %r14920, %r14921 }; 
	// end inline asm
	// begin inline asm
	mma.sync.aligned.m16n8k8.row.col.f16.f16.f16.f16    { %r14913, %r14914 },    { %r2, %r3 },    { %r4 },        { %r14913, %r14914 }; 
	// end inline asm
	// begin inline asm
	mma.sync.aligned.m16n8k8.row.col.f16.f16.f16.f16    { %r14920, %r14921 },    { %r2, %r3 },    { %r4 },        { %r14920, %r14921 }; 
	// end inline asm
	// begin inline asm
	mma.sync.aligned.m16n8k8.row.col.f16.f16.f16.f16    { %r14913, %r14914 },    { %r2, %r3 },    { %r4 },        { %r14913, %r14914 }; 
	// end inline asm
	// begin inline asm
	mma.sync.aligned.m16n8k8.row.col.f16.f16.f16.f16    { %r14920, %r14921 },    { %r2, %r3 },    { %r4 },        { %r14920, %r14921 }; 
	// end inline asm
	// begin inline asm
	mma.sync.aligned.m16n8k8.row.col.f16.f16.f16.f16    { %r14913, %r14914 },    { %r2, %r3 },    { %r4 },        { %r14913, %r14914 }; 
	// end inline asm
	// begin inline asm
	mma.sync.aligned.m16n8k8.row.col.f16.f16.f16.f16    { %r14920, %r14921 },    { %r2, %r3 },    { %r4 },        { %r14920, %r14921 }; 
	// end inline asm
	// begin inline asm
	mma.sync.aligned.m16n8k8.row.col.f16.f16.f16.f16    { %r14913, %r14914 },    { %r2, %r3 },    { %r4 },        { %r14913, %r14914 }; 
	// end inline asm
	// begin inline asm
	mma.sync.aligned.m16n8k8.row.col.f16.f16.f16.f16    { %r14920, %r14921 },    { %r2, %r3 },    { %r4 },        { %r14920, %r14921 }; 
	// end inline asm
	mov.u32 	%r19884, %r14914;
	mov.u32 	%r19883, %r14913;
	// begin inline asm
	mma.sync.aligned.m16n8k8.row.col.f16.f16.f16.f16    { %r19883, %r19884 },    { %r2, %r3 },    { %r4 },        { %r19883, %r19884 }; 
	// end inline asm
	mov.u32 	%r19890, %r14920;
	mov.u32 	%r19891, %r14921;
	// begin inline asm
	mma.sync.aligned.m16n8k8.row.col.f16.f16.f16.f16    { %r19890, %r19891 },    { %r2, %r3 },    { %r4 },        { %r19890, %r19891 }; 
	// end inline asm
	// begin inline asm
	mma.sync.aligned.m16n8k8.row.col.f16.f16.f16.f16    { %r19883, %r19884 },    { %r2, %r3 },    { %r4 },        { %r19883, %r19884 }; 
	// end inline asm
	// begin inline asm
	mma.sync.aligned.m16n8k8.row.col.f16.f16.f16.f16    { %r19890, %r19891 },    { %r2, %r3 },    { %r4 },        { %r19890, %r19891 }; 
	// end inline asm
	// begin inline asm
	mma.sync.aligned.m16n8k8.row.col.f16.f16.f16.f16    { %r19883, %r19884 },    { %r2, %r3 },    { %r4 },        { %r19883, %r19884 }; 
	// end inline asm
	// begin inline asm
	mma.sync.aligned.m16n8k8.row.col.f16.f16.f16.f16    { %r19890, %r19891 },    { %r2, %r3 },    { %r4 },        { %r19890, %r19891 }; 
	// end inline asm
	// begin inline asm
	mma.sync.aligned.m16n8k8.row.col.f16.f16.f16.f16    { %r19883, %r19884 },    { %r2, %r3 },    { %r4 },        { %r19883, %r19884 }; 
	// end inline asm
	// begin inline asm
	mma.sync.aligned.m16n8k8.row.col.f16.f16.f16.f16    { %r19890, %r19891 },    { %r2, %r3 },    { %r4 },        { %r19890, %r19891 }; 
	// end inline asm
	// begin inline asm
	mma.sync.aligned.m16n8k8.row.col.f16.f16.f16.f16    { %r19883, %r19884 },    { %r2, %r3 },    { %r4 },        { %r19883, %r19884 }; 
	// end inline asm
	// begin inline asm
	mma.sync.aligned.m16n8k8.row.col.f16.f16.f16.f16    { %r19890, %r19891 },    { %r2, %r3 },    { %r4 },        { %r19890, %r19891 }; 
	// end inline asm
	// begin inline asm
	mma.sync.aligned.m16n8k8.row.col.f16.f16.f16.f16    { %r19883, %r19884 },    { %r2, %r3 },    { %r4 },        { %r19883, %r19884 }; 
	// end inline asm
	// begin inline asm
	mma.sync.aligned.m16n8k8.row.col.f16.f16.f16.f16    { %r19890, %r19891 },    { %r2, %r3 },    { %r4 },        { %r19890, %r19891 }; 
	// end inline asm
	// begin inline asm
	mma.sync.aligned.m16n8k8.row.col.f16.f16.f16.f16    { %r19883, %r19884 },    { %r2, %r3 },    { %r4 },        { %r19883, %r19884 }; 
	// end inline asm
	// begin inline asm
	mma.sync.aligned.m16n8k8.row.col.f16.f16.f16.f16    { %r19890, %r19891 },    { %r2, %r3 },    { %r4 },        { %r19890, %r19891 }; 
	// end inline asm
	// begin inline asm
	mma.sync.aligned.m16n8k8.row.col.f16.f16.f16.f16    { %r19883, %r19884 },    { %r2, %r3 },    { %r4 },        { %r19883, %r19884 }; 
	// end inline asm
	// begin inline asm
	mma.sync.aligned.m16n8k8.row.col.f16.f16.f16.f16    { %r19890, %r19891 },    { %r2, %r3 },    { %r4 },        { %r19890, %r19891 }; 
	// end inline asm
	// begin inline asm
	mma.sync.aligned.m16n8k8.row.col.f16.f16.f16.f16    { %r19883, %r19884 },    { %r2, %r3 },    { %r4 },        { %r19883, %r19884 }; 
	// end inline asm
	// begin inline asm
	mma.sync.aligned.m16n8k8.row.col.f16.f16.f16.f16    { %r19890, %r19891 },    { %r2, %r3 },    { %r4 },        { %r19890, %r19891 }; 
	// end inline asm
	// begin inline asm
	mma.sync.aligned.m16n8k8.row.col.f16.f16.f16.f16    { %r19883, %r19884 },    { %r2, %r3 },    { %r4 },        { %r19883, %r19884 }; 
	// end inline asm
	// begin inline asm
	mma.sync.aligned.m16n8k8.row.col.f16.f16.f16.f16    { %r19890, %r19891 },    { %r2, %r3 },    { %r4 },        { %r19890, %r19891 }; 
	// end inline asm
	// begin inline asm
	mma.sync.aligned.m16n8k8.row.col.f16.f16.f16.f16    { %r19883, %r19884 },    { %r2, %r3 },    { %r4 },        { %r19883, %r19884 }; 
	// end inline asm
	// begin inline asm
	mma.sync.aligned.m16n8k8.row.col.f16.f16.f16.f16    { %r19890, %r19891 },    { %r2, %r3 },    { %r4 },        { %r19890, %r19891 }; 
	// end inline asm
	// begin inline asm
	mma.sync.aligned.m16n8k8.row.col.f16.f16.f16.f16    { %r19883, %r19884 },    { %r2, %r3 },    { %r4 },        { %r19883, %r19884 }; 
	// end inline asm
	// begin inline asm
	mma.sync.aligned.m16n8k8.row.col.f16.f16.f16.f16    { %r19890, %r19891 },    { %r2, %r3 },    { %r4 },        { %r19890, %r19891 }; 
	// end inline asm
	// begin inline asm
	mma.sync.aligned.m16n8k8.row.col.f16.f16.f16.f16    { %r19883, %r19884 },    { %r2, %r3 },    { %r4 },        { %r19883, %r19884 }; 
	// end inline asm
	// begin inline asm
	mma.sync.aligned.m16n8k8.row.col.f16.f16.f16.f16    { %r19890, %r19891 },    { %r2, %r3 },    { %r4 },        { %r19890, %r19891 }; 
	// end inline asm
	// begin inline asm
	mma.sync.aligned.m16n8k8.row.col.f16.f16.f16.f16    { %r19883, %r19884 },    { %r2, %r3 },    { %r4 },        { %r19883, %r19884 }; 
	// end inline asm
	// begin inline asm
	mma.sync.aligned.m16n8k8.row.col.f16.f16.f16.f16    { %r19890, %r19891 },    { %r2, %r3 },    { %r4 },        { %r19890, %r19891 }; 
	// end inline asm
	// begin inline asm
	mma.sync.aligned.m16n8k8.row.col.f16.f16.f16.f16    { %r19883, %r19884 },    { %r2, %r3 },    { %r4 },        { %r19883, %r19884 }; 
	// end inline asm
	// begin inline asm
	mma.sync.aligned.m16n8k8.row.col.f16.f16.f16.f16    { %r19890, %r19891 },    { %r2, %r3 },    { %r4 },        { %r19890, %r19891 }; 
	// end inline asm
	// begin inline asm
	mma.sync.aligned.m16n8k8.row.col.f16.f16.f16.f16    { %r19883, %r19884 },    { %r2, %r3 },    { %r4 },        { %r19883, %r19884 }; 
	// end inline asm
	// begin inline asm
	mma.sync.aligned.m16n8k8.row.col.f16.f16.f16.f16    { %r19890, %r19891 },    { %r2, %r3 },    { %r4 },        { %r19890, %r19891 }; 
	// end inline asm
	// begin inline asm
	mma.sync.aligned.m16n8k8.row.col.f16.f16.f16.f16    { %r19883, %r19884 },    { %r2, %r3 },    { %r4 },        { %r19883, %r19884 }; 
	// end inline asm
	// begin inline asm
	mma.sync.aligned.m16n8k8.row.col.f16.f16.f16.f16    { %r19890, %r19891 },    { %r2, %r3 },    { %r4 },        { %r19890, %r19891 }; 
	// end inline asm
	// begin inline asm
	mma.sync.aligned.m16n8k8.row.col.f16.f16.f16.f16    { %r19883, %r19884 },    { %r2, %r3 },    { %r4 },        { %r19883, %r19884 }; 
	// end inline asm
	// begin inline asm
	mma.sync.aligned.m16n8k8.row.col.f16.f16.f16.f16    { %r19890, %r19891 },    { %r2, %r3 },    { %r4 },        { %r19890, %r19891 }; 
	// end inline asm
	// begin inline asm
	mma.sync.aligned.m16n8k8.row.col.f16.f16.f16.f16    { %r19883, %r19884 },    { %r2, %r3 },    { %r4 },        { %r19883, %r19884 }; 
	// end inline asm
	// begin inline asm
	mma.sync.aligned.m16n8k8.row.col.f16.f16.f16.f16    { %r19890, %r19891 },    { %r2, %r3 },    { %r4 },        { %r19890, %r19891 }; 
	// end inline asm
	// begin inline asm
	mma.sync.aligned.m16n8k8.row.col.f16.f16.f16.f16    { %r19883, %r19884 },    { %r2, %r3 },    { %r4 },        { %r19883, %r19884 }; 
	// end inline asm
	// begin inline asm
	mma.sync.aligned.m16n8k8.row.col.f16.f16.f16.f16    { %r19890, %r19891 },    { %r2, %r3 },    { %r4 },        { %r19890, %r19891 }; 
	// end inline asm
	// begin inline asm
	mma.sync.aligned.m16n8k8.row.col.f16.f16.f16.f16    { %r19883, %r19884 },    { %r2, %r3 },    { %r4 },        { %r19883, %r19884 }; 
	// end inline asm
	// begin inline asm
	mma.sync.aligned.m16n8k8.row.col.f16.f16.f16.f16    { %r19890, %r19891 },    { %r2, %r3 },    { %r4 },        { %r19890, %r19891 }; 
	// end inline asm
	// begin inline asm
	mma.sync.aligned.m16n8k8.row.col.f16.f16.f16.f16    { %r19883, %r19884 },    { %r2, %r3 },    { %r4 },        { %r19883, %r19884 }; 
	// end inline asm
	// begin inline asm
	mma.sync.aligned.m16n8k8.row.col.f16.f16.f16.f16    { %r19890, %r19891 },    { %r2, %r3 },    { %r4 },        { %r19890, %r19891 }; 
	// end inline asm
	// begin inline asm
	mma.sync.aligned.m16n8k8.row.col.f16.f16.f16.f16    { %r19883, %r19884 },    { %r2, %r3 },    { %r4 },        { %r19883, %r19884 }; 
	// end inline asm
	// begin inline asm
	mma.sync.aligned.m16n8k8.row.col.f16.f16.f16.f16    { %r19890, %r19891 },    { %r2, %r3 },    { %r4 },        { %r19890, %r19891 }; 
	// end inline asm
	// begin inline asm
	mma.sync.aligned.m16n8k8.row.col.f16.f16.f16.f16    { %r19883, %r19884 },    { %r2, %r3 },    { %r4 },        { %r19883, %r19884 }; 
	// end inline asm
	// begin inline asm
	mma.sync.aligned.m16n8k8.row.col.f16.f16.f16.f16    { %r19890, %r19891 },    { %r2, %r3 },    { %r4 },        { %r19890, %r19891 }; 
	// end inline asm
	// begin inline asm
	mma.sync.aligned.m16n8k8.row.col.f16.f16.f16.f16    { %r19883, %r19884 },    { %r2, %r3 },    { %r4 },        { %r19883, %r19884 }; 
	// end inline asm
	// begin inline asm
	mma.sync.aligned.m16n8k8.row.col.f16.f16.f16.f16    { %r19890, %r19891 },    { %r2, %r3 },    { %r4 },        { %r19890, %r19891 }; 
	// end inline asm
	// begin inline asm
	mma.sync.aligned.m16n8k8.row.col.f16.f16.f16.f16    { %r19883, %r19884 },    { %r2, %r3 },    { %r4 },        { %r19883, %r19884 }; 
	// end inline asm
	// begin inline asm
	mma.sync.aligned.m16n8k8.row.col.f16.f16.f16.f16    { %r19890, %r19891 },    { %r2, %r3 },    { %r4 },        { %r19890, %r19891 }; 
	// end inline asm
	// begin inline asm
	mma.sync.aligned.m16n8k8.row.col.f16.f16.f16.f16    { %r19883, %r19884 },    { %r2, %r3 },    { %r4 },        { %r19883, %r19884 }; 
	// end inline asm
	// begin inline asm
	mma.sync.aligned.m16n8k8.row.col.f16.f16.f16.f16    { %r19890, %r19891 },    { %r2, %r3 },    { %r4 },        { %r19890, %r19891 }; 
	// end inline asm
	// begin inline asm
	mma.sync.aligned.m16n8k8.row.col.f16.f16.f16.f16    { %r19883, %r19884 },    { %r2, %r3 },    { %r4 },        { %r19883, %r19884 }; 
	// end inline asm
	// begin inline asm
	mma.sync.aligned.m16n8k8.row.col.f16.f16.f16.f16    { %r19890, %r19891 },    { %r2, %r3 },    { %r4 },        { %r19890, %r19891 }; 
	// end inline asm
	// begin inline asm
	mma.sync.aligned.m16n8k8.row.col.f16.f16.f16.f16    { %r19883, %r19884 },    { %r2, %r3 },    { %r4 },        { %r19883, %r19884 }; 
	// end inline asm
	// begin inline asm
	mma.sync.aligned.m16n8k8.row.col.f16.f16.f16.f16    { %r19890, %r19891 },    { %r2, %r3 },    { %r4 },        { %r19890, %r19891 }; 
	// end inline asm
	// begin inline asm
	mma.sync.aligned.m16n8k8.row.col.f16.f16.f16.f16    { %r19883, %r19884 },    { %r2, %r3 },    { %r4 },        { %r19883, %r19884 }; 
	// end inline asm
	// begin inline asm
	mma.sync.aligned.m16n8k8.row.col.f16.f16.f16.f16    { %r19890, %r19891 },    { %r2, %r3 },    { %r4 },        { %r19890, %r19891 }; 
	// end inline asm
	// begin inline asm
	mma.sync.aligned.m16n8k8.row.col.f16.f16.f16.f16    { %r19883, %r19884 },    { %r2, %r3 },    { %r4 },        { %r19883, %r19884 }; 
	// end inline asm
	// begin inline asm
	mma.sync.aligned.m16n8k8.row.col.f16.f16.f16.f16    { %r19890, %r19891 },    { %r2, %r3 },    { %r4 },        { %r19890, %r19891 }; 
	// end inline asm
	// begin inline asm
	mma.sync.aligned.m16n8k8.row.col.f16.f16.f16.f16    { %r19883, %r19884 },    { %r2, %r3 },    { %r4 },        { %r19883, %r19884 }; 
	// end inline asm
	// begin inline asm
	mma.sync.aligned.m16n8k8.row.col.f16.f16.f16.f16    { %r19890, %r19891 },    { %r2, %r3 },    { %r4 },        { %r19890, %r19891 }; 
	// end inline asm
	// begin inline asm
	mma.sync.aligned.m16n8k8.row.col.f16.f16.f16.f16    { %r19883, %r19884 },    { %r2, %r3 },    { %r4 },        { %r19883, %r19884 }; 
	// end inline asm
	// begin inline asm
	mma.sync.aligned.m16n8k8.row.col.f16.f16.f16.f16    { %r19890, %r19891 },    { %r2, %r3 },    { %r4 },        { %r19890, %r19891 }; 
	// end inline asm
	// begin inline asm
	mma.sync.aligned.m16n8k8.row.col.f16.f16.f16.f16    { %r19883, %r19884 },    { %r2, %r3 },    { %r4 },        { %r19883, %r19884 }; 
	// end inline asm
	// begin inline asm
	mma.sync.aligned.m16n8k8.row.col.f16.f16.f16.f16    { %r19890, %r19891 },    { %r2, %r3 },    { %r4 },        { %r19890, %r19891 }; 
	// end inline asm
	// begin inline asm
	mma.sync.aligned.m16n8k8.row.col.f16.f16.f16.f16    { %r19883, %r19884 },    { %r2, %r3 },    { %r4 },        { %r19883, %r19884 }; 
	// end inline asm
	// begin inline asm
	mma.sync.aligned.m16n8k8.row.col.f16.f16.f16.f16    { %r19890, %r19891 },    { %r2, %r3 },    { %r4 },        { %r19890, %r19891 }; 
	// end inline asm
	// begin inline asm
	mma.sync.aligned.m16n8k8.row.col.f16.f16.f16.f16    { %r19883, %r19884 },    { %r2, %r3 },    { %r4 },        { %r19883, %r19884 }; 
	// end inline asm
	// begin inline asm
	mma.sync.aligned.m16n8k8.row.col.f16.f16.f16.f16    { %r19890, %r19891 },    { %r2, %r3 },    { %r4 },        { %r19890, %r19891 }; 
	// end inline asm
	// begin inline asm
	mma.sync.aligned.m16n8k8.row.col.f16.f16.f16.f16    { %r19883, %r19884 },    { %r2, %r3 },    { %r4 },        { %r19883, %r19884 }; 
	// end inline asm
	// begin inline asm
	mma.sync.aligned.m16n8k8.row.col.f16.f16.f16.f16    { %r19890, %r19891 },    { %r2, %r3 },    { %r4 },        { %r19890, %r19891 }; 
	// end inline asm
	// begin inline asm
	mma.sync.aligned.m16n8k8.row.col.f16.f16.f16.f16    { %r19883, %r19884 },    { %r2, %r3 },    { %r4 },        { %r19883, %r19884 }; 
	// end inline asm
	// begin inline asm
	mma.sync.aligned.m16n8k8.row.col.f16.f16.f16.f16    { %r19890, %r19891 },    { %r2, %r3 },    { %r4 },        { %r19890, %r19891 }; 
	// end inline asm
	// begin inline asm
	mma.sync.aligned.m16n8k8.row.col.f16.f16.f16.f16    { %r19883, %r19884 },    { %r2, %r3 },    { %r4 },        { %r19883, %r19884 }; 
	// end inline asm
	// begin inline asm
	mma.sync.aligned.m16n8k8.row.col.f16.f16.f16.f16    { %r19890, %r19891 },    { %r2, %r3 },    { %r4 },        { %r19890, %r19891 }; 
	// end inline asm
	// begin inline asm
	mma.sync.aligned.m16n8k8.row.col.f16.f16.f16.f16    { %r19883, %r19884 },    { %r2, %r3 },    { %r4 },        { %r19883, %r19884 }; 
	// end inline asm
	// begin inline asm
	mma.sync.aligned.m16n8k8.row.col.f16.f16.f16.f16    { %r19890, %r19891 },    { %r2, %r3 },    { %r4 },        { %r19890, %r19891 }; 
	// end inline asm
	// begin inline asm
	mma.sync.aligned.m16n8k8.row.col.f16.f16.f16.f16    { %r19883, %r19884 },    { %r2, %r3 },    { %r4 },        { %r19883, %r19884 }; 
	// end inline asm
	// begin inline asm
	mma.sync.aligned.m16n8k8.row.col.f16.f16.f16.f16    { %r19890, %r19891 },    { %r2, %r3 },    { %r4 },        { %r19890, %r19891 }; 
	// end inline asm
	// begin inline asm
	mma.sync.aligned.m16n8k8.row.col.f16.f16.f16.f16    { %r19883, %r19884 },    { %r2, %r3 },    { %r4 },        { %r19883, %r19884 }; 
	// end inline asm
	// begin inline asm
	mma.sync.aligned.m16n8k8.row.col.f16.f16.f16.f16    { %r19890, %r19891 },    { %r2, %r3 },    { %r4 },        { %r19890, %r19891 }; 
	// end inline asm
	// begin inline asm
	mma.sync.aligned.m16n8k8.row.col.f16.f16.f16.f16    { %r19883, %r19884 },    { %r2, %r3 },    { %r4 },        { %r19883, %r19884 }; 
	// end inline asm
	// begin inline asm
	mma.sync.aligned.m16n8k8.row.col.f16.f16.f16.f16    { %r19890, %r19891 },    { %r2, %r3 },    { %r4 },        { %r19890, %r19891 }; 
	// end inline asm
	// begin inline asm
	mma.sync.aligned.m16n8k8.row.col.f16.f16.f16.f16    { %r19883, %r19884 },    { %r2, %r3 },    { %r4 },        { %r19883, %r19884 }; 
	// end inline asm
	// begin inline asm
	mma.sync.aligned.m16n8k8.row.col.f16.f16.f16.f16    { %r19890, %r19891 },    { %r2, %r3 },    { %r4 },        { %r19890, %r19891 }; 
	// end inline asm
	// begin inline asm
	mma.sync.aligned.m16n8k8.row.col.f16.f16.f16.f16    { %r19883, %r19884 },    { %r2, %r3 },    { %r4 },        { %r19883, %r19884 }; 
	// end inline asm
	// begin inline asm
	mma.sync.aligned.m16n8k8.row.col.f16.f16.f16.f16    { %r19890, %r19891 },    { %r2, %r3 },    { %r4 },        { %r19890, %r19891 }; 
	// end inline asm
	// begin inline asm
	mma.sync.aligned.m16n8k8.row.col.f16.f16.f16.f16    { %r19883, %r19884 },    { %r2, %r3 },    { %r4 },        { %r19883, %r19884 }; 
	// end inline asm
	// begin inline asm
	mma.sync.aligned.m16n8k8.row.col.f16.f16.f16.f16    { %r19890, %r19891 },    { %r2, %r3 },    { %r4 },        { %r19890, %r19891 }; 
	// end inline asm
	// begin inline asm
	mma.sync.aligned.m16n8k8.row.col.f16.f16.f16.f16    { %r19883, %r19884 },    { %r2, %r3 },    { %r4 },        { %r19883, %r19884 }; 
	// end inline asm
	// begin inline asm
	mma.sync.aligned.m16n8k8.row.col.f16.f16.f16.f16    { %r19890, %r19891 },    { %r2, %r3 },    { %r4 },        { %r19890, %r19891 }; 
	// end inline asm
	// begin inline asm
	mma.sync.aligned.m16n8k8.row.col.f16.f16.f16.f16    { %r19883, %r19884 },    { %r2, %r3 },    { %r4 },        { %r19883, %r19884 }; 
	// end inline asm
	// begin inline asm
	mma.sync.aligned.m16n8k8.row.col.f16.f16.f16.f16    { %r19890, %r19891 },    { %r2, %r3 },    { %r4 },        { %r19890, %r19891 }; 
	// end inline asm
	// begin inline asm
	mma.sync.aligned.m16n8k8.row.col.f16.f16.f16.f16    { %r19883, %r19884 },    { %r2, %r3 },    { %r4 },        { %r19883, %r19884 }; 
	// end inline asm
	// begin inline asm
	mma.sync.aligned.m16n8k8.row.col.f16.f16.f16.f16    { %r19890, %r19891 },    { %r2, %r3 },    { %r4 },        { %r19890, %r19891 }; 
	// end inline asm
	// begin inline asm
	mma.sync.aligned.m16n8k8.row.col.f16.f16.f16.f16    { %r19883, %r19884 },    { %r2, %r3 },    { %r4 },        { %r19883, %r19884 }; 
	// end inline asm
	// begin inline asm
	mma.sync.aligned.m16n8k8.row.col.f16.f16.f16.f16    { %r19890, %r19891 },    { %r2, %r3 },    { %r4 },        { %r19890, %r19891 }; 
	// end inline asm
	// begin inline asm
	mma.sync.aligned.m16n8k8.row.col.f16.f16.f16.f16    { %r19883, %r19884 },    { %r2, %r3 },    { %r4 },        { %r19883, %r19884 }; 
	// end inline asm
	// begin inline asm
	mma.sync.aligned.m16n8k8.row.col.f16.f16.f16.f16    { %r19890, %r19891 },    { %r2, %r3 },    { %r4 },        { %r19890, %r19891 }; 
	// end inline asm
	// begin inline asm
	mma.sync.aligned.m16n8k8.row.col.f16.f16.f16.f16    { %r19883, %r19884 },    { %r2, %r3 },    { %r4 },        { %r19883, %r19884 }; 
	// end inline asm
	// begin inline asm
	mma.sync.aligned.m16n8k8.row.col.f16.f16.f16.f16    { %r19890, %r19891 },    { %r2, %r3 },    { %r4 },        { %r19890, %r19891 }; 
	// end inline asm
	// begin inline asm
	mma.sync.aligned.m16n8k8.row.col.f16.f16.f16.f16    { %r19883, %r19884 },    { %r2, %r3 },    { %r4 },        { %r19883, %r19884 }; 
	// end inline asm
	// begin inline asm
	mma.sync.aligned.m16n8k8.row.col.f16.f16.f16.f16    { %r19890, %r19891 },    { %r2, %r3 },    { %r4 },        { %r19890, %r19891 }; 
	// end inline asm
	// begin inline asm
	mma.sync.aligned.m16n8k8.row.col.f16.f16.f16.f16    { %r19883, %r19884 },    { %r2, %r3 },    { %r4 },        { %r19883, %r19884 }; 
	// end inline asm
	// begin inline asm
	mma.sync.aligned.m16n8k8.row.col.f16.f16.f16.f16    { %r19890, %r19891 },    { %r2, %r3 },    { %r4 },        { %r19890, %r19891 }; 
	// end inline asm
	// begin inline asm
	mma.sync.aligned.m16n8k8.row.col.f16.f16.f16.f16    { %r19883, %r19884 },    { %r2, %r3 },    { %r4 },        { %r19883, %r19884 }; 
	// end inline asm
	// begin inline asm
	mma.sync.aligned.m16n8k8.row.col.f16.f16.f16.f16    { %r19890, %r19891 },    { %r2, %r3 },    { %r4 },        { %r19890, %r19891 }; 
	// end inline asm
	// begin inline asm
	mma.sync.aligned.m16n8k8.row.col.f16.f16.f16.f16    { %r19883, %r19884 },    { %r2, %r3 },    { %r4 },        { %r19883, %r19884 }; 
	// end inline asm
	// begin inline asm
	mma.sync.aligned.m16n8k8.row.col.f16.f16.f16.f16    { %r19890, %r19891 },    { %r2, %r3 },    { %r4 },        { %r19890, %r19891 }; 
	// end inline asm
	// begin inline asm
	mma.sync.aligned.m16n8k8.row.col.f16.f16.f16.f16    { %r19883, %r19884 },    { %r2, %r3 },    { %r4 },        { %r19883, %r19884 }; 
	// end inline asm
	// begin inline asm
	mma.sync.aligned.m16n8k8.row.col.f16.f16.f16.f16    { %r19890, %r19891 },    { %r2, %r3 },    { %r4 },        { %r19890, %r19891 }; 
	// end inline asm
	// begin inline asm
	mma.sync.aligned.m16n8k8.row.col.f16.f16.f16.f16    { %r19883, %r19884 },    { %r2, %r3 },    { %r4 },        { %r19883, %r19884 }; 
	// end inline asm
	// begin inline asm
	mma.sync.aligned.m16n8k8.row.col.f16.f16.f16.f16    { %r19890, %r19891 },    { %r2, %r3 },    { %r4 },        { %r19890, %r19891 }; 
	// end inline asm
	// begin inline asm
	mma.sync.aligned.m16n8k8.row.col.f16.f16.f16.f16    { %r19883, %r19884 },    { %r2, %r3 },    { %r4 },        { %r19883, %r19884 }; 
	// end inline asm
	// begin inline asm
	mma.sync.aligned.m16n8k8.row.col.f16.f16.f16.f16    { %r19890, %r19891 },    { %r2, %r3 },    { %r4 },        { %r19890, %r19891 }; 
	// end inline asm
	// begin inline asm
	mma.sync.aligned.m16n8k8.row.col.f16.f16.f16.f16    { %r19883, %r19884 },    { %r2, %r3 },    { %r4 },        { %r19883, %r19884 }; 
	// end inline asm
	// begin inline asm
	mma.sync.aligned.m16n8k8.row.col.f16.f16.f16.f16    { %r19890, %r19891 },    { %r2, %r3 },    { %r4 },        { %r19890, %r19891 }; 
	// end inline asm
	// begin inline asm
	mma.sync.aligned.m16n8k8.row.col.f16.f16.f16.f16    { %r19883, %r19884 },    { %r2, %r3 },    { %r4 },        { %r19883, %r19884 }; 
	// end inline asm
	// begin inline asm
	mma.sync.aligned.m16n8k8.row.col.f16.f16.f16.f16    { %r19890, %r19891 },    { %r2, %r3 },    { %r4 },        { %r19890, %r19891 }; 
	// end inline asm
	// begin inline asm
	mma.sync.aligned.m16n8k8.row.col.f16.f16.f16.f16    { %r19883, %r19884 },    { %r2, %r3 },    { %r4 },        { %r19883, %r19884 }; 
	// end inline asm
	// begin inline asm
	mma.sync.aligned.m16n8k8.row.col.f16.f16.f16.f16    { %r19890, %r19891 },    { %r2, %r3 },    { %r4 },        { %r19890, %r19891 }; 
	// end inline asm
	// begin inline asm
	mma.sync.aligned.m16n8k8.row.col.f16.f16.f16.f16    { %r19883, %r19884 },    { %r2, %r3 },    { %r4 },        { %r19883, %r19884 }; 
	// end inline asm
	// begin inline asm
	mma.sync.aligned.m16n8k8.row.col.f16.f16.f16.f16    { %r19890, %r19891 },    { %r2, %r3 },    { %r4 },        { %r19890, %r19891 }; 
	// end inline asm
	// begin inline asm
	mma.sync.aligned.m16n8k8.row.col.f16.f16.f16.f16    { %r19883, %r19884 },    { %r2, %r3 },    { %r4 },        { %r19883, %r19884 }; 
	// end inline asm
	// begin inline asm
	mma.sync.aligned.m16n8k8.row.col.f16.f16.f16.f16    { %r19890, %r19891 },    { %r2, %r3 },    { %r4 },        { %r19890, %r19891 }; 
	// end inline asm
	// begin inline asm
	mma.sync.aligned.m16n8k8.row.col.f16.f16.f16.f16    { %r19883, %r19884 },    { %r2, %r3 },    { %r4 },        { %r19883, %r19884 }; 
	// end inline asm
	// begin inline asm
	mma.sync.aligned.m16n8k8.row.col.f16.f16.f16.f16    { %r19890, %r19891 },    { %r2, %r3 },    { %r4 },        { %r19890, %r19891 }; 
	// end inline asm
	// begin inline asm
	mma.sync.aligned.m16n8k8.row.col.f16.f16.f16.f16    { %r19883, %r19884 },    { %r2, %r3 },    { %r4 },        { %r19883, %r19884 }; 
	// end inline asm
	// begin inline asm
	mma.sync.aligned.m16n8k8.row.col.f16.f16.f16.f16    { %r19890, %r19891 },    { %r2, %r3 },    { %r4 },        { %r19890, %r19891 }; 
	// end inline asm
	// begin inline asm
	mma.sync.aligned.m16n8k8.row.col.f16.f16.f16.f16    { %r19883, %r19884 },    { %r2, %r3 },    { %r4 },        { %r19883, %r19884 }; 
	// end inline asm
	// begin inline asm
	mma.sync.aligned.m16n8k8.row.col.f16.f16.f16.f16    { %r19890, %r19891 },    { %r2, %r3 },    { %r4 },        { %r19890, %r19891 }; 
	// end inline asm
	// begin inline asm
	mma.sync.aligned.m16n8k8.row.col.f16.f16.f16.f16    { %r19883, %r19884 },    { %r2, %r3 },    { %r4 },        { %r19883, %r19884 }; 
	// end inline asm
	// begin inline asm
	mma.sync.aligned.m16n8k8.row.col.f16.f16.f16.f16    { %r19890, %r19891 },    { %r2, %r3 },    { %r4 },        { %r19890, %r19891 }; 
	// end inline asm
	// begin inline asm
	mma.sync.aligned.m16n8k8.row.col.f16.f16.f16.f16    { %r19883, %r19884 },    { %r2, %r3 },    { %r4 },        { %r19883, %r19884 }; 
	// end inline asm
	// begin inline asm
	mma.sync.aligned.m16n8k8.row.col.f16.f16.f16.f16    { %r19890, %r19891 },    { %r2, %r3 },    { %r4 },        { %r19890, %r19891 }; 
	// end inline asm
	// begin inline asm
	mma.sync.aligned.m16n8k8.row.col.f16.f16.f16.f16    { %r19883, %r19884 },    { %r2, %r3 },    { %r4 },        { %r19883, %r19884 }; 
	// end inline asm
	// begin inline asm
	mma.sync.aligned.m16n8k8.row.col.f16.f16.f16.f16    { %r19890, %r19891 },    { %r2, %r3 },    { %r4 },        { %r19890, %r19891 }; 
	// end inline asm
	// begin inline asm
	mma.sync.aligned.m16n8k8.row.col.f16.f16.f16.f16    { %r19883, %r19884 },    { %r2, %r3 },    { %r4 },        { %r19883, %r19884 }; 
	// end inline asm
	// begin inline asm
	mma.sync.aligned.m16n8k8.row.col.f16.f16.f16.f16    { %r19890, %r19891 },    { %r2, %r3 },    { %r4 },        { %r19890, %r19891 }; 
	// end inline asm
	// begin inline asm
	mma.sync.aligned.m16n8k8.row.col.f16.f16.f16.f16    { %r19883, %r19884 },    { %r2, %r3 },    { %r4 },        { %r19883, %r19884 }; 
	// end inline asm
	// begin inline asm
	mma.sync.aligned.m16n8k8.row.col.f16.f16.f16.f16    { %r19890, %r19891 },    { %r2, %r3 },    { %r4 },        { %r19890, %r19891 }; 
	// end inline asm
	// begin inline asm
	mma.sync.aligned.m16n8k8.row.col.f16.f16.f16.f16    { %r19883, %r19884 },    { %r2, %r3 },    { %r4 },        { %r19883, %r19884 }; 
	// end inline asm
	// begin inline asm
	mma.sync.aligned.m16n8k8.row.col.f16.f16.f16.f16    { %r19890, %r19891 },    { %r2, %r3 },    { %r4 },        { %r19890, %r19891 }; 
	// end inline asm
	// begin inline asm
	mma.sync.aligned.m16n8k8.row.col.f16.f16.f16.f16    { %r19883, %r19884 },    { %r2, %r3 },    { %r4 },        { %r19883, %r19884 }; 
	// end inline asm
	// begin inline asm
	mma.sync.aligned.m16n8k8.row.col.f16.f16.f16.f16    { %r19890, %r19891 },    { %r2, %r3 },    { %r4 },        { %r19890, %r19891 }; 
	// end inline asm
	// begin inline asm
	mma.sync.aligned.m16n8k8.row.col.f16.f16.f16.f16    { %r19883, %r19884 },    { %r2, %r3 },    { %r4 },        { %r19883, %r19884 }; 
	// end inline asm
	// begin inline asm
	mma.sync.aligned.m16n8k8.row.col.f16.f16.f16.f16    { %r19890, %r19891 },    { %r2, %r3 },    { %r4 },        { %r19890, %r19891 }; 
	// end inline asm
	// begin inline asm
	mma.sync.aligned.m16n8k8.row.col.f16.f16.f16.f16    { %r19883, %r19884 },    { %r2, %r3 },    { %r4 },        { %r19883, %r19884 }; 
	// end inline asm
	// begin inline asm
	mma.sync.aligned.m16n8k8.row.col.f16.f16.f16.f16    { %r19890, %r19891 },    { %r2, %r3 },    { %r4 },        { %r19890, %r19891 }; 
	// end inline asm
	// begin inline asm
	mma.sync.aligned.m16n8k8.row.col.f16.f16.f16.f16    { %r19883, %r19884 },    { %r2, %r3 },    { %r4 },        { %r19883, %r19884 }; 
	// end inline asm
	// begin inline asm
	mma.sync.aligned.m16n8k8.row.col.f16.f16.f16.f16    { %r19890, %r19891 },    { %r2, %r3 },    { %r4 },        { %r19890, %r19891 }; 
	// end inline asm
	// begin inline asm
	mma.sync.aligned.m16n8k8.row.col.f16.f16.f16.f16    { %r19883, %r19884 },    { %r2, %r3 },    { %r4 },        { %r19883, %r19884 }; 
	// end inline asm
	// begin inline asm
	mma.sync.aligned.m16n8k8.row.col.f16.f16.f16.f16    { %r19890, %r19891 },    { %r2, %r3 },    { %r4 },        { %r19890, %r19891 }; 
	// end inline asm
	// begin inline asm
	mma.sync.aligned.m16n8k8.row.col.f16.f16.f16.f16    { %r19883, %r19884 },    { %r2, %r3 },    { %r4 },        { %r19883, %r19884 }; 
	// end inline asm
	// begin inline asm
	mma.sync.aligned.m16n8k8.row.col.f16.f16.f16.f16    { %r19890, %r19891 },    { %r2, %r3 },    { %r4 },        { %r19890, %r19891 }; 
	// end inline asm
	// begin inline asm
	mma.sync.aligned.m16n8k8.row.col.f16.f16.f16.f16    { %r19883, %r19884 },    { %r2, %r3 },    { %r4 },        { %r19883, %r19884 }; 
	// end inline asm
	// begin inline asm
	mma.sync.aligned.m16n8k8.row.col.f16.f16.f16.f16    { %r19890, %r19891 },    { %r2, %r3 },    { %r4 },        { %r19890, %r19891 }; 
	// end inline asm
	// begin inline asm
	mma.sync.aligned.m16n8k8.row.col.f16.f16.f16.f16    { %r19883, %r19884 },    { %r2, %r3 },    { %r4 },        { %r19883, %r19884 }; 
	// end inline asm
	// begin inline asm
	mma.sync.aligned.m16n8k8.row.col.f16.f16.f16.f16    { %r19890, %r19891 },    { %r2, %r3 },    { %r4 },        { %r19890, %r19891 }; 
	// end inline asm
	// begin inline asm
	mma.sync.aligned.m16n8k8.row.col.f16.f16.f16.f16    { %r19883, %r19884 },    { %r2, %r3 },    { %r4 },        { %r19883, %r19884 }; 
	// end inline asm
	// begin inline asm
	mma.sync.aligned.m16n8k8.row.col.f16.f16.f16.f16    { %r19890, %r19891 },    { %r2, %r3 },    { %r4 },        { %r19890, %r19891 }; 
	// end inline asm
	// begin inline asm
	mma.sync.aligned.m16n8k8.row.col.f16.f16.f16.f16    { %r19883, %r19884 },    { %r2, %r3 },    { %r4 },        { %r19883, %r19884 }; 
	// end inline asm
	// begin inline asm
	mma.sync.aligned.m16n8k8.row.col.f16.f16.f16.f16    { %r19890, %r19891 },    { %r2, %r3 },    { %r4 },        { %r19890, %r19891 }; 
	// end inline asm
	// begin inline asm
	mma.sync.aligned.m16n8k8.row.col.f16.f16.f16.f16    { %r19883, %r19884 },    { %r2, %r3 },    { %r4 },        { %r19883, %r19884 }; 
	// end inline asm
	// begin inline asm
	mma.sync.aligned.m16n8k8.row.col.f16.f16.f16.f16    { %r19890, %r19891 },    { %r2, %r3 },    { %r4 },        { %r19890, %r19891 }; 
	// end inline asm
	// begin inline asm
	mma.sync.aligned.m16n8k8.row.col.f16.f16.f16.f16    { %r19883, %r19884 },    { %r2, %r3 },    { %r4 },        { %r19883, %r19884 }; 
	// end inline asm
	// begin inline asm
	mma.sync.aligned.m16n8k8.row.col.f16.f16.f16.f16    { %r19890, %r19891 },    { %r2, %r3 },    { %r4 },        { %r19890, %r19891 }; 
	// end inline asm
	// begin inline asm
	mma.sync.aligned.m16n8k8.row.col.f16.f16.f16.f16    { %r19883, %r19884 },    { %r2, %r3 },    { %r4 },        { %r19883, %r19884 }; 
	// end inline asm
	// begin inline asm
	mma.sync.aligned.m16n8k8.row.col.f16.f16.f16.f16    { %r19890, %r19891 },    { %r2, %r3 },    { %r4 },        { %r19890, %r19891 }; 
	// end inline asm
	// begin inline asm
	mma.sync.aligned.m16n8k8.row.col.f16.f16.f16.f16    { %r19883, %r19884 },    { %r2, %r3 },    { %r4 },        { %r19883, %r19884 }; 
	// end inline asm
	// begin inline asm
	mma.sync.aligned.m16n8k8.row.col.f16.f16.f16.f16    { %r19890, %r19891 },    { %r2, %r3 },    { %r4 },        { %r19890, %r19891 }; 
	// end inline asm
	// begin inline asm
	mma.sync.aligned.m16n8k8.row.col.f16.f16.f16.f16    { %r19883, %r19884 },    { %r2, %r3 },    { %r4 },        { %r19883, %r19884 }; 
	// end inline asm
	// begin inline asm
	mma.sync.aligned.m16n8k8.row.col.f16.f16.f16.f16    { %r19890, %r19891 },    { %r2, %r3 },    { %r4 },        { %r19890, %r19891 }; 
	// end inline asm
	// begin inline asm
	mma.sync.aligned.m16n8k8.row.col.f16.f16.f16.f16    { %r19883, %r19884 },    { %r2, %r3 },    { %r4 },        { %r19883, %r19884 }; 
	// end inline asm
	// begin inline asm
	mma.sync.aligned.m16n8k8.row.col.f16.f16.f16.f16    { %r19890, %r19891 },    { %r2, %r3 },    { %r4 },        { %r19890, %r19891 }; 
	// end inline asm
	// begin inline asm
	mma.sync.aligned.m16n8k8.row.col.f16.f16.f16.f16    { %r19883, %r19884 },    { %r2, %r3 },    { %r4 },        { %r19883, %r19884 }; 
	// end inline asm
	// begin inline asm
	mma.sync.aligned.m16n8k8.row.col.f16.f16.f16.f16    { %r19890, %r19891 },    { %r2, %r3 },    { %r4 },        { %r19890, %r19891 }; 
	// end inline asm
	// begin inline asm
	mma.sync.aligned.m16n8k8.row.col.f16.f16.f16.f16    { %r19883, %r19884 },    { %r2, %r3 },    { %r4 },        { %r19883, %r19884 }; 
	// end inline asm
	// begin inline asm
	mma.sync.aligned.m16n8k8.row.col.f16.f16.f16.f16    { %r19890, %r19891 },    { %r2, %r3 },    { %r4 },        { %r19890, %r19891 }; 
	// end inline asm
	// begin inline asm
	mma.sync.aligned.m16n8k8.row.col.f16.f16.f16.f16    { %r19883, %r19884 },    { %r2, %r3 },    { %r4 },        { %r19883, %r19884 }; 
	// end inline asm
	// begin inline asm
	mma.sync.aligned.m16n8k8.row.col.f16.f16.f16.f16    { %r19890, %r19891 },    { %r2, %r3 },    { %r4 },        { %r19890, %r19891 }; 
	// end inline asm
	// begin inline asm
	mma.sync.aligned.m16n8k8.row.col.f16.f16.f16.f16    { %r19883, %r19884 },    { %r2, %r3 },    { %r4 },        { %r19883, %r19884 }; 
	// end inline asm
	// begin inline asm
	mma.sync.aligned.m16n8k8.row.col.f16.f16.f16.f16    { %r19890, %r19891 },    { %r2, %r3 },    { %r4 },        { %r19890, %r19891 }; 
	// end inline asm
	// begin inline asm
	mma.sync.aligned.m16n8k8.row.col.f16.f16.f16.f16    { %r19883, %r19884 },    { %r2, %r3 },    { %r4 },        { %r19883, %r19884 }; 
	// end inline asm
	// begin inline asm
	mma.sync.aligned.m16n8k8.row.col.f16.f16.f16.f16    { %r19890, %r19891 },    { %r2, %r3 },    { %r4 },        { %r19890, %r19891 }; 
	// end inline asm
	// begin inline asm
	mma.sync.aligned.m16n8k8.row.col.f16.f16.f16.f16    { %r19883, %r19884 },    { %r2, %r3 },    { %r4 },        { %r19883, %r19884 }; 
	// end inline asm
	// begin inline asm
	mma.sync.aligned.m16n8k8.row.col.f16.f16.f16.f16    { %r19890, %r19891 },    { %r2, %r3 },    { %r4 },        { %r19890, %r19891 }; 
	// end inline asm
	// begin inline asm
	mma.sync.aligned.m16n8k8.row.col.f16.f16.f16.f16    { %r19883, %r19884 },    { %r2, %r3 },    { %r4 },        { %r19883, %r19884 }; 
	// end inline asm
	// begin inline asm
	mma.sync.aligned.m16n8k8.row.col.f16.f16.f16.f16    { %r19890, %r19891 },    { %r2, %r3 },    { %r4 },        { %r19890, %r19891 }; 
	// end inline asm
	// begin inline asm
	mma.sync.aligned.m16n8k8.row.col.f16.f16.f16.f16    { %r19883, %r19884 },    { %r2, %r3 },    { %r4 },        { %r19883, %r19884 }; 
	// end inline asm
	// begin inline asm
	mma.sync.aligned.m16n8k8.row.col.f16.f16.f16.f16    { %r19890, %r19891 },    { %r2, %r3 },    { %r4 },        { %r19890, %r19891 }; 
	// end inline asm
	// begin inline asm
	mma.sync.aligned.m16n8k8.row.col.f16.f16.f16.f16    { %r19883, %r19884 },    { %r2, %r3 },    { %r4 },        { %r19883, %r19884 }; 
	// end inline asm
	// begin inline asm
	mma.sync.aligned.m16n8k8.row.col.f16.f16.f16.f16    { %r19890, %r19891 },    { %r2, %r3 },    { %r4 },        { %r19890, %r19891 }; 
	// end inline asm
	// begin inline asm
	mma.sync.aligned.m16n8k8.row.col.f16.f16.f16.f16    { %r19883, %r19884 },    { %r2, %r3 },    { %r4 },        { %r19883, %r19884 }; 
	// end inline asm
	// begin inline asm
	mma.sync.aligned.m16n8k8.row.col.f16.f16.f16.f16    { %r19890, %r19891 },    { %r2, %r3 },    { %r4 },        { %r19890, %r19891 }; 
	// end inline asm
	// begin inline asm
	mma.sync.aligned.m16n8k8.row.col.f16.f16.f16.f16    { %r19883, %r19884 },    { %r2, %r3 },    { %r4 },        { %r19883, %r19884 }; 
	// end inline asm
	// begin inline asm
	mma.sync.aligned.m16n8k8.row.col.f16.f16.f16.f16    { %r19890, %r19891 },    { %r2, %r3 },    { %r4 },        { %r19890, %r19891 }; 
	// end inline asm
	// begin inline asm
	mma.sync.aligned.m16n8k8.row.col.f16.f16.f16.f16    { %r19883, %r19884 },    { %r2, %r3 },    { %r4 },        { %r19883, %r19884 }; 
	// end inline asm
	// begin inline asm
	mma.sync.aligned.m16n8k8.row.col.f16.f16.f16.f16    { %r19890, %r19891 },    { %r2, %r3 },    { %r4 },        { %r19890, %r19891 }; 
	// end inline asm
	// begin inline asm
	mma.sync.aligned.m16n8k8.row.col.f16.f16.f16.f16    { %r19883, %r19884 },    { %r2, %r3 },    { %r4 },        { %r19883, %r19884 }; 
	// end inline asm
	// begin inline asm
	mma.sync.aligned.m16n8k8.row.col.f16.f16.f16.f16    { %r19890, %r19891 },    { %r2, %r3 },    { %r4 },        { %r19890, %r19891 }; 
	// end inline asm
	// begin inline asm
	mma.sync.aligned.m16n8k8.row.col.f16.f16.f16.f16    { %r19883, %r19884 },    { %r2, %r3 },    { %r4 },        { %r19883, %r19884 }; 
	// end inline asm
	// begin inline asm
	mma.sync.aligned.m16n8k8.row.col.f16.f16.f16.f16    { %r19890, %r19891 },    { %r2, %r3 },    { %r4 },        { %r19890, %r19891 }; 
	// end inline asm
	// begin inline asm
	mma.sync.aligned.m16n8k8.row.col.f16.f16.f16.f16    { %r19883, %r19884 },    { %r2, %r3 },    { %r4 },        { %r19883, %r19884 }; 
	// end inline asm
	// begin inline asm
	mma.sync.aligned.m16n8k8.row.col.f16.f16.f16.f16    { %r19890, %r19891 },    { %r2, %r3 },    { %r4 },        { %r19890, %r19891 }; 
	// end inline asm
	// begin inline asm
	mma.sync.aligned.m16n8k8.row.col.f16.f16.f16.f16    { %r19883, %r19884 },    { %r2, %r3 },    { %r4 },        { %r19883, %r19884 }; 
	// end inline asm
	// begin inline asm
	mma.sync.aligned.m16n8k8.row.col.f16.f16.f16.f16    { %r19890, %r19891 },    { %r2, %r3 },    { %r4 },        { %r19890, %r19891 }; 
	// end inline asm
	// begin inline asm
	mma.sync.aligned.m16n8k8.row.col.f16.f16.f16.f16    { %r19883, %r19884 },    { %r2, %r3 },    { %r4 },        { %r19883, %r19884 }; 
	// end inline asm
	// begin inline asm
	mma.sync.aligned.m16n8k8.row.col.f16.f16.f16.f16    { %r19890, %r19891 },    { %r2, %r3 },    { %r4 },        { %r19890, %r19891 }; 
	// end inline asm
	// begin inline asm
	mma.sync.aligned.m16n8k8.row.col.f16.f16.f16.f16    { %r19883, %r19884 },    { %r2, %r3 },    { %r4 },        { %r19883, %r19884 }; 
	// end inline asm
	// begin inline asm
	mma.sync.aligned.m16n8k8.row.col.f16.f16.f16.f16    { %r19890, %r19891 },    { %r2, %r3 },    { %r4 },        { %r19890, %r19891 }; 
	// end inline asm
	// begin inline asm
	mma.sync.aligned.m16n8k8.row.col.f16.f16.f16.f16    { %r19883, %r19884 },    { %r2, %r3 },    { %r4 },        { %r19883, %r19884 }; 
	// end inline asm
	// begin inline asm
	mma.sync.aligned.m16n8k8.row.col.f16.f16.f16.f16    { %r19890, %r19891 },    { %r2, %r3 },    { %r4 },        { %r19890, %r19891 }; 
	// end inline asm
	// begin inline asm
	mma.sync.aligned.m16n8k8.row.col.f16.f16.f16.f16    { %r19883, %r19884 },    { %r2, %r3 },    { %r4 },        { %r19883, %r19884 }; 
	// end inline asm
	// begin inline asm
	mma.sync.aligned.m16n8k8.row.col.f16.f16.f16.f16    { %r19890, %r19891 },    { %r2, %r3 },    { %r4 },        { %r19890, %r19891 }; 
	// end inline asm
	// begin inline asm
	mma.sync.aligned.m16n8k8.row.col.f16.f16.f16.f16    { %r19883, %r19884 },    { %r2, %r3 },    { %r4 },        { %r19883, %r19884 }; 
	// end inline asm
	// begin inline asm
	mma.sync.aligned.m16n8k8.row.col.f16.f16.f16.f16    { %r19890, %r19891 },    { %r2, %r3 },    { %r4 },        { %r19890, %r19891 }; 
	// end inline asm
	// begin inline asm
	mma.sync.aligned.m16n8k8.row.col.f16.f16.f16.f16    { %r19883, %r19884 },    { %r2, %r3 },    { %r4 },        { %r19883, %r19884 }; 
	// end inline asm
	// begin inline asm
	mma.sync.aligned.m16n8k8.row.col.f16.f16.f16.f16    { %r19890, %r19891 },    { %r2, %r3 },    { %r4 },        { %r19890, %r19891 }; 
	// end inline asm
	// begin inline asm
	mma.sync.aligned.m16n8k8.row.col.f16.f16.f16.f16    { %r19883, %r19884 },    { %r2, %r3 },    { %r4 },        { %r19883, %r19884 }; 
	// end inline asm
	// begin inline asm
	mma.sync.aligned.m16n8k8.row.col.f16.f16.f16.f16    { %r19890, %r19891 },    { %r2, %r3 },    { %r4 },        { %r19890, %r19891 }; 
	// end inline asm
	// begin inline asm
	mma.sync.aligned.m16n8k8.row.col.f16.f16.f16.f16    { %r19883, %r19884 },    { %r2, %r3 },    { %r4 },        { %r19883, %r19884 }; 
	// end inline asm
	// begin inline asm
	mma.sync.aligned.m16n8k8.row.col.f16.f16.f16.f16    { %r19890, %r19891 },    { %r2, %r3 },    { %r4 },        { %r19890, %r19891 }; 
	// end inline asm
	// begin inline asm
	mma.sync.aligned.m16n8k8.row.col.f16.f16.f16.f16    { %r19883, %r19884 },    { %r2, %r3 },    { %r4 },        { %r19883, %r19884 }; 
	// end inline asm
	// begin inline asm
	mma.sync.aligned.m16n8k8.row.col.f16.f16.f16.f16    { %r19890, %r19891 },    { %r2, %r3 },    { %r4 },        { %r19890, %r19891 }; 
	// end inline asm
	// begin inline asm
	mma.sync.aligned.m16n8k8.row.col.f16.f16.f16.f16    { %r19883, %r19884 },    { %r2, %r3 },    { %r4 },        { %r19883, %r19884 }; 
	// end inline asm
	// begin inline asm
	mma.sync.aligned.m16n8k8.row.col.f16.f16.f16.f16    { %r19890, %r19891 },    { %r2, %r3 },    { %r4 },        { %r19890, %r19891 }; 
	// end inline asm
	// begin inline asm
	mma.sync.aligned.m16n8k8.row.col.f16.f16.f16.f16    { %r19883, %r19884 },    { %r2, %r3 },    { %r4 },        { %r19883, %r19884 }; 
	// end inline asm
	// begin inline asm
	mma.sync.aligned.m16n8k8.row.col.f16.f16.f16.f16    { %r19890, %r19891 },    { %r2, %r3 },    { %r4 },        { %r19890, %r19891 }; 
	// end inline asm
	// begin inline asm
	mma.sync.aligned.m16n8k8.row.col.f16.f16.f16.f16    { %r19883, %r19884 },    { %r2, %r3 },    { %r4 },        { %r19883, %r19884 }; 
	// end inline asm
	// begin inline asm
	mma.sync.aligned.m16n8k8.row.col.f16.f16.f16.f16    { %r19890, %r19891 },    { %r2, %r3 },    { %r4 },        { %r19890, %r19891 }; 
	// end inline asm
	// begin inline asm
	mma.sync.aligned.m16n8k8.row.col.f16.f16.f16.f16    { %r19883, %r19884 },    { %r2, %r3 },    { %r4 },        { %r19883, %r19884 }; 
	// end inline asm
	// begin inline asm
	mma.sync.aligned.m16n8k8.row.col.f16.f16.f16.f16    { %r19890, %r19891 },    { %r2, %r3 },    { %r4 },        { %r19890, %r19891 }; 
	// end inline asm
	// begin inline asm
	mma.sync.aligned.m16n8k8.row.col.f16.f16.f16.f16    { %r19883, %r19884 },    { %r2, %r3 },    { %r4 },        { %r19883, %r19884 }; 
	// end inline asm
	// begin inline asm
	mma.sync.aligned.m16n8k8.row.col.f16.f16.f16.f16    { %r19890, %r19891 },    { %r2, %r3 },    { %r4 },        { %r19890, %r19891 }; 
	// end inline asm
	// begin inline asm
	mma.sync.aligned.m16n8k8.row.col.f16.f16.f16.f16    { %r19883, %r19884 },    { %r2, %r3 },    { %r4 },        { %r19883, %r19884 }; 
	// end inline asm
	// begin inline asm
	mma.sync.aligned.m16n8k8.row.col.f16.f16.f16.f16    { %r19890, %r19891 },    { %r2, %r3 },    { %r4 },        { %r19890, %r19891 }; 
	// end inline asm
	// begin inline asm
	mma.sync.aligned.m16n8k8.row.col.f16.f16.f16.f16    { %r19883, %r19884 },    { %r2, %r3 },    { %r4 },        { %r19883, %r19884 }; 
	// end inline asm
	// begin inline asm
	mma.sync.aligned.m16n8k8.row.col.f16.f16.f16.f16    { %r19890, %r19891 },    { %r2, %r3 },    { %r4 },        { %r19890, %r19891 }; 
	// end inline asm
	// begin inline asm
	mma.sync.aligned.m16n8k8.row.col.f16.f16.f16.f16    { %r19883, %r19884 },    { %r2, %r3 },    { %r4 },        { %r19883, %r19884 }; 
	// end inline asm
	// begin inline asm
	mma.sync.aligned.m16n8k8.row.col.f16.f16.f16.f16    { %r19890, %r19891 },    { %r2, %r3 },    { %r4 },        { %r19890, %r19891 }; 
	// end inline asm
	// begin inline asm
	mma.sync.aligned.m16n8k8.row.col.f16.f16.f16.f16    { %r19883, %r19884 },    { %r2, %r3 },    { %r4 },        { %r19883, %r19884 }; 
	// end inline asm
	// begin inline asm
	mma.sync.aligned.m16n8k8.row.col.f16.f16.f16.f16    { %r19890, %r19891 },    { %r2, %r3 },    { %r4 },        { %r19890, %r19891 }; 
	// end inline asm
	// begin inline asm
	mma.sync.aligned.m16n8k8.row.col.f16.f16.f16.f16    { %r19883, %r19884 },    { %r2, %r3 },    { %r4 },        { %r19883, %r19884 }; 
	// end inline asm
	// begin inline asm
	mma.sync.aligned.m16n8k8.row.col.f16.f16.f16.f16    { %r19890, %r19891 },    { %r2, %r3 },    { %r4 },        { %r19890, %r19891 }; 
	// end inline asm
	// begin inline asm
	mma.sync.aligned.m16n8k8.row.col.f16.f16.f16.f16    { %r19883, %r19884 },    { %r2, %r3 },    { %r4 },        { %r19883, %r19884 }; 
	// end inline asm
	// begin inline asm
	mma.sync.aligned.m16n8k8.row.col.f16.f16.f16.f16    { %r19890, %r19891 },    { %r2, %r3 },    { %r4 },        { %r19890, %r19891 }; 
	// end inline asm
	// begin inline asm
	mma.sync.aligned.m16n8k8.row.col.f16.f16.f16.f16    { %r19883, %r19884 },    { %r2, %r3 },    { %r4 },        { %r19883, %r19884 }; 
	// end inline asm
	// begin inline asm
	mma.sync.aligned.m16n8k8.row.col.f16.f16.f16.f16    { %r19890, %r19891 },    { %r2, %r3 },    { %r4 },        { %r19890, %r19891 }; 
	// end inline asm
	// begin inline asm
	mma.sync.aligned.m16n8k8.row.col.f16.f16.f16.f16    { %r19883, %r19884 },    { %r2, %r3 },    { %r4 },        { %r19883, %r19884 }; 
	// end inline asm
	// begin inline asm
	mma.sync.aligned.m16n8k8.row.col.f16.f16.f16.f16    { %r19890, %r19891 },    { %r2, %r3 },    { %r4 },        { %r19890, %r19891 }; 
	// end inline asm
	// begin inline asm
	mma.sync.aligned.m16n8k8.row.col.f16.f16.f16.f16    { %r19883, %r19884 },    { %r2, %r3 },    { %r4 },        { %r19883, %r19884 }; 
	// end inline asm
	// begin inline asm
	mma.sync.aligned.m16n8k8.row.col.f16.f16.f16.f16    { %r19890, %r19891 },    { %r2, %r3 },    { %r4 },        { %r19890, %r19891 }; 
	// end inline asm
	// begin inline asm
	mma.sync.aligned.m16n8k8.row.col.f16.f16.f16.f16    { %r19883, %r19884 },    { %r2, %r3 },    { %r4 },        { %r19883, %r19884 }; 
	// end inline asm
	// begin inline asm
	mma.sync.aligned.m16n8k8.row.col.f16.f16.f16.f16    { %r19890, %r19891 },    { %r2, %r3 },    { %r4 },        { %r19890, %r19891 }; 
	// end inline asm
	// begin inline asm
	mma.sync.aligned.m16n8k8.row.col.f16.f16.f16.f16    { %r19883, %r19884 },    { %r2, %r3 },    { %r4 },        { %r19883, %r19884 }; 
	// end inline asm
	// begin inline asm
	mma.sync.aligned.m16n8k8.row.col.f16.f16.f16.f16    { %r19890, %r19891 },    { %r2, %r3 },    { %r4 },        { %r19890, %r19891 }; 
	// end inline asm
	// begin inline asm
	mma.sync.aligned.m16n8k8.row.col.f16.f16.f16.f16    { %r19883, %r19884 },    { %r2, %r3 },    { %r4 },        { %r19883, %r19884 }; 
	// end inline asm
	// begin inline asm
	mma.sync.aligned.m16n8k8.row.col.f16.f16.f16.f16    { %r19890, %r19891 },    { %r2, %r3 },    { %r4 },        { %r19890, %r19891 }; 
	// end inline asm
	// begin inline asm
	mma.sync.aligned.m16n8k8.row.col.f16.f16.f16.f16    { %r19883, %r19884 },    { %r2, %r3 },    { %r4 },        { %r19883, %r19884 }; 
	// end inline asm
	// begin inline asm
	mma.sync.aligned.m16n8k8.row.col.f16.f16.f16.f16    { %r19890, %r19891 },    { %r2, %r3 },    { %r4 },        { %r19890, %r19891 }; 
	// end inline asm
	// begin inline asm
	mma.sync.aligned.m16n8k8.row.col.f16.f16.f16.f16    { %r19883, %r19884 },    { %r2, %r3 },    { %r4 },        { %r19883, %r19884 }; 
	// end inline asm
	// begin inline asm
	mma.sync.aligned.m16n8k8.row.col.f16.f16.f16.f16    { %r19890, %r19891 },    { %r2, %r3 },    { %r4 },        { %r19890, %r19891 }; 
	// end inline asm
	// begin inline asm
	mma.sync.aligned.m16n8k8.row.col.f16.f16.f16.f16    { %r19883, %r19884 },    { %r2, %r3 },    { %r4 },        { %r19883, %r19884 }; 
	// end inline asm
	// begin inline asm
	mma.sync.aligned.m16n8k8.row.col.f16.f16.f16.f16    { %r19890, %r19891 },    { %r2, %r3 },    { %r4 },        { %r19890, %r19891 }; 
	// end inline asm
	// begin inline asm
	mma.sync.aligned.m16n8k8.row.col.f16.f16.f16.f16    { %r19883, %r19884 },    { %r2, %r3 },    { %r4 },        { %r19883, %r19884 }; 
	// end inline asm
	// begin inline asm
	mma.sync.aligned.m16n8k8.row.col.f16.f16.f16.f16    { %r19890, %r19891 },    { %r2, %r3 },    { %r4 },        { %r19890, %r19891 }; 
	// end inline asm
	// begin inline asm
	mma.sync.aligned.m16n8k8.row.col.f16.f16.f16.f16    { %r19883, %r19884 },    { %r2, %r3 },    { %r4 },        { %r19883, %r19884 }; 
	// end inline asm
	// begin inline asm
	mma.sync.aligned.m16n8k8.row.col.f16.f16.f16.f16    { %r19890, %r19891 },    { %r2, %r3 },    { %r4 },        { %r19890, %r19891 }; 
	// end inline asm
	// begin inline asm
	mma.sync.aligned.m16n8k8.row.col.f16.f16.f16.f16    { %r19883, %r19884 },    { %r2, %r3 },    { %r4 },        { %r19883, %r19884 }; 
	// end inline asm
	// begin inline asm
	mma.sync.aligned.m16n8k8.row.col.f16.f16.f16.f16    { %r19890, %r19891 },    { %r2, %r3 },    { %r4 },        { %r19890, %r19891 }; 
	// end inline asm
	// begin inline asm
	mma.sync.aligned.m16n8k8.row.col.f16.f16.f16.f16    { %r19883, %r19884 },    { %r2, %r3 },    { %r4 },        { %r19883, %r19884 }; 
	// end inline asm
	// begin inline asm
	mma.sync.aligned.m16n8k8.row.col.f16.f16.f16.f16    { %r19890, %r19891 },    { %r2, %r3 },    { %r4 },        { %r19890, %r19891 }; 
	// end inline asm
	// begin inline asm
	mma.sync.aligned.m16n8k8.row.col.f16.f16.f16.f16    { %r19883, %r19884 },    { %r2, %r3 },    { %r4 },        { %r19883, %r19884 }; 
	// end inline asm
	// begin inline asm
	mma.sync.aligned.m16n8k8.row.col.f16.f16.f16.f16    { %r19890, %r19891 },    { %r2, %r3 },    { %r4 },        { %r19890, %r19891 }; 
	// end inline asm
	// begin inline asm
	mma.sync.aligned.m16n8k8.row.col.f16.f16.f16.f16    { %r19883, %r19884 },    { %r2, %r3 },    { %r4 },        { %r19883, %r19884 }; 
	// end inline asm
	// begin inline asm
	mma.sync.aligned.m16n8k8.row.col.f16.f16.f16.f16    { %r19890, %r19891 },    { %r2, %r3 },    { %r4 },        { %r19890, %r19891 }; 
	// end inline asm
	// begin inline asm
	mma.sync.aligned.m16n8k8.row.col.f16.f16.f16.f16    { %r19883, %r19884 },    { %r2, %r3 },    { %r4 },        { %r19883, %r19884 }; 
	// end inline asm
	// begin inline asm
	mma.sync.aligned.m16n8k8.row.col.f16.f16.f16.f16    { %r19890, %r19891 },    { %r2, %r3 },    { %r4 },        { %r19890, %r19891 }; 
	// end inline asm
	// begin inline asm
	mma.sync.aligned.m16n8k8.row.col.f16.f16.f16.f16    { %r19883, %r19884 },    { %r2, %r3 },    { %r4 },        { %r19883, %r19884 }; 
	// end inline asm
	// begin inline asm
	mma.sync.aligned.m16n8k8.row.col.f16.f16.f16.f16    { %r19890, %r19891 },    { %r2, %r3 },    { %r4 },        { %r19890, %r19891 }; 
	// end inline asm
	// begin inline asm
	mma.sync.aligned.m16n8k8.row.col.f16.f16.f16.f16    { %r19883, %r19884 },    { %r2, %r3 },    { %r4 },        { %r19883, %r19884 }; 
	// end inline asm
	// begin inline asm
	mma.sync.aligned.m16n8k8.row.col.f16.f16.f16.f16    { %r19890, %r19891 },    { %r2, %r3 },    { %r4 },        { %r19890, %r19891 }; 
	// end inline asm
	// begin inline asm
	mma.sync.aligned.m16n8k8.row.col.f16.f16.f16.f16    { %r19883, %r19884 },    { %r2, %r3 },    { %r4 },        { %r19883, %r19884 }; 
	// end inline asm
	// begin inline asm
	mma.sync.aligned.m16n8k8.row.col.f16.f16.f16.f16    { %r19890, %r19891 },    { %r2, %r3 },    { %r4 },        { %r19890, %r19891 }; 
	// end inline asm
	// begin inline asm
	mma.sync.aligned.m16n8k8.row.col.f16.f16.f16.f16    { %r19883, %r19884 },    { %r2, %r3 },    { %r4 },        { %r19883, %r19884 }; 
	// end inline asm
	// begin inline asm
	mma.sync.aligned.m16n8k8.row.col.f16.f16.f16.f16    { %r19890, %r19891 },    { %r2, %r3 },    { %r4 },        { %r19890, %r19891 }; 
	// end inline asm
	// begin inline asm
	mma.sync.aligned.m16n8k8.row.col.f16.f16.f16.f16    { %r19883, %r19884 },    { %r2, %r3 },    { %r4 },        { %r19883, %r19884 }; 
	// end inline asm
	// begin inline asm
	mma.sync.aligned.m16n8k8.row.col.f16.f16.f16.f16    { %r19890, %r19891 },    { %r2, %r3 },    { %r4 },        { %r19890, %r19891 }; 
	// end inline asm
	// begin inline asm
	mma.sync.aligned.m16n8k8.row.col.f16.f16.f16.f16    { %r19883, %r19884 },    { %r2, %r3 },    { %r4 },        { %r19883, %r19884 }; 
	// end inline asm
	// begin inline asm
	mma.sync.aligned.m16n8k8.row.col.f16.f16.f16.f16    { %r19890, %r19891 },    { %r2, %r3 },    { %r4 },        { %r19890, %r19891 }; 
	// end inline asm
	// begin inline asm
	mma.sync.aligned.m16n8k8.row.col.f16.f16.f16.f16    { %r19883, %r19884 },    { %r2, %r3 },    { %r4 },        { %r19883, %r19884 }; 
	// end inline asm
	// begin inline asm
	mma.sync.aligned.m16n8k8.row.col.f16.f16.f16.f16    { %r19890, %r19891 },    { %r2, %r3 },    { %r4 },        { %r19890, %r19891 }; 
	// end inline asm
	// begin inline asm
	mma.sync.aligned.m16n8k8.row.col.f16.f16.f16.f16    { %r19883, %r19884 },    { %r2, %r3 },    { %r4 },        { %r19883, %r19884 }; 
	// end inline asm
	// begin inline asm
	mma.sync.aligned.m16n8k8.row.col.f16.f16.f16.f16    { %r19890, %r19891 },    { %r2, %r3 },    { %r4 },        { %r19890, %r19891 }; 
	// end inline asm
	// begin inline asm
	mma.sync.aligned.m16n8k8.row.col.f16.f16.f16.f16    { %r19883, %r19884 },    { %r2, %r3 },    { %r4 },        { %r19883, %r19884 }; 
	// end inline asm
	// begin inline asm
	mma.sync.aligned.m16n8k8.row.col.f16.f16.f16.f16    { %r19890, %r19891 },    { %r2, %r3 },    { %r4 },        { %r19890, %r19891 }; 
	// end inline asm
	// begin inline asm
	mma.sync.aligned.m16n8k8.row.col.f16.f16.f16.f16    { %r19883, %r19884 },    { %r2, %r3 },    { %r4 },        { %r19883, %r19884 }; 
	// end inline asm
	// begin inline asm
	mma.sync.aligned.m16n8k8.row.col.f16.f16.f16.f16    { %r19890, %r19891 },    { %r2, %r3 },    { %r4 },        { %r19890, %r19891 }; 
	// end inline asm
	// begin inline asm
	mma.sync.aligned.m16n8k8.row.col.f16.f16.f16.f16    { %r19883, %r19884 },    { %r2, %r3 },    { %r4 },        { %r19883, %r19884 }; 
	// end inline asm
	// begin inline asm
	mma.sync.aligned.m16n8k8.row.col.f16.f16.f16.f16    { %r19890, %r19891 },    { %r2, %r3 },    { %r4 },        { %r19890, %r19891 }; 
	// end inline asm
	// begin inline asm
	mma.sync.aligned.m16n8k8.row.col.f16.f16.f16.f16    { %r19883, %r19884 },    { %r2, %r3 },    { %r4 },        { %r19883, %r19884 }; 
	// end inline asm
	// begin inline asm
	mma.sync.aligned.m16n8k8.row.col.f16.f16.f16.f16    { %r19890, %r19891 },    { %r2, %r3 },    { %r4 },        { %r19890, %r19891 }; 
	// end inline asm
	// begin inline asm
	mma.sync.aligned.m16n8k8.row.col.f16.f16.f16.f16    { %r19883, %r19884 },    { %r2, %r3 },    { %r4 },        { %r19883, %r19884 }; 
	// end inline asm
	// begin inline asm
	mma.sync.aligned.m16n8k8.row.col.f16.f16.f16.f16    { %r19890, %r19891 },    { %r2, %r3 },    { %r4 },        { %r19890, %r19891 }; 
	// end inline asm
	// begin inline asm
	mma.sync.aligned.m16n8k8.row.col.f16.f16.f16.f16    { %r19883, %r19884 },    { %r2, %r3 },    { %r4 },        { %r19883, %r19884 }; 
	// end inline asm
	// begin inline asm
	mma.sync.aligned.m16n8k8.row.col.f16.f16.f16.f16    { %r19890, %r19891 },    { %r2, %r3 },    { %r4 },        { %r19890, %r19891 }; 
	// end inline asm
	// begin inline asm
	mma.sync.aligned.m16n8k8.row.col.f16.f16.f16.f16    { %r19883, %r19884 },    { %r2, %r3 },    { %r4 },        { %r19883, %r19884 }; 
	// end inline asm
	// begin inline asm
	mma.sync.aligned.m16n8k8.row.col.f16.f16.f16.f16    { %r19890, %r19891 },    { %r2, %r3 },    { %r4 },        { %r19890, %r19891 }; 
	// end inline asm
	// begin inline asm
	mma.sync.aligned.m16n8k8.row.col.f16.f16.f16.f16    { %r19883, %r19884 },    { %r2, %r3 },    { %r4 },        { %r19883, %r19884 }; 
	// end inline asm
	// begin inline asm
	mma.sync.aligned.m16n8k8.row.col.f16.f16.f16.f16    { %r19890, %r19891 },    { %r2, %r3 },    { %r4 },        { %r19890, %r19891 }; 
	// end inline asm
	// begin inline asm
	mma.sync.aligned.m16n8k8.row.col.f16.f16.f16.f16    { %r19883, %r19884 },    { %r2, %r3 },    { %r4 },        { %r19883, %r19884 }; 
	// end inline asm
	// begin inline asm
	mma.sync.aligned.m16n8k8.row.col.f16.f16.f16.f16    { %r19890, %r19891 },    { %r2, %r3 },    { %r4 },        { %r19890, %r19891 }; 
	// end inline asm
	// begin inline asm
	mma.sync.aligned.m16n8k8.row.col.f16.f16.f16.f16    { %r19883, %r19884 },    { %r2, %r3 },    { %r4 },        { %r19883, %r19884 }; 
	// end inline asm
	// begin inline asm
	mma.sync.aligned.m16n8k8.row.col.f16.f16.f16.f16    { %r19890, %r19891 },    { %r2, %r3 },    { %r4 },        { %r19890, %r19891 }; 
	// end inline asm
	// begin inline asm
	mma.sync.aligned.m16n8k8.row.col.f16.f16.f16.f16    { %r19883, %r19884 },    { %r2, %r3 },    { %r4 },        { %r19883, %r19884 }; 
	// end inline asm
	// begin inline asm
	mma.sync.aligned.m16n8k8.row.col.f16.f16.f16.f16    { %r19890, %r19891 },    { %r2, %r3 },    { %r4 },        { %r19890, %r19891 }; 
	// end inline asm
	// begin inline asm
	mma.sync.aligned.m16n8k8.row.col.f16.f16.f16.f16    { %r19883, %r19884 },    { %r2, %r3 },    { %r4 },        { %r19883, %r19884 }; 
	// end inline asm
	// begin inline asm
	mma.sync.aligned.m16n8k8.row.col.f16.f16.f16.f16    { %r19890, %r19891 },    { %r2, %r3 },    { %r4 },        { %r19890, %r19891 }; 
	// end inline asm
	// begin inline asm
	mma.sync.aligned.m16n8k8.row.col.f16.f16.f16.f16    { %r19883, %r19884 },    { %r2, %r3 },    { %r4 },        { %r19883, %r19884 }; 
	// end inline asm
	// begin inline asm
	mma.sync.aligned.m16n8k8.row.col.f16.f16.f16.f16    { %r19890, %r19891 },    { %r2, %r3 },    { %r4 },        { %r19890, %r19891 }; 
	// end inline asm
	// begin inline asm
	mma.sync.aligned.m16n8k8.row.col.f16.f16.f16.f16    { %r19883, %r19884 },    { %r2, %r3 },    { %r4 },        { %r19883, %r19884 }; 
	// end inline asm
	// begin inline asm
	mma.sync.aligned.m16n8k8.row.col.f16.f16.f16.f16    { %r19890, %r19891 },    { %r2, %r3 },    { %r4 },        { %r19890, %r19891 }; 
	// end inline asm
	// begin inline asm
	mma.sync.aligned.m16n8k8.row.col.f16.f16.f16.f16    { %r19883, %r19884 },    { %r2, %r3 },    { %r4 },        { %r19883, %r19884 }; 
	// end inline asm
	// begin inline asm
	mma.sync.aligned.m16n8k8.row.col.f16.f16.f16.f16    { %r19890, %r19891 },    { %r2, %r3 },    { %r4 },        { %r19890, %r19891 }; 
	// end inline asm
	// begin inline asm
	mma.sync.aligned.m16n8k8.row.col.f16.f16.f16.f16    { %r19883, %r19884 },    { %r2, %r3 },    { %r4 },        { %r19883, %r19884 }; 
	// end inline asm
	// begin inline asm
	mma.sync.aligned.m16n8k8.row.col.f16.f16.f16.f16    { %r19890, %r19891 },    { %r2, %r3 },    { %r4 },        { %r19890, %r19891 }; 
	// end inline asm
	// begin inline asm
	mma.sync.aligned.m16n8k8.row.col.f16.f16.f16.f16    { %r19883, %r19884 },    { %r2, %r3 },    { %r4 },        { %r19883, %r19884 }; 
	// end inline asm
	// begin inline asm
	mma.sync.aligned.m16n8k8.row.col.f16.f16.f16.f16    { %r19890, %r19891 },    { %r2, %r3 },    { %r4 },        { %r19890, %r19891 }; 
	// end inline asm
	// begin inline asm
	mma.sync.aligned.m16n8k8.row.col.f16.f16.f16.f16    { %r19883, %r19884 },    { %r2, %r3 },    { %r4 },        { %r19883, %r19884 }; 
	// end inline asm
	// begin inline asm
	mma.sync.aligned.m16n8k8.row.col.f16.f16.f16.f16    { %r19890, %r19891 },    { %r2, %r3 },    { %r4 },        { %r19890, %r19891 }; 
	// end inline asm
	// begin inline asm
	mma.sync.aligned.m16n8k8.row.col.f16.f16.f16.f16    { %r19883, %r19884 },    { %r2, %r3 },    { %r4 },        { %r19883, %r19884 }; 
	// end inline asm
	// begin inline asm
	mma.sync.aligned.m16n8k8.row.col.f16.f16.f16.f16    { %r19890, %r19891 },    { %r2, %r3 },    { %r4 },        { %r19890, %r19891 }; 
	// end inline asm
	// begin inline asm
	mma.sync.aligned.m16n8k8.row.col.f16.f16.f16.f16    { %r19883, %r19884 },    { %r2, %r3 },    { %r4 },        { %r19883, %r19884 }; 
	// end inline asm
	// begin inline asm
	mma.sync.aligned.m16n8k8.row.col.f16.f16.f16.f16    { %r19890, %r19891 },    { %r2, %r3 },    { %r4 },        { %r19890, %r19891 }; 
	// end inline asm
	// begin inline asm
	mma.sync.aligned.m16n8k8.row.col.f16.f16.f16.f16    { %r19883, %r19884 },    { %r2, %r3 },    { %r4 },        { %r19883, %r19884 }; 
	// end inline asm
	// begin inline asm
	mma.sync.aligned.m16n8k8.row.col.f16.f16.f16.f16    { %r19890, %r19891 },    { %r2, %r3 },    { %r4 },        { %r19890, %r19891 }; 
	// end inline asm
	// begin inline asm
	mma.sync.aligned.m16n8k8.row.col.f16.f16.f16.f16    { %r19883, %r19884 },    { %r2, %r3 },    { %r4 },        { %r19883, %r19884 }; 
	// end inline asm
	// begin inline asm
	mma.sync.aligned.m16n8k8.row.col.f16.f16.f16.f16    { %r19890, %r19891 },    { %r2, %r3 },    { %r4 },        { %r19890, %r19891 }; 
	// end inline asm
	// begin inline asm
	mma.sync.aligned.m16n8k8.row.col.f16.f16.f16.f16    { %r19883, %r19884 },    { %r2, %r3 },    { %r4 },        { %r19883, %r19884 }; 
	// end inline asm
	// begin inline asm
	mma.sync.aligned.m16n8k8.row.col.f16.f16.f16.f16    { %r19890, %r19891 },    { %r2, %r3 },    { %r4 },        { %r19890, %r19891 }; 
	// end inline asm
	// begin inline asm
	mma.sync.aligned.m16n8k8.row.col.f16.f16.f16.f16    { %r19883, %r19884 },    { %r2, %r3 },    { %r4 },        { %r19883, %r19884 }; 
	// end inline asm
	// begin inline asm
	mma.sync.aligned.m16n8k8.row.col.f16.f16.f16.f16    { %r19890, %r19891 },    { %r2, %r3 },    { %r4 },        { %r19890, %r19891 }; 
	// end inline asm
	// begin inline asm
	mma.sync.aligned.m16n8k8.row.col.f16.f16.f16.f16    { %r19883, %r19884 },    { %r2, %r3 },    { %r4 },        { %r19883, %r19884 }; 
	// end inline asm
	// begin inline asm
	mma.sync.aligned.m16n8k8.row.col.f16.f16.f16.f16    { %r19890, %r19891 },    { %r2, %r3 },    { %r4 },        { %r19890, %r19891 }; 
	// end inline asm
	// begin inline asm
	mma.sync.aligned.m16n8k8.row.col.f16.f16.f16.f16    { %r19883, %r19884 },    { %r2, %r3 },    { %r4 },        { %r19883, %r19884 }; 
	// end inline asm
	// begin inline asm
	mma.sync.aligned.m16n8k8.row.col.f16.f16.f16.f16    { %r19890, %r19891 },    { %r2, %r3 },    { %r4 },        { %r19890, %r19891 }; 
	// end inline asm
	// begin inline asm
	mma.sync.aligned.m16n8k8.row.col.f16.f16.f16.f16    { %r19883, %r19884 },    { %r2, %r3 },    { %r4 },        { %r19883, %r19884 }; 
	// end inline asm
	// begin inline asm
	mma.sync.aligned.m16n8k8.row.col.f16.f16.f16.f16    { %r19890, %r19891 },    { %r2, %r3 },    { %r4 },        { %r19890, %r19891 }; 
	// end inline asm
	// begin inline asm
	mma.sync.aligned.m16n8k8.row.col.f16.f16.f16.f16    { %r19883, %r19884 },    { %r2, %r3 },    { %r4 },        { %r19883, %r19884 }; 
	// end inline asm
	// begin inline asm
	mma.sync.aligned.m16n8k8.row.col.f16.f16.f16.f16    { %r19890, %r19891 },    { %r2, %r3 },    { %r4 },        { %r19890, %r19891 }; 
	// end inline asm
	// begin inline asm
	mma.sync.aligned.m16n8k8.row.col.f16.f16.f16.f16    { %r19883, %r19884 },    { %r2, %r3 },    { %r4 },        { %r19883, %r19884 }; 
	// end inline asm
	// begin inline asm
	mma.sync.aligned.m16n8k8.row.col.f16.f16.f16.f16    { %r19890, %r19891 },    { %r2, %r3 },    { %r4 },        { %r19890, %r19891 }; 
	// end inline asm
	// begin inline asm
	mma.sync.aligned.m16n8k8.row.col.f16.f16.f16.f16    { %r19883, %r19884 },    { %r2, %r3 },    { %r4 },        { %r19883, %r19884 }; 
	// end inline asm
	// begin inline asm
	mma.sync.aligned.m16n8k8.row.col.f16.f16.f16.f16    { %r19890, %r19891 },    { %r2, %r3 },    { %r4 },        { %r19890, %r19891 }; 
	// end inline asm
	// begin inline asm
	mma.sync.aligned.m16n8k8.row.col.f16.f16.f16.f16    { %r19883, %r19884 },    { %r2, %r3 },    { %r4 },        { %r19883, %r19884 }; 
	// end inline asm
	// begin inline asm
	mma.sync.aligned.m16n8k8.row.col.f16.f16.f16.f16    { %r19890, %r19891 },    { %r2, %r3 },    { %r4 },        { %r19890, %r19891 }; 
	// end inline asm
	// begin inline asm
	mma.sync.aligned.m16n8k8.row.col.f16.f16.f16.f16    { %r19883, %r19884 },    { %r2, %r3 },    { %r4 },        { %r19883, %r19884 }; 
	// end inline asm
	// begin inline asm
	mma.sync.aligned.m16n8k8.row.col.f16.f16.f16.f16    { %r19890, %r19891 },    { %r2, %r3 },    { %r4 },        { %r19890, %r19891 }; 
	// end inline asm
	// begin inline asm
	mma.sync.aligned.m16n8k8.row.col.f16.f16.f16.f16    { %r19883, %r19884 },    { %r2, %r3 },    { %r4 },        { %r19883, %r19884 }; 
	// end inline asm
	// begin inline asm
	mma.sync.aligned.m16n8k8.row.col.f16.f16.f16.f16    { %r19890, %r19891 },    { %r2, %r3 },    { %r4 },        { %r19890, %r19891 }; 
	// end inline asm
	// begin inline asm
	mma.sync.aligned.m16n8k8.row.col.f16.f16.f16.f16    { %r19883, %r19884 },    { %r2, %r3 },    { %r4 },        { %r19883, %r19884 }; 
	// end inline asm
	// begin inline asm
	mma.sync.aligned.m16n8k8.row.col.f16.f16.f16.f16    { %r19890, %r19891 },    { %r2, %r3 },    { %r4 },        { %r19890, %r19891 }; 
	// end inline asm
	// begin inline asm
	mma.sync.aligned.m16n8k8.row.col.f16.f16.f16.f16    { %r19883, %r19884 },    { %r2, %r3 },    { %r4 },        { %r19883, %r19884 }; 
	// end inline asm
	// begin inline asm
	mma.sync.aligned.m16n8k8.row.col.f16.f16.f16.f16    { %r19890, %r19891 },    { %r2, %r3 },    { %r4 },        { %r19890, %r19891 }; 
	// end inline asm
	// begin inline asm
	mma.sync.aligned.m16n8k8.row.col.f16.f16.f16.f16    { %r19883, %r19884 },    { %r2, %r3 },    { %r4 },        { %r19883, %r19884 }; 
	// end inline asm
	// begin inline asm
	mma.sync.aligned.m16n8k8.row.col.f16.f16.f16.f16    { %r19890, %r19891 },    { %r2, %r3 },    { %r4 },        { %r19890, %r19891 }; 
	// end inline asm
	// begin inline asm
	mma.sync.aligned.m16n8k8.row.col.f16.f16.f16.f16    { %r19883, %r19884 },    { %r2, %r3 },    { %r4 },        { %r19883, %r19884 }; 
	// end inline asm
	// begin inline asm
	mma.sync.aligned.m16n8k8.row.col.f16.f16.f16.f16    { %r19890, %r19891 },    { %r2, %r3 },    { %r4 },        { %r19890, %r19891 }; 
	// end inline asm
	// begin inline asm
	mma.sync.aligned.m16n8k8.row.col.f16.f16.f16.f16    { %r19883, %r19884 },    { %r2, %r3 },    { %r4 },        { %r19883, %r19884 }; 
	// end inline asm
	// begin inline asm
	mma.sync.aligned.m16n8k8.row.col.f16.f16.f16.f16    { %r19890, %r19891 },    { %r2, %r3 },    { %r4 },        { %r19890, %r19891 }; 
	// end inline asm
	// begin inline asm
	mma.sync.aligned.m16n8k8.row.col.f16.f16.f16.f16    { %r19883, %r19884 },    { %r2, %r3 },    { %r4 },        { %r19883, %r19884 }; 
	// end inline asm
	// begin inline asm
	mma.sync.aligned.m16n8k8.row.col.f16.f16.f16.f16    { %r19890, %r19891 },    { %r2, %r3 },    { %r4 },        { %r19890, %r19891 }; 
	// end inline asm
	// begin inline asm
	mma.sync.aligned.m16n8k8.row.col.f16.f16.f16.f16    { %r19883, %r19884 },    { %r2, %r3 },    { %r4 },        { %r19883, %r19884 }; 
	// end inline asm
	// begin inline asm
	mma.sync.aligned.m16n8k8.row.col.f16.f16.f16.f16    { %r19890, %r19891 },    { %r2, %r3 },    { %r4 },        { %r19890, %r19891 }; 
	// end inline asm
	// begin inline asm
	mma.sync.aligned.m16n8k8.row.col.f16.f16.f16.f16    { %r19883, %r19884 },    { %r2, %r3 },    { %r4 },        { %r19883, %r19884 }; 
	// end inline asm
	// begin inline asm
	mma.sync.aligned.m16n8k8.row.col.f16.f16.f16.f16    { %r19890, %r19891 },    { %r2, %r3 },    { %r4 },        { %r19890, %r19891 }; 
	// end inline asm
	// begin inline asm
	mma.sync.aligned.m16n8k8.row.col.f16.f16.f16.f16    { %r19883, %r19884 },    { %r2, %r3 },    { %r4 },        { %r19883, %r19884 }; 
	// end inline asm
	// begin inline asm
	mma.sync.aligned.m16n8k8.row.col.f16.f16.f16.f16    { %r19890, %r19891 },    { %r2, %r3 },    { %r4 },        { %r19890, %r19891 }; 
	// end inline asm
	// begin inline asm
	mma.sync.aligned.m16n8k8.row.col.f16.f16.f16.f16    { %r19883, %r19884 },    { %r2, %r3 },    { %r4 },        { %r19883, %r19884 }; 
	// end inline asm
	// begin inline asm
	mma.sync.aligned.m16n8k8.row.col.f16.f16.f16.f16    { %r19890, %r19891 },    { %r2, %r3 },    { %r4 },        { %r19890, %r19891 }; 
	// end inline asm
	// begin inline asm
	mma.sync.aligned.m16n8k8.row.col.f16.f16.f16.f16    { %r19883, %r19884 },    { %r2, %r3 },    { %r4 },        { %r19883, %r19884 }; 
	// end inline asm
	// begin inline asm
	mma.sync.aligned.m16n8k8.row.col.f16.f16.f16.f16    { %r19890, %r19891 },    { %r2, %r3 },    { %r4 },        { %r19890, %r19891 }; 
	// end inline asm
	// begin inline asm
	mma.sync.aligned.m16n8k8.row.col.f16.f16.f16.f16    { %r19883, %r19884 },    { %r2, %r3 },    { %r4 },        { %r19883, %r19884 }; 
	// end inline asm
	// begin inline asm
	mma.sync.aligned.m16n8k8.row.col.f16.f16.f16.f16    { %r19890, %r19891 },    { %r2, %r3 },    { %r4 },        { %r19890, %r19891 }; 
	// end inline asm
	// begin inline asm
	mma.sync.aligned.m16n8k8.row.col.f16.f16.f16.f16    { %r19883, %r19884 },    { %r2, %r3 },    { %r4 },        { %r19883, %r19884 }; 
	// end inline asm
	// begin inline asm
	mma.sync.aligned.m16n8k8.row.col.f16.f16.f16.f16    { %r19890, %r19891 },    { %r2, %r3 },    { %r4 },        { %r19890, %r19891 }; 
	// end inline asm
	// begin inline asm
	mma.sync.aligned.m16n8k8.row.col.f16.f16.f16.f16    { %r19883, %r19884 },    { %r2, %r3 },    { %r4 },        { %r19883, %r19884 }; 
	// end inline asm
	// begin inline asm
	mma.sync.aligned.m16n8k8.row.col.f16.f16.f16.f16    { %r19890, %r19891 },    { %r2, %r3 },    { %r4 },        { %r19890, %r19891 }; 
	// end inline asm
	// begin inline asm
	mma.sync.aligned.m16n8k8.row.col.f16.f16.f16.f16    { %r19883, %r19884 },    { %r2, %r3 },    { %r4 },        { %r19883, %r19884 }; 
	// end inline asm
	// begin inline asm
	mma.sync.aligned.m16n8k8.row.col.f16.f16.f16.f16    { %r19890, %r19891 },    { %r2, %r3 },    { %r4 },        { %r19890, %r19891 }; 
	// end inline asm
	// begin inline asm
	mma.sync.aligned.m16n8k8.row.col.f16.f16.f16.f16    { %r19883, %r19884 },    { %r2, %r3 },    { %r4 },        { %r19883, %r19884 }; 
	// end inline asm
	// begin inline asm
	mma.sync.aligned.m16n8k8.row.col.f16.f16.f16.f16    { %r19890, %r19891 },    { %r2, %r3 },    { %r4 },        { %r19890, %r19891 }; 
	// end inline asm
	// begin inline asm
	mma.sync.aligned.m16n8k8.row.col.f16.f16.f16.f16    { %r19883, %r19884 },    { %r2, %r3 },    { %r4 },        { %r19883, %r19884 }; 
	// end inline asm
	// begin inline asm
	mma.sync.aligned.m16n8k8.row.col.f16.f16.f16.f16    { %r19890, %r19891 },    { %r2, %r3 },    { %r4 },        { %r19890, %r19891 }; 
	// end inline asm
	// begin inline asm
	mma.sync.aligned.m16n8k8.row.col.f16.f16.f16.f16    { %r19883, %r19884 },    { %r2, %r3 },    { %r4 },        { %r19883, %r19884 }; 
	// end inline asm
	// begin inline asm
	mma.sync.aligned.m16n8k8.row.col.f16.f16.f16.f16    { %r19890, %r19891 },    { %r2, %r3 },    { %r4 },        { %r19890, %r19891 }; 
	// end inline asm
	// begin inline asm
	mma.sync.aligned.m16n8k8.row.col.f16.f16.f16.f16    { %r19883, %r19884 },    { %r2, %r3 },    { %r4 },        { %r19883, %r19884 }; 
	// end inline asm
	// begin inline asm
	mma.sync.aligned.m16n8k8.row.col.f16.f16.f16.f16    { %r19890, %r19891 },    { %r2, %r3 },    { %r4 },        { %r19890, %r19891 }; 
	// end inline asm
	// begin inline asm
	mma.sync.aligned.m16n8k8.row.col.f16.f16.f16.f16    { %r19883, %r19884 },    { %r2, %r3 },    { %r4 },        { %r19883, %r19884 }; 
	// end inline asm
	// begin inline asm
	mma.sync.aligned.m16n8k8.row.col.f16.f16.f16.f16    { %r19890, %r19891 },    { %r2, %r3 },    { %r4 },        { %r19890, %r19891 }; 
	// end inline asm
	// begin inline asm
	mma.sync.aligned.m16n8k8.row.col.f16.f16.f16.f16    { %r19883, %r19884 },    { %r2, %r3 },    { %r4 },        { %r19883, %r19884 }; 
	// end inline asm
	// begin inline asm
	mma.sync.aligned.m16n8k8.row.col.f16.f16.f16.f16    { %r19890, %r19891 },    { %r2, %r3 },    { %r4 },        { %r19890, %r19891 }; 
	// end inline asm
	// begin inline asm
	mma.sync.aligned.m16n8k8.row.col.f16.f16.f16.f16    { %r19883, %r19884 },    { %r2, %r3 },    { %r4 },        { %r19883, %r19884 }; 
	// end inline asm
	// begin inline asm
	mma.sync.aligned.m16n8k8.row.col.f16.f16.f16.f16    { %r19890, %r19891 },    { %r2, %r3 },    { %r4 },        { %r19890, %r19891 }; 
	// end inline asm
	// begin inline asm
	mma.sync.aligned.m16n8k8.row.col.f16.f16.f16.f16    { %r19883, %r19884 },    { %r2, %r3 },    { %r4 },        { %r19883, %r19884 }; 
	// end inline asm
	// begin inline asm
	mma.sync.aligned.m16n8k8.row.col.f16.f16.f16.f16    { %r19890, %r19891 },    { %r2, %r3 },    { %r4 },        { %r19890, %r19891 }; 
	// end inline asm
	// begin inline asm
	mma.sync.aligned.m16n8k8.row.col.f16.f16.f16.f16    { %r19883, %r19884 },    { %r2, %r3 },    { %r4 },        { %r19883, %r19884 }; 
	// end inline asm
	// begin inline asm
	mma.sync.aligned.m16n8k8.row.col.f16.f16.f16.f16    { %r19890, %r19891 },    { %r2, %r3 },    { %r4 },        { %r19890, %r19891 }; 
	// end inline asm
	// begin inline asm
	mma.sync.aligned.m16n8k8.row.col.f16.f16.f16.f16    { %r19883, %r19884 },    { %r2, %r3 },    { %r4 },        { %r19883, %r19884 }; 
	// end inline asm
	// begin inline asm
	mma.sync.aligned.m16n8k8.row.col.f16.f16.f16.f16    { %r19890, %r19891 },    { %r2, %r3 },    { %r4 },        { %r19890, %r19891 }; 
	// end inline asm
	// begin inline asm
	mma.sync.aligned.m16n8k8.row.col.f16.f16.f16.f16    { %r19883, %r19884 },    { %r2, %r3 },    { %r4 },        { %r19883, %r19884 }; 
	// end inline asm
	// begin inline asm
	mma.sync.aligned.m16n8k8.row.col.f16.f16.f16.f16    { %r19890, %r19891 },    { %r2, %r3 },    { %r4 },        { %r19890, %r19891 }; 
	// end inline asm
	// begin inline asm
	mma.sync.aligned.m16n8k8.row.col.f16.f16.f16.f16    { %r19883, %r19884 },    { %r2, %r3 },    { %r4 },        { %r19883, %r19884 }; 
	// end inline asm
	// begin inline asm
	mma.sync.aligned.m16n8k8.row.col.f16.f16.f16.f16    { %r19890, %r19891 },    { %r2, %r3 },    { %r4 },        { %r19890, %r19891 }; 
	// end inline asm
	// begin inline asm
	mma.sync.aligned.m16n8k8.row.col.f16.f16.f16.f16    { %r19883, %r19884 },    { %r2, %r3 },    { %r4 },        { %r19883, %r19884 }; 
	// end inline asm
	// begin inline asm
	mma.sync.aligned.m16n8k8.row.col.f16.f16.f16.f16    { %r19890, %r19891 },    { %r2, %r3 },    { %r4 },        { %r19890, %r19891 }; 
	// end inline asm
	// begin inline asm
	mma.sync.aligned.m16n8k8.row.col.f16.f16.f16.f16    { %r19883, %r19884 },    { %r2, %r3 },    { %r4 },        { %r19883, %r19884 }; 
	// end inline asm
	// begin inline asm
	mma.sync.aligned.m16n8k8.row.col.f16.f16.f16.f16    { %r19890, %r19891 },    { %r2, %r3 },    { %r4 },        { %r19890, %r19891 }; 
	// end inline asm
	// begin inline asm
	mma.sync.aligned.m16n8k8.row.col.f16.f16.f16.f16    { %r19883, %r19884 },    { %r2, %r3 },    { %r4 },        { %r19883, %r19884 }; 
	// end inline asm
	// begin inline asm
	mma.sync.aligned.m16n8k8.row.col.f16.f16.f16.f16    { %r19890, %r19891 },    { %r2, %r3 },    { %r4 },        { %r19890, %r19891 }; 
	// end inline asm
	// begin inline asm
	mma.sync.aligned.m16n8k8.row.col.f16.f16.f16.f16    { %r19883, %r19884 },    { %r2, %r3 },    { %r4 },        { %r19883, %r19884 }; 
	// end inline asm
	// begin inline asm
	mma.sync.aligned.m16n8k8.row.col.f16.f16.f16.f16    { %r19890, %r19891 },    { %r2, %r3 },    { %r4 },        { %r19890, %r19891 }; 
	// end inline asm
	// begin inline asm
	mma.sync.aligned.m16n8k8.row.col.f16.f16.f16.f16    { %r19883, %r19884 },    { %r2, %r3 },    { %r4 },        { %r19883, %r19884 }; 
	// end inline asm
	// begin inline asm
	mma.sync.aligned.m16n8k8.row.col.f16.f16.f16.f16    { %r19890, %r19891 },    { %r2, %r3 },    { %r4 },        { %r19890, %r19891 }; 
	// end inline asm
	// begin inline asm
	mma.sync.aligned.m16n8k8.row.col.f16.f16.f16.f16    { %r19883, %r19884 },    { %r2, %r3 },    { %r4 },        { %r19883, %r19884 }; 
	// end inline asm
	// begin inline asm
	mma.sync.aligned.m16n8k8.row.col.f16.f16.f16.f16    { %r19890, %r19891 },    { %r2, %r3 },    { %r4 },        { %r19890, %r19891 }; 
	// end inline asm
	// begin inline asm
	mma.sync.aligned.m16n8k8.row.col.f16.f16.f16.f16    { %r19883, %r19884 },    { %r2, %r3 },    { %r4 },        { %r19883, %r19884 }; 
	// end inline asm
	// begin inline asm
	mma.sync.aligned.m16n8k8.row.col.f16.f16.f16.f16    { %r19890, %r19891 },    { %r2, %r3 },    { %r4 },        { %r19890, %r19891 }; 
	// end inline asm
	// begin inline asm
	mma.sync.aligned.m16n8k8.row.col.f16.f16.f16.f16    { %r19883, %r19884 },    { %r2, %r3 },    { %r4 },        { %r19883, %r19884 }; 
	// end inline asm
	// begin inline asm
	mma.sync.aligned.m16n8k8.row.col.f16.f16.f16.f16    { %r19890, %r19891 },    { %r2, %r3 },    { %r4 },        { %r19890, %r19891 }; 
	// end inline asm
	// begin inline asm
	mma.sync.aligned.m16n8k8.row.col.f16.f16.f16.f16    { %r19883, %r19884 },    { %r2, %r3 },    { %r4 },        { %r19883, %r19884 }; 
	// end inline asm
	// begin inline asm
	mma.sync.aligned.m16n8k8.row.col.f16.f16.f16.f16    { %r19890, %r19891 },    { %r2, %r3 },    { %r4 },        { %r19890, %r19891 }; 
	// end inline asm
	// begin inline asm
	mma.sync.aligned.m16n8k8.row.col.f16.f16.f16.f16    { %r19883, %r19884 },    { %r2, %r3 },    { %r4 },        { %r19883, %r19884 }; 
	// end inline asm
	// begin inline asm
	mma.sync.aligned.m16n8k8.row.col.f16.f16.f16.f16    { %r19890, %r19891 },    { %r2, %r3 },    { %r4 },        { %r19890, %r19891 }; 
	// end inline asm
	// begin inline asm
	mma.sync.aligned.m16n8k8.row.col.f16.f16.f16.f16    { %r19883, %r19884 },    { %r2, %r3 },    { %r4 },        { %r19883, %r19884 }; 
	// end inline asm
	// begin inline asm
	mma.sync.aligned.m16n8k8.row.col.f16.f16.f16.f16    { %r19890, %r19891 },    { %r2, %r3 },    { %r4 },        { %r19890, %r19891 }; 
	// end inline asm
	// begin inline asm
	mma.sync.aligned.m16n8k8.row.col.f16.f16.f16.f16    { %r19883, %r19884 },    { %r2, %r3 },    { %r4 },        { %r19883, %r19884 }; 
	// end inline asm
	// begin inline asm
	mma.sync.aligned.m16n8k8.row.col.f16.f16.f16.f16    { %r19890, %r19891 },    { %r2, %r3 },    { %r4 },        { %r19890, %r19891 }; 
	// end inline asm
	// begin inline asm
	mma.sync.aligned.m16n8k8.row.col.f16.f16.f16.f16    { %r19883, %r19884 },    { %r2, %r3 },    { %r4 },        { %r19883, %r19884 }; 
	// end inline asm
	// begin inline asm
	mma.sync.aligned.m16n8k8.row.col.f16.f16.f16.f16    { %r19890, %r19891 },    { %r2, %r3 },    { %r4 },        { %r19890, %r19891 }; 
	// end inline asm
	// begin inline asm
	mma.sync.aligned.m16n8k8.row.col.f16.f16.f16.f16    { %r19883, %r19884 },    { %r2, %r3 },    { %r4 },        { %r19883, %r19884 }; 
	// end inline asm
	// begin inline asm
	mma.sync.aligned.m16n8k8.row.col.f16.f16.f16.f16    { %r19890, %r19891 },    { %r2, %r3 },    { %r4 },        { %r19890, %r19891 }; 
	// end inline asm
	// begin inline asm
	mma.sync.aligned.m16n8k8.row.col.f16.f16.f16.f16    { %r19883, %r19884 },    { %r2, %r3 },    { %r4 },        { %r19883, %r19884 }; 
	// end inline asm
	// begin inline asm
	mma.sync.aligned.m16n8k8.row.col.f16.f16.f16.f16    { %r19890, %r19891 },    { %r2, %r3 },    { %r4 },        { %r19890, %r19891 }; 
	// end inline asm
	// begin inline asm
	mma.sync.aligned.m16n8k8.row.col.f16.f16.f16.f16    { %r19883, %r19884 },    { %r2, %r3 },    { %r4 },        { %r19883, %r19884 }; 
	// end inline asm
	// begin inline asm
	mma.sync.aligned.m16n8k8.row.col.f16.f16.f16.f16    { %r19890, %r19891 },    { %r2, %r3 },    { %r4 },        { %r19890, %r19891 }; 
	// end inline asm
	// begin inline asm
	mma.sync.aligned.m16n8k8.row.col.f16.f16.f16.f16    { %r19883, %r19884 },    { %r2, %r3 },    { %r4 },        { %r19883, %r19884 }; 
	// end inline asm
	// begin inline asm
	mma.sync.aligned.m16n8k8.row.col.f16.f16.f16.f16    { %r19890, %r19891 },    { %r2, %r3 },    { %r4 },        { %r19890, %r19891 }; 
	// end inline asm
	// begin inline asm
	mma.sync.aligned.m16n8k8.row.col.f16.f16.f16.f16    { %r19883, %r19884 },    { %r2, %r3 },    { %r4 },        { %r19883, %r19884 }; 
	// end inline asm
	// begin inline asm
	mma.sync.aligned.m16n8k8.row.col.f16.f16.f16.f16    { %r19890, %r19891 },    { %r2, %r3 },    { %r4 },        { %r19890, %r19891 }; 
	// end inline asm
	// begin inline asm
	mma.sync.aligned.m16n8k8.row.col.f16.f16.f16.f16    { %r19883, %r19884 },    { %r2, %r3 },    { %r4 },        { %r19883, %r19884 }; 
	// end inline asm
	// begin inline asm
	mma.sync.aligned.m16n8k8.row.col.f16.f16.f16.f16    { %r19890, %r19891 },    { %r2, %r3 },    { %r4 },        { %r19890, %r19891 }; 
	// end inline asm
	// begin inline asm
	mma.sync.aligned.m16n8k8.row.col.f16.f16.f16.f16    { %r19883, %r19884 },    { %r2, %r3 },    { %r4 },        { %r19883, %r19884 }; 
	// end inline asm
	// begin inline asm
	mma.sync.aligned.m16n8k8.row.col.f16.f16.f16.f16    { %r19890, %r19891 },    { %r2, %r3 },    { %r4 },        { %r19890, %r19891 }; 
	// end inline asm
	// begin inline asm
	mma.sync.aligned.m16n8k8.row.col.f16.f16.f16.f16    { %r19883, %r19884 },    { %r2, %r3 },    { %r4 },        { %r19883, %r19884 }; 
	// end inline asm
	// begin inline asm
	mma.sync.aligned.m16n8k8.row.col.f16.f16.f16.f16    { %r19890, %r19891 },    { %r2, %r3 },    { %r4 },        { %r19890, %r19891 }; 
	// end inline asm
	// begin inline asm
	mma.sync.aligned.m16n8k8.row.col.f16.f16.f16.f16    { %r19883, %r19884 },    { %r2, %r3 },    { %r4 },        { %r19883, %r19884 }; 
	// end inline asm
	// begin inline asm
	mma.sync.aligned.m16n8k8.row.col.f16.f16.f16.f16    { %r19890, %r19891 },    { %r2, %r3 },    { %r4 },        { %r19890, %r19891 }; 
	// end inline asm
	// begin inline asm
	mma.sync.aligned.m16n8k8.row.col.f16.f16.f16.f16    { %r19883, %r19884 },    { %r2, %r3 },    { %r4 },        { %r19883, %r19884 }; 
	// end inline asm
	// begin inline asm
	mma.sync.aligned.m16n8k8.row.col.f16.f16.f16.f16    { %r19890, %r19891 },    { %r2, %r3 },    { %r4 },        { %r19890, %r19891 }; 
	// end inline asm
	// begin inline asm
	mma.sync.aligned.m16n8k8.row.col.f16.f16.f16.f16    { %r19883, %r19884 },    { %r2, %r3 },    { %r4 },        { %r19883, %r19884 }; 
	// end inline asm
	// begin inline asm
	mma.sync.aligned.m16n8k8.row.col.f16.f16.f16.f16    { %r19890, %r19891 },    { %r2, %r3 },    { %r4 },        { %r19890, %r19891 }; 
	// end inline asm
	// begin inline asm
	mma.sync.aligned.m16n8k8.row.col.f16.f16.f16.f16    { %r19883, %r19884 },    { %r2, %r3 },    { %r4 },        { %r19883, %r19884 }; 
	// end inline asm
	// begin inline asm
	mma.sync.aligned.m16n8k8.row.col.f16.f16.f16.f16    { %r19890, %r19891 },    { %r2, %r3 },    { %r4 },        { %r19890, %r19891 }; 
	// end inline asm
	// begin inline asm
	mma.sync.aligned.m16n8k8.row.col.f16.f16.f16.f16    { %r19883, %r19884 },    { %r2, %r3 },    { %r4 },        { %r19883, %r19884 }; 
	// end inline asm
	// begin inline asm
	mma.sync.aligned.m16n8k8.row.col.f16.f16.f16.f16    { %r19890, %r19891 },    { %r2, %r3 },    { %r4 },        { %r19890, %r19891 }; 
	// end inline asm
	// begin inline asm
	mma.sync.aligned.m16n8k8.row.col.f16.f16.f16.f16    { %r19883, %r19884 },    { %r2, %r3 },    { %r4 },        { %r19883, %r19884 }; 
	// end inline asm
	// begin inline asm
	mma.sync.aligned.m16n8k8.row.col.f16.f16.f16.f16    { %r19890, %r19891 },    { %r2, %r3 },    { %r4 },        { %r19890, %r19891 }; 
	// end inline asm
	// begin inline asm
	mma.sync.aligned.m16n8k8.row.col.f16.f16.f16.f16    { %r19883, %r19884 },    { %r2, %r3 },    { %r4 },        { %r19883, %r19884 }; 
	// end inline asm
	// begin inline asm
	mma.sync.aligned.m16n8k8.row.col.f16.f16.f16.f16    { %r19890, %r19891 },    { %r2, %r3 },    { %r4 },        { %r19890, %r19891 }; 
	// end inline asm
	// begin inline asm
	mma.sync.aligned.m16n8k8.row.col.f16.f16.f16.f16    { %r19883, %r19884 },    { %r2, %r3 },    { %r4 },        { %r19883, %r19884 }; 
	// end inline asm
	// begin inline asm
	mma.sync.aligned.m16n8k8.row.col.f16.f16.f16.f16    { %r19890, %r19891 },    { %r2, %r3 },    { %r4 },        { %r19890, %r19891 }; 
	// end inline asm
	// begin inline asm
	mma.sync.aligned.m16n8k8.row.col.f16.f16.f16.f16    { %r19883, %r19884 },    { %r2, %r3 },    { %r4 },        { %r19883, %r19884 }; 
	// end inline asm
	// begin inline asm
	mma.sync.aligned.m16n8k8.row.col.f16.f16.f16.f16    { %r19890, %r19891 },    { %r2, %r3 },    { %r4 },        { %r19890, %r19891 }; 
	// end inline asm
	// begin inline asm
	mma.sync.aligned.m16n8k8.row.col.f16.f16.f16.f16    { %r19883, %r19884 },    { %r2, %r3 },    { %r4 },        { %r19883, %r19884 }; 
	// end inline asm
	// begin inline asm
	mma.sync.aligned.m16n8k8.row.col.f16.f16.f16.f16    { %r19890, %r19891 },    { %r2, %r3 },    { %r4 },        { %r19890, %r19891 }; 
	// end inline asm
	// begin inline asm
	mma.sync.aligned.m16n8k8.row.col.f16.f16.f16.f16    { %r19883, %r19884 },    { %r2, %r3 },    { %r4 },        { %r19883, %r19884 }; 
	// end inline asm
	// begin inline asm
	mma.sync.aligned.m16n8k8.row.col.f16.f16.f16.f16    { %r19890, %r19891 },    { %r2, %r3 },    { %r4 },        { %r19890, %r19891 }; 
	// end inline asm
	// begin inline asm
	mma.sync.aligned.m16n8k8.row.col.f16.f16.f16.f16    { %r19883, %r19884 },    { %r2, %r3 },    { %r4 },        { %r19883, %r19884 }; 
	// end inline asm
	// begin inline asm
	mma.sync.aligned.m16n8k8.row.col.f16.f16.f16.f16    { %r19890, %r19891 },    { %r2, %r3 },    { %r4 },        { %r19890, %r19891 }; 
	// end inline asm
	// begin inline asm
	mma.sync.aligned.m16n8k8.row.col.f16.f16.f16.f16    { %r19883, %r19884 },    { %r2, %r3 },    { %r4 },        { %r19883, %r19884 }; 
	// end inline asm
	// begin inline asm
	mma.sync.aligned.m16n8k8.row.col.f16.f16.f16.f16    { %r19890, %r19891 },    { %r2, %r3 },    { %r4 },        { %r19890, %r19891 }; 
	// end inline asm
	// begin inline asm
	mma.sync.aligned.m16n8k8.row.col.f16.f16.f16.f16    { %r19883, %r19884 },    { %r2, %r3 },    { %r4 },        { %r19883, %r19884 }; 
	// end inline asm
	// begin inline asm
	mma.sync.aligned.m16n8k8.row.col.f16.f16.f16.f16    { %r19890, %r19891 },    { %r2, %r3 },    { %r4 },        { %r19890, %r19891 }; 
	// end inline asm
	// begin inline asm
	mma.sync.aligned.m16n8k8.row.col.f16.f16.f16.f16    { %r19883, %r19884 },    { %r2, %r3 },    { %r4 },        { %r19883, %r19884 }; 
	// end inline asm
	// begin inline asm
	mma.sync.aligned.m16n8k8.row.col.f16.f16.f16.f16    { %r19890, %r19891 },    { %r2, %r3 },    { %r4 },        { %r19890, %r19891 }; 
	// end inline asm
	// begin inline asm
	mma.sync.aligned.m16n8k8.row.col.f16.f16.f16.f16    { %r19883, %r19884 },    { %r2, %r3 },    { %r4 },        { %r19883, %r19884 }; 
	// end inline asm
	// begin inline asm
	mma.sync.aligned.m16n8k8.row.col.f16.f16.f16.f16    { %r19890, %r19891 },    { %r2, %r3 },    { %r4 },        { %r19890, %r19891 }; 
	// end inline asm
	// begin inline asm
	mma.sync.aligned.m16n8k8.row.col.f16.f16.f16.f16    { %r19883, %r19884 },    { %r2, %r3 },    { %r4 },        { %r19883, %r19884 }; 
	// end inline asm
	// begin inline asm
	mma.sync.aligned.m16n8k8.row.col.f16.f16.f16.f16    { %r19890, %r19891 },    { %r2, %r3 },    { %r4 },        { %r19890, %r19891 }; 
	// end inline asm
	// begin inline asm
	mma.sync.aligned.m16n8k8.row.col.f16.f16.f16.f16    { %r19883, %r19884 },    { %r2, %r3 },    { %r4 },        { %r19883, %r19884 }; 
	// end inline asm
	// begin inline asm
	mma.sync.aligned.m16n8k8.row.col.f16.f16.f16.f16    { %r19890, %r19891 },    { %r2, %r3 },    { %r4 },        { %r19890, %r19891 }; 
	// end inline asm
	// begin inline asm
	mma.sync.aligned.m16n8k8.row.col.f16.f16.f16.f16    { %r19883, %r19884 },    { %r2, %r3 },    { %r4 },        { %r19883, %r19884 }; 
	// end inline asm
	// begin inline asm
	mma.sync.aligned.m16n8k8.row.col.f16.f16.f16.f16    { %r19890, %r19891 },    { %r2, %r3 },    { %r4 },        { %r19890, %r19891 }; 
	// end inline asm
	// begin inline asm
	mma.sync.aligned.m16n8k8.row.col.f16.f16.f16.f16    { %r19883, %r19884 },    { %r2, %r3 },    { %r4 },        { %r19883, %r19884 }; 
	// end inline asm
	// begin inline asm
	mma.sync.aligned.m16n8k8.row.col.f16.f16.f16.f16    { %r19890, %r19891 },    { %r2, %r3 },    { %r4 },        { %r19890, %r19891 }; 
	// end inline asm
	// begin inline asm
	mma.sync.aligned.m16n8k8.row.col.f16.f16.f16.f16    { %r19883, %r19884 },    { %r2, %r3 },    { %r4 },        { %r19883, %r19884 }; 
	// end inline asm
	// begin inline asm
	mma.sync.aligned.m16n8k8.row.col.f16.f16.f16.f16    { %r19890, %r19891 },    { %r2, %r3 },    { %r4 },        { %r19890, %r19891 }; 
	// end inline asm
	// begin inline asm
	mma.sync.aligned.m16n8k8.row.col.f16.f16.f16.f16    { %r19883, %r19884 },    { %r2, %r3 },    { %r4 },        { %r19883, %r19884 }; 
	// end inline asm
	// begin inline asm
	mma.sync.aligned.m16n8k8.row.col.f16.f16.f16.f16    { %r19890, %r19891 },    { %r2, %r3 },    { %r4 },        { %r19890, %r19891 }; 
	// end inline asm
	// begin inline asm
	mma.sync.aligned.m16n8k8.row.col.f16.f16.f16.f16    { %r19883, %r19884 },    { %r2, %r3 },    { %r4 },        { %r19883, %r19884 }; 
	// end inline asm
	// begin inline asm
	mma.sync.aligned.m16n8k8.row.col.f16.f16.f16.f16    { %r19890, %r19891 },    { %r2, %r3 },    { %r4 },        { %r19890, %r19891 }; 
	// end inline asm
	// begin inline asm
	mma.sync.aligned.m16n8k8.row.col.f16.f16.f16.f16    { %r19883, %r19884 },    { %r2, %r3 },    { %r4 },        { %r19883, %r19884 }; 
	// end inline asm
	// begin inline asm
	mma.sync.aligned.m16n8k8.row.col.f16.f16.f16.f16    { %r19890, %r19891 },    { %r2, %r3 },    { %r4 },        { %r19890, %r19891 }; 
	// end inline asm
	// begin inline asm
	mma.sync.aligned.m16n8k8.row.col.f16.f16.f16.f16    { %r19883, %r19884 },    { %r2, %r3 },    { %r4 },        { %r19883, %r19884 }; 
	// end inline asm
	// begin inline asm
	mma.sync.aligned.m16n8k8.row.col.f16.f16.f16.f16    { %r19890, %r19891 },    { %r2, %r3 },    { %r4 },        { %r19890, %r19891 }; 
	// end inline asm
	// begin inline asm
	mma.sync.aligned.m16n8k8.row.col.f16.f16.f16.f16    { %r19883, %r19884 },    { %r2, %r3 },    { %r4 },        { %r19883, %r19884 }; 
	// end inline asm
	// begin inline asm
	mma.sync.aligned.m16n8k8.row.col.f16.f16.f16.f16    { %r19890, %r19891 },    { %r2, %r3 },    { %r4 },        { %r19890, %r19891 }; 
	// end inline asm
	// begin inline asm
	mma.sync.aligned.m16n8k8.row.col.f16.f16.f16.f16    { %r19883, %r19884 },    { %r2, %r3 },    { %r4 },        { %r19883, %r19884 }; 
	// end inline asm
	// begin inline asm
	mma.sync.aligned.m16n8k8.row.col.f16.f16.f16.f16    { %r19890, %r19891 },    { %r2, %r3 },    { %r4 },        { %r19890, %r19891 }; 
	// end inline asm
	// begin inline asm
	mma.sync.aligned.m16n8k8.row.col.f16.f16.f16.f16    { %r19883, %r19884 },    { %r2, %r3 },    { %r4 },        { %r19883, %r19884 }; 
	// end inline asm
	// begin inline asm
	mma.sync.aligned.m16n8k8.row.col.f16.f16.f16.f16    { %r19890, %r19891 },    { %r2, %r3 },    { %r4 },        { %r19890, %r19891 }; 
	// end inline asm
	// begin inline asm
	mma.sync.aligned.m16n8k8.row.col.f16.f16.f16.f16    { %r19883, %r19884 },    { %r2, %r3 },    { %r4 },        { %r19883, %r19884 }; 
	// end inline asm
	// begin inline asm
	mma.sync.aligned.m16n8k8.row.col.f16.f16.f16.f16    { %r19890, %r19891 },    { %r2, %r3 },    { %r4 },        { %r19890, %r19891 }; 
	// end inline asm
	// begin inline asm
	mma.sync.aligned.m16n8k8.row.col.f16.f16.f16.f16    { %r19883, %r19884 },    { %r2, %r3 },    { %r4 },        { %r19883, %r19884 }; 
	// end inline asm
	// begin inline asm
	mma.sync.aligned.m16n8k8.row.col.f16.f16.f16.f16    { %r19890, %r19891 },    { %r2, %r3 },    { %r4 },        { %r19890, %r19891 }; 
	// end inline asm
	// begin inline asm
	mma.sync.aligned.m16n8k8.row.col.f16.f16.f16.f16    { %r19883, %r19884 },    { %r2, %r3 },    { %r4 },        { %r19883, %r19884 }; 
	// end inline asm
	// begin inline asm
	mma.sync.aligned.m16n8k8.row.col.f16.f16.f16.f16    { %r19890, %r19891 },    { %r2, %r3 },    { %r4 },        { %r19890, %r19891 }; 
	// end inline asm
	// begin inline asm
	mma.sync.aligned.m16n8k8.row.col.f16.f16.f16.f16    { %r19883, %r19884 },    { %r2, %r3 },    { %r4 },        { %r19883, %r19884 }; 
	// end inline asm
	// begin inline asm
	mma.sync.aligned.m16n8k8.row.col.f16.f16.f16.f16    { %r19890, %r19891 },    { %r2, %r3 },    { %r4 },        { %r19890, %r19891 }; 
	// end inline asm
	// begin inline asm
	mma.sync.aligned.m16n8k8.row.col.f16.f16.f16.f16    { %r19883, %r19884 },    { %r2, %r3 },    { %r4 },        { %r19883, %r19884 }; 
	// end inline asm
	// begin inline asm
	mma.sync.aligned.m16n8k8.row.col.f16.f16.f16.f16    { %r19890, %r19891 },    { %r2, %r3 },    { %r4 },        { %r19890, %r19891 }; 
	// end inline asm
	// begin inline asm
	mma.sync.aligned.m16n8k8.row.col.f16.f16.f16.f16    { %r19883, %r19884 },    { %r2, %r3 },    { %r4 },        { %r19883, %r19884 }; 
	// end inline asm
	// begin inline asm
	mma.sync.aligned.m16n8k8.row.col.f16.f16.f16.f16    { %r19890, %r19891 },    { %r2, %r3 },    { %r4 },        { %r19890, %r19891 }; 
	// end inline asm
	// begin inline asm
	mma.sync.aligned.m16n8k8.row.col.f16.f16.f16.f16    { %r19883, %r19884 },    { %r2, %r3 },    { %r4 },        { %r19883, %r19884 }; 
	// end inline asm
	// begin inline asm
	mma.sync.aligned.m16n8k8.row.col.f16.f16.f16.f16    { %r19890, %r19891 },    { %r2, %r3 },    { %r4 },        { %r19890, %r19891 }; 
	// end inline asm
	// begin inline asm
	mma.sync.aligned.m16n8k8.row.col.f16.f16.f16.f16    { %r19883, %r19884 },    { %r2, %r3 },    { %r4 },        { %r19883, %r19884 }; 
	// end inline asm
	// begin inline asm
	mma.sync.aligned.m16n8k8.row.col.f16.f16.f16.f16    { %r19890, %r19891 },    { %r2, %r3 },    { %r4 },        { %r19890, %r19891 }; 
	// end inline asm
	// begin inline asm
	mma.sync.aligned.m16n8k8.row.col.f16.f16.f16.f16    { %r19883, %r19884 },    { %r2, %r3 },    { %r4 },        { %r19883, %r19884 }; 
	// end inline asm
	// begin inline asm
	mma.sync.aligned.m16n8k8.row.col.f16.f16.f16.f16    { %r19890, %r19891 },    { %r2, %r3 },    { %r4 },        { %r19890, %r19891 }; 
	// end inline asm
	// begin inline asm
	mma.sync.aligned.m16n8k8.row.col.f16.f16.f16.f16    { %r19883, %r19884 },    { %r2, %r3 },    { %r4 },        { %r19883, %r19884 }; 
	// end inline asm
	// begin inline asm
	mma.sync.aligned.m16n8k8.row.col.f16.f16.f16.f16    { %r19890, %r19891 },    { %r2, %r3 },    { %r4 },        { %r19890, %r19891 }; 
	// end inline asm
	// begin inline asm
	mma.sync.aligned.m16n8k8.row.col.f16.f16.f16.f16    { %r19883, %r19884 },    { %r2, %r3 },    { %r4 },        { %r19883, %r19884 }; 
	// end inline asm
	// begin inline asm
	mma.sync.aligned.m16n8k8.row.col.f16.f16.f16.f16    { %r19890, %r19891 },    { %r2, %r3 },    { %r4 },        { %r19890, %r19891 }; 
	// end inline asm
	// begin inline asm
	mma.sync.aligned.m16n8k8.row.col.f16.f16.f16.f16    { %r19883, %r19884 },    { %r2, %r3 },    { %r4 },        { %r19883, %r19884 }; 
	// end inline asm
	// begin inline asm
	mma.sync.aligned.m16n8k8.row.col.f16.f16.f16.f16    { %r19890, %r19891 },    { %r2, %r3 },    { %r4 },        { %r19890, %r19891 }; 
	// end inline asm
	// begin inline asm
	mma.sync.aligned.m16n8k8.row.col.f16.f16.f16.f16    { %r19883, %r19884 },    { %r2, %r3 },    { %r4 },        { %r19883, %r19884 }; 
	// end inline asm
	// begin inline asm
	mma.sync.aligned.m16n8k8.row.col.f16.f16.f16.f16    { %r19890, %r19891 },    { %r2, %r3 },    { %r4 },        { %r19890, %r19891 }; 
	// end inline asm
	// begin inline asm
	mma.sync.aligned.m16n8k8.row.col.f16.f16.f16.f16    { %r19883, %r19884 },    { %r2, %r3 },    { %r4 },        { %r19883, %r19884 }; 
	// end inline asm
	// begin inline asm
	mma.sync.aligned.m16n8k8.row.col.f16.f16.f16.f16    { %r19890, %r19891 },    { %r2, %r3 },    { %r4 },        { %r19890, %r19891 }; 
	// end inline asm
	// begin inline asm
	mma.sync.aligned.m16n8k8.row.col.f16.f16.f16.f16    { %r19883, %r19884 },    { %r2, %r3 },    { %r4 },        { %r19883, %r19884 }; 
	// end inline asm
	// begin inline asm
	mma.sync.aligned.m16n8k8.row.col.f16.f16.f16.f16    { %r19890, %r19891 },    { %r2, %r3 },    { %r4 },        { %r19890, %r19891 }; 
	// end inline asm
	// begin inline asm
	mma.sync.aligned.m16n8k8.row.col.f16.f16.f16.f16    { %r19883, %r19884 },    { %r2, %r3 },    { %r4 },        { %r19883, %r19884 }; 
	// end inline asm
	// begin inline asm
	mma.sync.aligned.m16n8k8.row.col.f16.f16.f16.f16    { %r19890, %r19891 },    { %r2, %r3 },    { %r4 },        { %r19890, %r19891 }; 
	// end inline asm
	// begin inline asm
	mma.sync.aligned.m16n8k8.row.col.f16.f16.f16.f16    { %r19883, %r19884 },    { %r2, %r3 },    { %r4 },        { %r19883, %r19884 }; 
	// end inline asm
	// begin inline asm
	mma.sync.aligned.m16n8k8.row.col.f16.f16.f16.f16    { %r19890, %r19891 },    { %r2, %r3 },    { %r4 },        { %r19890, %r19891 }; 
	// end inline asm
	// begin inline asm
	mma.sync.aligned.m16n8k8.row.col.f16.f16.f16.f16    { %r19883, %r19884 },    { %r2, %r3 },    { %r4 },        { %r19883, %r19884 }; 
	// end inline asm
	// begin inline asm
	mma.sync.aligned.m16n8k8.row.col.f16.f16.f16.f16    { %r19890, %r19891 },    { %r2, %r3 },    { %r4 },        { %r19890, %r19891 }; 
	// end inline asm
	// begin inline asm
	mma.sync.aligned.m16n8k8.row.col.f16.f16.f16.f16    { %r19883, %r19884 },    { %r2, %r3 },    { %r4 },        { %r19883, %r19884 }; 
	// end inline asm
	// begin inline asm
	mma.sync.aligned.m16n8k8.row.col.f16.f16.f16.f16    { %r19890, %r19891 },    { %r2, %r3 },    { %r4 },        { %r19890, %r19891 }; 
	// end inline asm
	// begin inline asm
	mma.sync.aligned.m16n8k8.row.col.f16.f16.f16.f16    { %r19883, %r19884 },    { %r2, %r3 },    { %r4 },        { %r19883, %r19884 }; 
	// end inline asm
	// begin inline asm
	mma.sync.aligned.m16n8k8.row.col.f16.f16.f16.f16    { %r19890, %r19891 },    { %r2, %r3 },    { %r4 },        { %r19890, %r19891 }; 
	// end inline asm
	// begin inline asm
	mma.sync.aligned.m16n8k8.row.col.f16.f16.f16.f16    { %r19883, %r19884 },    { %r2, %r3 },    { %r4 },        { %r19883, %r19884 }; 
	// end inline asm
	// begin inline asm
	mma.sync.aligned.m16n8k8.row.col.f16.f16.f16.f16    { %r19890, %r19891 },    { %r2, %r3 },    { %r4 },        { %r19890, %r19891 }; 
	// end inline asm
	// begin inline asm
	mma.sync.aligned.m16n8k8.row.col.f16.f16.f16.f16    { %r19883, %r19884 },    { %r2, %r3 },    { %r4 },        { %r19883, %r19884 }; 
	// end inline asm
	// begin inline asm
	mma.sync.aligned.m16n8k8.row.col.f16.f16.f16.f16    { %r19890, %r19891 },    { %r2, %r3 },    { %r4 },        { %r19890, %r19891 }; 
	// end inline asm
	// begin inline asm
	mma.sync.aligned.m16n8k8.row.col.f16.f16.f16.f16    { %r19883, %r19884 },    { %r2, %r3 },    { %r4 },        { %r19883, %r19884 }; 
	// end inline asm
	// begin inline asm
	mma.sync.aligned.m16n8k8.row.col.f16.f16.f16.f16    { %r19890, %r19891 },    { %r2, %r3 },    { %r4 },        { %r19890, %r19891 }; 
	// end inline asm
	// begin inline asm
	mma.sync.aligned.m16n8k8.row.col.f16.f16.f16.f16    { %r19883, %r19884 },    { %r2, %r3 },    { %r4 },        { %r19883, %r19884 }; 
	// end inline asm
	// begin inline asm
	mma.sync.aligned.m16n8k8.row.col.f16.f16.f16.f16    { %r19890, %r19891 },    { %r2, %r3 },    { %r4 },        { %r19890, %r19891 }; 
	// end inline asm
	// begin inline asm
	mma.sync.aligned.m16n8k8.row.col.f16.f16.f16.f16    { %r19883, %r19884 },    { %r2, %r3 },    { %r4 },        { %r19883, %r19884 }; 
	// end inline asm
	// begin inline asm
	mma.sync.aligned.m16n8k8.row.col.f16.f16.f16.f16    { %r19890, %r19891 },    { %r2, %r3 },    { %r4 },        { %r19890, %r19891 }; 
	// end inline asm
	// begin inline asm
	mma.sync.aligned.m16n8k8.row.col.f16.f16.f16.f16    { %r19883, %r19884 },    { %r2, %r3 },    { %r4 },        { %r19883, %r19884 }; 
	// end inline asm
	// begin inline asm
	mma.sync.aligned.m16n8k8.row.col.f16.f16.f16.f16    { %r19890, %r19891 },    { %r2, %r3 },    { %r4 },        { %r19890, %r19891 }; 
	// end inline asm
	// begin inline asm
	mma.sync.aligned.m16n8k8.row.col.f16.f16.f16.f16    { %r19883, %r19884 },    { %r2, %r3 },    { %r4 },        { %r19883, %r19884 }; 
	// end inline asm
	// begin inline asm
	mma.sync.aligned.m16n8k8.row.col.f16.f16.f16.f16    { %r19890, %r19891 },    { %r2, %r3 },    { %r4 },        { %r19890, %r19891 }; 
	// end inline asm
	// begin inline asm
	mma.sync.aligned.m16n8k8.row.col.f16.f16.f16.f16    { %r19883, %r19884 },    { %r2, %r3 },    { %r4 },        { %r19883, %r19884 }; 
	// end inline asm
	// begin inline asm
	mma.sync.aligned.m16n8k8.row.col.f16.f16.f16.f16    { %r19890, %r19891 },    { %r2, %r3 },    { %r4 },        { %r19890, %r19891 }; 
	// end inline asm
	// begin inline asm
	mma.sync.aligned.m16n8k8.row.col.f16.f16.f16.f16    { %r19883, %r19884 },    { %r2, %r3 },    { %r4 },        { %r19883, %r19884 }; 
	// end inline asm
	// begin inline asm
	mma.sync.aligned.m16n8k8.row.col.f16.f16.f16.f16    { %r19890, %r19891 },    { %r2, %r3 },    { %r4 },        { %r19890, %r19891 }; 
	// end inline asm
	// begin inline asm
	mma.sync.aligned.m16n8k8.row.col.f16.f16.f16.f16    { %r19883, %r19884 },    { %r2, %r3 },    { %r4 },        { %r19883, %r19884 }; 
	// end inline asm
	// begin inline asm
	mma.sync.aligned.m16n8k8.row.col.f16.f16.f16.f16    { %r19890, %r19891 },    { %r2, %r3 },    { %r4 },        { %r19890, %r19891 }; 
	// end inline asm
	// begin inline asm
	mma.sync.aligned.m16n8k8.row.col.f16.f16.f16.f16    { %r19883, %r19884 },    { %r2, %r3 },    { %r4 },        { %r19883, %r19884 }; 
	// end inline asm
	// begin inline asm
	mma.sync.aligned.m16n8k8.row.col.f16.f16.f16.f16    { %r19890, %r19891 },    { %r2, %r3 },    { %r4 },        { %r19890, %r19891 }; 
	// end inline asm
	// begin inline asm
	mma.sync.aligned.m16n8k8.row.col.f16.f16.f16.f16    { %r19883, %r19884 },    { %r2, %r3 },    { %r4 },        { %r19883, %r19884 }; 
	// end inline asm
	// begin inline asm
	mma.sync.aligned.m16n8k8.row.col.f16.f16.f16.f16    { %r19890, %r19891 },    { %r2, %r3 },    { %r4 },        { %r19890, %r19891 }; 
	// end inline asm
	// begin inline asm
	mma.sync.aligned.m16n8k8.row.col.f16.f16.f16.f16    { %r19883, %r19884 },    { %r2, %r3 },    { %r4 },        { %r19883, %r19884 }; 
	// end inline asm
	// begin inline asm
	mma.sync.aligned.m16n8k8.row.col.f16.f16.f16.f16    { %r19890, %r19891 },    { %r2, %r3 },    { %r4 },        { %r19890, %r19891 }; 
	// end inline asm
	// begin inline asm
	mma.sync.aligned.m16n8k8.row.col.f16.f16.f16.f16    { %r19883, %r19884 },    { %r2, %r3 },    { %r4 },        { %r19883, %r19884 }; 
	// end inline asm
	// begin inline asm
	mma.sync.aligned.m16n8k8.row.col.f16.f16.f16.f16    { %r19890, %r19891 },    { %r2, %r3 },    { %r4 },        { %r19890, %r19891 }; 
	// end inline asm
	// begin inline asm
	mma.sync.aligned.m16n8k8.row.col.f16.f16.f16.f16    { %r19883, %r19884 },    { %r2, %r3 },    { %r4 },        { %r19883, %r19884 }; 
	// end inline asm
	// begin inline asm
	mma.sync.aligned.m16n8k8.row.col.f16.f16.f16.f16    { %r19890, %r19891 },    { %r2, %r3 },    { %r4 },        { %r19890, %r19891 }; 
	// end inline asm
	// begin inline asm
	mma.sync.aligned.m16n8k8.row.col.f16.f16.f16.f16    { %r19883, %r19884 },    { %r2, %r3 },    { %r4 },        { %r19883, %r19884 }; 
	// end inline asm
	// begin inline asm
	mma.sync.aligned.m16n8k8.row.col.f16.f16.f16.f16    { %r19890, %r19891 },    { %r2, %r3 },    { %r4 },        { %r19890, %r19891 }; 
	// end inline asm
	// begin inline asm
	mma.sync.aligned.m16n8k8.row.col.f16.f16.f16.f16    { %r19883, %r19884 },    { %r2, %r3 },    { %r4 },        { %r19883, %r19884 }; 
	// end inline asm
	// begin inline asm
	mma.sync.aligned.m16n8k8.row.col.f16.f16.f16.f16    { %r19890, %r19891 },    { %r2, %r3 },    { %r4 },        { %r19890, %r19891 }; 
	// end inline asm
	// begin inline asm
	mma.sync.aligned.m16n8k8.row.col.f16.f16.f16.f16    { %r19883, %r19884 },    { %r2, %r3 },    { %r4 },        { %r19883, %r19884 }; 
	// end inline asm
	// begin inline asm
	mma.sync.aligned.m16n8k8.row.col.f16.f16.f16.f16    { %r19890, %r19891 },    { %r2, %r3 },    { %r4 },        { %r19890, %r19891 }; 
	// end inline asm
	// begin inline asm
	mma.sync.aligned.m16n8k8.row.col.f16.f16.f16.f16    { %r19883, %r19884 },    { %r2, %r3 },    { %r4 },        { %r19883, %r19884 }; 
	// end inline asm
	// begin inline asm
	mma.sync.aligned.m16n8k8.row.col.f16.f16.f16.f16    { %r19890, %r19891 },    { %r2, %r3 },    { %r4 },        { %r19890, %r19891 }; 
	// end inline asm
	// begin inline asm
	mma.sync.aligned.m16n8k8.row.col.f16.f16.f16.f16    { %r19883, %r19884 },    { %r2, %r3 },    { %r4 },        { %r19883, %r19884 }; 
	// end inline asm
	// begin inline asm
	mma.sync.aligned.m16n8k8.row.col.f16.f16.f16.f16    { %r19890, %r19891 },    { %r2, %r3 },    { %r4 },        { %r19890, %r19891 }; 
	// end inline asm
	// begin inline asm
	mma.sync.aligned.m16n8k8.row.col.f16.f16.f16.f16    { %r19883, %r19884 },    { %r2, %r3 },    { %r4 },        { %r19883, %r19884 }; 
	// end inline asm
	// begin inline asm
	mma.sync.aligned.m16n8k8.row.col.f16.f16.f16.f16    { %r19890, %r19891 },    { %r2, %r3 },    { %r4 },        { %r19890, %r19891 }; 
	// end inline asm
	// begin inline asm
	mma.sync.aligned.m16n8k8.row.col.f16.f16.f16.f16    { %r19883, %r19884 },    { %r2, %r3 },    { %r4 },        { %r19883, %r19884 }; 
	// end inline asm
	// begin inline asm
	mma.sync.aligned.m16n8k8.row.col.f16.f16.f16.f16    { %r19890, %r19891 },    { %r2, %r3 },    { %r4 },        { %r19890, %r19891 }; 
	// end inline asm
	// begin inline asm
	mma.sync.aligned.m16n8k8.row.col.f16.f16.f16.f16    { %r19883, %r19884 },    { %r2, %r3 },    { %r4 },        { %r19883, %r19884 }; 
	// end inline asm
	// begin inline asm
	mma.sync.aligned.m16n8k8.row.col.f16.f16.f16.f16    { %r19890, %r19891 },    { %r2, %r3 },    { %r4 },        { %r19890, %r19891 }; 
	// end inline asm
	// begin inline asm
	mma.sync.aligned.m16n8k8.row.col.f16.f16.f16.f16    { %r19883, %r19884 },    { %r2, %r3 },    { %r4 },        { %r19883, %r19884 }; 
	// end inline asm
	// begin inline asm
	mma.sync.aligned.m16n8k8.row.col.f16.f16.f16.f16    { %r19890, %r19891 },    { %r2, %r3 },    { %r4 },        { %r19890, %r19891 }; 
	// end inline asm
	// begin inline asm
	mma.sync.aligned.m16n8k8.row.col.f16.f16.f16.f16    { %r19883, %r19884 },    { %r2, %r3 },    { %r4 },        { %r19883, %r19884 }; 
	// end inline asm
	// begin inline asm
	mma.sync.aligned.m16n8k8.row.col.f16.f16.f16.f16    { %r19890, %r19891 },    { %r2, %r3 },    { %r4 },        { %r19890, %r19891 }; 
	// end inline asm
	// begin inline asm
	mma.sync.aligned.m16n8k8.row.col.f16.f16.f16.f16    { %r19883, %r19884 },    { %r2, %r3 },    { %r4 },        { %r19883, %r19884 }; 
	// end inline asm
	// begin inline asm
	mma.sync.aligned.m16n8k8.row.col.f16.f16.f16.f16    { %r19890, %r19891 },    { %r2, %r3 },    { %r4 },        { %r19890, %r19891 }; 
	// end inline asm
	// begin inline asm
	mma.sync.aligned.m16n8k8.row.col.f16.f16.f16.f16    { %r19883, %r19884 },    { %r2, %r3 },    { %r4 },        { %r19883, %r19884 }; 
	// end inline asm
	// begin inline asm
	mma.sync.aligned.m16n8k8.row.col.f16.f16.f16.f16    { %r19890, %r19891 },    { %r2, %r3 },    { %r4 },        { %r19890, %r19891 }; 
	// end inline asm
	// begin inline asm
	mma.sync.aligned.m16n8k8.row.col.f16.f16.f16.f16    { %r19883, %r19884 },    { %r2, %r3 },    { %r4 },        { %r19883, %r19884 }; 
	// end inline asm
	// begin inline asm
	mma.sync.aligned.m16n8k8.row.col.f16.f16.f16.f16    { %r19890, %r19891 },    { %r2, %r3 },    { %r4 },        { %r19890, %r19891 }; 
	// end inline asm
	// begin inline asm
	mma.sync.aligned.m16n8k8.row.col.f16.f16.f16.f16    { %r19883, %r19884 },    { %r2, %r3 },    { %r4 },        { %r19883, %r19884 }; 
	// end inline asm
	// begin inline asm
	mma.sync.aligned.m16n8k8.row.col.f16.f16.f16.f16    { %r19890, %r19891 },    { %r2, %r3 },    { %r4 },        { %r19890, %r19891 }; 
	// end inline asm
	// begin inline asm
	mma.sync.aligned.m16n8k8.row.col.f16.f16.f16.f16    { %r19883, %r19884 },    { %r2, %r3 },    { %r4 },        { %r19883, %r19884 }; 
	// end inline asm
	// begin inline asm
	mma.sync.aligned.m16n8k8.row.col.f16.f16.f16.f16    { %r19890, %r19891 },    { %r2, %r3 },    { %r4 },        { %r19890, %r19891 }; 
	// end inline asm
	// begin inline asm
	mma.sync.aligned.m16n8k8.row.col.f16.f16.f16.f16    { %r19883, %r19884 },    { %r2, %r3 },    { %r4 },        { %r19883, %r19884 }; 
	// end inline asm
	// begin inline asm
	mma.sync.aligned.m16n8k8.row.col.f16.f16.f16.f16    { %r19890, %r19891 },    { %r2, %r3 },    { %r4 },        { %r19890, %r19891 }; 
	// end inline asm
	// begin inline asm
	mma.sync.aligned.m16n8k8.row.col.f16.f16.f16.f16    { %r19883, %r19884 },    { %r2, %r3 },    { %r4 },        { %r19883, %r19884 }; 
	// end inline asm
	// begin inline asm
	mma.sync.aligned.m16n8k8.row.col.f16.f16.f16.f16    { %r19890, %r19891 },    { %r2, %r3 },    { %r4 },        { %r19890, %r19891 }; 
	// end inline asm
	// begin inline asm
	mma.sync.aligned.m16n8k8.row.col.f16.f16.f16.f16    { %r19883, %r19884 },    { %r2, %r3 },    { %r4 },        { %r19883, %r19884 }; 
	// end inline asm
	// begin inline asm
	mma.sync.aligned.m16n8k8.row.col.f16.f16.f16.f16    { %r19890, %r19891 },    { %r2, %r3 },    { %r4 },        { %r19890, %r19891 }; 
	// end inline asm
	// begin inline asm
	mma.sync.aligned.m16n8k8.row.col.f16.f16.f16.f16    { %r19883, %r19884 },    { %r2, %r3 },    { %r4 },        { %r19883, %r19884 }; 
	// end inline asm
	// begin inline asm
	mma.sync.aligned.m16n8k8.row.col.f16.f16.f16.f16    { %r19890, %r19891 },    { %r2, %r3 },    { %r4 },        { %r19890, %r19891 }; 
	// end inline asm
	// begin inline asm
	mma.sync.aligned.m16n8k8.row.col.f16.f16.f16.f16    { %r19883, %r19884 },    { %r2, %r3 },    { %r4 },        { %r19883, %r19884 }; 
	// end inline asm
	// begin inline asm
	mma.sync.aligned.m16n8k8.row.col.f16.f16.f16.f16    { %r19890, %r19891 },    { %r2, %r3 },    { %r4 },        { %r19890, %r19891 }; 
	// end inline asm
	// begin inline asm
	mma.sync.aligned.m16n8k8.row.col.f16.f16.f16.f16    { %r19883, %r19884 },    { %r2, %r3 },    { %r4 },        { %r19883, %r19884 }; 
	// end inline asm
	// begin inline asm
	mma.sync.aligned.m16n8k8.row.col.f16.f16.f16.f16    { %r19890, %r19891 },    { %r2, %r3 },    { %r4 },        { %r19890, %r19891 }; 
	// end inline asm
	// begin inline asm
	mma.sync.aligned.m16n8k8.row.col.f16.f16.f16.f16    { %r19883, %r19884 },    { %r2, %r3 },    { %r4 },        { %r19883, %r19884 }; 
	// end inline asm
	// begin inline asm
	mma.sync.aligned.m16n8k8.row.col.f16.f16.f16.f16    { %r19890, %r19891 },    { %r2, %r3 },    { %r4 },        { %r19890, %r19891 }; 
	// end inline asm
	// begin inline asm
	mma.sync.aligned.m16n8k8.row.col.f16.f16.f16.f16    { %r19883, %r19884 },    { %r2, %r3 },    { %r4 },        { %r19883, %r19884 }; 
	// end inline asm
	// begin inline asm
	mma.sync.aligned.m16n8k8.row.col.f16.f16.f16.f16    { %r19890, %r19891 },    { %r2, %r3 },    { %r4 },        { %r19890, %r19891 }; 
	// end inline asm
	// begin inline asm
	mma.sync.aligned.m16n8k8.row.col.f16.f16.f16.f16    { %r19883, %r19884 },    { %r2, %r3 },    { %r4 },        { %r19883, %r19884 }; 
	// end inline asm
	// begin inline asm
	mma.sync.aligned.m16n8k8.row.col.f16.f16.f16.f16    { %r19890, %r19891 },    { %r2, %r3 },    { %r4 },        { %r19890, %r19891 }; 
	// end inline asm
	// begin inline asm
	mma.sync.aligned.m16n8k8.row.col.f16.f16.f16.f16    { %r19883, %r19884 },    { %r2, %r3 },    { %r4 },        { %r19883, %r19884 }; 
	// end inline asm
	// begin inline asm
	mma.sync.aligned.m16n8k8.row.col.f16.f16.f16.f16    { %r19890, %r19891 },    { %r2, %r3 },    { %r4 },        { %r19890, %r19891 }; 
	// end inline asm
	// begin inline asm
	mma.sync.aligned.m16n8k8.row.col.f16.f16.f16.f16    { %r19883, %r19884 },    { %r2, %r3 },    { %r4 },        { %r19883, %r19884 }; 
	// end inline asm
	// begin inline asm
	mma.sync.aligned.m16n8k8.row.col.f16.f16.f16.f16    { %r19890, %r19891 },    { %r2, %r3 },    { %r4 },        { %r19890, %r19891 }; 
	// end inline asm
	// begin inline asm
	mma.sync.aligned.m16n8k8.row.col.f16.f16.f16.f16    { %r19883, %r19884 },    { %r2, %r3 },    { %r4 },        { %r19883, %r19884 }; 
	// end inline asm
	// begin inline asm
	mma.sync.aligned.m16n8k8.row.col.f16.f16.f16.f16    { %r19890, %r19891 },    { %r2, %r3 },    { %r4 },        { %r19890, %r19891 }; 
	// end inline asm
	// begin inline asm
	mma.sync.aligned.m16n8k8.row.col.f16.f16.f16.f16    { %r19883, %r19884 },    { %r2, %r3 },    { %r4 },        { %r19883, %r19884 }; 
	// end inline asm
	// begin inline asm
	mma.sync.aligned.m16n8k8.row.col.f16.f16.f16.f16    { %r19890, %r19891 },    { %r2, %r3 },    { %r4 },        { %r19890, %r19891 }; 
	// end inline asm
	// begin inline asm
	mma.sync.aligned.m16n8k8.row.col.f16.f16.f16.f16    { %r19883, %r19884 },    { %r2, %r3 },    { %r4 },        { %r19883, %r19884 }; 
	// end inline asm
	// begin inline asm
	mma.sync.aligned.m16n8k8.row.col.f16.f16.f16.f16    { %r19890, %r19891 },    { %r2, %r3 },    { %r4 },        { %r19890, %r19891 }; 
	// end inline asm
	// begin inline asm
	mma.sync.aligned.m16n8k8.row.col.f16.f16.f16.f16    { %r19883, %r19884 },    { %r2, %r3 },    { %r4 },        { %r19883, %r19884 }; 
	// end inline asm
	// begin inline asm
	mma.sync.aligned.m16n8k8.row.col.f16.f16.f16.f16    { %r19890, %r19891 },    { %r2, %r3 },    { %r4 },        { %r19890, %r19891 }; 
	// end inline asm
	// begin inline asm
	mma.sync.aligned.m16n8k8.row.col.f16.f16.f16.f16    { %r19883, %r19884 },    { %r2, %r3 },    { %r4 },        { %r19883, %r19884 }; 
	// end inline asm
	// begin inline asm
	mma.sync.aligned.m16n8k8.row.col.f16.f16.f16.f16    { %r19890, %r19891 },    { %r2, %r3 },    { %r4 },        { %r19890, %r19891 }; 
	// end inline asm
	// begin inline asm
	mma.sync.aligned.m16n8k8.row.col.f16.f16.f16.f16    { %r19883, %r19884 },    { %r2, %r3 },    { %r4 },        { %r19883, %r19884 }; 
	// end inline asm
	// begin inline asm
	mma.sync.aligned.m16n8k8.row.col.f16.f16.f16.f16    { %r19890, %r19891 },    { %r2, %r3 },    { %r4 },        { %r19890, %r19891 }; 
	// end inline asm
	// begin inline asm
	mma.sync.aligned.m16n8k8.row.col.f16.f16.f16.f16    { %r19883, %r19884 },    { %r2, %r3 },    { %r4 },        { %r19883, %r19884 }; 
	// end inline asm
	// begin inline asm
	mma.sync.aligned.m16n8k8.row.col.f16.f16.f16.f16    { %r19890, %r19891 },    { %r2, %r3 },    { %r4 },        { %r19890, %r19891 }; 
	// end inline asm
	// begin inline asm
	mma.sync.aligned.m16n8k8.row.col.f16.f16.f16.f16    { %r19883, %r19884 },    { %r2, %r3 },    { %r4 },        { %r19883, %r19884 }; 
	// end inline asm
	// begin inline asm
	mma.sync.aligned.m16n8k8.row.col.f16.f16.f16.f16    { %r19890, %r19891 },    { %r2, %r3 },    { %r4 },        { %r19890, %r19891 }; 
	// end inline asm
	// begin inline asm
	mma.sync.aligned.m16n8k8.row.col.f16.f16.f16.f16    { %r19883, %r19884 },    { %r2, %r3 },    { %r4 },        { %r19883, %r19884 }; 
	// end inline asm
	// begin inline asm
	mma.sync.aligned.m16n8k8.row.col.f16.f16.f16.f16    { %r19890, %r19891 },    { %r2, %r3 },    { %r4 },        { %r19890, %r19891 }; 
	// end inline asm
	// begin inline asm
	mma.sync.aligned.m16n8k8.row.col.f16.f16.f16.f16    { %r19883, %r19884 },    { %r2, %r3 },    { %r4 },        { %r19883, %r19884 }; 
	// end inline asm
	// begin inline asm
	mma.sync.aligned.m16n8k8.row.col.f16.f16.f16.f16    { %r19890, %r19891 },    { %r2, %r3 },    { %r4 },        { %r19890, %r19891 }; 
	// end inline asm
	// begin inline asm
	mma.sync.aligned.m16n8k8.row.col.f16.f16.f16.f16    { %r19883, %r19884 },    { %r2, %r3 },    { %r4 },        { %r19883, %r19884 }; 
	// end inline asm
	// begin inline asm
	mma.sync.aligned.m16n8k8.row.col.f16.f16.f16.f16    { %r19890, %r19891 },    { %r2, %r3 },    { %r4 },        { %r19890, %r19891 }; 
	// end inline asm
	// begin inline asm
	mma.sync.aligned.m16n8k8.row.col.f16.f16.f16.f16    { %r19883, %r19884 },    { %r2, %r3 },    { %r4 },        { %r19883, %r19884 }; 
	// end inline asm
	// begin inline asm
	mma.sync.aligned.m16n8k8.row.col.f16.f16.f16.f16    { %r19890, %r19891 },    { %r2, %r3 },    { %r4 },        { %r19890, %r19891 }; 
	// end inline asm
	// begin inline asm
	mma.sync.aligned.m16n8k8.row.col.f16.f16.f16.f16    { %r19883, %r19884 },    { %r2, %r3 },    { %r4 },        { %r19883, %r19884 }; 
	// end inline asm
	// begin inline asm
	mma.sync.aligned.m16n8k8.row.col.f16.f16.f16.f16    { %r19890, %r19891 },    { %r2, %r3 },    { %r4 },        { %r19890, %r19891 }; 
	// end inline asm
	// begin inline asm
	mma.sync.aligned.m16n8k8.row.col.f16.f16.f16.f16    { %r19883, %r19884 },    { %r2, %r3 },    { %r4 },        { %r19883, %r19884 }; 
	// end inline asm
	// begin inline asm
	mma.sync.aligned.m16n8k8.row.col.f16.f16.f16.f16    { %r19890, %r19891 },    { %r2, %r3 },    { %r4 },        { %r19890, %r19891 }; 
	// end inline asm
	// begin inline asm
	mma.sync.aligned.m16n8k8.row.col.f16.f16.f16.f16    { %r19883, %r19884 },    { %r2, %r3 },    { %r4 },        { %r19883, %r19884 }; 
	// end inline asm
	// begin inline asm
	mma.sync.aligned.m16n8k8.row.col.f16.f16.f16.f16    { %r19890, %r19891 },    { %r2, %r3 },    { %r4 },        { %r19890, %r19891 }; 
	// end inline asm
	// begin inline asm
	mma.sync.aligned.m16n8k8.row.col.f16.f16.f16.f16    { %r19883, %r19884 },    { %r2, %r3 },    { %r4 },        { %r19883, %r19884 }; 
	// end inline asm
	// begin inline asm
	mma.sync.aligned.m16n8k8.row.col.f16.f16.f16.f16    { %r19890, %r19891 },    { %r2, %r3 },    { %r4 },        { %r19890, %r19891 }; 
	// end inline asm
	// begin inline asm
	mma.sync.aligned.m16n8k8.row.col.f16.f16.f16.f16    { %r19883, %r19884 },    { %r2, %r3 },    { %r4 },        { %r19883, %r19884 }; 
	// end inline asm
	// begin inline asm
	mma.sync.aligned.m16n8k8.row.col.f16.f16.f16.f16    { %r19890, %r19891 },    { %r2, %r3 },    { %r4 },        { %r19890, %r19891 }; 
	// end inline asm
	// begin inline asm
	mma.sync.aligned.m16n8k8.row.col.f16.f16.f16.f16    { %r19883, %r19884 },    { %r2, %r3 },    { %r4 },        { %r19883, %r19884 }; 
	// end inline asm
	// begin inline asm
	mma.sync.aligned.m16n8k8.row.col.f16.f16.f16.f16    { %r19890, %r19891 },    { %r2, %r3 },    { %r4 },        { %r19890, %r19891 }; 
	// end inline asm
	// begin inline asm
	mma.sync.aligned.m16n8k8.row.col.f16.f16.f16.f16    { %r19883, %r19884 },    { %r2, %r3 },    { %r4 },        { %r19883, %r19884 }; 
	// end inline asm
	// begin inline asm
	mma.sync.aligned.m16n8k8.row.col.f16.f16.f16.f16    { %r19890, %r19891 },    { %r2, %r3 },    { %r4 },        { %r19890, %r19891 }; 
	// end inline asm
	// begin inline asm
	mma.sync.aligned.m16n8k8.row.col.f16.f16.f16.f16    { %r19883, %r19884 },    { %r2, %r3 },    { %r4 },        { %r19883, %r19884 }; 
	// end inline asm
	// begin inline asm
	mma.sync.aligned.m16n8k8.row.col.f16.f16.f16.f16    { %r19890, %r19891 },    { %r2, %r3 },    { %r4 },        { %r19890, %r19891 }; 
	// end inline asm
	// begin inline asm
	mma.sync.aligned.m16n8k8.row.col.f16.f16.f16.f16    { %r19883, %r19884 },    { %r2, %r3 },    { %r4 },        { %r19883, %r19884 }; 
	// end inline asm
	// begin inline asm
	mma.sync.aligned.m16n8k8.row.col.f16.f16.f16.f16    { %r19890, %r19891 },    { %r2, %r3 },    { %r4 },        { %r19890, %r19891 }; 
	// end inline asm
	// begin inline asm
	mma.sync.aligned.m16n8k8.row.col.f16.f16.f16.f16    { %r19883, %r19884 },    { %r2, %r3 },    { %r4 },        { %r19883, %r19884 }; 
	// end inline asm
	// begin inline asm
	mma.sync.aligned.m16n8k8.row.col.f16.f16.f16.f16    { %r19890, %r19891 },    { %r2, %r3 },    { %r4 },        { %r19890, %r19891 }; 
	// end inline asm
	// begin inline asm
	mma.sync.aligned.m16n8k8.row.col.f16.f16.f16.f16    { %r19883, %r19884 },    { %r2, %r3 },    { %r4 },        { %r19883, %r19884 }; 
	// end inline asm
	// begin inline asm
	mma.sync.aligned.m16n8k8.row.col.f16.f16.f16.f16    { %r19890, %r19891 },    { %r2, %r3 },    { %r4 },        { %r19890, %r19891 }; 
	// end inline asm
	// begin inline asm
	mma.sync.aligned.m16n8k8.row.col.f16.f16.f16.f16    { %r19883, %r19884 },    { %r2, %r3 },    { %r4 },        { %r19883, %r19884 }; 
	// end inline asm
	// begin inline asm
	mma.sync.aligned.m16n8k8.row.col.f16.f16.f16.f16    { %r19890, %r19891 },    { %r2, %r3 },    { %r4 },        { %r19890, %r19891 }; 
	// end inline asm
	// begin inline asm
	mma.sync.aligned.m16n8k8.row.col.f16.f16.f16.f16    { %r19883, %r19884 },    { %r2, %r3 },    { %r4 },        { %r19883, %r19884 }; 
	// end inline asm
	// begin inline asm
	mma.sync.aligned.m16n8k8.row.col.f16.f16.f16.f16    { %r19890, %r19891 },    { %r2, %r3 },    { %r4 },        { %r19890, %r19891 }; 
	// end inline asm
	// begin inline asm
	mma.sync.aligned.m16n8k8.row.col.f16.f16.f16.f16    { %r19883, %r19884 },    { %r2, %r3 },    { %r4 },        { %r19883, %r19884 }; 
	// end inline asm
	// begin inline asm
	mma.sync.aligned.m16n8k8.row.col.f16.f16.f16.f16    { %r19890, %r19891 },    { %r2, %r3 },    { %r4 },        { %r19890, %r19891 }; 
	// end inline asm
	// begin inline asm
	mma.sync.aligned.m16n8k8.row.col.f16.f16.f16.f16    { %r19883, %r19884 },    { %r2, %r3 },    { %r4 },        { %r19883, %r19884 }; 
	// end inline asm
	// begin inline asm
	mma.sync.aligned.m16n8k8.row.col.f16.f16.f16.f16    { %r19890, %r19891 },    { %r2, %r3 },    { %r4 },        { %r19890, %r19891 }; 
	// end inline asm
	// begin inline asm
	mma.sync.aligned.m16n8k8.row.col.f16.f16.f16.f16    { %r19883, %r19884 },    { %r2, %r3 },    { %r4 },        { %r19883, %r19884 }; 
	// end inline asm
	// begin inline asm
	mma.sync.aligned.m16n8k8.row.col.f16.f16.f16.f16    { %r19890, %r19891 },    { %r2, %r3 },    { %r4 },        { %r19890, %r19891 }; 
	// end inline asm
	// begin inline asm
	mma.sync.aligned.m16n8k8.row.col.f16.f16.f16.f16    { %r19883, %r19884 },    { %r2, %r3 },    { %r4 },        { %r19883, %r19884 }; 
	// end inline asm
	// begin inline asm
	mma.sync.aligned.m16n8k8.row.col.f16.f16.f16.f16    { %r19890, %r19891 },    { %r2, %r3 },    { %r4 },        { %r19890, %r19891 }; 
	// end inline asm
	// begin inline asm
	mma.sync.aligned.m16n8k8.row.col.f16.f16.f16.f16    { %r19883, %r19884 },    { %r2, %r3 },    { %r4 },        { %r19883, %r19884 }; 
	// end inline asm
	// begin inline asm
	mma.sync.aligned.m16n8k8.row.col.f16.f16.f16.f16    { %r19890, %r19891 },    { %r2, %r3 },    { %r4 },        { %r19890, %r19891 }; 
	// end inline asm
	// begin inline asm
	mma.sync.aligned.m16n8k8.row.col.f16.f16.f16.f16    { %r19883, %r19884 },    { %r2, %r3 },    { %r4 },        { %r19883, %r19884 }; 
	// end inline asm
	// begin inline asm
	mma.sync.aligned.m16n8k8.row.col.f16.f16.f16.f16    { %r19890, %r19891 },    { %r2, %r3 },    { %r4 },        { %r19890, %r19891 }; 
	// end inline asm
	// begin inline asm
	mma.sync.aligned.m16n8k8.row.col.f16.f16.f16.f16    { %r19883, %r19884 },    { %r2, %r3 },    { %r4 },        { %r19883, %r19884 }; 
	// end inline asm
	// begin inline asm
	mma.sync.aligned.m16n8k8.row.col.f16.f16.f16.f16    { %r19890, %r19891 },    { %r2, %r3 },    { %r4 },        { %r19890, %r19891 }; 
	// end inline asm
	// begin inline asm
	mma.sync.aligned.m16n8k8.row.col.f16.f16.f16.f16    { %r19883, %r19884 },    { %r2, %r3 },    { %r4 },        { %r19883, %r19884 }; 
	// end inline asm
	// begin inline asm
	mma.sync.aligned.m16n8k8.row.col.f16.f16.f16.f16    { %r19890, %r19891 },    { %r2, %r3 },    { %r4 },        { %r19890, %r19891 }; 
	// end inline asm
	// begin inline asm
	mma.sync.aligned.m16n8k8.row.col.f16.f16.f16.f16    { %r19883, %r19884 },    { %r2, %r3 },    { %r4 },        { %r19883, %r19884 }; 
	// end inline asm
	// begin inline asm
	mma.sync.aligned.m16n8k8.row.col.f16.f16.f16.f16    { %r19890, %r19891 },    { %r2, %r3 },    { %r4 },        { %r19890, %r19891 }; 
	// end inline asm
	// begin inline asm
	mma.sync.aligned.m16n8k8.row.col.f16.f16.f16.f16    { %r19883, %r19884 },    { %r2, %r3 },    { %r4 },        { %r19883, %r19884 }; 
	// end inline asm
	// begin inline asm
	mma.sync.aligned.m16n8k8.row.col.f16.f16.f16.f16    { %r19890, %r19891 },    { %r2, %r3 },    { %r4 },        { %r19890, %r19891 }; 
	// end inline asm
	// begin inline asm
	mma.sync.aligned.m16n8k8.row.col.f16.f16.f16.f16    { %r19883, %r19884 },    { %r2, %r3 },    { %r4 },        { %r19883, %r19884 }; 
	// end inline asm
	// begin inline asm
	mma.sync.aligned.m16n8k8.row.col.f16.f16.f16.f16    { %r19890, %r19891 },    { %r2, %r3 },    { %r4 },        { %r19890, %r19891 }; 
	// end inline asm
	mov.u32 	%r24853, %r19883;
	mov.u32 	%r24854, %r19884;
	// begin inline asm
	mma.sync.aligned.m16n8k8.row.col.f16.f16.f16.f16    { %r24853, %r24854 },    { %r2, %r3 },    { %r4 },        { %r24853, %r24854 }; 
	// end inline asm
	mov.u32 	%r24860, %r19890;
	mov.u32 	%r24861, %r19891;
	// begin inline asm
	mma.sync.aligned.m16n8k8.row.col.f16.f16.f16.f16    { %r24860, %r24861 },    { %r2, %r3 },    { %r4 },        { %r24860, %r24861 }; 
	// end inline asm
	// begin inline asm
	mma.sync.aligned.m16n8k8.row.col.f16.f16.f16.f16    { %r24853, %r24854 },    { %r2, %r3 },    { %r4 },        { %r24853, %r24854 }; 
	// end inline asm
	// begin inline asm
	mma.sync.aligned.m16n8k8.row.col.f16.f16.f16.f16    { %r24860, %r24861 },    { %r2, %r3 },    { %r4 },        { %r24860, %r24861 }; 
	// end inline asm
	// begin inline asm
	mma.sync.aligned.m16n8k8.row.col.f16.f16.f16.f16    { %r24853, %r24854 },    { %r2, %r3 },    { %r4 },        { %r24853, %r24854 }; 
	// end inline asm
	// begin inline asm
	mma.sync.aligned.m16n8k8.row.col.f16.f16.f16.f16    { %r24860, %r24861 },    { %r2, %r3 },    { %r4 },        { %r24860, %r24861 }; 
	// end inline asm
	// begin inline asm
	mma.sync.aligned.m16n8k8.row.col.f16.f16.f16.f16    { %r24853, %r24854 },    { %r2, %r3 },    { %r4 },        { %r24853, %r24854 }; 
	// end inline asm
	// begin inline asm
	mma.sync.aligned.m16n8k8.row.col.f16.f16.f16.f16    { %r24860, %r24861 },    { %r2, %r3 },    { %r4 },        { %r24860, %r24861 }; 
	// end inline asm
	// begin inline asm
	mma.sync.aligned.m16n8k8.row.col.f16.f16.f16.f16    { %r24853, %r24854 },    { %r2, %r3 },    { %r4 },        { %r24853, %r24854 }; 
	// end inline asm
	// begin inline asm
	mma.sync.aligned.m16n8k8.row.col.f16.f16.f16.f16    { %r24860, %r24861 },    { %r2, %r3 },    { %r4 },        { %r24860, %r24861 }; 
	// end inline asm
	// begin inline asm
	mma.sync.aligned.m16n8k8.row.col.f16.f16.f16.f16    { %r24853, %r24854 },    { %r2, %r3 },    { %r4 },        { %r24853, %r24854 }; 
	// end inline asm
	// begin inline asm
	mma.sync.aligned.m16n8k8.row.col.f16.f16.f16.f16    { %r24860, %r24861 },    { %r2, %r3 },    { %r4 },        { %r24860, %r24861 }; 
	// end inline asm
	// begin inline asm
	mma.sync.aligned.m16n8k8.row.col.f16.f16.f16.f16    { %r24853, %r24854 },    { %r2, %r3 },    { %r4 },        { %r24853, %r24854 }; 
	// end inline asm
	// begin inline asm
	mma.sync.aligned.m16n8k8.row.col.f16.f16.f16.f16    { %r24860, %r24861 },    { %r2, %r3 },    { %r4 },        { %r24860, %r24861 }; 
	// end inline asm
	// begin inline asm
	mma.sync.aligned.m16n8k8.row.col.f16.f16.f16.f16    { %r24853, %r24854 },    { %r2, %r3 },    { %r4 },        { %r24853, %r24854 }; 
	// end inline asm
	// begin inline asm
	mma.sync.aligned.m16n8k8.row.col.f16.f16.f16.f16    { %r24860, %r24861 },    { %r2, %r3 },    { %r4 },        { %r24860, %r24861 }; 
	// end inline asm
	// begin inline asm
	mma.sync.aligned.m16n8k8.row.col.f16.f16.f16.f16    { %r24853, %r24854 },    { %r2, %r3 },    { %r4 },        { %r24853, %r24854 }; 
	// end inline asm
	// begin inline asm
	mma.sync.aligned.m16n8k8.row.col.f16.f16.f16.f16    { %r24860, %r24861 },    { %r2, %r3 },    { %r4 },        { %r24860, %r24861 }; 
	// end inline asm
	// begin inline asm
	mma.sync.aligned.m16n8k8.row.col.f16.f16.f16.f16    { %r24853, %r24854 },    { %r2, %r3 },    { %r4 },        { %r24853, %r24854 }; 
	// end inline asm
	// begin inline asm
	mma.sync.aligned.m16n8k8.row.col.f16.f16.f16.f16    { %r24860, %r24861 },    { %r2, %r3 },    { %r4 },        { %r24860, %r24861 }; 
	// end inline asm
	// begin inline asm
	mma.sync.aligned.m16n8k8.row.col.f16.f16.f16.f16    { %r24853, %r24854 },    { %r2, %r3 },    { %r4 },        { %r24853, %r24854 }; 
	// end inline asm
	// begin inline asm
	mma.sync.aligned.m16n8k8.row.col.f16.f16.f16.f16    { %r24860, %r24861 },    { %r2, %r3 },    { %r4 },        { %r24860, %r24861 }; 
	// end inline asm
	// begin inline asm
	mma.sync.aligned.m16n8k8.row.col.f16.f16.f16.f16    { %r24853, %r24854 },    { %r2, %r3 },    { %r4 },        { %r24853, %r24854 }; 
	// end inline asm
	// begin inline asm
	mma.sync.aligned.m16n8k8.row.col.f16.f16.f16.f16    { %r24860, %r24861 },    { %r2, %r3 },    { %r4 },        { %r24860, %r24861 }; 
	// end inline asm
	// begin inline asm
	mma.sync.aligned.m16n8k8.row.col.f16.f16.f16.f16    { %r24853, %r24854 },    { %r2, %r3 },    { %r4 },        { %r24853, %r24854 }; 
	// end inline asm
	// begin inline asm
	mma.sync.aligned.m16n8k8.row.col.f16.f16.f16.f16    { %r24860, %r24861 },    { %r2, %r3 },    { %r4 },        { %r24860, %r24861 }; 
	// end inline asm
	// begin inline asm
	mma.sync.aligned.m16n8k8.row.col.f16.f16.f16.f16    { %r24853, %r24854 },    { %r2, %r3 },    { %r4 },        { %r24853, %r24854 }; 
	// end inline asm
	// begin inline asm
	mma.sync.aligned.m16n8k8.row.col.f16.f16.f16.f16    { %r24860, %r24861 },    { %r2, %r3 },    { %r4 },        { %r24860, %r24861 }; 
	// end inline asm
	// begin inline asm
	mma.sync.aligned.m16n8k8.row.col.f16.f16.f16.f16    { %r24853, %r24854 },    { %r2, %r3 },    { %r4 },        { %r24853, %r24854 }; 
	// end inline asm
	// begin inline asm
	mma.sync.aligned.m16n8k8.row.col.f16.f16.f16.f16    { %r24860, %r24861 },    { %r2, %r3 },    { %r4 },        { %r24860, %r24861 }; 
	// end inline asm
	// begin inline asm
	mma.sync.aligned.m16n8k8.row.col.f16.f16.f16.f16    { %r24853, %r24854 },    { %r2, %r3 },    { %r4 },        { %r24853, %r24854 }; 
	// end inline asm
	// begin inline asm
	mma.sync.aligned.m16n8k8.row.col.f16.f16.f16.f16    { %r24860, %r24861 },    { %r2, %r3 },    { %r4 },        { %r24860, %r24861 }; 
	// end inline asm
	// begin inline asm
	mma.sync.aligned.m16n8k8.row.col.f16.f16.f16.f16    { %r24853, %r24854 },    { %r2, %r3 },    { %r4 },        { %r24853, %r24854 }; 
	// end inline asm
	// begin inline asm
	mma.sync.aligned.m16n8k8.row.col.f16.f16.f16.f16    { %r24860, %r24861 },    { %r2, %r3 },    { %r4 },        { %r24860, %r24861 }; 
	// end inline asm
	// begin inline asm
	mma.sync.aligned.m16n8k8.row.col.f16.f16.f16.f16    { %r24853, %r24854 },    { %r2, %r3 },    { %r4 },        { %r24853, %r24854 }; 
	// end inline asm
	// begin inline asm
	mma.sync.aligned.m16n8k8.row.col.f16.f16.f16.f16    { %r24860, %r24861 },    { %r2, %r3 },    { %r4 },        { %r24860, %r24861 }; 
	// end inline asm
	// begin inline asm
	mma.sync.aligned.m16n8k8.row.col.f16.f16.f16.f16    { %r24853, %r24854 },    { %r2, %r3 },    { %r4 },        { %r24853, %r24854 }; 
	// end inline asm
	// begin inline asm
	mma.sync.aligned.m16n8k8.row.col.f16.f16.f16.f16    { %r24860, %r24861 },    { %r2, %r3 },    { %r4 },        { %r24860, %r24861 }; 
	// end inline asm
	// begin inline asm
	mma.sync.aligned.m16n8k8.row.col.f16.f16.f16.f16    { %r24853, %r24854 },    { %r2, %r3 },    { %r4 },        { %r24853, %r24854 }; 
	// end inline asm
	// begin inline asm
	mma.sync.aligned.m16n8k8.row.col.f16.f16.f16.f16    { %r24860, %r24861 },    { %r2, %r3 },    { %r4 },        { %r24860, %r24861 }; 
	// end inline asm
	// begin inline asm
	mma.sync.aligned.m16n8k8.row.col.f16.f16.f16.f16    { %r24853, %r24854 },    { %r2, %r3 },    { %r4 },        { %r24853, %r24854 }; 
	// end inline asm
	// begin inline asm
	mma.sync.aligned.m16n8k8.row.col.f16.f16.f16.f16    { %r24860, %r24861 },    { %r2, %r3 },    { %r4 },        { %r24860, %r24861 }; 
	// end inline asm
	// begin inline asm
	mma.sync.aligned.m16n8k8.row.col.f16.f16.f16.f16    { %r24853, %r24854 },    { %r2, %r3 },    { %r4 },        { %r24853, %r24854 }; 
	// end inline asm
	// begin inline asm
	mma.sync.aligned.m16n8k8.row.col.f16.f16.f16.f16    { %r24860, %r24861 },    { %r2, %r3 },    { %r4 },        { %r24860, %r24861 }; 
	// end inline asm
	// begin inline asm
	mma.sync.aligned.m16n8k8.row.col.f16.f16.f16.f16    { %r24853, %r24854 },    { %r2, %r3 },    { %r4 },        { %r24853, %r24854 }; 
	// end inline asm
	// begin inline asm
	mma.sync.aligned.m16n8k8.row.col.f16.f16.f16.f16    { %r24860, %r24861 },    { %r2, %r3 },    { %r4 },        { %r24860, %r24861 }; 
	// end inline asm
	// begin inline asm
	mma.sync.aligned.m16n8k8.row.col.f16.f16.f16.f16    { %r24853, %r24854 },    { %r2, %r3 },    { %r4 },        { %r24853, %r24854 }; 
	// end inline asm
	// begin inline asm
	mma.sync.aligned.m16n8k8.row.col.f16.f16.f16.f16    { %r24860, %r24861 },    { %r2, %r3 },    { %r4 },        { %r24860, %r24861 }; 
	// end inline asm
	// begin inline asm
	mma.sync.aligned.m16n8k8.row.col.f16.f16.f16.f16    { %r24853, %r24854 },    { %r2, %r3 },    { %r4 },        { %r24853, %r24854 }; 
	// end inline asm
	// begin inline asm
	mma.sync.aligned.m16n8k8.row.col.f16.f16.f16.f16    { %r24860, %r24861 },    { %r2, %r3 },    { %r4 },        { %r24860, %r24861 }; 
	// end inline asm
	// begin inline asm
	mma.sync.aligned.m16n8k8.row.col.f16.f16.f16.f16    { %r24853, %r24854 },    { %r2, %r3 },    { %r4 },        { %r24853, %r24854 }; 
	// end inline asm
	// begin inline asm
	mma.sync.aligned.m16n8k8.row.col.f16.f16.f16.f16    { %r24860, %r24861 },    { %r2, %r3 },    { %r4 },        { %r24860, %r24861 }; 
	// end inline asm
	// begin inline asm
	mma.sync.aligned.m16n8k8.row.col.f16.f16.f16.f16    { %r24853, %r24854 },    { %r2, %r3 },    { %r4 },        { %r24853, %r24854 }; 
	// end inline asm
	// begin inline asm
	mma.sync.aligned.m16n8k8.row.col.f16.f16.f16.f16    { %r24860, %r24861 },    { %r2, %r3 },    { %r4 },        { %r24860, %r24861 }; 
	// end inline asm
	// begin inline asm
	mma.sync.aligned.m16n8k8.row.col.f16.f16.f16.f16    { %r24853, %r24854 },    { %r2, %r3 },    { %r4 },        { %r24853, %r24854 }; 
	// end inline asm
	// begin inline asm
	mma.sync.aligned.m16n8k8.row.col.f16.f16.f16.f16    { %r24860, %r24861 },    { %r2, %r3 },    { %r4 },        { %r24860, %r24861 }; 
	// end inline asm
	// begin inline asm
	mma.sync.aligned.m16n8k8.row.col.f16.f16.f16.f16    { %r24853, %r24854 },    { %r2, %r3 },    { %r4 },        { %r24853, %r24854 }; 
	// end inline asm
	// begin inline asm
	mma.sync.aligned.m16n8k8.row.col.f16.f16.f16.f16    { %r24860, %r24861 },    { %r2, %r3 },    { %r4 },        { %r24860, %r24861 }; 
	// end inline asm
	// begin inline asm
	mma.sync.aligned.m16n8k8.row.col.f16.f16.f16.f16    { %r24853, %r24854 },    { %r2, %r3 },    { %r4 },        { %r24853, %r24854 }; 
	// end inline asm
	// begin inline asm
	mma.sync.aligned.m16n8k8.row.col.f16.f16.f16.f16    { %r24860, %r24861 },    { %r2, %r3 },    { %r4 },        { %r24860, %r24861 }; 
	// end inline asm
	// begin inline asm
	mma.sync.aligned.m16n8k8.row.col.f16.f16.f16.f16    { %r24853, %r24854 },    { %r2, %r3 },    { %r4 },        { %r24853, %r24854 }; 
	// end inline asm
	// begin inline asm
	mma.sync.aligned.m16n8k8.row.col.f16.f16.f16.f16    { %r24860, %r24861 },    { %r2, %r3 },    { %r4 },        { %r24860, %r24861 }; 
	// end inline asm
	// begin inline asm
	mma.sync.aligned.m16n8k8.row.col.f16.f16.f16.f16    { %r24853, %r24854 },    { %r2, %r3 },    { %r4 },        { %r24853, %r24854 }; 
	// end inline asm
	// begin inline asm
	mma.sync.aligned.m16n8k8.row.col.f16.f16.f16.f16    { %r24860, %r24861 },    { %r2, %r3 },    { %r4 },        { %r24860, %r24861 }; 
	// end inline asm
	// begin inline asm
	mma.sync.aligned.m16n8k8.row.col.f16.f16.f16.f16    { %r24853, %r24854 },    { %r2, %r3 },    { %r4 },        { %r24853, %r24854 }; 
	// end inline asm
	// begin inline asm
	mma.sync.aligned.m16n8k8.row.col.f16.f16.f16.f16    { %r24860, %r24861 },    { %r2, %r3 },    { %r4 },        { %r24860, %r24861 }; 
	// end inline asm
	// begin inline asm
	mma.sync.aligned.m16n8k8.row.col.f16.f16.f16.f16    { %r24853, %r24854 },    { %r2, %r3 },    { %r4 },        { %r24853, %r24854 }; 
	// end inline asm
	// begin inline asm
	mma.sync.aligned.m16n8k8.row.col.f16.f16.f16.f16    { %r24860, %r24861 },    { %r2, %r3 },    { %r4 },        { %r24860, %r24861 }; 
	// end inline asm
	// begin inline asm
	mma.sync.aligned.m16n8k8.row.col.f16.f16.f16.f16    { %r24853, %r24854 },    { %r2, %r3 },    { %r4 },        { %r24853, %r24854 }; 
	// end inline asm
	// begin inline asm
	mma.sync.aligned.m16n8k8.row.col.f16.f16.f16.f16    { %r24860, %r24861 },    { %r2, %r3 },    { %r4 },        { %r24860, %r24861 }; 
	// end inline asm
	// begin inline asm
	mma.sync.aligned.m16n8k8.row.col.f16.f16.f16.f16    { %r24853, %r24854 },    { %r2, %r3 },    { %r4 },        { %r24853, %r24854 }; 
	// end inline asm
	// begin inline asm
	mma.sync.aligned.m16n8k8.row.col.f16.f16.f16.f16    { %r24860, %r24861 },    { %r2, %r3 },    { %r4 },        { %r24860, %r24861 }; 
	// end inline asm
	// begin inline asm
	mma.sync.aligned.m16n8k8.row.col.f16.f16.f16.f16    { %r24853, %r24854 },    { %r2, %r3 },    { %r4 },        { %r24853, %r24854 }; 
	// end inline asm
	// begin inline asm
	mma.sync.aligned.m16n8k8.row.col.f16.f16.f16.f16    { %r24860, %r24861 },    { %r2, %r3 },    { %r4 },        { %r24860, %r24861 }; 
	// end inline asm
	// begin inline asm
	mma.sync.aligned.m16n8k8.row.col.f16.f16.f16.f16    { %r24853, %r24854 },    { %r2, %r3 },    { %r4 },        { %r24853, %r24854 }; 
	// end inline asm
	// begin inline asm
	mma.sync.aligned.m16n8k8.row.col.f16.f16.f16.f16    { %r24860, %r24861 },    { %r2, %r3 },    { %r4 },        { %r24860, %r24861 }; 
	// end inline asm
	// begin inline asm
	mma.sync.aligned.m16n8k8.row.col.f16.f16.f16.f16    { %r24853, %r24854 },    { %r2, %r3 },    { %r4 },        { %r24853, %r24854 }; 
	// end inline asm
	// begin inline asm
	mma.sync.aligned.m16n8k8.row.col.f16.f16.f16.f16    { %r24860, %r24861 },    { %r2, %r3 },    { %r4 },        { %r24860, %r24861 }; 
	// end inline asm
	// begin inline asm
	mma.sync.aligned.m16n8k8.row.col.f16.f16.f16.f16    { %r24853, %r24854 },    { %r2, %r3 },    { %r4 },        { %r24853, %r24854 }; 
	// end inline asm
	// begin inline asm
	mma.sync.aligned.m16n8k8.row.col.f16.f16.f16.f16    { %r24860, %r24861 },    { %r2, %r3 },    { %r4 },        { %r24860, %r24861 }; 
	// end inline asm
	// begin inline asm
	mma.sync.aligned.m16n8k8.row.col.f16.f16.f16.f16    { %r24853, %r24854 },    { %r2, %r3 },    { %r4 },        { %r24853, %r24854 }; 
	// end inline asm
	// begin inline asm
	mma.sync.aligned.m16n8k8.row.col.f16.f16.f16.f16    { %r24860, %r24861 },    { %r2, %r3 },    { %r4 },        { %r24860, %r24861 }; 
	// end inline asm
	// begin inline asm
	mma.sync.aligned.m16n8k8.row.col.f16.f16.f16.f16    { %r24853, %r24854 },    { %r2, %r3 },    { %r4 },        { %r24853, %r24854 }; 
	// end inline asm
	// begin inline asm
	mma.sync.aligned.m16n8k8.row.col.f16.f16.f16.f16    { %r24860, %r24861 },    { %r2, %r3 },    { %r4 },        { %r24860, %r24861 }; 
	// end inline asm
	// begin inline asm
	mma.sync.aligned.m16n8k8.row.col.f16.f16.f16.f16    { %r24853, %r24854 },    { %r2, %r3 },    { %r4 },        { %r24853, %r24854 }; 
	// end inline asm
	// begin inline asm
	mma.sync.aligned.m16n8k8.row.col.f16.f16.f16.f16    { %r24860, %r24861 },    { %r2, %r3 },    { %r4 },        { %r24860, %r24861 }; 
	// end inline asm
	// begin inline asm
	mma.sync.aligned.m16n8k8.row.col.f16.f16.f16.f16    { %r24853, %r24854 },    { %r2, %r3 },    { %r4 },        { %r24853, %r24854 }; 
	// end inline asm
	// begin inline asm
	mma.sync.aligned.m16n8k8.row.col.f16.f16.f16.f16    { %r24860, %r24861 },    { %r2, %r3 },    { %r4 },        { %r24860, %r24861 }; 
	// end inline asm
	// begin inline asm
	mma.sync.aligned.m16n8k8.row.col.f16.f16.f16.f16    { %r24853, %r24854 },    { %r2, %r3 },    { %r4 },        { %r24853, %r24854 }; 
	// end inline asm
	// begin inline asm
	mma.sync.aligned.m16n8k8.row.col.f16.f16.f16.f16    { %r24860, %r24861 },    { %r2, %r3 },    { %r4 },        { %r24860, %r24861 }; 
	// end inline asm
	// begin inline asm
	mma.sync.aligned.m16n8k8.row.col.f16.f16.f16.f16    { %r24853, %r24854 },    { %r2, %r3 },    { %r4 },        { %r24853, %r24854 }; 
	// end inline asm
	// begin inline asm
	mma.sync.aligned.m16n8k8.row.col.f16.f16.f16.f16    { %r24860, %r24861 },    { %r2, %r3 },    { %r4 },        { %r24860, %r24861 }; 
	// end inline asm
	// begin inline asm
	mma.sync.aligned.m16n8k8.row.col.f16.f16.f16.f16    { %r24853, %r24854 },    { %r2, %r3 },    { %r4 },        { %r24853, %r24854 }; 
	// end inline asm
	// begin inline asm
	mma.sync.aligned.m16n8k8.row.col.f16.f16.f16.f16    { %r24860, %r24861 },    { %r2, %r3 },    { %r4 },        { %r24860, %r24861 }; 
	// end inline asm
	// begin inline asm
	mma.sync.aligned.m16n8k8.row.col.f16.f16.f16.f16    { %r24853, %r24854 },    { %r2, %r3 },    { %r4 },        { %r24853, %r24854 }; 
	// end inline asm
	// begin inline asm
	mma.sync.aligned.m16n8k8.row.col.f16.f16.f16.f16    { %r24860, %r24861 },    { %r2, %r3 },    { %r4 },        { %r24860, %r24861 }; 
	// end inline asm
	// begin inline asm
	mma.sync.aligned.m16n8k8.row.col.f16.f16.f16.f16    { %r24853, %r24854 },    { %r2, %r3 },    { %r4 },        { %r24853, %r24854 }; 
	// end inline asm
	// begin inline asm
	mma.sync.aligned.m16n8k8.row.col.f16.f16.f16.f16    { %r24860, %r24861 },    { %r2, %r3 },    { %r4 },        { %r24860, %r24861 }; 
	// end inline asm
	// begin inline asm
	mma.sync.aligned.m16n8k8.row.col.f16.f16.f16.f16    { %r24853, %r24854 },    { %r2, %r3 },    { %r4 },        { %r24853, %r24854 }; 
	// end inline asm
	// begin inline asm
	mma.sync.aligned.m16n8k8.row.col.f16.f16.f16.f16    { %r24860, %r24861 },    { %r2, %r3 },    { %r4 },        { %r24860, %r24861 }; 
	// end inline asm
	// begin inline asm
	mma.sync.aligned.m16n8k8.row.col.f16.f16.f16.f16    { %r24853, %r24854 },    { %r2, %r3 },    { %r4 },        { %r24853, %r24854 }; 
	// end inline asm
	// begin inline asm
	mma.sync.aligned.m16n8k8.row.col.f16.f16.f16.f16    { %r24860, %r24861 },    { %r2, %r3 },    { %r4 },        { %r24860, %r24861 }; 
	// end inline asm
	// begin inline asm
	mma.sync.aligned.m16n8k8.row.col.f16.f16.f16.f16    { %r24853, %r24854 },    { %r2, %r3 },    { %r4 },        { %r24853, %r24854 }; 
	// end inline asm
	// begin inline asm
	mma.sync.aligned.m16n8k8.row.col.f16.f16.f16.f16    { %r24860, %r24861 },    { %r2, %r3 },    { %r4 },        { %r24860, %r24861 }; 
	// end inline asm
	// begin inline asm
	mma.sync.aligned.m16n8k8.row.col.f16.f16.f16.f16    { %r24853, %r24854 },    { %r2, %r3 },    { %r4 },        { %r24853, %r24854 }; 
	// end inline asm
	// begin inline asm
	mma.sync.aligned.m16n8k8.row.col.f16.f16.f16.f16    { %r24860, %r24861 },    { %r2, %r3 },    { %r4 },        { %r24860, %r24861 }; 
	// end inline asm
	// begin inline asm
	mma.sync.aligned.m16n8k8.row.col.f16.f16.f16.f16    { %r24853, %r24854 },    { %r2, %r3 },    { %r4 },        { %r24853, %r24854 }; 
	// end inline asm
	// begin inline asm
	mma.sync.aligned.m16n8k8.row.col.f16.f16.f16.f16    { %r24860, %r24861 },    { %r2, %r3 },    { %r4 },        { %r24860, %r24861 }; 
	// end inline asm
	// begin inline asm
	mma.sync.aligned.m16n8k8.row.col.f16.f16.f16.f16    { %r24853, %r24854 },    { %r2, %r3 },    { %r4 },        { %r24853, %r24854 }; 
	// end inline asm
	// begin inline asm
	mma.sync.aligned.m16n8k8.row.col.f16.f16.f16.f16    { %r24860, %r24861 },    { %r2, %r3 },    { %r4 },        { %r24860, %r24861 }; 
	// end inline asm
	// begin inline asm
	mma.sync.aligned.m16n8k8.row.col.f16.f16.f16.f16    { %r24853, %r24854 },    { %r2, %r3 },    { %r4 },        { %r24853, %r24854 }; 
	// end inline asm
	// begin inline asm
	mma.sync.aligned.m16n8k8.row.col.f16.f16.f16.f16    { %r24860, %r24861 },    { %r2, %r3 },    { %r4 },        { %r24860, %r24861 }; 
	// end inline asm
	// begin inline asm
	mma.sync.aligned.m16n8k8.row.col.f16.f16.f16.f16    { %r24853, %r24854 },    { %r2, %r3 },    { %r4 },        { %r24853, %r24854 }; 
	// end inline asm
	// begin inline asm
	mma.sync.aligned.m16n8k8.row.col.f16.f16.f16.f16    { %r24860, %r24861 },    { %r2, %r3 },    { %r4 },        { %r24860, %r24861 }; 
	// end inline asm
	// begin inline asm
	mma.sync.aligned.m16n8k8.row.col.f16.f16.f16.f16    { %r24853, %r24854 },    { %r2, %r3 },    { %r4 },        { %r24853, %r24854 }; 
	// end inline asm
	// begin inline asm
	mma.sync.aligned.m16n8k8.row.col.f16.f16.f16.f16    { %r24860, %r24861 },    { %r2, %r3 },    { %r4 },        { %r24860, %r24861 }; 
	// end inline asm
	// begin inline asm
	mma.sync.aligned.m16n8k8.row.col.f16.f16.f16.f16    { %r24853, %r24854 },    { %r2, %r3 },    { %r4 },        { %r24853, %r24854 }; 
	// end inline asm
	// begin inline asm
	mma.sync.aligned.m16n8k8.row.col.f16.f16.f16.f16    { %r24860, %r24861 },    { %r2, %r3 },    { %r4 },        { %r24860, %r24861 }; 
	// end inline asm
	// begin inline asm
	mma.sync.aligned.m16n8k8.row.col.f16.f16.f16.f16    { %r24853, %r24854 },    { %r2, %r3 },    { %r4 },        { %r24853, %r24854 }; 
	// end inline asm
	// begin inline asm
	mma.sync.aligned.m16n8k8.row.col.f16.f16.f16.f16    { %r24860, %r24861 },    { %r2, %r3 },    { %r4 },        { %r24860, %r24861 }; 
	// end inline asm
	// begin inline asm
	mma.sync.aligned.m16n8k8.row.col.f16.f16.f16.f16    { %r24853, %r24854 },    { %r2, %r3 },    { %r4 },        { %r24853, %r24854 }; 
	// end inline asm
	// begin inline asm
	mma.sync.aligned.m16n8k8.row.col.f16.f16.f16.f16    { %r24860, %r24861 },    { %r2, %r3 },    { %r4 },        { %r24860, %r24861 }; 
	// end inline asm
	// begin inline asm
	mma.sync.aligned.m16n8k8.row.col.f16.f16.f16.f16    { %r24853, %r24854 },    { %r2, %r3 },    { %r4 },        { %r24853, %r24854 }; 
	// end inline asm
	// begin inline asm
	mma.sync.aligned.m16n8k8.row.col.f16.f16.f16.f16    { %r24860, %r24861 },    { %r2, %r3 },    { %r4 },        { %r24860, %r24861 }; 
	// end inline asm
	// begin inline asm
	mma.sync.aligned.m16n8k8.row.col.f16.f16.f16.f16    { %r24853, %r24854 },    { %r2, %r3 },    { %r4 },        { %r24853, %r24854 }; 
	// end inline asm
	// begin inline asm
	mma.sync.aligned.m16n8k8.row.col.f16.f16.f16.f16    { %r24860, %r24861 },    { %r2, %r3 },    { %r4 },        { %r24860, %r24861 }; 
	// end inline asm
	// begin inline asm
	mma.sync.aligned.m16n8k8.row.col.f16.f16.f16.f16    { %r24853, %r24854 },    { %r2, %r3 },    { %r4 },        { %r24853, %r24854 }; 
	// end inline asm
	// begin inline asm
	mma.sync.aligned.m16n8k8.row.col.f16.f16.f16.f16    { %r24860, %r24861 },    { %r2, %r3 },    { %r4 },        { %r24860, %r24861 }; 
	// end inline asm
	// begin inline asm
	mma.sync.aligned.m16n8k8.row.col.f16.f16.f16.f16    { %r24853, %r24854 },    { %r2, %r3 },    { %r4 },        { %r24853, %r24854 }; 
	// end inline asm
	// begin inline asm
	mma.sync.aligned.m16n8k8.row.col.f16.f16.f16.f16    { %r24860, %r24861 },    { %r2, %r3 },    { %r4 },        { %r24860, %r24861 }; 
	// end inline asm
	// begin inline asm
	mma.sync.aligned.m16n8k8.row.col.f16.f16.f16.f16    { %r24853, %r24854 },    { %r2, %r3 },    { %r4 },        { %r24853, %r24854 }; 
	// end inline asm
	// begin inline asm
	mma.sync.aligned.m16n8k8.row.col.f16.f16.f16.f16    { %r24860, %r24861 },    { %r2, %r3 },    { %r4 },        { %r24860, %r24861 }; 
	// end inline asm
	// begin inline asm
	mma.sync.aligned.m16n8k8.row.col.f16.f16.f16.f16    { %r24853, %r24854 },    { %r2, %r3 },    { %r4 },        { %r24853, %r24854 }; 
	// end inline asm
	// begin inline asm
	mma.sync.aligned.m16n8k8.row.col.f16.f16.f16.f16    { %r24860, %r24861 },    { %r2, %r3 },    { %r4 },        { %r24860, %r24861 }; 
	// end inline asm
	// begin inline asm
	mma.sync.aligned.m16n8k8.row.col.f16.f16.f16.f16    { %r24853, %r24854 },    { %r2, %r3 },    { %r4 },        { %r24853, %r24854 }; 
	// end inline asm
	// begin inline asm
	mma.sync.aligned.m16n8k8.row.col.f16.f16.f16.f16    { %r24860, %r24861 },    { %r2, %r3 },    { %r4 },        { %r24860, %r24861 }; 
	// end inline asm
	// begin inline asm
	mma.sync.aligned.m16n8k8.row.col.f16.f16.f16.f16    { %r24853, %r24854 },    { %r2, %r3 },    { %r4 },        { %r24853, %r24854 }; 
	// end inline asm
	// begin inline asm
	mma.sync.aligned.m16n8k8.row.col.f16.f16.f16.f16    { %r24860, %r24861 },    { %r2, %r3 },    { %r4 },        { %r24860, %r24861 }; 
	// end inline asm
	// begin inline asm
	mma.sync.aligned.m16n8k8.row.col.f16.f16.f16.f16    { %r24853, %r24854 },    { %r2, %r3 },    { %r4 },        { %r24853, %r24854 }; 
	// end inline asm
	// begin inline asm
	mma.sync.aligned.m16n8k8.row.col.f16.f16.f16.f16    { %r24860, %r24861 },    { %r2, %r3 },    { %r4 },        { %r24860, %r24861 }; 
	// end inline asm
	// begin inline asm
	mma.sync.aligned.m16n8k8.row.col.f16.f16.f16.f16    { %r24853, %r24854 },    { %r2, %r3 },    { %r4 },        { %r24853, %r24854 }; 
	// end inline asm
	// begin inline asm
	mma.sync.aligned.m16n8k8.row.col.f16.f16.f16.f16    { %r24860, %r24861 },    { %r2, %r3 },    { %r4 },        { %r24860, %r24861 }; 
	// end inline asm
	// begin inline asm
	mma.sync.aligned.m16n8k8.row.col.f16.f16.f16.f16    { %r24853, %r24854 },    { %r2, %r3 },    { %r4 },        { %r24853, %r24854 }; 
	// end inline asm
	// begin inline asm
	mma.sync.aligned.m16n8k8.row.col.f16.f16.f16.f16    { %r24860, %r24861 },    { %r2, %r3 },    { %r4 },        { %r24860, %r24861 }; 
	// end inline asm
	// begin inline asm
	mma.sync.aligned.m16n8k8.row.col.f16.f16.f16.f16    { %r24853, %r24854 },    { %r2, %r3 },    { %r4 },        { %r24853, %r24854 }; 
	// end inline asm
	// begin inline asm
	mma.sync.aligned.m16n8k8.row.col.f16.f16.f16.f16    { %r24860, %r24861 },    { %r2, %r3 },    { %r4 },        { %r24860, %r24861 }; 
	// end inline asm
	// begin inline asm
	mma.sync.aligned.m16n8k8.row.col.f16.f16.f16.f16    { %r24853, %r24854 },    { %r2, %r3 },    { %r4 },        { %r24853, %r24854 }; 
	// end inline asm
	// begin inline asm
	mma.sync.aligned.m16n8k8.row.col.f16.f16.f16.f16    { %r24860, %r24861 },    { %r2, %r3 },    { %r4 },        { %r24860, %r24861 }; 
	// end inline asm
	// begin inline asm
	mma.sync.aligned.m16n8k8.row.col.f16.f16.f16.f16    { %r24853, %r24854 },    { %r2, %r3 },    { %r4 },        { %r24853, %r24854 }; 
	// end inline asm
	// begin inline asm
	mma.sync.aligned.m16n8k8.row.col.f16.f16.f16.f16    { %r24860, %r24861 },    { %r2, %r3 },    { %r4 },        { %r24860, %r24861 }; 
	// end inline asm
	// begin inline asm
	mma.sync.aligned.m16n8k8.row.col.f16.f16.f16.f16    { %r24853, %r24854 },    { %r2, %r3 },    { %r4 },        { %r24853, %r24854 }; 
	// end inline asm
	// begin inline asm
	mma.sync.aligned.m16n8k8.row.col.f16.f16.f16.f16    { %r24860, %r24861 },    { %r2, %r3 },    { %r4 },        { %r24860, %r24861 }; 
	// end inline asm
	// begin inline asm
	mma.sync.aligned.m16n8k8.row.col.f16.f16.f16.f16    { %r24853, %r24854 },    { %r2, %r3 },    { %r4 },        { %r24853, %r24854 }; 
	// end inline asm
	// begin inline asm
	mma.sync.aligned.m16n8k8.row.col.f16.f16.f16.f16    { %r24860, %r24861 },    { %r2, %r3 },    { %r4 },        { %r24860, %r24861 }; 
	// end inline asm
	// begin inline asm
	mma.sync.aligned.m16n8k8.row.col.f16.f16.f16.f16    { %r24853, %r24854 },    { %r2, %r3 },    { %r4 },        { %r24853, %r24854 }; 
	// end inline asm
	// begin inline asm
	mma.sync.aligned.m16n8k8.row.col.f16.f16.f16.f16    { %r24860, %r24861 },    { %r2, %r3 },    { %r4 },        { %r24860, %r24861 }; 
	// end inline asm
	// begin inline asm
	mma.sync.aligned.m16n8k8.row.col.f16.f16.f16.f16    { %r24853, %r24854 },    { %r2, %r3 },    { %r4 },        { %r24853, %r24854 }; 
	// end inline asm
	// begin inline asm
	mma.sync.aligned.m16n8k8.row.col.f16.f16.f16.f16    { %r24860, %r24861 },    { %r2, %r3 },    { %r4 },        { %r24860, %r24861 }; 
	// end inline asm
	// begin inline asm
	mma.sync.aligned.m16n8k8.row.col.f16.f16.f16.f16    { %r24853, %r24854 },    { %r2, %r3 },    { %r4 },        { %r24853, %r24854 }; 
	// end inline asm
	// begin inline asm
	mma.sync.aligned.m16n8k8.row.col.f16.f16.f16.f16    { %r24860, %r24861 },    { %r2, %r3 },    { %r4 },        { %r24860, %r24861 }; 
	// end inline asm
	// begin inline asm
	mma.sync.aligned.m16n8k8.row.col.f16.f16.f16.f16    { %r24853, %r24854 },    { %r2, %r3 },    { %r4 },        { %r24853, %r24854 }; 
	// end inline asm
	// begin inline asm
	mma.sync.aligned.m16n8k8.row.col.f16.f16.f16.f16    { %r24860, %r24861 },    { %r2, %r3 },    { %r4 },        { %r24860, %r24861 }; 
	// end inline asm
	// begin inline asm
	mma.sync.aligned.m16n8k8.row.col.f16.f16.f16.f16    { %r24853, %r24854 },    { %r2, %r3 },    { %r4 },        { %r24853, %r24854 }; 
	// end inline asm
	// begin inline asm
	mma.sync.aligned.m16n8k8.row.col.f16.f16.f16.f16    { %r24860, %r24861 },    { %r2, %r3 },    { %r4 },        { %r24860, %r24861 }; 
	// end inline asm
	// begin inline asm
	mma.sync.aligned.m16n8k8.row.col.f16.f16.f16.f16    { %r24853, %r24854 },    { %r2, %r3 },    { %r4 },        { %r24853, %r24854 }; 
	// end inline asm
	// begin inline asm
	mma.sync.aligned.m16n8k8.row.col.f16.f16.f16.f16    { %r24860, %r24861 },    { %r2, %r3 },    { %r4 },        { %r24860, %r24861 }; 
	// end inline asm
	// begin inline asm
	mma.sync.aligned.m16n8k8.row.col.f16.f16.f16.f16    { %r24853, %r24854 },    { %r2, %r3 },    { %r4 },        { %r24853, %r24854 }; 
	// end inline asm
	// begin inline asm
	mma.sync.aligned.m16n8k8.row.col.f16.f16.f16.f16    { %r24860, %r24861 },    { %r2, %r3 },    { %r4 },        { %r24860, %r24861 }; 
	// end inline asm
	// begin inline asm
	mma.sync.aligned.m16n8k8.row.col.f16.f16.f16.f16    { %r24853, %r24854 },    { %r2, %r3 },    { %r4 },        { %r24853, %r24854 }; 
	// end inline asm
	// begin inline asm
	mma.sync.aligned.m16n8k8.row.col.f16.f16.f16.f16    { %r24860, %r24861 },    { %r2, %r3 },    { %r4 },        { %r24860, %r24861 }; 
	// end inline asm
	// begin inline asm
	mma.sync.aligned.m16n8k8.row.col.f16.f16.f16.f16    { %r24853, %r24854 },    { %r2, %r3 },    { %r4 },        { %r24853, %r24854 }; 
	// end inline asm
	// begin inline asm
	mma.sync.aligned.m16n8k8.row.col.f16.f16.f16.f16    { %r24860, %r24861 },    { %r2, %r3 },    { %r4 },        { %r24860, %r24861 }; 
	// end inline asm
	// begin inline asm
	mma.sync.aligned.m16n8k8.row.col.f16.f16.f16.f16    { %r24853, %r24854 },    { %r2, %r3 },    { %r4 },        { %r24853, %r24854 }; 
	// end inline asm
	// begin inline asm
	mma.sync.aligned.m16n8k8.row.col.f16.f16.f16.f16    { %r24860, %r24861 },    { %r2, %r3 },    { %r4 },        { %r24860, %r24861 }; 
	// end inline asm
	// begin inline asm
	mma.sync.aligned.m16n8k8.row.col.f16.f16.f16.f16    { %r24853, %r24854 },    { %r2, %r3 },    { %r4 },        { %r24853, %r24854 }; 
	// end inline asm
	// begin inline asm
	mma.sync.aligned.m16n8k8.row.col.f16.f16.f16.f16    { %r24860, %r24861 },    { %r2, %r3 },    { %r4 },        { %r24860, %r24861 }; 
	// end inline asm
	// begin inline asm
	mma.sync.aligned.m16n8k8.row.col.f16.f16.f16.f16    { %r24853, %r24854 },    { %r2, %r3 },    { %r4 },        { %r24853, %r24854 }; 
	// end inline asm
	// begin inline asm
	mma.sync.aligned.m16n8k8.row.col.f16.f16.f16.f16    { %r24860, %r24861 },    { %r2, %r3 },    { %r4 },        { %r24860, %r24861 }; 
	// end inline asm
	// begin inline asm
	mma.sync.aligned.m16n8k8.row.col.f16.f16.f16.f16    { %r24853, %r24854 },    { %r2, %r3 },    { %r4 },        { %r24853, %r24854 }; 
	// end inline asm
	// begin inline asm
	mma.sync.aligned.m16n8k8.row.col.f16.f16.f16.f16    { %r24860, %r24861 },    { %r2, %r3 },    { %r4 },        { %r24860, %r24861 }; 
	// end inline asm
	// begin inline asm
	mma.sync.aligned.m16n8k8.row.col.f16.f16.f16.f16    { %r24853, %r24854 },    { %r2, %r3 },    { %r4 },        { %r24853, %r24854 }; 
	// end inline asm
	// begin inline asm
	mma.sync.aligned.m16n8k8.row.col.f16.f16.f16.f16    { %r24860, %r24861 },    { %r2, %r3 },    { %r4 },        { %r24860, %r24861 }; 
	// end inline asm
	// begin inline asm
	mma.sync.aligned.m16n8k8.row.col.f16.f16.f16.f16    { %r24853, %r24854 },    { %r2, %r3 },    { %r4 },        { %r24853, %r24854 }; 
	// end inline asm
	// begin inline asm
	mma.sync.aligned.m16n8k8.row.col.f16.f16.f16.f16    { %r24860, %r24861 },    { %r2, %r3 },    { %r4 },        { %r24860, %r24861 }; 
	// end inline asm
	// begin inline asm
	mma.sync.aligned.m16n8k8.row.col.f16.f16.f16.f16    { %r24853, %r24854 },    { %r2, %r3 },    { %r4 },        { %r24853, %r24854 }; 
	// end inline asm
	// begin inline asm
	mma.sync.aligned.m16n8k8.row.col.f16.f16.f16.f16    { %r24860, %r24861 },    { %r2, %r3 },    { %r4 },        { %r24860, %r24861 }; 
	// end inline asm
	// begin inline asm
	mma.sync.aligned.m16n8k8.row.col.f16.f16.f16.f16    { %r24853, %r24854 },    { %r2, %r3 },    { %r4 },        { %r24853, %r24854 }; 
	// end inline asm
	// begin inline asm
	mma.sync.aligned.m16n8k8.row.col.f16.f16.f16.f16    { %r24860, %r24861 },    { %r2, %r3 },    { %r4 },        { %r24860, %r24861 }; 
	// end inline asm
	// begin inline asm
	mma.sync.aligned.m16n8k8.row.col.f16.f16.f16.f16    { %r24853, %r24854 },    { %r2, %r3 },    { %r4 },        { %r24853, %r24854 }; 
	// end inline asm
	// begin inline asm
	mma.sync.aligned.m16n8k8.row.col.f16.f16.f16.f16    { %r24860, %r24861 },    { %r2, %r3 },    { %r4 },        { %r24860, %r24861 }; 
	// end inline asm
	// begin inline asm
	mma.sync.aligned.m16n8k8.row.col.f16.f16.f16.f16    { %r24853, %r24854 },    { %r2, %r3 },    { %r4 },        { %r24853, %r24854 }; 
	// end inline asm
	// begin inline asm
	mma.sync.aligned.m16n8k8.row.col.f16.f16.f16.f16    { %r24860, %r24861 },    { %r2, %r3 },    { %r4 },        { %r24860, %r24861 }; 
	// end inline asm
	// begin inline asm
	mma.sync.aligned.m16n8k8.row.col.f16.f16.f16.f16    { %r24853, %r24854 },    { %r2, %r3 },    { %r4 },        { %r24853, %r24854 }; 
	// end inline asm
	// begin inline asm
	mma.sync.aligned.m16n8k8.row.col.f16.f16.f16.f16    { %r24860, %r24861 },    { %r2, %r3 },    { %r4 },        { %r24860, %r24861 }; 
	// end inline asm
	// begin inline asm
	mma.sync.aligned.m16n8k8.row.col.f16.f16.f16.f16    { %r24853, %r24854 },    { %r2, %r3 },    { %r4 },        { %r24853, %r24854 }; 
	// end inline asm
	// begin inline asm
	mma.sync.aligned.m16n8k8.row.col.f16.f16.f16.f16    { %r24860, %r24861 },    { %r2, %r3 },    { %r4 },        { %r24860, %r24861 }; 
	// end inline asm
	// begin inline asm
	mma.sync.aligned.m16n8k8.row.col.f16.f16.f16.f16    { %r24853, %r24854 },    { %r2, %r3 },    { %r4 },        { %r24853, %r24854 }; 
	// end inline asm
	// begin inline asm
	mma.sync.aligned.m16n8k8.row.col.f16.f16.f16.f16    { %r24860, %r24861 },    { %r2, %r3 },    { %r4 },        { %r24860, %r24861 }; 
	// end inline asm
	// begin inline asm
	mma.sync.aligned.m16n8k8.row.col.f16.f16.f16.f16    { %r24853, %r24854 },    { %r2, %r3 },    { %r4 },        { %r24853, %r24854 }; 
	// end inline asm
	// begin inline asm
	mma.sync.aligned.m16n8k8.row.col.f16.f16.f16.f16    { %r24860, %r24861 },    { %r2, %r3 },    { %r4 },        { %r24860, %r24861 }; 
	// end inline asm
	// begin inline asm
	mma.sync.aligned.m16n8k8.row.col.f16.f16.f16.f16    { %r24853, %r24854 },    { %r2, %r3 },    { %r4 },        { %r24853, %r24854 }; 
	// end inline asm
	// begin inline asm
	mma.sync.aligned.m16n8k8.row.col.f16.f16.f16.f16    { %r24860, %r24861 },    { %r2, %r3 },    { %r4 },        { %r24860, %r24861 }; 
	// end inline asm
	// begin inline asm
	mma.sync.aligned.m16n8k8.row.col.f16.f16.f16.f16    { %r24853, %r24854 },    { %r2, %r3 },    { %r4 },        { %r24853, %r24854 }; 
	// end inline asm
	// begin inline asm
	mma.sync.aligned.m16n8k8.row.col.f16.f16.f16.f16    { %r24860, %r24861 },    { %r2, %r3 },    { %r4 },        { %r24860, %r24861 }; 
	// end inline asm
	// begin inline asm
	mma.sync.aligned.m16n8k8.row.col.f16.f16.f16.f16    { %r24853, %r24854 },    { %r2, %r3 },    { %r4 },        { %r24853, %r24854 }; 
	// end inline asm
	// begin inline asm
	mma.sync.aligned.m16n8k8.row.col.f16.f16.f16.f16    { %r24860, %r24861 },    { %r2, %r3 },    { %r4 },        { %r24860, %r24861 }; 
	// end inline asm
	// begin inline asm
	mma.sync.aligned.m16n8k8.row.col.f16.f16.f16.f16    { %r24853, %r24854 },    { %r2, %r3 },    { %r4 },        { %r24853, %r24854 }; 
	// end inline asm
	// begin inline asm
	mma.sync.aligned.m16n8k8.row.col.f16.f16.f16.f16    { %r24860, %r24861 },    { %r2, %r3 },    { %r4 },        { %r24860, %r24861 }; 
	// end inline asm
	// begin inline asm
	mma.sync.aligned.m16n8k8.row.col.f16.f16.f16.f16    { %r24853, %r24854 },    { %r2, %r3 },    { %r4 },        { %r24853, %r24854 }; 
	// end inline asm
	// begin inline asm
	mma.sync.aligned.m16n8k8.row.col.f16.f16.f16.f16    { %r24860, %r24861 },    { %r2, %r3 },    { %r4 },        { %r24860, %r24861 }; 
	// end inline asm
	// begin inline asm
	mma.sync.aligned.m16n8k8.row.col.f16.f16.f16.f16    { %r24853, %r24854 },    { %r2, %r3 },    { %r4 },        { %r24853, %r24854 }; 
	// end inline asm
	// begin inline asm
	mma.sync.aligned.m16n8k8.row.col.f16.f16.f16.f16    { %r24860, %r24861 },    { %r2, %r3 },    { %r4 },        { %r24860, %r24861 }; 
	// end inline asm
	// begin inline asm
	mma.sync.aligned.m16n8k8.row.col.f16.f16.f16.f16    { %r24853, %r24854 },    { %r2, %r3 },    { %r4 },        { %r24853, %r24854 }; 
	// end inline asm
	// begin inline asm
	mma.sync.aligned.m16n8k8.row.col.f16.f16.f16.f16    { %r24860, %r24861 },    { %r2, %r3 },    { %r4 },        { %r24860, %r24861 }; 
	// end inline asm
	// begin inline asm
	mma.sync.aligned.m16n8k8.row.col.f16.f16.f16.f16    { %r24853, %r24854 },    { %r2, %r3 },    { %r4 },        { %r24853, %r24854 }; 
	// end inline asm
	// begin inline asm
	mma.sync.aligned.m16n8k8.row.col.f16.f16.f16.f16    { %r24860, %r24861 },    { %r2, %r3 },    { %r4 },        { %r24860, %r24861 }; 
	// end inline asm
	// begin inline asm
	mma.sync.aligned.m16n8k8.row.col.f16.f16.f16.f16    { %r24853, %r24854 },    { %r2, %r3 },    { %r4 },        { %r24853, %r24854 }; 
	// end inline asm
	// begin inline asm
	mma.sync.aligned.m16n8k8.row.col.f16.f16.f16.f16    { %r24860, %r24861 },    { %r2, %r3 },    { %r4 },        { %r24860, %r24861 }; 
	// end inline asm
	// begin inline asm
	mma.sync.aligned.m16n8k8.row.col.f16.f16.f16.f16    { %r24853, %r24854 },    { %r2, %r3 },    { %r4 },        { %r24853, %r24854 }; 
	// end inline asm
	// begin inline asm
	mma.sync.aligned.m16n8k8.row.col.f16.f16.f16.f16    { %r24860, %r24861 },    { %r2, %r3 },    { %r4 },        { %r24860, %r24861 }; 
	// end inline asm
	// begin inline asm
	mma.sync.aligned.m16n8k8.row.col.f16.f16.f16.f16    { %r24853, %r24854 },    { %r2, %r3 },    { %r4 },        { %r24853, %r24854 }; 
	// end inline asm
	// begin inline asm
	mma.sync.aligned.m16n8k8.row.col.f16.f16.f16.f16    { %r24860, %r24861 },    { %r2, %r3 },    { %r4 },        { %r24860, %r24861 }; 
	// end inline asm
	// begin inline asm
	mma.sync.aligned.m16n8k8.row.col.f16.f16.f16.f16    { %r24853, %r24854 },    { %r2, %r3 },    { %r4 },        { %r24853, %r24854 }; 
	// end inline asm
	// begin inline asm
	mma.sync.aligned.m16n8k8.row.col.f16.f16.f16.f16    { %r24860, %r24861 },    { %r2, %r3 },    { %r4 },        { %r24860, %r24861 }; 
	// end inline asm
	// begin inline asm
	mma.sync.aligned.m16n8k8.row.col.f16.f16.f16.f16    { %r24853, %r24854 },    { %r2, %r3 },    { %r4 },        { %r24853, %r24854 }; 
	// end inline asm
	// begin inline asm
	mma.sync.aligned.m16n8k8.row.col.f16.f16.f16.f16    { %r24860, %r24861 },    { %r2, %r3 },    { %r4 },        { %r24860, %r24861 }; 
	// end inline asm
	// begin inline asm
	mma.sync.aligned.m16n8k8.row.col.f16.f16.f16.f16    { %r24853, %r24854 },    { %r2, %r3 },    { %r4 },        { %r24853, %r24854 }; 
	// end inline asm
	// begin inline asm
	mma.sync.aligned.m16n8k8.row.col.f16.f16.f16.f16    { %r24860, %r24861 },    { %r2, %r3 },    { %r4 },        { %r24860, %r24861 }; 
	// end inline asm
	// begin inline asm
	mma.sync.aligned.m16n8k8.row.col.f16.f16.f16.f16    { %r24853, %r24854 },    { %r2, %r3 },    { %r4 },        { %r24853, %r24854 }; 
	// end inline asm
	// begin inline asm
	mma.sync.aligned.m16n8k8.row.col.f16.f16.f16.f16    { %r24860, %r24861 },    { %r2, %r3 },    { %r4 },        { %r24860, %r24861 }; 
	// end inline asm
	// begin inline asm
	mma.sync.aligned.m16n8k8.row.col.f16.f16.f16.f16    { %r24853, %r24854 },    { %r2, %r3 },    { %r4 },        { %r24853, %r24854 }; 
	// end inline asm
	// begin inline asm
	mma.sync.aligned.m16n8k8.row.col.f16.f16.f16.f16    { %r24860, %r24861 },    { %r2, %r3 },    { %r4 },        { %r24860, %r24861 }; 
	// end inline asm
	// begin inline asm
	mma.sync.aligned.m16n8k8.row.col.f16.f16.f16.f16    { %r24853, %r24854 },    { %r2, %r3 },    { %r4 },        { %r24853, %r24854 }; 
	// end inline asm
	// begin inline asm
	mma.sync.aligned.m16n8k8.row.col.f16.f16.f16.f16    { %r24860, %r24861 },    { %r2, %r3 },    { %r4 },        { %r24860, %r24861 }; 
	// end inline asm
	// begin inline asm
	mma.sync.aligned.m16n8k8.row.col.f16.f16.f16.f16    { %r24853, %r24854 },    { %r2, %r3 },    { %r4 },        { %r24853, %r24854 }; 
	// end inline asm
	// begin inline asm
	mma.sync.aligned.m16n8k8.row.col.f16.f16.f16.f16    { %r24860, %r24861 },    { %r2, %r3 },    { %r4 },        { %r24860, %r24861 }; 
	// end inline asm
	// begin inline asm
	mma.sync.aligned.m16n8k8.row.col.f16.f16.f16.f16    { %r24853, %r24854 },    { %r2, %r3 },    { %r4 },        { %r24853, %r24854 }; 
	// end inline asm
	// begin inline asm
	mma.sync.aligned.m16n8k8.row.col.f16.f16.f16.f16    { %r24860, %r24861 },    { %r2, %r3 },    { %r4 },        { %r24860, %r24861 }; 
	// end inline asm
	// begin inline asm
	mma.sync.aligned.m16n8k8.row.col.f16.f16.f16.f16    { %r24853, %r24854 },    { %r2, %r3 },    { %r4 },        { %r24853, %r24854 }; 
	// end inline asm
	// begin inline asm
	mma.sync.aligned.m16n8k8.row.col.f16.f16.f16.f16    { %r24860, %r24861 },    { %r2, %r3 },    { %r4 },        { %r24860, %r24861 }; 
	// end inline asm
	// begin inline asm
	mma.sync.aligned.m16n8k8.row.col.f16.f16.f16.f16    { %r24853, %r24854 },    { %r2, %r3 },    { %r4 },        { %r24853, %r24854 }; 
	// end inline asm
	// begin inline asm
	mma.sync.aligned.m16n8k8.row.col.f16.f16.f16.f16    { %r24860, %r24861 },    { %r2, %r3 },    { %r4 },        { %r24860, %r24861 }; 
	// end inline asm
	// begin inline asm
	mma.sync.aligned.m16n8k8.row.col.f16.f16.f16.f16    { %r24853, %r24854 },    { %r2, %r3 },    { %r4 },        { %r24853, %r24854 }; 
	// end inline asm
	// begin inline asm
	mma.sync.aligned.m16n8k8.row.col.f16.f16.f16.f16    { %r24860, %r24861 },    { %r2, %r3 },    { %r4 },        { %r24860, %r24861 }; 
	// end inline asm
	// begin inline asm
	mma.sync.aligned.m16n8k8.row.col.f16.f16.f16.f16    { %r24853, %r24854 },    { %r2, %r3 },    { %r4 },        { %r24853, %r24854 }; 
	// end inline asm
	// begin inline asm
	mma.sync.aligned.m16n8k8.row.col.f16.f16.f16.f16    { %r24860, %r24861 },    { %r2, %r3 },    { %r4 },        { %r24860, %r24861 }; 
	// end inline asm
	// begin inline asm
	mma.sync.aligned.m16n8k8.row.col.f16.f16.f16.f16    { %r24853, %r24854 },    { %r2, %r3 },    { %r4 },        { %r24853, %r24854 }; 
	// end inline asm
	// begin inline asm
	mma.sync.aligned.m16n8k8.row.col.f16.f16.f16.f16    { %r24860, %r24861 },    { %r2, %r3 },    { %r4 },        { %r24860, %r24861 }; 
	// end inline asm
	// begin inline asm
	mma.sync.aligned.m16n8k8.row.col.f16.f16.f16.f16    { %r24853, %r24854 },    { %r2, %r3 },    { %r4 },        { %r24853, %r24854 }; 
	// end inline asm
	// begin inline asm
	mma.sync.aligned.m16n8k8.row.col.f16.f16.f16.f16    { %r24860, %r24861 },    { %r2, %r3 },    { %r4 },        { %r24860, %r24861 }; 
	// end inline asm
	// begin inline asm
	mma.sync.aligned.m16n8k8.row.col.f16.f16.f16.f16    { %r24853, %r24854 },    { %r2, %r3 },    { %r4 },        { %r24853, %r24854 }; 
	// end inline asm
	// begin inline asm
	mma.sync.aligned.m16n8k8.row.col.f16.f16.f16.f16    { %r24860, %r24861 },    { %r2, %r3 },    { %r4 },        { %r24860, %r24861 }; 
	// end inline asm
	// begin inline asm
	mma.sync.aligned.m16n8k8.row.col.f16.f16.f16.f16    { %r24853, %r24854 },    { %r2, %r3 },    { %r4 },        { %r24853, %r24854 }; 
	// end inline asm
	// begin inline asm
	mma.sync.aligned.m16n8k8.row.col.f16.f16.f16.f16    { %r24860, %r24861 },    { %r2, %r3 },    { %r4 },        { %r24860, %r24861 }; 
	// end inline asm
	// begin inline asm
	mma.sync.aligned.m16n8k8.row.col.f16.f16.f16.f16    { %r24853, %r24854 },    { %r2, %r3 },    { %r4 },        { %r24853, %r24854 }; 
	// end inline asm
	// begin inline asm
	mma.sync.aligned.m16n8k8.row.col.f16.f16.f16.f16    { %r24860, %r24861 },    { %r2, %r3 },    { %r4 },        { %r24860, %r24861 }; 
	// end inline asm
	// begin inline asm
	mma.sync.aligned.m16n8k8.row.col.f16.f16.f16.f16    { %r24853, %r24854 },    { %r2, %r3 },    { %r4 },        { %r24853, %r24854 }; 
	// end inline asm
	// begin inline asm
	mma.sync.aligned.m16n8k8.row.col.f16.f16.f16.f16    { %r24860, %r24861 },    { %r2, %r3 },    { %r4 },        { %r24860, %r24861 }; 
	// end inline asm
	// begin inline asm
	mma.sync.aligned.m16n8k8.row.col.f16.f16.f16.f16    { %r24853, %r24854 },    { %r2, %r3 },    { %r4 },        { %r24853, %r24854 }; 
	// end inline asm
	// begin inline asm
	mma.sync.aligned.m16n8k8.row.col.f16.f16.f16.f16    { %r24860, %r24861 },    { %r2, %r3 },    { %r4 },        { %r24860, %r24861 }; 
	// end inline asm
	// begin inline asm
	mma.sync.aligned.m16n8k8.row.col.f16.f16.f16.f16    { %r24853, %r24854 },    { %r2, %r3 },    { %r4 },        { %r24853, %r24854 }; 
	// end inline asm
	// begin inline asm
	mma.sync.aligned.m16n8k8.row.col.f16.f16.f16.f16    { %r24860, %r24861 },    { %r2, %r3 },    { %r4 },        { %r24860, %r24861 }; 
	// end inline asm
	// begin inline asm
	mma.sync.aligned.m16n8k8.row.col.f16.f16.f16.f16    { %r24853, %r24854 },    { %r2, %r3 },    { %r4 },        { %r24853, %r24854 }; 
	// end inline asm
	// begin inline asm
	mma.sync.aligned.m16n8k8.row.col.f16.f16.f16.f16    { %r24860, %r24861 },    { %r2, %r3 },    { %r4 },        { %r24860, %r24861 }; 
	// end inline asm
	// begin inline asm
	mma.sync.aligned.m16n8k8.row.col.f16.f16.f16.f16    { %r24853, %r24854 },    { %r2, %r3 },    { %r4 },        { %r24853, %r24854 }; 
	// end inline asm
	// begin inline asm
	mma.sync.aligned.m16n8k8.row.col.f16.f16.f16.f16    { %r24860, %r24861 },    { %r2, %r3 },    { %r4 },        { %r24860, %r24861 }; 
	// end inline asm
	// begin inline asm
	mma.sync.aligned.m16n8k8.row.col.f16.f16.f16.f16    { %r24853, %r24854 },    { %r2, %r3 },    { %r4 },        { %r24853, %r24854 }; 
	// end inline asm
	// begin inline asm
	mma.sync.aligned.m16n8k8.row.col.f16.f16.f16.f16    { %r24860, %r24861 },    { %r2, %r3 },    { %r4 },        { %r24860, %r24861 }; 
	// end inline asm
	// begin inline asm
	mma.sync.aligned.m16n8k8.row.col.f16.f16.f16.f16    { %r24853, %r24854 },    { %r2, %r3 },    { %r4 },        { %r24853, %r24854 }; 
	// end inline asm
	// begin inline asm
	mma.sync.aligned.m16n8k8.row.col.f16.f16.f16.f16    { %r24860, %r24861 },    { %r2, %r3 },    { %r4 },        { %r24860, %r24861 }; 
	// end inline asm
	// begin inline asm
	mma.sync.aligned.m16n8k8.row.col.f16.f16.f16.f16    { %r24853, %r24854 },    { %r2, %r3 },    { %r4 },        { %r24853, %r24854 }; 
	// end inline asm
	// begin inline asm
	mma.sync.aligned.m16n8k8.row.col.f16.f16.f16.f16    { %r24860, %r24861 },    { %r2, %r3 },    { %r4 },        { %r24860, %r24861 }; 
	// end inline asm
	// begin inline asm
	mma.sync.aligned.m16n8k8.row.col.f16.f16.f16.f16    { %r24853, %r24854 },    { %r2, %r3 },    { %r4 },        { %r24853, %r24854 }; 
	// end inline asm
	// begin inline asm
	mma.sync.aligned.m16n8k8.row.col.f16.f16.f16.f16    { %r24860, %r24861 },    { %r2, %r3 },    { %r4 },        { %r24860, %r24861 }; 
	// end inline asm
	// begin inline asm
	mma.sync.aligned.m16n8k8.row.col.f16.f16.f16.f16    { %r24853, %r24854 },    { %r2, %r3 },    { %r4 },        { %r24853, %r24854 }; 
	// end inline asm
	// begin inline asm
	mma.sync.aligned.m16n8k8.row.col.f16.f16.f16.f16    { %r24860, %r24861 },    { %r2, %r3 },    { %r4 },        { %r24860, %r24861 }; 
	// end inline asm
	// begin inline asm
	mma.sync.aligned.m16n8k8.row.col.f16.f16.f16.f16    { %r24853, %r24854 },    { %r2, %r3 },    { %r4 },        { %r24853, %r24854 }; 
	// end inline asm
	// begin inline asm
	mma.sync.aligned.m16n8k8.row.col.f16.f16.f16.f16    { %r24860, %r24861 },    { %r2, %r3 },    { %r4 },        { %r24860, %r24861 }; 
	// end inline asm
	// begin inline asm
	mma.sync.aligned.m16n8k8.row.col.f16.f16.f16.f16    { %r24853, %r24854 },    { %r2, %r3 },    { %r4 },        { %r24853, %r24854 }; 
	// end inline asm
	// begin inline asm
	mma.sync.aligned.m16n8k8.row.col.f16.f16.f16.f16    { %r24860, %r24861 },    { %r2, %r3 },    { %r4 },        { %r24860, %r24861 }; 
	// end inline asm
	// begin inline asm
	mma.sync.aligned.m16n8k8.row.col.f16.f16.f16.f16    { %r24853, %r24854 },    { %r2, %r3 },    { %r4 },        { %r24853, %r24854 }; 
	// end inline asm
	// begin inline asm
	mma.sync.aligned.m16n8k8.row.col.f16.f16.f16.f16    { %r24860, %r24861 },    { %r2, %r3 },    { %r4 },        { %r24860, %r24861 }; 
	// end inline asm
	// begin inline asm
	mma.sync.aligned.m16n8k8.row.col.f16.f16.f16.f16    { %r24853, %r24854 },    { %r2, %r3 },    { %r4 },        { %r24853, %r24854 }; 
	// end inline asm
	// begin inline asm
	mma.sync.aligned.m16n8k8.row.col.f16.f16.f16.f16    { %r24860, %r24861 },    { %r2, %r3 },    { %r4 },        { %r24860, %r24861 }; 
	// end inline asm
	// begin inline asm
	mma.sync.aligned.m16n8k8.row.col.f16.f16.f16.f16    { %r24853, %r24854 },    { %r2, %r3 },    { %r4 },        { %r24853, %r24854 }; 
	// end inline asm
	// begin inline asm
	mma.sync.aligned.m16n8k8.row.col.f16.f16.f16.f16    { %r24860, %r24861 },    { %r2, %r3 },    { %r4 },        { %r24860, %r24861 }; 
	// end inline asm
	// begin inline asm
	mma.sync.aligned.m16n8k8.row.col.f16.f16.f16.f16    { %r24853, %r24854 },    { %r2, %r3 },    { %r4 },        { %r24853, %r24854 }; 
	// end inline asm
	// begin inline asm
	mma.sync.aligned.m16n8k8.row.col.f16.f16.f16.f16    { %r24860, %r24861 },    { %r2, %r3 },    { %r4 },        { %r24860, %r24861 }; 
	// end inline asm
	// begin inline asm
	mma.sync.aligned.m16n8k8.row.col.f16.f16.f16.f16    { %r24853, %r24854 },    { %r2, %r3 },    { %r4 },        { %r24853, %r24854 }; 
	// end inline asm
	// begin inline asm
	mma.sync.aligned.m16n8k8.row.col.f16.f16.f16.f16    { %r24860, %r24861 },    { %r2, %r3 },    { %r4 },        { %r24860, %r24861 }; 
	// end inline asm
	// begin inline asm
	mma.sync.aligned.m16n8k8.row.col.f16.f16.f16.f16    { %r24853, %r24854 },    { %r2, %r3 },    { %r4 },        { %r24853, %r24854 }; 
	// end inline asm
	// begin inline asm
	mma.sync.aligned.m16n8k8.row.col.f16.f16.f16.f16    { %r24860, %r24861 },    { %r2, %r3 },    { %r4 },        { %r24860, %r24861 }; 
	// end inline asm
	// begin inline asm
	mma.sync.aligned.m16n8k8.row.col.f16.f16.f16.f16    { %r24853, %r24854 },    { %r2, %r3 },    { %r4 },        { %r24853, %r24854 }; 
	// end inline asm
	// begin inline asm
	mma.sync.aligned.m16n8k8.row.col.f16.f16.f16.f16    { %r24860, %r24861 },    { %r2, %r3 },    { %r4 },        { %r24860, %r24861 }; 
	// end inline asm
	// begin inline asm
	mma.sync.aligned.m16n8k8.row.col.f16.f16.f16.f16    { %r24853, %r24854 },    { %r2, %r3 },    { %r4 },        { %r24853, %r24854 }; 
	// end inline asm
	// begin inline asm
	mma.sync.aligned.m16n8k8.row.col.f16.f16.f16.f16    { %r24860, %r24861 },    { %r2, %r3 },    { %r4 },        { %r24860, %r24861 }; 
	// end inline asm
	// begin inline asm
	mma.sync.aligned.m16n8k8.row.col.f16.f16.f16.f16    { %r24853, %r24854 },    { %r2, %r3 },    { %r4 },        { %r24853, %r24854 }; 
	// end inline asm
	// begin inline asm
	mma.sync.aligned.m16n8k8.row.col.f16.f16.f16.f16    { %r24860, %r24861 },    { %r2, %r3 },    { %r4 },        { %r24860, %r24861 }; 
	// end inline asm
	// begin inline asm
	mma.sync.aligned.m16n8k8.row.col.f16.f16.f16.f16    { %r24853, %r24854 },    { %r2, %r3 },    { %r4 },        { %r24853, %r24854 }; 
	// end inline asm
	// begin inline asm
	mma.sync.aligned.m16n8k8.row.col.f16.f16.f16.f16    { %r24860, %r24861 },    { %r2, %r3 },    { %r4 },        { %r24860, %r24861 }; 
	// end inline asm
	// begin inline asm
	mma.sync.aligned.m16n8k8.row.col.f16.f16.f16.f16    { %r24853, %r24854 },    { %r2, %r3 },    { %r4 },        { %r24853, %r24854 }; 
	// end inline asm
	// begin inline asm
	mma.sync.aligned.m16n8k8.row.col.f16.f16.f16.f16    { %r24860, %r24861 },    { %r2, %r3 },    { %r4 },        { %r24860, %r24861 }; 
	// end inline asm
	// begin inline asm
	mma.sync.aligned.m16n8k8.row.col.f16.f16.f16.f16    { %r24853, %r24854 },    { %r2, %r3 },    { %r4 },        { %r24853, %r24854 }; 
	// end inline asm
	// begin inline asm
	mma.sync.aligned.m16n8k8.row.col.f16.f16.f16.f16    { %r24860, %r24861 },    { %r2, %r3 },    { %r4 },        { %r24860, %r24861 }; 
	// end inline asm
	// begin inline asm
	mma.sync.aligned.m16n8k8.row.col.f16.f16.f16.f16    { %r24853, %r24854 },    { %r2, %r3 },    { %r4 },        { %r24853, %r24854 }; 
	// end inline asm
	// begin inline asm
	mma.sync.aligned.m16n8k8.row.col.f16.f16.f16.f16    { %r24860, %r24861 },    { %r2, %r3 },    { %r4 },        { %r24860, %r24861 }; 
	// end inline asm
	// begin inline asm
	mma.sync.aligned.m16n8k8.row.col.f16.f16.f16.f16    { %r24853, %r24854 },    { %r2, %r3 },    { %r4 },        { %r24853, %r24854 }; 
	// end inline asm
	// begin inline asm
	mma.sync.aligned.m16n8k8.row.col.f16.f16.f16.f16    { %r24860, %r24861 },    { %r2, %r3 },    { %r4 },        { %r24860, %r24861 }; 
	// end inline asm
	// begin inline asm
	mma.sync.aligned.m16n8k8.row.col.f16.f16.f16.f16    { %r24853, %r24854 },    { %r2, %r3 },    { %r4 },        { %r24853, %r24854 }; 
	// end inline asm
	// begin inline asm
	mma.sync.aligned.m16n8k8.row.col.f16.f16.f16.f16    { %r24860, %r24861 },    { %r2, %r3 },    { %r4 },        { %r24860, %r24861 }; 
	// end inline asm
	// begin inline asm
	mma.sync.aligned.m16n8k8.row.col.f16.f16.f16.f16    { %r24853, %r24854 },    { %r2, %r3 },    { %r4 },        { %r24853, %r24854 }; 
	// end inline asm
	// begin inline asm
	mma.sync.aligned.m16n8k8.row.col.f16.f16.f16.f16    { %r24860, %r24861 },    { %r2, %r3 },    { %r4 },        { %r24860, %r24861 }; 
	// end inline asm
	// begin inline asm
	mma.sync.aligned.m16n8k8.row.col.f16.f16.f16.f16    { %r24853, %r24854 },    { %r2, %r3 },    { %r4 },        { %r24853, %r24854 }; 
	// end inline asm
	// begin inline asm
	mma.sync.aligned.m16n8k8.row.col.f16.f16.f16.f16    { %r24860, %r24861 },    { %r2, %r3 },    { %r4 },        { %r24860, %r24861 }; 
	// end inline asm
	// begin inline asm
	mma.sync.aligned.m16n8k8.row.col.f16.f16.f16.f16    { %r24853, %r24854 },    { %r2, %r3 },    { %r4 },        { %r24853, %r24854 }; 
	// end inline asm
	// begin inline asm
	mma.sync.aligned.m16n8k8.row.col.f16.f16.f16.f16    { %r24860, %r24861 },    { %r2, %r3 },    { %r4 },        { %r24860, %r24861 }; 
	// end inline asm
	// begin inline asm
	mma.sync.aligned.m16n8k8.row.col.f16.f16.f16.f16    { %r24853, %r24854 },    { %r2, %r3 },    { %r4 },        { %r24853, %r24854 }; 
	// end inline asm
	// begin inline asm
	mma.sync.aligned.m16n8k8.row.col.f16.f16.f16.f16    { %r24860, %r24861 },    { %r2, %r3 },    { %r4 },        { %r24860, %r24861 }; 
	// end inline asm
	// begin inline asm
	mma.sync.aligned.m16n8k8.row.col.f16.f16.f16.f16    { %r24853, %r24854 },    { %r2, %r3 },    { %r4 },        { %r24853, %r24854 }; 
	// end inline asm
	// begin inline asm
	mma.sync.aligned.m16n8k8.row.col.f16.f16.f16.f16    { %r24860, %r24861 },    { %r2, %r3 },    { %r4 },        { %r24860, %r24861 }; 
	// end inline asm
	// begin inline asm
	mma.sync.aligned.m16n8k8.row.col.f16.f16.f16.f16    { %r24853, %r24854 },    { %r2, %r3 },    { %r4 },        { %r24853, %r24854 }; 
	// end inline asm
	// begin inline asm
	mma.sync.aligned.m16n8k8.row.col.f16.f16.f16.f16    { %r24860, %r24861 },    { %r2, %r3 },    { %r4 },        { %r24860, %r24861 }; 
	// end inline asm
	// begin inline asm
	mma.sync.aligned.m16n8k8.row.col.f16.f16.f16.f16    { %r24853, %r24854 },    { %r2, %r3 },    { %r4 },        { %r24853, %r24854 }; 
	// end inline asm
	// begin inline asm
	mma.sync.aligned.m16n8k8.row.col.f16.f16.f16.f16    { %r24860, %r24861 },    { %r2, %r3 },    { %r4 },        { %r24860, %r24861 }; 
	// end inline asm
	// begin inline asm
	mma.sync.aligned.m16n8k8.row.col.f16.f16.f16.f16    { %r24853, %r24854 },    { %r2, %r3 },    { %r4 },        { %r24853, %r24854 }; 
	// end inline asm
	// begin inline asm
	mma.sync.aligned.m16n8k8.row.col.f16.f16.f16.f16    { %r24860, %r24861 },    { %r2, %r3 },    { %r4 },        { %r24860, %r24861 }; 
	// end inline asm
	// begin inline asm
	mma.sync.aligned.m16n8k8.row.col.f16.f16.f16.f16    { %r24853, %r24854 },    { %r2, %r3 },    { %r4 },        { %r24853, %r24854 }; 
	// end inline asm
	// begin inline asm
	mma.sync.aligned.m16n8k8.row.col.f16.f16.f16.f16    { %r24860, %r24861 },    { %r2, %r3 },    { %r4 },        { %r24860, %r24861 }; 
	// end inline asm
	// begin inline asm
	mma.sync.aligned.m16n8k8.row.col.f16.f16.f16.f16    { %r24853, %r24854 },    { %r2, %r3 },    { %r4 },        { %r24853, %r24854 }; 
	// end inline asm
	// begin inline asm
	mma.sync.aligned.m16n8k8.row.col.f16.f16.f16.f16    { %r24860, %r24861 },    { %r2, %r3 },    { %r4 },        { %r24860, %r24861 }; 
	// end inline asm
	// begin inline asm
	mma.sync.aligned.m16n8k8.row.col.f16.f16.f16.f16    { %r24853, %r24854 },    { %r2, %r3 },    { %r4 },        { %r24853, %r24854 }; 
	// end inline asm
	// begin inline asm
	mma.sync.aligned.m16n8k8.row.col.f16.f16.f16.f16    { %r24860, %r24861 },    { %r2, %r3 },    { %r4 },        { %r24860, %r24861 }; 
	// end inline asm
	// begin inline asm
	mma.sync.aligned.m16n8k8.row.col.f16.f16.f16.f16    { %r24853, %r24854 },    { %r2, %r3 },    { %r4 },        { %r24853, %r24854 }; 
	// end inline asm
	// begin inline asm
	mma.sync.aligned.m16n8k8.row.col.f16.f16.f16.f16    { %r24860, %r24861 },    { %r2, %r3 },    { %r4 },        { %r24860, %r24861 }; 
	// end inline asm
	// begin inline asm
	mma.sync.aligned.m16n8k8.row.col.f16.f16.f16.f16    { %r24853, %r24854 },    { %r2, %r3 },    { %r4 },        { %r24853, %r24854 }; 
	// end inline asm
	// begin inline asm
	mma.sync.aligned.m16n8k8.row.col.f16.f16.f16.f16    { %r24860, %r24861 },    { %r2, %r3 },    { %r4 },        { %r24860, %r24861 }; 
	// end inline asm
	// begin inline asm
	mma.sync.aligned.m16n8k8.row.col.f16.f16.f16.f16    { %r24853, %r24854 },    { %r2, %r3 },    { %r4 },        { %r24853, %r24854 }; 
	// end inline asm
	// begin inline asm
	mma.sync.aligned.m16n8k8.row.col.f16.f16.f16.f16    { %r24860, %r24861 },    { %r2, %r3 },    { %r4 },        { %r24860, %r24861 }; 
	// end inline asm
	// begin inline asm
	mma.sync.aligned.m16n8k8.row.col.f16.f16.f16.f16    { %r24853, %r24854 },    { %r2, %r3 },    { %r4 },        { %r24853, %r24854 }; 
	// end inline asm
	// begin inline asm
	mma.sync.aligned.m16n8k8.row.col.f16.f16.f16.f16    { %r24860, %r24861 },    { %r2, %r3 },    { %r4 },        { %r24860, %r24861 }; 
	// end inline asm
	// begin inline asm
	mma.sync.aligned.m16n8k8.row.col.f16.f16.f16.f16    { %r24853, %r24854 },    { %r2, %r3 },    { %r4 },        { %r24853, %r24854 }; 
	// end inline asm
	// begin inline asm
	mma.sync.aligned.m16n8k8.row.col.f16.f16.f16.f16    { %r24860, %r24861 },    { %r2, %r3 },    { %r4 },        { %r24860, %r24861 }; 
	// end inline asm
	// begin inline asm
	mma.sync.aligned.m16n8k8.row.col.f16.f16.f16.f16    { %r24853, %r24854 },    { %r2, %r3 },    { %r4 },        { %r24853, %r24854 }; 
	// end inline asm
	// begin inline asm
	mma.sync.aligned.m16n8k8.row.col.f16.f16.f16.f16    { %r24860, %r24861 },    { %r2, %r3 },    { %r4 },        { %r24860, %r24861 }; 
	// end inline asm
	// begin inline asm
	mma.sync.aligned.m16n8k8.row.col.f16.f16.f16.f16    { %r24853, %r24854 },    { %r2, %r3 },    { %r4 },        { %r24853, %r24854 }; 
	// end inline asm
	// begin inline asm
	mma.sync.aligned.m16n8k8.row.col.f16.f16.f16.f16    { %r24860, %r24861 },    { %r2, %r3 },    { %r4 },        { %r24860, %r24861 }; 
	// end inline asm
	// begin inline asm
	mma.sync.aligned.m16n8k8.row.col.f16.f16.f16.f16    { %r24853, %r24854 },    { %r2, %r3 },    { %r4 },        { %r24853, %r24854 }; 
	// end inline asm
	// begin inline asm
	mma.sync.aligned.m16n8k8.row.col.f16.f16.f16.f16    { %r24860, %r24861 },    { %r2, %r3 },    { %r4 },        { %r24860, %r24861 }; 
	// end inline asm
	// begin inline asm
	mma.sync.aligned.m16n8k8.row.col.f16.f16.f16.f16    { %r24853, %r24854 },    { %r2, %r3 },    { %r4 },        { %r24853, %r24854 }; 
	// end inline asm
	// begin inline asm
	mma.sync.aligned.m16n8k8.row.col.f16.f16.f16.f16    { %r24860, %r24861 },    { %r2, %r3 },    { %r4 },        { %r24860, %r24861 }; 
	// end inline asm
	// begin inline asm
	mma.sync.aligned.m16n8k8.row.col.f16.f16.f16.f16    { %r24853, %r24854 },    { %r2, %r3 },    { %r4 },        { %r24853, %r24854 }; 
	// end inline asm
	// begin inline asm
	mma.sync.aligned.m16n8k8.row.col.f16.f16.f16.f16    { %r24860, %r24861 },    { %r2, %r3 },    { %r4 },        { %r24860, %r24861 }; 
	// end inline asm
	// begin inline asm
	mma.sync.aligned.m16n8k8.row.col.f16.f16.f16.f16    { %r24853, %r24854 },    { %r2, %r3 },    { %r4 },        { %r24853, %r24854 }; 
	// end inline asm
	// begin inline asm
	mma.sync.aligned.m16n8k8.row.col.f16.f16.f16.f16    { %r24860, %r24861 },    { %r2, %r3 },    { %r4 },        { %r24860, %r24861 }; 
	// end inline asm
	// begin inline asm
	mma.sync.aligned.m16n8k8.row.col.f16.f16.f16.f16    { %r24853, %r24854 },    { %r2, %r3 },    { %r4 },        { %r24853, %r24854 }; 
	// end inline asm
	// begin inline asm
	mma.sync.aligned.m16n8k8.row.col.f16.f16.f16.f16    { %r24860, %r24861 },    { %r2, %r3 },    { %r4 },        { %r24860, %r24861 }; 
	// end inline asm
	// begin inline asm
	mma.sync.aligned.m16n8k8.row.col.f16.f16.f16.f16    { %r24853, %r24854 },    { %r2, %r3 },    { %r4 },        { %r24853, %r24854 }; 
	// end inline asm
	// begin inline asm
	mma.sync.aligned.m16n8k8.row.col.f16.f16.f16.f16    { %r24860, %r24861 },    { %r2, %r3 },    { %r4 },        { %r24860, %r24861 }; 
	// end inline asm
	// begin inline asm
	mma.sync.aligned.m16n8k8.row.col.f16.f16.f16.f16    { %r24853, %r24854 },    { %r2, %r3 },    { %r4 },        { %r24853, %r24854 }; 
	// end inline asm
	// begin inline asm
	mma.sync.aligned.m16n8k8.row.col.f16.f16.f16.f16    { %r24860, %r24861 },    { %r2, %r3 },    { %r4 },        { %r24860, %r24861 }; 
	// end inline asm
	// begin inline asm
	mma.sync.aligned.m16n8k8.row.col.f16.f16.f16.f16    { %r24853, %r24854 },    { %r2, %r3 },    { %r4 },        { %r24853, %r24854 }; 
	// end inline asm
	// begin inline asm
	mma.sync.aligned.m16n8k8.row.col.f16.f16.f16.f16    { %r24860, %r24861 },    { %r2, %r3 },    { %r4 },        { %r24860, %r24861 }; 
	// end inline asm
	// begin inline asm
	mma.sync.aligned.m16n8k8.row.col.f16.f16.f16.f16    { %r24853, %r24854 },    { %r2, %r3 },    { %r4 },        { %r24853, %r24854 }; 
	// end inline asm
	// begin inline asm
	mma.sync.aligned.m16n8k8.row.col.f16.f16.f16.f16    { %r24860, %r24861 },    { %r2, %r3 },    { %r4 },        { %r24860, %r24861 }; 
	// end inline asm
	// begin inline asm
	mma.sync.aligned.m16n8k8.row.col.f16.f16.f16.f16    { %r24853, %r24854 },    { %r2, %r3 },    { %r4 },        { %r24853, %r24854 }; 
	// end inline asm
	// begin inline asm
	mma.sync.aligned.m16n8k8.row.col.f16.f16.f16.f16    { %r24860, %r24861 },    { %r2, %r3 },    { %r4 },        { %r24860, %r24861 }; 
	// end inline asm
	// begin inline asm
	mma.sync.aligned.m16n8k8.row.col.f16.f16.f16.f16    { %r24853, %r24854 },    { %r2, %r3 },    { %r4 },        { %r24853, %r24854 }; 
	// end inline asm
	// begin inline asm
	mma.sync.aligned.m16n8k8.row.col.f16.f16.f16.f16    { %r24860, %r24861 },    { %r2, %r3 },    { %r4 },        { %r24860, %r24861 }; 
	// end inline asm
	// begin inline asm
	mma.sync.aligned.m16n8k8.row.col.f16.f16.f16.f16    { %r24853, %r24854 },    { %r2, %r3 },    { %r4 },        { %r24853, %r24854 }; 
	// end inline asm
	// begin inline asm
	mma.sync.aligned.m16n8k8.row.col.f16.f16.f16.f16    { %r24860, %r24861 },    { %r2, %r3 },    { %r4 },        { %r24860, %r24861 }; 
	// end inline asm
	// begin inline asm
	mma.sync.aligned.m16n8k8.row.col.f16.f16.f16.f16    { %r24853, %r24854 },    { %r2, %r3 },    { %r4 },        { %r24853, %r24854 }; 
	// end inline asm
	// begin inline asm
	mma.sync.aligned.m16n8k8.row.col.f16.f16.f16.f16    { %r24860, %r24861 },    { %r2, %r3 },    { %r4 },        { %r24860, %r24861 }; 
	// end inline asm
	// begin inline asm
	mma.sync.aligned.m16n8k8.row.col.f16.f16.f16.f16    { %r24853, %r24854 },    { %r2, %r3 },    { %r4 },        { %r24853, %r24854 }; 
	// end inline asm
	// begin inline asm
	mma.sync.aligned.m16n8k8.row.col.f16.f16.f16.f16    { %r24860, %r24861 },    { %r2, %r3 },    { %r4 },        { %r24860, %r24861 }; 
	// end inline asm
	// begin inline asm
	mma.sync.aligned.m16n8k8.row.col.f16.f16.f16.f16    { %r24853, %r24854 },    { %r2, %r3 },    { %r4 },        { %r24853, %r24854 }; 
	// end inline asm
	// begin inline asm
	mma.sync.aligned.m16n8k8.row.col.f16.f16.f16.f16    { %r24860, %r24861 },    { %r2, %r3 },    { %r4 },        { %r24860, %r24861 }; 
	// end inline asm
	// begin inline asm
	mma.sync.aligned.m16n8k8.row.col.f16.f16.f16.f16    { %r24853, %r24854 },    { %r2, %r3 },    { %r4 },        { %r24853, %r24854 }; 
	// end inline asm
	// begin inline asm
	mma.sync.aligned.m16n8k8.row.col.f16.f16.f16.f16    { %r24860, %r24861 },    { %r2, %r3 },    { %r4 },        { %r24860, %r24861 }; 
	// end inline asm
	// begin inline asm
	mma.sync.aligned.m16n8k8.row.col.f16.f16.f16.f16    { %r24853, %r24854 },    { %r2, %r3 },    { %r4 },        { %r24853, %r24854 }; 
	// end inline asm
	// begin inline asm
	mma.sync.aligned.m16n8k8.row.col.f16.f16.f16.f16    { %r24860, %r24861 },    { %r2, %r3 },    { %r4 },        { %r24860, %r24861 }; 
	// end inline asm
	// begin inline asm
	mma.sync.aligned.m16n8k8.row.col.f16.f16.f16.f16    { %r24853, %r24854 },    { %r2, %r3 },    { %r4 },        { %r24853, %r24854 }; 
	// end inline asm
	// begin inline asm
	mma.sync.aligned.m16n8k8.row.col.f16.f16.f16.f16    { %r24860, %r24861 },    { %r2, %r3 },    { %r4 },        { %r24860, %r24861 }; 
	// end inline asm
	// begin inline asm
	mma.sync.aligned.m16n8k8.row.col.f16.f16.f16.f16    { %r24853, %r24854 },    { %r2, %r3 },    { %r4 },        { %r24853, %r24854 }; 
	// end inline asm
	// begin inline asm
	mma.sync.aligned.m16n8k8.row.col.f16.f16.f16.f16    { %r24860, %r24861 },    { %r2, %r3 },    { %r4 },        { %r24860, %r24861 }; 
	// end inline asm
	// begin inline asm
	mma.sync.aligned.m16n8k8.row.col.f16.f16.f16.f16    { %r24853, %r24854 },    { %r2, %r3 },    { %r4 },        { %r24853, %r24854 }; 
	// end inline asm
	// begin inline asm
	mma.sync.aligned.m16n8k8.row.col.f16.f16.f16.f16    { %r24860, %r24861 },    { %r2, %r3 },    { %r4 },        { %r24860, %r24861 }; 
	// end inline asm
	// begin inline asm
	mma.sync.aligned.m16n8k8.row.col.f16.f16.f16.f16    { %r24853, %r24854 },    { %r2, %r3 },    { %r4 },        { %r24853, %r24854 }; 
	// end inline asm
	// begin inline asm
	mma.sync.aligned.m16n8k8.row.col.f16.f16.f16.f16    { %r24860, %r24861 },    { %r2, %r3 },    { %r4 },        { %r24860, %r24861 }; 
	// end inline asm
	// begin inline asm
	mma.sync.aligned.m16n8k8.row.col.f16.f16.f16.f16    { %r24853, %r24854 },    { %r2, %r3 },    { %r4 },        { %r24853, %r24854 }; 
	// end inline asm
	// begin inline asm
	mma.sync.aligned.m16n8k8.row.col.f16.f16.f16.f16    { %r24860, %r24861 },    { %r2, %r3 },    { %r4 },        { %r24860, %r24861 }; 
	// end inline asm
	// begin inline asm
	mma.sync.aligned.m16n8k8.row.col.f16.f16.f16.f16    { %r24853, %r24854 },    { %r2, %r3 },    { %r4 },        { %r24853, %r24854 }; 
	// end inline asm
	// begin inline asm
	mma.sync.aligned.m16n8k8.row.col.f16.f16.f16.f16    { %r24860, %r24861 },    { %r2, %r3 },    { %r4 },        { %r24860, %r24861 }; 
	// end inline asm
	// begin inline asm
	mma.sync.aligned.m16n8k8.row.col.f16.f16.f16.f16    { %r24853, %r24854 },    { %r2, %r3 },    { %r4 },        { %r24853, %r24854 }; 
	// end inline asm
	// begin inline asm
	mma.sync.aligned.m16n8k8.row.col.f16.f16.f16.f16    { %r24860, %r24861 },    { %r2, %r3 },    { %r4 },        { %r24860, %r24861 }; 
	// end inline asm
	// begin inline asm
	mma.sync.aligned.m16n8k8.row.col.f16.f16.f16.f16    { %r24853, %r24854 },    { %r2, %r3 },    { %r4 },        { %r24853, %r24854 }; 
	// end inline asm
	// begin inline asm
	mma.sync.aligned.m16n8k8.row.col.f16.f16.f16.f16    { %r24860, %r24861 },    { %r2, %r3 },    { %r4 },        { %r24860, %r24861 }; 
	// end inline asm
	// begin inline asm
	mma.sync.aligned.m16n8k8.row.col.f16.f16.f16.f16    { %r24853, %r24854 },    { %r2, %r3 },    { %r4 },        { %r24853, %r24854 }; 
	// end inline asm
	// begin inline asm
	mma.sync.aligned.m16n8k8.row.col.f16.f16.f16.f16    { %r24860, %r24861 },    { %r2, %r3 },    { %r4 },        { %r24860, %r24861 }; 
	// end inline asm
	// begin inline asm
	mma.sync.aligned.m16n8k8.row.col.f16.f16.f16.f16    { %r24853, %r24854 },    { %r2, %r3 },    { %r4 },        { %r24853, %r24854 }; 
	// end inline asm
	// begin inline asm
	mma.sync.aligned.m16n8k8.row.col.f16.f16.f16.f16    { %r24860, %r24861 },    { %r2, %r3 },    { %r4 },        { %r24860, %r24861 }; 
	// end inline asm
	// begin inline asm
	mma.sync.aligned.m16n8k8.row.col.f16.f16.f16.f16    { %r24853, %r24854 },    { %r2, %r3 },    { %r4 },        { %r24853, %r24854 }; 
	// end inline asm
	// begin inline asm
	mma.sync.aligned.m16n8k8.row.col.f16.f16.f16.f16    { %r24860, %r24861 },    { %r2, %r3 },    { %r4 },        { %r24860, %r24861 }; 
	// end inline asm
	// begin inline asm
	mma.sync.aligned.m16n8k8.row.col.f16.f16.f16.f16    { %r24853, %r24854 },    { %r2, %r3 },    { %r4 },        { %r24853, %r24854 }; 
	// end inline asm
	// begin inline asm
	mma.sync.aligned.m16n8k8.row.col.f16.f16.f16.f16    { %r24860, %r24861 },    { %r2, %r3 },    { %r4 },        { %r24860, %r24861 }; 
	// end inline asm
	// begin inline asm
	mma.sync.aligned.m16n8k8.row.col.f16.f16.f16.f16    { %r24853, %r24854 },    { %r2, %r3 },    { %r4 },        { %r24853, %r24854 }; 
	// end inline asm
	// begin inline asm
	mma.sync.aligned.m16n8k8.row.col.f16.f16.f16.f16    { %r24860, %r24861 },    { %r2, %r3 },    { %r4 },        { %r24860, %r24861 }; 
	// end inline asm
	// begin inline asm
	mma.sync.aligned.m16n8k8.row.col.f16.f16.f16.f16    { %r24853, %r24854 },    { %r2, %r3 },    { %r4 },        { %r24853, %r24854 }; 
	// end inline asm
	// begin inline asm
	mma.sync.aligned.m16n8k8.row.col.f16.f16.f16.f16    { %r24860, %r24861 },    { %r2, %r3 },    { %r4 },        { %r24860, %r24861 }; 
	// end inline asm
	// begin inline asm
	mma.sync.aligned.m16n8k8.row.col.f16.f16.f16.f16    { %r24853, %r24854 },    { %r2, %r3 },    { %r4 },        { %r24853, %r24854 }; 
	// end inline asm
	// begin inline asm
	mma.sync.aligned.m16n8k8.row.col.f16.f16.f16.f16    { %r24860, %r24861 },    { %r2, %r3 },    { %r4 },        { %r24860, %r24861 }; 
	// end inline asm
	// begin inline asm
	mma.sync.aligned.m16n8k8.row.col.f16.f16.f16.f16    { %r24853, %r24854 },    { %r2, %r3 },    { %r4 },        { %r24853, %r24854 }; 
	// end inline asm
	// begin inline asm
	mma.sync.aligned.m16n8k8.row.col.f16.f16.f16.f16    { %r24860, %r24861 },    { %r2, %r3 },    { %r4 },        { %r24860, %r24861 }; 
	// end inline asm
	// begin inline asm
	mma.sync.aligned.m16n8k8.row.col.f16.f16.f16.f16    { %r24853, %r24854 },    { %r2, %r3 },    { %r4 },        { %r24853, %r24854 }; 
	// end inline asm
	// begin inline asm
	mma.sync.aligned.m16n8k8.row.col.f16.f16.f16.f16    { %r24860, %r24861 },    { %r2, %r3 },    { %r4 },        { %r24860, %r24861 }; 
	// end inline asm
	// begin inline asm
	mma.sync.aligned.m16n8k8.row.col.f16.f16.f16.f16    { %r24853, %r24854 },    { %r2, %r3 },    { %r4 },        { %r24853, %r24854 }; 
	// end inline asm
	// begin inline asm
	mma.sync.aligned.m16n8k8.row.col.f16.f16.f16.f16    { %r24860, %r24861 },    { %r2, %r3 },    { %r4 },        { %r24860, %r24861 }; 
	// end inline asm
	// begin inline asm
	mma.sync.aligned.m16n8k8.row.col.f16.f16.f16.f16    { %r24853, %r24854 },    { %r2, %r3 },    { %r4 },        { %r24853, %r24854 }; 
	// end inline asm
	// begin inline asm
	mma.sync.aligned.m16n8k8.row.col.f16.f16.f16.f16    { %r24860, %r24861 },    { %r2, %r3 },    { %r4 },        { %r24860, %r24861 }; 
	// end inline asm
	// begin inline asm
	mma.sync.aligned.m16n8k8.row.col.f16.f16.f16.f16    { %r24853, %r24854 },    { %r2, %r3 },    { %r4 },        { %r24853, %r24854 }; 
	// end inline asm
	// begin inline asm
	mma.sync.aligned.m16n8k8.row.col.f16.f16.f16.f16    { %r24860, %r24861 },    { %r2, %r3 },    { %r4 },        { %r24860, %r24861 }; 
	// end inline asm
	// begin inline asm
	mma.sync.aligned.m16n8k8.row.col.f16.f16.f16.f16    { %r24853, %r24854 },    { %r2, %r3 },    { %r4 },        { %r24853, %r24854 }; 
	// end inline asm
	// begin inline asm
	mma.sync.aligned.m16n8k8.row.col.f16.f16.f16.f16    { %r24860, %r24861 },    { %r2, %r3 },    { %r4 },        { %r24860, %r24861 }; 
	// end inline asm
	// begin inline asm
	mma.sync.aligned.m16n8k8.row.col.f16.f16.f16.f16    { %r24853, %r24854 },    { %r2, %r3 },    { %r4 },        { %r24853, %r24854 }; 
	// end inline asm
	// begin inline asm
	mma.sync.aligned.m16n8k8.row.col.f16.f16.f16.f16    { %r24860, %r24861 },    { %r2, %r3 },    { %r4 },        { %r24860, %r24861 }; 
	// end inline asm
	// begin inline asm
	mma.sync.aligned.m16n8k8.row.col.f16.f16.f16.f16    { %r24853, %r24854 },    { %r2, %r3 },    { %r4 },        { %r24853, %r24854 }; 
	// end inline asm
	// begin inline asm
	mma.sync.aligned.m16n8k8.row.col.f16.f16.f16.f16    { %r24860, %r24861 },    { %r2, %r3 },    { %r4 },        { %r24860, %r24861 }; 
	// end inline asm
	// begin inline asm
	mma.sync.aligned.m16n8k8.row.col.f16.f16.f16.f16    { %r24853, %r24854 },    { %r2, %r3 },    { %r4 },        { %r24853, %r24854 }; 
	// end inline asm
	// begin inline asm
	mma.sync.aligned.m16n8k8.row.col.f16.f16.f16.f16    { %r24860, %r24861 },    { %r2, %r3 },    { %r4 },        { %r24860, %r24861 }; 
	// end inline asm
	// begin inline asm
	mma.sync.aligned.m16n8k8.row.col.f16.f16.f16.f16    { %r24853, %r24854 },    { %r2, %r3 },    { %r4 },        { %r24853, %r24854 }; 
	// end inline asm
	// begin inline asm
	mma.sync.aligned.m16n8k8.row.col.f16.f16.f16.f16    { %r24860, %r24861 },    { %r2, %r3 },    { %r4 },        { %r24860, %r24861 }; 
	// end inline asm
	// begin inline asm
	mma.sync.aligned.m16n8k8.row.col.f16.f16.f16.f16    { %r24853, %r24854 },    { %r2, %r3 },    { %r4 },        { %r24853, %r24854 }; 
	// end inline asm
	// begin inline asm
	mma.sync.aligned.m16n8k8.row.col.f16.f16.f16.f16    { %r24860, %r24861 },    { %r2, %r3 },    { %r4 },        { %r24860, %r24861 }; 
	// end inline asm
	// begin inline asm
	mma.sync.aligned.m16n8k8.row.col.f16.f16.f16.f16    { %r24853, %r24854 },    { %r2, %r3 },    { %r4 },        { %r24853, %r24854 }; 
	// end inline asm
	// begin inline asm
	mma.sync.aligned.m16n8k8.row.col.f16.f16.f16.f16    { %r24860, %r24861 },    { %r2, %r3 },    { %r4 },        { %r24860, %r24861 }; 
	// end inline asm
	// begin inline asm
	mma.sync.aligned.m16n8k8.row.col.f16.f16.f16.f16    { %r24853, %r24854 },    { %r2, %r3 },    { %r4 },        { %r24853, %r24854 }; 
	// end inline asm
	// begin inline asm
	mma.sync.aligned.m16n8k8.row.col.f16.f16.f16.f16    { %r24860, %r24861 },    { %r2, %r3 },    { %r4 },        { %r24860, %r24861 }; 
	// end inline asm
	// begin inline asm
	mma.sync.aligned.m16n8k8.row.col.f16.f16.f16.f16    { %r24853, %r24854 },    { %r2, %r3 },    { %r4 },        { %r24853, %r24854 }; 
	// end inline asm
	// begin inline asm
	mma.sync.aligned.m16n8k8.row.col.f16.f16.f16.f16    { %r24860, %r24861 },    { %r2, %r3 },    { %r4 },        { %r24860, %r24861 }; 
	// end inline asm
	// begin inline asm
	mma.sync.aligned.m16n8k8.row.col.f16.f16.f16.f16    { %r24853, %r24854 },    { %r2, %r3 },    { %r4 },        { %r24853, %r24854 }; 
	// end inline asm
	// begin inline asm
	mma.sync.aligned.m16n8k8.row.col.f16.f16.f16.f16    { %r24860, %r24861 },    { %r2, %r3 },    { %r4 },        { %r24860, %r24861 }; 
	// end inline asm
	// begin inline asm
	mma.sync.aligned.m16n8k8.row.col.f16.f16.f16.f16    { %r24853, %r24854 },    { %r2, %r3 },    { %r4 },        { %r24853, %r24854 }; 
	// end inline asm
	// begin inline asm
	mma.sync.aligned.m16n8k8.row.col.f16.f16.f16.f16    { %r24860, %r24861 },    { %r2, %r3 },    { %r4 },        { %r24860, %r24861 }; 
	// end inline asm
	// begin inline asm
	mma.sync.aligned.m16n8k8.row.col.f16.f16.f16.f16    { %r24853, %r24854 },    { %r2, %r3 },    { %r4 },        { %r24853, %r24854 }; 
	// end inline asm
	// begin inline asm
	mma.sync.aligned.m16n8k8.row.col.f16.f16.f16.f16    { %r24860, %r24861 },    { %r2, %r3 },    { %r4 },        { %r24860, %r24861 }; 
	// end inline asm
	// begin inline asm
	mma.sync.aligned.m16n8k8.row.col.f16.f16.f16.f16    { %r24853, %r24854 },    { %r2, %r3 },    { %r4 },        { %r24853, %r24854 }; 
	// end inline asm
	// begin inline asm
	mma.sync.aligned.m16n8k8.row.col.f16.f16.f16.f16    { %r24860, %r24861 },    { %r2, %r3 },    { %r4 },        { %r24860, %r24861 }; 
	// end inline asm
	// begin inline asm
	mma.sync.aligned.m16n8k8.row.col.f16.f16.f16.f16    { %r24853, %r24854 },    { %r2, %r3 },    { %r4 },        { %r24853, %r24854 }; 
	// end inline asm
	// begin inline asm
	mma.sync.aligned.m16n8k8.row.col.f16.f16.f16.f16    { %r24860, %r24861 },    { %r2, %r3 },    { %r4 },        { %r24860, %r24861 }; 
	// end inline asm
	// begin inline asm
	mma.sync.aligned.m16n8k8.row.col.f16.f16.f16.f16    { %r24853, %r24854 },    { %r2, %r3 },    { %r4 },        { %r24853, %r24854 }; 
	// end inline asm
	// begin inline asm
	mma.sync.aligned.m16n8k8.row.col.f16.f16.f16.f16    { %r24860, %r24861 },    { %r2, %r3 },    { %r4 },        { %r24860, %r24861 }; 
	// end inline asm
	// begin inline asm
	mma.sync.aligned.m16n8k8.row.col.f16.f16.f16.f16    { %r24853, %r24854 },    { %r2, %r3 },    { %r4 },        { %r24853, %r24854 }; 
	// end inline asm
	// begin inline asm
	mma.sync.aligned.m16n8k8.row.col.f16.f16.f16.f16    { %r24860, %r24861 },    { %r2, %r3 },    { %r4 },        { %r24860, %r24861 }; 
	// end inline asm
	// begin inline asm
	mma.sync.aligned.m16n8k8.row.col.f16.f16.f16.f16    { %r24853, %r24854 },    { %r2, %r3 },    { %r4 },        { %r24853, %r24854 }; 
	// end inline asm
	// begin inline asm
	mma.sync.aligned.m16n8k8.row.col.f16.f16.f16.f16    { %r24860, %r24861 },    { %r2, %r3 },    { %r4 },        { %r24860, %r24861 }; 
	// end inline asm
	// begin inline asm
	mma.sync.aligned.m16n8k8.row.col.f16.f16.f16.f16    { %r24853, %r24854 },    { %r2, %r3 },    { %r4 },        { %r24853, %r24854 }; 
	// end inline asm
	// begin inline asm
	mma.sync.aligned.m16n8k8.row.col.f16.f16.f16.f16    { %r24860, %r24861 },    { %r2, %r3 },    { %r4 },        { %r24860, %r24861 }; 
	// end inline asm
	// begin inline asm
	mma.sync.aligned.m16n8k8.row.col.f16.f16.f16.f16    { %r24853, %r24854 },    { %r2, %r3 },    { %r4 },        { %r24853, %r24854 }; 
	// end inline asm
	// begin inline asm
	mma.sync.aligned.m16n8k8.row.col.f16.f16.f16.f16    { %r24860, %r24861 },    { %r2, %r3 },    { %r4 },        { %r24860, %r24861 }; 
	// end inline asm
	// begin inline asm
	mma.sync.aligned.m16n8k8.row.col.f16.f16.f16.f16    { %r24853, %r24854 },    { %r2, %r3 },    { %r4 },        { %r24853, %r24854 }; 
	// end inline asm
	// begin inline asm
	mma.sync.aligned.m16n8k8.row.col.f16.f16.f16.f16    { %r24860, %r24861 },    { %r2, %r3 },    { %r4 },        { %r24860, %r24861 }; 
	// end inline asm
	// begin inline asm
	mma.sync.aligned.m16n8k8.row.col.f16.f16.f16.f16    { %r24853, %r24854 },    { %r2, %r3 },    { %r4 },        { %r24853, %r24854 }; 
	// end inline asm
	// begin inline asm
	mma.sync.aligned.m16n8k8.row.col.f16.f16.f16.f16    { %r24860, %r24861 },    { %r2, %r3 },    { %r4 },        { %r24860, %r24861 }; 
	// end inline asm
	// begin inline asm
	mma.sync.aligned.m16n8k8.row.col.f16.f16.f16.f16    { %r24853, %r24854 },    { %r2, %r3 },    { %r4 },        { %r24853, %r24854 }; 
	// end inline asm
	// begin inline asm
	mma.sync.aligned.m16n8k8.row.col.f16.f16.f16.f16    { %r24860, %r24861 },    { %r2, %r3 },    { %r4 },        { %r24860, %r24861 }; 
	// end inline asm
	// begin inline asm
	mma.sync.aligned.m16n8k8.row.col.f16.f16.f16.f16    { %r24853, %r24854 },    { %r2, %r3 },    { %r4 },        { %r24853, %r24854 }; 
	// end inline asm
	// begin inline asm
	mma.sync.aligned.m16n8k8.row.col.f16.f16.f16.f16    { %r24860, %r24861 },    { %r2, %r3 },    { %r4 },        { %r24860, %r24861 }; 
	// end inline asm
	// begin inline asm
	mma.sync.aligned.m16n8k8.row.col.f16.f16.f16.f16    { %r24853, %r24854 },    { %r2, %r3 },    { %r4 },        { %r24853, %r24854 }; 
	// end inline asm
	// begin inline asm
	mma.sync.aligned.m16n8k8.row.col.f16.f16.f16.f16    { %r24860, %r24861 },    { %r2, %r3 },    { %r4 },        { %r24860, %r24861 }; 
	// end inline asm
	// begin inline asm
	mma.sync.aligned.m16n8k8.row.col.f16.f16.f16.f16    { %r24853, %r24854 },    { %r2, %r3 },    { %r4 },        { %r24853, %r24854 }; 
	// end inline asm
	// begin inline asm
	mma.sync.aligned.m16n8k8.row.col.f16.f16.f16.f16    { %r24860, %r24861 },    { %r2, %r3 },    { %r4 },        { %r24860, %r24861 }; 
	// end inline asm
	// begin inline asm
	mma.sync.aligned.m16n8k8.row.col.f16.f16.f16.f16    { %r24853, %r24854 },    { %r2, %r3 },    { %r4 },        { %r24853, %r24854 }; 
	// end inline asm
	// begin inline asm
	mma.sync.aligned.m16n8k8.row.col.f16.f16.f16.f16    { %r24860, %r24861 },    { %r2, %r3 },    { %r4 },        { %r24860, %r24861 }; 
	// end inline asm
	// begin inline asm
	mma.sync.aligned.m16n8k8.row.col.f16.f16.f16.f16    { %r24853, %r24854 },    { %r2, %r3 },    { %r4 },        { %r24853, %r24854 }; 
	// end inline asm
	// begin inline asm
	mma.sync.aligned.m16n8k8.row.col.f16.f16.f16.f16    { %r24860, %r24861 },    { %r2, %r3 },    { %r4 },        { %r24860, %r24861 }; 
	// end inline asm
	// begin inline asm
	mma.sync.aligned.m16n8k8.row.col.f16.f16.f16.f16    { %r24853, %r24854 },    { %r2, %r3 },    { %r4 },        { %r24853, %r24854 }; 
	// end inline asm
	// begin inline asm
	mma.sync.aligned.m16n8k8.row.col.f16.f16.f16.f16    { %r24860, %r24861 },    { %r2, %r3 },    { %r4 },        { %r24860, %r24861 }; 
	// end inline asm
	// begin inline asm
	mma.sync.aligned.m16n8k8.row.col.f16.f16.f16.f16    { %r24853, %r24854 },    { %r2, %r3 },    { %r4 },        { %r24853, %r24854 }; 
	// end inline asm
	// begin inline asm
	mma.sync.aligned.m16n8k8.row.col.f16.f16.f16.f16    { %r24860, %r24861 },    { %r2, %r3 },    { %r4 },        { %r24860, %r24861 }; 
	// end inline asm
	// begin inline asm
	mma.sync.aligned.m16n8k8.row.col.f16.f16.f16.f16    { %r24853, %r24854 },    { %r2, %r3 },    { %r4 },        { %r24853, %r24854 }; 
	// end inline asm
	// begin inline asm
	mma.sync.aligned.m16n8k8.row.col.f16.f16.f16.f16    { %r24860, %r24861 },    { %r2, %r3 },    { %r4 },        { %r24860, %r24861 }; 
	// end inline asm
	// begin inline asm
	mma.sync.aligned.m16n8k8.row.col.f16.f16.f16.f16    { %r24853, %r24854 },    { %r2, %r3 },    { %r4 },        { %r24853, %r24854 }; 
	// end inline asm
	// begin inline asm
	mma.sync.aligned.m16n8k8.row.col.f16.f16.f16.f16    { %r24860, %r24861 },    { %r2, %r3 },    { %r4 },        { %r24860, %r24861 }; 
	// end inline asm
	// begin inline asm
	mma.sync.aligned.m16n8k8.row.col.f16.f16.f16.f16    { %r24853, %r24854 },    { %r2, %r3 },    { %r4 },        { %r24853, %r24854 }; 
	// end inline asm
	// begin inline asm
	mma.sync.aligned.m16n8k8.row.col.f16.f16.f16.f16    { %r24860, %r24861 },    { %r2, %r3 },    { %r4 },        { %r24860, %r24861 }; 
	// end inline asm
	// begin inline asm
	mma.sync.aligned.m16n8k8.row.col.f16.f16.f16.f16    { %r24853, %r24854 },    { %r2, %r3 },    { %r4 },        { %r24853, %r24854 }; 
	// end inline asm
	// begin inline asm
	mma.sync.aligned.m16n8k8.row.col.f16.f16.f16.f16    { %r24860, %r24861 },    { %r2, %r3 },    { %r4 },        { %r24860, %r24861 }; 
	// end inline asm
	// begin inline asm
	mma.sync.aligned.m16n8k8.row.col.f16.f16.f16.f16    { %r24853, %r24854 },    { %r2, %r3 },    { %r4 },        { %r24853, %r24854 }; 
	// end inline asm
	// begin inline asm
	mma.sync.aligned.m16n8k8.row.col.f16.f16.f16.f16    { %r24860, %r24861 },    { %r2, %r3 },    { %r4 },        { %r24860, %r24861 }; 
	// end inline asm
	// begin inline asm
	mma.sync.aligned.m16n8k8.row.col.f16.f16.f16.f16    { %r24853, %r24854 },    { %r2, %r3 },    { %r4 },        { %r24853, %r24854 }; 
	// end inline asm
	// begin inline asm
	mma.sync.aligned.m16n8k8.row.col.f16.f16.f16.f16    { %r24860, %r24861 },    { %r2, %r3 },    { %r4 },        { %r24860, %r24861 }; 
	// end inline asm
	// begin inline asm
	mma.sync.aligned.m16n8k8.row.col.f16.f16.f16.f16    { %r24853, %r24854 },    { %r2, %r3 },    { %r4 },        { %r24853, %r24854 }; 
	// end inline asm
	// begin inline asm
	mma.sync.aligned.m16n8k8.row.col.f16.f16.f16.f16    { %r24860, %r24861 },    { %r2, %r3 },    { %r4 },        { %r24860, %r24861 }; 
	// end inline asm
	// begin inline asm
	mma.sync.aligned.m16n8k8.row.col.f16.f16.f16.f16    { %r24853, %r24854 },    { %r2, %r3 },    { %r4 },        { %r24853, %r24854 }; 
	// end inline asm
	// begin inline asm
	mma.sync.aligned.m16n8k8.row.col.f16.f16.f16.f16    { %r24860, %r24861 },    { %r2, %r3 },    { %r4 },        { %r24860, %r24861 }; 
	// end inline asm
	// begin inline asm
	mma.sync.aligned.m16n8k8.row.col.f16.f16.f16.f16    { %r24853, %r24854 },    { %r2, %r3 },    { %r4 },        { %r24853, %r24854 }; 
	// end inline asm
	// begin inline asm
	mma.sync.aligned.m16n8k8.row.col.f16.f16.f16.f16    { %r24860, %r24861 },    { %r2, %r3 },    { %r4 },        { %r24860, %r24861 }; 
	// end inline asm
	// begin inline asm
	mma.sync.aligned.m16n8k8.row.col.f16.f16.f16.f16    { %r24853, %r24854 },    { %r2, %r3 },    { %r4 },        { %r24853, %r24854 }; 
	// end inline asm
	// begin inline asm
	mma.sync.aligned.m16n8k8.row.col.f16.f16.f16.f16    { %r24860, %r24861 },    { %r2, %r3 },    { %r4 },        { %r24860, %r24861 }; 
	// end inline asm
	// begin inline asm
	mma.sync.aligned.m16n8k8.row.col.f16.f16.f16.f16    { %r24853, %r24854 },    { %r2, %r3 },    { %r4 },        { %r24853, %r24854 }; 
	// end inline asm
	// begin inline asm
	mma.sync.aligned.m16n8k8.row.col.f16.f16.f16.f16    { %r24860, %r24861 },    { %r2, %r3 },    { %r4 },        { %r24860, %r24861 }; 
	// end inline asm
	// begin inline asm
	mma.sync.aligned.m16n8k8.row.col.f16.f16.f16.f16    { %r24853, %r24854 },    { %r2, %r3 },    { %r4 },        { %r24853, %r24854 }; 
	// end inline asm
	// begin inline asm
	mma.sync.aligned.m16n8k8.row.col.f16.f16.f16.f16    { %r24860, %r24861 },    { %r2, %r3 },    { %r4 },        { %r24860, %r24861 }; 
	// end inline asm
	// begin inline asm
	mma.sync.aligned.m16n8k8.row.col.f16.f16.f16.f16    { %r24853, %r24854 },    { %r2, %r3 },    { %r4 },        { %r24853, %r24854 }; 
	// end inline asm
	// begin inline asm
	mma.sync.aligned.m16n8k8.row.col.f16.f16.f16.f16    { %r24860, %r24861 },    { %r2, %r3 },    { %r4 },        { %r24860, %r24861 }; 
	// end inline asm
	// begin inline asm
	mma.sync.aligned.m16n8k8.row.col.f16.f16.f16.f16    { %r24853, %r24854 },    { %r2, %r3 },    { %r4 },        { %r24853, %r24854 }; 
	// end inline asm
	// begin inline asm
	mma.sync.aligned.m16n8k8.row.col.f16.f16.f16.f16    { %r24860, %r24861 },    { %r2, %r3 },    { %r4 },        { %r24860, %r24861 }; 
	// end inline asm
	// begin inline asm
	mma.sync.aligned.m16n8k8.row.col.f16.f16.f16.f16    { %r24853, %r24854 },    { %r2, %r3 },    { %r4 },        { %r24853, %r24854 }; 
	// end inline asm
	// begin inline asm
	mma.sync.aligned.m16n8k8.row.col.f16.f16.f16.f16    { %r24860, %r24861 },    { %r2, %r3 },    { %r4 },        { %r24860, %r24861 }; 
	// end inline asm
	// begin inline asm
	mma.sync.aligned.m16n8k8.row.col.f16.f16.f16.f16    { %r24853, %r24854 },    { %r2, %r3 },    { %r4 },        { %r24853, %r24854 }; 
	// end inline asm
	// begin inline asm
	mma.sync.aligned.m16n8k8.row.col.f16.f16.f16.f16    { %r24860, %r24861 },    { %r2, %r3 },    { %r4 },        { %r24860, %r24861 }; 
	// end inline asm
	// begin inline asm
	mma.sync.aligned.m16n8k8.row.col.f16.f16.f16.f16    { %r24853, %r24854 },    { %r2, %r3 },    { %r4 },        { %r24853, %r24854 }; 
	// end inline asm
	// begin inline asm
	mma.sync.aligned.m16n8k8.row.col.f16.f16.f16.f16    { %r24860, %r24861 },    { %r2, %r3 },    { %r4 },        { %r24860, %r24861 }; 
	// end inline asm
	// begin inline asm
	mma.sync.aligned.m16n8k8.row.col.f16.f16.f16.f16    { %r24853, %r24854 },    { %r2, %r3 },    { %r4 },        { %r24853, %r24854 }; 
	// end inline asm
	// begin inline asm
	mma.sync.aligned.m16n8k8.row.col.f16.f16.f16.f16    { %r24860, %r24861 },    { %r2, %r3 },    { %r4 },        { %r24860, %r24861 }; 
	// end inline asm
	// begin inline asm
	mma.sync.aligned.m16n8k8.row.col.f16.f16.f16.f16    { %r24853, %r24854 },    { %r2, %r3 },    { %r4 },        { %r24853, %r24854 }; 
	// end inline asm
	// begin inline asm
	mma.sync.aligned.m16n8k8.row.col.f16.f16.f16.f16    { %r24860, %r24861 },    { %r2, %r3 },    { %r4 },        { %r24860, %r24861 }; 
	// end inline asm
	// begin inline asm
	mma.sync.aligned.m16n8k8.row.col.f16.f16.f16.f16    { %r24853, %r24854 },    { %r2, %r3 },    { %r4 },        { %r24853, %r24854 }; 
	// end inline asm
	// begin inline asm
	mma.sync.aligned.m16n8k8.row.col.f16.f16.f16.f16    { %r24860, %r24861 },    { %r2, %r3 },    { %r4 },        { %r24860, %r24861 }; 
	// end inline asm
	// begin inline asm
	mma.sync.aligned.m16n8k8.row.col.f16.f16.f16.f16    { %r24853, %r24854 },    { %r2, %r3 },    { %r4 },        { %r24853, %r24854 }; 
	// end inline asm
	// begin inline asm
	mma.sync.aligned.m16n8k8.row.col.f16.f16.f16.f16    { %r24860, %r24861 },    { %r2, %r3 },    { %r4 },        { %r24860, %r24861 }; 
	// end inline asm
	// begin inline asm
	mma.sync.aligned.m16n8k8.row.col.f16.f16.f16.f16    { %r24853, %r24854 },    { %r2, %r3 },    { %r4 },        { %r24853, %r24854 }; 
	// end inline asm
	// begin inline asm
	mma.sync.aligned.m16n8k8.row.col.f16.f16.f16.f16    { %r24860, %r24861 },    { %r2, %r3 },    { %r4 },        { %r24860, %r24861 }; 
	// end inline asm
	// begin inline asm
	mma.sync.aligned.m16n8k8.row.col.f16.f16.f16.f16    { %r24853, %r24854 },    { %r2, %r3 },    { %r4 },        { %r24853, %r24854 }; 
	// end inline asm
	// begin inline asm
	mma.sync.aligned.m16n8k8.row.col.f16.f16.f16.f16    { %r24860, %r24861 },    { %r2, %r3 },    { %r4 },        { %r24860, %r24861 }; 
	// end inline asm
	// begin inline asm
	mma.sync.aligned.m16n8k8.row.col.f16.f16.f16.f16    { %r24853, %r24854 },    { %r2, %r3 },    { %r4 },        { %r24853, %r24854 }; 
	// end inline asm
	// begin inline asm
	mma.sync.aligned.m16n8k8.row.col.f16.f16.f16.f16    { %r24860, %r24861 },    { %r2, %r3 },    { %r4 },        { %r24860, %r24861 }; 
	// end inline asm
	// begin inline asm
	mma.sync.aligned.m16n8k8.row.col.f16.f16.f16.f16    { %r24853, %r24854 },    { %r2, %r3 },    { %r4 },        { %r24853, %r24854 }; 
	// end inline asm
	// begin inline asm
	mma.sync.aligned.m16n8k8.row.col.f16.f16.f16.f16    { %r24860, %r24861 },    { %r2, %r3 },    { %r4 },        { %r24860, %r24861 }; 
	// end inline asm
	// begin inline asm
	mma.sync.aligned.m16n8k8.row.col.f16.f16.f16.f16    { %r24853, %r24854 },    { %r2, %r3 },    { %r4 },        { %r24853, %r24854 }; 
	// end inline asm
	// begin inline asm
	mma.sync.aligned.m16n8k8.row.col.f16.f16.f16.f16    { %r24860, %r24861 },    { %r2, %r3 },    { %r4 },        { %r24860, %r24861 }; 
	// end inline asm
	// begin inline asm
	mma.sync.aligned.m16n8k8.row.col.f16.f16.f16.f16    { %r24853, %r24854 },    { %r2, %r3 },    { %r4 },        { %r24853, %r24854 }; 
	// end inline asm
	// begin inline asm
	mma.sync.aligned.m16n8k8.row.col.f16.f16.f16.f16    { %r24860, %r24861 },    { %r2, %r3 },    { %r4 },        { %r24860, %r24861 }; 
	// end inline asm
	// begin inline asm
	mma.sync.aligned.m16n8k8.row.col.f16.f16.f16.f16    { %r24853, %r24854 },    { %r2, %r3 },    { %r4 },        { %r24853, %r24854 }; 
	// end inline asm
	// begin inline asm
	mma.sync.aligned.m16n8k8.row.col.f16.f16.f16.f16    { %r24860, %r24861 },    { %r2, %r3 },    { %r4 },        { %r24860, %r24861 }; 
	// end inline asm
	// begin inline asm
	mma.sync.aligned.m16n8k8.row.col.f16.f16.f16.f16    { %r24853, %r24854 },    { %r2, %r3 },    { %r4 },        { %r24853, %r24854 }; 
	// end inline asm
	// begin inline asm
	mma.sync.aligned.m16n8k8.row.col.f16.f16.f16.f16    { %r24860, %r24861 },    { %r2, %r3 },    { %r4 },        { %r24860, %r24861 }; 
	// end inline asm
	// begin inline asm
	mma.sync.aligned.m16n8k8.row.col.f16.f16.f16.f16    { %r24853, %r24854 },    { %r2, %r3 },    { %r4 },        { %r24853, %r24854 }; 
	// end inline asm
	// begin inline asm
	mma.sync.aligned.m16n8k8.row.col.f16.f16.f16.f16    { %r24860, %r24861 },    { %r2, %r3 },    { %r4 },        { %r24860, %r24861 }; 
	// end inline asm
	// begin inline asm
	mma.sync.aligned.m16n8k8.row.col.f16.f16.f16.f16    { %r24853, %r24854 },    { %r2, %r3 },    { %r4 },        { %r24853, %r24854 }; 
	// end inline asm
	// begin inline asm
	mma.sync.aligned.m16n8k8.row.col.f16.f16.f16.f16    { %r24860, %r24861 },    { %r2, %r3 },    { %r4 },        { %r24860, %r24861 }; 
	// end inline asm
	// begin inline asm
	mma.sync.aligned.m16n8k8.row.col.f16.f16.f16.f16    { %r24853, %r24854 },    { %r2, %r3 },    { %r4 },        { %r24853, %r24854 }; 
	// end inline asm
	// begin inline asm
	mma.sync.aligned.m16n8k8.row.col.f16.f16.f16.f16    { %r24860, %r24861 },    { %r2, %r3 },    { %r4 },        { %r24860, %r24861 }; 
	// end inline asm
	// begin inline asm
	mma.sync.aligned.m16n8k8.row.col.f16.f16.f16.f16    { %r24853, %r24854 },    { %r2, %r3 },    { %r4 },        { %r24853, %r24854 }; 
	// end inline asm
	// begin inline asm
	mma.sync.aligned.m16n8k8.row.col.f16.f16.f16.f16    { %r24860, %r24861 },    { %r2, %r3 },    { %r4 },        { %r24860, %r24861 }; 
	// end inline asm
	// begin inline asm
	mma.sync.aligned.m16n8k8.row.col.f16.f16.f16.f16    { %r24853, %r24854 },    { %r2, %r3 },    { %r4 },        { %r24853, %r24854 }; 
	// end inline asm
	// begin inline asm
	mma.sync.aligned.m16n8k8.row.col.f16.f16.f16.f16    { %r24860, %r24861 },    { %r2, %r3 },    { %r4 },        { %r24860, %r24861 }; 
	// end inline asm
	// begin inline asm
	mma.sync.aligned.m16n8k8.row.col.f16.f16.f16.f16    { %r24853, %r24854 },    { %r2, %r3 },    { %r4 },        { %r24853, %r24854 }; 
	// end inline asm
	// begin inline asm
	mma.sync.aligned.m16n8k8.row.col.f16.f16.f16.f16    { %r24860, %r24861 },    { %r2, %r3 },    { %r4 },        { %r24860, %r24861 }; 
	// end inline asm
	// begin inline asm
	mma.sync.aligned.m16n8k8.row.col.f16.f16.f16.f16    { %r24853, %r24854 },    { %r2, %r3 },    { %r4 },        { %r24853, %r24854 }; 
	// end inline asm
	// begin inline asm
	mma.sync.aligned.m16n8k8.row.col.f16.f16.f16.f16    { %r24860, %r24861 },    { %r2, %r3 },    { %r4 },        { %r24860, %r24861 }; 
	// end inline asm
	add.s32 	%r28692, %r28692, 64;
	setp.ne.s32 	%p1, %r28692, 102400;
	mov.u32 	%r28693, %r24860;
	mov.u32 	%r28694, %r24861;
	mov.u32 	%r28695, %r24853;
	mov.u32 	%r28696, %r24854;
	@%p1 bra 	$L__BB0_1;
	setp.eq.s32 	%p2, %r24853, 0;
	@%p2 bra 	$L__BB0_4;
	add.s32 	%r28689, %r24853, %r24854;
	add.s32 	%r28690, %r28689, %r24861;
	add.s32 	%r28691, %r28690, %r24860;
	cvt.rn.f32.u32 	%f2, %r28691;
	st.global.f32 	[tensor_out], %f2;
$L__BB0_4:
	ret;

}
.entry _Z30tensor_f16f16f32_hammer_kernelv()
{
	.reg .pred 	%p<3>;
	.reg .b32 	%r<12297>;
	.reg .b32 	%f<32802>;
	.reg .b64 	%fd<2>;
	// demoted variable
	.shared .align 4 .u32 _ZZ30tensor_f16f16f32_hammer_kernelvE4smem_$_0;
	// demoted variable
	.shared .align 4 .u32 _ZZ30tensor_f16f16f32_hammer_kernelvE4smem_$_1;
	// demoted variable
	.shared .align 4 .u32 _ZZ30tensor_f16f16f32_hammer_kernelvE4smem_$_2;
	mov.f32 	%f18, 0f3C23D70A;
	// begin inline asm
	{.reg .f16 low;
  cvt.rn.f16.f32 low, %f18;
  mov.b32 %r6, {low,low};}

	// end inline asm
	st.shared.u32 	[_ZZ30tensor_f16f16f32_hammer_kernelvE4smem_$_0], %r6;
	st.shared.u32 	[_ZZ30tensor_f16f16f32_hammer_kernelvE4smem_$_1], %r6;
	st.shared.u32 	[_ZZ30tensor_f16f16f32_hammer_kernelvE4smem_$_2], %r6;
	bar.sync 	0;
	ld.shared.u32 	%r1, [_ZZ30tensor_f16f16f32_hammer_kernelvE4smem_$_0];
	ld.shared.u32 	%r2, [_ZZ30tensor_f16f16f32_hammer_kernelvE4smem_$_1];
	mov.b32 	%r12296, 0;
	ld.shared.u32 	%r3, [_ZZ30tensor_f16f16f32_hammer_kernelvE4smem_$_2];
	mov.f32 	%f32794, %f18;
	mov.f32 	%f32795, %f18;
	mov.f32 	%f32796, %f18;
	mov.f32 	%f32797, %f18;
	mov.f32 	%f32798, %f18;
	mov.f32 	%f32799, %f18;
	mov.f32 	%f32800, %f18;
	mov.f32 	%f32801, %f18;
$L__BB1_1:
	// begin inline asm
	mma.sync.aligned.m16n8k8.row.col.f32.f16.f16.f32    { %f32798, %f32799, %f32800, %f32801 },    { %r1, %r2 },            { %r3 },                { %f32798, %f32799, %f32800, %f32801 }; 
	// end inline asm
	// begin inline asm
	mma.sync.aligned.m16n8k8.row.col.f32.f16.f16.f32    { %f32794, %f32795, %f32796, %f32797 },    { %r1, %r2 },            { %r3 },                { %f32794, %f32795, %f32796, %f32797 }; 
	// end inline asm
	// begin inline asm
	mma.sync.aligned.m16n8k8.row.col.f32.f16.f16.f32    { %f32798, %f32799, %f32800, %f32801 },    { %r1, %r2 },            { %r3 },                { %f32798, %f32799, %f32800, %f32801 }; 
	// end inline asm
	// begin inline asm
	mma.sync.aligned.m16n8k8.row.col.f32.f16.f16.f32    { %f32794, %f32795, %f32796, %f32797 },    { %r1, %r2 },            { %r3 },                { %f32794, %f32795, %f32796, %f32797 }; 
	// end inline asm
	// begin inline asm
	mma.sync.aligned.m16n8k8.row.col.f32.f16.f16.f32    { %f32798, %f32799, %f32800, %f32801 },    { %r1, %r2 },            { %r3 },                { %f32798, %f32799, %f32800, %f32801 }; 
	// end inline asm
	// begin inline asm
	mma.sync.aligned.m16n8k8.row.col.f32.f16.f16.f32    { %f32794, %f32795, %f32796, %f32797 },    { %r1, %r2 },            { %r3 },                { %f32794, %f32795, %f32796, %f32797 }; 
	// end inline asm
	// begin inline asm
	mma.sync.aligned.m16n8k8.row.col.f32.f16.f16.f32    { %f32798, %f32799, %f32800, %f32801 },    { %r1, %r2 },            { %r3 },                { %f32798, %f32799, %f32800, %f32801 }; 
	// end inline asm
	// begin inline asm
	mma.sync.aligned.m16n8k8.row.col.f32.f16.f16.f32    { %f32794, %f32795, %f32796, %f32797 },    { %r1, %r2 },            { %r3 },                { %f32794, %f32795, %f32796, %f32797 }; 
	// end inline asm
	// begin inline asm
	mma.sync.aligned.m16n8k8.row.col.f32.f16.f16.f32    { %f32798, %f32799, %f32800, %f32801 },    { %r1, %r2 },            { %r3 },                { %f32798, %f32799, %f32800, %f32801 }; 
	// end inline asm
	// begin inline asm
	mma.sync.aligned.m16n8k8.row.col.f32.f16.f16.f32    { %f32794, %f32795, %f32796, %f32797 },    { %r1, %r2 },            { %r3 },                { %f32794, %f32795, %f32796, %f32797 }; 
	// end inline asm
	// begin inline asm
	mma.sync.aligned.m16n8k8.row.col.f32.f16.f16.f32    { %f32798, %f32799, %f32800, %f32801 },    { %r1, %r2 },            { %r3 },                { %f32798, %f32799, %f32800, %f32801 }; 
	// end inline asm
	// begin inline asm
	mma.sync.aligned.m16n8k8.row.col.f32.f16.f16.f32    { %f32794, %f32795, %f32796, %f32797 },    { %r1, %r2 },            { %r3 },                { %f32794, %f32795, %f32796, %f32797 }; 
	// end inline asm
	// begin inline asm
	mma.sync.aligned.m16n8k8.row.col.f32.f16.f16.f32    { %f32798, %f32799, %f32800, %f32801 },    { %r1, %r2 },            { %r3 },                { %f32798, %f32799, %f32800, %f32801 }; 
	// end inline asm
	// begin inline asm
	mma.sync.aligned.m16n8k8.row.col.f32.f16.f16.f32    { %f32794, %f32795, %f32796, %f32797 },    { %r1, %r2 },            { %r3 },                { %f32794, %f32795, %f32796, %f32797 }; 
	// end inline asm
	// begin inline asm
	mma.sync.aligned.m16n8k8.row.col.f32.f16.f16.f32    { %f32798, %f32799, %f32800, %f32801 },    { %r1, %r2 },            { %r3 },                { %f32798, %f32799, %f32800, %f32801 }; 
	// end inline asm
	// begin inline asm
	mma.sync.aligned.m16n8k8.row.col.f32.f16.f16.f32    { %f32794, %f32795, %f32796, %f32797 },    { %r1, %r2 },            { %r3 },                { %f32794, %f32795, %f32796, %f32797 }; 
	// end inline asm
	// begin inline asm
	mma.sync.aligned.m16n8k8.row.col.f32.f16.f16.f32    { %f32798, %f32799, %f32800, %f32801 },    { %r1, %r2 },            { %r3 },                { %f32798, %f32799, %f32800, %f32801 }; 
	// end inline asm
	// begin inline asm
	mma.sync.aligned.m16n8k8.row.col.f32.f16.f16.f32    { %f32794, %f32795, %f32796, %f32797 },    { %r1, %r2 },            { %r3 },                { %f32794, %f32795, %f32796, %f32797 }; 
	// end inline asm
	// begin inline asm
	mma.sync.aligned.m16n8k8.row.col.f32.f16.f16.f32    { %f32798, %f32799, %f32800, %f32801 },    { %r1, %r2 },            { %r3 },                { %f32798, %f32799, %f32800, %f32801 }; 
	// end inline asm
	// begin inline asm
	mma.sync.aligned.m16n8k8.row.col.f32.f16.f16.f32    { %f32794, %f32795, %f32796, %f32797 },    { %r1, %r2 },            { %r3 },                { %f32794, %f32795, %f32796, %f32797 }; 
	// end inline asm
	// begin inline asm
	mma.sync.aligned.m16n8k8.row.col.f32.f16.f16.f32    { %f32798, %f32799, %f32800, %f32801 },    { %r1, %r2 },            { %r3 },                { %f32798, %f32799, %f32800, %f32801 }; 
	// end inline asm
	// begin inline asm
	mma.sync.aligned.m16n8k8.row.col.f32.f16.f16.f32    { %f32794, %f32795, %f32796, %f32797 },    { %r1, %r2 },            { %r3 },                { %f32794, %f32795, %f32796, %f32797 }; 
	// end inline asm
	// begin inline asm
	mma.sync.aligned.m16n8k8.row.col.f32.f16.f16.f32    { %f32798, %f32799, %f32800, %f32801 },    { %r1, %r2 },            { %r3 },                { %f32798, %f32799, %f32800, %f32801 }; 
	// end inline asm
	// begin inline asm
	mma.sync.aligned.m16n8k8.row.col.f32.f16.f16.f32    { %f32794, %f32795, %f32796, %f32797 },    { %r1, %r2 },            { %r3 },                { %f32794, %f32795, %f32796, %f32797 }; 
	// end inline asm
	// begin inline asm
	mma.sync.aligned.m16n8k8.row.col.f32.f16.f16.f32    { %f32798, %f32799, %f32800, %f32801 },    { %r1, %r2 },            { %r3 },                { %f32798, %f32799, %f32800, %f32801 }; 
	// end inline asm
	// begin inline asm
	mma.sync.aligned.m16n8k8.row.col.f32.f16.f16.f32    { %f32794, %f32795, %f32796, %f32797 },    { %r1, %r2 },            { %r3 },                { %f32794, %f32795, %f32796, %f32797 }; 
	// end inline asm
	// begin inline asm
	mma.sync.aligned.m16n8k8.row.col.f32.f16.f16.f32    { %f32798, %f32799, %f32800, %f32801 },    { %r1, %r2 },            { %r3 },                { %f32798, %f32799, %f32800, %f32801 }; 
	// end inline asm
	// begin inline asm
	mma.sync.aligned.m16n8k8.row.col.f32.f16.f16.f32    { %f32794, %f32795, %f32796, %f32797 },    { %r1, %r2 },            { %r3 },                { %f32794, %f32795, %f32796, %f32797 }; 
	// end inline asm
	// begin inline asm
	mma.sync.aligned.m16n8k8.row.col.f32.f16.f16.f32    { %f32798, %f32799, %f32800, %f32801 },    { %r1, %r2 },            { %r3 },                { %f32798, %f32799, %f32800, %f32801 }; 
	// end inline asm
	// begin inline asm
	mma.sync.aligned.m16n8k8.row.col.f32.f16.f16.f32    { %f32794, %f32795, %f32796, %f32797 },    { %r1, %r2 },            { %r3 },                { %f32794, %f32795, %f32796, %f32797 }; 
	// end inline asm
	// begin inline asm
	mma.sync.aligned.m16n8k8.row.col.f32.f16.f16.f32    { %f32798, %f32799, %f32800, %f32801 },    { %r1, %r2 },            { %r3 },                { %f32798, %f32799, %f32800, %f32801 }; 
	// end inline asm
	// begin inline asm
	mma.sync.aligned.m16n8k8.row.col.f32.f16.f16.f32    { %f32794, %f32795, %f32796, %f32797 },    { %r1, %r2 },            { %r3 },                { %f32794, %f32795, %f32796, %f32797 }; 
	// end inline asm
	// begin inline asm
	mma.sync.aligned.m16n8k8.row.col.f32.f16.f16.f32    { %f32798, %f32799, %f32800, %f32801 },    { %r1, %r2 },            { %r3 },                { %f32798, %f32799, %f32800, %f32801 }; 
	// end inline asm
	// begin inline asm
	mma.sync.aligned.m16n8k8.row.col.f32.f16.f16.f32    { %f32794, %f32795, %f32796, %f32797 },    { %r1, %r2 },            { %r3 },                { %f32794, %f32795, %f32796, %f32797 }; 
	// end inline asm
	// begin inline asm
	mma.sync.aligned.m16n8k8.row.col.f32.f16.f16.f32    { %f32798, %f32799, %f32800, %f32801 },    { %r1, %r2 },            { %r3 },                { %f32798, %f32799, %f32800, %f32801 }; 
	// end inline asm
	// begin inline asm
	mma.sync.aligned.m16n8k8.row.col.f32.f16.f16.f32    { %f32794, %f32795, %f32796, %f32797 },    { %r1, %r2 },            { %r3 },                { %f32794, %f32795, %f32796, %f32797 }; 
	// end inline asm
	// begin inline asm
	mma.sync.aligned.m16n8k8.row.col.f32.f16.f16.f32    { %f32798, %f32799, %f32800, %f32801 },    { %r1, %r2 },            { %r3 },                { %f32798, %f32799, %f32800, %f32801 }; 
	// end inline asm
	// begin inline asm
	mma.sync.aligned.m16n8k8.row.col.f32.f16.f16.f32    { %f32794, %f32795, %f32796, %f32797 },    { %r1, %r2 },            { %r3 },                { %f32794, %f32795, %f32796, %f32797 }; 
	// end inline asm
	// begin inline asm
	mma.sync.aligned.m16n8k8.row.col.f32.f16.f16.f32    { %f32798, %f32799, %f32800, %f32801 },    { %r1, %r2 },            { %r3 },                { %f32798, %f32799, %f32800, %f32801 }; 
	// end inline asm
	// begin inline asm
	mma.sync.aligned.m16n8k8.row.col.f32.f16.f16.f32    { %f32794, %f32795, %f32796, %f32797 },    { %r1, %r2 },            { %r3 },                { %f32794, %f32795, %f32796, %f32797 }; 
	// end inline asm
	// begin inline asm
	mma.sync.aligned.m16n8k8.row.col.f32.f16.f16.f32    { %f32798, %f32799, %f32800, %f32801 },    { %r1, %r2 },            { %r3 },                { %f32798, %f32799, %f32800, %f32801 }; 
	// end inline asm
	// begin inline asm
	mma.sync.aligned.m16n8k8.row.col.f32.f16.f16.f32    { %f32794, %f32795, %f32796, %f32797 },    { %r1, %r2 },            { %r3 },                { %f32794, %f32795, %f32796, %f32797 }; 
	// end inline asm
	// begin inline asm
	mma.sync.aligned.m16n8k8.row.col.f32.f16.f16.f32    { %f32798, %f32799, %f32800, %f32801 },    { %r1, %r2 },            { %r3 },                { %f32798, %f32799, %f32800, %f32801 }; 
	// end inline asm
	// begin inline asm
	mma.sync.aligned.m16n8k8.row.col.f32.f16.f16.f32    { %f32794, %f32795, %f32796, %f32797 },    { %r1, %r2 },            { %r3 },                { %f32794, %f32795, %f32796, %f32797 }; 
	// end inline asm
	// begin inline asm
	mma.sync.aligned.m16n8k8.row.col.f32.f16.f16.f32    { %f32798, %f32799, %f32800, %f32801 },    { %r1, %r2 },            { %r3 },                { %f32798, %f32799, %f32800, %f32801 }; 
	// end inline asm
	// begin inline asm
	mma.sync.aligned.m16n8k8.row.col.f32.f16.f16.f32    { %f32794, %f32795, %f32796, %f32797 },    { %r1, %r2 },            { %r3 },                { %f32794, %f32795, %f32796, %f32797 }; 
	// end inline asm
	// begin inline asm
	mma.sync.aligned.m16n8k8.row.col.f32.f16.f16.f32    { %f32798, %f32799, %f32800, %f32801 },    { %r1, %r2 },            { %r3 },                { %f32798, %f32799, %f32800, %f32801 }; 
	// end inline asm
	// begin inline asm
	mma.sync.aligned.m16n8k8.row.col.f32.f16.f16.f32    { %f32794, %f32795, %f32796, %f32797 },    { %r1, %r2 },            { %r3 },                { %f32794, %f32795, %f32796, %f32797 }; 
	// end inline asm
	// begin inline asm
	mma.sync.aligned.m16n8k8.row.col.f32.f16.f16.f32    { %f32798, %f32799, %f32800, %f32801 },    { %r1, %r2 },            { %r3 },                { %f32798, %f32799, %f32800, %f32801 }; 
	// end inline asm
	// begin inline asm
	mma.sync.aligned.m16n8k8.row.col.f32.f16.f16.f32    { %f32794, %f32795, %f32796, %f32797 },    { %r1, %r2 },            { %r3 },                { %f32794, %f32795, %f32796, %f32797 }; 
	// end inline asm
	// begin inline asm
	mma.sync.aligned.m16n8k8.row.col.f32.f16.f16.f32    { %f32798, %f32799, %f32800, %f32801 },    { %r1, %r2 },            { %r3 },                { %f32798, %f32799, %f32800, %f32801 }; 
	// end inline asm
	// begin inline asm
	mma.sync.aligned.m16n8k8.row.col.f32.f16.f16.f32    { %f32794, %f32795, %f32796, %f32797 },    { %r1, %r2 },            { %r3 },                { %f32794, %f32795, %f32796, %f32797 }; 
	// end inline asm
	// begin inline asm
	mma.sync.aligned.m16n8k8.row.col.f32.f16.f16.f32    { %f32798, %f32799, %f32800, %f32801 },    { %r1, %r2 },            { %r3 },                { %f32798, %f32799, %f32800, %f32801 }; 
	// end inline asm
	// begin inline asm
	mma.sync.aligned.m16n8k8.row.col.f32.f16.f16.f32    { %f32794, %f32795, %f32796, %f32797 },    { %r1, %r2 },            { %r3 },                { %f32794, %f32795, %f32796, %f32797 }; 
	// end inline asm
	// begin inline asm
	mma.sync.aligned.m16n8k8.row.col.f32.f16.f16.f32    { %f32798, %f32799, %f32800, %f32801 },    { %r1, %r2 },            { %r3 },                { %f32798, %f32799, %f32800, %f32801 }; 
	// end inline asm
	// begin inline asm
	mma.sync.aligned.m16n8k8.row.col.f32.f16.f16.f32    { %f32794, %f32795, %f32796, %f32797 },    { %r1, %r2 },            { %r3 },                { %f32794, %f32795, %f32796, %f32797 }; 
	// end inline asm
	// begin inline asm
	mma.sync.aligned.m16n8k8.row.col.f32.f16.f16.f32    { %f32798, %f32799, %f32800, %f32801 },    { %r1, %r2 },            { %r3 },                { %f32798, %f32799, %f32800, %f32801 }; 
	// end inline asm
	// begin inline asm
	mma.sync.aligned.m16n8k8.row.col.f32.f16.f16.f32    { %f32794, %f32795, %f32796, %f32797 },    { %r1, %r2 },            { %r3 },                { %f32794, %f32795, %f32796, %f32797 }; 
	// end inline asm
	// begin inline asm
	mma.sync.aligned.m16n8k8.row.col.f32.f16.f16.f32    { %f32798, %f32799, %f32800, %f32801 },    { %r1, %r2 },            { %r3 },                { %f32798, %f32799, %f32800, %f32801 }; 
	// end inline asm
	// begin inline asm
	mma.sync.aligned.m16n8k8.row.col.f32.f16.f16.f32    { %f32794, %f32795, %f32796, %f32797 },    { %r1, %r2 },            { %r3 },                { %f32794, %f32795, %f32796, %f32797 }; 
	// end inline asm
	// begin inline asm
	mma.sync.aligned.m16n8k8.row.col.f32.f16.f16.f32    { %f32798, %f32799, %f32800, %f32801 },    { %r1, %r2 },            { %r3 },                { %f32798, %f32799, %f32800, %f32801 }; 
	// end inline asm
	// begin inline asm
	mma.sync.aligned.m16n8k8.row.col.f32.f16.f16.f32    { %f32794, %f32795, %f32796, %f32797 },    { %r1, %r2 },            { %r3 },                { %f32794, %f32795, %f32796, %f32797 }; 
	// end inline asm
	// begin inline asm
	mma.sync.aligned.m16n8k8.row.col.f32.f16.f16.f32    { %f32798, %f32799, %f32800, %f32801 },    { %r1, %r2 },            { %r3 },                { %f32798, %f32799, %f32800, %f32801 }; 
	// end inline asm
	// begin inline asm
	mma.sync.aligned.m16n8k8.row.col.f32.f16.f16.f32    { %f32794, %f32795, %f32796, %f32797 },    { %r1, %r2 },            { %r3 },                { %f32794, %f32795, %f32796, %f32797 }; 
	// end inline asm
	// begin inline asm
	mma.sync.aligned.m16n8k8.row.col.f32.f16.f16.f32    { %f32798, %f32799, %f32800, %f32801 },    { %r1, %r2 },            { %r3 },                { %f32798, %f32799, %f32800, %f32801 }; 
	// end inline asm
	// begin inline asm
	mma.sync.aligned.m16n8k8.row.col.f32.f16.f16.f32    { %f32794, %f32795, %f32796, %f32797 },    { %r1, %r2 },            { %r3 },                { %f32794, %f32795, %f32796, %f32797 }; 
	// end inline asm
	// begin inline asm
	mma.sync.aligned.m16n8k8.row.col.f32.f16.f16.f32    { %f32798, %f32799, %f32800, %f32801 },    { %r1, %r2 },            { %r3 },                { %f32798, %f32799, %f32800, %f32801 }; 
	// end inline asm
	// begin inline asm
	mma.sync.aligned.m16n8k8.row.col.f32.f16.f16.f32    { %f32794, %f32795, %f32796, %f32797 },    { %r1, %r2 },            { %r3 },                { %f32794, %f32795, %f32796, %f32797 }; 
	// end inline asm
	// begin inline asm
	mma.sync.aligned.m16n8k8.row.col.f32.f16.f16.f32    { %f32798, %f32799, %f32800, %f32801 },    { %r1, %r2 },            { %r3 },                { %f32798, %f32799, %f32800, %f32801 }; 
	// end inline asm
	// begin inline asm
	mma.sync.aligned.m16n8k8.row.col.f32.f16.f16.f32    { %f32794, %f32795, %f32796, %f32797 },    { %r1, %r2 },            { %r3 },                { %f32794, %f32795, %f32796, %f32797 }; 
	// end inline asm
	// begin inline asm
	mma.sync.aligned.m16n8k8.row.col.f32.f16.f16.f32    { %f32798, %f32799, %f32800, %f32801 },    { %r1, %r2 },            { %r3 },                { %f32798, %f32799, %f32800, %f32801 }; 
	// end inline asm
	// begin inline asm
	mma.sync.aligned.m16n8k8.row.col.f32.f16.f16.f32    { %f32794, %f32795, %f32796, %f32797 },    { %r1, %r2 },            { %r3 },                { %f32794, %f32795, %f32796, %f32797 }; 
	// end inline asm
	// begin inline asm
	mma.sync.aligned.m16n8k8.row.col.f32.f16.f16.f32    { %f32798, %f32799, %f32800, %f32801 },    { %r1, %r2 },            { %r3 },                { %f32798, %f32799, %f32800, %f32801 }; 
	// end inline asm
	// begin inline asm
	mma.sync.aligned.m16n8k8.row.col.f32.f16.f16.f32    { %f32794, %f32795, %f32796, %f32797 },    { %r1, %r2 },            { %r3 },                { %f32794, %f32795, %f32796, %f32797 }; 
	// end inline asm
	// begin inline asm
	mma.sync.aligned.m16n8k8.row.col.f32.f16.f16.f32    { %f32798, %f32799, %f32800, %f32801 },    { %r1, %r2 },            { %r3 },                { %f32798, %f32799, %f32800, %f32801 }; 
	// end inline asm
	// begin inline asm
	mma.sync.aligned.m16n8k8.row.col.f32.f16.f16.f32    { %f32794, %f32795, %f32796, %f32797 },    { %r1, %r2 },            { %r3 },                { %f32794, %f32795, %f32796, %f32797 }; 
	// end inline asm
	// begin inline asm
	mma.sync.aligned.m16n8k8.row.col.f32.f16.f16.f32    { %f32798, %f32799, %f32800, %f32801 },    { %r1, %r2 },            { %r3 },                { %f32798, %f32799, %f32800, %f32801 }; 
	// end inline asm
	// begin inline asm
	mma.sync.aligned.m16n8k8.row.col.f32.f16.f16.f32    { %f32794, %f32795, %f32796, %f32797 },    { %r1, %r2 },            { %r3 },                { %f32794, %f32795, %f32796, %f32797 }; 
	// end inline asm
	// begin inline asm
	mma.sync.aligned.m16n8k8.row.col.f32.f16.f16.f32    { %f32798, %f32799, %f32800, %f32801 },    { %r1, %r2 },            { %r3 },                { %f32798, %f32799, %f32800, %f32801 }; 
	// end inline asm
	// begin inline asm
	mma.sync.aligned.m16n8k8.row.col.f32.f16.f16.f32    { %f32794, %f32795, %f32796, %f32797 },    { %r1, %r2 },            { %r3 },                { %f32794, %f32795, %f32796, %f32797 }; 
	// end inline asm
	// begin inline asm
	mma.sync.aligned.m16n8k8.row.col.f32.f16.f16.f32    { %f32798, %f32799, %f32800, %f32801 },    { %r1, %r2 },            { %r3 },                { %f32798, %f32799, %f32800, %f32801 }; 
	// end inline asm
	// begin inline asm
	mma.sync.aligned.m16n8k8.row.col.f32.f16.f16.f32    { %f32794, %f32795, %f32796, %f32797 },    { %r1, %r2 },            { %r3 },                { %f32794, %f32795, %f32796, %f32797 }; 
	// end inline asm
	// begin inline asm
	mma.sync.aligned.m16n8k8.row.col.f32.f16.f16.f32    { %f32798, %f32799, %f32800, %f32801 },    { %r1, %r2 },            { %r3 },                { %f32798, %f32799, %f32800, %f32801 }; 
	// end inline asm
	// begin inline asm
	mma.sync.aligned.m16n8k8.row.col.f32.f16.f16.f32    { %f32794, %f32795, %f32796, %f32797 },    { %r1, %r2 },            { %r3 },                { %f32794, %f32795, %f32796, %f32797 }; 
	// end inline asm
	// begin inline asm
	mma.sync.aligned.m16n8k8.row.col.f32.f16.f16.f32    { %f32798, %f32799, %f32800, %f32801 },    { %r1, %r2 },            { %r3 },                { %f32798, %f32799, %f32800, %f32801 }; 
	// end inline asm
	// begin inline asm
	mma.sync.aligned.m16n8k8.row.col.f32.f16.f16.f32    { %f32794, %f32795, %f32796, %f32797 },    { %r1, %r2 },            { %r3 },                { %f32794, %f32795, %f32796, %f32797 }; 
	// end inline asm
	// begin inline asm
	mma.sync.aligned.m16n8k8.row.col.f32.f16.f16.f32    { %f32798, %f32799, %f32800, %f32801 },    { %r1, %r2 },            { %r3 },                { %f32798, %f32799, %f32800, %f32801 }; 
	// end inline asm
	// begin inline asm
	mma.sync.aligned.m16n8k8.row.col.f32.f16.f16.f32    { %f32794, %f32795, %f32796, %f32797 },    { %r1, %r2 },            { %r3 },                { %f32794, %f32795, %f32796, %f32797 }; 
	// end inline asm
	// begin inline asm
	mma.sync.aligned.m16n8k8.row.col.f32.f16.f16.f32    { %f32798, %f32799, %f32800, %f32801 },    { %r1, %r2 },            { %r3 },                { %f32798, %f32799, %f32800, %f32801 }; 
	// end inline asm
	// begin inline asm
	mma.sync.aligned.m16n8k8.row.col.f32.f16.f16.f32    { %f32794, %f32795, %f32796, %f32797 },    { %r1, %r2 },            { %r3 },                { %f32794, %f32795, %f32796, %f32797 }; 
	// end inline asm
	// begin inline asm
	mma.sync.aligned.m16n8k8.row.col.f32.f16.f16.f32    { %f32798, %f32799, %f32800, %f32801 },    { %r1, %r2 },            { %r3 },                { %f32798, %f32799, %f32800, %f32801 }; 
	// end inline asm
	// begin inline asm
	mma.sync.aligned.m16n8k8.row.col.f32.f16.f16.f32    { %f32794, %f32795, %f32796, %f32797 },    { %r1, %r2 },            { %r3 },                { %f32794, %f32795, %f32796, %f32797 }; 
	// end inline asm
	// begin inline asm
	mma.sync.aligned.m16n8k8.row.col.f32.f16.f16.f32    { %f32798, %f32799, %f32800, %f32801 },    { %r1, %r2 },            { %r3 },                { %f32798, %f32799, %f32800, %f32801 }; 
	// end inline asm
	// begin inline asm
	mma.sync.aligned.m16n8k8.row.col.f32.f16.f16.f32    { %f32794, %f32795, %f32796, %f32797 },    { %r1, %r2 },            { %r3 },                { %f32794, %f32795, %f32796, %f32797 }; 
	// end inline asm
	// begin inline asm
	mma.sync.aligned.m16n8k8.row.col.f32.f16.f16.f32    { %f32798, %f32799, %f32800, %f32801 },    { %r1, %r2 },            { %r3 },                { %f32798, %f32799, %f32800, %f32801 }; 
	// end inline asm
	// begin inline asm
	mma.sync.aligned.m16n8k8.row.col.f32.f16.f16.f32    { %f32794, %f32795, %f32796, %f32797 },    { %r1, %r2 },            { %r3 },                { %f32794, %f32795, %f32796, %f32797 }; 
	// end inline asm
	// begin inline asm
	mma.sync.aligned.m16n8k8.row.col.f32.f16.f16.f32    { %f32798, %f32799, %f32800, %f32801 },    { %r1, %r2 },            { %r3 },                { %f32798, %f32799, %f32800, %f32801 }; 
	// end inline asm
	// begin inline asm
	mma.sync.aligned.m16n8k8.row.col.f32.f16.f16.f32    { %f32794, %f32795, %f32796, %f32797 },    { %r1, %r2 },            { %r3 },                { %f32794, %f32795, %f32796, %f32797 }; 
	// end inline asm
	// begin inline asm
	mma.sync.aligned.m16n8k8.row.col.f32.f16.f16.f32    { %f32798, %f32799, %f32800, %f32801 },    { %r1, %r2 },            { %r3 },                { %f32798, %f32799, %f32800, %f32801 }; 
	// end inline asm
	// begin inline asm
	mma.sync.aligned.m16n8k8.row.col.f32.f16.f16.f32    { %f32794, %f32795, %f32796, %f32797 },    { %r1, %r2 },            { %r3 },                { %f32794, %f32795, %f32796, %f32797 }; 
	// end inline asm
	// begin inline asm
	mma.sync.aligned.m16n8k8.row.col.f32.f16.f16.f32    { %f32798, %f32799, %f32800, %f32801 },    { %r1, %r2 },            { %r3 },                { %f32798, %f32799, %f32800, %f32801 }; 
	// end inline asm
	// begin inline asm
	mma.sync.aligned.m16n8k8.row.col.f32.f16.f16.f32    { %f32794, %f32795, %f32796, %f32797 },    { %r1, %r2 },            { %r3 },                { %f32794, %f32795, %f32796, %f32797 }; 
	// end inline asm
	// begin inline asm
	mma.sync.aligned.m16n8k8.row.col.f32.f16.f16.f32    { %f32798, %f32799, %f32800, %f32801 },    { %r1, %r2 },            { %r3 },                { %f32798, %f32799, %f32800, %f32801 }; 
	// end inline asm
	// begin inline asm
	mma.sync.aligned.m16n8k8.row.col.f32.f16.f16.f32    { %f32794, %f32795, %f32796, %f32797 },    { %r1, %r2 },            { %r3 },                { %f32794, %f32795, %f32796, %f32797 }; 
	// end inline asm
	// begin inline asm
	mma.sync.aligned.m16n8k8.row.col.f32.f16.f16.f32    { %f32798, %f32799, %f32800, %f32801 },    { %r1, %r2 },            { %r3 },                { %f32798, %f32799, %f32800, %f32801 }; 
	// end inline asm
	// begin inline asm
	mma.sync.aligned.m16n8k8.row.col.f32.f16.f16.f32    { %f32794, %f32795, %f32796, %f32797 },    { %r1, %r2 },            { %r3 },                { %f32794, %f32795, %f32796, %f32797 }; 
	// end inline asm
	// begin inline asm
	mma.sync.aligned.m16n8k8.row.col.f32.f16.f16.f32    { %f32798, %f32799, %f32800, %f32801 },    { %r1, %r2 },            { %r3 },                { %f32798, %f32799, %f32800, %f32801 }; 
	// end inline asm
	// begin inline asm
	mma.sync.aligned.m16n8k8.row.col.f32.f16.f16.f32    { %f32794, %f32795, %f32796, %f32797 },    { %r1, %r2 },            { %r3 },                { %f32794, %f32795, %f32796, %f32797 }; 
	// end inline asm
	// begin inline asm
	mma.sync.aligned.m16n8k8.row.col.f32.f16.f16.f32    { %f32798, %f32799, %f32800, %f32801 },    { %r1, %r2 },            { %r3 },                { %f32798, %f32799, %f32800, %f32801 }; 
	// end inline asm
	// begin inline asm
	mma.sync.aligned.m16n8k8.row.col.f32.f16.f16.f32    { %f32794, %f32795, %f32796, %f32797 },    { %r1, %r2 },            { %r3 },                { %f32794, %f32795, %f32796, %f32797 }; 
	// end inline asm
	// begin inline asm
	mma.sync.aligned.m16n8k8.row.col.f32.f16.f16.f32    { %f32798, %f32799, %f32800, %f32801 },    { %r1, %r2 },            { %r3 },                { %f32798, %f32799, %f32800, %f32801 }; 
	// end inline asm
	// begin inline asm
	mma.sync.aligned.m16n8k8.row.col.f32.f16.f16.f32    { %f32794, %f32795, %f32796, %f32797 },    { %r1, %r2 },            { %r3 },                { %f32794, %f32795, %f32796, %f32797 }; 
	// end inline asm
	// begin inline asm
	mma.sync.aligned.m16n8k8.row.col.f32.f16.f16.f32    { %f32798, %f32799, %f32800, %f32801 },    { %r1, %r2 },            { %r3 },                { %f32798, %f32799, %f32800, %f32801 }; 
	// end inline asm
	// begin inline asm
	mma.sync.aligned.m16n8k8.row.col.f32.f16.f16.f32    { %f32794, %f32795, %f32796, %f32797 },    { %r1, %r2 },            { %r3 },                { %f32794, %f32795, %f32796, %f32797 }; 
	// end inline asm
	// begin inline asm
	mma.sync.aligned.m16n8k8.row.col.f32.f16.f16.f32    { %f32798, %f32799, %f32800, %f32801 },    { %r1, %r2 },            { %r3 },                { %f32798, %f32799, %f32800, %f32801 }; 
	// end inline asm
	// begin inline asm
	mma.sync.aligned.m16n8k8.row.col.f32.f16.f16.f32    { %f32794, %f32795, %f32796, %f32797 },    { %r1, %r2 },            { %r3 },                { %f32794, %f32795, %f32796, %f32797 }; 
	// end inline asm
	// begin inline asm
	mma.sync.aligned.m16n8k8.row.col.f32.f16.f16.f32    { %f32798, %f32799, %f32800, %f32801 },    { %r1, %r2 },            { %r3 },                { %f32798, %f32799, %f32800, %f32801 }; 
	// end inline asm
	// begin inline asm
	mma.sync.aligned.m16n8k8.row.col.f32.f16.f16.f32    { %f32794, %f32795, %f32796, %f32797 },    { %r1, %r2 },            { %r3 },                { %f32794, %f32795, %f32796, %f32797 }; 
	// end inline asm
	// begin inline asm
	mma.sync.aligned.m16n8k8.row.col.f32.f16.f16.f32    { %f32798, %f32799, %f32800, %f32801 },    { %r1, %r2 },            { %r3 },                { %f32798, %f32799, %f32800, %f32801 }; 
	// end inline asm
	// begin inline asm
	mma.sync.aligned.m16n8k8.row.col.f32.f16.f16.f32    { %f32794, %f32795, %f32796, %f32797 },    { %r1, %r2 },            { %r3 },                { %f32794, %f32795, %f32796, %f32797 }; 
	// end inline asm
	// begin inline asm
	mma.sync.aligned.m16n8k8.row.col.f32.f16.f16.f32    { %f32798, %f32799, %f32800, %f32801 },    { %r1, %r2 },            { %r3 },                { %f32798, %f32799, %f32800, %f32801 }; 
	// end inline asm
	// begin inline asm
	mma.sync.aligned.m16n8k8.row.col.f32.f16.f16.f32    { %f32794, %f32795, %f32796, %f32797 },    { %r1, %r2 },            { %r3 },                { %f32794, %f32795, %f32796, %f32797 }; 
	// end inline asm
	// begin inline asm
	mma.sync.aligned.m16n8k8.row.col.f32.f16.f16.f32    { %f32798, %f32799, %f32800, %f32801 },    { %r1, %r2 },            { %r3 },                { %f32798, %f32799, %f32800, %f32801 }; 
	// end inline asm
	// begin inline asm
	mma.sync.aligned.m16n8k8.row.col.f32.f16.f16.f32    { %f32794, %f32795, %f32796, %f32797 },    { %r1, %r2 },            { %r3 },                { %f32794, %f32795, %f32796, %f32797 }; 
	// end inline asm
	// begin inline asm
	mma.sync.aligned.m16n8k8.row.col.f32.f16.f16.f32    { %f32798, %f32799, %f32800, %f32801 },    { %r1, %r2 },            { %r3 },                { %f32798, %f32799, %f32800, %f32801 }; 
	// end inline asm
	// begin inline asm
	mma.sync.aligned.m16n8k8.row.col.f32.f16.f16.f32    { %f32794, %f32795, %f32796, %f32797 },    { %r1, %r2 },            { %r3 },                { %f32794, %f32795, %f32796, %f32797 }; 
	// end inline asm
	// begin inline asm
	mma.sync.aligned.m16n8k8.row.col.f32.f16.f16.f32    { %f32798, %f32799, %f32800, %f32801 },    { %r1, %r2 },            { %r3 },                { %f32798, %f32799, %f32800, %f32801 }; 
	// end inline asm
	// begin inline asm
	mma.sync.aligned.m16n8k8.row.col.f32.f16.f16.f32    { %f32794, %f32795, %f32796, %f32797 },    { %r1, %r2 },            { %r3 },                { %f32794, %f32795, %f32796, %f32797 }; 
	// end inline asm
	// begin inline asm
	mma.sync.aligned.m16n8k8.row.col.f32.f16.f16.f32    { %f32798, %f32799, %f32800, %f32801 },    { %r1, %r2 },            { %r3 },                { %f32798, %f32799, %f32800, %f32801 }; 
	// end inline asm
	// begin inline asm
	mma.sync.aligned.m16n8k8.row.col.f32.f16.f16.f32    { %f32794, %f32795, %f32796, %f32797 },    { %r1, %r2 },            { %r3 },                { %f32794, %f32795, %f32796, %f32797 }; 
	// end inline asm
	// begin inline asm
	mma.sync.aligned.m16n8k8.row.col.f32.f16.f16.f32    { %f32798, %f32799, %f32800, %f32801 },    { %r1, %r2 },            { %r3 },                { %f32798, %f32799, %f32800, %f32801 }; 
	// end inline asm
	// begin inline asm
	mma.sync.aligned.m16n8k8.row.col.f32.f16.f16.f32    { %f32794, %f32795, %f32796, %f32797 },    { %r1, %r2 },            { %r3 },                { %f32794, %f32795, %f32796, %f32797 }; 
	// end inline asm
	// begin inline asm
	mma.sync.aligned.m16n8k8.row.col.f32.f16.f16.f32    { %f32798, %f32799, %f32800, %f32801 },    { %r1, %r2 },            { %r3 },                { %f32798, %f32799, %f32800, %f32801 }; 
	// end inline asm
	// begin inline asm
	mma.sync.aligned.m16n8k8.row.col.f32.f16.f16.f32    { %f32794, %f32795, %f32796, %f32797 },    { %r1, %r2 },            { %r3 },                { %f32794, %f32795, %f32796, %f32797 }; 
	// end inline asm
	// begin inline asm
	mma.sync.aligned.m16n8k8.row.col.f32.f16.f16.f32    { %f32798, %f32799, %f32800, %f32801 },    { %r1, %r2 },            { %r3 },                { %f32798, %f32799, %f32800, %f32801 }; 
	// end inline asm
	// begin inline asm
	mma.sync.aligned.m16n8k8.row.col.f32.f16.f16.f32    { %f32794, %f32795, %f32796, %f32797 },    { %r1, %r2 },            { %r3 },                { %f32794, %f32795, %f32796, %f32797 }; 
	// end inline asm
	// begin inline asm
	mma.sync.aligned.m16n8k8.row.col.f32.f16.f16.f32    { %f32798, %f32799, %f32800, %f32801 },    { %r1, %r2 },            { %r3 },                { %f32798, %f32799, %f32800, %f32801 }; 
	// end inline asm
	// begin inline asm
	mma.sync.aligned.m16n8k8.row.col.f32.f16.f16.f32    { %f32794, %f32795, %f32796, %f32797 },    { %r1, %r2 },            { %r3 },                { %f32794, %f32795, %f32796, %f32797 }; 
	// end inline asm
	// begin inline asm
	mma.sync.aligned.m16n8k8.row.col.f32.f16.f16.f32    { %f32798, %f32799, %f32800, %f32801 },    { %r1, %r2 },            { %r3 },                { %f32798, %f32799, %f32800, %f32801 }; 
	// end inline asm
	// begin inline asm
	mma.sync.aligned.m16n8k8.row.col.f32.f16.f16.f32    { %f32794, %f32795, %f32796, %f32797 },    { %r1, %r2 },            { %r3 },                { %f32794, %f32795, %f32796, %f32797 }; 
	// end inline asm
	// begin inline asm
	mma.sync.aligned.m16n8k8.row.col.f32.f16.f16.f32    { %f32798, %f32799, %f32800, %f32801 },    { %r1, %r2 },            { %r3 },                { %f32798, %f32799, %f32800, %f32801 }; 
	// end inline asm
	// begin inline asm
	mma.sync.aligned.m16n8k8.row.col.f32.f16.f16.f32    { %f32794, %f32795, %f32796, %f32797 },    { %r1, %r2 },            { %r3 },                { %f32794, %f32795, %f32796, %f32797 }; 
	// end inline asm
	// begin inline asm
	mma.sync.aligned.m16n8k8.row.col.f32.f16.f16.f32    { %f32798, %f32799, %f32800, %f32801 },    { %r1, %r2 },            { %r3 },                { %f32798, %f32799, %f32800, %f32801 }; 
	// end inline asm
	// begin inline asm
	mma.sync.aligned.m16n8k8.row.col.f32.f16.f16.f32    { %f32794, %f32795, %f32796, %f32797 },    { %r1, %r2 },            { %r3 },                { %f32794, %f32795, %f32796, %f32797 }; 
	// end inline asm
	// begin inline asm
	mma.sync.aligned.m16n8k8.row.col.f32.f16.f16.f32    { %f32798, %f32799, %f32800, %f32801 },    { %r1, %r2 },            { %r3 },                { %f32798, %f32799, %f32800, %f32801 }; 
	// end inline asm
	// begin inline asm
	mma.sync.aligned.m16n8k8.row.col.f32.f16.f16.f32    { %f32794, %f32795, %f32796, %f32797 },    { %r1, %r2 },            { %r3 },                { %f32794, %f32795, %f32796, %f32797 }; 
	// end inline asm
	// begin inline asm
	mma.sync.aligned.m16n8k8.row.col.f32.f16.f16.f32    { %f32798, %f32799, %f32800, %f32801 },    { %r1, %r2 },            { %r3 },                { %f32798, %f32799, %f32800, %f32801 }; 
	// end inline asm
	// begin inline asm
	mma.sync.aligned.m16n8k8.row.col.f32.f16.f16.f32    { %f32794, %f32795, %f32796, %f32797 },    { %r1, %r2 },            { %r3 },                { %f32794, %f32795, %f32796, %f32797 }; 
	// end inline asm
	// begin inline asm
	mma.sync.aligned.m16n8k8.row.col.f32.f16.f16.f32    { %f32798, %f32799, %f32800, %f32801 },    { %r1, %r2 },            { %r3 },                { %f32798, %f32799, %f32800, %f32801 }; 
	// end inline asm
	// begin inline asm
	mma.sync.aligned.m16n8k8.row.col.f32.f16.f16.f32    { %f32794, %f32795, %f32796, %f32797 },    { %r1, %r2 },            { %r3 },                { %f32794, %f32795, %f32796, %f32797 }; 
	// end inline asm
	// begin inline asm
	mma.sync.aligned.m16n8k8.row.col.f32.f16.f16.f32    { %f32798, %f32799, %f32800, %f32801 },    { %r1, %r2 },            { %r3 },                { %f32798, %f32799, %f32800, %f32801 }; 
	// end inline asm
	// begin inline asm
	mma.sync.aligned.m16n8k8.row.col.f32.f16.f16.f32    { %f32794, %f32795, %f32796, %f32797 },    { %r1, %r2 },            { %r3 },                { %f32794, %f32795, %f32796, %f32797 }; 
	// end inline asm
	// begin inline asm
	mma.sync.aligned.m16n8k8.row.col.f32.f16.f16.f32    { %f32798, %f32799, %f32800, %f32801 },    { %r1, %r2 },            { %r3 },                { %f32798, %f32799, %f32800, %f32801 }; 
	// end inline asm
	// begin inline asm
	mma.sync.aligned.m16n8k8.row.col.f32.f16.f16.f32    { %f32794, %f32795, %f32796, %f32797 },    { %r1, %r2 },            { %r3 },                { %f32794, %f32795, %f32796, %f32797 }; 
	// end inline asm
	// begin inline asm
	mma.sync.aligned.m16n8k8.row.col.f32.f16.f16.f32    { %f32798, %f32799, %f32800, %f32801 },    { %r1, %r2 },            { %r3 },                { %f32798, %f32799, %f32800, %f32801 }; 
	// end inline asm
	// begin inline asm
	mma.sync.aligned.m16n8k8.row.col.f32.f16.f16.f32    { %f32794, %f32795, %f32796, %f32797 },    { %r1, %r2 },            { %r3 },                { %f32794, %f32795, %f32796, %f32797 }; 
	// end inline asm
	// begin inline asm
	mma.sync.aligned.m16n8k8.row.col.f32.f16.f16.f32    { %f32798, %f32799, %f32800, %f32801 },    { %r1, %r2 },            { %r3 },                { %f32798, %f32799, %f32800, %f32801 }; 
	// end inline asm
	// begin inline asm
	mma.sync.aligned.m16n8k8.row.col.f32.f16.f16.f32    { %f32794, %f32795, %f32796, %f32797 },    { %r1, %r2 },            { %r3 },                { %f32794, %f32795, %f32796, %f32797 }; 
	// end inline asm
	// begin inline asm
	mma.sync.aligned.m16n8k8.row.col.f32.f16.f16.f32    { %f32798, %f32799, %f32800, %f32801 },    { %r1, %r2 },            { %r3 },                { %f32798, %f32799, %f32800, %f32801 }; 
	// end inline asm
	// begin inline asm
	mma.sync.aligned.m16n8k8.row.col.f32.f16.f16.f32    { %f32794, %f32795, %f32796, %f32797 },    { %r1, %r2 },            { %r3 },                { %f32794, %f32795, %f32796, %f32797 }; 
	// end inline asm
	// begin inline asm
	mma.sync.aligned.m16n8k8.row.col.f32.f16.f16.f32    { %f32798, %f32799, %f32800, %f32801 },    { %r1, %r2 },            { %r3 },                { %f32798, %f32799, %f32800, %f32801 }; 
	// end inline asm
	// begin inline asm
	mma.sync.aligned.m16n8k8.row.col.f32.f16.f16.f32    { %f32794, %f32795, %f32796, %f32797 },    { %r1, %r2 },            { %r3 },                { %f32794, %f32795, %f32796, %f32797 }; 
	// end inline asm
	// begin inline asm
	mma.sync.aligned.m16n8k8.row.col.f32.f16.f16.f32    { %f32798, %f32799, %f32800, %f32801 },    { %r1, %r2 },            { %r3 },                { %f32798, %f32799, %f32800, %f32801 }; 
	// end inline asm
	// begin inline asm
	mma.sync.aligned.m16n8k8.row.col.f32.f16.f16.f32    { %f32794, %f32795, %f32796, %f32797 },    { %r1, %r2 },            { %r3 },                { %f32794, %f32795, %f32796, %f32797 }; 
	// end inline asm
	// begin inline asm
	mma.sync.aligned.m16n8k8.row.col.f32.f16.f16.f32    { %f32798, %f32799, %f32800, %f32801 },    { %r1, %r2 },            { %r3 },                { %f32798, %f32799, %f32800, %f32801 }; 
	// end inline asm
	// begin inline asm
	mma.sync.aligned.m16n8k8.row.col.f32.f16.f16.f32    { %f32794, %f32795, %f32796, %f32797 },    { %r1, %r2 },            { %r3 },                { %f32794, %f32795, %f32796, %f32797 }; 
	// end inline asm
	// begin inline asm
	mma.sync.aligned.m16n8k8.row.col.f32.f16.f16.f32    { %f32798, %f32799, %f32800, %f32801 },    { %r1, %r2 },            { %r3 },                { %f32798, %f32799, %f32800, %f32801 }; 
	// end inline asm
	// begin inline asm
	mma.sync.aligned.m16n8k8.row.col.f32.f16.f16.f32    { %f32794, %f32795, %f32796, %f32797 },    { %r1, %r2 },            { %r3 },                { %f32794, %f32795, %f32796, %f32797 }; 
	// end inline asm
	// begin inline asm
	mma.sync.aligned.m16n8k8.row.col.f32.f16.f16.f32    { %f32798, %f32799, %f32800, %f32801 },    { %r1, %r2 },            { %r3 },                { %f32798, %f32799, %f32800, %f32801 }; 
	// end inline asm
	// begin inline asm
	mma.sync.aligned.m16n8k8.row.col.f32.f16.f16.f32    { %f32794, %f32795, %f32796, %f32797 },    { %r1, %r2 },            { %r3 },                { %f32794, %f32795, %f32796, %f32797 }; 
	// end inline asm
	// begin inline asm
	mma.sync.aligned.m16n8k8.row.col.f32.f16.f16.f32    { %f32798, %f32799, %f32800, %f32801 },    { %r1, %r2 },            { %r3 },                { %f32798, %f32799, %f32800, %f32801 }; 
	// end inline asm
	// begin inline asm
	mma.sync.aligned.m16n8k8.row.col.f32.f16.f16.f32    { %f32794, %f32795, %f32796, %f32797 },    { %r1, %r2 },            { %r3 },                { %f32794, %f32795, %f32796, %f32797 }; 
	// end inline asm
	// begin inline asm
	mma.sync.aligned.m16n8k8.row.col.f32.f16.f16.f32    { %f32798, %f32799, %f32800, %f32801 },    { %r1, %r2 },            { %r3 },                { %f32798, %f32799, %f32800, %f32801 }; 
	// end inline asm
	// begin inline asm
	mma.sync.aligned.m16n8k8.row.col.f32.f16.f16.f32    { %f32794, %f32795, %f32796, %f32797 },    { %r1, %r2 },            { %r3 },                { %f32794, %f32795, %f32796, %f32797 }; 
	// end inline asm
	// begin inline asm
	mma.sync.aligned.m16n8k8.row.col.f32.f16.f16.f32    { %f32798, %f32799, %f32800, %f32801 },    { %r1, %r2 },            { %r3 },                { %f32798, %f32799, %f32800, %f32801 }; 
	// end inline asm
	// begin inline asm
	mma.sync.aligned.m16n8k8.row.col.f32.f16.f16.f32    { %f32794, %f32795, %f32796, %f32797 },    { %r1, %r2 },            { %r3 },                { %f32794, %f32795, %f32796, %f32797 }; 
	// end inline asm
	// begin inline asm
	mma.sync.aligned.m16n8k8.row.col.f32.f16.f16.f32    { %f32798, %f32799, %f32800, %f32801 },    { %r1, %r2 },            { %r3 },                { %f32798, %f32799, %f32800, %f32801 }; 
	// end inline asm
	// begin inline asm
	mma.sync.aligned.m16n8k8.row.col.f32.f16.f16.f32    { %f32794, %f32795, %f32796, %f32797 },    { %r1, %r2 },            { %r3 },                { %f32794, %f32795, %f32796, %f32797 }; 
	// end inline asm
	// begin inline asm
	mma.sync.aligned.m16n8k8.row.col.f32.f16.f16.f32    { %f32798, %f32799, %f32800, %f32801 },    { %r1, %r2 },            { %r3 },                { %f32798, %f32799, %f32800, %f32801 }; 
	// end inline asm
	// begin inline asm
	mma.sync.aligned.m16n8k8.row.col.f32.f16.f16.f32    { %f32794, %f32795, %f32796, %f32797 },    { %r1, %r2 },            { %r3 },                { %f32794, %f32795, %f32796, %f32797 }; 
	// end inline asm
	// begin inline asm
	mma.sync.aligned.m16n8k8.row.col.f32.f16.f16.f32    { %f32798, %f32799, %f32800, %f32801 },    { %r1, %r2 },            { %r3 },                { %f32798, %f32799, %f32800, %f32801 }; 
	// end inline asm
	// begin inline asm
	mma.sync.aligned.m16n8k8.row.col.f32.f16.f16.f32    { %f32794, %f32795, %f32796, %f32797 },    { %r1, %r2 },            { %r3 },                { %f32794, %f32795, %f32796, %f32797 }; 
	// end inline asm
	// begin inline asm
	mma.sync.aligned.m16n8k8.row.col.f32.f16.f16.f32    { %f32798, %f32799, %f32800, %f32801 },    { %r1, %r2 },            { %r3 },                { %f32798, %f32799, %f32800, %f32801 }; 
	// end inline asm
	// begin inline asm
	mma.sync.aligned.m16n8k8.row.col.f32.f16.f16.f32    { %f32794, %f32795, %f32796, %f32797 },    { %r1, %r2 },            { %r3 },                { %f32794, %f32795, %f32796, %f32797 }; 
	// end inline asm
	// begin inline asm
	mma.sync.aligned.m16n8k8.row.col.f32.f16.f16.f32    { %f32798, %f32799, %f32800, %f32801 },    { %r1, %r2 },            { %r3 },                { %f32798, %f32799, %f32800, %f32801 }; 
	// end inline asm
	// begin inline asm
	mma.sync.aligned.m16n8k8.row.col.f32.f16.f16.f32    { %f32794, %f32795, %f32796, %f32797 },    { %r1, %r2 },            { %r3 },                { %f32794, %f32795, %f32796, %f32797 }; 
	// end inline asm
	// begin inline asm
	mma.sync.aligned.m16n8k8.row.col.f32.f16.f16.f32    { %f32798, %f32799, %f32800, %f32801 },    { %r1, %r2 },            { %r3 },                { %f32798, %f32799, %f32800, %f32801 }; 
	// end inline asm
	// begin inline asm
	mma.sync.aligned.m16n8k8.row.col.f32.f16.f16.f32    { %f32794, %f32795, %f32796, %f32797 },    { %r1, %r2 },            { %r3 },                { %f32794, %f32795, %f32796, %f32797 }; 
	// end inline asm
	// begin inline asm
	mma.sync.aligned.m16n8k8.row.col.f32.f16.f16.f32    { %f32798, %f32799, %f32800, %f32801 },    { %r1, %r2 },            { %r3 },                { %f32798, %f32799, %f32800, %f32801 }; 
	// end inline asm
	// begin inline asm
	mma.sync.aligned.m16n8k8.row.col.f32.f16.f16.f32    { %f32794, %f32795, %f32796, %f32797 },    { %r1, %r2 },            { %r3 },                { %f32794, %f32795, %f32796, %f32797 }; 
	// end inline asm
	// begin inline asm
	mma.sync.aligned.m16n8k8.row.col.f32.f16.f16.f32    { %f32798, %f32799, %f32800, %f32801 },    { %r1, %r2 },            { %r3 },                { %f32798, %f32799, %f32800, %f32801 }; 
	// end inline asm
	// begin inline asm
	mma.sync.aligned.m16n8k8.row.col.f32.f16.f16.f32    { %f32794, %f32795, %f32796, %f32797 },    { %r1, %r2 },            { %r3 },                { %f32794, %f32795, %f32796, %f32797 }; 
	// end inline asm
	// begin inline asm
	mma.sync.aligned.m16n8k8.row.col.f32.f16.f16.f32    { %f32798, %f32799, %f32800, %f32801 },    { %r1, %r2 },            { %r3 },                { %f32798, %f32799, %f32800, %f32801 }; 
	// end inline asm
	// begin inline asm
	mma.sync.aligned.m16n8k8.row.col.f32.f16.f16.f32    { %f32794, %f32795, %f32796, %f32797 },    { %r1, %r2 },            { %r3 },                { %f32794, %f32795, %f32796, %f32797 }; 
	// end inline asm
	// begin inline asm
	mma.sync.aligned.m16n8k8.row.col.f32.f16.f16.f32    { %f32798, %f32799, %f32800, %f32801 },    { %r1, %r2 },            { %r3 },                { %f32798, %f32799, %f32800, %f32801 }; 
	// end inline asm
	// begin inline asm
	mma.sync.aligned.m16n8k8.row.col.f32.f16.f16.f32    { %f32794, %f32795, %f32796, %f32797 },    { %r1, %r2 },            { %r3 },                { %f32794, %f32795, %f32796, %f32797 }; 
	// end inline asm
	// begin inline asm
	mma.sync.aligned.m16n8k8.row.col.f32.f16.f16.f32    { %f32798, %f32799, %f32800, %f32801 },    { %r1, %r2 },            { %r3 },                { %f32798, %f32799, %f32800, %f32801 }; 
	// end inline asm
	// begin inline asm
	mma.sync.aligned.m16n8k8.row.col.f32.f16.f16.f32    { %f32794, %f32795, %f32796, %f32797 },    { %r1, %r2 },            { %r3 },                { %f32794, %f32795, %f32796, %f32797 }; 
	// end inline asm
	// begin inline asm
	mma.sync.aligned.m16n8k8.row.col.f32.f16.f16.f32    { %f32798, %f32799, %f32800, %f32801 },    { %r1, %r2 },            { %r3 },                { %f32798, %f32799, %f32800, %f32801 }; 
	// end inline asm
	// begin inline asm
	mma.sync.aligned.m16n8k8.row.col.f32.f16.f16.f32    { %f32794, %f32795, %f32796, %f32797 },    { %r1, %r2 },            { %r3 },                { %f32794, %f32795, %f32796, %f32797 }; 
	// end inline asm
	// begin inline asm
	mma.sync.aligned.m16n8k8.row.col.f32.f16.f16.f32    { %f32798, %f32799, %f32800, %f32801 },    { %r1, %r2 },            { %r3 },                { %f32798, %f32799, %f32800, %f32801 }; 
	// end inline asm
	// begin inline asm
	mma.sync.aligned.m16n8k8.row.col.f32.f16.f16.f32    { %f32794, %f32795, %f32796, %f32797 },    { %r1, %r2 },            { %r3 },                { %f32794, %f32795, %f32796, %f32797 }; 
	// end inline asm
	// begin inline asm
	mma.sync.aligned.m16n8k8.row.col.f32.f16.f16.f32    { %f32798, %f32799, %f32800, %f32801 },    { %r1, %r2 },            { %r3 },                { %f32798, %f32799, %f32800, %f32801 }; 
	// end inline asm
	// begin inline asm
	mma.sync.aligned.m16n8k8.row.col.f32.f16.f16.f32    { %f32794, %f32795, %f32796, %f32797 },    { %r1, %r2 },            { %r3 },                { %f32794, %f32795, %f32796, %f32797 }; 
	// end inline asm
	// begin inline asm
	mma.sync.aligned.m16n8k8.row.col.f32.f16.f16.f32    { %f32798, %f32799, %f32800, %f32801 },    { %r1, %r2 },            { %r3 },                { %f32798, %f32799, %f32800, %f32801 }; 
	// end inline asm
	// begin inline asm
	mma.sync.aligned.m16n8k8.row.col.f32.f16.f16.f32    { %f32794, %f32795, %f32796, %f32797 },    { %r1, %r2 },            { %r3 },                { %f32794, %f32795, %f32796, %f32797 }; 
	// end inline asm
	// begin inline asm
	mma.sync.aligned.m16n8k8.row.col.f32.f16.f16.f32    { %f32798, %f32799, %f32800, %f32801 },    { %r1, %r2 },            { %r3 },                { %f32798, %f32799, %f32800, %f32801 }; 
	// end inline asm
	// begin inline asm
	mma.sync.aligned.m16n8k8.row.col.f32.f16.f16.f32    { %f32794, %f32795, %f32796, %f32797 },    { %r1, %r2 },            { %r3 },                { %f32794, %f32795, %f32796, %f32797 }; 
	// end inline asm
	// begin inline asm
	mma.sync.aligned.m16n8k8.row.col.f32.f16.f16.f32    { %f32798, %f32799, %f32800, %f32801 },    { %r1, %r2 },            { %r3 },                { %f32798, %f32799, %f32800, %f32801 }; 
	// end inline asm
	// begin inline asm
	mma.sync.aligned.m16n8k8.row.col.f32.f16.f16.f32    { %f32794, %f32795, %f32796, %f32797 },    { %r1, %r2 },            { %r3 },                { %f32794, %f32795, %f32796, %f32797 }; 
	// end inline asm
	// begin inline asm
	mma.sync.aligned.m16n8k8.row.col.f32.f16.f16.f32    { %f32798, %f32799, %f32800, %f32801 },    { %r1, %r2 },            { %r3 },                { %f32798, %f32799, %f32800, %f32801 }; 
	// end inline asm
	// begin inline asm
	mma.sync.aligned.m16n8k8.row.col.f32.f16.f16.f32    { %f32794, %f32795, %f32796, %f32797 },    { %r1, %r2 },            { %r3 },                { %f32794, %f32795, %f32796, %f32797 }; 
	// end inline asm
	// begin inline asm
	mma.sync.aligned.m16n8k8.row.col.f32.f16.f16.f32    { %f32798, %f32799, %f32800, %f32801 },    { %r1, %r2 },            { %r3 },                { %f32798, %f32799, %f32800, %f32801 }; 
	// end inline asm
	// begin inline asm
	mma.sync.aligned.m16n8k8.row.col.f32.f16.f16.f32    { %f32794, %f32795, %f32796, %f32797 },    { %r1, %r2 },            { %r3 },                { %f32794, %f32795, %f32796, %f32797 }; 
	// end inline asm
	// begin inline asm
	mma.sync.aligned.m16n8k8.row.col.f32.f16.f16.f32    { %f32798, %f32799, %f32800, %f32801 },    { %r1, %r2 },            { %r3 },                { %f32798, %f32799, %f32800, %f32801 }; 
	// end inline asm
	// begin inline asm
	mma.sync.aligned.m16n8k8.row.col.f32.f16.f16.f32    { %f32794, %f32795, %f32796, %f32797 },    { %r1, %r2 },            { %r3 },                { %f32794, %f32795, %f32796, %f32797 }; 
	// end inline asm
	// begin inline asm
	mma.sync.aligned.m16n8k8.row.col.f32.f16.f16.f32    { %f32798, %f32799, %f32800, %f32801 },    { %r1, %r2 },            { %r3 },                { %f32798, %f32799, %f32800, %f32801 }; 
	// end inline asm
	// begin inline asm
	mma.sync.aligned.m16n8k8.row.col.f32.f16.f16.f32    { %f32794, %f32795, %f32796, %f32797 },    { %r1, %r2 },            { %r3 },                { %f32794, %f32795, %f32796, %f32797 }; 
	// end inline asm
	// begin inline asm
	mma.sync.aligned.m16n8k8.row.col.f32.f16.f16.f32    { %f32798, %f32799, %f32800, %f32801 },    { %r1, %r2 },            { %r3 },                { %f32798, %f32799, %f32800, %f32801 }; 
	// end inline asm
	// begin inline asm
	mma.sync.aligned.m16n8k8.row.col.f32.f16.f16.f32    { %f32794, %f32795, %f32796, %f32797 },    { %r1, %r2 },            { %r3 },                { %f32794, %f32795, %f32796, %f32797 }; 
	// end inline asm
	// begin inline asm
	mma.sync.aligned.m16n8k8.row.col.f32.f16.f16.f32    { %f32798, %f32799, %f32800, %f32801 },    { %r1, %r2 },            { %r3 },                { %f32798, %f32799, %f32800, %f32801 }; 
	// end inline asm
	// begin inline asm
	mma.sync.aligned.m16n8k8.row.col.f32.f16.f16.f32    { %f32794, %f32795, %f32796, %f32797 },    { %r1, %r2 },            { %r3 },                { %f32794, %f32795, %f32796, %f32797 }; 
	// end inline asm
	// begin inline asm
	mma.sync.aligned.m16n8k8.row.col.f32.f16.f16.f32    { %f32798, %f32799, %f32800, %f32801 },    { %r1, %r2 },            { %r3 },                { %f32798, %f32799, %f32800, %f32801 }; 
	// end inline asm
	// begin inline asm
	mma.sync.aligned.m16n8k8.row.col.f32.f16.f16.f32    { %f32794, %f32795, %f32796, %f32797 },    { %r1, %r2 },            { %r3 },                { %f32794, %f32795, %f32796, %f32797 }; 
	// end inline asm
	// begin inline asm
	mma.sync.aligned.m16n8k8.row.col.f32.f16.f16.f32    { %f32798, %f32799, %f32800, %f32801 },    { %r1, %r2 },            { %r3 },                { %f32798, %f32799, %f32800, %f32801 }; 
	// end inline asm
	// begin inline asm
	mma.sync.aligned.m16n8k8.row.col.f32.f16.f16.f32    { %f32794, %f32795, %f32796, %f32797 },    { %r1, %r2 },            { %r3 },                { %f32794, %f32795, %f32796, %f32797 }; 
	// end inline asm
	// begin inline asm
	mma.sync.aligned.m16n8k8.row.col.f32.f16.f16.f32    { %f32798, %f32799, %f32800, %f32801 },    { %r1, %r2 },            { %r3 },                { %f32798, %f32799, %f32800, %f32801 }; 
	// end inline asm
	// begin inline asm
	mma.sync.aligned.m16n8k8.row.col.f32.f16.f16.f32    { %f32794, %f32795, %f32796, %f32797 },    { %r1, %r2 },            { %r3 },                { %f32794, %f32795, %f32796, %f32797 }; 
	// end inline asm
	// begin inline asm
	mma.sync.aligned.m16n8k8.row.col.f32.f16.f16.f32    { %f32798, %f32799, %f32800, %f32801 },    { %r1, %r2 },            { %r3 },                { %f32798, %f32799, %f32800, %f32801 }; 
	// end inline asm
	// begin inline asm
	mma.sync.aligned.m16n8k8.row.col.f32.f16.f16.f32    { %f32794, %f32795, %f32796, %f32797 },    { %r1, %r2 },            { %r3 },                { %f32794, %f32795, %f32796, %f32797 }; 
	// end inline asm
	// begin inline asm
	mma.sync.aligned.m16n8k8.row.col.f32.f16.f16.f32    { %f32798, %f32799, %f32800, %f32801 },    { %r1, %r2 },            { %r3 },                { %f32798, %f32799, %f32800, %f32801 }; 
	// end inline asm
	// begin inline asm
	mma.sync.aligned.m16n8k8.row.col.f32.f16.f16.f32    { %f32794, %f32795, %f32796, %f32797 },    { %r1, %r2 },            { %r3 },                { %f32794, %f32795, %f32796, %f32797 }; 
	// end inline asm
	// begin inline asm
	mma.sync.aligned.m16n8k8.row.col.f32.f16.f16.f32    { %f32798, %f32799, %f32800, %f32801 },    { %r1, %r2 },            { %r3 },                { %f32798, %f32799, %f32800, %f32801 }; 
	// end inline asm
	// begin inline asm
	mma.sync.aligned.m16n8k8.row.col.f32.f16.f16.f32    { %f32794, %f32795, %f32796, %f32797 },    { %r1, %r2 },            { %r3 },                { %f32794, %f32795, %f32796, %f32797 }; 
	// end inline asm
	// begin inline asm
	mma.sync.aligned.m16n8k8.row.col.f32.f16.f16.f32    { %f32798, %f32799, %f32800, %f32801 },    { %r1, %r2 },            { %r3 },                { %f32798, %f32799, %f32800, %f32801 }; 
	// end inline asm
	// begin inline asm
	mma.sync.aligned.m16n8k8.row.col.f32.f16.f16.f32    { %f32794, %f32795, %f32796, %f32797 },    { %r1, %r2 },            { %r3 },                { %f32794, %f32795, %f32796, %f32797 }; 
	// end inline asm
	// begin inline asm
	mma.sync.aligned.m16n8k8.row.col.f32.f16.f16.f32    { %f32798, %f32799, %f32800, %f32801 },    { %r1, %r2 },            { %r3 },                { %f32798, %f32799, %f32800, %f32801 }; 
	// end inline asm
	// begin inline asm
	mma.sync.aligned.m16n8k8.row.col.f32.f16.f16.f32    { %f32794, %f32795, %f32796, %f32797 },    { %r1, %r2 },            { %r3 },                { %f32794, %f32795, %f32796, %f32797 }; 
	// end inline asm
	// begin inline asm
	mma.sync.aligned.m16n8k8.row.col.f32.f16.f16.f32    { %f32798, %f32799, %f32800, %f32801 },    { %r1, %r2 },            { %r3 },                { %f32798, %f32799, %f32800, %f32801 }; 
	// end inline asm
	// begin inline asm
	mma.sync.aligned.m16n8k8.row.col.f32.f16.f16.f32    { %f32794, %f32795, %f32796, %f32797 },    { %r1, %r2 },            { %r3 },                { %f32794, %f32795, %f32796, %f32797 }; 
	// end inline asm
	// begin inline asm
	mma.sync.aligned.m16n8k8.row.col.f32.f16.f16.f32    { %f32798, %f32799, %f32800, %f32801 },    { %r1, %r2 },            { %r3 },                { %f32798, %f32799, %f32800, %f32801 }; 
	// end inline asm
	// begin inline asm
	mma.sync.aligned.m16n8k8.row.col.f32.f16.f16.f32    { %f32794, %f32795, %f32796, %f32797 },    { %r1, %r2 },            { %r3 },                { %f32794, %f32795, %f32796, %f32797 }; 
	// end inline asm
	// begin inline asm
	mma.sync.aligned.m16n8k8.row.col.f32.f16.f16.f32    { %f32798, %f32799, %f32800, %f32801 },    { %r1, %r2 },            { %r3 },                { %f32798, %f32799, %f32800, %f32801 }; 
	// end inline asm
	// begin inline asm
	mma.sync.aligned.m16n8k8.row.col.f32.f16.f16.f32    { %f32794, %f32795, %f32796, %f32797 },    { %r1, %r2 },            { %r3 },                { %f32794, %f32795, %f32796, %f32797 }; 
	// end inline asm
	// begin inline asm
	mma.sync.aligned.m16n8k8.row.col.f32.f16.f16.f32    { %f32798, %f32799, %f32800, %f32801 },    { %r1, %r2 },            { %r3 },                { %f32798, %f32799, %f32800, %f32801 }; 
	// end inline asm
	// begin inline asm
	mma.sync.aligned.m16n8k8.row.col.f32.f16.f16.f32    { %f32794, %f32795, %f32796, %f32797 },    { %r1, %r2 },            { %r3 },                { %f32794, %f32795, %f32796, %f32797 }; 
	// end inline asm
	// begin inline asm
	mma.sync.aligned.m16n8k8.row.col.f32.f16.f16.f32    { %f32798, %f32799, %f32800, %f32801 },    { %r1, %r2 },            { %r3 },                { %f32798, %f32799, %f32800, %f32801 }; 
	// end inline asm
	// begin inline asm
	mma.sync.aligned.m16n8k8.row.col.f32.f16.f16.f32    { %f32794, %f32795, %f32796, %f32797 },    { %r1, %r2 },            { %r3 },                { %f32794, %f32795, %f32796, %f32797 }; 
	// end inline asm
	// begin inline asm
	mma.sync.aligned.m16n8k8.row.col.f32.f16.f16.f32    { %f32798, %f32799, %f32800, %f32801 },    { %r1, %r2 },            { %r3 },                { %f32798, %f32799, %f32800, %f32801 }; 
	// end inline asm
	// begin inline asm
	mma.sync.aligned.m16n8k8.row.col.f32.f16.f16.f32    { %f32794, %f32795, %f32796, %f32797 },    { %r1, %r2 },            { %r3 },                { %f32794, %f32795, %f32796, %f32797 }; 
	// end inline asm
	// begin inline asm
	mma.sync.aligned.m16n8k8.row.col.f32.f16.f16.f32    { %f32798, %f32799, %f32800, %f32801 },    { %r1, %r2 },            { %r3 },                { %f32798, %f32799, %f32800, %f32801 }; 
	// end inline asm
	// begin inline asm
	mma.sync.aligned.m16n8k8.row.col.f32.f16.f16.f32    { %f32794, %f32795, %f32796, %f32797 },    { %r1, %r2 },            { %r3 },                { %f32794, %f32795, %f32796, %f32797 }; 
	// end inline asm
	// begin inline asm
	mma.sync.aligned.m16n8k8.row.col.f32.f16.f16.f32    { %f32798, %f32799, %f32800, %f32801 },    { %r1, %r2 },            { %r3 },                { %f32798, %f32799, %f32800, %f32801 }; 
	// end inline asm
	// begin inline asm
	mma.sync.aligned.m16n8k8.row.col.f32.f16.f16.f32    { %f32794, %f32795, %f32796, %f32797 },    { %r1, %r2 },            { %r3 },                { %f32794, %f32795, %f32796, %f32797 }; 
	// end inline asm
	// begin inline asm
	mma.sync.aligned.m16n8k8.row.col.f32.f16.f16.f32    { %f32798, %f32799, %f32800, %f32801 },    { %r1, %r2 },            { %r3 },                { %f32798, %f32799, %f32800, %f32801 }; 
	// end inline asm
	// begin inline asm
	mma.sync.aligned.m16n8k8.row.col.f32.f16.f16.f32    { %f32794, %f32795, %f32796, %f32797 },    { %r1, %r2 },            { %r3 },                { %f32794, %f32795, %f32796, %f32797 }; 
	// end inline asm
	// begin inline asm
	mma.sync.aligned.m16n8k8.row.col.f32.f16.f16.f32    { %f32798, %f32799, %f32800, %f32801 },    { %r1, %r2 },            { %r3 },                { %f32798, %f32799, %f32800, %f32801 }; 
	// end inline asm
	// begin inline asm
	mma.sync.aligned.m16n8k8.row.col.f32.f16.f16.f32    { %f32794, %f32795, %f32796, %f32797 },    { %r1, %r2 },            { %r3 },                { %f32794, %f32795, %f32796, %f32797 }; 
	// end inline asm
	// begin inline asm
	mma.sync.aligned.m16n8k8.row.col.f32.f16.f16.f32    { %f32798, %f32799, %f32800, %f32801 },    { %r1, %r2 },            { %r3 },                { %f32798, %f32799, %f32800, %f32801 }; 
	// end inline asm
	// begin inline asm
	mma.sync.aligned.m16n8k8.row.col.f32.f16.f16.f32    { %f32794, %f32795, %f32796, %f32797 },    { %r1, %r2 },            { %r3 },                { %f32794, %f32795, %f32796, %f32797 }; 
	// end inline asm
	// begin inline asm
	mma.sync.aligned.m16n8k8.row.col.f32.f16.f16.f32    { %f32798, %f32799, %f32800, %f32801 },    { %r1, %r2 },            { %r3 },                { %f32798, %f32799, %f32800, %f32801 }; 
	// end inline asm
	// begin inline asm
	mma.sync.aligned.m16n8k8.row.col.f32.f16.f16.f32    { %f32794, %f32795, %f32796, %f32797 },    { %r1, %r2 },            { %r3 },                { %f32794, %f32795, %f32796, %f32797 }; 
	// end inline asm
	// begin inline asm
	mma.sync.aligned.m16n8k8.row.col.f32.f16.f16.f32    { %f32798, %f32799, %f32800, %f32801 },    { %r1, %r2 },            { %r3 },                { %f32798, %f32799, %f32800, %f32801 }; 
	// end inline asm
	// begin inline asm
	mma.sync.aligned.m16n8k8.row.col.f32.f16.f16.f32    { %f32794, %f32795, %f32796, %f32797 },    { %r1, %r2 },            { %r3 },                { %f32794, %f32795, %f32796, %f32797 }; 
	// end inline asm
	// begin inline asm
	mma.sync.aligned.m16n8k8.row.col.f32.f16.f16.f32    { %f32798, %f32799, %f32800, %f32801 },    { %r1, %r2 },            { %r3 },                { %f32798, %f32799, %f32800, %f32801 }; 
	// end inline asm
	// begin inline asm
	mma.sync.aligned.m16n8k8.row.col.f32.f16.f16.f32    { %f32794, %f32795, %f32796, %f32797 },    { %r1, %r2 },            { %r3 },                { %f32794, %f32795, %f32796, %f32797 }; 
	// end inline asm
	// begin inline asm
	mma.sync.aligned.m16n8k8.row.col.f32.f16.f16.f32    { %f32798, %f32799, %f32800, %f32801 },    { %r1, %r2 },            { %r3 },                { %f32798, %f32799, %f32800, %f32801 }; 
	// end inline asm
	// begin inline asm
	mma.sync.aligned.m16n8k8.row.col.f32.f16.f16.f32    { %f32794, %f32795, %f32796, %f32797 },    { %r1, %r2 },            { %r3 },                { %f32794, %f32795, %f32796, %f32797 }; 
	// end inline asm
	// begin inline asm
	mma.sync.aligned.m16n8k8.row.col.f32.f16.f16.f32    { %f32798, %f32799, %f32800, %f32801 },    { %r1, %r2 },            { %r3 },                { %f32798, %f32799, %f32800, %f32801 }; 
	// end inline asm
	// begin inline asm
	mma.sync.aligned.m16n8k8.row.col.f32.f16.f16.f32    { %f32794, %f32795, %f32796, %f32797 },    { %r1, %r2 },            { %r3 },                { %f32794, %f32795, %f32796, %f32797 }; 
	// end inline asm
	// begin inline asm
	mma.sync.aligned.m16n8k8.row.col.f32.f16.f16.f32    { %f32798, %f32799, %f32800, %f32801 },    { %r1, %r2 },            { %r3 },                { %f32798, %f32799, %f32800, %f32801 }; 
	// end inline asm
	// begin inline asm
	mma.sync.aligned.m16n8k8.row.col.f32.f16.f16.f32    { %f32794, %f32795, %f32796, %f32797 },    { %r1, %r2 },            { %r3 },                { %f32794, %f32795, %f32796, %f32797 }; 
	// end inline asm
	// begin inline asm
	mma.sync.aligned.m16n8k8.row.col.f32.f16.f16.f32    { %f32798, %f32799, %f32800, %f32801 },    { %r1, %r2 },            { %r3 },                { %f32798, %f32799, %f32800, %f32801 }; 
	// end inline asm
	// begin inline asm
	mma.sync.aligned.m16n8k8.row.col.f32.f16.f16.f32    { %f32794, %f32795, %f32796, %f32797 },    { %r1, %r2 },            { %r3 },                { %f32794, %f32795, %f32796, %f32797 }; 
	// end inline asm
	// begin inline asm
	mma.sync.aligned.m16n8k8.row.col.f32.f16.f16.f32    { %f32798, %f32799, %f32800, %f32801 },    { %r1, %r2 },            { %r3 },                { %f32798, %f32799, %f32800, %f32801 }; 
	// end inline asm
	// begin inline asm
	mma.sync.aligned.m16n8k8.row.col.f32.f16.f16.f32    { %f32794, %f32795, %f32796, %f32797 },    { %r1, %r2 },            { %r3 },                { %f32794, %f32795, %f32796, %f32797 }; 
	// end inline asm
	// begin inline asm
	mma.sync.aligned.m16n8k8.row.col.f32.f16.f16.f32    { %f32798, %f32799, %f32800, %f32801 },    { %r1, %r2 },            { %r3 },                { %f32798, %f32799, %f32800, %f32801 }; 
	// end inline asm
	// begin inline asm
	mma.sync.aligned.m16n8k8.row.col.f32.f16.f16.f32    { %f32794, %f32795, %f32796, %f32797 },    { %r1, %r2 },            { %r3 },                { %f32794, %f32795, %f32796, %f32797 }; 
	// end inline asm
	// begin inline asm
	mma.sync.aligned.m16n8k8.row.col.f32.f16.f16.f32    { %f32798, %f32799, %f32800, %f32801 },    { %r1, %r2 },            { %r3 },                { %f32798, %f32799, %f32800, %f32801 }; 
	// end inline asm
	// begin inline asm
	mma.sync.aligned.m16n8k8.row.col.f32.f16.f16.f32    { %f32794, %f32795, %f32796, %f32797 },    { %r1, %r2 },            { %r3 },                { %f32794, %f32795, %f32796, %f32797 }; 
	// end inline asm
	// begin inline asm
	mma.sync.aligned.m16n8k8.row.col.f32.f16.f16.f32    { %f32798, %f32799, %f32800, %f32801 },    { %r1, %r2 },            { %r3 },                { %f32798, %f32799, %f32800, %f32801 }; 
	// end inline asm
	// begin inline asm
	mma.sync.aligned.m16n8k8.row.col.f32.f16.f16.f32    { %f32794, %f32795, %f32796, %f32797 },    { %r1, %r2 },            { %r3 },                { %f32794, %f32795, %f32796, %f32797 }; 
	// end inline asm
	// begin inline asm
	mma.sync.aligned.m16n8k8.row.col.f32.f16.f16.f32    { %f32798, %f32799, %f32800, %f32801 },    { %r1, %r2 },            { %r3 },                { %f32798, %f32799, %f32800, %f32801 }; 
	// end inline asm
	// begin inline asm
	mma.sync.aligned.m16n8k8.row.col.f32.f16.f16.f32    { %f32794, %f32795, %f32796, %f32797 },    { %r1, %r2 },            { %r3 },                { %f32794, %f32795, %f32796, %f32797 }; 
	// end inline asm
	// begin inline asm
	mma.sync.aligned.m16n8k8.row.col.f32.f16.f16.f32    { %f32798, %f32799, %f32800, %f32801 },    { %r1, %r2 },            { %r3 },                { %f32798, %f32799, %f32800, %f32801 }; 
	// end inline asm
	// begin inline asm
	mma.sync.aligned.m16n8k8.row.col.f32.f16.f16.f32    { %f32794, %f32795, %f32796, %f32797 },    { %r1, %r2 },            { %r3 },                { %f32794, %f32795, %f32796, %f32797 }; 
	// end inline asm
	// begin inline asm
	mma.sync.aligned.m16n8k8.row.col.f32.f16.f16.f32    { %f32798, %f32799, %f32800, %f32801 },    { %r1, %r2 },            { %r3 },                { %f32798, %f32799, %f32800, %f32801 }; 
	// end inline asm
	// begin inline asm
	mma.sync.aligned.m16n8k8.row.col.f32.f16.f16.f32    { %f32794, %f32795, %f32796, %f32797 },    { %r1, %r2 },            { %r3 },                { %f32794, %f32795, %f32796, %f32797 }; 
	// end inline asm
	// begin inline asm
	mma.sync.aligned.m16n8k8.row.col.f32.f16.f16.f32    { %f32798, %f32799, %f32800, %f32801 },    { %r1, %r2 },            { %r3 },                { %f32798, %f32799, %f32800, %f32801 }; 
	// end inline asm
	// begin inline asm
	mma.sync.aligned.m16n8k8.row.col.f32.f16.f16.f32    { %f32794, %f32795, %f32796, %f32797 },    { %r1, %r2 },            { %r3 },                { %f32794, %f32795, %f32796, %f32797 }; 
	// end inline asm
	// begin inline asm
	mma.sync.aligned.m16n8k8.row.col.f32.f16.f16.f32    { %f32798, %f32799, %f32800, %f32801 },    { %r1, %r2 },            { %r3 },                { %f32798, %f32799, %f32800, %f32801 }; 
	// end inline asm
	// begin inline asm
	mma.sync.aligned.m16n8k8.row.col.f32.f16.f16.f32    { %f32794, %f32795, %f32796, %f32797 },    { %r1, %r2 },            { %r3 },                { %f32794, %f32795, %f32796, %f32797 }; 
	// end inline asm
	// begin inline asm
	mma.sync.aligned.m16n8k8.row.col.f32.f16.f16.f32    { %f32798, %f32799, %f32800, %f32801 },    { %r1, %r2 },            { %r3 },                { %f32798, %f32799, %f32800, %f32801 }; 
	// end inline asm
	// begin inline asm
	mma.sync.aligned.m16n8k8.row.col.f32.f16.f16.f32    { %f32794, %f32795, %f32796, %f32797 },    { %r1, %r2 },            { %r3 },                { %f32794, %f32795, %f32796, %f32797 }; 
	// end inline asm
	// begin inline asm
	mma.sync.aligned.m16n8k8.row.col.f32.f16.f16.f32    { %f32798, %f32799, %f32800, %f32801 },    { %r1, %r2 },            { %r3 },                { %f32798, %f32799, %f32800, %f32801 }; 
	// end inline asm
	// begin inline asm
	mma.sync.aligned.m16n8k8.row.col.f32.f16.f16.f32    { %f32794, %f32795, %f32796, %f32797 },    { %r1, %r2 },            { %r3 },                { %f32794, %f32795, %f32796, %f32797 }; 
	// end inline asm
	// begin inline asm
	mma.sync.aligned.m16n8k8.row.col.f32.f16.f16.f32    { %f32798, %f32799, %f32800, %f32801 },    { %r1, %r2 },            { %r3 },                { %f32798, %f32799, %f32800, %f32801 }; 
	// end inline asm
	// begin inline asm
	mma.sync.aligned.m16n8k8.row.col.f32.f16.f16.f32    { %f32794, %f32795, %f32796, %f32797 },    { %r1, %r2 },            { %r3 },                { %f32794, %f32795, %f32796, %f32797 }; 
	// end inline asm
	// begin inline asm
	mma.sync.aligned.m16n8k8.row.col.f32.f16.f16.f32    { %f32798, %f32799, %f32800, %f32801 },    { %r1, %r2 },            { %r3 },                { %f32798, %f32799, %f32800, %f32801 }; 
	// end inline asm
	// begin inline asm
	mma.sync.aligned.m16n8k8.row.col.f32.f16.f16.f32    { %f32794, %f32795, %f32796, %f32797 },    { %r1, %r2 },            { %r3 },                { %f32794, %f32795, %f32796, %f32797 }; 
	// end inline asm
	// begin inline asm
	mma.sync.aligned.m16n8k8.row.col.f32.f16.f16.f32    { %f32798, %f32799, %f32800, %f32801 },    { %r1, %r2 },            { %r3 },                { %f32798, %f32799, %f32800, %f32801 }; 
	// end inline asm
	// begin inline asm
	mma.sync.aligned.m16n8k8.row.col.f32.f16.f16.f32    { %f32794, %f32795, %f32796, %f32797 },    { %r1, %r2 },            { %r3 },                { %f32794, %f32795, %f32796, %f32797 }; 
	// end inline asm
	// begin inline asm
	mma.sync.aligned.m16n8k8.row.col.f32.f16.f16.f32    { %f32798, %f32799, %f32800, %f32801 },    { %r1, %r2 },            { %r3 },                { %f32798, %f32799, %f32800, %f32801 }; 
	// end inline asm
	// begin inline asm
	mma.sync.aligned.m16n8k8.row.col.f32.f16.f16.f32    { %f32794, %f32795, %f32796, %f32797 },    { %r1, %r2 },            { %r3 },                { %f32794, %f32795, %f32796, %f32797 }; 
	// end inline asm
	// begin inline asm
	mma.sync.aligned.m16n8k8.row.col.f32.f16.f16.f32    { %f32798, %f32799, %f32800, %f32801 },    { %r1, %r2 },            { %r3 },                { %f32798, %f32799, %f32800, %f32801 }; 
	// end inline asm
	// begin inline asm
	mma.sync.aligned.m16n8k8.row.col.f32.f16.f16.f32    { %f32794, %f32795, %f32796, %f32797 },    { %r1, %r2 },            { %r3 },                { %f32794, %f32795, %f32796, %f32797 }; 
	// end inline asm
	// begin inline asm
	mma.sync.aligned.m16n8k8.row.col.f32.f16.f16.f32    { %f32798, %f32799, %f32800, %f32801 },    { %r1, %r2 },            { %r3 },                { %f32798, %f32799, %f32800, %f32801 }; 
	// end inline asm
	// begin inline asm
	mma.sync.aligned.m16n8k8.row.col.f32.f16.f16.f32    { %f32794, %f32795, %f32796, %f32797 },    { %r1, %r2 },            { %r3 },                { %f32794, %f32795, %f32796, %f32797 }; 
	// end inline asm
	// begin inline asm
	mma.sync.aligned.m16n8k8.row.col.f32.f16.f16.f32    { %f32798, %f32799, %f32800, %f32801 },    { %r1, %r2 },            { %r3 },                { %f32798, %f32799, %f32800, %f32801 }; 
	// end inline asm
	// begin inline asm
	mma.sync.aligned.m16n8k8.row.col.f32.f16.f16.f32    { %f32794, %f32795, %f32796, %f32797 },    { %r1, %r2 },            { %r3 },                { %f32794, %f32795, %f32796, %f32797 }; 
	// end inline asm
	// begin inline asm
	mma.sync.aligned.m16n8k8.row.col.f32.f16.f16.f32    { %f32798, %f32799, %f32800, %f32801 },    { %r1, %r2 },            { %r3 },                { %f32798, %f32799, %f32800, %f32801 }; 
	// end inline asm
	// begin inline asm
	mma.sync.aligned.m16n8k8.row.col.f32.f16.f16.f32    { %f32794, %f32795, %f32796, %f32797 },    { %r1, %r2 },            { %r3 },                { %f32794, %f32795, %f32796, %f32797 }; 
	// end inline asm
	// begin inline asm
	mma.sync.aligned.m16n8k8.row.col.f32.f16.f16.f32    { %f32798, %f32799, %f32800, %f32801 },    { %r1, %r2 },            { %r3 },                { %f32798, %f32799, %f32800, %f32801 }; 
	// end inline asm
	// begin inline asm
	mma.sync.aligned.m16n8k8.row.col.f32.f16.f16.f32    { %f32794, %f32795, %f32796, %f32797 },    { %r1, %r2 },            { %r3 },                { %f32794, %f32795, %f32796, %f32797 }; 
	// end inline asm
	// begin inline asm
	mma.sync.aligned.m16n8k8.row.col.f32.f16.f16.f32    { %f32798, %f32799, %f32800, %f32801 },    { %r1, %r2 },            { %r3 },                { %f32798, %f32799, %f32800, %f32801 }; 
	// end inline asm
	// begin inline asm
	mma.sync.aligned.m16n8k8.row.col.f32.f16.f16.f32    { %f32794, %f32795, %f32796, %f32797 },    { %r1, %r2 },            { %r3 },                { %f32794, %f32795, %f32796, %f32797 }; 
	// end inline asm
	// begin inline asm
	mma.sync.aligned.m16n8k8.row.col.f32.f16.f16.f32    { %f32798, %f32799, %f32800, %f32801 },    { %r1, %r2 },            { %r3 },                { %f32798, %f32799, %f32800, %f32801 }; 
	// end inline asm
	// begin inline asm
	mma.sync.aligned.m16n8k8.row.col.f32.f16.f16.f32    { %f32794, %f32795, %f32796, %f32797 },    { %r1, %r2 },            { %r3 },                { %f32794, %f32795, %f32796, %f32797 }; 
	// end inline asm
	// begin inline asm
	mma.sync.aligned.m16n8k8.row.col.f32.f16.f16.f32    { %f32798, %f32799, %f32800, %f32801 },    { %r1, %r2 },            { %r3 },                { %f32798, %f32799, %f32800, %f32801 }; 
	// end inline asm
	// begin inline asm
	mma.sync.aligned.m16n8k8.row.col.f32.f16.f16.f32    { %f32794, %f32795, %f32796, %f32797 },    { %r1, %r2 },            { %r3 },                { %f32794, %f32795, %f32796, %f32797 }; 
	// end inline asm
	// begin inline asm
	mma.sync.aligned.m16n8k8.row.col.f32.f16.f16.f32    { %f32798, %f32799, %f32800, %f32801 },    { %r1, %r2 },            { %r3 },                { %f32798, %f32799, %f32800, %f32801 }; 
	// end inline asm
	// begin inline asm
	mma.sync.aligned.m16n8k8.row.col.f32.f16.f16.f32    { %f32794, %f32795, %f32796, %f32797 },    { %r1, %r2 },            { %r3 },                { %f32794, %f32795, %f32796, %f32797 }; 
	// end inline asm
	// begin inline asm
	mma.sync.aligned.m16n8k8.row.col.f32.f16.f16.f32    { %f32798, %f32799, %f32800, %f32801 },    { %r1, %r2 },            { %r3 },                { %f32798, %f32799, %f32800, %f32801 }; 
	// end inline asm
	// begin inline asm
	mma.sync.aligned.m16n8k8.row.col.f32.f16.f16.f32    { %f32794, %f32795, %f32796, %f32797 },    { %r1, %r2 },            { %r3 },                { %f32794, %f32795, %f32796, %f32797 }; 
	// end inline asm
	// begin inline asm
	mma.sync.aligned.m16n8k8.row.col.f32.f16.f16.f32    { %f32798, %f32799, %f32800, %f32801 },    { %r1, %r2 },            { %r3 },                { %f32798, %f32799, %f32800, %f32801 }; 
	// end inline asm
	// begin inline asm
	mma.sync.aligned.m16n8k8.row.col.f32.f16.f16.f32    { %f32794, %f32795, %f32796, %f32797 },    { %r1, %r2 },            { %r3 },                { %f32794, %f32795, %f32796, %f32797 }; 
	// end inline asm
	// begin inline asm
	mma.sync.aligned.m16n8k8.row.col.f32.f16.f16.f32    { %f32798, %f32799, %f32800, %f32801 },    { %r1, %r2 },            { %r3 },                { %f32798, %f32799, %f32800, %f32801 }; 
	// end inline asm
	// begin inline asm
	mma.sync.aligned.m16n8k8.row.col.f32.f16.f16.f32    { %f32794, %f32795, %f32796, %f32797 },    { %r1, %r2 },            { %r3 },                { %f32794, %f32795, %f32796, %f32797 }; 
	// end inline asm
	// begin inline asm
	mma.sync.aligned.m16n8k8.row.col.f32.f16.f16.f32    { %f32798, %f32799, %f32800, %f32801 },    { %r1, %r2 },            { %r3 },                { %f32798, %f32799, %f32800, %f32801 }; 
	// end inline asm
	// begin inline asm
	mma.sync.aligned.m16n8k8.row.col.f32.f16.f16.f32    { %f32794, %f32795, %f32796, %f32797 },    { %r1, %r2 },            { %r3 },                { %f32794, %f32795, %f32796, %f32797 }; 
	// end inline asm
	// begin inline asm
	mma.sync.aligned.m16n8k8.row.col.f32.f16.f16.f32    { %f32798, %f32799, %f32800, %f32801 },    { %r1, %r2 },            { %r3 },                { %f32798, %f32799, %f32800, %f32801 }; 
	// end inline asm
	// begin inline asm
	mma.sync.aligned.m16n8k8.row.col.f32.f16.f16.f32    { %f32794, %f32795, %f32796, %f32797 },    { %r1, %r2 },            { %r3 },                { %f32794, %f32795, %f32796, %f32797 }; 
	// end inline asm
	// begin inline asm
	mma.sync.aligned.m16n8k8.row.col.f32.f16.f16.f32    { %f32798, %f32799, %f32800, %f32801 },    { %r1, %r2 },            { %r3 },                { %f32798, %f32799, %f32800, %f32801 }; 
	// end inline asm
	// begin inline asm
	mma.sync.aligned.m16n8k8.row.col.f32.f16.f16.f32    { %f32794, %f32795, %f32796, %f32797 },    { %r1, %r2 },            { %r3 },                { %f32794, %f32795, %f32796, %f32797 }; 
	// end inline asm
	// begin inline asm
	mma.sync.aligned.m16n8k8.row.col.f32.f16.f16.f32    { %f32798, %f32799, %f32800, %f32801 },    { %r1, %r2 },            { %r3 },                { %f32798, %f32799, %f32800, %f32801 }; 
	// end inline asm
	// begin inline asm
	mma.sync.aligned.m16n8k8.row.col.f32.f16.f16.f32    { %f32794, %f32795, %f32796, %f32797 },    { %r1, %r2 },            { %r3 },                { %f32794, %f32795, %f32796, %f32797 }; 
	// end inline asm
	// begin inline asm
	mma.sync.aligned.m16n8k8.row.col.f32.f16.f16.f32    { %f32798, %f32799, %f32800, %f32801 },    { %r1, %r2 },            { %r3 },                { %f32798, %f32799, %f32800, %f32801 }; 
	// end inline asm
	// begin inline asm
	mma.sync.aligned.m16n8k8.row.col.f32.f16.f16.f32    { %f32794, %f32795, %f32796, %f32797 },    { %r1, %r2 },            { %r3 },                { %f32794, %f32795, %f32796, %f32797 }; 
	// end inline asm
	// begin inline asm
	mma.sync.aligned.m16n8k8.row.col.f32.f16.f16.f32    { %f32798, %f32799, %f32800, %f32801 },    { %r1, %r2 },            { %r3 },                { %f32798, %f32799, %f32800, %f32801 }; 
	// end inline asm
	// begin inline asm
	mma.sync.aligned.m16n8k8.row.col.f32.f16.f16.f32    { %f32794, %f32795, %f32796, %f32797 },    { %r1, %r2 },            { %r3 },                { %f32794, %f32795, %f32796, %f32797 }; 
	// end inline asm
	// begin inline asm
	mma.sync.aligned.m16n8k8.row.col.f32.f16.f16.f32    { %f32798, %f32799, %f32800, %f32801 },    { %r1, %r2 },            { %r3 },                { %f32798, %f32799, %f32800, %f32801 }; 
	// end inline asm
	// begin inline asm
	mma.sync.aligned.m16n8k8.row.col.f32.f16.f16.f32    { %f32794, %f32795, %f32796, %f32797 },    { %r1, %r2 },            { %r3 },                { %f32794, %f32795, %f32796, %f32797 }; 
	// end inline asm
	// begin inline asm
	mma.sync.aligned.m16n8k8.row.col.f32.f16.f16.f32    { %f32798, %f32799, %f32800, %f32801 },    { %r1, %r2 },            { %r3 },                { %f32798, %f32799, %f32800, %f32801 }; 
	// end inline asm
	// begin inline asm
	mma.sync.aligned.m16n8k8.row.col.f32.f16.f16.f32    { %f32794, %f32795, %f32796, %f32797 },    { %r1, %r2 },            { %r3 },                { %f32794, %f32795, %f32796, %f32797 }; 
	// end inline asm
	// begin inline asm
	mma.sync.aligned.m16n8k8.row.col.f32.f16.f16.f32    { %f32798, %f32799, %f32800, %f32801 },    { %r1, %r2 },            { %r3 },                { %f32798, %f32799, %f32800, %f32801 }; 
	// end inline asm
	// begin inline asm
	mma.sync.aligned.m16n8k8.row.col.f32.f16.f16.f32    { %f32794, %f32795, %f32796, %f32797 },    { %r1, %r2 },            { %r3 },                { %f32794, %f32795, %f32796, %f32797 }; 
	// end inline asm
	// begin inline asm
	mma.sync.aligned.m16n8k8.row.col.f32.f16.f16.f32    { %f32798, %f32799, %f32800, %f32801 },    { %r1, %r2 },            { %r3 },                { %f32798, %f32799, %f32800, %f32801 }; 
	// end inline asm
	// begin inline asm
	mma.sync.aligned.m16n8k8.row.col.f32.f16.f16.f32    { %f32794, %f32795, %f32796, %f32797 },    { %r1, %r2 },            { %r3 },                { %f32794, %f32795, %f32796, %f32797 }; 
	// end inline asm
	// begin inline asm
	mma.sync.aligned.m16n8k8.row.col.f32.f16.f16.f32    { %f32798, %f32799, %f32800, %f32801 },    { %r1, %r2 },            { %r3 },                { %f32798, %f32799, %f32800, %f32801 }; 
	// end inline asm
	// begin inline asm
	mma.sync.aligned.m16n8k8.row.col.f32.f16.f16.f32    { %f32794, %f32795, %f32796, %f32797 },    { %r1, %r2 },            { %r3 },                { %f32794, %f32795, %f32796, %f32797 }; 
	// end inline asm
	// begin inline asm
	mma.sync.aligned.m16n8k8.row.col.f32.f16.f16.f32    { %f32798, %f32799, %f32800, %f32801 },    { %r1, %r2 },            { %r3 },                { %f32798, %f32799, %f32800, %f32801 }; 
	// end inline asm
	// begin inline asm
	mma.sync.aligned.m16n8k8.row.col.f32.f16.f16.f32    { %f32794, %f32795, %f32796, %f32797 },    { %r1, %r2 },            { %r3 },                { %f32794, %f32795, %f32796, %f32797 }; 
	// end inline asm
	// begin inline asm
	mma.sync.aligned.m16n8k8.row.col.f32.f16.f16.f32    { %f32798, %f32799, %f32800, %f32801 },    { %r1, %r2 },            { %r3 },                { %f32798, %f32799, %f32800, %f32801 }; 
	// end inline asm
	// begin inline asm
	mma.sync.aligned.m16n8k8.row.col.f32.f16.f16.f32    { %f32794, %f32795, %f32796, %f32797 },    { %r1, %r2 },            { %r3 },                { %f32794, %f32795, %f32796, %f32797 }; 
	// end inline asm
	// begin inline asm
	mma.sync.aligned.m16n8k8.row.col.f32.f16.f16.f32    { %f32798, %f32799, %f32800, %f32801 },    { %r1, %r2 },            { %r3 },                { %f32798, %f32799, %f32800, %f32801 }; 
	// end inline asm
	// begin inline asm
	mma.sync.aligned.m16n8k8.row.col.f32.f16.f16.f32    { %f32794, %f32795, %f32796, %f32797 },    { %r1, %r2 },            { %r3 },                { %f32794, %f32795, %f32796, %f32797 }; 
	// end inline asm
	// begin inline asm
	mma.sync.aligned.m16n8k8.row.col.f32.f16.f16.f32    { %f32798, %f32799, %f32800, %f32801 },    { %r1, %r2 },            { %r3 },                { %f32798, %f32799, %f32800, %f32801 }; 
	// end inline asm
	// begin inline asm
	mma.sync.aligned.m16n8k8.row.col.f32.f16.f16.f32    { %f32794, %f32795, %f32796, %f32797 },    { %r1, %r2 },            { %r3 },                { %f32794, %f32795, %f32796, %f32797 }; 
	// end inline asm
	// begin inline asm
	mma.sync.aligned.m16n8k8.row.col.f32.f16.f16.f32    { %f32798, %f32799, %f32800, %f32801 },    { %r1, %r2 },            { %r3 },                { %f32798, %f32799, %f32800, %f32801 }; 
	// end inline asm
	// begin inline asm
	mma.sync.aligned.m16n8k8.row.col.f32.f16.f16.f32    { %f32794, %f32795, %f32796, %f32797 },    { %r1, %r2 },            { %r3 },                { %f32794, %f32795, %f32796, %f32797 }; 
	// end inline asm
	// begin inline asm
	mma.sync.aligned.m16n8k8.row.col.f32.f16.f16.f32    { %f32798, %f32799, %f32800, %f32801 },    { %r1, %r2 },            { %r3 },                { %f32798, %f32799, %f32800, %f32801 }; 
	// end inline asm
	// begin inline asm
	mma.sync.aligned.m16n8k8.row.col.f32.f16.f16.f32    { %f32794, %f32795, %f32796, %f32797 },    { %r1, %r2 },            { %r3 },                { %f32794, %f32795, %f32796, %f32797 }; 
	// end inline asm
	// begin inline asm
	mma.sync.aligned.m16n8k8.row.col.f32.f16.f16.f32    { %f32798, %f32799, %f32800, %f32801 },    { %r1, %r2 },            { %r3 },                { %f32798, %f32799, %f32800, %f32801 }; 
	// end inline asm
	// begin inline asm
	mma.sync.aligned.m16n8k8.row.col.f32.f16.f16.f32    { %f32794, %f32795, %f32796, %f32797 },    { %r1, %r2 },            { %r3 },                { %f32794, %f32795, %f32796, %f32797 }; 
	// end inline asm
	// begin inline asm
	mma.sync.aligned.m16n8k8.row.col.f32.f16.f16.f32    { %f32798, %f32799, %f32800, %f32801 },    { %r1, %r2 },            { %r3 },                { %f32798, %f32799, %f32800, %f32801 }; 
	// end inline asm
	// begin inline asm
	mma.sync.aligned.m16n8k8.row.col.f32.f16.f16.f32    { %f32794, %f32795, %f32796, %f32797 },    { %r1, %r2 },            { %r3 },                { %f32794, %f32795, %f32796, %f32797 }; 
	// end inline asm
	// begin inline asm
	mma.sync.aligned.m16n8k8.row.col.f32.f16.f16.f32    { %f32798, %f32799, %f32800, %f32801 },    { %r1, %r2 },            { %r3 },                { %f32798, %f32799, %f32800, %f32801 }; 
	// end inline asm
	// begin inline asm
	mma.sync.aligned.m16n8k8.row.col.f32.f16.f16.f32    { %f32794, %f32795, %f32796, %f32797 },    { %r1, %r2 },            { %r3 },                { %f32794, %f32795, %f32796, %f32797 }; 
	// end inline asm
	// begin inline asm
	mma.sync.aligned.m16n8k8.row.col.f32.f16.f16.f32    { %f32798, %f32799, %f32800, %f32801 },    { %r1, %r2 },            { %r3 },                { %f32798, %f32799, %f32800, %f32801 }; 
	// end inline asm
	// begin inline asm
	mma.sync.aligned.m16n8k8.row.col.f32.f16.f16.f32    { %f32794, %f32795, %f32796, %f32797 },    { %r1, %r2 },            { %r3 },                { %f32794, %f32795, %f32796, %f32797 }; 
	// end inline asm
	// begin inline asm
	mma.sync.aligned.m16n8k8.row.col.f32.f16.f16.f32    { %f32798, %f32799, %f32800, %f32801 },    { %r1, %r2 },            { %r3 },                { %f32798, %f32799, %f32800, %f32801 }; 
	// end inline asm
	// begin inline asm
	mma.sync.aligned.m16n8k8.row.col.f32.f16.f16.f32    { %f32794, %f32795, %f32796, %f32797 },    { %r1, %r2 },            { %r3 },                { %f32794, %f32795, %f32796, %f32797 }; 
	// end inline asm
	// begin inline asm
	mma.sync.aligned.m16n8k8.row.col.f32.f16.f16.f32    { %f32798, %f32799, %f32800, %f32801 },    { %r1, %r2 },            { %r3 },                { %f32798, %f32799, %f32800, %f32801 }; 
	// end inline asm
	// begin inline asm
	mma.sync.aligned.m16n8k8.row.col.f32.f16.f16.f32    { %f32794, %f32795, %f32796, %f32797 },    { %r1, %r2 },            { %r3 },                { %f32794, %f32795, %f32796, %f32797 }; 
	// end inline asm
	// begin inline asm
	mma.sync.aligned.m16n8k8.row.col.f32.f16.f16.f32    { %f32798, %f32799, %f32800, %f32801 },    { %r1, %r2 },            { %r3 },                { %f32798, %f32799, %f32800, %f32801 }; 
	// end inline asm
	// begin inline asm
	mma.sync.aligned.m16n8k8.row.col.f32.f16.f16.f32    { %f32794, %f32795, %f32796, %f32797 },    { %r1, %r2 },            { %r3 },                { %f32794, %f32795, %f32796, %f32797 }; 
	// end inline asm
	// begin inline asm
	mma.sync.aligned.m16n8k8.row.col.f32.f16.f16.f32    { %f32798, %f32799, %f32800, %f32801 },    { %r1, %r2 },            { %r3 },                { %f32798, %f32799, %f32800, %f32801 }; 
	// end inline asm
	// begin inline asm
	mma.sync.aligned.m16n8k8.row.col.f32.f16.f16.f32    { %f32794, %f32795, %f32796, %f32797 },    { %r1, %r2 },            { %r3 },                { %f32794, %f32795, %f32796, %f32797 }; 
	// end inline asm
	// begin inline asm
	mma.sync.aligned.m16n8k8.row.col.f32.f16.f16.f32    { %f32798, %f32799, %f32800, %f32801 },    { %r1, %r2 },            { %r3 },                { %f32798, %f32799, %f32800, %f32801 }; 
	// end inline asm
	// begin inline asm
	mma.sync.aligned.m16n8k8.row.col.f32.f16.f16.f32    { %f32794, %f32795, %f32796, %f32797 },    { %r1, %r2 },            { %r3 },                { %f32794, %f32795, %f32796, %f32797 }; 
	// end inline asm
	// begin inline asm
	mma.sync.aligned.m16n8k8.row.col.f32.f16.f16.f32    { %f32798, %f32799, %f32800, %f32801 },    { %r1, %r2 },            { %r3 },                { %f32798, %f32799, %f32800, %f32801 }; 
	// end inline asm
	// begin inline asm
	mma.sync.aligned.m16n8k8.row.col.f32.f16.f16.f32    { %f32794, %f32795, %f32796, %f32797 },    { %r1, %r2 },            { %r3 },                { %f32794, %f32795, %f32796, %f32797 }; 
	// end inline asm
	// begin inline asm
	mma.sync.aligned.m16n8k8.row.col.f32.f16.f16.f32    { %f32798, %f32799, %f32800, %f32801 },    { %r1, %r2 },            { %r3 },                { %f32798, %f32799, %f32800, %f32801 }; 
	// end inline asm
	// begin inline asm
	mma.sync.aligned.m16n8k8.row.col.f32.f16.f16.f32    { %f32794, %f32795, %f32796, %f32797 },    { %r1, %r2 },            { %r3 },                { %f32794, %f32795, %f32796, %f32797 }; 
	// end inline asm
	// begin inline asm
	mma.sync.aligned.m16n8k8.row.col.f32.f16.f16.f32    { %f32798, %f32799, %f32800, %f32801 },    { %r1, %r2 },            { %r3 },                { %f32798, %f32799, %f32800, %f32801 }; 
	// end inline asm
	// begin inline asm
	mma.sync.aligned.m16n8k8.row.col.f32.f16.f16.f32    { %f32794, %f32795, %f32796, %f32797 },    { %r1, %r2 },            { %r3 },                { %f32794, %f32795, %f32796, %f32797 }; 
	// end inline asm
	// begin inline asm
	mma.sync.aligned.m16n8k8.row.col.f32.f16.f16.f32    { %f32798, %f32799, %f32800, %f32801 },    { %r1, %r2 },            { %r3 },                { %f32798, %f32799, %f32800, %f32801 }; 
	// end inline asm
	// begin inline asm
	mma.sync.aligned.m16n8k8.row.col.f32.f16.f16.f32    { %f32794, %f32795, %f32796, %f32797 },    { %r1, %r2 },            { %r3 },                { %f32794, %f32795, %f32796, %f32797 }; 
	// end inline asm
	// begin inline asm
	mma.sync.aligned.m16n8k8.row.col.f32.f16.f16.f32    { %f32798, %f32799, %f32800, %f32801 },    { %r1, %r2 },            { %r3 },                { %f32798, %f32799, %f32800, %f32801 }; 
	// end inline asm
	// begin inline asm
	mma.sync.aligned.m16n8k8.row.col.f32.f16.f16.f32    { %f32794, %f32795, %f32796, %f32797 },    { %r1, %r2 },            { %r3 },                { %f32794, %f32795, %f32796, %f32797 }; 
	// end inline asm
	// begin inline asm
	mma.sync.aligned.m16n8k8.row.col.f32.f16.f16.f32    { %f32798, %f32799, %f32800, %f32801 },    { %r1, %r2 },            { %r3 },                { %f32798, %f32799, %f32800, %f32801 }; 
	// end inline asm
	// begin inline asm
	mma.sync.aligned.m16n8k8.row.col.f32.f16.f16.f32    { %f32794, %f32795, %f32796, %f32797 },    { %r1, %r2 },            { %r3 },                { %f32794, %f32795, %f32796, %f32797 }; 
	// end inline asm
	// begin inline asm
	mma.sync.aligned.m16n8k8.row.col.f32.f16.f16.f32    { %f32798, %f32799, %f32800, %f32801 },    { %r1, %r2 },            { %r3 },                { %f32798, %f32799, %f32800, %f32801 }; 
	// end inline asm
	// begin inline asm
	mma.sync.aligned.m16n8k8.row.col.f32.f16.f16.f32    { %f32794, %f32795, %f32796, %f32797 },    { %r1, %r2 },            { %r3 },                { %f32794, %f32795, %f32796, %f32797 }; 
	// end inline asm
	// begin inline asm
	mma.sync.aligned.m16n8k8.row.col.f32.f16.f16.f32    { %f32798, %f32799, %f32800, %f32801 },    { %r1, %r2 },            { %r3 },                { %f32798, %f32799, %f32800, %f32801 }; 
	// end inline asm
	// begin inline asm
	mma.sync.aligned.m16n8k8.row.col.f32.f16.f16.f32    { %f32794, %f32795, %f32796, %f32797 },    { %r1, %r2 },            { %r3 },                { %f32794, %f32795, %f32796, %f32797 }; 
	// end inline asm
	// begin inline asm
	mma.sync.aligned.m16n8k8.row.col.f32.f16.f16.f32    { %f32798, %f32799, %f32800, %f32801 },    { %r1, %r2 },            { %r3 },                { %f32798, %f32799, %f32800, %f32801 }; 
	// end inline asm
	// begin inline asm
	mma.sync.aligned.m16n8k8.row.col.f32.f16.f16.f32    { %f32794, %f32795, %f32796, %f32797 },    { %r1, %r2 },            { %r3 },                { %f32794, %f32795, %f32796, %f32797 }; 
	// end inline asm
	// begin inline asm
	mma.sync.aligned.m16n8k8.row.col.f32.f16.f16.f32    { %f32798, %f32799, %f32800, %f32801 },    { %r1, %r2 },            { %r3 },                { %f32798, %f32799, %f32800, %f32801 }; 
	// end inline asm
	// begin inline asm
	mma.sync.aligned.m16n8k8.row.col.f32.f16.f16.f32    { %f32794, %f32795, %f32796, %f32797 },    { %r1, %r2 },            { %r3 },                { %f32794, %f32795, %f32796, %f32797 }; 
	// end inline asm
	// begin inline asm
	mma.sync.aligned.m16n8k8.row.col.f32.f16.f16.f32    { %f32798, %f32799, %f32800, %f32801 },    { %r1, %r2 },            { %r3 },                { %f32798, %f32799, %f32800, %f32801 }; 
	// end inline asm
	// begin inline asm
	mma.sync.aligned.m16n8k8.row.col.f32.f16.f16.f32    { %f32794, %f32795, %f32796, %f32797 },    { %r1, %r2 },            { %r3 },                { %f32794, %f32795, %f32796, %f32797 }; 
	// end inline asm
	// begin inline asm
	mma.sync.aligned.m16n8k8.row.col.f32.f16.f16.f32    { %f32798, %f32799, %f32800, %f32801 },    { %r1, %r2 },            { %r3 },                { %f32798, %f32799, %f32800, %f32801 }; 
	// end inline asm
	// begin inline asm
	mma.sync.aligned.m16n8k8.row.col.f32.f16.f16.f32    { %f32794, %f32795, %f32796, %f32797 },    { %r1, %r2 },            { %r3 },                { %f32794, %f32795, %f32796, %f32797 }; 
	// end inline asm
	// begin inline asm
	mma.sync.aligned.m16n8k8.row.col.f32.f16.f16.f32    { %f32798, %f32799, %f32800, %f32801 },    { %r1, %r2 },            { %r3 },                { %f32798, %f32799, %f32800, %f32801 }; 
	// end inline asm
	// begin inline asm
	mma.sync.aligned.m16n8k8.row.col.f32.f16.f16.f32    { %f32794, %f32795, %f32796, %f32797 },    { %r1, %r2 },            { %r3 },                { %f32794, %f32795, %f32796, %f32797 }; 
	// end inline asm
	// begin inline asm
	mma.sync.aligned.m16n8k8.row.col.f32.f16.f16.f32    { %f32798, %f32799, %f32800, %f32801 },    { %r1, %r2 },            { %r3 },                { %f32798, %f32799, %f32800, %f32801 }; 
	// end inline asm
	// begin inline asm
	mma.sync.aligned.m16n8k8.row.col.f32.f16.f16.f32    { %f32794, %f32795, %f32796, %f32797 },    { %r1, %r2 },            { %r3 },                { %f32794, %f32795, %f32796, %f32797 }; 
	// end inline asm
	// begin inline asm
	mma.sync.aligned.m16n8k8.row.col.f32.f16.f16.f32    { %f32798, %f32799, %f32800, %f32801 },    { %r1, %r2 },            { %r3 },                { %f32798, %f32799, %f32800, %f32801 }; 
	// end inline asm
	// begin inline asm
	mma.sync.aligned.m16n8k8.row.col.f32.f16.f16.f32    { %f32794, %f32795, %f32796, %f32797 },    { %r1, %r2 },            { %r3 },                { %f32794, %f32795, %f32796, %f32797 }; 
	// end inline asm
	// begin inline asm
	mma.sync.aligned.m16n8k8.row.col.f32.f16.f16.f32    { %f32798, %f32799, %f32800, %f32801 },    { %r1, %r2 },            { %r3 },                { %f32798, %f32799, %f32800, %f32801 }; 
	// end inline asm
	// begin inline asm
	mma.sync.aligned.m16n8k8.row.col.f32.f16.f16.f32    { %f32794, %f32795, %f32796, %f32797 },    { %r1, %r2 },            { %r3 },                { %f32794, %f32795, %f32796, %f32797 }; 
	// end inline asm
	// begin inline asm
	mma.sync.aligned.m16n8k8.row.col.f32.f16.f16.f32    { %f32798, %f32799, %f32800, %f32801 },    { %r1, %r2 },            { %r3 },                { %f32798, %f32799, %f32800, %f32801 }; 
	// end inline asm
	// begin inline asm
	mma.sync.aligned.m16n8k8.row.col.f32.f16.f16.f32    { %f32794, %f32795, %f32796, %f32797 },    { %r1, %r2 },            { %r3 },                { %f32794, %f32795, %f32796, %f32797 }; 
	// end inline asm
	// begin inline asm
	mma.sync.aligned.m16n8k8.row.col.f32.f16.f16.f32    { %f32798, %f32799, %f32800, %f32801 },    { %r1, %r2 },            { %r3 },                { %f32798, %f32799, %f32800, %f32801 }; 
	// end inline asm
	// begin inline asm
	mma.sync.aligned.m16n8k8.row.col.f32.f16.f16.f32    { %f32794, %f32795, %f32796, %f32797 },    { %r1, %r2 },            { %r3 },                { %f32794, %f32795, %f32796, %f32797 }; 
	// end inline asm
	// begin inline asm
	mma.sync.aligned.m16n8k8.row.col.f32.f16.f16.f32    { %f32798, %f32799, %f32800, %f32801 },    { %r1, %r2 },            { %r3 },                { %f32798, %f32799, %f32800, %f32801 }; 
	// end inline asm
	// begin inline asm
	mma.sync.aligned.m16n8k8.row.col.f32.f16.f16.f32    { %f32794, %f32795, %f32796, %f32797 },    { %r1, %r2 },            { %r3 },                { %f32794, %f32795, %f32796, %f32797 }; 
	// end inline asm
	// begin inline asm
	mma.sync.aligned.m16n8k8.row.col.f32.f16.f16.f32    { %f32798, %f32799, %f32800, %f32801 },    { %r1, %r2 },            { %r3 },                { %f32798, %f32799, %f32800, %f32801 }; 
	// end inline asm
	// begin inline asm
	mma.sync.aligned.m16n8k8.row.col.f32.f16.f16.f32    { %f32794, %f32795, %f32796, %f32797 },    { %r1, %r2 },            { %r3 },                { %f32794, %f32795, %f32796, %f32797 }; 
	// end inline asm
	// begin inline asm
	mma.sync.aligned.m16n8k8.row.col.f32.f16.f16.f32    { %f32798, %f32799, %f32800, %f32801 },    { %r1, %r2 },            { %r3 },                { %f32798, %f32799, %f32800, %f32801 }; 
	// end inline asm
	// begin inline asm
	mma.sync.aligned.m16n8k8.row.col.f32.f16.f16.f32    { %f32794, %f32795, %f32796, %f32797 },    { %r1, %r2 },            { %r3 },                { %f32794, %f32795, %f32796, %f32797 }; 
	// end inline asm
	// begin inline asm
	mma.sync.aligned.m16n8k8.row.col.f32.f16.f16.f32    { %f32798, %f32799, %f32800, %f32801 },    { %r1, %r2 },            { %r3 },                { %f32798, %f32799, %f32800, %f32801 }; 
	// end inline asm
	// begin inline asm
	mma.sync.aligned.m16n8k8.row.col.f32.f16.f16.f32    { %f32794, %f32795, %f32796, %f32797 },    { %r1, %r2 },            { %r3 },                { %f32794, %f32795, %f32796, %f32797 }; 
	// end inline asm
	// begin inline asm
	mma.sync.aligned.m16n8k8.row.col.f32.f16.f16.f32    { %f32798, %f32799, %f32800, %f32801 },    { %r1, %r2 },            { %r3 },                { %f32798, %f32799, %f32800, %f32801 }; 
	// end inline asm
	// begin inline asm
	mma.sync.aligned.m16n8k8.row.col.f32.f16.f16.f32    { %f32794, %f32795, %f32796, %f32797 },    { %r1, %r2 },            { %r3 },                { %f32794, %f32795, %f32796, %f32797 }; 
	// end inline asm
	// begin inline asm
	mma.sync.aligned.m16n8k8.row.col.f32.f16.f16.f32    { %f32798, %f32799, %f32800, %f32801 },    { %r1, %r2 },            { %r3 },                { %f32798, %f32799, %f32800, %f32801 }; 
	// end inline asm
	// begin inline asm
	mma.sync.aligned.m16n8k8.row.col.f32.f16.f16.f32    { %f32794, %f32795, %f32796, %f32797 },    { %r1, %r2 },            { %r3 },                { %f32794, %f32795, %f32796, %f32797 }; 
	// end inline asm
	// begin inline asm
	mma.sync.aligned.m16n8k8.row.col.f32.f16.f16.f32    { %f32798, %f32799, %f32800, %f32801 },    { %r1, %r2 },            { %r3 },                { %f32798, %f32799, %f32800, %f32801 }; 
	// end inline asm
	// begin inline asm
	mma.sync.aligned.m16n8k8.row.col.f32.f16.f16.f32    { %f32794, %f32795, %f32796, %f32797 },    { %r1, %r2 },            { %r3 },                { %f32794, %f32795, %f32796, %f32797 }; 
	// end inline asm
	// begin inline asm
	mma.sync.aligned.m16n8k8.row.col.f32.f16.f16.f32    { %f32798, %f32799, %f32800, %f32801 },    { %r1, %r2 },            { %r3 },                { %f32798, %f32799, %f32800, %f32801 }; 
	// end inline asm
	// begin inline asm
	mma.sync.aligned.m16n8k8.row.col.f32.f16.f16.f32    { %f32794, %f32795, %f32796, %f32797 },    { %r1, %r2 },            { %r3 },                { %f32794, %f32795, %f32796, %f32797 }; 
	// end inline asm
	// begin inline asm
	mma.sync.aligned.m16n8k8.row.col.f32.f16.f16.f32    { %f32798, %f32799, %f32800, %f32801 },    { %r1, %r2 },            { %r3 },                { %f32798, %f32799, %f32800, %f32801 }; 
	// end inline asm
	// begin inline asm
	mma.sync.aligned.m16n8k8.row.col.f32.f16.f16.f32    { %f32794, %f32795, %f32796, %f32797 },    { %r1, %r2 },            { %r3 },                { %f32794, %f32795, %f32796, %f32797 }; 
	// end inline asm
	// begin inline asm
	mma.sync.aligned.m16n8k8.row.col.f32.f16.f16.f32    { %f32798, %f32799, %f32800, %f32801 },    { %r1, %r2 },            { %r3 },                { %f32798, %f32799, %f32800, %f32801 }; 
	// end inline asm
	// begin inline asm
	mma.sync.aligned.m16n8k8.row.col.f32.f16.f16.f32    { %f32794, %f32795, %f32796, %f32797 },    { %r1, %r2 },            { %r3 },                { %f32794, %f32795, %f32796, %f32797 }; 
	// end inline asm
	// begin inline asm
	mma.sync.aligned.m16n8k8.row.col.f32.f16.f16.f32    { %f32798, %f32799, %f32800, %f32801 },    { %r1, %r2 },            { %r3 },                { %f32798, %f32799, %f32800, %f32801 }; 
	// end inline asm
	// begin inline asm
	mma.sync.aligned.m16n8k8.row.col.f32.f16.f16.f32    { %f32794, %f32795, %f32796, %f32797 },    { %r1, %r2 },            { %r3 },                { %f32794, %f32795, %f32796, %f32797 }; 
	// end inline asm
	// begin inline asm
	mma.sync.aligned.m16n8k8.row.col.f32.f16.f16.f32    { %f32798, %f32799, %f32800, %f32801 },    { %r1, %r2 },            { %r3 },                { %f32798, %f32799, %f32800, %f32801 }; 
	// end inline asm
	// begin inline asm
	mma.sync.aligned.m16n8k8.row.col.f32.f16.f16.f32    { %f32794, %f32795, %f32796, %f32797 },    { %r1, %r2 },            { %r3 },                { %f32794, %f32795, %f32796, %f32797 }; 
	// end inline asm
	// begin inline asm
	mma.sync.aligned.m16n8k8.row.col.f32.f16.f16.f32    { %f32798, %f32799, %f32800, %f32801 },    { %r1, %r2 },            { %r3 },                { %f32798, %f32799, %f32800, %f32801 }; 
	// end inline asm
	// begin inline asm
	mma.sync.aligned.m16n8k8.row.col.f32.f16.f16.f32    { %f32794, %f32795, %f32796, %f32797 },    { %r1, %r2 },            { %r3 },                { %f32794, %f32795, %f32796, %f32797 }; 
	// end inline asm
	// begin inline asm
	mma.sync.aligned.m16n8k8.row.col.f32.f16.f16.f32    { %f32798, %f32799, %f32800, %f32801 },    { %r1, %r2 },            { %r3 },                { %f32798, %f32799, %f32800, %f32801 }; 
	// end inline asm
	// begin inline asm
	mma.sync.aligned.m16n8k8.row.col.f32.f16.f16.f32    { %f32794, %f32795, %f32796, %f32797 },    { %r1, %r2 },            { %r3 },                { %f32794, %f32795, %f32796, %f32797 }; 
	// end inline asm
	// begin inline asm
	mma.sync.aligned.m16n8k8.row.col.f32.f16.f16.f32    { %f32798, %f32799, %f32800, %f32801 },    { %r1, %r2 },            { %r3 },                { %f32798, %f32799, %f32800, %f32801 }; 
	// end inline asm
	// begin inline asm
	mma.sync.aligned.m16n8k8.row.col.f32.f16.f16.f32    { %f32794, %f32795, %f32796, %f32797 },    { %r1, %r2 },            { %r3 },                { %f32794, %f32795, %f32796, %f32797 }; 
	// end inline asm
	// begin inline asm
	mma.sync.aligned.m16n8k8.row.col.f32.f16.f16.f32    { %f32798, %f32799, %f32800, %f32801 },    { %r1, %r2 },            { %r3 },                { %f32798, %f32799, %f32800, %f32801 }; 
	// end inline asm
	// begin inline asm
	mma.sync.aligned.m16n8k8.row.col.f32.f16.f16.f32    { %f32794, %f32795, %f32796, %f32797 },    { %r1, %r2 },            { %r3 },                { %f32794, %f32795, %f32796, %f32797 }; 
	// end inline asm
	// begin inline asm
	mma.sync.aligned.m16n8k8.row.col.f32.f16.f16.f32    { %f32798, %f32799, %f32800, %f32801 },    { %r1, %r2 },            { %r3 },                { %f32798, %f32799, %f32800, %f32801 }; 
	// end inline asm
	// begin inline asm
	mma.sync.aligned.m16n8k8.row.col.f32.f16.f16.f32    { %f32794, %f32795, %f32796, %f32797 },    { %r1, %r2 },            { %r3 },                { %f32794, %f32795, %f32796, %f32797 }; 
	// end inline asm
	// begin inline asm
	mma.sync.aligned.m16n8k8.row.col.f32.f16.f16.f32    { %f32798, %f32799, %f32800, %f32801 },    { %r1, %r2 },            { %r3 },                { %f32798, %f32799, %f32800, %f32801 }; 
	// end inline asm
	// begin inline asm
	mma.sync.aligned.m16n8k8.row.col.f32.f16.f16.f32    { %f32794, %f32795, %f32796, %f32797 },    { %r1, %r2 },            { %r3 },                { %f32794, %f32795, %f32796, %f32797 }; 
	// end inline asm
	// begin inline asm
	mma.sync.aligned.m16n8k8.row.col.f32.f16.f16.f32    { %f32798, %f32799, %f32800, %f32801 },    { %r1, %r2 },            { %r3 },                { %f32798, %f32799, %f32800, %f32801 }; 
	// end inline asm
	// begin inline asm
	mma.sync.aligned.m16n8k8.row.col.f32.f16.f16.f32    { %f32794, %f32795, %f32796, %f32797 },    { %r1, %r2 },            { %r3 },                { %f32794, %f32795, %f32796, %f32797 }; 
	// end inline asm
	// begin inline asm
	mma.sync.aligned.m16n8k8.row.col.f32.f16.f16.f32    { %f32798, %f32799, %f32800, %f32801 },    { %r1, %r2 },            { %r3 },                { %f32798, %f32799, %f32800, %f32801 }; 
	// end inline asm
	// begin inline asm
	mma.sync.aligned.m16n8k8.row.col.f32.f16.f16.f32    { %f32794, %f32795, %f32796, %f32797 },    { %r1, %r2 },            { %r3 },                { %f32794, %f32795, %f32796, %f32797 }; 
	// end inline asm
	// begin inline asm
	mma.sync.aligned.m16n8k8.row.col.f32.f16.f16.f32    { %f32798, %f32799, %f32800, %f32801 },    { %r1, %r2 },            { %r3 },                { %f32798, %f32799, %f32800, %f32801 }; 
	// end inline asm
	// begin inline asm
	mma.sync.aligned.m16n8k8.row.col.f32.f16.f16.f32    { %f32794, %f32795, %f32796, %f32797 },    { %r1, %r2 },            { %r3 },                { %f32794, %f32795, %f32796, %f32797 }; 
	// end inline asm
	// begin inline asm
	mma.sync.aligned.m16n8k8.row.col.f32.f16.f16.f32    { %f32798, %f32799, %f32800, %f32801 },    { %r1, %r2 },            { %r3 },                { %f32798, %f32799, %f32800, %f32801 }; 
	// end inline asm
	// begin inline asm
	mma.sync.aligned.m16n8k8.row.col.f32.f16.f16.f32    { %f32794, %f32795, %f32796, %f32797 },    { %r1, %r2 },            { %r3 },                { %f32794, %f32795, %f32796, %f32797 }; 
	// end inline asm
	// begin inline asm
	mma.sync.aligned.m16n8k8.row.col.f32.f16.f16.f32    { %f32798, %f32799, %f32800, %f32801 },    { %r1, %r2 },            { %r3 },                { %f32798, %f32799, %f32800, %f32801 }; 
	// end inline asm
	// begin inline asm
	mma.sync.aligned.m16n8k8.row.col.f32.f16.f16.f32    { %f32794, %f32795, %f32796, %f32797 },    { %r1, %r2 },            { %r3 },                { %f32794, %f32795, %f32796, %f32797 }; 
	// end inline asm
	// begin inline asm
	mma.sync.aligned.m16n8k8.row.col.f32.f16.f16.f32    { %f32798, %f32799, %f32800, %f32801 },    { %r1, %r2 },            { %r3 },                { %f32798, %f32799, %f32800, %f32801 }; 
	// end inline asm
	// begin inline asm
	mma.sync.aligned.m16n8k8.row.col.f32.f16.f16.f32    { %f32794, %f32795, %f32796, %f32797 },    { %r1, %r2 },            { %r3 },                { %f32794, %f32795, %f32796, %f32797 }; 
	// end inline asm
	// begin inline asm
	mma.sync.aligned.m16n8k8.row.col.f32.f16.f16.f32    { %f32798, %f32799, %f32800, %f32801 },    { %r1, %r2 },            { %r3 },                { %f32798, %f32799, %f32800, %f32801 }; 
	// end inline asm
	// begin inline asm
	mma.sync.aligned.m16n8k8.row.col.f32.f16.f16.f32    { %f32794, %f32795, %f32796, %f32797 },    { %r1, %r2 },            { %r3 },                { %f32794, %f32795, %f32796, %f32797 }; 
	// end inline asm
	// begin inline asm
	mma.sync.aligned.m16n8k8.row.col.f32.f16.f16.f32    { %f32798, %f32799, %f32800, %f32801 },    { %r1, %r2 },            { %r3 },                { %f32798, %f32799, %f32800, %f32801 }; 
	// end inline asm
	// begin inline asm
	mma.sync.aligned.m16n8k8.row.col.f32.f16.f16.f32    { %f32794, %f32795, %f32796, %f32797 },    { %r1, %r2 },            { %r3 },                { %f32794, %f32795, %f32796, %f32797 }; 
	// end inline asm
	// begin inline asm
	mma.sync.aligned.m16n8k8.row.col.f32.f16.f16.f32    { %f32798, %f32799, %f32800, %f32801 },    { %r1, %r2 },            { %r3 },                { %f32798, %f32799, %f32800, %f32801 }; 
	// end inline asm
	// begin inline asm
	mma.sync.aligned.m16n8k8.row.col.f32.f16.f16.f32    { %f32794, %f32795, %f32796, %f32797 },    { %r1, %r2 },            { %r3 },                { %f32794, %f32795, %f32796, %f32797 }; 
	// end inline asm
	// begin inline asm
	mma.sync.aligned.m16n8k8.row.col.f32.f16.f16.f32    { %f32798, %f32799, %f32800, %f32801 },    { %r1, %r2 },            { %r3 },                { %f32798, %f32799, %f32800, %f32801 }; 
	// end inline asm
	// begin inline asm
	mma.sync.aligned.m16n8k8.row.col.f32.f16.f16.f32    { %f32794, %f32795, %f32796, %f32797 },    { %r1, %r2 },            { %r3 },                { %f32794, %f32795, %f32796, %f32797 }; 
	// end inline asm
	// begin inline asm
	mma.sync.aligned.m16n8k8.row.col.f32.f16.f16.f32    { %f32798, %f32799, %f32800, %f32801 },    { %r1, %r2 },            { %r3 },                { %f32798, %f32799, %f32800, %f32801 }; 
	// end inline asm
	// begin inline asm
	mma.sync.aligned.m16n8k8.row.col.f32.f16.f16.f32    { %f32794, %f32795, %f32796, %f32797 },    { %r1, %r2 },            { %r3 },                { %f32794, %f32795, %f32796, %f32797 }; 
	// end inline asm
	// begin inline asm
	mma.sync.aligned.m16n8k8.row.col.f32.f16.f16.f32    { %f32798, %f32799, %f32800, %f32801 },    { %r1, %r2 },            { %r3 },                { %f32798, %f32799, %f32800, %f32801 }; 
	// end inline asm
	// begin inline asm
	mma.sync.aligned.m16n8k8.row.col.f32.f16.f16.f32    { %f32794, %f32795, %f32796, %f32797 },    { %r1, %r2 },            { %r3 },                { %f32794, %f32795, %f32796, %f32797 }; 
	// end inline asm
	// begin inline asm
	mma.sync.aligned.m16n8k8.row.col.f32.f16.f16.f32    { %f32798, %f32799, %f32800, %f32801 },    { %r1, %r2 },            { %r3 },                { %f32798, %f32799, %f32800, %f32801 }; 
	// end inline asm
	// begin inline asm
	mma.sync.aligned.m16n8k8.row.col.f32.f16.f16.f32    { %f32794, %f32795, %f32796, %f32797 },    { %r1, %r2 },            { %r3 },                { %f32794, %f32795, %f32796, %f32797 }; 
	// end inline asm
	// begin inline asm
	mma.sync.aligned.m16n8k8.row.col.f32.f16.f16.f32    { %f32798, %f32799, %f32800, %f32801 },    { %r1, %r2 },            { %r3 },                { %f32798, %f32799, %f32800, %f32801 }; 
	// end inline asm
	// begin inline asm
	mma.sync.aligned.m16n8k8.row.col.f32.f16.f16.f32    { %f32794, %f32795, %f32796, %f32797 },    { %r1, %r2 },            { %r3 },                { %f32794, %f32795, %f32796, %f32797 }; 
	// end inline asm
	// begin inline asm
	mma.sync.aligned.m16n8k8.row.col.f32.f16.f16.f32    { %f32798, %f32799, %f32800, %f32801 },    { %r1, %r2 },            { %r3 },                { %f32798, %f32799, %f32800, %f32801 }; 
	// end inline asm
	// begin inline asm
	mma.sync.aligned.m16n8k8.row.col.f32.f16.f16.f32    { %f32794, %f32795, %f32796, %f32797 },    { %r1, %r2 },            { %r3 },                { %f32794, %f32795, %f32796, %f32797 }; 
	// end inline asm
	// begin inline asm
	mma.sync.aligned.m16n8k8.row.col.f32.f16.f16.f32    { %f32798, %f32799, %f32800, %f32801 },    { %r1, %r2 },            { %r3 },                { %f32798, %f32799, %f32800, %f32801 }; 
	// end inline asm
	// begin inline asm
	mma.sync.aligned.m16n8k8.row.col.f32.f16.f16.f32    { %f32794, %f32795, %f32796, %f32797 },    { %r1, %r2 },            { %r3 },                { %f32794, %f32795, %f32796, %f32797 }; 
	// end inline asm
	// begin inline asm
	mma.sync.aligned.m16n8k8.row.col.f32.f16.f16.f32    { %f32798, %f32799, %f32800, %f32801 },    { %r1, %r2 },            { %r3 },                { %f32798, %f32799, %f32800, %f32801 }; 
	// end inline asm
	// begin inline asm
	mma.sync.aligned.m16n8k8.row.col.f32.f16.f16.f32    { %f32794, %f32795, %f32796, %f32797 },    { %r1, %r2 },            { %r3 },                { %f32794, %f32795, %f32796, %f32797 }; 
	// end inline asm
	// begin inline asm
	mma.sync.aligned.m16n8k8.row.col.f32.f16.f16.f32    { %f32798, %f32799, %f32800, %f32801 },    { %r1, %r2 },            { %r3 },                { %f32798, %f32799, %f32800, %f32801 }; 
	// end inline asm
	// begin inline asm
	mma.sync.aligned.m16n8k8.row.col.f32.f16.f16.f32    { %f32794, %f32795, %f32796, %f32797 },    { %r1, %r2 },            { %r3 },                { %f32794, %f32795, %f32796, %f32797 }; 
	// end inline asm
	// begin inline asm
	mma.sync.aligned.m16n8k8.row.col.f32.f16.f16.f32    { %f32798, %f32799, %f32800, %f32801 },    { %r1, %r2 },            { %r3 },                { %f32798, %f32799, %f32800, %f32801 }; 
	// end inline asm
	// begin inline asm
	mma.sync.aligned.m16n8k8.row.col.f32.f16.f16.f32    { %f32794, %f32795, %f32796, %f32797 },    { %r1, %r2 },            { %r3 },                { %f32794, %f32795, %f32796, %f32797 }; 
	// end inline asm
	// begin inline asm
	mma.sync.aligned.m16n8k8.row.col.f32.f16.f16.f32    { %f32798, %f32799, %f32800, %f32801 },    { %r1, %r2 },            { %r3 },                { %f32798, %f32799, %f32800, %f32801 }; 
	// end inline asm
	// begin inline asm
	mma.sync.aligned.m16n8k8.row.col.f32.f16.f16.f32    { %f32794, %f32795, %f32796, %f32797 },    { %r1, %r2 },            { %r3 },                { %f32794, %f32795, %f32796, %f32797 }; 
	// end inline asm
	// begin inline asm
	mma.sync.aligned.m16n8k8.row.col.f32.f16.f16.f32    { %f32798, %f32799, %f32800, %f32801 },    { %r1, %r2 },            { %r3 },                { %f32798, %f32799, %f32800, %f32801 }; 
	// end inline asm
	// begin inline asm
	mma.sync.aligned.m16n8k8.row.col.f32.f16.f16.f32    { %f32794, %f32795, %f32796, %f32797 },    { %r1, %r2 },            { %r3 },                { %f32794, %f32795, %f32796, %f32797 }; 
	// end inline asm
	// begin inline asm
	mma.sync.aligned.m16n8k8.row.col.f32.f16.f16.f32    { %f32798, %f32799, %f32800, %f32801 },    { %r1, %r2 },            { %r3 },                { %f32798, %f32799, %f32800, %f32801 }; 
	// end inline asm
	// begin inline asm
	mma.sync.aligned.m16n8k8.row.col.f32.f16.f16.f32    { %f32794, %f32795, %f32796, %f32797 },    { %r1, %r2 },            { %r3 },                { %f32794, %f32795, %f32796, %f32797 }; 
	// end inline asm
	// begin inline asm
	mma.sync.aligned.m16n8k8.row.col.f32.f16.f16.f32    { %f32798, %f32799, %f32800, %f32801 },    { %r1, %r2 },            { %r3 },                { %f32798, %f32799, %f32800, %f32801 }; 
	// end inline asm
	// begin inline asm
	mma.sync.aligned.m16n8k8.row.col.f32.f16.f16.f32    { %f32794, %f32795, %f32796, %f32797 },    { %r1, %r2 },            { %r3 },                { %f32794, %f32795, %f32796, %f32797 }; 
	// end inline asm
	// begin inline asm
	mma.sync.aligned.m16n8k8.row.col.f32.f16.f16.f32    { %f32798, %f32799, %f32800, %f32801 },    { %r1, %r2 },            { %r3 },                { %f32798, %f32799, %f32800, %f32801 }; 
	// end inline asm
	// begin inline asm
	mma.sync.aligned.m16n8k8.row.col.f32.f16.f16.f32    { %f32794, %f32795, %f32796, %f32797 },    { %r1, %r2 },            { %r3 },                { %f32794, %f32795, %f32796, %f32797 }; 
	// end inline asm
	// begin inline asm
	mma.sync.aligned.m16n8k8.row.col.f32.f16.f16.f32    { %f32798, %f32799, %f32800, %f32801 },    { %r1, %r2 },            { %r3 },                { %f32798, %f32799, %f32800, %f32801 }; 
	// end inline asm
	// begin inline asm
	mma.sync.aligned.m16n8k8.row.col.f32.f16.f16.f32    { %f32794, %f32795, %f32796, %f32797 },    { %r1, %r2 },            { %r3 },                { %f32794, %f32795, %f32796, %f32797 }; 
	// end inline asm
	// begin inline asm
	mma.sync.aligned.m16n8k8.row.col.f32.f16.f16.f32    { %f32798, %f32799, %f32800, %f32801 },    { %r1, %r2 },            { %r3 },                { %f32798, %f32799, %f32800, %f32801 }; 
	// end inline asm
	// begin inline asm
	mma.sync.aligned.m16n8k8.row.col.f32.f16.f16.f32    { %f32794, %f32795, %f32796, %f32797 },    { %r1, %r2 },            { %r3 },                { %f32794, %f32795, %f32796, %f32797 }; 
	// end inline asm
	// begin inline asm
	mma.sync.aligned.m16n8k8.row.col.f32.f16.f16.f32    { %f32798, %f32799, %f32800, %f32801 },    { %r1, %r2 },            { %r3 },                { %f32798, %f32799, %f32800, %f32801 }; 
	// end inline asm
	// begin inline asm
	mma.sync.aligned.m16n8k8.row.col.f32.f16.f16.f32    { %f32794, %f32795, %f32796, %f32797 },    { %r1, %r2 },            { %r3 },                { %f32794, %f32795, %f32796, %f32797 }; 
	// end inline asm
	// begin inline asm
	mma.sync.aligned.m16n8k8.row.col.f32.f16.f16.f32    { %f32798, %f32799, %f32800, %f32801 },    { %r1, %r2 },            { %r3 },                { %f32798, %f32799, %f32800, %f32801 }; 
	// end inline asm
	// begin inline asm
	mma.sync.aligned.m16n8k8.row.col.f32.f16.f16.f32    { %f32794, %f32795, %f32796, %f32797 },    { %r1, %r2 },            { %r3 },                { %f32794, %f32795, %f32796, %f32797 }; 
	// end inline asm
	// begin inline asm
	mma.sync.aligned.m16n8k8.row.col.f32.f16.f16.f32    { %f32798, %f32799, %f32800, %f32801 },    { %r1, %r2 },            { %r3 },                { %f32798, %f32799, %f32800, %f32801 }; 
	// end inline asm
	// begin inline asm
	mma.sync.aligned.m16n8k8.row.col.f32.f16.f16.f32    { %f32794, %f32795, %f32796, %f32797 },    { %r1, %r2 },            { %r3 },                { %f32794, %f32795, %f32796, %f32797 }; 
	// end inline asm
	// begin inline asm
	mma.sync.aligned.m16n8k8.row.col.f32.f16.f16.f32    { %f32798, %f32799, %f32800, %f32801 },    { %r1, %r2 },            { %r3 },                { %f32798, %f32799, %f32800, %f32801 }; 
	// end inline asm
	// begin inline asm
	mma.sync.aligned.m16n8k8.row.col.f32.f16.f16.f32    { %f32794, %f32795, %f32796, %f32797 },    { %r1, %r2 },            { %r3 },                { %f32794, %f32795, %f32796, %f32797 }; 
	// end inline asm
	// begin inline asm
	mma.sync.aligned.m16n8k8.row.col.f32.f16.f16.f32    { %f32798, %f32799, %f32800, %f32801 },    { %r1, %r2 },            { %r3 },                { %f32798, %f32799, %f32800, %f32801 }; 
	// end inline asm
	// begin inline asm
	mma.sync.aligned.m16n8k8.row.col.f32.f16.f16.f32    { %f32794, %f32795, %f32796, %f32797 },    { %r1, %r2 },            { %r3 },                { %f32794, %f32795, %f32796, %f32797 }; 
	// end inline asm
	// begin inline asm
	mma.sync.aligned.m16n8k8.row.col.f32.f16.f16.f32    { %f32798, %f32799, %f32800, %f32801 },    { %r1, %r2 },            { %r3 },                { %f32798, %f32799, %f32800, %f32801 }; 
	// end inline asm
	// begin inline asm
	mma.sync.aligned.m16n8k8.row.col.f32.f16.f16.f32    { %f32794, %f32795, %f32796, %f32797 },    { %r1, %r2 },            { %r3 },                { %f32794, %f32795, %f32796, %f32797 }; 
	// end inline asm
	// begin inline asm
	mma.sync.aligned.m16n8k8.row.col.f32.f16.f16.f32    { %f32798, %f32799, %f32800, %f32801 },    { %r1, %r2 },            { %r3 },                { %f32798, %f32799, %f32800, %f32801 }; 
	// end inline asm
	// begin inline asm
	mma.sync.aligned.m16n8k8.row.col.f32.f16.f16.f32    { %f32794, %f32795, %f32796, %f32797 },    { %r1, %r2 },            { %r3 },                { %f32794, %f32795, %f32796, %f32797 }; 
	// end inline asm
	// begin inline asm
	mma.sync.aligned.m16n8k8.row.col.f32.f16.f16.f32    { %f32798, %f32799, %f32800, %f32801 },    { %r1, %r2 },            { %r3 },                { %f32798, %f32799, %f32800, %f32801 }; 
	// end inline asm
	// begin inline asm
	mma.sync.aligned.m16n8k8.row.col.f32.f16.f16.f32    { %f32794, %f32795, %f32796, %f32797 },    { %r1, %r2 },            { %r3 },                { %f32794, %f32795, %f32796, %f32797 }; 
	// end inline asm
	// begin inline asm
	mma.sync.aligned.m16n8k8.row.col.f32.f16.f16.f32    { %f32798, %f32799, %f32800, %f32801 },    { %r1, %r2 },            { %r3 },                { %f32798, %f32799, %f32800, %f32801 }; 
	// end inline asm
	// begin inline asm
	mma.sync.aligned.m16n8k8.row.col.f32.f16.f16.f32    { %f32794, %f32795, %f32796, %f32797 },    { %r1, %r2 },            { %r3 },                { %f32794, %f32795, %f32796, %f32797 }; 
	// end inline asm
	// begin inline asm
	mma.sync.aligned.m16n8k8.row.col.f32.f16.f16.f32    { %f32798, %f32799, %f32800, %f32801 },    { %r1, %r2 },            { %r3 },                { %f32798, %f32799, %f32800, %f32801 }; 
	// end inline asm
	// begin inline asm
	mma.sync.aligned.m16n8k8.row.col.f32.f16.f16.f32    { %f32794, %f32795, %f32796, %f32797 },    { %r1, %r2 },            { %r3 },                { %f32794, %f32795, %f32796, %f32797 }; 
	// end inline asm
	// begin inline asm
	mma.sync.aligned.m16n8k8.row.col.f32.f16.f16.f32    { %f32798, %f32799, %f32800, %f32801 },    { %r1, %r2 },            { %r3 },                { %f32798, %f32799, %f32800, %f32801 }; 
	// end inline asm
	// begin inline asm
	mma.sync.aligned.m16n8k8.row.col.f32.f16.f16.f32    { %f32794, %f32795, %f32796, %f32797 },    { %r1, %r2 },            { %r3 },                { %f32794, %f32795, %f32796, %f32797 }; 
	// end inline asm
	// begin inline asm
	mma.sync.aligned.m16n8k8.row.col.f32.f16.f16.f32    { %f32798, %f32799, %f32800, %f32801 },    { %r1, %r2 },            { %r3 },                { %f32798, %f32799, %f32800, %f32801 }; 
	// end inline asm
	// begin inline asm
	mma.sync.aligned.m16n8k8.row.col.f32.f16.f16.f32    { %f32794, %f32795, %f32796, %f32797 },    { %r1, %r2 },            { %r3 },                { %f32794, %f32795, %f32796, %f32797 }; 
	// end inline asm
	// begin inline asm
	mma.sync.aligned.m16n8k8.row.col.f32.f16.f16.f32    { %f32798, %f32799, %f32800, %f32801 },    { %r1, %r2 },            { %r3 },                { %f32798, %f32799, %f32800, %f32801 }; 
	// end inline asm
	// begin inline asm
	mma.sync.aligned.m16n8k8.row.col.f32.f16.f16.f32    { %f32794, %f32795, %f32796, %f32797 },    { %r1, %r2 },            { %r3 },                { %f32794, %f32795, %f32796, %f32797 }; 
	// end inline asm
	// begin inline asm
	mma.sync.aligned.m16n8k8.row.col.f32.f16.f16.f32    { %f32798, %f32799, %f32800, %f32801 },    { %r1, %r2 },            { %r3 },                { %f32798, %f32799, %f32800, %f32801 }; 
	// end inline asm
	// begin inline asm
	mma.sync.aligned.m16n8k8.row.col.f32.f16.f16.f32    { %f32794, %f32795, %f32796, %f32797 },    { %r1, %r2 },            { %r3 },                { %f32794, %f32795, %f32796, %f32797 }; 
	// end inline asm
	// begin inline asm
	mma.sync.aligned.m16n8k8.row.col.f32.f16.f16.f32    { %f32798, %f32799, %f32800, %f32801 },    { %r1, %r2 },            { %r3 },                { %f32798, %f32799, %f32800, %f32801 }; 
	// end inline asm
	// begin inline asm
	mma.sync.aligned.m16n8k8.row.col.f32.f16.f16.f32    { %f32794, %f32795, %f32796, %f32797 },    { %r1, %r2 },            { %r3 },                { %f32794, %f32795, %f32796, %f32797 }; 
	// end inline asm
	// begin inline asm
	mma.sync.aligned.m16n8k8.row.col.f32.f16.f16.f32    { %f32798, %f32799, %f32800, %f32801 },    { %r1, %r2 },            { %r3 },                { %f32798, %f32799, %f32800, %f32801 }; 
	// end inline asm
	// begin inline asm
	mma.sync.aligned.m16n8k8.row.col.f32.f16.f16.f32    { %f32794, %f32795, %f32796, %f32797 },    { %r1, %r2 },            { %r3 },                { %f32794, %f32795, %f32796, %f32797 }; 
	// end inline asm
	// begin inline asm
	mma.sync.aligned.m16n8k8.row.col.f32.f16.f16.f32    { %f32798, %f32799, %f32800, %f32801 },    { %r1, %r2 },            { %r3 },                { %f32798, %f32799, %f32800, %f32801 }; 
	// end inline asm
	// begin inline asm
	mma.sync.aligned.m16n8k8.row.col.f32.f16.f16.f32    { %f32794, %f32795, %f32796, %f32797 },    { %r1, %r2 },            { %r3 },                { %f32794, %f32795, %f32796, %f32797 }; 
	// end inline asm
	// begin inline asm
	mma.sync.aligned.m16n8k8.row.col.f32.f16.f16.f32    { %f32798, %f32799, %f32800, %f32801 },    { %r1, %r2 },            { %r3 },                { %f32798, %f32799, %f32800, %f32801 }; 
	// end inline asm
	// begin inline asm
	mma.sync.aligned.m16n8k8.row.col.f32.f16.f16.f32    { %f32794, %f32795, %f32796, %f32797 },    { %r1, %r2 },            { %r3 },                { %f32794, %f32795, %f32796, %f32797 }; 
	// end inline asm
	// begin inline asm
	mma.sync.aligned.m16n8k8.row.col.f32.f16.f16.f32    { %f32798, %f32799, %f32800, %f32801 },    { %r1, %r2 },            { %r3 },                { %f32798, %f32799, %f32800, %f32801 }; 
	// end inline asm
	// begin inline asm
	mma.sync.aligned.m16n8k8.row.col.f32.f16.f16.f32    { %f32794, %f32795, %f32796, %f32797 },    { %r1, %r2 },            { %r3 },                { %f32794, %f32795, %f32796, %f32797 }; 
	// end inline asm
	// begin inline asm
	mma.sync.aligned.m16n8k8.row.col.f32.f16.f16.f32    { %f32798, %f32799, %f32800, %f32801 },    { %r1, %r2 },            { %r3 },                { %f32798, %f32799, %f32800, %f32801 }; 
	// end inline asm
	// begin inline asm
	mma.sync.aligned.m16n8k8.row.col.f32.f16.f16.f32    { %f32794, %f32795, %f32796, %f32797 },    { %r1, %r2 },            { %r3 },                { %f32794, %f32795, %f32796, %f32797 }; 
	// end inline asm
	// begin inline asm
	mma.sync.aligned.m16n8k8.row.col.f32.f16.f16.f32    { %f32798, %f32799, %f32800, %f32801 },    { %r1, %r2 },            { %r3 },                { %f32798, %f32799, %f32800, %f32801 }; 
	// end inline asm
	// begin inline asm
	mma.sync.aligned.m16n8k8.row.col.f32.f16.f16.f32    { %f32794, %f32795, %f32796, %f32797 },    { %r1, %r2 },            { %r3 },                { %f32794, %f32795, %f32796, %f32797 }; 
	// end inline asm
	// begin inline asm
	mma.sync.aligned.m16n8k8.row.col.f32.f16.f16.f32    { %f32798, %f32799, %f32800, %f32801 },    { %r1, %r2 },            { %r3 },                { %f32798, %f32799, %f32800, %f32801 }; 
	// end inline asm
	// begin inline asm
	mma.sync.aligned.m16n8k8.row.col.f32.f16.f16.f32    { %f32794, %f32795, %f32796, %f32797 },    { %r1, %r2 },            { %r3 },                { %f32794, %f32795, %f32796, %f32797 }; 
	// end inline asm
	// begin inline asm
	mma.sync.aligned.m16n8k8.row.col.f32.f16.f16.f32    { %f32798, %f32799, %f32800, %f32801 },    { %r1, %r2 },            { %r3 },                { %f32798, %f32799, %f32800, %f32801 }; 
	// end inline asm
	// begin inline asm
	mma.sync.aligned.m16n8k8.row.col.f32.f16.f16.f32    { %f32794, %f32795, %f32796, %f32797 },    { %r1, %r2 },            { %r3 },                { %f32794, %f32795, %f32796, %f32797 }; 
	// end inline asm
	// begin inline asm
	mma.sync.aligned.m16n8k8.row.col.f32.f16.f16.f32    { %f32798, %f32799, %f32800, %f32801 },    { %r1, %r2 },            { %r3 },                { %f32798, %f32799, %f32800, %f32801 }; 
	// end inline asm
	// begin inline asm
	mma.sync.aligned.m16n8k8.row.col.f32.f16.f16.f32    { %f32794, %f32795, %f32796, %f32797 },    { %r1, %r2 },            { %r3 },                { %f32794, %f32795, %f32796, %f32797 }; 
	// end inline asm
	// begin inline asm
	mma.sync.aligned.m16n8k8.row.col.f32.f16.f16.f32    { %f32798, %f32799, %f32800, %f32801 },    { %r1, %r2 },            { %r3 },                { %f32798, %f32799, %f32800, %f32801 }; 
	// end inline asm
	// begin inline asm
	mma.sync.aligned.m16n8k8.row.col.f32.f16.f16.f32    { %f32794, %f32795, %f32796, %f32797 },    { %r1, %r2 },            { %r3 },                { %f32794, %f32795, %f32796, %f32797 }; 
	// end inline asm
	// begin inline asm
	mma.sync.aligned.m16n8k8.row.col.f32.f16.f16.f32    { %f32798, %f32799, %f32800, %f32801 },    { %r1, %r2 },            { %r3 },                { %f32798, %f32799, %f32800, %f32801 }; 
	// end inline asm
	// begin inline asm
	mma.sync.aligned.m16n8k8.row.col.f32.f16.f16.f32    { %f32794, %f32795, %f32796, %f32797 },    { %r1, %r2 },            { %r3 },                { %f32794, %f32795, %f32796, %f32797 }; 
	// end inline asm
	// begin inline asm
	mma.sync.aligned.m16n8k8.row.col.f32.f16.f16.f32    { %f32798, %f32799, %f32800, %f32801 },    { %r1, %r2 },            { %r3 },                { %f32798, %f32799, %f32800, %f32801 }; 
	// end inline asm
	// begin inline asm
	mma.sync.aligned.m16n8k8.row.col.f32.f16.f16.f32    { %f32794, %f32795, %f32796, %f32797 },    { %r1, %r2 },            { %r3 },                { %f32794, %f32795, %f32796, %f32797 }; 
	// end inline asm
	// begin inline asm
	mma.sync.aligned.m16n8k8.row.col.f32.f16.f16.f32    { %f32798, %f32799, %f32800, %f32801 },    { %r1, %r2 },            { %r3 },                { %f32798, %f32799, %f32800, %f32801 }; 
	// end inline asm
	// begin inline asm
	mma.sync.aligned.m16n8k8.row.col.f32.f16.f16.f32    { %f32794, %f32795, %f32796, %f32797 },    { %r1, %r2 },            { %r3 },                { %f32794, %f32795, %f32796, %f32797 }; 
	// end inline asm
	// begin inline asm
	mma.sync.aligned.m16n8k8.row.col.f32.f16.f16.f32    { %f32798, %f32799, %f32800, %f32801 },    { %r1, %r2 },            { %r3 },                { %f32798, %f32799, %f32800, %f32801 }; 
	// end inline asm
	// begin inline asm
	mma.sync.aligned.m16n8k8.row.col.f32.f16.f16.f32    { %f32794, %f32795, %f32796, %f32797 },    { %r1, %r2 },            { %r3 },                { %f32794, %f32795, %f32796, %f32797 }; 
	// end inline asm
	// begin inline asm
	mma.sync.aligned.m16n8k8.row.col.f32.f16.f16.f32    { %f32798, %f32799, %f32800, %f32801 },    { %r1, %r2 },            { %r3 },                { %f32798, %f32799, %f32800, %f32801 }; 
	// end inline asm
	// begin inline asm
	mma.sync.aligned.m16n8k8.row.col.f32.f16.f16.f32    { %f32794, %f32795, %f32796, %f32797 },    { %r1, %r2 },            { %r3 },                { %f32794, %f32795, %f32796, %f32797 }; 
	// end inline asm
	// begin inline asm
	mma.sync.aligned.m16n8k8.row.col.f32.f16.f16.f32    { %f32798, %f32799, %f32800, %f32801 },    { %r1, %r2 },            { %r3 },                { %f32798, %f32799, %f32800, %f32801 }; 
	// end inline asm
	// begin inline asm
	mma.sync.aligned.m16n8k8.row.col.f32.f16.f16.f32    { %f32794, %f32795, %f32796, %f32797 },    { %r1, %r2 },            { %r3 },                { %f32794, %f32795, %f32796, %f32797 }; 
	// end inline asm
	// begin inline asm
	mma.sync.aligned.m16n8k8.row.col.f32.f16.f16.f32    { %f32798, %f32799, %f32800, %f32801 },    { %r1, %r2 },            { %r3 },                { %f32798, %f32799, %f32800, %f32801 }; 
	// end inline asm
	// begin inline asm
	mma.sync.aligned.m16n8k8.row.col.f32.f16.f16.f32    { %f32794, %f32795, %f32796, %f32797 },    { %r1, %r2 },            { %r3 },                { %f32794, %f32795, %f32796, %f32797 }; 
	// end inline asm
	// begin inline asm
	mma.sync.aligned.m16n8k8.row.col.f32.f16.f16.f32    { %f32798, %f32799, %f32800, %f32801 },    { %r1, %r2 },            { %r3 },                { %f32798, %f32799, %f32800, %f32801 }; 
	// end inline asm
	// begin inline asm
	mma.sync.aligned.m16n8k8.row.col.f32.f16.f16.f32    { %f32794, %f32795, %f32796, %f32797 },    { %r1, %r2 },            { %r3 },                { %f32794, %f32795, %f32796, %f32797 }; 
	// end inline asm
	// begin inline asm
	mma.sync.aligned.m16n8k8.row.col.f32.f16.f16.f32    { %f32798, %f32799, %f32800, %f32801 },    { %r1, %r2 },            { %r3 },                { %f32798, %f32799, %f32800, %f32801 }; 
	// end inline asm
	// begin inline asm
	mma.sync.aligned.m16n8k8.row.col.f32.f16.f16.f32    { %f32794, %f32795, %f32796, %f32797 },    { %r1, %r2 },            { %r3 },                { %f32794, %f32795, %f32796, %f32797 }; 
	// end inline asm
	// begin inline asm
	mma.sync.aligned.m16n8k8.row.col.f32.f16.f16.f32    { %f32798, %f32799, %f32800, %f32801 },    { %r1, %r2 },            { %r3 },                { %f32798, %f32799, %f32800, %f32801 }; 
	// end inline asm
	// begin inline asm
	mma.sync.aligned.m16n8k8.row.col.f32.f16.f16.f32    { %f32794, %f32795, %f32796, %f32797 },    { %r1, %r2 },            { %r3 },                { %f32794, %f32795, %f32796, %f32797 }; 
	// end inline asm
	// begin inline asm
	mma.sync.aligned.m16n8k8.row.col.f32.f16.f16.f32    { %f32798, %f32799, %f32800, %f32801 },    { %r1, %r2 },            { %r3 },                { %f32798, %f32799, %f32800, %f32801 }; 
	// end inline asm
	// begin inline asm
	mma.sync.aligned.m16n8k8.row.col.f32.f16.f16.f32    { %f32794, %f32795, %f32796, %f32797 },    { %r1, %r2 },            { %r3 },                { %f32794, %f32795, %f32796, %f32797 }; 
	// end inline asm
	// begin inline asm
	mma.sync.aligned.m16n8k8.row.col.f32.f16.f16.f32    { %f32798, %f32799, %f32800, %f32801 },    { %r1, %r2 },            { %r3 },                { %f32798, %f32799, %f32800, %f32801 }; 
	// end inline asm
	// begin inline asm
	mma.sync.aligned.m16n8k8.row.col.f32.f16.f16.f32    { %f32794, %f32795, %f32796, %f32797 },    { %r1, %r2 },            { %r3 },                { %f32794, %f32795, %f32796, %f32797 }; 
	// end inline asm
	// begin inline asm
	mma.sync.aligned.m16n8k8.row.col.f32.f16.f16.f32    { %f32798, %f32799, %f32800, %f32801 },    { %r1, %r2 },            { %r3 },                { %f32798, %f32799, %f32800, %f32801 }; 
	// end inline asm
	// begin inline asm
	mma.sync.aligned.m16n8k8.row.col.f32.f16.f16.f32    { %f32794, %f32795, %f32796, %f32797 },    { %r1, %r2 },            { %r3 },                { %f32794, %f32795, %f32796, %f32797 }; 
	// end inline asm
	// begin inline asm
	mma.sync.aligned.m16n8k8.row.col.f32.f16.f16.f32    { %f32798, %f32799, %f32800, %f32801 },    { %r1, %r2 },            { %r3 },                { %f32798, %f32799, %f32800, %f32801 }; 
	// end inline asm
	// begin inline asm
	mma.sync.aligned.m16n8k8.row.col.f32.f16.f16.f32    { %f32794, %f32795, %f32796, %f32797 },    { %r1, %r2 },            { %r3 },                { %f32794, %f32795, %f32796, %f32797 }; 
	// end inline asm
	// begin inline asm
	mma.sync.aligned.m16n8k8.row.col.f32.f16.f16.f32    { %f32798, %f32799, %f32800, %f32801 },    { %r1, %r2 },            { %r3 },                { %f32798, %f32799, %f32800, %f32801 }; 
	// end inline asm
	// begin inline asm
	mma.sync.aligned.m16n8k8.row.col.f32.f16.f16.f32    { %f32794, %f32795, %f32796, %f32797 },    { %r1, %r2 },            { %r3 },                { %f32794, %f32795, %f32796, %f32797 }; 
	// end inline asm
	// begin inline asm
	mma.sync.aligned.m16n8k8.row.col.f32.f16.f16.f32    { %f32798, %f32799, %f32800, %f32801 },    { %r1, %r2 },            { %r3 },                { %f32798, %f32799, %f32800, %f32801 }; 
	// end inline asm
	// begin inline asm
	mma.sync.aligned.m16n8k8.row.col.f32.f16.f16.f32    { %f32794, %f32795, %f32796, %f32797 },    { %r1, %r2 },            { %r3 },                { %f32794, %f32795, %f32796, %f32797 }; 
	// end inline asm
	// begin inline asm
	mma.sync.aligned.m16n8k8.row.col.f32.f16.f16.f32    { %f32798, %f32799, %f32800, %f32801 },    { %r1, %r2 },            { %r3 },                { %f32798, %f32799, %f32800, %f32801 }; 
	// end inline asm
	// begin inline asm
	mma.sync.aligned.m16n8k8.row.col.f32.f16.f16.f32    { %f32794, %f32795, %f32796, %f32797 },    { %r1, %r2 },            { %r3 },                { %f32794, %f32795, %f32796, %f32797 }; 
	// end inline asm
	// begin inline asm
	mma.sync.aligned.m16n8k8.row.col.f32.f16.f16.f32    { %f32798, %f32799, %f32800, %f32801 },    { %r1, %r2 },            { %r3 },                { %f32798, %f32799, %f32800, %f32801 }; 
	// end inline asm
	// begin inline asm
	mma.sync.aligned.m16n8k8.row.col.f32.f16.f16.f32    { %f32794, %f32795, %f32796, %f32797 },    { %r1, %r2 },            { %r3 },                { %f32794, %f32795, %f32796, %f32797 }; 
	// end inline asm
	// begin inline asm
	mma.sync.aligned.m16n8k8.row.col.f32.f16.f16.f32    { %f32798, %f32799, %f32800, %f32801 },    { %r1, %r2 },            { %r3 },                { %f32798, %f32799, %f32800, %f32801 }; 
	// end inline asm
	// begin inline asm
	mma.sync.aligned.m16n8k8.row.col.f32.f16.f16.f32    { %f32794, %f32795, %f32796, %f32797 },    { %r1, %r2 },            { %r3 },                { %f32794, %f32795, %f32796, %f32797 }; 
	// end inline asm
	// begin inline asm
	mma.sync.aligned.m16n8k8.row.col.f32.f16.f16.f32    { %f32798, %f32799, %f32800, %f32801 },    { %r1, %r2 },            { %r3 },                { %f32798, %f32799, %f32800, %f32801 }; 
	// end inline asm
	// begin inline asm
	mma.sync.aligned.m16n8k8.row.col.f32.f16.f16.f32    { %f32794, %f32795, %f32796, %f32797 },    { %r1, %r2 },            { %r3 },                { %f32794, %f32795, %f32796, %f32797 }; 
	// end inline asm
	// begin inline asm
	mma.sync.aligned.m16n8k8.row.col.f32.f16.f16.f32    { %f32798, %f32799, %f32800, %f32801 },    { %r1, %r2 },            { %r3 },                { %f32798, %f32799, %f32800, %f32801 }; 
	// end inline asm
	// begin inline asm
	mma.sync.aligned.m16n8k8.row.col.f32.f16.f16.f32    { %f32794, %f32795, %f32796, %f32797 },    { %r1, %r2 },            { %r3 },                { %f32794, %f32795, %f32796, %f32797 }; 
	// end inline asm
	// begin inline asm
	mma.sync.aligned.m16n8k8.row.col.f32.f16.f16.f32    { %f32798, %f32799, %f32800, %f32801 },    { %r1, %r2 },            { %r3 },                { %f32798, %f32799, %f32800, %f32801 }; 
	// end inline asm
	// begin inline asm
	mma.sync.aligned.m16n8k8.row.col.f32.f16.f16.f32    { %f32794, %f32795, %f32796, %f32797 },    { %r1, %r2 },            { %r3 },                { %f32794, %f32795, %f32796, %f32797 }; 
	// end inline asm
	// begin inline asm
	mma.sync.aligned.m16n8k8.row.col.f32.f16.f16.f32    { %f32798, %f32799, %f32800, %f32801 },    { %r1, %r2 },            { %r3 },                { %f32798, %f32799, %f32800, %f32801 }; 
	// end inline asm
	// begin inline asm
	mma.sync.aligned.m16n8k8.row.col.f32.f16.f16.f32    { %f32794, %f32795, %f32796, %f32797 },    { %r1, %r2 },            { %r3 },                { %f32794, %f32795, %f32796, %f32797 }; 
	// end inline asm
	// begin inline asm
	mma.sync.aligned.m16n8k8.row.col.f32.f16.f16.f32    { %f32798, %f32799, %f32800, %f32801 },    { %r1, %r2 },            { %r3 },                { %f32798, %f32799, %f32800, %f32801 }; 
	// end inline asm
	// begin inline asm
	mma.sync.aligned.m16n8k8.row.col.f32.f16.f16.f32    { %f32794, %f32795, %f32796, %f32797 },    { %r1, %r2 },            { %r3 },                { %f32794, %f32795, %f32796, %f32797 }; 
	// end inline asm
	// begin inline asm
	mma.sync.aligned.m16n8k8.row.col.f32.f16.f16.f32    { %f32798, %f32799, %f32800, %f32801 },    { %r1, %r2 },            { %r3 },                { %f32798, %f32799, %f32800, %f32801 }; 
	// end inline asm
	// begin inline asm
	mma.sync.aligned.m16n8k8.row.col.f32.f16.f16.f32    { %f32794, %f32795, %f32796, %f32797 },    { %r1, %r2 },            { %r3 },                { %f32794, %f32795, %f32796, %f32797 }; 
	// end inline asm
	// begin inline asm
	mma.sync.aligned.m16n8k8.row.col.f32.f16.f16.f32    { %f32798, %f32799, %f32800, %f32801 },    { %r1, %r2 },            { %r3 },                { %f32798, %f32799, %f32800, %f32801 }; 
	// end inline asm
	// begin inline asm
	mma.sync.aligned.m16n8k8.row.col.f32.f16.f16.f32    { %f32794, %f32795, %f32796, %f32797 },    { %r1, %r2 },            { %r3 },                { %f32794, %f32795, %f32796, %f32797 }; 
	// end inline asm
	// begin inline asm
	mma.sync.aligned.m16n8k8.row.col.f32.f16.f16.f32    { %f32798, %f32799, %f32800, %f32801 },    { %r1, %r2 },            { %r3 },                { %f32798, %f32799, %f32800, %f32801 }; 
	// end inline asm
	// begin inline asm
	mma.sync.aligned.m16n8k8.row.col.f32.f16.f16.f32    { %f32794, %f32795, %f32796, %f32797 },    { %r1, %r2 },            { %r3 },                { %f32794, %f32795, %f32796, %f32797 }; 
	// end inline asm
	// begin inline asm
	mma.sync.aligned.m16n8k8.row.col.f32.f16.f16.f32    { %f32798, %f32799, %f32800, %f32801 },    { %r1, %r2 },            { %r3 },                { %f32798, %f32799, %f32800, %f32801 }; 
	// end inline asm
	// begin inline asm
	mma.sync.aligned.m16n8k8.row.col.f32.f16.f16.f32    { %f32794, %f32795, %f32796, %f32797 },    { %r1, %r2 },            { %r3 },                { %f32794, %f32795, %f32796, %f32797 }; 
	// end inline asm
	// begin inline asm
	mma.sync.aligned.m16n8k8.row.col.f32.f16.f16.f32    { %f32798, %f32799, %f32800, %f32801 },    { %r1, %r2 },            { %r3 },                { %f32798, %f32799, %f32800, %f32801 }; 
	// end inline asm
	// begin inline asm
	mma.sync.aligned.m16n8k8.row.col.f32.f16.f16.f32    { %f32794, %f32795, %f32796, %f32797 },    { %r1, %r2 },            { %r3 },                { %f32794, %f32795, %f32796, %f32797 }; 
	// end inline asm
	// begin inline asm
	mma.sync.aligned.m16n8k8.row.col.f32.f16.f16.f32    { %f32798, %f32799, %f32800, %f32801 },    { %r1, %r2 },            { %r3 },                { %f32798, %f32799, %f32800, %f32801 }; 
	// end inline asm
	// begin inline asm
	mma.sync.aligned.m16n8k8.row.col.f32.f16.f16.f32    { %f32794, %f32795, %f32796, %f32797 },    { %r1, %r2 },            { %r3 },                { %f32794, %f32795, %f32796, %f32797 }; 
	// end inline asm
	// begin inline asm
	mma.sync.aligned.m16n8k8.row.col.f32.f16.f16.f32    { %f32798, %f32799, %f32800, %f32801 },    { %r1, %r2 },            { %r3 },                { %f32798, %f32799, %f32800, %f32801 }; 
	// end inline asm
	// begin inline asm
	mma.sync.aligned.m16n8k8.row.col.f32.f16.f16.f32    { %f32794, %f32795, %f32796, %f32797 },    { %r1, %r2 },            { %r3 },                { %f32794, %f32795, %f32796, %f32797 }; 
	// end inline asm
	// begin inline asm
	mma.sync.aligned.m16n8k8.row.col.f32.f16.f16.f32    { %f32798, %f32799, %f32800, %f32801 },    { %r1, %r2 },            { %r3 },                { %f32798, %f32799, %f32800, %f32801 }; 
	// end inline asm
	// begin inline asm
	mma.sync.aligned.m16n8k8.row.col.f32.f16.f16.f32    { %f32794, %f32795, %f32796, %f32797 },    { %r1, %r2 },            { %r3 },                { %f32794, %f32795, %f32796, %f32797 }; 
	// end inline asm
	// begin inline asm
	mma.sync.aligned.m16n8k8.row.col.f32.f16.f16.f32    { %f32798, %f32799, %f32800, %f32801 },    { %r1, %r2 },            { %r3 },                { %f32798, %f32799, %f32800, %f32801 }; 
	// end inline asm
	// begin inline asm
	mma.sync.aligned.m16n8k8.row.col.f32.f16.f16.f32    { %f32794, %f32795, %f32796, %f32797 },    { %r1, %r2 },            { %r3 },                { %f32794, %f32795, %f32796, %f32797 }; 
	// end inline asm
	// begin inline asm
	mma.sync.aligned.m16n8k8.row.col.f32.f16.f16.f32    { %f32798, %f32799, %f32800, %f32801 },    { %r1, %r2 },            { %r3 },                { %f32798, %f32799, %f32800, %f32801 }; 
	// end inline asm
	// begin inline asm
	mma.sync.aligned.m16n8k8.row.col.f32.f16.f16.f32    { %f32794, %f32795, %f32796, %f32797 },    { %r1, %r2 },            { %r3 },                { %f32794, %f32795, %f32796, %f32797 }; 
	// end inline asm
	// begin inline asm
	mma.sync.aligned.m16n8k8.row.col.f32.f16.f16.f32    { %f32798, %f32799, %f32800, %f32801 },    { %r1, %r2 },            { %r3 },                { %f32798, %f32799, %f32800, %f32801 }; 
	// end inline asm
	// begin inline asm
	mma.sync.aligned.m16n8k8.row.col.f32.f16.f16.f32    { %f32794, %f32795, %f32796, %f32797 },    { %r1, %r2 },            { %r3 },                { %f32794, %f32795, %f32796, %f32797 }; 
	// end inline asm
	// begin inline asm
	mma.sync.aligned.m16n8k8.row.col.f32.f16.f16.f32    { %f32798, %f32799, %f32800, %f32801 },    { %r1, %r2 },            { %r3 },                { %f32798, %f32799, %f32800, %f32801 }; 
	// end inline asm
	// begin inline asm
	mma.sync.aligned.m16n8k8.row.col.f32.f16.f16.f32    { %f32794, %f32795, %f32796, %f32797 },    { %r1, %r2 },            { %r3 },                { %f32794, %f32795, %f32796, %f32797 }; 
	// end inline asm
	// begin inline asm
	mma.sync.aligned.m16n8k8.row.col.f32.f16.f16.f32    { %f32798, %f32799, %f32800, %f32801 },    { %r1, %r2 },            { %r3 },                { %f32798, %f32799, %f32800, %f32801 }; 
	// end inline asm
	// begin inline asm
	mma.sync.aligned.m16n8k8.row.col.f32.f16.f16.f32    { %f32794, %f32795, %f32796, %f32797 },    { %r1, %r2 },            { %r3 },                { %f32794, %f32795, %f32796, %f32797 }; 
	// end inline asm
	// begin inline asm
	mma.sync.aligned.m16n8k8.row.col.f32.f16.f16.f32    { %f32798, %f32799, %f32800, %f32801 },    { %r1, %r2 },            { %r3 },                { %f32798, %f32799, %f32800, %f32801 }; 
	// end inline asm
	// begin inline asm
	mma.sync.aligned.m16n8k8.row.col.f32.f16.f16.f32    { %f32794, %f32795, %f32796, %f32797 },    { %r1, %r2 },            { %r3 },                { %f32794, %f32795, %f32796, %f32797 }; 
	// end inline asm
	// begin inline asm
	mma.sync.aligned.m16n8k8.row.col.f32.f16.f16.f32    { %f32798, %f32799, %f32800, %f32801 },    { %r1, %r2 },            { %r3 },                { %f32798, %f32799, %f32800, %f32801 }; 
	// end inline asm
	// begin inline asm
	mma.sync.aligned.m16n8k8.row.col.f32.f16.f16.f32    { %f32794, %f32795, %f32796, %f32797 },    { %r1, %r2 },            { %r3 },                { %f32794, %f32795, %f32796, %f32797 }; 
	// end inline asm
	// begin inline asm
	mma.sync.aligned.m16n8k8.row.col.f32.f16.f16.f32    { %f32798, %f32799, %f32800, %f32801 },    { %r1, %r2 },            { %r3 },                { %f32798, %f32799, %f32800, %f32801 }; 
	// end inline asm
	// begin inline asm
	mma.sync.aligned.m16n8k8.row.col.f32.f16.f16.f32    { %f32794, %f32795, %f32796, %f32797 },    { %r1, %r2 },            { %r3 },                { %f32794, %f32795, %f32796, %f32797 }; 
	// end inline asm
	// begin inline asm
	mma.sync.aligned.m16n8k8.row.col.f32.f16.f16.f32    { %f32798, %f32799, %f32800, %f32801 },    { %r1, %r2 },            { %r3 },                { %f32798, %f32799, %f32800, %f32801 }; 
	// end inline asm
	// begin inline asm
	mma.sync.aligned.m16n8k8.row.col.f32.f16.f16.f32    { %f32794, %f32795, %f32796, %f32797 },    { %r1, %r2 },            { %r3 },                { %f32794, %f32795, %f32796, %f32797 }; 
	// end inline asm
	// begin inline asm
	mma.sync.aligned.m16n8k8.row.col.f32.f16.f16.f32    { %f32798, %f32799, %f32800, %f32801 },    { %r1, %r2 },            { %r3 },                { %f32798, %f32799, %f32800, %f32801 }; 
	// end inline asm
	// begin inline asm
	mma.sync.aligned.m16n8k8.row.col.f32.f16.f16.f32    { %f32794, %f32795, %f32796, %f32797 },    { %r1, %r2 },            { %r3 },                { %f32794, %f32795, %f32796, %f32797 }; 
	// end inline asm
	// begin inline asm
	mma.sync.aligned.m16n8k8.row.col.f32.f16.f16.f32    { %f32798, %f32799, %f32800, %f32801 },    { %r1, %r2 },            { %r3 },                { %f32798, %f32799, %f32800, %f32801 }; 
	// end inline asm
	// begin inline asm
	mma.sync.aligned.m16n8k8.row.col.f32.f16.f16.f32    { %f32794, %f32795, %f32796, %f32797 },    { %r1, %r2 },            { %r3 },                { %f32794, %f32795, %f32796, %f32797 }; 
	// end inline asm
	// begin inline asm
	mma.sync.aligned.m16n8k8.row.col.f32.f16.f16.f32    { %f32798, %f32799, %f32800, %f32801 },    { %r1, %r2 },            { %r3 },                { %f32798, %f32799, %f32800, %f32801 }; 
	// end inline asm
	// begin inline asm
	mma.sync.aligned.m16n8k8.row.col.f32.f16.f16.f32    { %f32794, %f32795, %f32796, %f32797 },    { %r1, %r2 },            { %r3 },                { %f32794, %f32795, %f32796, %f32797 }; 
	// end inline asm
	// begin inline asm
	mma.sync.aligned.m16n8k8.row.col.f32.f16.f16.f32    { %f32798, %f32799, %f32800, %f32801 },    { %r1, %r2 },            { %r3 },                { %f32798, %f32799, %f32800, %f32801 }; 
	// end inline asm
	// begin inline asm
	mma.sync.aligned.m16n8k8.row.col.f32.f16.f16.f32    { %f32794, %f32795, %f32796, %f32797 },    { %r1, %r2 },            { %r3 },                { %f32794, %f32795, %f32796, %f32797 }; 
	// end inline asm
	// begin inline asm
	mma.sync.aligned.m16n8k8.row.col.f32.f16.f16.f32    { %f32798, %f32799, %f32800, %f32801 },    { %r1, %r2 },            { %r3 },                { %f32798, %f32799, %f32800, %f32801 }; 
	// end inline asm
	// begin inline asm
	mma.sync.aligned.m16n8k8.row.col.f32.f16.f16.f32    { %f32794, %f32795, %f32796, %f32797 },    { %r1, %r2 },            { %r3 },                { %f32794, %f32795, %f32796, %f32797 }; 
	// end inline asm
	// begin inline asm
	mma.sync.aligned.m16n8k8.row.col.f32.f16.f16.f32    { %f32798, %f32799, %f32800, %f32801 },    { %r1, %r2 },            { %r3 },                { %f32798, %f32799, %f32800, %f32801 }; 
	// end inline asm
	// begin inline asm
	mma.sync.aligned.m16n8k8.row.col.f32.f16.f16.f32    { %f32794, %f32795, %f32796, %f32797 },    { %r1, %r2 },            { %r3 },                { %f32794, %f32795, %f32796, %f32797 }; 
	// end inline asm
	// begin inline asm
	mma.sync.aligned.m16n8k8.row.col.f32.f16.f16.f32    { %f32798, %f32799, %f32800, %f32801 },    { %r1, %r2 },            { %r3 },                { %f32798, %f32799, %f32800, %f32801 }; 
	// end inline asm
	// begin inline asm
	mma.sync.aligned.m16n8k8.row.col.f32.f16.f16.f32    { %f32794, %f32795, %f32796, %f32797 },    { %r1, %r2 },            { %r3 },                { %f32794, %f32795, %f32796, %f32797 }; 
	// end inline asm
	// begin inline asm
	mma.sync.aligned.m16n8k8.row.col.f32.f16.f16.f32    { %f32798, %f32799, %f32800, %f32801 },    { %r1, %r2 },            { %r3 },                { %f32798, %f32799, %f32800, %f32801 }; 
	// end inline asm
	// begin inline asm
	mma.sync.aligned.m16n8k8.row.col.f32.f16.f16.f32    { %f32794, %f32795, %f32796, %f32797 },    { %r1, %r2 },            { %r3 },                { %f32794, %f32795, %f32796, %f32797 }; 
	// end inline asm
	// begin inline asm
	mma.sync.aligned.m16n8k8.row.col.f32.f16.f16.f32    { %f32798, %f32799, %f32800, %f32801 },    { %r1, %r2 },            { %r3 },                { %f32798, %f32799, %f32800, %f32801 }; 
	// end inline asm
	// begin inline asm
	mma.sync.aligned.m16n8k8.row.col.f32.f16.f16.f32    { %f32794, %f32795, %f32796, %f32797 },    { %r1, %r2 },            { %r3 },                { %f32794, %f32795, %f32796, %f32797 }; 
	// end inline asm
	// begin inline asm
	mma.sync.aligned.m16n8k8.row.col.f32.f16.f16.f32    { %f32798, %f32799, %f32800, %f32801 },    { %r1, %r2 },            { %r3 },                { %f32798, %f32799, %f32800, %f32801 }; 
	// end inline asm
	// begin inline asm
	mma.sync.aligned.m16n8k8.row.col.f32.f16.f16.f32    { %f32794, %f32795, %f32796, %f32797 },    { %r1, %r2 },            { %r3 },                { %f32794, %f32795, %f32796, %f32797 }; 
	// end inline asm
	// begin inline asm
	mma.sync.aligned.m16n8k8.row.col.f32.f16.f16.f32    { %f32798, %f32799, %f32800, %f32801 },    { %r1, %r2 },            { %r3 },                { %f32798, %f32799, %f32800, %f32801 }; 
	// end inline asm
	// begin inline asm
	mma.sync.aligned.m16n8k8.row.col.f32.f16.f16.f32    { %f32794, %f32795, %f32796, %f32797 },    { %r1, %r2 },            { %r3 },                { %f32794, %f32795, %f32796, %f32797 }; 
	// end inline asm
	// begin inline asm
	mma.sync.aligned.m16n8k8.row.col.f32.f16.f16.f32    { %f32798, %f32799, %f32800, %f32801 },    { %r1, %r2 },            { %r3 },                { %f32798, %f32799, %f32800, %f32801 }; 
	// end inline asm
	// begin inline asm
	mma.sync.aligned.m16n8k8.row.col.f32.f16.f16.f32    { %f32794, %f32795, %f32796, %f32797 },    { %r1, %r2 },            { %r3 },                { %f32794, %f32795, %f32796, %f32797 }; 
	// end inline asm
	// begin inline asm
	mma.sync.aligned.m16n8k8.row.col.f32.f16.f16.f32    { %f32798, %f32799, %f32800, %f32801 },    { %r1, %r2 },            { %r3 },                { %f32798, %f32799, %f32800, %f32801 }; 
	// end inline asm
	// begin inline asm
	mma.sync.aligned.m16n8k8.row.col.f32.f16.f16.f32    { %f32794, %f32795, %f32796, %f32797 },    { %r1, %r2 },            { %r3 },                { %f32794, %f32795, %f32796, %f32797 }; 
	// end inline asm
	// begin inline asm
	mma.sync.aligned.m16n8k8.row.col.f32.f16.f16.f32    { %f32798, %f32799, %f32800, %f32801 },    { %r1, %r2 },            { %r3 },                { %f32798, %f32799, %f32800, %f32801 }; 
	// end inline asm
	// begin inline asm
	mma.sync.aligned.m16n8k8.row.col.f32.f16.f16.f32    { %f32794, %f32795, %f32796, %f32797 },    { %r1, %r2 },            { %r3 },                { %f32794, %f32795, %f32796, %f32797 }; 
	// end inline asm
	// begin inline asm
	mma.sync.aligned.m16n8k8.row.col.f32.f16.f16.f32    { %f32798, %f32799, %f32800, %f32801 },    { %r1, %r2 },            { %r3 },                { %f32798, %f32799, %f32800, %f32801 }; 
	// end inline asm
	// begin inline asm
	mma.sync.aligned.m16n8k8.row.col.f32.f16.f16.f32    { %f32794, %f32795, %f32796, %f32797 },    { %r1, %r2 },            { %r3 },                { %f32794, %f32795, %f32796, %f32797 }; 
	// end inline asm
	// begin inline asm
	mma.sync.aligned.m16n8k8.row.col.f32.f16.f16.f32    { %f32798, %f32799, %f32800, %f32801 },    { %r1, %r2 },            { %r3 },                { %f32798, %f32799, %f32800, %f32801 }; 
	// end inline asm
	// begin inline asm
	mma.sync.aligned.m16n8k8.row.col.f32.f16.f16.f32    { %f32794, %f32795, %f32796, %f32797 },    { %r1, %r2 },            { %r3 },                { %f32794, %f32795, %f32796, %f32797 }; 
	// end inline asm
	// begin inline asm
	mma.sync.aligned.m16n8k8.row.col.f32.f16.f16.f32    { %f32798, %f32799, %f32800, %f32801 },    { %r1, %r2 },            { %r3 },                { %f32798, %f32799, %f32800, %f32801 }; 
	// end inline asm
	// begin inline asm
	mma.sync.aligned.m16n8k8.row.col.f32.f16.f16.f32    { %f32794, %f32795, %f32796, %f32797 },    { %r1, %r2 },            { %r3 },                { %f32794, %f32795, %f32796, %f32797 }; 
	// end inline asm
	// begin inline asm
	mma.sync.aligned.m16n8k8.row.col.f32.f16.f16.f32    { %f32798, %f32799, %f32800, %f32801 },    { %r1, %r2 },            { %r3 },                { %f32798, %f32799, %f32800, %f32801 }; 
	// end inline asm
	// begin inline asm
	mma.sync.aligned.m16n8k8.row.col.f32.f16.f16.f32    { %f32794, %f32795, %f32796, %f32797 },    { %r1, %r2 },            { %r3 },                { %f32794, %f32795, %f32796, %f32797 }; 
	// end inline asm
	// begin inline asm
	mma.sync.aligned.m16n8k8.row.col.f32.f16.f16.f32    { %f32798, %f32799, %f32800, %f32801 },    { %r1, %r2 },            { %r3 },                { %f32798, %f32799, %f32800, %f32801 }; 
	// end inline asm
	// begin inline asm
	mma.sync.aligned.m16n8k8.row.col.f32.f16.f16.f32    { %f32794, %f32795, %f32796, %f32797 },    { %r1, %r2 },            { %r3 },                { %f32794, %f32795, %f32796, %f32797 }; 
	// end inline asm
	// begin inline asm
	mma.sync.aligned.m16n8k8.row.col.f32.f16.f16.f32    { %f32798, %f32799, %f32800, %f32801 },    { %r1, %r2 },            { %r3 },                { %f32798, %f32799, %f32800, %f32801 }; 
	// end inline asm
	// begin inline asm
	mma.sync.aligned.m16n8k8.row.col.f32.f16.f16.f32    { %f32794, %f32795, %f32796, %f32797 },    { %r1, %r2 },            { %r3 },                { %f32794, %f32795, %f32796, %f32797 }; 
	// end inline asm
	// begin inline asm
	mma.sync.aligned.m16n8k8.row.col.f32.f16.f16.f32    { %f32798, %f32799, %f32800, %f32801 },    { %r1, %r2 },            { %r3 },                { %f32798, %f32799, %f32800, %f32801 }; 
	// end inline asm
	// begin inline asm
	mma.sync.aligned.m16n8k8.row.col.f32.f16.f16.f32    { %f32794, %f32795, %f32796, %f32797 },    { %r1, %r2 },            { %r3 },                { %f32794, %f32795, %f32796, %f32797 }; 
	// end inline asm
	// begin inline asm
	mma.sync.aligned.m16n8k8.row.col.f32.f16.f16.f32    { %f32798, %f32799, %f32800, %f32801 },    { %r1, %r2 },            { %r3 },                { %f32798, %f32799, %f32800, %f32801 }; 
	// end inline asm
	// begin inline asm
	mma.sync.aligned.m16n8k8.row.col.f32.f16.f16.f32    { %f32794, %f32795, %f32796, %f32797 },    { %r1, %r2 },            { %r3 },                { %f32794, %f32795, %f32796, %f32797 }; 
	// end inline asm
	// begin inline asm
	mma.sync.aligned.m16n8k8.row.col.f32.f16.f16.f32    { %f32798, %f32799, %f32800, %f32801 },    { %r1, %r2 },            { %r3 },                { %f32798, %f32799, %f32800, %f32801 }; 
	// end inline asm
	// begin inline asm
	mma.sync.aligned.m16n8k8.row.col.f32.f16.f16.f32    { %f32794, %f32795, %f32796, %f32797 },    { %r1, %r2 },            { %r3 },                { %f32794, %f32795, %f32796, %f32797 }; 
	// end inline asm
	// begin inline asm
	mma.sync.aligned.m16n8k8.row.col.f32.f16.f16.f32    { %f32798, %f32799, %f32800, %f32801 },    { %r1, %r2 },            { %r3 },                { %f32798, %f32799, %f32800, %f32801 }; 
	// end inline asm
	// begin inline asm
	mma.sync.aligned.m16n8k8.row.col.f32.f16.f16.f32    { %f32794, %f32795, %f32796, %f32797 },    { %r1, %r2 },            { %r3 },                { %f32794, %f32795, %f32796, %f32797 }; 
	// end inline asm
	// begin inline asm
	mma.sync.aligned.m16n8k8.row.col.f32.f16.f16.f32    { %f32798, %f32799, %f32800, %f32801 },    { %r1, %r2 },            { %r3 },                { %f32798, %f32799, %f32800, %f32801 }; 
	// end inline asm
	// begin inline asm
	mma.sync.aligned.m16n8k8.row.col.f32.f16.f16.f32    { %f32794, %f32795, %f32796, %f32797 },    { %r1, %r2 },            { %r3 },                { %f32794, %f32795, %f32796, %f32797 }; 
	// end inline asm
	// begin inline asm
	mma.sync.aligned.m16n8k8.row.col.f32.f16.f16.f32    { %f32798, %f32799, %f32800, %f32801 },    { %r1, %r2 },            { %r3 },                { %f32798, %f32799, %f32800, %f32801 }; 
	// end inline asm
	// begin inline asm
	mma.sync.aligned.m16n8k8.row.col.f32.f16.f16.f32    { %f32794, %f32795, %f32796, %f32797 },    { %r1, %r2 },            { %r3 },                { %f32794, %f32795, %f32796, %f32797 }; 
	// end inline asm
	// begin inline asm
	mma.sync.aligned.m16n8k8.row.col.f32.f16.f16.f32    { %f32798, %f32799, %f32800, %f32801 },    { %r1, %r2 },            { %r3 },                { %f32798, %f32799, %f32800, %f32801 }; 
	// end inline asm
	// begin inline asm
	mma.sync.aligned.m16n8k8.row.col.f32.f16.f16.f32    { %f32794, %f32795, %f32796, %f32797 },    { %r1, %r2 },            { %r3 },                { %f32794, %f32795, %f32796, %f32797 }; 
	// end inline asm
	// begin inline asm
	mma.sync.aligned.m16n8k8.row.col.f32.f16.f16.f32    { %f32798, %f32799, %f32800, %f32801 },    { %r1, %r2 },            { %r3 },                { %f32798, %f32799, %f32800, %f32801 }; 
	// end inline asm
	// begin inline asm
	mma.sync.aligned.m16n8k8.row.col.f32.f16.f16.f32    { %f32794, %f32795, %f32796, %f32797 },    { %r1, %r2 },            { %r3 },                { %f32794, %f32795, %f32796, %f32797 }; 
	// end inline asm
	// begin inline asm
	mma.sync.aligned.m16n8k8.row.col.f32.f16.f16.f32    { %f32798, %f32799, %f32800, %f32801 },    { %r1, %r2 },            { %r3 },                { %f32798, %f32799, %f32800, %f32801 }; 
	// end inline asm
	// begin inline asm
	mma.sync.aligned.m16n8k8.row.col.f32.f16.f16.f32    { %f32794, %f32795, %f32796, %f32797 },    { %r1, %r2 },            { %r3 },                { %f32794, %f32795, %f32796, %f32797 }; 
	// end inline asm
	// begin inline asm
	mma.sync.aligned.m16n8k8.row.col.f32.f16.f16.f32    { %f32798, %f32799, %f32800, %f32801 },    { %r1, %r2 },            { %r3 },                { %f32798, %f32799, %f32800, %f32801 }; 
	// end inline asm
	// begin inline asm
	mma.sync.aligned.m16n8k8.row.col.f32.f16.f16.f32    { %f32794, %f32795, %f32796, %f32797 },    { %r1, %r2 },            { %r3 },                { %f32794, %f32795, %f32796, %f32797 }; 
	// end inline asm
	// begin inline asm
	mma.sync.aligned.m16n8k8.row.col.f32.f16.f16.f32    { %f32798, %f32799, %f32800, %f32801 },    { %r1, %r2 },            { %r3 },                { %f32798, %f32799, %f32800, %f32801 }; 
	// end inline asm
	// begin inline asm
	mma.sync.aligned.m16n8k8.row.col.f32.f16.f16.f32    { %f32794, %f32795, %f32796, %f32797 },    { %r1, %r2 },            { %r3 },                { %f32794, %f32795, %f32796, %f32797 }; 
	// end inline asm
	// begin inline asm
	mma.sync.aligned.m16n8k8.row.col.f32.f16.f16.f32    { %f32798, %f32799, %f32800, %f32801 },    { %r1, %r2 },            { %r3 },                { %f32798, %f32799, %f32800, %f32801 }; 
	// end inline asm
	// begin inline asm
	mma.sync.aligned.m16n8k8.row.col.f32.f16.f16.f32    { %f32794, %f32795, %f32796, %f32797 },    { %r1, %r2 },            { %r3 },                { %f32794, %f32795, %f32796, %f32797 }; 
	// end inline asm
	// begin inline asm
	mma.sync.aligned.m16n8k8.row.col.f32.f16.f16.f32    { %f32798, %f32799, %f32800, %f32801 },    { %r1, %r2 },            { %r3 },                { %f32798, %f32799, %f32800, %f32801 }; 
	// end inline asm
	// begin inline asm
	mma.sync.aligned.m16n8k8.row.col.f32.f16.f16.f32    { %f32794, %f32795, %f32796, %f32797 },    { %r1, %r2 },            { %r3 },                { %f32794, %f32795, %f32796, %f32797 }; 
	// end inline asm
	// begin inline asm
	mma.sync.aligned.m16n8k8.row.col.f32.f16.f16.f32    { %f32798, %f32799, %f32800, %f32801 },    { %r1, %r2 },            { %r3 },                { %f32798, %f32799, %f32800, %f32801 }; 
	// end inline asm
	// begin inline asm
	mma.sync.aligned.m16n8k8.row.col.f32.f16.f16.f32    { %f32794, %f32795, %f32796, %f32797 },    { %r1, %r2 },            { %r3 },                { %f32794, %f32795, %f32796, %f32797 }; 
	// end inline asm
	// begin inline asm
	mma.sync.aligned.m16n8k8.row.col.f32.f16.f16.f32    { %f32798, %f32799, %f32800, %f32801 },    { %r1, %r2 },            { %r3 },                { %f32798, %f32799, %f32800, %f32801 }; 
	// end inline asm
	// begin inline asm
	mma.sync.aligned.m16n8k8.row.col.f32.f16.f16.f32    { %f32794, %f32795, %f32796, %f32797 },    { %r1, %r2 },            { %r3 },                { %f32794, %f32795, %f32796, %f32797 }; 
	// end inline asm
	mov.f32 	%f5684, %f32799;
	mov.f32 	%f5686, %f32801;
	mov.f32 	%f5683, %f32798;
	mov.f32 	%f5685, %f32800;
	// begin inline asm
	mma.sync.aligned.m16n8k8.row.col.f32.f16.f16.f32    { %f5683, %f5684, %f5685, %f5686 },    { %r1, %r2 },            { %r3 },                { %f5683, %f5684, %f5685, %f5686 }; 
	// end inline asm
	mov.f32 	%f5692, %f32795;
	mov.f32 	%f5694, %f32797;
	mov.f32 	%f5691, %f32794;
	mov.f32 	%f5693, %f32796;
	// begin inline asm
	mma.sync.aligned.m16n8k8.row.col.f32.f16.f16.f32    { %f5691, %f5692, %f5693, %f5694 },    { %r1, %r2 },            { %r3 },                { %f5691, %f5692, %f5693, %f5694 }; 
	// end inline asm
	// begin inline asm
	mma.sync.aligned.m16n8k8.row.col.f32.f16.f16.f32    { %f5683, %f5684, %f5685, %f5686 },    { %r1, %r2 },            { %r3 },                { %f5683, %f5684, %f5685, %f5686 }; 
	// end inline asm
	// begin inline asm
	mma.sync.aligned.m16n8k8.row.col.f32.f16.f16.f32    { %f5691, %f5692, %f5693, %f5694 },    { %r1, %r2 },            { %r3 },                { %f5691, %f5692, %f5693, %f5694 }; 
	// end inline asm
	// begin inline asm
	mma.sync.aligned.m16n8k8.row.col.f32.f16.f16.f32    { %f5683, %f5684, %f5685, %f5686 },    { %r1, %r2 },            { %r3 },                { %f5683, %f5684, %f5685, %f5686 }; 
	// end inline asm
	// begin inline asm
	mma.sync.aligned.m16n8k8.row.col.f32.f16.f16.f32    { %f5691, %f5692, %f5693, %f5694 },    { %r1, %r2 },            { %r3 },                { %f5691, %f5692, %f5693, %f5694 }; 
	// end inline asm
	// begin inline asm
	mma.sync.aligned.m16n8k8.row.col.f32.f16.f16.f32    { %f5683, %f5684, %f5685, %f5686 },    { %r1, %r2 },            { %r3 },                { %f5683, %f5684, %f5685, %f5686 }; 
	// end inline asm
	// begin inline asm
	mma.sync.aligned.m16n8k8.row.col.f32.f16.f16.f32    { %f5691, %f5692, %f5693, %f5694 },    { %r1, %r2 },            { %r3 },                { %f5691, %f5692, %f5693, %f5694 }; 
	// end inline asm
	// begin inline asm
	mma.sync.aligned.m16n8k8.row.col.f32.f16.f16.f32    { %f5683, %f5684, %f5685, %f5686 },    { %r1, %r2 },            { %r3 },                { %f5683, %f5684, %f5685, %f5686 }; 
	// end inline asm
	// begin inline asm
	mma.sync.aligned.m16n8k8.row.col.f32.f16.f16.f32    { %f5691, %f5692, %f5693, %f5694 },    { %r1, %r2 },            { %r3 },                { %f5691, %f5692, %f5693, %f5694 }; 
	// end inline asm
	// begin inline asm
	mma.sync.aligned.m16n8k8.row.col.f32.f16.f16.f32    { %f5683, %f5684, %f5685, %f5686 },    { %r1, %r2 },            { %r3 },                { %f5683, %f5684, %f5685, %f5686 }; 
	// end inline asm
	// begin inline asm
	mma.sync.aligned.m16n8k8.row.col.f32.f16.f16.f32    { %f5691, %f5692, %f5693, %f5694 },    { %r1, %r2 },            { %r3 },                { %f5691, %f5692, %f5693, %f5694 }; 
	// end inline asm
	// begin inline asm
	mma.sync.aligned.m16n8k8.row.col.f32.f16.f16.f32    { %f5683, %f5684, %f5685, %f5686 },    { %r1, %r2 },            { %r3 },                { %f5683, %f5684, %f5685, %f5686 }; 
	// end inline asm
	// begin inline asm
	mma.sync.aligned.m16n8k8.row.col.f32.f16.f16.f32    { %f5691, %f5692, %f5693, %f5694 },    { %r1, %r2 },            { %r3 },                { %f5691, %f5692, %f5693, %f5694 }; 
	// end inline asm
	// begin inline asm
	mma.sync.aligned.m16n8k8.row.col.f32.f16.f16.f32    { %f5683, %f5684, %f5685, %f5686 },    { %r1, %r2 },            { %r3 },                { %f5683, %f5684, %f5685, %f5686 }; 
	// end inline asm
	// begin inline asm
	mma.sync.aligned.m16n8k8.row.col.f32.f16.f16.f32    { %f5691, %f5692, %f5693, %f5694 },    { %r1, %r2 },            { %r3 },                { %f5691, %f5692, %f5693, %f5694 }; 
	// end inline asm
	// begin inline asm
	mma.sync.aligned.m16n8k8.row.col.f32.f16.f16.f32    { %f5683, %f5684, %f5685, %f5686 },    { %r1, %r2 },            { %r3 },                { %f5683, %f5684, %f5685, %f5686 }; 
	// end inline asm
	// begin inline asm
	mma.sync.aligned.m16n8k8.row.col.f32.f16.f16.f32    { %f5691, %f5692, %f5693, %f5694 },    { %r1, %r2 },            { %r3 },                { %f5691, %f5692, %f5693, %f5694 }; 
	// end inline asm
	// begin inline asm
	mma.sync.aligned.m16n8k8.row.col.f32.f16.f16.f32    { %f5683, %f5684, %f5685, %f5686 },    { %r1, %r2 },            { %r3 },                { %f5683, %f5684, %f5685, %f5686 }; 
	// end inline asm
	// begin inline asm
	mma.sync.aligned.m16n8k8.row.col.f32.f16.f16.f32    { %f5691, %f5692, %f5693, %f5694 },    { %r1, %r2 },            { %r3 },                { %f5691, %f5692, %f5693, %f5694 }; 
	// end inline asm
	// begin inline asm
	mma.sync.aligned.m16n8k8.row.col.f32.f16.f16.f32    { %f5683, %f5684, %f5685, %f5686 },    { %r1, %r2 },            { %r3 },                { %f5683, %f5684, %f5685, %f5686 }; 
	// end inline asm
	// begin inline asm
	mma.sync.aligned.m16n8k8.row.col.f32.f16.f16.f32    { %f5691, %f5692, %f5693, %f5694 },    { %r1, %r2 },            { %r3 },                { %f5691, %f5692, %f5693, %f5694 }; 
	// end inline asm
	// begin inline asm
	mma.sync.aligned.m16n8k8.row.col.f32.f16.f16.f32    { %f5683, %f5684, %f5685, %f5686 },    { %r1, %r2 },            { %r3 },                { %f5683, %f5684, %f5685, %f5686 }; 
	// end inline asm
	// begin inline asm
	mma.sync.aligned.m16n8k8.row.col.f32.f16.f16.f32    { %f5691, %f5692, %f5693, %f5694 },    { %r1, %r2 },            { %r3 },                { %f5691, %f5692, %f5693, %f5694 }; 
	// end inline asm
	// begin inline asm
	mma.sync.aligned.m16n8k8.row.col.f32.f16.f16.f32    { %f5683, %f5684, %f5685, %f5686 },    { %r1, %r2 },            { %r3 },                { %f5683, %f5684, %f5685, %f5686 }; 
	// end inline asm
	// begin inline asm
	mma.sync.aligned.m16n8k8.row.col.f32.f16.f16.f32    { %f5691, %f5692, %f5693, %f5694 },    { %r1, %r2 },            { %r3 },                { %f5691, %f5692, %f5693, %f5694 }; 
	// end inline asm
	// begin inline asm
	mma.sync.aligned.m16n8k8.row.col.f32.f16.f16.f32    { %f5683, %f5684, %f5685, %f5686 },    { %r1, %r2 },            { %r3 },                { %f5683, %f5684, %f5685, %f5686 }; 
	// end inline asm
	// begin inline asm
	mma.sync.aligned.m16n8k8.row.col.f32.f16.f16.f32    { %f5691, %f5692, %f5693, %f5694 },    { %r1, %r2 },            { %r3 },                { %f5691, %f5692, %f5693, %f5694 }; 
	// end inline asm
	// begin inline asm
	mma.sync.aligned.m16n8k8.row.col.f32.f16.f16.f32    { %f5683, %f5684, %f5685, %f5686 },    { %r1, %r2 },            { %r3 },                { %f5683, %f5684, %f5685, %f5686 }; 
	// end inline asm
	// begin inline asm
	mma.sync.aligned.m16n8k8.row.col.f32.f16.f16.f32    { %f5691, %f5692, %f5693, %f5694 },    { %r1, %r2 },            { %r3 },                { %f5691, %f5692, %f5693, %f5694 }; 
	// end inline asm
	// begin inline asm
	mma.sync.aligned.m16n8k8.row.col.f32.f16.f16.f32    { %f5683, %f5684, %f5685, %f5686 },    { %r1, %r2 },            { %r3 },                { %f5683, %f5684, %f5685, %f5686 }; 
	// end inline asm
	// begin inline asm
	mma.sync.aligned.m16n8k8.row.col.f32.f16.f16.f32    { %f5691, %f5692, %f5693, %f5694 },    { %r1, %r2 },            { %r3 },                { %f5691, %f5692, %f5693, %f5694 }; 
	// end inline asm
	// begin inline asm
	mma.sync.aligned.m16n8k8.row.col.f32.f16.f16.f32    { %f5683, %f5684, %f5685, %f5686 },    { %r1, %r2 },            { %r3 },                { %f5683, %f5684, %f5685, %f5686 }; 
	// end inline asm
	// begin inline asm
	mma.sync.aligned.m16n8k8.row.col.f32.f16.f16.f32    { %f5691, %f5692, %f5693, %f5694 },    { %r1, %r2 },            { %r3 },                { %f5691, %f5692, %f5693, %f5694 }; 
	// end inline asm
	// begin inline asm
	mma.sync.aligned.m16n8k8.row.col.f32.f16.f16.f32    { %f5683, %f5684, %f5685, %f5686 },    { %r1, %r2 },            { %r3 },                { %f5683, %f5684, %f5685, %f5686 }; 
	// end inline asm
	// begin inline asm
	mma.sync.aligned.m16n8k8.row.col.f32.f16.f16.f32    { %f5691, %f5692, %f5693, %f5694 },    { %r1, %r2 },            { %r3 },                { %f5691, %f5692, %f5693, %f5694 }; 
	// end inline asm
	// begin inline asm
	mma.sync.aligned.m16n8k8.row.col.f32.f16.f16.f32    { %f5683, %f5684, %f5685, %f5686 },    { %r1, %r2 },            { %r3 },                { %f5683, %f5684, %f5685, %f5686 }; 
	// end inline asm
	// begin inline asm
	mma.sync.aligned.m16n8k8.row.col.f32.f16.f16.f32    { %f5691, %f5692, %f5693, %f5694 },    { %r1, %r2 },            { %r3 },                { %f5691, %f5692, %f5693, %f5694 }; 
	// end inline asm
	// begin inline asm
	mma.sync.aligned.m16n8k8.row.col.f32.f16.f16.f32    { %f5683, %f5684, %f5685, %f5686 },    { %r1, %r2 },            { %r3 },                { %f5683, %f5684, %f5685, %f5686 }; 
	// end inline asm
	// begin inline asm
	mma.sync.aligned.m16n8k8.row.col.f32.f16.f16.f32    { %f5691, %f5692, %f5693, %f5694 },    { %r1, %r2 },            { %r3 },                { %f5691, %f5692, %f5693, %f5694 }; 
	// end inline asm
	// begin inline asm
	mma.sync.aligned.m16n8k8.row.col.f32.f16.f16.f32    { %f5683, %f5684, %f5685, %f5686 },    { %r1, %r2 },            { %r3 },                { %f5683, %f5684, %f5685, %f5686 }; 
	// end inline asm
	// begin inline asm
	mma.sync.aligned.m16n8k8.row.col.f32.f16.f16.f32    { %f5691, %f5692, %f5693, %f5694 },    { %r1, %r2 },            { %r3 },                { %f5691, %f5692, %f5693, %f5694 }; 
	// end inline asm
	// begin inline asm
	mma.sync.aligned.m16n8k8.row.col.f32.f16.f16.f32    { %f5683, %f5684, %f5685, %f5686 },    { %r1, %r2 },            { %r3 },                { %f5683, %f5684, %f5685, %f5686 }; 
	// end inline asm
	// begin inline asm
	mma.sync.aligned.m16n8k8.row.col.f32.f16.f16.f32    { %f5691, %f5692, %f5693, %f5694 },    { %r1, %r2 },            { %r3 },                { %f5691, %f5692, %f5693, %f5694 }; 
	// end inline asm
	// begin inline asm
	mma.sync.aligned.m16n8k8.row.col.f32.f16.f16.f32    { %f5683, %f5684, %f5685, %f5686 },    { %r1, %r2 },            { %r3 },                { %f5683, %f5684, %f5685, %f5686 }; 
	// end inline asm
	// begin inline asm
	mma.sync.aligned.m16n8k8.row.col.f32.f16.f16.f32    { %f5691, %f5692, %f5693, %f5694 },    { %r1, %r2 },            { %r3 },                { %f5691, %f5692, %f5693, %f5694 }; 
	// end inline asm
	// begin inline asm
	mma.sync.aligned.m16n8k8.row.col.f32.f16.f16.f32    { %f5683, %f5684, %f5685, %f5686 },    { %r1, %r2 },            { %r3 },                { %f5683, %f5684, %f5685, %f5686 }; 
	// end inline asm
	// begin inline asm
	mma.sync.aligned.m16n8k8.row.col.f32.f16.f16.f32    { %f5691, %f5692, %f5693, %f5694 },    { %r1, %r2 },            { %r3 },                { %f5691, %f5692, %f5693, %f5694 }; 
	// end inline asm
	// begin inline asm
	mma.sync.aligned.m16n8k8.row.col.f32.f16.f16.f32    { %f5683, %f5684, %f5685, %f5686 },    { %r1, %r2 },            { %r3 },                { %f5683, %f5684, %f5685, %f5686 }; 
	// end inline asm
	// begin inline asm
	mma.sync.aligned.m16n8k8.row.col.f32.f16.f16.f32    { %f5691, %f5692, %f5693, %f5694 },    { %r1, %r2 },            { %r3 },                { %f5691, %f5692, %f5693, %f5694 }; 
	// end inline asm
	// begin inline asm
	mma.sync.aligned.m16n8k8.row.col.f32.f16.f16.f32    { %f5683, %f5684, %f5685, %f5686 },    { %r1, %r2 },            { %r3 },                { %f5683, %f5684, %f5685, %f5686 }; 
	// end inline asm
	// begin inline asm
	mma.sync.aligned.m16n8k8.row.col.f32.f16.f16.f32    { %f5691, %f5692, %f5693, %f5694 },    { %r1, %r2 },            { %r3 },                { %f5691, %f5692, %f5693, %f5694 }; 
	// end inline asm
	// begin inline asm
	mma.sync.aligned.m16n8k8.row.col.f32.f16.f16.f32    { %f5683, %f5684, %f5685, %f5686 },    { %r1, %r2 },            { %r3 },                { %f5683, %f5684, %f5685, %f5686 }; 
	// end inline asm
	// begin inline asm
	mma.sync.aligned.m16n8k8.row.col.f32.f16.f16.f32    { %f5691, %f5692, %f5693, %f5694 },    { %r1, %r2 },            { %r3 },                { %f5691, %f5692, %f5693, %f5694 }; 
	// end inline asm
	// begin inline asm
	mma.sync.aligned.m16n8k8.row.col.f32.f16.f16.f32    { %f5683, %f5684, %f5685, %f5686 },    { %r1, %r2 },            { %r3 },                { %f5683, %f5684, %f5685, %f5686 }; 
	// end inline asm
	// begin inline asm
	mma.sync.aligned.m16n8k8.row.col.f32.f16.f16.f32    { %f5691, %f5692, %f5693, %f5694 },    { %r1, %r2 },            { %r3 },                { %f5691, %f5692, %f5693, %f5694 }; 
	// end inline asm
	// begin inline asm
	mma.sync.aligned.m16n8k8.row.col.f32.f16.f16.f32    { %f5683, %f5684, %f5685, %f5686 },    { %r1, %r2 },            { %r3 },                { %f5683, %f5684, %f5685, %f5686 }; 
	// end inline asm
	// begin inline asm
	mma.sync.aligned.m16n8k8.row.col.f32.f16.f16.f32    { %f5691, %f5692, %f5693, %f5694 },    { %r1, %r2 },            { %r3 },                { %f5691, %f5692, %f5693, %f5694 }; 
	// end inline asm
	// begin inline asm
	mma.sync.aligned.m16n8k8.row.col.f32.f16.f16.f32    { %f5683, %f5684, %f5685, %f5686 },    { %r1, %r2 },            { %r3 },                { %f5683, %f5684, %f5685, %f5686 }; 
	// end inline asm
	// begin inline asm
	mma.sync.aligned.m16n8k8.row.col.f32.f16.f16.f32    { %f5691, %f5692, %f5693, %f5694 },    { %r1, %r2 },            { %r3 },                { %f5691, %f5692, %f5693, %f5694 }; 
	// end inline asm
	// begin inline asm
	mma.sync.aligned.m16n8k8.row.col.f32.f16.f16.f32    { %f5683, %f5684, %f5685, %f5686 },    { %r1, %r2 },            { %r3 },                { %f5683, %f5684, %f5685, %f5686 }; 
	// end inline asm
	// begin inline asm
	mma.sync.aligned.m16n8k8.row.col.f32.f16.f16.f32    { %f5691, %f5692, %f5693, %f5694 },    { %r1, %r2 },            { %r3 },                { %f5691, %f5692, %f5693, %f5694 }; 
	// end inline asm
	// begin inline asm
	mma.sync.aligned.m16n8k8.row.col.f32.f16.f16.f32    { %f5683, %f5684, %f5685, %f5686 },    { %r1, %r2 },            { %r3 },                { %f5683, %f5684, %f5685, %f5686 }; 
	// end inline asm
	// begin inline asm
	mma.sync.aligned.m16n8k8.row.col.f32.f16.f16.f32    { %f5691, %f5692, %f5693, %f5694 },    { %r1, %r2 },            { %r3 },                { %f5691, %f5692, %f5693, %f5694 }; 
	// end inline asm
	// begin inline asm
	mma.sync.aligned.m16n8k8.row.col.f32.f16.f16.f32    { %f5683, %f5684, %f5685, %f5686 },    { %r1, %r2 },            { %r3 },                { %f5683, %f5684, %f5685, %f5686 }; 
	// end inline asm
	// begin inline asm
	mma.sync.aligned.m16n8k8.row.col.f32.f16.f16.f32    { %f5691, %f5692, %f5693, %f5694 },    { %r1, %r2 },            { %r3 },                { %f5691, %f5692, %f5693, %f5694 }; 
	// end inline asm
	// begin inline asm
	mma.sync.aligned.m16n8k8.row.col.f32.f16.f16.f32    { %f5683, %f5684, %f5685, %f5686 },    { %r1, %r2 },            { %r3 },                { %f5683, %f5684, %f5685, %f5686 }; 
	// end inline asm
	// begin inline asm
	mma.sync.aligned.m16n8k8.row.col.f32.f16.f16.f32    { %f5691, %f5692, %f5693, %f5694 },    { %r1, %r2 },            { %r3 },                { %f5691, %f5692, %f5693, %f5694 }; 
	// end inline asm
	// begin inline asm
	mma.sync.aligned.m16n8k8.row.col.f32.f16.f16.f32    { %f5683, %f5684, %f5685, %f5686 },    { %r1, %r2 },            { %r3 },                { %f5683, %f5684, %f5685, %f5686 }; 
	// end inline asm
	// begin inline asm
	mma.sync.aligned.m16n8k8.row.col.f32.f16.f16.f32    { %f5691, %f5692, %f5693, %f5694 },    { %r1, %r2 },            { %r3 },                { %f5691, %f5692, %f5693, %f5694 }; 
	// end inline asm
	// begin inline asm
	mma.sync.aligned.m16n8k8.row.col.f32.f16.f16.f32    { %f5683, %f5684, %f5685, %f5686 },    { %r1, %r2 },            { %r3 },                { %f5683, %f5684, %f5685, %f5686 }; 
	// end inline asm
	// begin inline asm
	mma.sync.aligned.m16n8k8.row.col.f32.f16.f16.f32    { %f5691, %f5692, %f5693, %f5694 },    { %r1, %r2 },            { %r3 },                { %f5691, %f5692, %f5693, %f5694 }; 
	// end inline asm
	// begin inline asm
	mma.sync.aligned.m16n8k8.row.col.f32.f16.f16.f32    { %f5683, %f5684, %f5685, %f5686 },    { %r1, %r2 },            { %r3 },                { %f5683, %f5684, %f5685, %f5686 }; 
	// end inline asm
	// begin inline asm
	mma.sync.aligned.m16n8k8.row.col.f32.f16.f16.f32    { %f5691, %f5692, %f5693, %f5694 },    { %r1, %r2 },            { %r3 },                { %f5691, %f5692, %f5693, %f5694 }; 
	// end inline asm
	// begin inline asm
	mma.sync.aligned.m16n8k8.row.col.f32.f16.f16.f32    { %f5683, %f5684, %f5685, %f5686 },    { %r1, %r2 },            { %r3 },                { %f5683, %f5684, %f5685, %f5686 }; 
	// end inline asm
	// begin inline asm
	mma.sync.aligned.m16n8k8.row.col.f32.f16.f16.f32    { %f5691, %f5692, %f5693, %f5694 },    { %r1, %r2 },            { %r3 },                { %f5691, %f5692, %f5693, %f5694 }; 
	// end inline asm
	// begin inline asm
	mma.sync.aligned.m16n8k8.row.col.f32.f16.f16.f32    { %f5683, %f5684, %f5685, %f5686 },    { %r1, %r2 },            { %r3 },                { %f5683, %f5684, %f5685, %f5686 }; 
	// end inline asm
	// begin inline asm
	mma.sync.aligned.m16n8k8.row.col.f32.f16.f16.f32    { %f5691, %f5692, %f5693, %f5694 },    { %r1, %r2 },            { %r3 },                { %f5691, %f5692, %f5693, %f5694 }; 
	// end inline asm
	// begin inline asm
	mma.sync.aligned.m16n8k8.row.col.f32.f16.f16.f32    { %f5683, %f5684, %f5685, %f5686 },    { %r1, %r2 },            { %r3 },                { %f5683, %f5684, %f5685, %f5686 }; 
	// end inline asm
	// begin inline asm
	mma.sync.aligned.m16n8k8.row.col.f32.f16.f16.f32    { %f5691, %f5692, %f5693, %f5694 },    { %r1, %r2 },            { %r3 },                { %f5691, %f5692, %f5693, %f5694 }; 
	// end inline asm
	// begin inline asm
	mma.sync.aligned.m16n8k8.row.col.f32.f16.f16.f32    { %f5683, %f5684, %f5685, %f5686 },    { %r1, %r2 },            { %r3 },                { %f5683, %f5684, %f5685, %f5686 }; 
	// end inline asm
	// begin inline asm
	mma.sync.aligned.m16n8k8.row.col.f32.f16.f16.f32    { %f5691, %f5692, %f5693, %f5694 },    { %r1, %r2 },            { %r3 },                { %f5691, %f5692, %f5693, %f5694 }; 
	// end inline asm
	// begin inline asm
	mma.sync.aligned.m16n8k8.row.col.f32.f16.f16.f32    { %f5683, %f5684, %f5685, %f5686 },    { %r1, %r2 },            { %r3 },                { %f5683, %f5684, %f5685, %f5686 }; 
	// end inline asm
	// begin inline asm
	mma.sync.aligned.m16n8k8.row.col.f32.f16.f16.f32    { %f5691, %f5692, %f5693, %f5694 },    { %r1, %r2 },            { %r3 },                { %f5691, %f5692, %f5693, %f5694 }; 
	// end inline asm
	// begin inline asm
	mma.sync.aligned.m16n8k8.row.col.f32.f16.f16.f32    { %f5683, %f5684, %f5685, %f5686 },    { %r1, %r2 },            { %r3 },                { %f5683, %f5684, %f5685, %f5686 }; 
	// end inline asm
	// begin inline asm
	mma.sync.aligned.m16n8k8.row.col.f32.f16.f16.f32    { %f5691, %f5692, %f5693, %f5694 },    { %r1, %r2 },            { %r3 },                { %f5691, %f5692, %f5693, %f5694 }; 
	// end inline asm
	// begin inline asm
	mma.sync.aligned.m16n8k8.row.col.f32.f16.f16.f32    { %f5683, %f5684, %f5685, %f5686 },    { %r1, %r2 },            { %r3 },                { %f5683, %f5684, %f5685, %f5686 }; 
	// end inline asm
	// begin inline asm
	mma.sync.aligned.m16n8k8.row.col.f32.f16.f16.f32    { %f5691, %f5692, %f5693, %f5694 },    { %r1, %r2 },            { %r3 },                { %f5691, %f5692, %f5693, %f5694 }; 
	// end inline asm
	// begin inline asm
	mma.sync.aligned.m16n8k8.row.col.f32.f16.f16.f32    { %f5683, %f5684, %f5685, %f5686 },    { %r1, %r2 },            { %r3 },                { %f5683, %f5684, %f5685, %f5686 }; 
	// end inline asm
	// begin inline asm
	mma.sync.aligned.m16n8k8.row.col.f32.f16.f16.f32    { %f5691, %f5692, %f5693, %f5694 },    { %r1, %r2 },            { %r3 },                { %f5691, %f5692, %f5693, %f5694 }; 
	// end inline asm
	// begin inline asm
	mma.sync.aligned.m16n8k8.row.col.f32.f16.f16.f32    { %f5683, %f5684, %f5685, %f5686 },    { %r1, %r2 },            { %r3 },                { %f5683, %f5684, %f5685, %f5686 }; 
	// end inline asm
	// begin inline asm
	mma.sync.aligned.m16n8k8.row.col.f32.f16.f16.f32    { %f5691, %f5692, %f5693, %f5694 },    { %r1, %r2 },            { %r3 },                { %f5691, %f5692, %f5693, %f5694 }; 
	// end inline asm
	// begin inline asm
	mma.sync.aligned.m16n8k8.row.col.f32.f16.f16.f32    { %f5683, %f5684, %f5685, %f5686 },    { %r1, %r2 },            { %r3 },                { %f5683, %f5684, %f5685, %f5686 }; 
	// end inline asm
	// begin inline asm
	mma.sync.aligned.m16n8k8.row.col.f32.f16.f16.f32    { %f5691, %f5692, %f5693, %f5694 },    { %r1, %r2 },            { %r3 },                { %f5691, %f5692, %f5693, %f5694 }; 
	// end inline asm
	// begin inline asm
	mma.sync.aligned.m16n8k8.row.col.f32.f16.f16.f32    { %f5683, %f5684, %f5685, %f5686 },    { %r1, %r2 },            { %r3 },                { %f5683, %f5684, %f5685, %f5686 }; 
	// end inline asm
	// begin inline asm
	mma.sync.aligned.m16n8k8.row.col.f32.f16.f16.f32    { %f5691, %f5692, %f5693, %f5694 },    { %r1, %r2 },            { %r3 },                { %f5691, %f5692, %f5693, %f5694 }; 
	// end inline asm
	// begin inline asm
	mma.sync.aligned.m16n8k8.row.col.f32.f16.f16.f32    { %f5683, %f5684, %f5685, %f5686 },    { %r1, %r2 },            { %r3 },                { %f5683, %f5684, %f5685, %f5686 }; 
	// end inline asm
	// begin inline asm
	mma.sync.aligned.m16n8k8.row.col.f32.f16.f16.f32    { %f5691, %f5692, %f5693, %f5694 },    { %r1, %r2 },            { %r3 },                { %f5691, %f5692, %f5693, %f5694 }; 
	// end inline asm
	// begin inline asm
	mma.sync.aligned.m16n8k8.row.col.f32.f16.f16.f32    { %f5683, %f5684, %f5685, %f5686 },    { %r1, %r2 },            { %r3 },                { %f5683, %f5684, %f5685, %f5686 }; 
	// end inline asm
	// begin inline asm
	mma.sync.aligned.m16n8k8.row.col.f32.f16.f16.f32    { %f5691, %f5692, %f5693, %f5694 },    { %r1, %r2 },            { %r3 },                { %f5691, %f5692, %f5693, %f5694 }; 
	// end inline asm
	// begin inline asm
	mma.sync.aligned.m16n8k8.row.col.f32.f16.f16.f32    { %f5683, %f5684, %f5685, %f5686 },    { %r1, %r2 },            { %r3 },                { %f5683, %f5684, %f5685, %f5686 }; 
	// end inline asm
	// begin inline asm
	mma.sync.aligned.m16n8k8.row.col.f32.f16.f16.f32    { %f5691, %f5692, %f5693, %f5694 },    { %r1, %r2 },            { %r3 },                { %f5691, %f5692, %f5693, %f5694 }; 
	// end inline asm
	// begin inline asm
	mma.sync.aligned.m16n8k8.row.col.f32.f16.f16.f32    { %f5683, %f5684, %f5685, %f5686 },    { %r1, %r2 },            { %r3 },                { %f5683, %f5684, %f5685, %f5686 }; 
	// end inline asm
	// begin inline asm
	mma.sync.aligned.m16n8k8.row.col.f32.f16.f16.f32    { %f5691, %f5692, %f5693, %f5694 },    { %r1, %r2 },            { %r3 },                { %f5691, %f5692, %f5693, %f5694 }; 
	// end inline asm
	// begin inline asm
	mma.sync.aligned.m16n8k8.row.col.f32.f16.f16.f32    { %f5683, %f5684, %f5685, %f5686 },    { %r1, %r2 },            { %r3 },                { %f5683, %f5684, %f5685, %f5686 }; 
	// end inline asm
	// begin inline asm
	mma.sync.aligned.m16n8k8.row.col.f32.f16.f16.f32    { %f5691, %f5692, %f5693, %f5694 },    { %r1, %r2 },            { %r3 },                { %f5691, %f5692, %f5693, %f5694 }; 
	// end inline asm
	// begin inline asm
	mma.sync.aligned.m16n8k8.row.col.f32.f16.f16.f32    { %f5683, %f5684, %f5685, %f5686 },    { %r1, %r2 },            { %r3 },                { %f5683, %f5684, %f5685, %f5686 }; 
	// end inline asm
	// begin inline asm
	mma.sync.aligned.m16n8k8.row.col.f32.f16.f16.f32    { %f5691, %f5692, %f5693, %f5694 },    { %r1, %r2 },            { %r3 },                { %f5691, %f5692, %f5693, %f5694 }; 
	// end inline asm
	// begin inline asm
	mma.sync.aligned.m16n8k8.row.col.f32.f16.f16.f32    { %f5683, %f5684, %f5685, %f5686 },    { %r1, %r2 },            { %r3 },                { %f5683, %f5684, %f5685, %f5686 }; 
	// end inline asm
	// begin inline asm
	mma.sync.aligned.m16n8k8.row.col.f32.f16.f16.f32    { %f5691, %f5692, %f5693, %f5694 },    { %r1, %r2 },            { %r3 },                { %f5691, %f5692, %f5693, %f5694 }; 
	// end inline asm
	// begin inline asm
	mma.sync.aligned.m16n8k8.row.col.f32.f16.f16.f32    { %f5683, %f5684, %f5685, %f5686 },    { %r1, %r2 },            { %r3 },                { %f5683, %f5684, %f5685, %f5686 }; 
	// end inline asm
	// begin inline asm
	mma.sync.aligned.m16n8k8.row.col.f32.f16.f16.f32    { %f5691, %f5692, %f5693, %f5694 },    { %r1, %r2 },            { %r3 },                { %f5691, %f5692, %f5693, %f5694 }; 
	// end inline asm
	// begin inline asm
	mma.sync.aligned.m16n8k8.row.col.f32.f16.f16.f32    { %f5683, %f5684, %f5685, %f5686 },    { %r1, %r2 },            { %r3 },                { %f5683, %f5684, %f5685, %f5686 }; 
	// end inline asm
	// begin inline asm
	mma.sync.aligned.m16n8k8.row.col.f32.f16.f16.f32    { %f5691, %f5692, %f5693, %f5694 },    { %r1, %r2 },            { %r3 },                { %f5691, %f5692, %f5693, %f5694 }; 
	// end inline asm
	// begin inline asm
	mma.sync.aligned.m16n8k8.row.col.f32.f16.f16.f32    { %f5683, %f5684, %f5685, %f5686 },    { %r1, %r2 },            { %r3 },                { %f5683, %f5684, %f5685, %f5686 }; 
	// end inline asm
	// begin inline asm
	mma.sync.aligned.m16n8k8.row.col.f32.f16.f16.f32    { %f5691, %f5692, %f5693, %f5694 },    { %r1, %r2 },            { %r3 },                { %f5691, %f5692, %f5693, %f5694 }; 
	// end inline asm
	// begin inline asm
	mma.sync.aligned.m16n8k8.row.col.f32.f16.f16.f32    { %f5683, %f5684, %f5685, %f5686 },    { %r1, %r2 },            { %r3 },                { %f5683, %f5684, %f5685, %f5686 }; 
	// end inline asm
	// begin inline asm
	mma.sync.aligned.m16n8k8.row.col.f32.f16.f16.f32    { %f5691, %f5692, %f5693, %f5694 },    { %r1, %r2 },            { %r3 },                { %f5691, %f5692, %f5693, %f5694 }; 
	// end inline asm
	// begin inline asm
	mma.sync.aligned.m16n8k8.row.col.f32.f16.f16.f32    { %f5683, %f5684, %f5685, %f5686 },    { %r1, %r2 },            { %r3 },                { %f5683, %f5684, %f5685, %f5686 }; 
	// end inline asm
	// begin inline asm
	mma.sync.aligned.m16n8k8.row.col.f32.f16.f16.f32    { %f5691, %f5692, %f5693, %f5694 },    { %r1, %r2 },            { %r3 },                { %f5691, %f5692, %f5693, %f5694 }; 
	// end inline asm
	// begin inline asm
	mma.sync.aligned.m16n8k8.row.col.f32.f16.f16.f32    { %f5683, %f5684, %f5685, %f5686 },    { %r1, %r2 },            { %r3 },                { %f5683, %f5684, %f5685, %f5686 }; 
	// end inline asm
	// begin inline asm
	mma.sync.aligned.m16n8k8.row.col.f32.f16.f16.f32    { %f5691, %f5692, %f5693, %f5694 },    { %r1, %r2 },            { %r3 },                { %f5691, %f5692, %f5693, %f5694 }; 
	// end inline asm
	// begin inline asm
	mma.sync.aligned.m16n8k8.row.col.f32.f16.f16.f32    { %f5683, %f5684, %f5685, %f5686 },    { %r1, %r2 },            { %r3 },                { %f5683, %f5684, %f5685, %f5686 }; 
	// end inline asm
	// begin inline asm
	mma.sync.aligned.m16n8k8.row.col.f32.f16.f16.f32    { %f5691, %f5692, %f5693, %f5694 },    { %r1, %r2 },            { %r3 },                { %f5691, %f5692, %f5693, %f5694 }; 
	// end inline asm
	// begin inline asm
	mma.sync.aligned.m16n8k8.row.col.f32.f16.f16.f32    { %f5683, %f5684, %f5685, %f5686 },    { %r1, %r2 },            { %r3 },                { %f5683, %f5684, %f5685, %f5686 }; 
	// end inline asm
	// begin inline asm
	mma.sync.aligned.m16n8k8.row.col.f32.f16.f16.f32    { %f5691, %f5692, %f5693, %f5694 },    { %r1, %r2 },            { %r3 },                { %f5691, %f5692, %f5693, %f5694 }; 
	// end inline asm
	// begin inline asm
	mma.sync.aligned.m16n8k8.row.col.f32.f16.f16.f32    { %f5683, %f5684, %f5685, %f5686 },    { %r1, %r2 },            { %r3 },                { %f5683, %f5684, %f5685, %f5686 }; 
	// end inline asm
	// begin inline asm
	mma.sync.aligned.m16n8k8.row.col.f32.f16.f16.f32    { %f5691, %f5692, %f5693, %f5694 },    { %r1, %r2 },            { %r3 },                { %f5691, %f5692, %f5693, %f5694 }; 
	// end inline asm
	// begin inline asm
	mma.sync.aligned.m16n8k8.row.col.f32.f16.f16.f32    { %f5683, %f5684, %f5685, %f5686 },    { %r1, %r2 },            { %r3 },                { %f5683, %f5684, %f5685, %f5686 }; 
	// end inline asm
	// begin inline asm
	mma.sync.aligned.m16n8k8.row.col.f32.f16.f16.f32    { %f5691, %f5692, %f5693, %f5694 },    { %r1, %r2 },            { %r3 },                { %f5691, %f5692, %f5693, %f5694 }; 
	// end inline asm
	// begin inline asm
	mma.sync.aligned.m16n8k8.row.col.f32.f16.f16.f32    { %f5683, %f5684, %f5685, %f5686 },    { %r1, %r2 },            { %r3 },                { %f5683, %f5684, %f5685, %f5686 }; 
	// end inline asm
	// begin inline asm
	mma.sync.aligned.m16n8k8.row.col.f32.f16.f16.f32    { %f5691, %f5692, %f5693, %f5694 },    { %r1, %r2 },            { %r3 },                { %f5691, %f5692, %f5693, %f5694 }; 
	// end inline asm
	// begin inline asm
	mma.sync.aligned.m16n8k8.row.col.f32.f16.f16.f32    { %f5683, %f5684, %f5685, %f5686 },    { %r1, %r2 },            { %r3 },                { %f5683, %f5684, %f5685, %f5686 }; 
	// end inline asm
	// begin inline asm
	mma.sync.aligned.m16n8k8.row.col.f32.f16.f16.f32    { %f5691, %f5692, %f5693, %f5694 },    { %r1, %r2 },            { %r3 },                { %f5691, %f5692, %f5693, %f5694 }; 
	// end inline asm
	// begin inline asm
	mma.sync.aligned.m16n8k8.row.col.f32.f16.f16.f32    { %f5683, %f5684, %f5685, %f5686 },    { %r1, %r2 },            { %r3 },                { %f5683, %f5684, %f5685, %f5686 }; 
	// end inline asm
	// begin inline asm
	mma.sync.aligned.m16n8k8.row.col.f32.f16.f16.f32    { %f5691, %f5692, %f5693, %f5694 },    { %r1, %r2 },            { %r3 },                { %f5691, %f5692, %f5693, %f5694 }; 
	// end inline asm
	// begin inline asm
	mma.sync.aligned.m16n8k8.row.col.f32.f16.f16.f32    { %f5683, %f5684, %f5685, %f5686 },    { %r1, %r2 },            { %r3 },                { %f5683, %f5684, %f5685, %f5686 }; 
	// end inline asm
	// begin inline asm
	mma.sync.aligned.m16n8k8.row.col.f32.f16.f16.f32    { %f5691, %f5692, %f5693, %f5694 },    { %r1, %r2 },            { %r3 },                { %f5691, %f5692, %f5693, %f5694 }; 
	// end inline asm
	// begin inline asm
	mma.sync.aligned.m16n8k8.row.col.f32.f16.f16.f32    { %f5683, %f5684, %f5685, %f5686 },    { %r1, %r2 },            { %r3 },                { %f5683, %f5684, %f5685, %f5686 }; 
	// end inline asm
	// begin inline asm
	mma.sync.aligned.m16n8k8.row.col.f32.f16.f16.f32    { %f5691, %f5692, %f5693, %f5694 },    { %r1, %r2 },            { %r3 },                { %f5691, %f5692, %f5693, %f5694 }; 
	// end inline asm
	// begin inline asm
	mma.sync.aligned.m16n8k8.row.col.f32.f16.f16.f32    { %f5683, %f5684, %f5685, %f5686 },    { %r1, %r2 },            { %r3 },                { %f5683, %f5684, %f5685, %f5686 }; 
	// end inline asm
	// begin inline asm
	mma.sync.aligned.m16n8k8.row.col.f32.f16.f16.f32    { %f5691, %f5692, %f5693, %f5694 },    { %r1, %r2 },            { %r3 },                { %f5691, %f5692, %f5693, %f5694 }; 
	// end inline asm
	// begin inline asm
	mma.sync.aligned.m16n8k8.row.col.f32.f16.f16.f32    { %f5683, %f5684, %f5685, %f5686 },    { %r1, %r2 },            { %r3 },                { %f5683, %f5684, %f5685, %f5686 }; 
	// end inline asm
	// begin inline asm
	mma.sync.aligned.m16n8k8.row.col.f32.f16.f16.f32    { %f5691, %f5692, %f5693, %f5694 },    { %r1, %r2 },            { %r3 },                { %f5691, %f5692, %f5693, %f5694 }; 
	// end inline asm
	// begin inline asm
	mma.sync.aligned.m16n8k8.row.col.f32.f16.f16.f32    { %f5683, %f5684, %f5685, %f5686 },    { %r1, %r2 },            { %r3 },                { %f5683, %f5684, %f5685, %f5686 }; 
	// end inline asm
	// begin inline asm
	mma.sync.aligned.m16n8k8.row.col.f32.f16.f16.f32    { %f5691, %f5692, %f5693, %f5694 },    { %r1, %r2 },            { %r3 },                { %f5691, %f5692, %f5693, %f5694 }; 
	// end inline asm
	// begin inline asm
	mma.sync.aligned.m16n8k8.row.col.f32.f16.f16.f32    { %f5683, %f5684, %f5685, %f5686 },    { %r1, %r2 },            { %r3 },                { %f5683, %f5684, %f5685, %f5686 }; 
	// end inline asm
	// begin inline asm
	mma.sync.aligned.m16n8k8.row.col.f32.f16.f16.f32    { %f5691, %f5692, %f5693, %f5694 },    { %r1, %r2 },            { %r3 },                { %f5691, %f5692, %f5693, %f5694 }; 
	// end inline asm
	// begin inline asm
	mma.sync.aligned.m16n8k8.row.col.f32.f16.f16.f32    { %f5683, %f5684, %f5685, %f5686 },    { %r1, %r2 },            { %r3 },                { %f5683, %f5684, %f5685, %f5686 }; 
	// end inline asm
	// begin inline asm
	mma.sync.aligned.m16n8k8.row.col.f32.f16.f16.f32    { %f5691, %f5692, %f5693, %f5694 },    { %r1, %r2 },            { %r3 },                { %f5691, %f5692, %f5693, %f5694 }; 
	// end inline asm
	// begin inline asm
	mma.sync.aligned.m16n8k8.row.col.f32.f16.f16.f32    { %f5683, %f5684, %f5685, %f5686 },    { %r1, %r2 },            { %r3 },                { %f5683, %f5684, %f5685, %f5686 }; 
	// end inline asm
	// begin inline asm
	mma.sync.aligned.m16n8k8.row.col.f32.f16.f16.f32    { %f5691, %f5692, %f5693, %f5694 },    { %r1, %r2 },            { %r3 },                { %f5691, %f5692, %f5693, %f5694 }; 
	// end inline asm
	// begin inline asm
	mma.sync.aligned.m16n8k8.row.col.f32.f16.f16.f32    { %f5683, %f5684, %f5685, %f5686 },    { %r1, %r2 },            { %r3 },                { %f5683, %f5684, %f5685, %f5686 }; 
	// end inline asm
	// begin inline asm
	mma.sync.aligned.m16n8k8.row.col.f32.f16.f16.f32    { %f5691, %f5692, %f5693, %f5694 },    { %r1, %r2 },            { %r3 },                { %f5691, %f5692, %f5693, %f5694 }; 
	// end inline asm
	// begin inline asm
	mma.sync.aligned.m16n8k8.row.col.f32.f16.f16.f32    { %f5683, %f5684, %f5685, %f5686 },    { %r1, %r2 },            { %r3 },                { %f5683, %f5684, %f5685, %f5686 }; 
	// end inline asm
	// begin inline asm
	mma.sync.aligned.m16n8k8.row.col.f32.f16.f16.f32    { %f5691, %f5692, %f5693, %f5694 },    { %r1, %r2 },            { %r3 },                { %f5691, %f5692, %f5693, %f5694 }; 
	// end inline asm
	// begin inline asm
	mma.sync.aligned.m16n8k8.row.col.f32.f16.f16.f32    { %f5683, %f5684, %f5685, %f5686 },    { %r1, %r2 },            { %r3 },                { %f5683, %f5684, %f5685, %f5686 }; 
	// end inline asm
	// begin inline asm
	mma.sync.aligned.m16n8k8.row.col.f32.f16.f16.f32    { %f5691, %f5692, %f5693, %f5694 },    { %r1, %r2 },            { %r3 },                { %f5691, %f5692, %f5693, %f5694 }; 
	// end inline asm
	// begin inline asm
	mma.sync.aligned.m16n8k8.row.col.f32.f16.f16.f32    { %f5683, %f5684, %f5685, %f5686 },    { %r1, %r2 },            { %r3 },                { %f5683, %f5684, %f5685, %f5686 }; 
	// end inline asm
	// begin inline asm
	mma.sync.aligned.m16n8k8.row.col.f32.f16.f16.f32    { %f5691, %f5692, %f5693, %f5694 },    { %r1, %r2 },            { %r3 },                { %f5691, %f5692, %f5693, %f5694 }; 
	// end inline asm
	// begin inline asm
	mma.sync.aligned.m16n8k8.row.col.f32.f16.f16.f32    { %f5683, %f5684, %f5685, %f5686 },    { %r1, %r2 },            { %r3 },                { %f5683, %f5684, %f5685, %f5686 }; 
	// end inline asm
	// begin inline asm
	mma.sync.aligned.m16n8k8.row.col.f32.f16.f16.f32    { %f5691, %f5692, %f5693, %f5694 },    { %r1, %r2 },            { %r3 },                { %f5691, %f5692, %f5693, %f5694 }; 
	// end inline asm
	// begin inline asm
	mma.sync.aligned.m16n8k8.row.col.f32.f16.f16.f32    { %f5683, %f5684, %f5685, %f5686 },    { %r1, %r2 },            { %r3 },                { %f5683, %f5684, %f5685, %f5686 }; 
	// end inline asm
	// begin inline asm
	mma.sync.aligned.m16n8k8.row.col.f32.f16.f16.f32    { %f5691, %f5692, %f5693, %f5694 },    { %r1, %r2 },            { %r3 },                { %f5691, %f5692, %f5693, %f5694 }; 
	// end inline asm
	// begin inline asm
	mma.sync.aligned.m16n8k8.row.col.f32.f16.f16.f32    { %f5683, %f5684, %f5685, %f5686 },    { %r1, %r2 },            { %r3 },                { %f5683, %f5684, %f5685, %f5686 }; 
	// end inline asm
	// begin inline asm
	mma.sync.aligned.m16n8k8.row.col.f32.f16.f16.f32    { %f5691, %f5692, %f5693, %f5694 },    { %r1, %r2 },            { %r3 },                { %f5691, %f5692, %f5693, %f5694 }; 
	// end inline asm
	// begin inline asm
	mma.sync.aligned.m16n8k8.row.col.f32.f16.f16.f32    { %f5683, %f5684, %f5685, %f5686 },    { %r1, %r2 },            { %r3 },                { %f5683, %f5684, %f5685, %f5686 }; 
	// end inline asm
	// begin inline asm
	mma.sync.aligned.m16n8k8.row.col.f32.f16.f16.f32    { %f5691, %f5692, %f5693, %f5694 },    { %r1, %r2 },            { %r3 },                { %f5691, %f5692, %f5693, %f5694 }; 
	// end inline asm
	// begin inline asm
	mma.sync.aligned.m16n8k8.row.col.f32.f16.f16.f32    { %f5683, %f5684, %f5685, %f5686 },    { %r1, %r2 },            { %r3 },                { %f5683, %f5684, %f5685, %f5686 }; 
	// end inline asm
	// begin inline asm
	mma.sync.aligned.m16n8k8.row.col.f32.f16.f16.f32    { %f5691, %f5692, %f5693, %f5694 },    { %r1, %r2 },            { %r3 },                { %f5691, %f5692, %f5693, %f5694 }; 
	// end inline asm
	// begin inline asm
	mma.sync.aligned.m16n8k8.row.col.f32.f16.f16.f32    { %f5683, %f5684, %f5685, %f5686 },    { %r1, %r2 },            { %r3 },                { %f5683, %f5684, %f5685, %f5686 }; 
	// end inline asm
	// begin inline asm
	mma.sync.aligned.m16n8k8.row.col.f32.f16.f16.f32    { %f5691, %f5692, %f5693, %f5694 },    { %r1, %r2 },            { %r3 },                { %f5691, %f5692, %f5693, %f5694 }; 
	// end inline asm
	// begin inline asm
	mma.sync.aligned.m16n8k8.row.col.f32.f16.f16.f32    { %f5683, %f5684, %f5685, %f5686 },    { %r1, %r2 },            { %r3 },                { %f5683, %f5684, %f5685, %f5686 }; 
	// end inline asm
	// begin inline asm
	mma.sync.aligned.m16n8k8.row.col.f32.f16.f16.f32    { %f5691, %f5692, %f5693, %f5694 },    { %r1, %r2 },            { %r3 },                { %f5691, %f5692, %f5693, %f5694 }; 
	// end inline asm
	// begin inline asm
	mma.sync.aligned.m16n8k8.row.col.f32.f16.f16.f32    { %f5683, %f5684, %f5685, %f5686 },    { %r1, %r2 },            { %r3 },                { %f5683, %f5684, %f5685, %f5686 }; 
	// end inline asm
	// begin inline asm
	mma.sync.aligned.m16n8k8.row.col.f32.f16.f16.f32    { %f5691, %f5692, %f5693, %f5694 },    { %r1, %r2 },            { %r3 },                { %f5691, %f5692, %f5693, %f5694 }; 
	// end inline asm
	// begin inline asm
	mma.sync.aligned.m16n8k8.row.col.f32.f16.f16.f32    { %f5683, %f5684, %f5685, %f5686 },    { %r1, %r2 },            { %r3 },                { %f5683, %f5684, %f5685, %f5686 }; 
	// end inline asm
	// begin inline asm
	mma.sync.aligned.m16n8k8.row.col.f32.f16.f16.f32    { %f5691, %f5692, %f5693, %f5694 },    { %r1, %r2 },            { %r3 },                { %f5691, %f5692, %f5693, %f5694 }; 
	// end inline asm
	// begin inline asm
	mma.sync.aligned.m16n8k8.row.col.f32.f16.f16.f32    { %f5683, %f5684, %f5685, %f5686 },    { %r1, %r2 },            { %r3 },                { %f5683, %f5684, %f5685, %f5686 }; 
	// end inline asm
	// begin inline asm
	mma.sync.aligned.m16n8k8.row.col.f32.f16.f16.f32    { %f5691, %f5692, %f5693, %f5694 },    { %r1, %r2 },            { %r3 },                { %f5691, %f5692, %f5693, %f5694 }; 
	// end inline asm
	// begin inline asm
	mma.sync.aligned.m16n8k8.row.col.f32.f16.f16.f32    { %f5683, %f5684, %f5685, %f5686 },    { %r1, %r2 },            { %r3 },                { %f5683, %f5684, %f5685, %f5686 }; 
	// end inline asm
	// begin inline asm
	mma.sync.aligned.m16n8k8.row.col.f32.f16.f16.f32    { %f5691, %f5692, %f5693, %f5694 },    { %r1, %r2 },            { %r3 },                { %f5691, %f5692, %f5693, %f5694 }; 
	// end inline asm
	// begin inline asm
	mma.sync.aligned.m16n8k8.row.col.f32.f16.f16.f32    { %f5683, %f5684, %f5685, %f5686 },    { %r1, %r2 },            { %r3 },                { %f5683, %f5684, %f5685, %f5686 }; 
	// end inline asm
	// begin inline asm
	mma.sync.aligned.m16n8k8.row.col.f32.f16.f16.f32    { %f5691, %f5692, %f5693, %f5694 },    { %r1, %r2 },            { %r3 },                { %f5691, %f5692, %f5693, %f5694 }; 
	// end inline asm
	// begin inline asm
	mma.sync.aligned.m16n8k8.row.col.f32.f16.f16.f32    { %f5683, %f5684, %f5685, %f5686 },    { %r1, %r2 },            { %r3 },                { %f5683, %f5684, %f5685, %f5686 }; 
	// end inline asm
	// begin inline asm
	mma.sync.aligned.m16n8k8.row.col.f32.f16.f16.f32    { %f5691, %f5692, %f5693, %f5694 },    { %r1, %r2 },            { %r3 },                { %f5691, %f5692, %f5693, %f5694 }; 
	// end inline asm
	// begin inline asm
	mma.sync.aligned.m16n8k8.row.col.f32.f16.f16.f32    { %f5683, %f5684, %f5685, %f5686 },    { %r1, %r2 },            { %r3 },                { %f5683, %f5684, %f5685, %f5686 }; 
	// end inline asm
	// begin inline asm
	mma.sync.aligned.m16n8k8.row.col.f32.f16.f16.f32    { %f5691, %f5692, %f5693, %f5694 },    { %r1, %r2 },            { %r3 },                { %f5691, %f5692, %f5693, %f5694 }; 
	// end inline asm
	// begin inline asm
	mma.sync.aligned.m16n8k8.row.col.f32.f16.f16.f32    { %f5683, %f5684, %f5685, %f5686 },    { %r1, %r2 },            { %r3 },                { %f5683, %f5684, %f5685, %f5686 }; 
	// end inline asm
	// begin inline asm
	mma.sync.aligned.m16n8k8.row.col.f32.f16.f16.f32    { %f5691, %f5692, %f5693, %f5694 },    { %r1, %r2 },            { %r3 },                { %f5691, %f5692, %f5693, %f5694 }; 
	// end inline asm
	// begin inline asm
	mma.sync.aligned.m16n8k8.row.col.f32.f16.f16.f32    { %f5683, %f5684, %f5685, %f5686 },    { %r1, %r2 },            { %r3 },                { %f5683, %f5684, %f5685, %f5686 }; 
	// end inline asm
	// begin inline asm
	mma.sync.aligned.m16n8k8.row.col.f32.f16.f16.f32    { %f5691, %f5692, %f5693, %f5694 },    { %r1, %r2 },            { %r3 },                { %f5691, %f5692, %f5693, %f5694 }; 
	// end inline asm
	// begin inline asm
	mma.sync.aligned.m16n8k8.row.col.f32.f16.f16.f32    { %f5683, %f5684, %f5685, %f5686 },    { %r1, %r2 },            { %r3 },                { %f5683, %f5684, %f5685, %f5686 }; 
	// end inline asm
	// begin inline asm
	mma.sync.aligned.m16n8k8.row.col.f32.f16.f16.f32    { %f5691, %f5692, %f5693, %f5694 },    { %r1, %r2 },            { %r3 },                { %f5691, %f5692, %f5693, %f5694 }; 
	// end inline asm
	// begin inline asm
	mma.sync.aligned.m16n8k8.row.col.f32.f16.f16.f32    { %f5683, %f5684, %f5685, %f5686 },    { %r1, %r2 },            { %r3 },                { %f5683, %f5684, %f5685, %f5686 }; 
	// end inline asm
	// begin inline asm
	mma.sync.aligned.m16n8k8.row.col.f32.f16.f16.f32    { %f5691, %f5692, %f5693, %f5694 },    { %r1, %r2 },            { %r3 },                { %f5691, %f5692, %f5693, %f5694 }; 
	// end inline asm
	// begin inline asm
	mma.sync.aligned.m16n8k8.row.col.f32.f16.f16.f32    { %f5683, %f5684, %f5685, %f5686 },    { %r1, %r2 },            { %r3 },                { %f5683, %f5684, %f5685, %f5686 }; 
	// end inline asm
	// begin inline asm
	mma.sync.aligned.m16n8k8.row.col.f32.f16.f16.f32    { %f5691, %f5692, %f5693, %f5694 },    { %r1, %r2 },            { %r3 },                { %f5691, %f5692, %f5693, %f5694 }; 
	// end inline asm
	// begin inline asm
	mma.sync.aligned.m16n8k8.row.col.f32.f16.f16.f32    { %f5683, %f5684, %f5685, %f5686 },    { %r1, %r2 },            { %r3 },                { %f5683, %f5684, %f5685, %f5686 }; 
	// end inline asm
	// begin inline asm
	mma.sync.aligned.m16n8k8.row.col.f32.f16.f16.f32    { %f5691, %f5692, %f5693, %f5694 },    { %r1, %r2 },            { %r3 },                { %f5691, %f5692, %f5693, %f5694 }; 
	// end inline asm
	// begin inline asm
	mma.sync.aligned.m16n8k8.row.col.f32.f16.f16.f32    { %f5683, %f5684, %f5685, %f5686 },    { %r1, %r2 },            { %r3 },                { %f5683, %f5684, %f5685, %f5686 }; 
	// end inline asm
	// begin inline asm
	mma.sync.aligned.m16n8k8.row.col.f32.f16.f16.f32    { %f5691, %f5692, %f5693, %f5694 },    { %r1, %r2 },            { %r3 },                { %f5691, %f5692, %f5693, %f5694 }; 
	// end inline asm
	// begin inline asm
	mma.sync.aligned.m16n8k8.row.col.f32.f16.f16.f32    { %f5683, %f5684, %f5685, %f5686 },    { %r1, %r2 },            { %r3 },                { %f5683, %f5684, %f5685, %f5686 }; 
	// end inline asm
	// begin inline asm
	mma.sync.aligned.m16n8k8.row.col.f32.f16.f16.f32    { %f5691, %f5692, %f5693, %f5694 },    { %r1, %r2 },            { %r3 },                { %f5691, %f5692, %f5693, %f5694 }; 
	// end inline asm
	// begin inline asm
	mma.sync.aligned.m16n8k8.row.col.f32.f16.f16.f32    { %f5683, %f5684, %f5685, %f5686 },    { %r1, %r2 },            { %r3 },                { %f5683, %f5684, %f5685, %f5686 }; 
	// end inline asm
	// begin inline asm
	mma.sync.aligned.m16n8k8.row.col.f32.f16.f16.f32    { %f5691, %f5692, %f5693, %f5694 },    { %r1, %r2 },            { %r3 },                { %f5691, %f5692, %f5693, %f5694 }; 
	// end inline asm
	// begin inline asm
	mma.sync.aligned.m16n8k8.row.col.f32.f16.f16.f32    { %f5683, %f5684, %f5685, %f5686 },    { %r1, %r2 },            { %r3 },                { %f5683, %f5684, %f5685, %f5686 }; 
	// end inline asm
	// begin inline asm
	mma.sync.aligned.m16n8k8.row.col.f32.f16.f16.f32    { %f5691, %f5692, %f5693, %f5694 },    { %r1, %r2 },            { %r3 },                { %f5691, %f5692, %f5693, %f5694 }; 
	// end inline asm
	// begin inline asm
	mma.sync.aligned.m16n8k8.row.col.f32.f16.f16.f32    { %f5683, %f5684, %f5685, %f5686 },    { %r1, %r2 },            { %r3 },                { %f5683, %f5684, %f5685, %f5686 }; 
	// end inline asm
	// begin inline asm
	mma.sync.aligned.m16n8k8.row.col.f32.f16.f16.f32    { %f5691, %f5692, %f5693, %f5694 },    { %r1, %r2 },            { %r3 },                { %f5691, %f5692, %f5693, %f5694 }; 
	// end inline asm
	// begin inline asm
	mma.sync.aligned.m16n8k8.row.col.f32.f16.f16.f32    { %f5683, %f5684, %f5685, %f5686 },    { %r1, %r2 },            { %r3 },                { %f5683, %f5684, %f5685, %f5686 }; 
	// end inline asm
	// begin inline asm
	mma.sync.aligned.m16n8k8.row.col.f32.f16.f16.f32    { %f5691, %f5692, %f5693, %f5694 },    { %r1, %r2 },            { %r3 },                { %f5691, %f5692, %f5693, %f5694 }; 
	// end inline asm
	// begin inline asm
	mma.sync.aligned.m16n8k8.row.col.f32.f16.f16.f32    { %f5683, %f5684, %f5685, %f5686 },    { %r1, %r2 },            { %r3 },                { %f5683, %f5684, %f5685, %f5686 }; 
	// end inline asm
	// begin inline asm
	mma.sync.aligned.m16n8k8.row.col.f32.f16.f16.f32    { %f5691, %f5692, %f5693, %f5694 },    { %r1, %r2 },            { %r3 },                { %f5691, %f5692, %f5693, %f5694 }; 
	// end inline asm
	// begin inline asm
	mma.sync.aligned.m16n8k8.row.col.f32.f16.f16.f32    { %f5683, %f5684, %f5685, %f5686 },    { %r1, %r2 },            { %r3 },                { %f5683, %f5684, %f5685, %f5686 }; 
	// end inline asm
	// begin inline asm
	mma.sync.aligned.m16n8k8.row.col.f32.f16.f16.f32    { %f5691, %f5692, %f5693, %f5694 },    { %r1, %r2 },            { %r3 },                { %f5691, %f5692, %f5693, %f5694 }; 
	// end inline asm
	// begin inline asm
	mma.sync.aligned.m16n8k8.row.col.f32.f16.f16.f32    { %f5683, %f5684, %f5685, %f5686 },    { %r1, %r2 },            { %r3 },                { %f5683, %f5684, %f5685, %f5686 }; 
	// end inline asm
	// begin inline asm
	mma.sync.aligned.m16n8k8.row.col.f32.f16.f16.f32    { %f5691, %f5692, %f5693, %f5694 },    { %r1, %r2 },            { %r3 },                { %f5691, %f5692, %f5693, %f5694 }; 
	// end inline asm
	// begin inline asm
	mma.sync.aligned.m16n8k8.row.col.f32.f16.f16.f32    { %f5683, %f5684, %f5685, %f5686 },    { %r1, %r2 },            { %r3 },                { %f5683, %f5684, %f5685, %f5686 }; 
	// end inline asm
	// begin inline asm
	mma.sync.aligned.m16n8k8.row.col.f32.f16.f16.f32    { %f5691, %f5692, %f5693, %f5694 },    { %r1, %r2 },            { %r3 },                { %f5691, %f5692, %f5693, %f5694 }; 
	// end inline asm
	// begin inline asm
	mma.sync.aligned.m16n8k8.row.col.f32.f16.f16.f32    { %f5683, %f5684, %f5685, %f5686 },    { %r1, %r2 },            { %r3 },                { %f5683, %f5684, %f5685, %f5686 }; 
	// end inline asm
	// begin inline asm
	mma.sync.aligned.m16n8k8.row.col.f32.f16.f16.f32    { %f5691, %f5692, %f5693, %f5694 },    { %r1, %r2 },            { %r3 },                { %f5691, %f5692, %f5693, %f5694 }; 
	// end inline asm
	// begin inline asm
	mma.sync.aligned.m16n8k8.row.col.f32.f16.f16.f32    { %f5683, %f5684, %f5685, %f5686 },    { %r1, %r2 },            { %r3 },                { %f5683, %f5684, %f5685, %f5686 }; 
	// end inline asm
	// begin inline asm
	mma.sync.aligned.m16n8k8.row.col.f32.f16.f16.f32    { %f5691, %f5692, %f5693, %f5694 },    { %r1, %r2 },            { %r3 },                { %f5691, %f5692, %f5693, %f5694 }; 
	// end inline asm
	// begin inline asm
	mma.sync.aligned.m16n8k8.row.col.f32.f16.f16.f32    { %f5683, %f5684, %f5685, %f5686 },    { %r1, %r2 },            { %r3 },                { %f5683, %f5684, %f5685, %f5686 }; 
	// end inline asm
	// begin inline asm
	mma.sync.aligned.m16n8k8.row.col.f32.f16.f16.f32    { %f5691, %f5692, %f5693, %f5694 },    { %r1, %r2 },            { %r3 },                { %f5691, %f5692, %f5693, %f5694 }; 
	// end inline asm
	// begin inline asm
	mma.sync.aligned.m16n8k8.row.col.f32.f16.f16.f32    { %f5683, %f5684, %f5685, %f5686 },    { %r1, %r2 },            { %r3 },                { %f5683, %f5684, %f5685, %f5686 }; 
	// end inline asm
	// begin inline asm
	mma.sync.aligned.m16n8k8.row.col.f32.f16.f16.f32    { %f5691, %f5692, %f5693, %f5694 },    { %r1, %r2 },            { %r3 },                { %f5691, %f5692, %f5693, %f5694 }; 
	// end inline asm
	// begin inline asm
	mma.sync.aligned.m16n8k8.row.col.f32.f16.f16.f32    { %f5683, %f5684, %f5685, %f5686 },    { %r1, %r2 },            { %r3 },                { %f5683, %f5684, %f5685, %f5686 }; 
	// end inline asm
	// begin inline asm
	mma.sync.aligned.m16n8k8.row.col.f32.f16.f16.f32    { %f5691, %f5692, %f5693, %f5694 },    { %r1, %r2 },            { %r3 },                { %f5691, %f5692, %f5693, %f5694 }; 
	// end inline asm
	// begin inline asm
	mma.sync.aligned.m16n8k8.row.col.f32.f16.f16.f32    { %f5683, %f5684, %f5685, %f5686 },    { %r1, %r2 },            { %r3 },                { %f5683, %f5684, %f5685, %f5686 }; 
	// end inline asm
	// begin inline asm
	mma.sync.aligned.m16n8k8.row.col.f32.f16.f16.f32    { %f5691, %f5692, %f5693, %f5694 },    { %r1, %r2 },            { %r3 },                { %f5691, %f5692, %f5693, %f5694 }; 
	// end inline asm
	// begin inline asm
	mma.sync.aligned.m16n8k8.row.col.f32.f16.f16.f32    { %f5683, %f5684, %f5685, %f5686 },    { %r1, %r2 },            { %r3 },                { %f5683, %f5684, %f5685, %f5686 }; 
	// end inline asm
	// begin inline asm
	mma.sync.aligned.m16n8k8.row.col.f32.f16.f16.f32    { %f5691, %f5692, %f5693, %f5694 },    { %r1, %r2 },            { %r3 },                { %f5691, %f5692, %f5693, %f5694 }; 
	// end inline asm
	// begin inline asm
	mma.sync.aligned.m16n8k8.row.col.f32.f16.f16.f32    { %f5683, %f5684, %f5685, %f5686 },    { %r1, %r2 },            { %r3 },                { %f5683, %f5684, %f5685, %f5686 }; 
	// end inline asm
	// begin inline asm
	mma.sync.aligned.m16n8k8.row.col.f32.f16.f16.f32    { %f5691, %f5692, %f5693, %f5694 },    { %r1, %r2 },            { %r3 },                { %f5691, %f5692, %f5693, %f5694 }; 
	// end inline asm
	// begin inline asm
	mma.sync.aligned.m16n8k8.row.col.f32.f16.f16.f32    { %f5683, %f5684, %f5685, %f5686 },    { %r1, %r2 },            { %r3 },                { %f5683, %f5684, %f5685, %f5686 }; 
	// end inline asm
	// begin inline asm
	mma.sync.aligned.m16n8k8.row.col.f32.f16.f16.f32    { %f5691, %f5692, %f5693, %f5694 },    { %r1, %r2 },            { %r3 },                { %f5691, %f5692, %f5693, %f5694 }; 
	// end inline asm
	// begin inline asm
	mma.sync.aligned.m16n8k8.row.col.f32.f16.f16.f32    { %f5683, %f5684, %f5685, %f5686 },    { %r1, %r2 },            { %r3 },                { %f5683, %f5684, %f5685, %f5686 }; 
	// end inline asm
	// begin inline asm
	mma.sync.aligned.m16n8k8.row.col.f32.f16.f16.f32    { %f5691, %f5692, %f5693, %f5694 },    { %r1, %r2 },            { %r3 },                { %f5691, %f5692, %f5693, %f5694 }; 
	// end inline asm
	// begin inline asm
	mma.sync.aligned.m16n8k8.row.col.f32.f16.f16.f32    { %f5683, %f5684, %f5685, %f5686 },    { %r1, %r2 },            { %r3 },                { %f5683, %f5684, %f5685, %f5686 }; 
	// end inline asm
	// begin inline asm
	mma.sync.aligned.m16n8k8.row.col.f32.f16.f16.f32    { %f5691, %f5692, %f5693, %f5694 },    { %r1, %r2 },            { %r3 },                { %f5691, %f5692, %f5693, %f5694 }; 
	// end inline asm
	// begin inline asm
	mma.sync.aligned.m16n8k8.row.col.f32.f16.f16.f32    { %f5683, %f5684, %f5685, %f5686 },    { %r1, %r2 },            { %r3 },                { %f5683, %f5684, %f5685, %f5686 }; 
	// end inline asm
	// begin inline asm
	mma.sync.aligned.m16n8k8.row.col.f32.f16.f16.f32    { %f5691, %f5692, %f5693, %f5694 },    { %r1, %r2 },            { %r3 },                { %f5691, %f5692, %f5693, %f5694 }; 
	// end inline asm
	// begin inline asm
	mma.sync.aligned.m16n8k8.row.col.f32.f16.f16.f32    { %f5683, %f5684, %f5685, %f5686 },    { %r1, %r2 },            { %r3 },                { %f5683, %f5684, %f5685, %f5686 }; 
	// end inline asm
	// begin inline asm
	mma.sync.aligned.m16n8k8.row.col.f32.f16.f16.f32    { %f5691, %f5692, %f5693, %f5694 },    { %r1, %r2 },            { %r3 },                { %f5691, %f5692, %f5693, %f5694 }; 
	// end inline asm
	// begin inline asm
	mma.sync.aligned.m16n8k8.row.col.f32.f16.f16.f32    { %f5683, %f5684, %f5685, %f5686 },    { %r1, %r2 },            { %r3 },                { %f5683, %f5684, %f5685, %f5686 }; 
	// end inline asm
	// begin inline asm
	mma.sync.aligned.m16n8k8.row.col.f32.f16.f16.f32    { %f5691, %f5692, %f5693, %f5694 },    { %r1, %r2 },            { %r3 },                { %f5691, %f5692, %f5693, %f5694 }; 
	// end inline asm
	// begin inline asm
	mma.sync.aligned.m16n8k8.row.col.f32.f16.f16.f32    { %f5683, %f5684, %f5685, %f5686 },    { %r1, %r2 },            { %r3 },                { %f5683, %f5684, %f5685, %f5686 }; 
	// end inline asm
	// begin inline asm
	mma.sync.aligned.m16n8k8.row.col.f32.f16.f16.f32    { %f5691, %f5692, %f5693, %f5694 },    { %r1, %r2 },            { %r3 },                { %f5691, %f5692, %f5693, %f5694 }; 
	// end inline asm
	// begin inline asm
	mma.sync.aligned.m16n8k8.row.col.f32.f16.f16.f32    { %f5683, %f5684, %f5685, %f5686 },    { %r1, %r2 },            { %r3 },                { %f5683, %f5684, %f5685, %f5686 }; 
	// end inline asm
	// begin inline asm
	mma.sync.aligned.m16n8k8.row.col.f32.f16.f16.f32    { %f5691, %f5692, %f5693, %f5694 },    { %r1, %r2 },            { %r3 },                { %f5691, %f5692, %f5693, %f5694 }; 
	// end inline asm
	// begin inline asm
	mma.sync.aligned.m16n8k8.row.col.f32.f16.f16.f32    { %f5683, %f5684, %f5685, %f5686 },    { %r1, %r2 },            { %r3 },                { %f5683, %f5684, %f5685, %f5686 }; 
	// end inline asm
	// begin inline asm
	mma.sync.aligned.m16n8k8.row.col.f32.f16.f16.f32    { %f5691, %f5692, %f5693, %f5694 },    { %r1, %r2 },            { %r3 },                { %f5691, %f5692, %f5693, %f5694 }; 
	// end inline asm
	// begin inline asm
	mma.sync.aligned.m16n8k8.row.col.f32.f16.f16.f32    { %f5683, %f5684, %f5685, %f5686 },    { %r1, %r2 },            { %r3 },                { %f5683, %f5684, %f5685, %f5686 }; 
	// end inline asm
	// begin inline asm
	mma.sync.aligned.m16n8k8.row.col.f32.f16.f16.f32    { %f5691, %f5692, %f5693, %f5694 },    { %r1, %r2 },            { %r3 },                { %f5691, %f5692, %f5693, %f5694 }; 
	// end inline asm
	// begin inline asm
	mma.sync.aligned.m16n8k8.row.col.f32.f16.f16.f32    { %f5683, %f5684, %f5685, %f5686 },    { %r1, %r2 },            { %r3 },                { %f5683, %f5684, %f5685, %f5686 }; 
	// end inline asm
	// begin inline asm
	mma.sync.aligned.m16n8k8.row.col.f32.f16.f16.f32    { %f5691, %f5692, %f5693, %f5694 },    { %r1, %r2 },            { %r3 },                { %f5691, %f5692, %f5693, %f5694 }; 
	// end inline asm
	// begin inline asm
	mma.sync.aligned.m16n8k8.row.col.f32.f16.f16.f32    { %f5683, %f5684, %f5685, %f5686 },    { %r1, %r2 },            { %r3 },                { %f5683, %f5684, %f5685, %f5686 }; 
	// end inline asm
	// begin inline asm
	mma.sync.aligned.m16n8k8.row.col.f32.f16.f16.f32    { %f5691, %f5692, %f5693, %f5694 },    { %r1, %r2 },            { %r3 },                { %f5691, %f5692, %f5693, %f5694 }; 
	// end inline asm
	// begin inline asm
	mma.sync.aligned.m16n8k8.row.col.f32.f16.f16.f32    { %f5683, %f5684, %f5685, %f5686 },    { %r1, %r2 },            { %r3 },                { %f5683, %f5684, %f5685, %f5686 }; 
	// end inline asm
	// begin inline asm
	mma.sync.aligned.m16n8k8.row.col.f32.f16.f16.f32    { %f5691, %f5692, %f5693, %f5694 },    { %r1, %r2 },            { %r3 },                { %f5691, %f5692, %f5693, %f5694 }; 
	// end inline asm
	// begin inline asm
	mma.sync.aligned.m16n8k8.row.col.f32.f16.f16.f32    { %f5683, %f5684, %f5685, %f5686 },    { %r1, %r2 },            { %r3 },                { %f5683, %f5684, %f5685, %f5686 }; 
	// end inline asm
	// begin inline asm
	mma.sync.aligned.m16n8k8.row.col.f32.f16.f16.f32    { %f5691, %f5692, %f5693, %f5694 },    { %r1, %r2 },            { %r3 },                { %f5691, %f5692, %f5693, %f5694 }; 
	// end inline asm
	// begin inline asm
	mma.sync.aligned.m16n8k8.row.col.f32.f16.f16.f32    { %f5683, %f5684, %f5685, %f5686 },    { %r1, %r2 },            { %r3 },                { %f5683, %f5684, %f5685, %f5686 }; 
	// end inline asm
	// begin inline asm
	mma.sync.aligned.m16n8k8.row.col.f32.f16.f16.f32    { %f5691, %f5692, %f5693, %f5694 },    { %r1, %r2 },            { %r3 },                { %f5691, %f5692, %f5693, %f5694 }; 
	// end inline asm
	// begin inline asm
	mma.sync.aligned.m16n8k8.row.col.f32.f16.f16.f32    { %f5683, %f5684, %f5685, %f5686 },    { %r1, %r2 },            { %r3 },                { %f5683, %f5684, %f5685, %f5686 }; 
	// end inline asm
	// begin inline asm
	mma.sync.aligned.m16n8k8.row.col.f32.f16.f16.f32    { %f5691, %f5692, %f5693, %f5694 },    { %r1, %r2 },            { %r3 },                { %f5691, %f5692, %f5693, %f5694 }; 
	// end inline asm
	// begin inline asm
	mma.sync.aligned.m16n8k8.row.col.f32.f16.f16.f32    { %f5683, %f5684, %f5685, %f5686 },    { %r1, %r2 },            { %r3 },                { %f5683, %f5684, %f5685, %f5686 }; 
	// end inline asm
	// begin inline asm
	mma.sync.aligned.m16n8k8.row.col.f32.f16.f16.f32    { %f5691, %f5692, %f5693, %f5694 },    { %r1, %r2 },            { %r3 },                { %f5691, %f5692, %f5693, %f5694 }; 
	// end inline asm
	// begin inline asm
	mma.sync.aligned.m16n8k8.row.col.f32.f16.f16.f32    { %f5683, %f5684, %f5685, %f5686 },    { %r1, %r2 },            { %r3 },                { %f5683, %f5684, %f5685, %f5686 }; 
	// end inline asm
	// begin inline asm
	mma.sync.aligned.m16n8k8.row.col.f32.f16.f16.f32    { %f5691, %f5692, %f5693, %f5694 },    { %r1, %r2 },            { %r3 },                { %f5691, %f5692, %f5693, %f5694 }; 
	// end inline asm
	// begin inline asm
	mma.sync.aligned.m16n8k8.row.col.f32.f16.f16.f32    { %f5683, %f5684, %f5685, %f5686 },    { %r1, %r2 },            { %r3 },                { %f5683, %f5684, %f5685, %f5686 }; 
	// end inline asm
	// begin inline asm
	mma.sync.aligned.m16n8k8.row.col.f32.f16.f16.f32    { %f5691, %f5692, %f5693, %f5694 },    { %r1, %r2 },            { %r3 },                { %f5691, %f5692, %f5693, %f5694 }; 
	// end inline asm
	// begin inline asm
	mma.sync.aligned.m16n8k8.row.col.f32.f16.f16.f32    { %f5683, %f5684, %f5685, %f5686 },    { %r1, %r2 },            { %r3 },                { %f5683, %f5684, %f5685, %f5686 }; 
	// end inline asm
	// begin inline asm
	mma.sync.aligned.m16n8k8.row.col.f32.f16.f16.f32    { %f5691, %f5692, %f5693, %f5694 },    { %r1, %r2 },            { %r3 },                { %f5691, %f5692, %f5693, %f5694 }; 
	// end inline asm
	// begin inline asm
	mma.sync.aligned.m16n8k8.row.col.f32.f16.f16.f32    { %f5683, %f5684, %f5685, %f5686 },    { %r1, %r2 },            { %r3 },                { %f5683, %f5684, %f5685, %f5686 }; 
	// end inline asm
	// begin inline asm
	mma.sync.aligned.m16n8k8.row.col.f32.f16.f16.f32    { %f5691, %f5692, %f5693, %f5694 },    { %r1, %r2 },            { %r3 },                { %f5691, %f5692, %f5693, %f5694 }; 
	// end inline asm
	// begin inline asm
	mma.sync.aligned.m16n8k8.row.col.f32.f16.f16.f32    { %f5683, %f5684, %f5685, %f5686 },    { %r1, %r2 },            { %r3 },                { %f5683, %f5684, %f5685, %f5686 }; 
	// end inline asm
	// begin inline asm
	mma.sync.aligned.m16n8k8.row.col.f32.f16.f16.f32    { %f5691, %f5692, %f5693, %f5694 },    { %r1, %r2 },            { %r3 },                { %f5691, %f5692, %f5693, %f5694 }; 
	// end inline asm
	// begin inline asm
	mma.sync.aligned.m16n8k8.row.col.f32.f16.f16.f32    { %f5683, %f5684, %f5685, %f5686 },    { %r1, %r2 },            { %r3 },                { %f5683, %f5684, %f5685, %f5686 }; 
	// end inline asm
	// begin inline asm
	mma.sync.aligned.m16n8k8.row.col.f32.f16.f16.f32    { %f5691, %f5692, %f5693, %f5694 },    { %r1, %r2 },            { %r3 },                { %f5691, %f5692, %f5693, %f5694 }; 
	// end inline asm
	// begin inline asm
	mma.sync.aligned.m16n8k8.row.col.f32.f16.f16.f32    { %f5683, %f5684, %f5685, %f5686 },    { %r1, %r2 },            { %r3 },                { %f5683, %f5684, %f5685, %f5686 }; 
	// end inline asm
	// begin inline asm
	mma.sync.aligned.m16n8k8.row.col.f32.f16.f16.f32    { %f5691, %f5692, %f5693, %f5694 },    { %r1, %r2 },            { %r3 },                { %f5691, %f5692, %f5693, %f5694 }; 
	// end inline asm
	// begin inline asm
	mma.sync.aligned.m16n8k8.row.col.f32.f16.f16.f32    { %f5683, %f5684, %f5685, %f5686 },    { %r1, %r2 },            { %r3 },                { %f5683, %f5684, %f5685, %f5686 }; 
	// end inline asm
	// begin inline asm
	mma.sync.aligned.m16n8k8.row.col.f32.f16.f16.f32    { %f5691, %f5692, %f5693, %f5694 },    { %r1, %r2 },            { %r3 },                { %f5691, %f5692, %f5693, %f5694 }; 
	// end inline asm
	// begin inline asm
	mma.sync.aligned.m16n8k8.row.col.f32.f16.f16.f32    { %f5683, %f5684, %f5685, %f5686 },    { %r1, %r2 },            { %r3 },                { %f5683, %f5684, %f5685, %f5686 }; 
	// end inline asm
	// begin inline asm
	mma.sync.aligned.m16n8k8.row.col.f32.f16.f16.f32    { %f5691, %f5692, %f5693, %f5694 },    { %r1, %r2 },            { %r3 },                { %f5691, %f5692, %f5693, %f5694 }; 
	// end inline asm
	// begin inline asm
	mma.sync.aligned.m16n8k8.row.col.f32.f16.f16.f32    { %f5683, %f5684, %f5685, %f5686 },    { %r1, %r2 },            { %r3 },                { %f5683, %f5684, %f5685, %f5686 }; 
	// end inline asm
	// begin inline asm
	mma.sync.aligned.m16n8k8.row.col.f32.f16.f16.f32    { %f5691, %f5692, %f5693, %f5694 },    { %r1, %r2 },            { %r3 },                { %f5691, %f5692, %f5693, %f5694 }; 
	// end inline asm
	// begin inline asm
	mma.sync.aligned.m16n8k8.row.col.f32.f16.f16.f32    { %f5683, %f5684, %f5685, %f5686 },    { %r1, %r2 },            { %r3 },                { %f5683, %f5684, %f5685, %f5686 }; 
	// end inline asm
	// begin inline asm
	mma.sync.aligned.m16n8k8.row.col.f32.f16.f16.f32    { %f5691, %f5692, %f5693, %f5694 },    { %r1, %r2 },            { %r3 },                { %f5691, %f5692, %f5693, %f5694 }; 
	// end inline asm
	// begin inline asm
	mma.sync.aligned.m16n8k8.row.col.f32.f16.f16.f32    { %f5683, %f5684, %f5685, %f5686 },    { %r1, %r2 },            { %r3 },                { %f5683, %f5684, %f5685, %f5686 }; 
	// end inline asm
	// begin inline asm
	mma.sync.aligned.m16n8k8.row.col.f32.f16.f16.f32    { %f5691, %f5692, %f5693, %f5694 },    { %r1, %r2 },            { %r3 },                { %f5691, %f5692, %f5693, %f5694 }; 
	// end inline asm
	// begin inline asm
	mma.sync.aligned.m16n8k8.row.col.f32.f16.f16.f32    { %f5683, %f5684, %f5685, %f5686 },    { %r1, %r2 },            { %r3 },                { %f5683, %f5684, %f5685, %f5686 }; 
	// end inline asm
	// begin inline asm
	mma.sync.aligned.m16n8k8.row.col.f32.f16.f16.f32    { %f5691, %f5692, %f5693, %f5694 },    { %r1, %r2 },            { %r3 },                { %f5691, %f5692, %f5693, %f5694 }; 
	// end inline asm
	// begin inline asm
	mma.sync.aligned.m16n8k8.row.col.f32.f16.f16.f32    { %f5683, %f5684, %f5685, %f5686 },    { %r1, %r2 },            { %r3 },                { %f5683, %f5684, %f5685, %f5686 }; 
	// end inline asm
	// begin inline asm
	mma.sync.aligned.m16n8k8.row.col.f32.f16.f16.f32    { %f5691, %f5692, %f5693, %f5694 },    { %r1, %r2 },            { %r3 },                { %f5691, %f5692, %f5693, %f5694 }; 
	// end inline asm
	// begin inline asm
	mma.sync.aligned.m16n8k8.row.col.f32.f16.f16.f32    { %f5683, %f5684, %f5685, %f5686 },    { %r1, %r2 },            { %r3 },                { %f5683, %f5684, %f5685, %f5686 }; 
	// end inline asm
	// begin inline asm
	mma.sync.aligned.m16n8k8.row.col.f32.f16.f16.f32    { %f5691, %f5692, %f5693, %f5694 },    { %r1, %r2 },            { %r3 },                { %f5691, %f5692, %f5693, %f5694 }; 
	// end inline asm
	// begin inline asm
	mma.sync.aligned.m16n8k8.row.col.f32.f16.f16.f32    { %f5683, %f5684, %f5685, %f5686 },    { %r1, %r2 },            { %r3 },                { %f5683, %f5684, %f5685, %f5686 }; 
	// end inline asm
	// begin inline asm
	mma.sync.aligned.m16n8k8.row.col.f32.f16.f16.f32    { %f5691, %f5692, %f5693, %f5694 },    { %r1, %r2 },            { %r3 },                { %f5691, %f5692, %f5693, %f5694 }; 
	// end inline asm
	// begin inline asm
	mma.sync.aligned.m16n8k8.row.col.f32.f16.f16.f32    { %f5683, %f5684, %f5685, %f5686 },    { %r1, %r2 },            { %r3 },                { %f5683, %f5684, %f5685, %f5686 }; 
	// end inline asm
	// begin inline asm
	mma.sync.aligned.m16n8k8.row.col.f32.f16.f16.f32    { %f5691, %f5692, %f5693, %f5694 },    { %r1, %r2 },            { %r3 },                { %f5691, %f5692, %f5693, %f5694 }; 
	// end inline asm
	// begin inline asm
	mma.sync.aligned.m16n8k8.row.col.f32.f16.f16.f32    { %f5683, %f5684, %f5685, %f5686 },    { %r1, %r2 },            { %r3 },                { %f5683, %f5684, %f5685, %f5686 }; 
	// end inline asm
	// begin inline asm
	mma.sync.aligned.m16n8k8.row.col.f32.f16.f16.f32    { %f5691, %f5692, %f5693, %f5694 },    { %r1, %r2 },            { %r3 },                { %f5691, %f5692, %f5693, %f5694 }; 
	// end inline asm
	// begin inline asm
	mma.sync.aligned.m16n8k8.row.col.f32.f16.f16.f32    { %f5683, %f5684, %f5685, %f5686 },    { %r1, %r2 },            { %r3 },                { %f5683, %f5684, %f5685, %f5686 }; 
	// end inline asm
	// begin inline asm
	mma.sync.aligned.m16n8k8.row.col.f32.f16.f16.f32    { %f5691, %f5692, %f5693, %f5694 },    { %r1, %r2 },            { %r3 },                { %f5691, %f5692, %f5693, %f5694 }; 
	// end inline asm
	// begin inline asm
	mma.sync.aligned.m16n8k8.row.col.f32.f16.f16.f32    { %f5683, %f5684, %f5685, %f5686 },    { %r1, %r2 },            { %r3 },                { %f5683, %f5684, %f5685, %f5686 }; 
	// end inline asm
	// begin inline asm
	mma.sync.aligned.m16n8k8.row.col.f32.f16.f16.f32    { %f5691, %f5692, %f5693, %f5694 },    { %r1, %r2 },            { %r3 },                { %f5691, %f5692, %f5693, %f5694 }; 
	// end inline asm
	// begin inline asm
	mma.sync.aligned.m16n8k8.row.col.f32.f16.f16.f32    { %f5683, %f5684, %f5685, %f5686 },    { %r1, %r2 },            { %r3 },                { %f5683, %f5684, %f5685, %f5686 }; 
	// end inline asm
	// begin inline asm
	mma.sync.aligned.m16n8k8.row.col.f32.f16.f16.f32    { %f5691, %f5692, %f5693, %f5694 },    { %r1, %r2 },            { %r3 },                { %f5691, %f5692, %f5693, %f5694 }; 
	// end inline asm
	// begin inline asm
	mma.sync.aligned.m16n8k8.row.col.f32.f16.f16.f32    { %f5683, %f5684, %f5685, %f5686 },    { %r1, %r2 },            { %r3 },                { %f5683, %f5684, %f5685, %f5686 }; 
	// end inline asm
	// begin inline asm
	mma.sync.aligned.m16n8k8.row.col.f32.f16.f16.f32    { %f5691, %f5692, %f5693, %f5694 },    { %r1, %r2 },            { %r3 },                { %f5691, %f5692, %f5693, %f5694 }; 
	// end inline asm
	// begin inline asm
	mma.sync.aligned.m16n8k8.row.col.f32.f16.f16.f32    { %f5683, %f5684, %f5685, %f5686 },    { %r1, %r2 },            { %r3 },                { %f5683, %f5684, %f5685, %f5686 }; 
	// end inline asm
	// begin inline asm
	mma.sync.aligned.m16n8k8.row.col.f32.f16.f16.f32    { %f5691, %f5692, %f5693, %f5694 },    { %r1, %r2 },            { %r3 },                { %f5691, %f5692, %f5693, %f5694 }; 
	// end inline asm
	// begin inline asm
	mma.sync.aligned.m16n8k8.row.col.f32.f16.f16.f32    { %f5683, %f5684, %f5685, %f5686 },    { %r1, %r2 },            { %r3 },                { %f5683, %f5684, %f5685, %f5686 }; 
	// end inline asm
	// begin inline asm
	mma.sync.aligned.m16n8k8.row.col.f32.f16.f16.f32    { %f5691, %f5692, %f5693, %f5694 },    { %r1, %r2 },            { %r3 },                { %f5691, %f5692, %f5693, %f5694 }; 
	// end inline asm
	// begin inline asm
	mma.sync.aligned.m16n8k8.row.col.f32.f16.f16.f32    { %f5683, %f5684, %f5685, %f5686 },    { %r1, %r2 },            { %r3 },                { %f5683, %f5684, %f5685, %f5686 }; 
	// end inline asm
	// begin inline asm
	mma.sync.aligned.m16n8k8.row.col.f32.f16.f16.f32    { %f5691, %f5692, %f5693, %f5694 },    { %r1, %r2 },            { %r3 },                { %f5691, %f5692, %f5693, %f5694 }; 
	// end inline asm
	// begin inline asm
	mma.sync.aligned.m16n8k8.row.col.f32.f16.f16.f32    { %f5683, %f5684, %f5685, %f5686 },    { %r1, %r2 },            { %r3 },                { %f5683, %f5684, %f5685, %f5686 }; 
	// end inline asm
	// begin inline asm
	mma.sync.aligned.m16n8k8.row.col.f32.f16.f16.f32    { %f5691, %f5692, %f5693, %f5694 },    { %r1, %r2 },            { %r3 },                { %f5691, %f5692, %f5693, %f5694 }; 
	// end inline asm
	// begin inline asm
	mma.sync.aligned.m16n8k8.row.col.f32.f16.f16.f32    { %f5683, %f5684, %f5685, %f5686 },    { %r1, %r2 },            { %r3 },                { %f5683, %f5684, %f5685, %f5686 }; 
	// end inline asm
	// begin inline asm
	mma.sync.aligned.m16n8k8.row.col.f32.f16.f16.f32    { %f5691, %f5692, %f5693, %f5694 },    { %r1, %r2 },            { %r3 },                { %f5691, %f5692, %f5693, %f5694 }; 
	// end inline asm
	// begin inline asm
	mma.sync.aligned.m16n8k8.row.col.f32.f16.f16.f32    { %f5683, %f5684, %f5685, %f5686 },    { %r1, %r2 },            { %r3 },                { %f5683, %f5684, %f5685, %f5686 }; 
	// end inline asm
	// begin inline asm
	mma.sync.aligned.m16n8k8.row.col.f32.f16.f16.f32    { %f5691, %f5692, %f5693, %f5694 },    { %r1, %r2 },            { %r3 },                { %f5691, %f5692, %f5693, %f5694 }; 
	// end inline asm
	// begin inline asm
	mma.sync.aligned.m16n8k8.row.col.f32.f16.f16.f32    { %f5683, %f5684, %f5685, %f5686 },    { %r1, %r2 },            { %r3 },                { %f5683, %f5684, %f5685, %f5686 }; 
	// end inline asm
	// begin inline asm
	mma.sync.aligned.m16n8k8.row.col.f32.f16.f16.f32    { %f5691, %f5692, %f5693, %f5694 },    { %r1, %r2 },            { %r3 },                { %f5691, %f5692, %f5693, %f5694 }; 
	// end inline asm
	// begin inline asm
	mma.sync.aligned.m16n8k8.row.col.f32.f16.f16.f32    { %f5683, %f5684, %f5685, %f5686 },    { %r1, %r2 },            { %r3 },                { %f5683, %f5684, %f5685, %f5686 }; 
	// end inline asm
	// begin inline asm
	mma.sync.aligned.m16n8k8.row.col.f32.f16.f16.f32    { %f5691, %f5692, %f5693, %f5694 },    { %r1, %r2 },            { %r3 },                { %f5691, %f5692, %f5693, %f5694 }; 
	// end inline asm
	// begin inline asm
	mma.sync.aligned.m16n8k8.row.col.f32.f16.f16.f32    { %f5683, %f5684, %f5685, %f5686 },    { %r1, %r2 },            { %r3 },                { %f5683, %f5684, %f5685, %f5686 }; 
	// end inline asm
	// begin inline asm
	mma.sync.aligned.m16n8k8.row.col.f32.f16.f16.f32    { %f5691, %f5692, %f5693, %f5694 },    { %r1, %r2 },            { %r3 },                { %f5691, %f5692, %f5693, %f5694 }; 
	// end inline asm
	// begin inline asm
	mma.sync.aligned.m16n8k8.row.col.f32.f16.f16.f32    { %f5683, %f5684, %f5685, %f5686 },    { %r1, %r2 },            { %r3 },                { %f5683, %f5684, %f5685, %f5686 }; 
	// end inline asm
	// begin inline asm
	mma.sync.aligned.m16n8k8.row.col.f32.f16.f16.f32    { %f5691, %f5692, %f5693, %f5694 },    { %r1, %r2 },            { %r3 },                { %f5691, %f5692, %f5693, %f5694 }; 
	// end inline asm
	// begin inline asm
	mma.sync.aligned.m16n8k8.row.col.f32.f16.f16.f32    { %f5683, %f5684, %f5685, %f5686 },    { %r1, %r2 },            { %r3 },                { %f5683, %f5684, %f5685, %f5686 }; 
	// end inline asm
	// begin inline asm
	mma.sync.aligned.m16n8k8.row.col.f32.f16.f16.f32    { %f5691, %f5692, %f5693, %f5694 },    { %r1, %r2 },            { %r3 },                { %f5691, %f5692, %f5693, %f5694 }; 
	// end inline asm
	// begin inline asm
	mma.sync.aligned.m16n8k8.row.col.f32.f16.f16.f32    { %f5683, %f5684, %f5685, %f5686 },    { %r1, %r2 },            { %r3 },                { %f5683, %f5684, %f5685, %f5686 }; 
	// end inline asm
	// begin inline asm
	mma.sync.aligned.m16n8k8.row.col.f32.f16.f16.f32    { %f5691, %f5692, %f5693, %f5694 },    { %r1, %r2 },            { %r3 },                { %f5691, %f5692, %f5693, %f5694 }; 
	// end inline asm
	// begin inline asm
	mma.sync.aligned.m16n8k8.row.col.f32.f16.f16.f32    { %f5683, %f5684, %f5685, %f5686 },    { %r1, %r2 },            { %r3 },                { %f5683, %f5684, %f5685, %f5686 }; 
	// end inline asm
	// begin inline asm
	mma.sync.aligned.m16n8k8.row.col.f32.f16.f16.f32    { %f5691, %f5692, %f5693, %f5694 },    { %r1, %r2 },            { %r3 },                { %f5691, %f5692, %f5693, %f5694 }; 
	// end inline asm
	// begin inline asm
	mma.sync.aligned.m16n8k8.row.col.f32.f16.f16.f32    { %f5683, %f5684, %f5685, %f5686 },    { %r1, %r2 },            { %r3 },                { %f5683, %f5684, %f5685, %f5686 }; 
	// end inline asm
	// begin inline asm
	mma.sync.aligned.m16n8k8.row.col.f32.f16.f16.f32    { %f5691, %f5692, %f5693, %f5694 },    { %r1, %r2 },            { %r3 },                { %f5691, %f5692, %f5693, %f5694 }; 
	// end inline asm
	// begin inline asm
	mma.sync.aligned.m16n8k8.row.col.f32.f16.f16.f32    { %f5683, %f5684, %f5685, %f5686 },    { %r1, %r2 },            { %r3 },                { %f5683, %f5684, %f5685, %f5686 }; 
	// end inline asm
	// begin inline asm
	mma.sync.aligned.m16n8k8.row.col.f32.f16.f16.f32    { %f5691, %f5692, %f5693, %f5694 },    { %r1, %r2 },            { %r3 },                { %f5691, %f5692, %f5693, %f5694 }; 
	// end inline asm
	// begin inline asm
	mma.sync.aligned.m16n8k8.row.col.f32.f16.f16.f32    { %f5683, %f5684, %f5685, %f5686 },    { %r1, %r2 },            { %r3 },                { %f5683, %f5684, %f5685, %f5686 }; 
	// end inline asm
	// begin inline asm
	mma.sync.aligned.m16n8k8.row.col.f32.f16.f16.f32    { %f5691, %f5692, %f5693, %f5694 },    { %r1, %r2 },            { %r3 },                { %f5691, %f5692, %f5693, %f5694 }; 
	// end inline asm
	// begin inline asm
	mma.sync.aligned.m16n8k8.row.col.f32.f16.f16.f32    { %f5683, %f5684, %f5685, %f5686 },    { %r1, %r2 },            { %r3 },                { %f5683, %f5684, %f5685, %f5686 }; 
	// end inline asm
	// begin inline asm
	mma.sync.aligned.m16n8k8.row.col.f32.f16.f16.f32    { %f5691, %f5692, %f5693, %f5694 },    { %r1, %r2 },            { %r3 },                { %f5691, %f5692, %f5693, %f5694 }; 
	// end inline asm
	// begin inline asm
	mma.sync.aligned.m16n8k8.row.col.f32.f16.f16.f32    { %f5683, %f5684, %f5685, %f5686 },    { %r1, %r2 },            { %r3 },                { %f5683, %f5684, %f5685, %f5686 }; 
	// end inline asm
	// begin inline asm
	mma.sync.aligned.m16n8k8.row.col.f32.f16.f16.f32    { %f5691, %f5692, %f5693, %f5694 },    { %r1, %r2 },            { %r3 },                { %f5691, %f5692, %f5693, %f5694 }; 
	// end inline asm
	// begin inline asm
	mma.sync.aligned.m16n8k8.row.col.f32.f16.f16.f32    { %f5683, %f5684, %f5685, %f5686 },    { %r1, %r2 },            { %r3 },                { %f5683, %f5684, %f5685, %f5686 }; 
	// end inline asm
	// begin inline asm
	mma.sync.aligned.m16n8k8.row.col.f32.f16.f16.f32    { %f5691, %f5692, %f5693, %f5694 },    { %r1, %r2 },            { %r3 },                { %f5691, %f5692, %f5693, %f5694 }; 
	// end inline asm
	// begin inline asm
	mma.sync.aligned.m16n8k8.row.col.f32.f16.f16.f32    { %f5683, %f5684, %f5685, %f5686 },    { %r1, %r2 },            { %r3 },                { %f5683, %f5684, %f5685, %f5686 }; 
	// end inline asm
	// begin inline asm
	mma.sync.aligned.m16n8k8.row.col.f32.f16.f16.f32    { %f5691, %f5692, %f5693, %f5694 },    { %r1, %r2 },            { %r3 },                { %f5691, %f5692, %f5693, %f5694 }; 
	// end inline asm
	// begin inline asm
	mma.sync.aligned.m16n8k8.row.col.f32.f16.f16.f32    { %f5683, %f5684, %f5685, %f5686 },    { %r1, %r2 },            { %r3 },                { %f5683, %f5684, %f5685, %f5686 }; 
	// end inline asm
	// begin inline asm
	mma.sync.aligned.m16n8k8.row.col.f32.f16.f16.f32    { %f5691, %f5692, %f5693, %f5694 },    { %r1, %r2 },            { %r3 },                { %f5691, %f5692, %f5693, %f5694 }; 
	// end inline asm
	// begin inline asm
	mma.sync.aligned.m16n8k8.row.col.f32.f16.f16.f32    { %f5683, %f5684, %f5685, %f5686 },    { %r1, %r2 },            { %r3 },                { %f5683, %f5684, %f5685, %f5686 }; 
	// end inline asm
	// begin inline asm
	mma.sync.aligned.m16n8k8.row.col.f32.f16.f16.f32    { %f5691, %f5692, %f5693, %f5694 },    { %r1, %r2 },            { %r3 },                { %f5691, %f5692, %f5693, %f5694 }; 
	// end inline asm
	// begin inline asm
	mma.sync.aligned.m16n8k8.row.col.f32.f16.f16.f32    { %f5683, %f5684, %f5685, %f5686 },    { %r1, %r2 },            { %r3 },                { %f5683, %f5684, %f5685, %f5686 }; 
	// end inline asm
	// begin inline asm
	mma.sync.aligned.m16n8k8.row.col.f32.f16.f16.f32    { %f5691, %f5692, %f5693, %f5694 },    { %r1, %r2 },            { %r3 },                { %f5691, %f5692, %f5693, %f5694 }; 
	// end inline asm
	// begin inline asm
	mma.sync.aligned.m16n8k8.row.col.f32.f16.f16.f32    { %f5683, %f5684, %f5685, %f5686 },    { %r1, %r2 },            { %r3 },                { %f5683, %f5684, %f5685, %f5686 }; 
	// end inline asm
	// begin inline asm
	mma.sync.aligned.m16n8k8.row.col.f32.f16.f16.f32    { %f5691, %f5692, %f5693, %f5694 },    { %r1, %r2 },            { %r3 },                { %f5691, %f5692, %f5693, %f5694 }; 
	// end inline asm
	// begin inline asm
	mma.sync.aligned.m16n8k8.row.col.f32.f16.f16.f32    { %f5683, %f5684, %f5685, %f5686 },    { %r1, %r2 },            { %r3 },                { %f5683, %f5684, %f5685, %f5686 }; 
	// end inline asm
	// begin inline asm
	mma.sync.aligned.m16n8k8.row.col.f32.f16.f16.f32    { %f5691, %f5692, %f5693, %f5694 },    { %r1, %r2 },            { %r3 },                { %f5691, %f5692, %f5693, %f5694 }; 
	// end inline asm
	// begin inline asm
	mma.sync.aligned.m16n8k8.row.col.f32.f16.f16.f32    { %f5683, %f5684, %f5685, %f5686 },    { %r1, %r2 },            { %r3 },                { %f5683, %f5684, %f5685, %f5686 }; 
	// end inline asm
	// begin inline asm
	mma.sync.aligned.m16n8k8.row.col.f32.f16.f16.f32    { %f5691, %f5692, %f5693, %f5694 },    { %r1, %r2 },            { %r3 },                { %f5691, %f5692, %f5693, %f5694 }; 
	// end inline asm
	// begin inline asm
	mma.sync.aligned.m16n8k8.row.col.f32.f16.f16.f32    { %f5683, %f5684, %f5685, %f5686 },    { %r1, %r2 },            { %r3 },                { %f5683, %f5684, %f5685, %f5686 }; 
	// end inline asm
	// begin inline asm
	mma.sync.aligned.m16n8k8.row.col.f32.f16.f16.f32    { %f5691, %f5692, %f5693, %f5694 },    { %r1, %r2 },            { %r3 },                { %f5691, %f5692, %f5693, %f5694 }; 
	// end inline asm
	// begin inline asm
	mma.sync.aligned.m16n8k8.row.col.f32.f16.f16.f32    { %f5683, %f5684, %f5685, %f5686 },    { %r1, %r2 },            { %r3 },                { %f5683, %f5684, %f5685, %f5686 }; 
	// end inline asm
	// begin inline asm
	mma.sync.aligned.m16n8k8.row.col.f32.f16.f16.f32    { %f5691, %f5692, %f5693, %f5694 },    { %r1, %r2 },            { %r3 },                { %f5691, %f5692, %f5693, %f5694 }; 
	// end inline asm
	// begin inline asm
	mma.sync.aligned.m16n8k8.row.col.f32.f16.f16.f32    { %f5683, %f5684, %f5685, %f5686 },    { %r1, %r2 },            { %r3 },                { %f5683, %f5684, %f5685, %f5686 }; 
	// end inline asm
	// begin inline asm
	mma.sync.aligned.m16n8k8.row.col.f32.f16.f16.f32    { %f5691, %f5692, %f5693, %f5694 },    { %r1, %r2 },            { %r3 },                { %f5691, %f5692, %f5693, %f5694 }; 
	// end inline asm
	// begin inline asm
	mma.sync.aligned.m16n8k8.row.col.f32.f16.f16.f32    { %f5683, %f5684, %f5685, %f5686 },    { %r1, %r2 },            { %r3 },                { %f5683, %f5684, %f5685, %f5686 }; 
	// end inline asm
	// begin inline asm
	mma.sync.aligned.m16n8k8.row.col.f32.f16.f16.f32    { %f5691, %f5692, %f5693, %f5694 },    { %r1, %r2 },            { %r3 },                { %f5691, %f5692, %f5693, %f5694 }; 
	// end inline asm
	// begin inline asm
	mma.sync.aligned.m16n8k8.row.col.f32.f16.f16.f32    { %f5683, %f5684, %f5685, %f5686 },    { %r1, %r2 },            { %r3 },                { %f5683, %f5684, %f5685, %f5686 }; 
	// end inline asm
	// begin inline asm
	mma.sync.aligned.m16n8k8.row.col.f32.f16.f16.f32    { %f5691, %f5692, %f5693, %f5694 },    { %r1, %r2 },            { %r3 },                { %f5691, %f5692, %f5693, %f5694 }; 
	// end inline asm
	// begin inline asm
	mma.sync.aligned.m16n8k8.row.col.f32.f16.f16.f32    { %f5683, %f5684, %f5685, %f5686 },    { %r1, %r2 },            { %r3 },                { %f5683, %f5684, %f5685, %f5686 }; 
	// end inline asm
	// begin inline asm
	mma.sync.aligned.m16n8k8.row.col.f32.f16.f16.f32    { %f5691, %f5692, %f5693, %f5694 },    { %r1, %r2 },            { %r3 },                { %f5691, %f5692, %f5693, %f5694 }; 
	// end inline asm
	// begin inline asm
	mma.sync.aligned.m16n8k8.row.col.f32.f16.f16.f32    { %f5683, %f5684, %f5685, %f5686 },    { %r1, %r2 },            { %r3 },                { %f5683, %f5684, %f5685, %f5686 }; 
	// end inline asm
	// begin inline asm
	mma.sync.aligned.m16n8k8.row.col.f32.f16.f16.f32    { %f5691, %f5692, %f5693, %f5694 },    { %r1, %r2 },            { %r3 },                { %f5691, %f5692, %f5693, %f5694 }; 
	// end inline asm
	// begin inline asm
	mma.sync.aligned.m16n8k8.row.col.f32.f16.f16.f32    { %f5683, %f5684, %f5685, %f5686 },    { %r1, %r2 },            { %r3 },                { %f5683, %f5684, %f5685, %f5686 }; 
	// end inline asm
	// begin inline asm
	mma.sync.aligned.m16n8k8.row.col.f32.f16.f16.f32    { %f5691, %f5692, %f5693, %f5694 },    { %r1, %r2 },            { %r3 },                { %f5691, %f5692, %f5693, %f5694 }; 
	// end inline asm
	// begin inline asm
	mma.sync.aligned.m16n8k8.row.col.f32.f16.f16.f32    { %f5683, %f5684, %f5685, %f5686 },    { %r1, %r2 },            { %r3 },                { %f5683, %f5684, %f5685, %f5686 }; 
	// end inline asm
	// begin inline asm
	mma.sync.aligned.m16n8k8.row.col.f32.f16.f16.f32    { %f5691, %f5692, %f5693, %f5694 },    { %r1, %r2 },            { %r3 },                { %f5691, %f5692, %f5693, %f5694 }; 
	// end inline asm
	// begin inline asm
	mma.sync.aligned.m16n8k8.row.col.f32.f16.f16.f32    { %f5683, %f5684, %f5685, %f5686 },    { %r1, %r2 },            { %r3 },                { %f5683, %f5684, %f5685, %f5686 }; 
	// end inline asm
	// begin inline asm
	mma.sync.aligned.m16n8k8.row.col.f32.f16.f16.f32    { %f5691, %f5692, %f5693, %f5694 },    { %r1, %r2 },            { %r3 },                { %f5691, %f5692, %f5693, %f5694 }; 
	// end inline asm
	// begin inline asm
	mma.sync.aligned.m16n8k8.row.col.f32.f16.f16.f32    { %f5683, %f5684, %f5685, %f5686 },    { %r1, %r2 },            { %r3 },                { %f5683, %f5684, %f5685, %f5686 }; 
	// end inline asm
	// begin inline asm
	mma.sync.aligned.m16n8k8.row.col.f32.f16.f16.f32    { %f5691, %f5692, %f5693, %f5694 },    { %r1, %r2 },            { %r3 },                { %f5691, %f5692, %f5693, %f5694 }; 
	// end inline asm
	// begin inline asm
	mma.sync.aligned.m16n8k8.row.col.f32.f16.f16.f32    { %f5683, %f5684, %f5685, %f5686 },    { %r1, %r2 },            { %r3 },                { %f5683, %f5684, %f5685, %f5686 }; 
	// end inline asm
	// begin inline asm
	mma.sync.aligned.m16n8k8.row.col.f32.f16.f16.f32    { %f5691, %f5692, %f5693, %f5694 },    { %r1, %r2 },            { %r3 },                { %f5691, %f5692, %f5693, %f5694 }; 
	// end inline asm
	// begin inline asm
	mma.sync.aligned.m16n8k8.row.col.f32.f16.f16.f32    { %f5683, %f5684, %f5685, %f5686 },    { %r1, %r2 },            { %r3 },                { %f5683, %f5684, %f5685, %f5686 }; 
	// end inline asm
	// begin inline asm
	mma.sync.aligned.m16n8k8.row.col.f32.f16.f16.f32    { %f5691, %f5692, %f5693, %f5694 },    { %r1, %r2 },            { %r3 },                { %f5691, %f5692, %f5693, %f5694 }; 
	// end inline asm
	// begin inline asm
	mma.sync.aligned.m16n8k8.row.col.f32.f16.f16.f32    { %f5683, %f5684, %f5685, %f5686 },    { %r1, %r2 },            { %r3 },                { %f5683, %f5684, %f5685, %f5686 }; 
	// end inline asm
	// begin inline asm
	mma.sync.aligned.m16n8k8.row.col.f32.f16.f16.f32    { %f5691, %f5692, %f5693, %f5694 },    { %r1, %r2 },            { %r3 },                { %f5691, %f5692, %f5693, %f5694 }; 
	// end inline asm
	// begin inline asm
	mma.sync.aligned.m16n8k8.row.col.f32.f16.f16.f32    { %f5683, %f5684, %f5685, %f5686 },    { %r1, %r2 },            { %r3 },                { %f5683, %f5684, %f5685, %f5686 }; 
	// end inline asm
	// begin inline asm
	mma.sync.aligned.m16n8k8.row.col.f32.f16.f16.f32    { %f5691, %f5692, %f5693, %f5694 },    { %r1, %r2 },            { %r3 },                { %f5691, %f5692, %f5693, %f5694 }; 
	// end inline asm
	// begin inline asm
	mma.sync.aligned.m16n8k8.row.col.f32.f16.f16.f32    { %f5683, %f5684, %f5685, %f5686 },    { %r1, %r2 },            { %r3 },                { %f5683, %f5684, %f5685, %f5686 }; 
	// end inline asm
	// begin inline asm
	mma.sync.aligned.m16n8k8.row.col.f32.f16.f16.f32    { %f5691, %f5692, %f5693, %f5694 },    { %r1, %r2 },            { %r3 },                { %f5691, %f5692, %f5693, %f5694 }; 
	// end inline asm
	// begin inline asm
	mma.sync.aligned.m16n8k8.row.col.f32.f16.f16.f32    { %f5683, %f5684, %f5685, %f5686 },    { %r1, %r2 },            { %r3 },                { %f5683, %f5684, %f5685, %f5686 }; 
	// end inline asm
	// begin inline asm
	mma.sync.aligned.m16n8k8.row.col.f32.f16.f16.f32    { %f5691, %f5692, %f5693, %f5694 },    { %r1, %r2 },            { %r3 },                { %f5691, %f5692, %f5693, %f5694 }; 
	// end inline asm
	// begin inline asm
	mma.sync.aligned.m16n8k8.row.col.f32.f16.f16.f32    { %f5683, %f5684, %f5685, %f5686 },    { %r1, %r2 },            { %r3 },                { %f5683, %f5684, %f5685, %f5686 }; 
	// end inline asm
	// begin inline asm
	mma.sync.aligned.m16n8k8.row.col.f32.f16.f16.f32    { %f5691, %f5692, %f5693, %f5694 },    { %r1, %r2 },            { %r3 },                { %f5691, %f5692, %f5693, %f5694 }; 
	// end inline asm
	// begin inline asm
	mma.sync.aligned.m16n8k8.row.col.f32.f16.f16.f32    { %f5683, %f5684, %f5685, %f5686 },    { %r1, %r2 },            { %r3 },                { %f5683, %f5684, %f5685, %f5686 }; 
	// end inline asm
	// begin inline asm
	mma.sync.aligned.m16n8k8.row.col.f32.f16.f16.f32    { %f5691, %f5692, %f5693, %f5694 },    { %r1, %r2 },            { %r3 },                { %f5691, %f5692, %f5693, %f5694 }; 
	// end inline asm
	// begin inline asm
	mma.sync.aligned.m16n8k8.row.col.f32.f16.f16.f32    { %f5683, %f5684, %f5685, %f5686 },    { %r1, %r2 },            { %r3 },                { %f5683, %f5684, %f5685, %f5686 }; 
	// end inline asm
	// begin inline asm
	mma.sync.aligned.m16n8k8.row.col.f32.f16.f16.f32    { %f5691, %f5692, %f5693, %f5694 },    { %r1, %r2 },            { %r3 },                { %f5691, %f5692, %f5693, %f5694 }; 
	// end inline asm
	// begin inline asm
	mma.sync.aligned.m16n8k8.row.col.f32.f16.f16.f32    { %f5683, %f5684, %f5685, %f5686 },    { %r1, %r2 },            { %r3 },                { %f5683, %f5684, %f5685, %f5686 }; 
	// end inline asm
	// begin inline asm
	mma.sync.aligned.m16n8k8.row.col.f32.f16.f16.f32    { %f5691, %f5692, %f5693, %f5694 },    { %r1, %r2 },            { %r3 },                { %f5691, %f5692, %f5693, %f5694 }; 
	// end inline asm
	// begin inline asm
	mma.sync.aligned.m16n8k8.row.col.f32.f16.f16.f32    { %f5683, %f5684, %f5685, %f5686 },    { %r1, %r2 },            { %r3 },                { %f5683, %f5684, %f5685, %f5686 }; 
	// end inline asm
	// begin inline asm
	mma.sync.aligned.m16n8k8.row.col.f32.f16.f16.f32    { %f5691, %f5692, %f5693, %f5694 },    { %r1, %r2 },            { %r3 },                { %f5691, %f5692, %f5693, %f5694 }; 
	// end inline asm
	// begin inline asm
	mma.sync.aligned.m16n8k8.row.col.f32.f16.f16.f32    { %f5683, %f5684, %f5685, %f5686 },    { %r1, %r2 },            { %r3 },                { %f5683, %f5684, %f5685, %f5686 }; 
	// end inline asm
	// begin inline asm
	mma.sync.aligned.m16n8k8.row.col.f32.f16.f16.f32    { %f5691, %f5692, %f5693, %f5694 },    { %r1, %r2 },            { %r3 },                { %f5691, %f5692, %f5693, %f5694 }; 
	// end inline asm
	// begin inline asm
	mma.sync.aligned.m16n8k8.row.col.f32.f16.f16.f32    { %f5683, %f5684, %f5685, %f5686 },    { %r1, %r2 },            { %r3 },                { %f5683, %f5684, %f5685, %f5686 }; 
	// end inline asm
	// begin inline asm
	mma.sync.aligned.m16n8k8.row.col.f32.f16.f16.f32    { %f5691, %f5692, %f5693, %f5694 },    { %r1, %r2 },            { %r3 },                { %f5691, %f5692, %f5693, %f5694 }; 
	// end inline asm
	// begin inline asm
	mma.sync.aligned.m16n8k8.row.col.f32.f16.f16.f32    { %f5683, %f5684, %f5685, %f5686 },    { %r1, %r2 },            { %r3 },                { %f5683, %f5684, %f5685, %f5686 }; 
	// end inline asm
	// begin inline asm
	mma.sync.aligned.m16n8k8.row.col.f32.f16.f16.f32    { %f5691, %f5692, %f5693, %f5694 },    { %r1, %r2 },            { %r3 },                { %f5691, %f5692, %f5693, %f5694 }; 
	// end inline asm
	// begin inline asm
	mma.sync.aligned.m16n8k8.row.col.f32.f16.f16.f32    { %f5683, %f5684, %f5685, %f5686 },    { %r1, %r2 },            { %r3 },                { %f5683, %f5684, %f5685, %f5686 }; 
	// end inline asm
	// begin inline asm
	mma.sync.aligned.m16n8k8.row.col.f32.f16.f16.f32    { %f5691, %f5692, %f5693, %f5694 },    { %r1, %r2 },            { %r3 },                { %f5691, %f5692, %f5693, %f5694 }; 
	// end inline asm
	// begin inline asm
	mma.sync.aligned.m16n8k8.row.col.f32.f16.f16.f32    { %f5683, %f5684, %f5685, %f5686 },    { %r1, %r2 },            { %r3 },                { %f5683, %f5684, %f5685, %f5686 }; 
	// end inline asm
	// begin inline asm
	mma.sync.aligned.m16n8k8.row.col.f32.f16.f16.f32    { %f5691, %f5692, %f5693, %f5694 },    { %r1, %r2 },            { %r3 },                { %f5691, %f5692, %f5693, %f5694 }; 
	// end inline asm
	// begin inline asm
	mma.sync.aligned.m16n8k8.row.col.f32.f16.f16.f32    { %f5683, %f5684, %f5685, %f5686 },    { %r1, %r2 },            { %r3 },                { %f5683, %f5684, %f5685, %f5686 }; 
	// end inline asm
	// begin inline asm
	mma.sync.aligned.m16n8k8.row.col.f32.f16.f16.f32    { %f5691, %f5692, %f5693, %f5694 },    { %r1, %r2 },            { %r3 },                { %f5691, %f5692, %f5693, %f5694 }; 
	// end inline asm
	// begin inline asm
	mma.sync.aligned.m16n8k8.row.col.f32.f16.f16.f32    { %f5683, %f5684, %f5685, %f5686 },    { %r1, %r2 },            { %r3 },                { %f5683, %f5684, %f5685, %f5686 }; 
	// end inline asm
	// begin inline asm
	mma.sync.aligned.m16n8k8.row.col.f32.f16.f16.f32    { %f5691, %f5692, %f5693, %f5694 },    { %r1, %r2 },            { %r3 },                { %f5691, %f5692, %f5693, %f5694 }; 
	// end inline asm
	// begin inline asm
	mma.sync.aligned.m16n8k8.row.col.f32.f16.f16.f32    { %f5683, %f5684, %f5685, %f5686 },    { %r1, %r2 },            { %r3 },                { %f5683, %f5684, %f5685, %f5686 }; 
	// end inline asm
	// begin inline asm
	mma.sync.aligned.m16n8k8.row.col.f32.f16.f16.f32    { %f5691, %f5692, %f5693, %f5694 },    { %r1, %r2 },            { %r3 },                { %f5691, %f5692, %f5693, %f5694 }; 
	// end inline asm
	// begin inline asm
	mma.sync.aligned.m16n8k8.row.col.f32.f16.f16.f32    { %f5683, %f5684, %f5685, %f5686 },    { %r1, %r2 },            { %r3 },                { %f5683, %f5684, %f5685, %f5686 }; 
	// end inline asm
	// begin inline asm
	mma.sync.aligned.m16n8k8.row.col.f32.f16.f16.f32    { %f5691, %f5692, %f5693, %f5694 },    { %r1, %r2 },            { %r3 },                { %f5691, %f5692, %f5693, %f5694 }; 
	// end inline asm
	// begin inline asm
	mma.sync.aligned.m16n8k8.row.col.f32.f16.f16.f32    { %f5683, %f5684, %f5685, %f5686 },    { %r1, %r2 },            { %r3 },                { %f5683, %f5684, %f5685, %f5686 }; 
	// end inline asm
	// begin inline asm
	mma.sync.aligned.m16n8k8.row.col.f32.f16.f16.f32    { %f5691, %f5692, %f5693, %f5694 },    { %r1, %r2 },            { %r3 },                { %f5691, %f5692, %f5693, %f5694 }; 
	// end inline asm
	// begin inline asm
	mma.sync.aligned.m16n8k8.row.col.f32.f16.f16.f32    { %f5683, %f5684, %f5685, %f5686 },    { %r1, %r2 },            { %r3 },                { %f5683, %f5684, %f5685, %f5686 }; 
	// end inline asm
	// begin inline asm
	mma.sync.aligned.m16n8k8.row.col.f32.f16.f16.f32    { %f5691, %f5692, %f5693, %f5694 },    { %r1, %r2 },            { %r3 },                { %f5691, %f5692, %f5693, %f5694 }; 
	// end inline asm
	// begin inline asm
	mma.sync.aligned.m16n8k8.row.col.f32.f16.f16.f32    { %f5683, %f5684, %f5685, %f5686 },    { %r1, %r2 },            { %r3 },                { %f5683, %f5684, %f5685, %f5686 }; 
	// end inline asm
	// begin inline asm
	mma.sync.aligned.m16n8k8.row.col.f32.f16.f16.f32    { %f5691, %f5692, %f5693, %f5694 },    { %r1, %r2 },            { %r3 },                { %f5691, %f5692, %f5693, %f5694 }; 
	// end inline asm
	// begin inline asm
	mma.sync.aligned.m16n8k8.row.col.f32.f16.f16.f32    { %f5683, %f5684, %f5685, %f5686 },    { %r1, %r2 },            { %r3 },                { %f5683, %f5684, %f5685, %f5686 }; 
	// end inline asm
	// begin inline asm
	mma.sync.aligned.m16n8k8.row.col.f32.f16.f16.f32    { %f5691, %f5692, %f5693, %f5694 },    { %r1, %r2 },            { %r3 },                { %f5691, %f5692, %f5693, %f5694 }; 
	// end inline asm
	// begin inline asm
	mma.sync.aligned.m16n8k8.row.col.f32.f16.f16.f32    { %f5683, %f5684, %f5685, %f5686 },    { %r1, %r2 },            { %r3 },                { %f5683, %f5684, %f5685, %f5686 }; 
	// end inline asm
	// begin inline asm
	mma.sync.aligned.m16n8k8.row.col.f32.f16.f16.f32    { %f5691, %f5692, %f5693, %f5694 },    { %r1, %r2 },            { %r3 },                { %f5691, %f5692, %f5693, %f5694 }; 
	// end inline asm
	// begin inline asm
	mma.sync.aligned.m16n8k8.row.col.f32.f16.f16.f32    { %f5683, %f5684, %f5685, %f5686 },    { %r1, %r2 },            { %r3 },                { %f5683, %f5684, %f5685, %f5686 }; 
	// end inline asm
	// begin inline asm
	mma.sync.aligned.m16n8k8.row.col.f32.f16.f16.f32    { %f5691, %f5692, %f5693, %f5694 },    { %r1, %r2 },            { %r3 },                { %f5691, %f5692, %f5693, %f5694 }; 
	// end inline asm
	// begin inline asm
	mma.sync.aligned.m16n8k8.row.col.f32.f16.f16.f32    { %f5683, %f5684, %f5685, %f5686 },    { %r1, %r2 },            { %r3 },                { %f5683, %f5684, %f5685, %f5686 }; 
	// end inline asm
	// begin inline asm
	mma.sync.aligned.m16n8k8.row.col.f32.f16.f16.f32    { %f5691, %f5692, %f5693, %f5694 },    { %r1, %r2 },            { %r3 },                { %f5691, %f5692, %f5693, %f5694 }; 
	// end inline asm
	// begin inline asm
	mma.sync.aligned.m16n8k8.row.col.f32.f16.f16.f32    { %f5683, %f5684, %f5685, %f5686 },    { %r1, %r2 },            { %r3 },                { %f5683, %f5684, %f5685, %f5686 }; 
	// end inline asm
	// begin inline asm
	mma.sync.aligned.m16n8k8.row.col.f32.f16.f16.f32    { %f5691, %f5692, %f5693, %f5694 },    { %r1, %r2 },            { %r3 },                { %f5691, %f5692, %f5693, %f5694 }; 
	// end inline asm
	// begin inline asm
	mma.sync.aligned.m16n8k8.row.col.f32.f16.f16.f32    { %f5683, %f5684, %f5685, %f5686 },    { %r1, %r2 },            { %r3 },                { %f5683, %f5684, %f5685, %f5686 }; 
	// end inline asm
	// begin inline asm
	mma.sync.aligned.m16n8k8.row.col.f32.f16.f16.f32    { %f5691, %f5692, %f5693, %f5694 },    { %r1, %r2 },            { %r3 },                { %f5691, %f5692, %f5693, %f5694 }; 
	// end inline asm
	// begin inline asm
	mma.sync.aligned.m16n8k8.row.col.f32.f16.f16.f32    { %f5683, %f5684, %f5685, %f5686 },    { %r1, %r2 },            { %r3 },                { %f5683, %f5684, %f5685, %f5686 }; 
	// end inline asm
	// begin inline asm
	mma.sync.aligned.m16n8k8.row.col.f32.f16.f16.f32    { %f5691, %f5692, %f5693, %f5694 },    { %r1, %r2 },            { %r3 },                { %f5691, %f5692, %f5693, %f5694 }; 
	// end inline asm
	// begin inline asm
	mma.sync.aligned.m16n8k8.row.col.f32.f16.f16.f32    { %f5683, %f5684, %f5685, %f5686 },    { %r1, %r2 },            { %r3 },                { %f5683, %f5684, %f5685, %f5686 }; 
	// end inline asm
	// begin inline asm
	mma.sync.aligned.m16n8k8.row.col.f32.f16.f16.f32    { %f5691, %f5692, %f5693, %f5694 },    { %r1, %r2 },            { %r3 },                { %f5691, %f5692, %f5693, %f5694 }; 
	// end inline asm
	// begin inline asm
	mma.sync.aligned.m16n8k8.row.col.f32.f16.f16.f32    { %f5683, %f5684, %f5685, %f5686 },    { %r1, %r2 },            { %r3 },                { %f5683, %f5684, %f5685, %f5686 }; 
	// end inline asm
	// begin inline asm
	mma.sync.aligned.m16n8k8.row.col.f32.f16.f16.f32    { %f5691, %f5692, %f5693, %f5694 },    { %r1, %r2 },            { %r3 },                { %f5691, %f5692, %f5693, %f5694 }; 
	// end inline asm
	// begin inline asm
	mma.sync.aligned.m16n8k8.row.col.f32.f16.f16.f32    { %f5683, %f5684, %f5685, %f5686 },    { %r1, %r2 },            { %r3 },                { %f5683, %f5684, %f5685, %f5686 }; 
	// end inline asm
	// begin inline asm
	mma.sync.aligned.m16n8k8.row.col.f32.f16.f16.f32    { %f5691, %f5692, %f5693, %f5694 },    { %r1, %r2 },            { %r3 },                { %f5691, %f5692, %f5693, %f5694 }; 
	// end inline asm
	// begin inline asm
	mma.sync.aligned.m16n8k8.row.col.f32.f16.f16.f32    { %f5683, %f5684, %f5685, %f5686 },    { %r1, %r2 },            { %r3 },                { %f5683, %f5684, %f5685, %f5686 }; 
	// end inline asm
	// begin inline asm
	mma.sync.aligned.m16n8k8.row.col.f32.f16.f16.f32    { %f5691, %f5692, %f5693, %f5694 },    { %r1, %r2 },            { %r3 },                { %f5691, %f5692, %f5693, %f5694 }; 
	// end inline asm
	// begin inline asm
	mma.sync.aligned.m16n8k8.row.col.f32.f16.f16.f32    { %f5683, %f5684, %f5685, %f5686 },    { %r1, %r2 },            { %r3 },                { %f5683, %f5684, %f5685, %f5686 }; 
	// end inline asm
	// begin inline asm
	mma.sync.aligned.m16n8k8.row.col.f32.f16.f16.f32    { %f5691, %f5692, %f5693, %f5694 },    { %r1, %r2 },            { %r3 },                { %f5691, %f5692, %f5693, %f5694 }; 
	// end inline asm
	// begin inline asm
	mma.sync.aligned.m16n8k8.row.col.f32.f16.f16.f32    { %f5683, %f5684, %f5685, %f5686 },    { %r1, %r2 },            { %r3 },                { %f5683, %f5684, %f5685, %f5686 }; 
	// end inline asm
	// begin inline asm
	mma.sync.aligned.m16n8k8.row.col.f32.f16.f16.f32    { %f5691, %f5692, %f5693, %f5694 },    { %r1, %r2 },            { %r3 },                { %f5691, %f5692, %f5693, %f5694 }; 
	// end inline asm
	// begin inline asm
	mma.sync.aligned.m16n8k8.row.col.f32.f16.f16.f32    { %f5683, %f5684, %f5685, %f5686 },    { %r1, %r2 },            { %r3 },                { %f5683, %f5684, %f5685, %f5686 }; 
	// end inline asm
	// begin inline asm
	mma.sync.aligned.m16n8k8.row.col.f32.f16.f16.f32    { %f5691, %f5692, %f5693, %f5694 },    { %r1, %r2 },            { %r3 },                { %f5691, %f5692, %f5693, %f5694 }; 
	// end inline asm
	// begin inline asm
	mma.sync.aligned.m16n8k8.row.col.f32.f16.f16.f32    { %f5683, %f5684, %f5685, %f5686 },    { %r1, %r2 },            { %r3 },                { %f5683, %f5684, %f5685, %f5686 }; 
	// end inline asm
	// begin inline asm
	mma.sync.aligned.m16n8k8.row.col.f32.f16.f16.f32    { %f5691, %f5692, %f5693, %f5694 },    { %r1, %r2 },            { %r3 },                { %f5691, %f5692, %f5693, %f5694 }; 
	// end inline asm
	// begin inline asm
	mma.sync.aligned.m16n8k8.row.col.f32.f16.f16.f32    { %f5683, %f5684, %f5685, %f5686 },    { %r1, %r2 },            { %r3 },                { %f5683, %f5684, %f5685, %f5686 }; 
	// end inline asm
	// begin inline asm
	mma.sync.aligned.m16n8k8.row.col.f32.f16.f16.f32    { %f5691, %f5692, %f5693, %f5694 },    { %r1, %r2 },            { %r3 },                { %f5691, %f5692, %f5693, %f5694 }; 
	// end inline asm
	// begin inline asm
	mma.sync.aligned.m16n8k8.row.col.f32.f16.f16.f32    { %f5683, %f5684, %f5685, %f5686 },    { %r1, %r2 },            { %r3 },                { %f5683, %f5684, %f5685, %f5686 }; 
	// end inline asm
	// begin inline asm
	mma.sync.aligned.m16n8k8.row.col.f32.f16.f16.f32    { %f5691, %f5692, %f5693, %f5694 },    { %r1, %r2 },            { %r3 },                { %f5691, %f5692, %f5693, %f5694 }; 
	// end inline asm
	// begin inline asm
	mma.sync.aligned.m16n8k8.row.col.f32.f16.f16.f32    { %f5683, %f5684, %f5685, %f5686 },    { %r1, %r2 },            { %r3 },                { %f5683, %f5684, %f5685, %f5686 }; 
	// end inline asm
	// begin inline asm
	mma.sync.aligned.m16n8k8.row.col.f32.f16.f16.f32    { %f5691, %f5692, %f5693, %f5694 },    { %r1, %r2 },            { %r3 },                { %f5691, %f5692, %f5693, %f5694 }; 
	// end inline asm
	// begin inline asm
	mma.sync.aligned.m16n8k8.row.col.f32.f16.f16.f32    { %f5683, %f5684, %f5685, %f5686 },    { %r1, %r2 },            { %r3 },                { %f5683, %f5684, %f5685, %f5686 }; 
	// end inline asm
	// begin inline asm
	mma.sync.aligned.m16n8k8.row.col.f32.f16.f16.f32    { %f5691, %f5692, %f5693, %f5694 },    { %r1, %r2 },            { %r3 },                { %f5691, %f5692, %f5693, %f5694 }; 
	// end inline asm
	// begin inline asm
	mma.sync.aligned.m16n8k8.row.col.f32.f16.f16.f32    { %f5683, %f5684, %f5685, %f5686 },    { %r1, %r2 },            { %r3 },                { %f5683, %f5684, %f5685, %f5686 }; 
	// end inline asm
	// begin inline asm
	mma.sync.aligned.m16n8k8.row.col.f32.f16.f16.f32    { %f5691, %f5692, %f5693, %f5694 },    { %r1, %r2 },            { %r3 },                { %f5691, %f5692, %f5693, %f5694 }; 
	// end inline asm
	// begin inline asm
	mma.sync.aligned.m16n8k8.row.col.f32.f16.f16.f32    { %f5683, %f5684, %f5685, %f5686 },    { %r1, %r2 },            { %r3 },                { %f5683, %f5684, %f5685, %f5686 }; 
	// end inline asm
	// begin inline asm
	mma.sync.aligned.m16n8k8.row.col.f32.f16.f16.f32    { %f5691, %f5692, %f5693, %f5694 },    { %r1, %r2 },            { %r3 },                { %f5691, %f5692, %f5693, %f5694 }; 
	// end inline asm
	// begin inline asm
	mma.sync.aligned.m16n8k8.row.col.f32.f16.f16.f32    { %f5683, %f5684, %f5685, %f5686 },    { %r1, %r2 },            { %r3 },                { %f5683, %f5684, %f5685, %f5686 }; 
	// end inline asm
	// begin inline asm
	mma.sync.aligned.m16n8k8.row.col.f32.f16.f16.f32    { %f5691, %f5692, %f5693, %f5694 },    { %r1, %r2 },            { %r3 },                { %f5691, %f5692, %f5693, %f5694 }; 
	// end inline asm
	// begin inline asm
	mma.sync.aligned.m16n8k8.row.col.f32.f16.f16.f32    { %f5683, %f5684, %f5685, %f5686 },    { %r1, %r2 },            { %r3 },                { %f5683, %f5684, %f5685, %f5686 }; 
	// end inline asm
	// begin inline asm
	mma.sync.aligned.m16n8k8.row.col.f32.f16.f16.f32    { %f5691, %f5692, %f5693, %f5694 },    { %r1, %r2 },            { %r3 },                { %f5691, %f5692, %f5693, %f5694 }; 
	// end inline asm
	// begin inline asm
	mma.sync.aligned.m16n8k8.row.col.f32.f16.f16.f32    { %f5683, %f5684, %f5685, %f5686 },    { %r1, %r2 },            { %r3 },                { %f5683, %f5684, %f5685, %f5686 }; 
	// end inline asm
	// begin inline asm
	mma.sync.aligned.m16n8k8.row.col.f32.f16.f16.f32    { %f5691, %f5692, %f5693, %f5694 },    { %r1, %r2 },            { %r3 },                { %f5691, %f5692, %f5693, %f5694 }; 
	// end inline asm
	// begin inline asm
	mma.sync.aligned.m16n8k8.row.col.f32.f16.f16.f32    { %f5683, %f5684, %f5685, %f5686 },    { %r1, %r2 },            { %r3 },                { %f5683, %f5684, %f5685, %f5686 }; 
	// end inline asm
	// begin inline asm
	mma.sync.aligned.m16n8k8.row.col.f32.f16.f16.f32    { %f5691, %f5692, %f5693, %f5694 },    { %r1, %r2 },            { %r3 },                { %f5691, %f5692, %f5693, %f5694 }; 
	// end inline asm
	// begin inline asm
	mma.sync.aligned.m16n8k8.row.col.f32.f16.f16.f32    { %f5683, %f5684, %f5685, %f5686 },    { %r1, %r2 },            { %r3 },                { %f5683, %f5684, %f5685, %f5686 }; 
	// end inline asm
	// begin inline asm
	mma.sync.aligned.m16n8k8.row.col.f32.f16.f16.f32    { %f5691, %f5692, %f5693, %f5694 },    { %r1, %r2 },            { %r3 },                { %f5691, %f5692, %f5693, %f5694 }; 
	// end inline asm
	// begin inline asm
	mma.sync.aligned.m16n8k8.row.col.f32.f16.f16.f32    { %f5683, %f5684, %f5685, %f5686 },    { %r1, %r2 },            { %r3 },                { %f5683, %f5684, %f5685, %f5686 }; 
	// end inline asm
	// begin inline asm
	mma.sync.aligned.m16n8k8.row.col.f32.f16.f16.f32    { %f5691, %f5692, %f5693, %f5694 },    { %r1, %r2 },            { %r3 },                { %f5691, %f5692, %f5693, %f5694 }; 
	// end inline asm
	// begin inline asm
	mma.sync.aligned.m16n8k8.row.col.f32.f16.f16.f32    { %f5683, %f5684, %f5685, %f5686 },    { %r1, %r2 },            { %r3 },                { %f5683, %f5684, %f5685, %f5686 }; 
	// end inline asm
	// begin inline asm
	mma.sync.aligned.m16n8k8.row.col.f32.f16.f16.f32    { %f5691, %f5692, %f5693, %f5694 },    { %r1, %r2 },            { %r3 },                { %f5691, %f5692, %f5693, %f5694 }; 
	// end inline asm
	// begin inline asm
	mma.sync.aligned.m16n8k8.row.col.f32.f16.f16.f32    { %f5683, %f5684, %f5685, %f5686 },    { %r1, %r2 },            { %r3 },                { %f5683, %f5684, %f5685, %f5686 }; 
	// end inline asm
	// begin inline asm
	mma.sync.aligned.m16n8k8.row.col.f32.f16.f16.f32    { %f5691, %f5692, %f5693, %f5694 },    { %r1, %r2 },            { %r3 },                { %f5691, %f5692, %f5693, %f5694 }; 
	// end inline asm
	// begin inline asm
	mma.sync.aligned.m16n8k8.row.col.f32.f16.f16.f32    { %f5683, %f5684, %f5685, %f5686 },    { %r1, %r2 },            { %r3 },                { %f5683, %f5684, %f5685, %f5686 }; 
	// end inline asm
	// begin inline asm
	mma.sync.aligned.m16n8k8.row.col.f32.f16.f16.f32    { %f5691, %f5692, %f5693, %f5694 },    { %r1, %r2 },            { %r3 },                { %f5691, %f5692, %f5693, %f5694 }; 
	// end inline asm
	// begin inline asm
	mma.sync.aligned.m16n8k8.row.col.f32.f16.f16.f32    { %f5683, %f5684, %f5685, %f5686 },    { %r1, %r2 },            { %r3 },                { %f5683, %f5684, %f5685, %f5686 }; 
	// end inline asm
	// begin inline asm
	mma.sync.aligned.m16n8k8.row.col.f32.f16.f16.f32    { %f5691, %f5692, %f5693, %f5694 },    { %r1, %r2 },            { %r3 },                { %f5691, %f5692, %f5693, %f5694 }; 
	// end inline asm
	// begin inline asm
	mma.sync.aligned.m16n8k8.row.col.f32.f16.f16.f32    { %f5683, %f5684, %f5685, %f5686 },    { %r1, %r2 },            { %r3 },                { %f5683, %f5684, %f5685, %f5686 }; 
	// end inline asm
	// begin inline asm
	mma.sync.aligned.m16n8k8.row.col.f32.f16.f16.f32    { %f5691, %f5692, %f5693, %f5694 },    { %r1, %r2 },            { %r3 },                { %f5691, %f5692, %f5693, %f5694 }; 
	// end inline asm
	// begin inline asm
	mma.sync.aligned.m16n8k8.row.col.f32.f16.f16.f32    { %f5683, %f5684, %f5685, %f5686 },    { %r1, %r2 },            { %r3 },                { %f5683, %f5684, %f5685, %f5686 }; 
	// end inline asm
	// begin inline asm
	mma.sync.aligned.m16n8k8.row.col.f32.f16.f16.f32    { %f5691, %f5692, %f5693, %f5694 },    { %r1, %r2 },            { %r3 },                { %f5691, %f5692, %f5693, %f5694 }; 
	// end inline asm
	// begin inline asm
	mma.sync.aligned.m16n8k8.row.col.f32.f16.f16.f32    { %f5683, %f5684, %f5685, %f5686 },    { %r1, %r2 },            { %r3 },                { %f5683, %f5684, %f5685, %f5686 }; 
	// end inline asm
	// begin inline asm
	mma.sync.aligned.m16n8k8.row.col.f32.f16.f16.f32    { %f5691, %f5692, %f5693, %f5694 },    { %r1, %r2 },            { %r3 },                { %f5691, %f5692, %f5693, %f5694 }; 
	// end inline asm
	// begin inline asm
	mma.sync.aligned.m16n8k8.row.col.f32.f16.f16.f32    { %f5683, %f5684, %f5685, %f5686 },    { %r1, %r2 },            { %r3 },                { %f5683, %f5684, %f5685, %f5686 }; 
	// end inline asm
	// begin inline asm
	mma.sync.aligned.m16n8k8.row.col.f32.f16.f16.f32    { %f5691, %f5692, %f5693, %f5694 },    { %r1, %r2 },            { %r3 },                { %f5691, %f5692, %f5693, %f5694 }; 
	// end inline asm
	// begin inline asm
	mma.sync.aligned.m16n8k8.row.col.f32.f16.f16.f32    { %f5683, %f5684, %f5685, %f5686 },    { %r1, %r2 },            { %r3 },                { %f5683, %f5684, %f5685, %f5686 }; 
	// end inline asm
	// begin inline asm
	mma.sync.aligned.m16n8k8.row.col.f32.f16.f16.f32    { %f5691, %f5692, %f5693, %f5694 },    { %r1, %r2 },            { %r3 },                { %f5691, %f5692, %f5693, %f5694 }; 
	// end inline asm
	// begin inline asm
	mma.sync.aligned.m16n8k8.row.col.f32.f16.f16.f32    { %f5683, %f5684, %f5685, %f5686 },    { %r1, %r2 },            { %r3 },                { %f5683, %f5684, %f5685, %f5686 }; 
	// end inline asm
	// begin inline asm
	mma.sync.aligned.m16n8k8.row.col.f32.f16.f16.f32    { %f5691, %f5692, %f5693, %f5694 },    { %r1, %r2 },            { %r3 },                { %f5691, %f5692, %f5693, %f5694 }; 
	// end inline asm
	// begin inline asm
	mma.sync.aligned.m16n8k8.row.col.f32.f16.f16.f32    { %f5683, %f5684, %f5685, %f5686 },    { %r1, %r2 },            { %r3 },                { %f5683, %f5684, %f5685, %f5686 }; 
	// end inline asm
	// begin inline asm
	mma.sync.aligned.m16n8k8.row.col.f32.f16.f16.f32    { %f5691, %f5692, %f5693, %f5694 },    { %r1, %r2 },            { %r3 },                { %f5691, %f5692, %f5693, %f5694 }; 
	// end inline asm
	// begin inline asm
	mma.sync.aligned.m16n8k8.row.col.f32.f16.f16.f32    { %f5683, %f5684, %f5685, %f5686 },    { %r1, %r2 },            { %r3 },                { %f5683, %f5684, %f5685, %f5686 }; 
	// end inline asm
	// begin inline asm
	mma.sync.aligned.m16n8k8.row.col.f32.f16.f16.f32    { %f5691, %f5692, %f5693, %f5694 },    { %r1, %r2 },            { %r3 },                { %f5691, %f5692, %f5693, %f5694 }; 
	// end inline asm
	// begin inline asm
	mma.sync.aligned.m16n8k8.row.col.f32.f16.f16.f32    { %f5683, %f5684, %f5685, %f5686 },    { %r1, %r2 },            { %r3 },                { %f5683, %f5684, %f5685, %f5686 }; 
	// end inline asm
	// begin inline asm
	mma.sync.aligned.m16n8k8.row.col.f32.f16.f16.f32    { %f5691, %f5692, %f5693, %f5694 },    { %r1, %r2 },            { %r3 },                { %f5691, %f5692, %f5693, %f5694 }; 
	// end inline asm
	// begin inline asm
	mma.sync.aligned.m16n8k8.row.col.f32.f16.f16.f32    { %f5683, %f5684, %f5685, %f5686 },    { %r1, %r2 },            { %r3 },                { %f5683, %f5684, %f5685, %f5686 }; 
	// end inline asm
	// begin inline asm
	mma.sync.aligned.m16n8k8.row.col.f32.f16.f16.f32    { %f5691, %f5692, %f5693, %f5694 },    { %r1, %r2 },            { %r3 },                { %f5691, %f5692, %f5693, %f5694 }; 
	// end inline asm
	// begin inline asm
	mma.sync.aligned.m16n8k8.row.col.f32.f16.f16.f32    { %f5683, %f5684, %f5685, %f5686 },    { %r1, %r2 },            { %r3 },                { %f5683, %f5684, %f5685, %f5686 }; 
	// end inline asm
	// begin inline asm
	mma.sync.aligned.m16n8k8.row.col.f32.f16.f16.f32    { %f5691, %f5692, %f5693, %f5694 },    { %r1, %r2 },            { %r3 },                { %f5691, %f5692, %f5693, %f5694 }; 
	// end inline asm
	// begin inline asm
	mma.sync.aligned.m16n8k8.row.col.f32.f16.f16.f32    { %f5683, %f5684, %f5685, %f5686 },    { %r1, %r2 },            { %r3 },                { %f5683, %f5684, %f5685, %f5686 }; 
	// end inline asm
	// begin inline asm
	mma.sync.aligned.m16n8k8.row.col.f32.f16.f16.f32    { %f5691, %f5692, %f5693, %f5694 },    { %r1, %r2 },            { %r3 },                { %f5691, %f5692, %f5693, %f5694 }; 
	// end inline asm
	// begin inline asm
	mma.sync.aligned.m16n8k8.row.col.f32.f16.f16.f32    { %f5683, %f5684, %f5685, %f5686 },    { %r1, %r2 },            { %r3 },                { %f5683, %f5684, %f5685, %f5686 }; 
	// end inline asm
	// begin inline asm
	mma.sync.aligned.m16n8k8.row.col.f32.f16.f16.f32    { %f5691, %f5692, %f5693, %f5694 },    { %r1, %r2 },            { %r3 },                { %f5691, %f5692, %f5693, %f5694 }; 
	// end inline asm
	// begin inline asm
	mma.sync.aligned.m16n8k8.row.col.f32.f16.f16.f32    { %f5683, %f5684, %f5685, %f5686 },    { %r1, %r2 },            { %r3 },                { %f5683, %f5684, %f5685, %f5686 }; 
	// end inline asm
	// begin inline asm
	mma.sync.aligned.m16n8k8.row.col.f32.f16.f16.f32    { %f5691, %f5692, %f5693, %f5694 },    { %r1, %r2 },            { %r3 },                { %f5691, %f5692, %f5693, %f5694 }; 
	// end inline asm
	// begin inline asm
	mma.sync.aligned.m16n8k8.row.col.f32.f16.f16.f32    { %f5683, %f5684, %f5685, %f5686 },    { %r1, %r2 },            { %r3 },                { %f5683, %f5684, %f5685, %f5686 }; 
	// end inline asm
	// begin inline asm
	mma.sync.aligned.m16n8k8.row.col.f32.f16.f16.f32    { %f5691, %f5692, %f5693, %f5694 },    { %r1, %r2 },            { %r3 },                { %f5691, %f5692, %f5693, %f5694 }; 
	// end inline asm
	// begin inline asm
	mma.sync.aligned.m16n8k8.row.col.f32.f16.f16.f32    { %f5683, %f5684, %f5685, %f5686 },    { %r1, %r2 },            { %r3 },                { %f5683, %f5684, %f5685, %f5686 }; 
	// end inline asm
	// begin inline asm
	mma.sync.aligned.m16n8k8.row.col.f32.f16.f16.f32    { %f5691, %f5692, %f5693, %f5694 },    { %r1, %r2 },            { %r3 },                { %f5691, %f5692, %f5693, %f5694 }; 
	// end inline asm
	// begin inline asm
	mma.sync.aligned.m16n8k8.row.col.f32.f16.f16.f32    { %f5683, %f5684, %f5685, %f5686 },    { %r1, %r2 },            { %r3 },                { %f5683, %f5684, %f5685, %f5686 }; 
	// end inline asm
	// begin inline asm
	mma.sync.aligned.m16n8k8.row.col.f32.f16.f16.f32    { %f5691, %f5692, %f5693, %f5694 },    { %r1, %r2 },            { %r3 },                { %f5691, %f5692, %f5693, %f5694 }; 
	// end inline asm
	// begin inline asm
	mma.sync.aligned.m16n8k8.row.col.f32.f16.f16.f32    { %f5683, %f5684, %f5685, %f5686 },    { %r1, %r2 },            { %r3 },                { %f5683, %f5684, %f5685, %f5686 }; 
	// end inline asm
	// begin inline asm
	mma.sync.aligned.m16n8k8.row.col.f32.f16.f16.f32    { %f5691, %f5692, %f5693, %f5694 },    { %r1, %r2 },            { %r3 },                { %f5691, %f5692, %f5693, %f5694 }; 
	// end inline asm
	// begin inline asm
	mma.sync.aligned.m16n8k8.row.col.f32.f16.f16.f32    { %f5683, %f5684, %f5685, %f5686 },    { %r1, %r2 },            { %r3 },                { %f5683, %f5684, %f5685, %f5686 }; 
	// end inline asm
	// begin inline asm
	mma.sync.aligned.m16n8k8.row.col.f32.f16.f16.f32    { %f5691, %f5692, %f5693, %f5694 },    { %r1, %r2 },            { %r3 },                { %f5691, %f5692, %f5693, %f5694 }; 
	// end inline asm
	// begin inline asm
	mma.sync.aligned.m16n8k8.row.col.f32.f16.f16.f32    { %f5683, %f5684, %f5685, %f5686 },    { %r1, %r2 },            { %r3 },                { %f5683, %f5684, %f5685, %f5686 }; 
	// end inline asm
	// begin inline asm
	mma.sync.aligned.m16n8k8.row.col.f32.f16.f16.f32    { %f5691, %f5692, %f5693, %f5694 },    { %r1, %r2 },            { %r3 },                { %f5691, %f5692, %f5693, %f5694 }; 
	// end inline asm
	// begin inline asm
	mma.sync.aligned.m16n8k8.row.col.f32.f16.f16.f32    { %f5683, %f5684, %f5685, %f5686 },    { %r1, %r2 },            { %r3 },                { %f5683, %f5684, %f5685, %f5686 }; 
	// end inline asm
	// begin inline asm
	mma.sync.aligned.m16n8k8.row.col.f32.f16.f16.f32    { %f5691, %f5692, %f5693, %f5694 },    { %r1, %r2 },            { %r3 },                { %f5691, %f5692, %f5693, %f5694 }; 
	// end inline asm
	// begin inline asm
	mma.sync.aligned.m16n8k8.row.col.f32.f16.f16.f32    { %f5683, %f5684, %f5685, %f5686 },    { %r1, %r2 },            { %r3 },                { %f5683, %f5684, %f5685, %f5686 }; 
	// end inline asm
	// begin inline asm
	mma.sync.aligned.m16n8k8.row.col.f32.f16.f16.f32    { %f5691, %f5692, %f5693, %f5694 },    { %r1, %r2 },            { %r3 },                { %f5691, %f5692, %f5693, %f5694 }; 
	// end inline asm
	// begin inline asm
	mma.sync.aligned.m16n8k8.row.col.f32.f16.f16.f32    { %f5683, %f5684, %f5685, %f5686 },    { %r1, %r2 },            { %r3 },                { %f5683, %f5684, %f5685, %f5686 }; 
	// end inline asm
	// begin inline asm
	mma.sync.aligned.m16n8k8.row.col.f32.f16.f16.f32    { %f5691, %f5692, %f5693, %f5694 },    { %r1, %r2 },            { %r3 },                { %f5691, %f5692, %f5693, %f5694 }; 
	// end inline asm
	// begin inline asm
	mma.sync.aligned.m16n8k8.row.col.f32.f16.f16.f32    { %f5683, %f5684, %f5685, %f5686 },    { %r1, %r2 },            { %r3 },                { %f5683, %f5684, %f5685, %f5686 }; 
	// end inline asm
	// begin inline asm
	mma.sync.aligned.m16n8k8.row.col.f32.f16.f16.f32    { %f5691, %f5692, %f5693, %f5694 },    { %r1, %r2 },            { %r3 },                { %f5691, %f5692, %f5693, %f5694 }; 
	// end inline asm
	// begin inline asm
	mma.sync.aligned.m16n8k8.row.col.f32.f16.f16.f32    { %f5683, %f5684, %f5685, %f5686 },    { %r1, %r2 },            { %r3 },                { %f5683, %f5684, %f5685, %f5686 }; 
	// end inline asm
	// begin inline asm
	mma.sync.aligned.m16n8k8.row.col.f32.f16.f16.f32    { %f5691, %f5692, %f5693, %f5694 },    { %r1, %r2 },            { %r3 },                { %f5691, %f5692, %f5693, %f5694 }; 
	// end inline asm
	// begin inline asm
	mma.sync.aligned.m16n8k8.row.col.f32.f16.f16.f32    { %f5683, %f5684, %f5685, %f5686 },    { %r1, %r2 },            { %r3 },                { %f5683, %f5684, %f5685, %f5686 }; 
	// end inline asm
	// begin inline asm
	mma.sync.aligned.m16n8k8.row.col.f32.f16.f16.f32    { %f5691, %f5692, %f5693, %f5694 },    { %r1, %r2 },            { %r3 },                { %f5691, %f5692, %f5693, %f5694 }; 
	// end inline asm
	// begin inline asm
	mma.sync.aligned.m16n8k8.row.col.f32.f16.f16.f32    { %f5683, %f5684, %f5685, %f5686 },    { %r1, %r2 },            { %r3 },                { %f5683, %f5684, %f5685, %f5686 }; 
	// end inline asm
	// begin inline asm
	mma.sync.aligned.m16n8k8.row.col.f32.f16.f16.f32    { %f5691, %f5692, %f5693, %f5694 },    { %r1, %r2 },            { %r3 },                { %f5691, %f5692, %f5693, %f5694 }; 
	// end inline asm
	// begin inline asm
	mma.sync.aligned.m16n8k8.row.col.f32.f16.f16.f32    { %f5683, %f5684, %f5685, %f5686 },    { %r1, %r2 },            { %r3 },                { %f5683, %f5684, %f5685, %f5686 }; 
	// end inline asm
	// begin inline asm
	mma.sync.aligned.m16n8k8.row.col.f32.f16.f16.f32    { %f5691, %f5692, %f5693, %f5694 },    { %r1, %r2 },            { %r3 },                { %f5691, %f5692, %f5693, %f5694 }; 
	// end inline asm
	// begin inline asm
	mma.sync.aligned.m16n8k8.row.col.f32.f16.f16.f32    { %f5683, %f5684, %f5685, %f5686 },    { %r1, %r2 },            { %r3 },                { %f5683, %f5684, %f5685, %f5686 }; 
	// end inline asm
	// begin inline asm
	mma.sync.aligned.m16n8k8.row.col.f32.f16.f16.f32    { %f5691, %f5692, %f5693, %f5694 },    { %r1, %r2 },            { %r3 },                { %f5691, %f5692, %f5693, %f5694 }; 
	// end inline asm
	// begin inline asm
	mma.sync.aligned.m16n8k8.row.col.f32.f16.f16.f32    { %f5683, %f5684, %f5685, %f5686 },    { %r1, %r2 },            { %r3 },                { %f5683, %f5684, %f5685, %f5686 }; 
	// end inline asm
	// begin inline asm
	mma.sync.aligned.m16n8k8.row.col.f32.f16.f16.f32    { %f5691, %f5692, %f5693, %f5694 },    { %r1, %r2 },            { %r3 },                { %f5691, %f5692, %f5693, %f5694 }; 
	// end inline asm
	// begin inline asm
	mma.sync.aligned.m16n8k8.row.col.f32.f16.f16.f32    { %f5683, %f5684, %f5685, %f5686 },    { %r1, %r2 },            { %r3 },                { %f5683, %f5684, %f5685, %f5686 }; 
	// end inline asm
	// begin inline asm
	mma.sync.aligned.m16n8k8.row.col.f32.f16.f16.f32    { %f5691, %f5692, %f5693, %f5694 },    { %r1, %r2 },            { %r3 },                { %f5691, %f5692, %f5693, %f5694 }; 
	// end inline asm
	// begin inline asm
	mma.sync.aligned.m16n8k8.row.col.f32.f16.f16.f32    { %f5683, %f5684, %f5685, %f5686 },    { %r1, %r2 },            { %r3 },                { %f5683, %f5684, %f5685, %f5686 }; 
	// end inline asm
	// begin inline asm
	mma.sync.aligned.m16n8k8.row.col.f32.f16.f16.f32    { %f5691, %f5692, %f5693, %f5694 },    { %r1, %r2 },            { %r3 },                { %f5691, %f5692, %f5693, %f5694 }; 
	// end inline asm
	// begin inline asm
	mma.sync.aligned.m16n8k8.row.col.f32.f16.f16.f32    { %f5683, %f5684, %f5685, %f5686 },    { %r1, %r2 },            { %r3 },                { %f5683, %f5684, %f5685, %f5686 }; 
	// end inline asm
	// begin inline asm
	mma.sync.aligned.m16n8k8.row.col.f32.f16.f16.f32    { %f5691, %f5692, %f5693, %f5694 },    { %r1, %r2 },            { %r3 },                { %f5691, %f5692, %f5693, %f5694 }; 
	// end inline asm
	// begin inline asm
	mma.sync.aligned.m16n8k8.row.col.f32.f16.f16.f32    { %f5683, %f5684, %f5685, %f5686 },    { %r1, %r2 },            { %r3 },                { %f5683, %f5684, %f5685, %f5686 }; 
	// end inline asm
	// begin inline asm
	mma.sync.aligned.m16n8k8.row.col.f32.f16.f16.f32    { %f5691, %f5692, %f5693, %f5694 },    { %r1, %r2 },            { %r3 },                { %f5691, %f5692, %f5693, %f5694 }; 
	// end inline asm
	// begin inline asm
	mma.sync.aligned.m16n8k8.row.col.f32.f16.f16.f32    { %f5683, %f5684, %f5685, %f5686 },    { %r1, %r2 },            { %r3 },                { %f5683, %f5684, %f5685, %f5686 }; 
	// end inline asm
	// begin inline asm
	mma.sync.aligned.m16n8k8.row.col.f32.f16.f16.f32    { %f5691, %f5692, %f5693, %f5694 },    { %r1, %r2 },            { %r3 },                { %f5691, %f5692, %f5693, %f5694 }; 
	// end inline asm
	// begin inline asm
	mma.sync.aligned.m16n8k8.row.col.f32.f16.f16.f32    { %f5683, %f5684, %f5685, %f5686 },    { %r1, %r2 },            { %r3 },                { %f5683, %f5684, %f5685, %f5686 }; 
	// end inline asm
	// begin inline asm
	mma.sync.aligned.m16n8k8.row.col.f32.f16.f16.f32    { %f5691, %f5692, %f5693, %f5694 },    { %r1, %r2 },            { %r3 },                { %f5691, %f5692, %f5693, %f5694 }; 
	// end inline asm
	// begin inline asm
	mma.sync.aligned.m16n8k8.row.col.f32.f16.f16.f32    { %f5683, %f5684, %f5685, %f5686 },    { %r1, %r2 },            { %r3 },                { %f5683, %f5684, %f5685, %f5686 }; 
	// end inline asm
	// begin inline asm
	mma.sync.aligned.m16n8k8.row.col.f32.f16.f16.f32    { %f5691, %f5692, %f5693, %f5694 },    { %r1, %r2 },            { %r3 },                { %f5691, %f5692, %f5693, %f5694 }; 
	// end inline asm
	// begin inline asm
	mma.sync.aligned.m16n8k8.row.col.f32.f16.f16.f32    { %f5683, %f5684, %f5685, %f5686 },    { %r1, %r2 },            { %r3 },                { %f5683, %f5684, %f5685, %f5686 }; 
	// end inline asm
	// begin inline asm
	mma.sync.aligned.m16n8k8.row.col.f32.f16.f16.f32    { %f5691, %f5692, %f5693, %f5694 },    { %r1, %r2 },            { %r3 },                { %f5691, %f5692, %f5693, %f5694 }; 
	// end inline asm
	// begin inline asm
	mma.sync.aligned.m16n8k8.row.col.f32.f16.f16.f32    { %f5683, %f5684, %f5685, %f5686 },    { %r1, %r2 },            { %r3 },                { %f5683, %f5684, %f5685, %f5686 }; 
	// end inline asm
	// begin inline asm
	mma.sync.aligned.m16n8k8.row.col.f32.f16.f16.f32    { %f5691, %f5692, %f5693, %f5694 },    { %r1, %r2 },            { %r3 },                { %f5691, %f5692, %f5693, %f5694 }; 
	// end inline asm
	// begin inline asm
	mma.sync.aligned.m16n8k8.row.col.f32.f16.f16.f32    { %f5683, %f5684, %f5685, %f5686 },    { %r1, %r2 },            { %r3 },                { %f5683, %f5684, %f5685, %f5686 }; 
	// end inline asm
	// begin inline asm
	mma.sync.aligned.m16n8k8.row.col.f32.f16.f16.f32    { %f5691, %f5692, %f5693, %f5694 },    { %r1, %r2 },            { %r3 },                { %f5691, %f5692, %f5693, %f5694 }; 
	// end inline asm
	// begin inline asm
	mma.sync.aligned.m16n8k8.row.col.f32.f16.f16.f32    { %f5683, %f5684, %f5685, %f5686 },    { %r1, %r2 },            { %r3 },                { %f5683, %f5684, %f5685, %f5686 }; 
	// end inline asm
	// begin inline asm
	mma.sync.aligned.m16n8k8.row.col.f32.f16.f16.f32    { %f5691, %f5692, %f5693, %f5694 },    { %r1, %r2 },            { %r3 },                { %f5691, %f5692, %f5693, %f5694 }; 
	// end inline asm
	// begin inline asm
	mma.sync.aligned.m16n8k8.row.col.f32.f16.f16.f32    { %f5683, %f5684, %f5685, %f5686 },    { %r1, %r2 },            { %r3 },                { %f5683, %f5684, %f5685, %f5686 }; 
	// end inline asm
	// begin inline asm
	mma.sync.aligned.m16n8k8.row.col.f32.f16.f16.f32    { %f5691, %f5692, %f5693, %f5694 },    { %r1, %r2 },            { %r3 },                { %f5691, %f5692, %f5693, %f5694 }; 
	// end inline asm
	// begin inline asm
	mma.sync.aligned.m16n8k8.row.col.f32.f16.f16.f32    { %f5683, %f5684, %f5685, %f5686 },    { %r1, %r2 },            { %r3 },                { %f5683, %f5684, %f5685, %f5686 }; 
	// end inline asm
	// begin inline asm
	mma.sync.aligned.m16n8k8.row.col.f32.f16.f16.f32    { %f5691, %f5692, %f5693, %f5694 },    { %r1, %r2 },            { %r3 },                { %f5691, %f5692, %f5693, %f5694 }; 
	// end inline asm
	// begin inline asm
	mma.sync.aligned.m16n8k8.row.col.f32.f16.f16.f32    { %f5683, %f5684, %f5685, %f5686 },    { %r1, %r2 },            { %r3 },                { %f5683, %f5684, %f5685, %f5686 }; 
	// end inline asm
	// begin inline asm
	mma.sync.aligned.m16n8k8.row.col.f32.f16.f16.f32    { %f5691, %f5692, %f5693, %f5694 },    { %r1, %r2 },            { %r3 },                { %f5691, %f5692, %f5693, %f5694 }; 
	// end inline asm
	// begin inline asm
	mma.sync.aligned.m16n8k8.row.col.f32.f16.f16.f32    { %f5683, %f5684, %f5685, %f5686 },    { %r1, %r2 },            { %r3 },                { %f5683, %f5684, %f5685, %f5686 }; 
	// end inline asm
	// begin inline asm
	mma.sync.aligned.m16n8k8.row.col.f32.f16.f16.f32    { %f5691, %f5692, %f5693, %f5694 },    { %r1, %r2 },            { %r3 },                { %f5691, %f5692, %f5693, %f5694 }; 
	// end inline asm
	// begin inline asm
	mma.sync.aligned.m16n8k8.row.col.f32.f16.f16.f32    { %f5683, %f5684, %f5685, %f5686 },    { %r1, %r2 },            { %r3 },                { %f5683, %f5684, %f5685, %f5686 }; 
	// end inline asm
	// begin inline asm
	mma.sync.aligned.m16n8k8.row.col.f32.f16.f16.f32    { %f5691, %f5692, %f5693, %f5694 },    { %r1, %r2 },            { %r3 },                { %f5691, %f5692, %f5693, %f5694 }; 
	// end inline asm
	// begin inline asm
	mma.sync.aligned.m16n8k8.row.col.f32.f16.f16.f32    { %f5683, %f5684, %f5685, %f5686 },    { %r1, %r2 },            { %r3 },                { %f5683, %f5684, %f5685, %f5686 }; 
	// end inline asm
	// begin inline asm
	mma.sync.aligned.m16n8k8.row.col.f32.f16.f16.f32    { %f5691, %f5692, %f5693, %f5694 },    { %r1, %r2 },            { %r3 },                { %f5691, %f5692, %f5693, %f5694 }; 
	// end inline asm
	// begin inline asm
	mma.sync.aligned.m16n8k8.row.col.f32.f16.f16.f32    { %f5683, %f5684, %f5685, %f5686 },    { %r1, %r2 },            { %r3 },                { %f5683, %f5684, %f5685, %f5686 }; 
	// end inline asm
	// begin inline asm
	mma.sync.aligned.m16n8k8.row.col.f32.f16.f16.f32    { %f5691, %f5692, %f5693, %f5694 },    { %r1, %r2 },            { %r3 },                { %f5691, %f5692, %f5693, %f5694 }; 
	// end inline asm
	// begin inline asm
	mma.sync.aligned.m16n8k8.row.col.f32.f16.f16.f32    { %f5683, %f5684, %f5685, %f5686 },    { %r1, %r2 },            { %r3 },                { %f5683, %f5684, %f5685, %f5686 }; 
	// end inline asm
	// begin inline asm
	mma.sync.aligned.m16n8k8.row.col.f32.f16.f16.f32    { %f5691, %f5692, %f5693, %f5694 },    { %r1, %r2 },            { %r3 },                { %f5691, %f5692, %f5693, %f5694 }; 
	// end inline asm
	// begin inline asm
	mma.sync.aligned.m16n8k8.row.col.f32.f16.f16.f32    { %f5683, %f5684, %f5685, %f5686 },    { %r1, %r2 },            { %r3 },                { %f5683, %f5684, %f5685, %f5686 }; 
	// end inline asm
	// begin inline asm
	mma.sync.aligned.m16n8k8.row.col.f32.f16.f16.f32    { %f5691, %f5692, %f5693, %f5694 },    { %r1, %r2 },            { %r3 },                { %f5691, %f5692, %f5693, %f5694 }; 
	// end inline asm
	// begin inline asm
	mma.sync.aligned.m16n8k8.row.col.f32.f16.f16.f32    { %f5683, %f5684, %f5685, %f5686 },    { %r1, %r2 },            { %r3 },                { %f5683, %f5684, %f5685, %f5686 }; 
	// end inline asm
	// begin inline asm
	mma.sync.aligned.m16n8k8.row.col.f32.f16.f16.f32    { %f5691, %f5692, %f5693, %f5694 },    { %r1, %r2 },            { %r3 },                { %f5691, %f5692, %f5693, %f5694 }; 
	// end inline asm
	// begin inline asm
	mma.sync.aligned.m16n8k8.row.col.f32.f16.f16.f32    { %f5683, %f5684, %f5685, %f5686 },    { %r1, %r2 },            { %r3 },                { %f5683, %f5684, %f5685, %f5686 }; 
	// end inline asm
	// begin inline asm
	mma.sync.aligned.m16n8k8.row.col.f32.f16.f16.f32    { %f5691, %f5692, %f5693, %f5694 },    { %r1, %r2 },            { %r3 },                { %f5691, %f5692, %f5693, %f5694 }; 
	// end inline asm
	// begin inline asm
	mma.sync.aligned.m16n8k8.row.col.f32.f16.f16.f32    { %f5683, %f5684, %f5685, %f5686 },    { %r1, %r2 },            { %r3 },                { %f5683, %f5684, %f5685, %f5686 }; 
	// end inline asm
	// begin inline asm
	mma.sync.aligned.m16n8k8.row.col.f32.f16.f16.f32    { %f5691, %f5692, %f5693, %f5694 },    { %r1, %r2 },            { %r3 },                { %f5691, %f5692, %f5693, %f5694 }; 
	// end inline asm
	// begin inline asm
	mma.sync.aligned.m16n8k8.row.col.f32.f16.f16.f32    { %f5683, %f5684, %f5685, %f5686 },    { %r1, %r2 },            { %r3 },                { %f5683, %f5684, %f5685, %f5686 }; 
	// end inline asm
	// begin inline asm
	mma.sync.aligned.m16n8k8.row.col.f32.f16.f16.f32    { %f5691, %f5692, %f5693, %f5694 },    { %r1, %r2 },            { %r3 },                { %f5691, %f5692, %f5693, %f5694 }; 
	// end inline asm
	// begin inline asm
	mma.sync.aligned.m16n8k8.row.col.f32.f16.f16.f32    { %f5683, %f5684, %f5685, %f5686 },    { %r1, %r2 },            { %r3 },                { %f5683, %f5684, %f5685, %f5686 }; 
	// end inline asm
	// begin inline asm
	mma.sync.aligned.m16n8k8.row.col.f32.f16.f16.f32    { %f5691, %f5692, %f5693, %f5694 },    { %r1, %r2 },            { %r3 },                { %f5691, %f5692, %f5693, %f5694 }; 
	// end inline asm
	// begin inline asm
	mma.sync.aligned.m16n8k8.row.col.f32.f16.f16.f32    { %f5683, %f5684, %f5685, %f5686 },    { %r1, %r2 },            { %r3 },                { %f5683, %f5684, %f5685, %f5686 }; 
	// end inline asm
	// begin inline asm
	mma.sync.aligned.m16n8k8.row.col.f32.f16.f16.f32    { %f5691, %f5692, %f5693, %f5694 },    { %r1, %r2 },            { %r3 },                { %f5691, %f5692, %f5693, %f5694 }; 
	// end inline asm
	// begin inline asm
	mma.sync.aligned.m16n8k8.row.col.f32.f16.f16.f32    { %f5683, %f5684, %f5685, %f5686 },    { %r1, %r2 },            { %r3 },                { %f5683, %f5684, %f5685, %f5686 }; 
	// end inline asm
	// begin inline asm
	mma.sync.aligned.m16n8k8.row.col.f32.f16.f16.f32    { %f5691, %f5692, %f5693, %f5694 },    { %r1, %r2 },            { %r3 },                { %f5691, %f5692, %f5693, %f5694 }; 
	// end inline asm
	// begin inline asm
	mma.sync.aligned.m16n8k8.row.col.f32.f16.f16.f32    { %f5683, %f5684, %f5685, %f5686 },    { %r1, %r2 },            { %r3 },                { %f5683, %f5684, %f5685, %f5686 }; 
	// end inline asm
	// begin inline asm
	mma.sync.aligned.m16n8k8.row.col.f32.f16.f16.f32    { %f5691, %f5692, %f5693, %f5694 },    { %r1, %r2 },            { %r3 },                { %f5691, %f5692, %f5693, %f5694 }; 
	// end inline asm
	// begin inline asm
	mma.sync.aligned.m16n8k8.row.col.f32.f16.f16.f32    { %f5683, %f5684, %f5685, %f5686 },    { %r1, %r2 },            { %r3 },                { %f5683, %f5684, %f5685, %f5686 }; 
	// end inline asm
	// begin inline asm
	mma.sync.aligned.m16n8k8.row.col.f32.f16.f16.f32    { %f5691, %f5692, %f5693, %f5694 },    { %r1, %r2 },            { %r3 },                { %f5691, %f5692, %f5693, %f5694 }; 
	// end inline asm
	// begin inline asm
	mma.sync.aligned.m16n8k8.row.col.f32.f16.f16.f32    { %f5683, %f5684, %f5685, %f5686 },    { %r1, %r2 },            { %r3 },                { %f5683, %f5684, %f5685, %f5686 }; 
	// end inline asm
	// begin inline asm
	mma.sync.aligned.m16n8k8.row.col.f32.f16.f16.f32    { %f5691, %f5692, %f5693, %f5694 },    { %r1, %r2 },            { %r3 },                { %f5691, %f5692, %f5693, %f5694 }; 
	// end inline asm
	// begin inline asm
	mma.sync.aligned.m16n8k8.row.col.f32.f16.f16.f32    { %f5683, %f5684, %f5685, %f5686 },    { %r1, %r2 },            { %r3 },                { %f5683, %f5684, %f5685, %f5686 }; 
	// end inline asm
	// begin inline asm
	mma.sync.aligned.m16n8k8.row.col.f32.f16.f16.f32    { %f5691, %f5692, %f5693, %f5694 },    { %r1, %r2 },            { %r3 },                { %f5691, %f5692, %f5693, %f5694 }; 
	// end inline asm
	// begin inline asm
	mma.sync.aligned.m16n8k8.row.col.f32.f16.f16.f32    { %f5683, %f5684, %f5685, %f5686 },    { %r1, %r2 },            { %r3 },                { %f5683, %f5684, %f5685, %f5686 }; 
	// end inline asm
	// begin inline asm
	mma.sync.aligned.m16n8k8.row.col.f32.f16.f16.f32    { %f5691, %f5692, %f5693, %f5694 },    { %r1, %r2 },            { %r3 },                { %f5691, %f5692, %f5693, %f5694 }; 
	// end inline asm
	// begin inline asm
	mma.sync.aligned.m16n8k8.row.col.f32.f16.f16.f32    { %f5683, %f5684, %f5685, %f5686 },    { %r1, %r2 },            { %r3 },                { %f5683, %f5684, %f5685, %f5686 }; 
	// end inline asm
	// begin inline asm
	mma.sync.aligned.m16n8k8.row.col.f32.f16.f16.f32    { %f5691, %f5692, %f5693, %f5694 },    { %r1, %r2 },            { %r3 },                { %f5691, %f5692, %f5693, %f5694 }; 
	// end inline asm
	// begin inline asm
	mma.sync.aligned.m16n8k8.row.col.f32.f16.f16.f32    { %f5683, %f5684, %f5685, %f5686 },    { %r1, %r2 },            { %r3 },                { %f5683, %f5684, %f5685, %f5686 }; 
	// end inline asm
	// begin inline asm
	mma.sync.aligned.m16n8k8.row.col.f32.f16.f16.f32    { %f5691, %f5692, %f5693, %f5694 },    { %r1, %r2 },            { %r3 },                { %f5691, %f5692, %f5693, %f5694 }; 
	// end inline asm
	// begin inline asm
	mma.sync.aligned.m16n8k8.row.col.f32.f16.f16.f32    { %f5683, %f5684, %f5685, %f5686 },    { %r1, %r2 },            { %r3 },                { %f5683, %f5684, %f5685, %f5686 }; 
	// end inline asm
	// begin inline asm
	mma.sync.aligned.m16n8k8.row.col.f32.f16.f16.f32    { %f5691, %f5692, %f5693, %f5694 },    { %r1, %r2 },            { %r3 },                { %f5691, %f5692, %f5693, %f5694 }; 
	// end inline asm
	// begin inline asm
	mma.sync.aligned.m16n8k8.row.col.f32.f16.f16.f32    { %f5683, %f5684, %f5685, %f5686 },    { %r1, %r2 },            { %r3 },                { %f5683, %f5684, %f5685, %f5686 }; 
	// end inline asm
	// begin inline asm
	mma.sync.aligned.m16n8k8.row.col.f32.f16.f16.f32    { %f5691, %f5692, %f5693, %f5694 },    { %r1, %r2 },            { %r3 },                { %f5691, %f5692, %f5693, %f5694 }; 
	// end inline asm
	// begin inline asm
	mma.sync.aligned.m16n8k8.row.col.f32.f16.f16.f32    { %f5683, %f5684, %f5685, %f5686 },    { %r1, %r2 },            { %r3 },                { %f5683, %f5684, %f5685, %f5686 }; 
	// end inline asm
	// begin inline asm
	mma.sync.aligned.m16n8k8.row.col.f32.f16.f16.f32    { %f5691, %f5692, %f5693, %f5694 },    { %r1, %r2 },            { %r3 },                { %f5691, %f5692, %f5693, %f5694 }; 
	// end inline asm
	// begin inline asm
	mma.sync.aligned.m16n8k8.row.col.f32.f16.f16.f32    { %f5683, %f5684, %f5685, %f5686 },    { %r1, %r2 },            { %r3 },                { %f5683, %f5684, %f5685, %f5686 }; 
	// end inline asm
	// begin inline asm
	mma.sync.aligned.m16n8k8.row.col.f32.f16.f16.f32    { %f5691, %f5692, %f5693, %f5694 },    { %r1, %r2 },            { %r3 },                { %f5691, %f5692, %f5693, %f5694 }; 
	// end inline asm
	// begin inline asm
	mma.sync.aligned.m16n8k8.row.col.f32.f16.f16.f32    { %f5683, %f5684, %f5685, %f5686 },    { %r1, %r2 },            { %r3 },                { %f5683, %f5684, %f5685, %f5686 }; 
	// end inline asm
	// begin inline asm
	mma.sync.aligned.m16n8k8.row.col.f32.f16.f16.f32    { %f5691, %f5692, %f5693, %f5694 },    { %r1, %r2 },            { %r3 },                { %f5691, %f5692, %f5693, %f5694 }; 
	// end inline asm
	// begin inline asm
	mma.sync.aligned.m16n8k8.row.col.f32.f16.f16.f32    { %f5683, %f5684, %f5685, %f5686 },    { %r1, %r2 },            { %r3 },                { %f5683, %f5684, %f5685, %f5686 }; 
	// end inline asm
	// begin inline asm
	mma.sync.aligned.m16n8k8.row.col.f32.f16.f16.f32    { %f5691, %f5692, %f5693, %f5694 },    { %r1, %r2 },            { %r3 },                { %f5691, %f5692, %f5693, %f5694 }; 
	// end inline asm
	// begin inline asm
	mma.sync.aligned.m16n8k8.row.col.f32.f16.f16.f32    { %f5683, %f5684, %f5685, %f5686 },    { %r1, %r2 },            { %r3 },                { %f5683, %f5684, %f5685, %f5686 }; 
	// end inline asm
	// begin inline asm
	mma.sync.aligned.m16n8k8.row.col.f32.f16.f16.f32    { %f5691, %f5692, %f5693, %f5694 },    { %r1, %r2 },            { %r3 },                { %f5691, %f5692, %f5693, %f5694 }; 
	// end inline asm
	// begin inline asm
	mma.sync.aligned.m16n8k8.row.col.f32.f16.f16.f32    { %f5683, %f5684, %f5685, %f5686 },    { %r1, %r2 },            { %r3 },                { %f5683, %f5684, %f5685, %f5686 }; 
	// end inline asm
	// begin inline asm
	mma.sync.aligned.m16n8k8.row.col.f32.f16.f16.f32    { %f5691, %f5692, %f5693, %f5694 },    { %r1, %r2 },            { %r3 },                { %f5691, %f5692, %f5693, %f5694 }; 
	// end inline asm
	// begin inline asm
	mma.sync.aligned.m16n8k8.row.col.f32.f16.f16.f32    { %f5683, %f5684, %f5685, %f5686 },    { %r1, %r2 },            { %r3 },                { %f5683, %f5684, %f5685, %f5686 }; 
	// end inline asm
	// begin inline asm
	mma.sync.aligned.m16n8k8.row.col.f32.f16.f16.f32    { %f5691, %f5692, %f5693, %f5694 },    { %r1, %r2 },            { %r3 },                { %f5691, %f5692, %f5693, %f5694 }; 
	// end inline asm
	// begin inline asm
	mma.sync.aligned.m16n8k8.row.col.f32.f16.f16.f32    { %f5683, %f5684, %f5685, %f5686 },    { %r1, %r2 },            { %r3 },                { %f5683, %f5684, %f5685, %f5686 }; 
	// end inline asm
	// begin inline asm
	mma.sync.aligned.m16n8k8.row.col.f32.f16.f16.f32    { %f5691, %f5692, %f5693, %f5694 },    { %r1, %r2 },            { %r3 },                { %f5691, %f5692, %f5693, %f5694 }; 
	// end inline asm
	// begin inline asm
	mma.sync.aligned.m16n8k8.row.col.f32.f16.f16.f32    { %f5683, %f5684, %f5685, %f5686 },    { %r1, %r2 },            { %r3 },                { %f5683, %f5684, %f5685, %f5686 }; 
	// end inline asm
	// begin inline asm
	mma.sync.aligned.m16n8k8.row.col.f32.f16.f16.f32    { %f5691, %f5692, %f5693, %f5694 },    { %r1, %r2 },            { %r3 },                { %f5691, %f5692, %f5693, %f5694 }; 
	// end inline asm
	// begin inline asm
	mma.sync.aligned.m16n8k8.row.col.f32.f16.f16.f32    { %f5683, %f5684, %f5685, %f5686 },    { %r1, %r2 },            { %r3 },                { %f5683, %f5684, %f5685, %f5686 }; 
	// end inline asm
	// begin inline asm
	mma.sync.aligned.m16n8k8.row.col.f32.f16.f16.f32    { %f5691, %f5692, %f5693, %f5694 },    { %r1, %r2 },            { %r3 },                { %f5691, %f5692, %f5693, %f5694 }; 
	// end inline asm
	// begin inline asm
	mma.sync.aligned.m16n8k8.row.col.f32.f16.f16.f32    { %f5683, %f5684, %f5685, %f5686 },    { %r1, %r2 },            { %r3 },                { %f5683, %f5684, %f5685, %f5686 }; 
	// end inline asm
	// begin inline asm
	mma.sync.aligned.m16n8k8.row.col.f32.f16.f16.f32    { %f5691, %f5692, %f5693, %f5694 },    { %r1, %r2 },            { %r3 },                { %f5691, %f5692, %f5693, %f5694 }; 
	// end inline asm
	// begin inline asm
	mma.sync.aligned.m16n8k8.row.col.f32.f16.f16.f32    { %f5683, %f5684, %f5685, %f5686 },    { %r1, %r2 },            { %r3 },                { %f5683, %f5684, %f5685, %f5686 }; 
	// end inline asm
	// begin inline asm
	mma.sync.aligned.m16n8k8.row.col.f32.f16.f16.f32    { %f5691, %f5692, %f5693, %f5694 },    { %r1, %r2 },            { %r3 },                { %f5691, %f5692, %f5693, %f5694 }; 
	// end inline asm
	// begin inline asm
	mma.sync.aligned.m16n8k8.row.col.f32.f16.f16.f32    { %f5683, %f5684, %f5685, %f5686 },    { %r1, %r2 },            { %r3 },                { %f5683, %f5684, %f5685, %f5686 }; 
	// end inline asm
	// begin inline asm
	mma.sync.aligned.m16n8k8.row.col.f32.f16.f16.f32    { %f5691, %f5692, %f5693, %f5694 },    { %r1, %r2 },            { %r3 },                { %f5691, %f5692, %f5693, %f5694 }; 
	// end inline asm
	// begin inline asm
	mma.sync.aligned.m16n8k8.row.col.f32.f16.f16.f32    { %f5683, %f5684, %f5685, %f5686 },    { %r1, %r2 },            { %r3 },                { %f5683, %f5684, %f5685, %f5686 }; 
	// end inline asm
	// begin inline asm
	mma.sync.aligned.m16n8k8.row.col.f32.f16.f16.f32    { %f5691, %f5692, %f5693, %f5694 },    { %r1, %r2 },            { %r3 },                { %f5691, %f5692, %f5693, %f5694 }; 
	// end inline asm
	// begin inline asm
	mma.sync.aligned.m16n8k8.row.col.f32.f16.f16.f32    { %f5683, %f5684, %f5685, %f5686 },    { %r1, %r2 },            { %r3 },                { %f5683, %f5684, %f5685, %f5686 }; 
	// end inline asm
	// begin inline asm
	mma.sync.aligned.m16n8k8.row.col.f32.f16.f16.f32    { %f5691, %f5692, %f5693, %f5694 },    { %r1, %r2 },            { %r3 },                { %f5691, %f5692, %f5693, %f5694 }; 
	// end inline asm
	// begin inline asm
	mma.sync.aligned.m16n8k8.row.col.f32.f16.f16.f32    { %f5683, %f5684, %f5685, %f5686 },    { %r1, %r2 },            { %r3 },                { %f5683, %f5684, %f5685, %f5686 }; 
	// end inline asm
	// begin inline asm
	mma.sync.aligned.m16n8k8.row.col.f32.f16.f16.f32    { %f5691, %f5692, %f5693, %f5694 },    { %r1, %r2 },            { %r3 },                { %f5691, %f5692, %f5693, %f5694 }; 
	// end inline asm
	// begin inline asm
	mma.sync.aligned.m16n8k8.row.col.f32.f16.f16.f32    { %f5683, %f5684, %f5685, %f5686 },    { %r1, %r2 },            { %r3 },                { %f5683, %f5684, %f5685, %f5686 }; 
	// end inline asm
	// begin inline asm
	mma.sync.aligned.m16n8k8.row.col.f32.f16.f16.f32    { %f5691, %f5692, %f5693, %f5694 },    { %r1, %r2 },            { %r3 },                { %f5691, %f5692, %f5693, %f5694 }; 
	// end inline asm
	// begin inline asm
	mma.sync.aligned.m16n8k8.row.col.f32.f16.f16.f32    { %f5683, %f5684, %f5685, %f5686 },    { %r1, %r2 },            { %r3 },                { %f5683, %f5684, %f5685, %f5686 }; 
	// end inline asm
	// begin inline asm
	mma.sync.aligned.m16n8k8.row.col.f32.f16.f16.f32    { %f5691, %f5692, %f5693, %f5694 },    { %r1, %r2 },            { %r3 },                { %f5691, %f5692, %f5693, %f5694 }; 
	// end inline asm
	// begin inline asm
	mma.sync.aligned.m16n8k8.row.col.f32.f16.f16.f32    { %f5683, %f5684, %f5685, %f5686 },    { %r1, %r2 },            { %r3 },                { %f5683, %f5684, %f5685, %f5686 }; 
	// end inline asm
	// begin inline asm
	mma.sync.aligned.m16n8k8.row.col.f32.f16.f16.f32    { %f5691, %f5692, %f5693, %f5694 },    { %r1, %r2 },            { %r3 },                { %f5691, %f5692, %f5693, %f5694 }; 
	// end inline asm
	// begin inline asm
	mma.sync.aligned.m16n8k8.row.col.f32.f16.f16.f32    { %f5683, %f5684, %f5685, %f5686 },    { %r1, %r2 },            { %r3 },                { %f5683, %f5684, %f5685, %f5686 }; 
	// end inline asm
	// begin inline asm
	mma.sync.aligned.m16n8k8.row.col.f32.f16.f16.f32    { %f5691, %f5692, %f5693, %f5694 },    { %r1, %r2 },            { %r3 },                { %f5691, %f5692, %f5693, %f5694 }; 
	// end inline asm
	// begin inline asm
	mma.sync.aligned.m16n8k8.row.col.f32.f16.f16.f32    { %f5683, %f5684, %f5685, %f5686 },    { %r1, %r2 },            { %r3 },                { %f5683, %f5684, %f5685, %f5686 }; 
	// end inline asm
	// begin inline asm
	mma.sync.aligned.m16n8k8.row.col.f32.f16.f16.f32    { %f5691, %f5692, %f5693, %f5694 },    { %r1, %r2 },            { %r3 },                { %f5691, %f5692, %f5693, %f5694 }; 
	// end inline asm
	// begin inline asm
	mma.sync.aligned.m16n8k8.row.col.f32.f16.f16.f32    { %f5683, %f5684, %f5685, %f5686 },    { %r1, %r2 },            { %r3 },                { %f5683, %f5684, %f5685, %f5686 }; 
	// end inline asm
	// begin inline asm
	mma.sync.aligned.m16n8k8.row.col.f32.f16.f16.f32    { %f5691, %f5692, %f5693, %f5694 },    { %r1, %r2 },            { %r3 },                { %f5691, %f5692, %f5693, %f5694 }; 
	// end inline asm
	// begin inline asm
	mma.sync.aligned.m16n8k8.row.col.f32.f16.f16.f32    { %f5683, %f5684, %f5685, %f5686 },    { %r1, %r2 },            { %r3 },                { %f5683, %f5684, %f5685, %f5686 }; 
	// end inline asm
	// begin inline asm
	mma.sync.aligned.m16n8k8.row.col.f32.f16.f16.f32    { %f5691, %f5692, %f5693, %f5694 },    { %r1, %r2 },            { %r3 },                { %f5691, %f5692, %f5693, %f5694 }; 
	// end inline asm
	// begin inline asm
	mma.sync.aligned.m16n8k8.row.col.f32.f16.f16.f32    { %f5683, %f5684, %f5685, %f5686 },    { %r1, %r2 },            { %r3 },                { %f5683, %f5684, %f5685, %f5686 }; 
	// end inline asm
	// begin inline asm
	mma.sync.aligned.m16n8k8.row.col.f32.f16.f16.f32    { %f5691, %f5692, %f5693, %f5694 },    { %r1, %r2 },            { %r3 },                { %f5691, %f5692, %f5693, %f5694 }; 
	// end inline asm
	// begin inline asm
	mma.sync.aligned.m16n8k8.row.col.f32.f16.f16.f32    { %f5683, %f5684, %f5685, %f5686 },    { %r1, %r2 },            { %r3 },                { %f5683, %f5684, %f5685, %f5686 }; 
	// end inline asm
	// begin inline asm
	mma.sync.aligned.m16n8k8.row.col.f32.f16.f16.f32    { %f5691, %f5692, %f5693, %f5694 },    { %r1, %r2 },            { %r3 },                { %f5691, %f5692, %f5693, %f5694 }; 
	// end inline asm
	// begin inline asm
	mma.sync.aligned.m16n8k8.row.col.f32.f16.f16.f32    { %f5683, %f5684, %f5685, %f5686 },    { %r1, %r2 },            { %r3 },                { %f5683, %f5684, %f5685, %f5686 }; 
	// end inline asm
	// begin inline asm
	mma.sync.aligned.m16n8k8.row.col.f32.f16.f16.f32    { %f5691, %f5692, %f5693, %f5694 },    { %r1, %r2 },            { %r3 },                { %f5691, %f5692, %f5693, %f5694 }; 
	// end inline asm
	// begin inline asm
	mma.sync.aligned.m16n8k8.row.col.f32.f16.f16.f32    { %f5683, %f5684, %f5685, %f5686 },    { %r1, %r2 },            { %r3 },                { %f5683, %f5684, %f5685, %f5686 }; 
	// end inline asm
	// begin inline asm
	mma.sync.aligned.m16n8k8.row.col.f32.f16.f16.f32    { %f5691, %f5692, %f5693, %f5694 },    { %r1, %r2 },            { %r3 },                { %f5691, %f5692, %f5693, %f5694 }; 
	// end inline asm
	// begin inline asm
	mma.sync.aligned.m16n8k8.row.col.f32.f16.f16.f32    { %f5683, %f5684, %f5685, %f5686 },    { %r1, %r2 },            { %r3 },                { %f5683, %f5684, %f5685, %f5686 }; 
	// end inline asm
	// begin inline asm
	mma.sync.aligned.m16n8k8.row.col.f32.f16.f16.f32    { %f5691, %f5692, %f5693, %f5694 },    { %r1, %r2 },            { %r3 },                { %f5691, %f5692, %f5693, %f5694 }; 
	// end inline asm
	// begin inline asm
	mma.sync.aligned.m16n8k8.row.col.f32.f16.f16.f32    { %f5683, %f5684, %f5685, %f5686 },    { %r1, %r2 },            { %r3 },                { %f5683, %f5684, %f5685, %f5686 }; 
	// end inline asm
	// begin inline asm
	mma.sync.aligned.m16n8k8.row.col.f32.f16.f16.f32    { %f5691, %f5692, %f5693, %f5694 },    { %r1, %r2 },            { %r3 },                { %f5691, %f5692, %f5693, %f5694 }; 
	// end inline asm
	// begin inline asm
	mma.sync.aligned.m16n8k8.row.col.f32.f16.f16.f32    { %f5683, %f5684, %f5685, %f5686 },    { %r1, %r2 },            { %r3 },                { %f5683, %f5684, %f5685, %f5686 }; 
	// end inline asm
	// begin inline asm
	mma.sync.aligned.m16n8k8.row.col.f32.f16.f16.f32    { %f5691, %f5692, %f5693, %f5694 },    { %r1, %r2 },            { %r3 },                { %f5691, %f5692, %f5693, %f5694 }; 
	// end inline asm
	// begin inline asm
	mma.sync.aligned.m16n8k8.row.col.f32.f16.f16.f32    { %f5683, %f5684, %f5685, %f5686 },    { %r1, %r2 },            { %r3 },                { %f5683, %f5684, %f5685, %f5686 }; 
	// end inline asm
	// begin inline asm
	mma.sync.aligned.m16n8k8.row.col.f32.f16.f16.f32    { %f5691, %f5692, %f5693, %f5694 },    { %r1, %r2 },            { %r3 },                { %f5691, %f5692, %f5693, %f5694 }; 
	// end inline asm
	// begin inline asm
	mma.sync.aligned.m16n8k8.row.col.f32.f16.f16.f32    { %f5683, %f5684, %f5685, %f5686 },    { %r1, %r2 },            { %r3 },                { %f5683, %f5684, %f5685, %f5686 }; 
	// end inline asm
	// begin inline asm
	mma.sync.aligned.m16n8k8.row.col.f32.f16.f16.f32    { %f5691, %f5692, %f5693, %f5694 },    { %r1, %r2 },            { %r3 },                { %f5691, %f5692, %f5693, %f5694 }; 
	// end inline asm
	// begin inline asm
	mma.sync.aligned.m16n8k8.row.col.f32.f16.f16.f32    { %f5683, %f5684, %f5685, %f5686 },    { %r1, %r2 },            { %r3 },                { %f5683, %f5684, %f5685, %f5686 }; 
	// end inline asm
	// begin inline asm
	mma.sync.aligned.m16n8k8.row.col.f32.f16.f16.f32    { %f5691, %f5692, %f5693, %f5694 },    { %r1, %r2 },            { %r3 },                { %f5691, %f5692, %f5693, %f5694 }; 
	// end inline asm
	// begin inline asm
	mma.sync.aligned.m16n8k8.row.col.f32.f16.f16.f32    { %f5683, %f5684, %f5685, %f5686 },    { %r1, %r2 },            { %r3 },                { %f5683, %f5684, %f5685, %f5686 }; 
	// end inline asm
	// begin inline asm
	mma.sync.aligned.m16n8k8.row.col.f32.f16.f16.f32    { %f5691, %f5692, %f5693, %f5694 },    { %r1, %r2 },            { %r3 },                { %f5691, %f5692, %f5693, %f5694 }; 
	// end inline asm
	// begin inline asm
	mma.sync.aligned.m16n8k8.row.col.f32.f16.f16.f32    { %f5683, %f5684, %f5685, %f5686 },    { %r1, %r2 },            { %r3 },                { %f5683, %f5684, %f5685, %f5686 }; 
	// end inline asm
	// begin inline asm
	mma.sync.aligned.m16n8k8.row.col.f32.f16.f16.f32    { %f5691, %f5692, %f5693, %f5694 },    { %r1, %r2 },            { %r3 },                { %f5691, %f5692, %f5693, %f5694 }; 
	// end inline asm
	// begin inline asm
	mma.sync.aligned.m16n8k8.row.col.f32.f16.f16.f32    { %f5683, %f5684, %f5685, %f5686 },    { %r1, %r2 },            { %r3 },                { %f5683, %f5684, %f5685, %f5686 }; 
	// end inline asm
	// begin inline asm
	mma.sync.aligned.m16n8k8.row.col.f32.f16.f16.f32    { %f5691, %f5692, %f5693, %f5694 },    { %r1, %r2 },            { %r3 },                { %f5691, %f5692, %f5693, %f5694 }; 
	// end inline asm
	// begin inline asm
	mma.sync.aligned.m16n8k8.row.col.f32.f16.f16.f32    { %f5683, %f5684, %f5685, %f5686 },    { %r1, %r2 },            { %r3 },                { %f5683, %f5684, %f5685, %f5686 }; 
	// end inline asm
	// begin inline asm
	mma.sync.aligned.m16n8k8.row.col.f32.f16.f16.f32    { %f5691, %f5692, %f5693, %f5694 },    { %r1, %r2 },            { %r3 },                { %f5691, %f5692, %f5693, %f5694 }; 
	// end inline asm
	// begin inline asm
	mma.sync.aligned.m16n8k8.row.col.f32.f16.f16.f32    { %f5683, %f5684, %f5685, %f5686 },    { %r1, %r2 },            { %r3 },                { %f5683, %f5684, %f5685, %f5686 }; 
	// end inline asm
	// begin inline asm
	mma.sync.aligned.m16n8k8.row.col.f32.f16.f16.f32    { %f5691, %f5692, %f5693, %f5694 },    { %r1, %r2 },            { %r3 },                { %f5691, %f5692, %f5693, %f5694 }; 
	// end inline asm
	// begin inline asm
	mma.sync.aligned.m16n8k8.row.col.f32.f16.f16.f32    { %f5683, %f5684, %f5685, %f5686 },    { %r1, %r2 },            { %r3 },                { %f5683, %f5684, %f5685, %f5686 }; 
	// end inline asm
	// begin inline asm
	mma.sync.aligned.m16n8k8.row.col.f32.f16.f16.f32    { %f5691, %f5692, %f5693, %f5694 },    { %r1, %r2 },            { %r3 },                { %f5691, %f5692, %f5693, %f5694 }; 
	// end inline asm
	// begin inline asm
	mma.sync.aligned.m16n8k8.row.col.f32.f16.f16.f32    { %f5683, %f5684, %f5685, %f5686 },    { %r1, %r2 },            { %r3 },                { %f5683, %f5684, %f5685, %f5686 }; 
	// end inline asm
	// begin inline asm
	mma.sync.aligned.m16n8k8.row.col.f32.f16.f16.f32    { %f5691, %f5692, %f5693, %f5694 },    { %r1, %r2 },            { %r3 },                { %f5691, %f5692, %f5693, %f5694 }; 
	// end inline asm
	// begin inline asm
	mma.sync.aligned.m16n8k8.row.col.f32.f16.f16.f32    { %f5683, %f5684, %f5685, %f5686 },    { %r1, %r2 },            { %r3 },                { %f5683, %f5684, %f5685, %f5686 }; 
	// end inline asm
	// begin inline asm
	mma.sync.aligned.m16n8k8.row.col.f32.f16.f16.f32    { %f5691, %f5692, %f5693, %f5694 },    { %r1, %r2 },            { %r3 },                { %f5691, %f5692, %f5693, %f5694 }; 
	// end inline asm
	mov.f32 	%f11364, %f5684;
	mov.f32 	%f11366, %f5686;
	mov.f32 	%f11363, %f5683;
	mov.f32 	%f11365, %f5685;
	// begin inline asm
	mma.sync.aligned.m16n8k8.row.col.f32.f16.f16.f32    { %f11363, %f11364, %f11365, %f11366 },    { %r1, %r2 },            { %r3 },                { %f11363, %f11364, %f11365, %f11366 }; 
	// end inline asm
	mov.f32 	%f11373, %f5693;
	mov.f32 	%f11372, %f5692;
	mov.f32 	%f11374, %f5694;
	mov.f32 	%f11371, %f5691;
	// begin inline asm
	mma.sync.aligned.m16n8k8.row.col.f32.f16.f16.f32    { %f11371, %f11372, %f11373, %f11374 },    { %r1, %r2 },            { %r3 },                { %f11371, %f11372, %f11373, %f11374 }; 
	// end inline asm
	// begin inline asm
	mma.sync.aligned.m16n8k8.row.col.f32.f16.f16.f32    { %f11363, %f11364, %f11365, %f11366 },    { %r1, %r2 },            { %r3 },                { %f11363, %f11364, %f11365, %f11366 }; 
	// end inline asm
	// begin inline asm
	mma.sync.aligned.m16n8k8.row.col.f32.f16.f16.f32    { %f11371, %f11372, %f11373, %f11374 },    { %r1, %r2 },            { %r3 },                { %f11371, %f11372, %f11373, %f11374 }; 
	// end inline asm
	// begin inline asm
	mma.sync.aligned.m16n8k8.row.col.f32.f16.f16.f32    { %f11363, %f11364, %f11365, %f11366 },    { %r1, %r2 },            { %r3 },                { %f11363, %f11364, %f11365, %f11366 }; 
	// end inline asm
	// begin inline asm
	mma.sync.aligned.m16n8k8.row.col.f32.f16.f16.f32    { %f11371, %f11372, %f11373, %f11374 },    { %r1, %r2 },            { %r3 },                { %f11371, %f11372, %f11373, %f11374 }; 
	// end inline asm
	// begin inline asm
	mma.sync.aligned.m16n8k8.row.col.f32.f16.f16.f32    { %f11363, %f11364, %f11365, %f11366 },    { %r1, %r2 },            { %r3 },                { %f11363, %f11364, %f11365, %f11366 }; 
	// end inline asm
	// begin inline asm
	mma.sync.aligned.m16n8k8.row.col.f32.f16.f16.f32    { %f11371, %f11372, %f11373, %f11374 },    { %r1, %r2 },            { %r3 },                { %f11371, %f11372, %f11373, %f11374 }; 
	// end inline asm
	// begin inline asm
	mma.sync.aligned.m16n8k8.row.col.f32.f16.f16.f32    { %f11363, %f11364, %f11365, %f11366 },    { %r1, %r2 },            { %r3 },                { %f11363, %f11364, %f11365, %f11366 }; 
	// end inline asm
	// begin inline asm
	mma.sync.aligned.m16n8k8.row.col.f32.f16.f16.f32    { %f11371, %f11372, %f11373, %f11374 },    { %r1, %r2 },            { %r3 },                { %f11371, %f11372, %f11373, %f11374 }; 
	// end inline asm
	// begin inline asm
	mma.sync.aligned.m16n8k8.row.col.f32.f16.f16.f32    { %f11363, %f11364, %f11365, %f11366 },    { %r1, %r2 },            { %r3 },                { %f11363, %f11364, %f11365, %f11366 }; 
	// end inline asm
	// begin inline asm
	mma.sync.aligned.m16n8k8.row.col.f32.f16.f16.f32    { %f11371, %f11372, %f11373, %f11374 },    { %r1, %r2 },            { %r3 },                { %f11371, %f11372, %f11373, %f11374 }; 
	// end inline asm
	// begin inline asm
	mma.sync.aligned.m16n8k8.row.col.f32.f16.f16.f32    { %f11363, %f11364, %f11365, %f11366 },    { %r1, %r2 },            { %r3 },                { %f11363, %f11364, %f11365, %f11366 }; 
	// end inline asm
	// begin inline asm
	mma.sync.aligned.m16n8k8.row.col.f32.f16.f16.f32    { %f11371, %f11372, %f11373, %f11374 },    { %r1, %r2 },            { %r3 },                { %f11371, %f11372, %f11373, %f11374 }; 
	// end inline asm
	// begin inline asm
	mma.sync.aligned.m16n8k8.row.col.f32.f16.f16.f32    { %f11363, %f11364, %f11365, %f11366 },    { %r1, %r2 },            { %r3 },                { %f11363, %f11364, %f11365, %f11366 }; 
	// end inline asm
	// begin inline asm
	mma.sync.aligned.m16n8k8.row.col.f32.f16.f16.f32    { %f11371, %f11372, %f11373, %f11374 },    { %r1, %r2 },            { %r3 },                { %f11371, %f11372, %f11373, %f11374 }; 
	// end inline asm
	// begin inline asm
	mma.sync.aligned.m16n8k8.row.col.f32.f16.f16.f32    { %f11363, %f11364, %f11365, %f11366 },    { %r1, %r2 },            { %r3 },                { %f11363, %f11364, %f11365, %f11366 }; 
	// end inline asm
	// begin inline asm
	mma.sync.aligned.m16n8k8.row.col.f32.f16.f16.f32    { %f11371, %f11372, %f11373, %f11374 },    { %r1, %r2 },            { %r3 },                { %f11371, %f11372, %f11373, %f11374 }; 
	// end inline asm
	// begin inline asm
	mma.sync.aligned.m16n8k8.row.col.f32.f16.f16.f32    { %f11363, %f11364, %f11365, %f11366 },    { %r1, %r2 },            { %r3 },                { %f11363, %f11364, %f11365, %f11366 }; 
	// end inline asm
	// begin inline asm
	mma.sync.aligned.m16n8k8.row.col.f32.f16.f16.f32    { %f11371, %f11372, %f11373, %f11374 },    { %r1, %r2 },            { %r3 },                { %f11371, %f11372, %f11373, %f11374 }; 
	// end inline asm
	// begin inline asm
	mma.sync.aligned.m16n8k8.row.col.f32.f16.f16.f32    { %f11363, %f11364, %f11365, %f11366 },    { %r1, %r2 },            { %r3 },                { %f11363, %f11364, %f11365, %f11366 }; 
	// end inline asm
	// begin inline asm
	mma.sync.aligned.m16n8k8.row.col.f32.f16.f16.f32    { %f11371, %f11372, %f11373, %f11374 },    { %r1, %r2 },            { %r3 },                { %f11371, %f11372, %f11373, %f11374 }; 
	// end inline asm
	// begin inline asm
	mma.sync.aligned.m16n8k8.row.col.f32.f16.f16.f32    { %f11363, %f11364, %f11365, %f11366 },    { %r1, %r2 },            { %r3 },                { %f11363, %f11364, %f11365, %f11366 }; 
	// end inline asm
	// begin inline asm
	mma.sync.aligned.m16n8k8.row.col.f32.f16.f16.f32    { %f11371, %f11372, %f11373, %f11374 },    { %r1, %r2 },            { %r3 },                { %f11371, %f11372, %f11373, %f11374 }; 
	// end inline asm
	// begin inline asm
	mma.sync.aligned.m16n8k8.row.col.f32.f16.f16.f32    { %f11363, %f11364, %f11365, %f11366 },    { %r1, %r2 },            { %r3 },                { %f11363, %f11364, %f11365, %f11366 }; 
	// end inline asm
	// begin inline asm
	mma.sync.aligned.m16n8k8.row.col.f32.f16.f16.f32    { %f11371, %f11372, %f11373, %f11374 },    { %r1, %r2 },            { %r3 },                { %f11371, %f11372, %f11373, %f11374 }; 
	// end inline asm
	// begin inline asm
	mma.sync.aligned.m16n8k8.row.col.f32.f16.f16.f32    { %f11363, %f11364, %f11365, %f11366 },    { %r1, %r2 },            { %r3 },                { %f11363, %f11364, %f11365, %f11366 }; 
	// end inline asm
	// begin inline asm
	mma.sync.aligned.m16n8k8.row.col.f32.f16.f16.f32    { %f11371, %f11372, %f11373, %f11374 },    { %r1, %r2 },            { %r3 },                { %f11371, %f11372, %f11373, %f11374 }; 
	// end inline asm
	// begin inline asm
	mma.sync.aligned.m16n8k8.row.col.f32.f16.f16.f32    { %f11363, %f11364, %f11365, %f11366 },    { %r1, %r2 },            { %r3 },                { %f11363, %f11364, %f11365, %f11366 }; 
	// end inline asm
	// begin inline asm
	mma.sync.aligned.m16n8k8.row.col.f32.f16.f16.f32    { %f11371, %f11372, %f11373, %f11374 },    { %r1, %r2 },            { %r3 },                { %f11371, %f11372, %f11373, %f11374 }; 
	// end inline asm
	// begin inline asm
	mma.sync.aligned.m16n8k8.row.col.f32.f16.f16.f32    { %f11363, %f11364, %f11365, %f11366 },    { %r1, %r2 },            { %r3 },                { %f11363, %f11364, %f11365, %f11366 }; 
	// end inline asm
	// begin inline asm
	mma.sync.aligned.m16n8k8.row.col.f32.f16.f16.f32    { %f11371, %f11372, %f11373, %f11374 },    { %r1, %r2 },            { %r3 },                { %f11371, %f11372, %f11373, %f11374 }; 
	// end inline asm
	// begin inline asm
	mma.sync.aligned.m16n8k8.row.col.f32.f16.f16.f32    { %f11363, %f11364, %f11365, %f11366 },    { %r1, %r2 },            { %r3 },                { %f11363, %f11364, %f11365, %f11366 }; 
	// end inline asm
	// begin inline asm
	mma.sync.aligned.m16n8k8.row.col.f32.f16.f16.f32    { %f11371, %f11372, %f11373, %f11374 },    { %r1, %r2 },            { %r3 },                { %f11371, %f11372, %f11373, %f11374 }; 
	// end inline asm
	// begin inline asm
	mma.sync.aligned.m16n8k8.row.col.f32.f16.f16.f32    { %f11363, %f11364, %f11365, %f11366 },    { %r1, %r2 },            { %r3 },                { %f11363, %f11364, %f11365, %f11366 }; 
	// end inline asm
	// begin inline asm
	mma.sync.aligned.m16n8k8.row.col.f32.f16.f16.f32    { %f11371, %f11372, %f11373, %f11374 },    { %r1, %r2 },            { %r3 },                { %f11371, %f11372, %f11373, %f11374 }; 
	// end inline asm
	// begin inline asm
	mma.sync.aligned.m16n8k8.row.col.f32.f16.f16.f32    { %f11363, %f11364, %f11365, %f11366 },    { %r1, %r2 },            { %r3 },                { %f11363, %f11364, %f11365, %f11366 }; 
	// end inline asm
	// begin inline asm
	mma.sync.aligned.m16n8k8.row.col.f32.f16.f16.f32    { %f11371, %f11372, %f11373, %f11374 },    { %r1, %r2 },            { %r3 },                { %f11371, %f11372, %f11373, %f11374 }; 
	// end inline asm
	// begin inline asm
	mma.sync.aligned.m16n8k8.row.col.f32.f16.f16.f32    { %f11363, %f11364, %f11365, %f11366 },    { %r1, %r2 },            { %r3 },                { %f11363, %f11364, %f11365, %f11366 }; 
	// end inline asm
	// begin inline asm
	mma.sync.aligned.m16n8k8.row.col.f32.f16.f16.f32    { %f11371, %f11372, %f11373, %f11374 },    { %r1, %r2 },            { %r3 },                { %f11371, %f11372, %f11373, %f11374 }; 
	// end inline asm
	// begin inline asm
	mma.sync.aligned.m16n8k8.row.col.f32.f16.f16.f32    { %f11363, %f11364, %f11365, %f11366 },    { %r1, %r2 },            { %r3 },                { %f11363, %f11364, %f11365, %f11366 }; 
	// end inline asm
	// begin inline asm
	mma.sync.aligned.m16n8k8.row.col.f32.f16.f16.f32    { %f11371, %f11372, %f11373, %f11374 },    { %r1, %r2 },            { %r3 },                { %f11371, %f11372, %f11373, %f11374 }; 
	// end inline asm
	// begin inline asm
	mma.sync.aligned.m16n8k8.row.col.f32.f16.f16.f32    { %f11363, %f11364, %f11365, %f11366 },    { %r1, %r2 },            { %r3 },                { %f11363, %f11364, %f11365, %f11366 }; 
	// end inline asm
	// begin inline asm
	mma.sync.aligned.m16n8k8.row.col.f32.f16.f16.f32    { %f11371, %f11372, %f11373, %f11374 },    { %r1, %r2 },            { %r3 },                { %f11371, %f11372, %f11373, %f11374 }; 
	// end inline asm
	// begin inline asm
	mma.sync.aligned.m16n8k8.row.col.f32.f16.f16.f32    { %f11363, %f11364, %f11365, %f11366 },    { %r1, %r2 },            { %r3 },                { %f11363, %f11364, %f11365, %f11366 }; 
	// end inline asm
	// begin inline asm
	mma.sync.aligned.m16n8k8.row.col.f32.f16.f16.f32    { %f11371, %f11372, %f11373, %f11374 },    { %r1, %r2 },            { %r3 },                { %f11371, %f11372, %f11373, %f11374 }; 
	// end inline asm
	// begin inline asm
	mma.sync.aligned.m16n8k8.row.col.f32.f16.f16.f32    { %f11363, %f11364, %f11365, %f11366 },    { %r1, %r2 },            { %r3 },                { %f11363, %f11364, %f11365, %f11366 }; 
	// end inline asm
	// begin inline asm
	mma.sync.aligned.m16n8k8.row.col.f32.f16.f16.f32    { %f11371, %f11372, %f11373, %f11374 },    { %r1, %r2 },            { %r3 },                { %f11371, %f11372, %f11373, %f11374 }; 
	// end inline asm
	// begin inline asm
	mma.sync.aligned.m16n8k8.row.col.f32.f16.f16.f32    { %f11363, %f11364, %f11365, %f11366 },    { %r1, %r2 },            { %r3 },                { %f11363, %f11364, %f11365, %f11366 }; 
	// end inline asm
	// begin inline asm
	mma.sync.aligned.m16n8k8.row.col.f32.f16.f16.f32    { %f11371, %f11372, %f11373, %f11374 },    { %r1, %r2 },            { %r3 },                { %f11371, %f11372, %f11373, %f11374 }; 
	// end inline asm
	// begin inline asm
	mma.sync.aligned.m16n8k8.row.col.f32.f16.f16.f32    { %f11363, %f11364, %f11365, %f11366 },    { %r1, %r2 },            { %r3 },                { %f11363, %f11364, %f11365, %f11366 }; 
	// end inline asm
	// begin inline asm
	mma.sync.aligned.m16n8k8.row.col.f32.f16.f16.f32    { %f11371, %f11372, %f11373, %f11374 },    { %r1, %r2 },            { %r3 },                { %f11371, %f11372, %f11373, %f11374 }; 
	// end inline asm
	// begin inline asm
	mma.sync.aligned.m16n8k8.row.col.f32.f16.f16.f32    { %f11363, %f11364, %f11365, %f11366 },    { %r1, %r2 },            { %r3 },                { %f11363, %f11364, %f11365, %f11366 }; 
	// end inline asm
	// begin inline asm
	mma.sync.aligned.m16n8k8.row.col.f32.f16.f16.f32    { %f11371, %f11372, %f11373, %f11374 },    { %r1, %r2 },            { %r3 },                { %f11371, %f11372, %f11373, %f11374 }; 
	// end inline asm
	// begin inline asm
	mma.sync.aligned.m16n8k8.row.col.f32.f16.f16.f32    { %f11363, %f11364, %f11365, %f11366 },    { %r1, %r2 },            { %r3 },                { %f11363, %f11364, %f11365, %f11366 }; 
	// end inline asm
	// begin inline asm
	mma.sync.aligned.m16n8k8.row.col.f32.f16.f16.f32    { %f11371, %f11372, %f11373, %f11374 },    { %r1, %r2 },            { %r3 },                { %f11371, %f11372, %f11373, %f11374 }; 
	// end inline asm
	// begin inline asm
	mma.sync.aligned.m16n8k8.row.col.f32.f16.f16.f32    { %f11363, %f11364, %f11365, %f11366 },    { %r1, %r2 },            { %r3 },                { %f11363, %f11364, %f11365, %f11366 }; 
	// end inline asm
	// begin inline asm
	mma.sync.aligned.m16n8k8.row.col.f32.f16.f16.f32    { %f11371, %f11372, %f11373, %f11374 },    { %r1, %r2 },            { %r3 },                { %f11371, %f11372, %f11373, %f11374 }; 
	// end inline asm
	// begin inline asm
	mma.sync.aligned.m16n8k8.row.col.f32.f16.f16.f32    { %f11363, %f11364, %f11365, %f11366 },    { %r1, %r2 },            { %r3 },                { %f11363, %f11364, %f11365, %f11366 }; 
	// end inline asm
	// begin inline asm
	mma.sync.aligned.m16n8k8.row.col.f32.f16.f16.f32    { %f11371, %f11372, %f11373, %f11374 },    { %r1, %r2 },            { %r3 },                { %f11371, %f11372, %f11373, %f11374 }; 
	// end inline asm
	// begin inline asm
	mma.sync.aligned.m16n8k8.row.col.f32.f16.f16.f32    { %f11363, %f11364, %f11365, %f11366 },    { %r1, %r2 },            { %r3 },                { %f11363, %f11364, %f11365, %f11366 }; 
	// end inline asm
	// begin inline asm
	mma.sync.aligned.m16n8k8.row.col.f32.f16.f16.f32    { %f11371, %f11372, %f11373, %f11374 },    { %r1, %r2 },            { %r3 },                { %f11371, %f11372, %f11373, %f11374 }; 
	// end inline asm
	// begin inline asm
	mma.sync.aligned.m16n8k8.row.col.f32.f16.f16.f32    { %f11363, %f11364, %f11365, %f11366 },    { %r1, %r2 },            { %r3 },                { %f11363, %f11364, %f11365, %f11366 }; 
	// end inline asm
	// begin inline asm
	mma.sync.aligned.m16n8k8.row.col.f32.f16.f16.f32    { %f11371, %f11372, %f11373, %f11374 },    { %r1, %r2 },            { %r3 },                { %f11371, %f11372, %f11373, %f11374 }; 
	// end inline asm
	// begin inline asm
	mma.sync.aligned.m16n8k8.row.col.f32.f16.f16.f32    { %f11363, %f11364, %f11365, %f11366 },    { %r1, %r2 },            { %r3 },                { %f11363, %f11364, %f11365, %f11366 }; 
	// end inline asm
	// begin inline asm
	mma.sync.aligned.m16n8k8.row.col.f32.f16.f16.f32    { %f11371, %f11372, %f11373, %f11374 },    { %r1, %r2 },            { %r3 },                { %f11371, %f11372, %f11373, %f11374 }; 
	// end inline asm
	// begin inline asm
	mma.sync.aligned.m16n8k8.row.col.f32.f16.f16.f32    { %f11363, %f11364, %f11365, %f11366 },    { %r1, %r2 },            { %r3 },                { %f11363, %f11364, %f11365, %f11366 }; 
	// end inline asm
	// begin inline asm
	mma.sync.aligned.m16n8k8.row.col.f32.f16.f16.f32    { %f11371, %f11372, %f11373, %f11374 },    { %r1, %r2 },            { %r3 },                { %f11371, %f11372, %f11373, %f11374 }; 
	// end inline asm
	// begin inline asm
	mma.sync.aligned.m16n8k8.row.col.f32.f16.f16.f32    { %f11363, %f11364, %f11365, %f11366 },    { %r1, %r2 },            { %r3 },                { %f11363, %f11364, %f11365, %f11366 }; 
	// end inline asm
	// begin inline asm
	mma.sync.aligned.m16n8k8.row.col.f32.f16.f16.f32    { %f11371, %f11372, %f11373, %f11374 },    { %r1, %r2 },            { %r3 },                { %f11371, %f11372, %f11373, %f11374 }; 
	// end inline asm
	// begin inline asm
	mma.sync.aligned.m16n8k8.row.col.f32.f16.f16.f32    { %f11363, %f11364, %f11365, %f11366 },    { %r1, %r2 },            { %r3 },                { %f11363, %f11364, %f11365, %f11366 }; 
	// end inline asm
	// begin inline asm
	mma.sync.aligned.m16n8k8.row.col.f32.f16.f16.f32    { %f11371, %f11372, %f11373, %f11374 },    { %r1, %r2 },            { %r3 },                { %f11371, %f11372, %f11373, %f11374 }; 
	// end inline asm
	// begin inline asm
	mma.sync.aligned.m16n8k8.row.col.f32.f16.f16.f32    { %f11363, %f11364, %f11365, %f11366 },    { %r1, %r2 },            { %r3 },                { %f11363, %f11364, %f11365, %f11366 }; 
	// end inline asm
	// begin inline asm
	mma.sync.aligned.m16n8k8.row.col.f32.f16.f16.f32    { %f11371, %f11372, %f11373, %f11374 },    { %r1, %r2 },            { %r3 },                { %f11371, %f11372, %f11373, %f11374 }; 
	// end inline asm
	// begin inline asm
	mma.sync.aligned.m16n8k8.row.col.f32.f16.f16.f32    { %f11363, %f11364, %f11365, %f11366 },    { %r1, %r2 },            { %r3 },                { %f11363, %f11364, %f11365, %f11366 }; 
	// end inline asm
	// begin inline asm
	mma.sync.aligned.m16n8k8.row.col.f32.f16.f16.f32    { %f11371, %f11372, %f11373, %f11374 },    { %r1, %r2 },            { %r3 },                { %f11371, %f11372, %f11373, %f11374 }; 
	// end inline asm
	// begin inline asm
	mma.sync.aligned.m16n8k8.row.col.f32.f16.f16.f32    { %f11363, %f11364, %f11365, %f11366 },    { %r1, %r2 },            { %r3 },                { %f11363, %f11364, %f11365, %f11366 }; 
	// end inline asm
	// begin inline asm
	mma.sync.aligned.m16n8k8.row.col.f32.f16.f16.f32    { %f11371, %f11372, %f11373, %f11374 },    { %r1, %r2 },            { %r3 },                { %f11371, %f11372, %f11373, %f11374 }; 
	// end inline asm
	// begin inline asm
	mma.sync.aligned.m16n8k8.row.col.f32.f16.f16.f32    { %f11363, %f11364, %f11365, %f11366 },    { %r1, %r2 },            { %r3 },                { %f11363, %f11364, %f11365, %f11366 }; 
	// end inline asm
	// begin inline asm
	mma.sync.aligned.m16n8k8.row.col.f32.f16.f16.f32    { %f11371, %f11372, %f11373, %f11374 },    { %r1, %r2 },            { %r3 },                { %f11371, %f11372, %f11373, %f11374 }; 
	// end inline asm
	// begin inline asm
	mma.sync.aligned.m16n8k8.row.col.f32.f16.f16.f32    { %f11363, %f11364, %f11365, %f11366 },    { %r1, %r2 },            { %r3 },                { %f11363, %f11364, %f11365, %f11366 }; 
	// end inline asm
	// begin inline asm
	mma.sync.aligned.m16n8k8.row.col.f32.f16.f16.f32    { %f11371, %f11372, %f11373, %f11374 },    { %r1, %r2 },            { %r3 },                { %f11371, %f11372, %f11373, %f11374 }; 
	// end inline asm
	// begin inline asm
	mma.sync.aligned.m16n8k8.row.col.f32.f16.f16.f32    { %f11363, %f11364, %f11365, %f11366 },    { %r1, %r2 },            { %r3 },                { %f11363, %f11364, %f11365, %f11366 }; 
	// end inline asm
	// begin inline asm
	mma.sync.aligned.m16n8k8.row.col.f32.f16.f16.f32    { %f11371, %f11372, %f11373, %f11374 },    { %r1, %r2 },            { %r3 },                { %f11371, %f11372, %f11373, %f11374 }; 
	// end inline asm
	// begin inline asm
	mma.sync.aligned.m16n8k8.row.col.f32.f16.f16.f32    { %f11363, %f11364, %f11365, %f11366 },    { %r1, %r2 },            { %r3 },                { %f11363, %f11364, %f11365, %f11366 }; 
	// end inline asm
	// begin inline asm
	mma.sync.aligned.m16n8k8.row.col.f32.f16.f16.f32    { %f11371, %f11372, %f11373, %f11374 },    { %r1, %r2 },            { %r3 },                { %f11371, %f11372, %f11373, %f11374 }; 
	// end inline asm
	// begin inline asm
	mma.sync.aligned.m16n8k8.row.col.f32.f16.f16.f32    { %f11363, %f11364, %f11365, %f11366 },    { %r1, %r2 },            { %r3 },                { %f11363, %f11364, %f11365, %f11366 }; 
	// end inline asm
	// begin inline asm
	mma.sync.aligned.m16n8k8.row.col.f32.f16.f16.f32    { %f11371, %f11372, %f11373, %f11374 },    { %r1, %r2 },            { %r3 },                { %f11371, %f11372, %f11373, %f11374 }; 
	// end inline asm
	// begin inline asm
	mma.sync.aligned.m16n8k8.row.col.f32.f16.f16.f32    { %f11363, %f11364, %f11365, %f11366 },    { %r1, %r2 },            { %r3 },                { %f11363, %f11364, %f11365, %f11366 }; 
	// end inline asm
	// begin inline asm
	mma.sync.aligned.m16n8k8.row.col.f32.f16.f16.f32    { %f11371, %f11372, %f11373, %f11374 },    { %r1, %r2 },            { %r3 },                { %f11371, %f11372, %f11373, %f11374 }; 
	// end inline asm
	// begin inline asm
	mma.sync.aligned.m16n8k8.row.col.f32.f16.f16.f32    { %f11363, %f11364, %f11365, %f11366 },    { %r1, %r2 },            { %r3 },                { %f11363, %f11364, %f11365, %f11366 }; 
	// end inline asm
	// begin inline asm
	mma.sync.aligned.m16n8k8.row.col.f32.f16.f16.f32    { %f11371, %f11372, %f11373, %f11374 },    { %r1, %r2 },            { %r3 },                { %f11371, %f11372, %f11373, %f11374 }; 
	// end inline asm
	// begin inline asm
	mma.sync.aligned.m16n8k8.row.col.f32.f16.f16.f32    { %f11363, %f11364, %f11365, %f11366 },    { %r1, %r2 },            { %r3 },                { %f11363, %f11364, %f11365, %f11366 }; 
	// end inline asm
	// begin inline asm
	mma.sync.aligned.m16n8k8.row.col.f32.f16.f16.f32    { %f11371, %f11372, %f11373, %f11374 },    { %r1, %r2 },            { %r3 },                { %f11371, %f11372, %f11373, %f11374 }; 
	// end inline asm
	// begin inline asm
	mma.sync.aligned.m16n8k8.row.col.f32.f16.f16.f32    { %f11363, %f11364, %f11365, %f11366 },    { %r1, %r2 },            { %r3 },                { %f11363, %f11364, %f11365, %f11366 }; 
	// end inline asm
	// begin inline asm
	mma.sync.aligned.m16n8k8.row.col.f32.f16.f16.f32    { %f11371, %f11372, %f11373, %f11374 },    { %r1, %r2 },            { %r3 },                { %f11371, %f11372, %f11373, %f11374 }; 
	// end inline asm
	// begin inline asm
	mma.sync.aligned.m16n8k8.row.col.f32.f16.f16.f32    { %f11363, %f11364, %f11365, %f11366 },    { %r1, %r2 },            { %r3 },                { %f11363, %f11364, %f11365, %f11366 }; 
	// end inline asm
	// begin inline asm
	mma.sync.aligned.m16n8k8.row.col.f32.f16.f16.f32    { %f11371, %f11372, %f11373, %f11374 },    { %r1, %r2 },            { %r3 },                { %f11371, %f11372, %f11373, %f11374 }; 
	// end inline asm
	// begin inline asm
	mma.sync.aligned.m16n8k8.row.col.f32.f16.f16.f32    { %f11363, %f11364, %f11365, %f11366 },    { %r1, %r2 },            { %r3 },                { %f11363, %f11364, %f11365, %f11366 }; 
	// end inline asm
	// begin inline asm
	mma.sync.aligned.m16n8k8.row.col.f32.f16.f16.f32    { %f11371, %f11372, %f11373, %f11374 },    { %r1, %r2 },            { %r3 },                { %f11371, %f11372, %f11373, %f11374 }; 
	// end inline asm
	// begin inline asm
	mma.sync.aligned.m16n8k8.row.col.f32.f16.f16.f32    { %f11363, %f11364, %f11365, %f11366 },    { %r1, %r2 },            { %r3 },                { %f11363, %f11364, %f11365, %f11366 }; 
	// end inline asm
	// begin inline asm
	mma.sync.aligned.m16n8k8.row.col.f32.f16.f16.f32    { %f11371, %f11372, %f11373, %f11374 },    { %r1, %r2 },            { %r3 },                { %f11371, %f11372, %f11373, %f11374 }; 
	// end inline asm
	// begin inline asm
	mma.sync.aligned.m16n8k8.row.col.f32.f16.f16.f32    { %f11363, %f11364, %f11365, %f11366 },    { %r1, %r2 },            { %r3 },                { %f11363, %f11364, %f11365, %f11366 }; 
	// end inline asm
	// begin inline asm
	mma.sync.aligned.m16n8k8.row.col.f32.f16.f16.f32    { %f11371, %f11372, %f11373, %f11374 },    { %r1, %r2 },            { %r3 },                { %f11371, %f11372, %f11373, %f11374 }; 
	// end inline asm
	// begin inline asm
	mma.sync.aligned.m16n8k8.row.col.f32.f16.f16.f32    { %f11363, %f11364, %f11365, %f11366 },    { %r1, %r2 },            { %r3 },                { %f11363, %f11364, %f11365, %f11366 }; 
	// end inline asm
	// begin inline asm
	mma.sync.aligned.m16n8k8.row.col.f32.f16.f16.f32    { %f11371, %f11372, %f11373, %f11374 },    { %r1, %r2 },            { %r3 },                { %f11371, %f11372, %f11373, %f11374 }; 
	// end inline asm
	// begin inline asm
	mma.sync.aligned.m16n8k8.row.col.f32.f16.f16.f32    { %f11363, %f11364, %f11365, %f11366 },    { %r1, %r2 },            { %r3 },                { %f11363, %f11364, %f11365, %f11366 }; 
	// end inline asm
	// begin inline asm
	mma.sync.aligned.m16n8k8.row.col.f32.f16.f16.f32    { %f11371, %f11372, %f11373, %f11374 },    { %r1, %r2 },            { %r3 },                { %f11371, %f11372, %f11373, %f11374 }; 
	// end inline asm
	// begin inline asm
	mma.sync.aligned.m16n8k8.row.col.f32.f16.f16.f32    { %f11363, %f11364, %f11365, %f11366 },    { %r1, %r2 },            { %r3 },                { %f11363, %f11364, %f11365, %f11366 }; 
	// end inline asm
	// begin inline asm
	mma.sync.aligned.m16n8k8.row.col.f32.f16.f16.f32    { %f11371, %f11372, %f11373, %f11374 },    { %r1, %r2 },            { %r3 },                { %f11371, %f11372, %f11373, %f11374 }; 
	// end inline asm
	// begin inline asm
	mma.sync.aligned.m16n8k8.row.col.f32.f16.f16.f32    { %f11363, %f11364, %f11365, %f11366 },    { %r1, %r2 },            { %r3 },                { %f11363, %f11364, %f11365, %f11366 }; 
	// end inline asm
	// begin inline asm
	mma.sync.aligned.m16n8k8.row.col.f32.f16.f16.f32    { %f11371, %f11372, %f11373, %f11374 },    { %r1, %r2 },            { %r3 },                { %f11371, %f11372, %f11373, %f11374 }; 
	// end inline asm
	// begin inline asm
	mma.sync.aligned.m16n8k8.row.col.f32.f16.f16.f32    { %f11363, %f11364, %f11365, %f11366 },    { %r1, %r2 },            { %r3 },                { %f11363, %f11364, %f11365, %f11366 }; 
	// end inline asm
	// begin inline asm
	mma.sync.aligned.m16n8k8.row.col.f32.f16.f16.f32    { %f11371, %f11372, %f11373, %f11374 },    { %r1, %r2 },            { %r3 },                { %f11371, %f11372, %f11373, %f11374 }; 
	// end inline asm
	// begin inline asm
	mma.sync.aligned.m16n8k8.row.col.f32.f16.f16.f32    { %f11363, %f11364, %f11365, %f11366 },    { %r1, %r2 },            { %r3 },                { %f11363, %f11364, %f11365, %f11366 }; 
	// end inline asm
	// begin inline asm
	mma.sync.aligned.m16n8k8.row.col.f32.f16.f16.f32    { %f11371, %f11372, %f11373, %f11374 },    { %r1, %r2 },            { %r3 },                { %f11371, %f11372, %f11373, %f11374 }; 
	// end inline asm
	// begin inline asm
	mma.sync.aligned.m16n8k8.row.col.f32.f16.f16.f32    { %f11363, %f11364, %f11365, %f11366 },    { %r1, %r2 },            { %r3 },                { %f11363, %f11364, %f11365, %f11366 }; 
	// end inline asm
	// begin inline asm
	mma.sync.aligned.m16n8k8.row.col.f32.f16.f16.f32    { %f11371, %f11372, %f11373, %f11374 },    { %r1, %r2 },            { %r3 },                { %f11371, %f11372, %f11373, %f11374 }; 
	// end inline asm
	// begin inline asm
	mma.sync.aligned.m16n8k8.row.col.f32.f16.f16.f32    { %f11363, %f11364, %f11365, %f11366 },    { %r1, %r2 },            { %r3 },                { %f11363, %f11364, %f11365, %f11366 }; 
	// end inline asm
	// begin inline asm
	mma.sync.aligned.m16n8k8.row.col.f32.f16.f16.f32    { %f11371, %f11372, %f11373, %f11374 },    { %r1, %r2 },            { %r3 },                { %f11371, %f11372, %f11373, %f11374 }; 
	// end inline asm
	// begin inline asm
	mma.sync.aligned.m16n8k8.row.col.f32.f16.f16.f32    { %f11363, %f11364, %f11365, %f11366 },    { %r1, %r2 },            { %r3 },                { %f11363, %f11364, %f11365, %f11366 }; 
	// end inline asm
	// begin inline asm
	mma.sync.aligned.m16n8k8.row.col.f32.f16.f16.f32    { %f11371, %f11372, %f11373, %f11374 },    { %r1, %r2 },            { %r3 },                { %f11371, %f11372, %f11373, %f11374 }; 
	// end inline asm
	// begin inline asm
	mma.sync.aligned.m16n8k8.row.col.f32.f16.f16.f32    { %f11363, %f11364, %f11365, %f11366 },    { %r1, %r2 },            { %r3 },                { %f11363, %f11364, %f11365, %f11366 }; 
	// end inline asm
	// begin inline asm
	mma.sync.aligned.m16n8k8.row.col.f32.f16.f16.f32    { %f11371, %f11372, %f11373, %f11374 },    { %r1, %r2 },            { %r3 },                { %f11371, %f11372, %f11373, %f11374 }; 
	// end inline asm
	// begin inline asm
	mma.sync.aligned.m16n8k8.row.col.f32.f16.f16.f32    { %f11363, %f11364, %f11365, %f11366 },    { %r1, %r2 },            { %r3 },                { %f11363, %f11364, %f11365, %f11366 }; 
	// end inline asm
	// begin inline asm
	mma.sync.aligned.m16n8k8.row.col.f32.f16.f16.f32    { %f11371, %f11372, %f11373, %f11374 },    { %r1, %r2 },            { %r3 },                { %f11371, %f11372, %f11373, %f11374 }; 
	// end inline asm
	// begin inline asm
	mma.sync.aligned.m16n8k8.row.col.f32.f16.f16.f32    { %f11363, %f11364, %f11365, %f11366 },    { %r1, %r2 },            { %r3 },                { %f11363, %f11364, %f11365, %f11366 }; 
	// end inline asm
	// begin inline asm
	mma.sync.aligned.m16n8k8.row.col.f32.f16.f16.f32    { %f11371, %f11372, %f11373, %f11374 },    { %r1, %r2 },            { %r3 },                { %f11371, %f11372, %f11373, %f11374 }; 
	// end inline asm
	// begin inline asm
	mma.sync.aligned.m16n8k8.row.col.f32.f16.f16.f32    { %f11363, %f11364, %f11365, %f11366 },    { %r1, %r2 },            { %r3 },                { %f11363, %f11364, %f11365, %f11366 }; 
	// end inline asm
	// begin inline asm
	mma.sync.aligned.m16n8k8.row.col.f32.f16.f16.f32    { %f11371, %f11372, %f11373, %f11374 },    { %r1, %r2 },            { %r3 },                { %f11371, %f11372, %f11373, %f11374 }; 
	// end inline asm
	// begin inline asm
	mma.sync.aligned.m16n8k8.row.col.f32.f16.f16.f32    { %f11363, %f11364, %f11365, %f11366 },    { %r1, %r2 },            { %r3 },                { %f11363, %f11364, %f11365, %f11366 }; 
	// end inline asm
	// begin inline asm
	mma.sync.aligned.m16n8k8.row.col.f32.f16.f16.f32    { %f11371, %f11372, %f11373, %f11374 },    { %r1, %r2 },            { %r3 },                { %f11371, %f11372, %f11373, %f11374 }; 
	// end inline asm
	// begin inline asm
	mma.sync.aligned.m16n8k8.row.col.f32.f16.f16.f32    { %f11363, %f11364, %f11365, %f11366 },    { %r1, %r2 },            { %r3 },                { %f11363, %f11364, %f11365, %f11366 }; 
	// end inline asm
	// begin inline asm
	mma.sync.aligned.m16n8k8.row.col.f32.f16.f16.f32    { %f11371, %f11372, %f11373, %f11374 },    { %r1, %r2 },            { %r3 },                { %f11371, %f11372, %f11373, %f11374 }; 
	// end inline asm
	// begin inline asm
	mma.sync.aligned.m16n8k8.row.col.f32.f16.f16.f32    { %f11363, %f11364, %f11365, %f11366 },    { %r1, %r2 },            { %r3 },                { %f11363, %f11364, %f11365, %f11366 }; 
	// end inline asm
	// begin inline asm
	mma.sync.aligned.m16n8k8.row.col.f32.f16.f16.f32    { %f11371, %f11372, %f11373, %f11374 },    { %r1, %r2 },            { %r3 },                { %f11371, %f11372, %f11373, %f11374 }; 
	// end inline asm
	// begin inline asm
	mma.sync.aligned.m16n8k8.row.col.f32.f16.f16.f32    { %f11363, %f11364, %f11365, %f11366 },    { %r1, %r2 },            { %r3 },                { %f11363, %f11364, %f11365, %f11366 }; 
	// end inline asm
	// begin inline asm
	mma.sync.aligned.m16n8k8.row.col.f32.f16.f16.f32    { %f11371, %f11372, %f11373, %f11374 },    { %r1, %r2 },            { %r3 },                { %f11371, %f11372, %f11373, %f11374 }; 
	// end inline asm
	// begin inline asm
	mma.sync.aligned.m16n8k8.row.col.f32.f16.f16.f32    { %f11363, %f11364, %f11365, %f11366 },    { %r1, %r2 },            { %r3 },                { %f11363, %f11364, %f11365, %f11366 }; 
	// end inline asm
	// begin inline asm
	mma.sync.aligned.m16n8k8.row.col.f32.f16.f16.f32    { %f11371, %f11372, %f11373, %f11374 },    { %r1, %r2 },            { %r3 },                { %f11371, %f11372, %f11373, %f11374 }; 
	// end inline asm
	// begin inline asm
	mma.sync.aligned.m16n8k8.row.col.f32.f16.f16.f32    { %f11363, %f11364, %f11365, %f11366 },    { %r1, %r2 },            { %r3 },                { %f11363, %f11364, %f11365, %f11366 }; 
	// end inline asm
	// begin inline asm
	mma.sync.aligned.m16n8k8.row.col.f32.f16.f16.f32    { %f11371, %f11372, %f11373, %f11374 },    { %r1, %r2 },            { %r3 },                { %f11371, %f11372, %f11373, %f11374 }; 
	// end inline asm
	// begin inline asm
	mma.sync.aligned.m16n8k8.row.col.f32.f16.f16.f32    { %f11363, %f11364, %f11365, %f11366 },    { %r1, %r2 },            { %r3 },                { %f11363, %f11364, %f11365, %f11366 }; 
	// end inline asm
	// begin inline asm
	mma.sync.aligned.m16n8k8.row.col.f32.f16.f16.f32    { %f11371, %f11372, %f11373, %f11374 },    { %r1, %r2 },            { %r3 },                { %f11371, %f11372, %f11373, %f11374 }; 
	// end inline asm
	// begin inline asm
	mma.sync.aligned.m16n8k8.row.col.f32.f16.f16.f32    { %f11363, %f11364, %f11365, %f11366 },    { %r1, %r2 },            { %r3 },                { %f11363, %f11364, %f11365, %f11366 }; 
	// end inline asm
	// begin inline asm
	mma.sync.aligned.m16n8k8.row.col.f32.f16.f16.f32    { %f11371, %f11372, %f11373, %f11374 },    { %r1, %r2 },            { %r3 },                { %f11371, %f11372, %f11373, %f11374 }; 
	// end inline asm
	// begin inline asm
	mma.sync.aligned.m16n8k8.row.col.f32.f16.f16.f32    { %f11363, %f11364, %f11365, %f11366 },    { %r1, %r2 },            { %r3 },                { %f11363, %f11364, %f11365, %f11366 }; 
	// end inline asm
	// begin inline asm
	mma.sync.aligned.m16n8k8.row.col.f32.f16.f16.f32    { %f11371, %f11372, %f11373, %f11374 },    { %r1, %r2 },            { %r3 },                { %f11371, %f11372, %f11373, %f11374 }; 
	// end inline asm
	// begin inline asm
	mma.sync.aligned.m16n8k8.row.col.f32.f16.f16.f32    { %f11363, %f11364, %f11365, %f11366 },    { %r1, %r2 },            { %r3 },                { %f11363, %f11364, %f11365, %f11366 }; 
	// end inline asm
	// begin inline asm
	mma.sync.aligned.m16n8k8.row.col.f32.f16.f16.f32    { %f11371, %f11372, %f11373, %f11374 },    { %r1, %r2 },            { %r3 },                { %f11371, %f11372, %f11373, %f11374 }; 
	// end inline asm
	// begin inline asm
	mma.sync.aligned.m16n8k8.row.col.f32.f16.f16.f32    { %f11363, %f11364, %f11365, %f11366 },    { %r1, %r2 },            { %r3 },                { %f11363, %f11364, %f11365, %f11366 }; 
	// end inline asm
	// begin inline asm
	mma.sync.aligned.m16n8k8.row.col.f32.f16.f16.f32    { %f11371, %f11372, %f11373, %f11374 },    { %r1, %r2 },            { %r3 },                { %f11371, %f11372, %f11373, %f11374 }; 
	// end inline asm
	// begin inline asm
	mma.sync.aligned.m16n8k8.row.col.f32.f16.f16.f32    { %f11363, %f11364, %f11365, %f11366 },    { %r1, %r2 },            { %r3 },                { %f11363, %f11364, %f11365, %f11366 }; 
	// end inline asm
	// begin inline asm
	mma.sync.aligned.m16n8k8.row.col.f32.f16.f16.f32    { %f11371, %f11372, %f11373, %f11374 },    { %r1, %r2 },            { %r3 },                { %f11371, %f11372, %f11373, %f11374 }; 
	// end inline asm
	// begin inline asm
	mma.sync.aligned.m16n8k8.row.col.f32.f16.f16.f32    { %f11363, %f11364, %f11365, %f11366 },    { %r1, %r2 },            { %r3 },                { %f11363, %f11364, %f11365, %f11366 }; 
	// end inline asm
	// begin inline asm
	mma.sync.aligned.m16n8k8.row.col.f32.f16.f16.f32    { %f11371, %f11372, %f11373, %f11374 },    { %r1, %r2 },            { %r3 },                { %f11371, %f11372, %f11373, %f11374 }; 
	// end inline asm
	// begin inline asm
	mma.sync.aligned.m16n8k8.row.col.f32.f16.f16.f32    { %f11363, %f11364, %f11365, %f11366 },    { %r1, %r2 },            { %r3 },                { %f11363, %f11364, %f11365, %f11366 }; 
	// end inline asm
	// begin inline asm
	mma.sync.aligned.m16n8k8.row.col.f32.f16.f16.f32    { %f11371, %f11372, %f11373, %f11374 },    { %r1, %r2 },            { %r3 },                { %f11371, %f11372, %f11373, %f11374 }; 
	// end inline asm
	// begin inline asm
	mma.sync.aligned.m16n8k8.row.col.f32.f16.f16.f32    { %f11363, %f11364, %f11365, %f11366 },    { %r1, %r2 },            { %r3 },                { %f11363, %f11364, %f11365, %f11366 }; 
	// end inline asm
	// begin inline asm
	mma.sync.aligned.m16n8k8.row.col.f32.f16.f16.f32    { %f11371, %f11372, %f11373, %f11374 },    { %r1, %r2 },            { %r3 },                { %f11371, %f11372, %f11373, %f11374 }; 
	// end inline asm
	// begin inline asm
	mma.sync.aligned.m16n8k8.row.col.f32.f16.f16.f32    { %f11363, %f11364, %f11365, %f11366 },    { %r1, %r2 },            { %r3 },                { %f11363, %f11364, %f11365, %f11366 }; 
	// end inline asm
	// begin inline asm
	mma.sync.aligned.m16n8k8.row.col.f32.f16.f16.f32    { %f11371, %f11372, %f11373, %f11374 },    { %r1, %r2 },            { %r3 },                { %f11371, %f11372, %f11373, %f11374 }; 
	// end inline asm
	// begin inline asm
	mma.sync.aligned.m16n8k8.row.col.f32.f16.f16.f32    { %f11363, %f11364, %f11365, %f11366 },    { %r1, %r2 },            { %r3 },                { %f11363, %f11364, %f11365, %f11366 }; 
	// end inline asm
	// begin inline asm
	mma.sync.aligned.m16n8k8.row.col.f32.f16.f16.f32    { %f11371, %f11372, %f11373, %f11374 },    { %r1, %r2 },            { %r3 },                { %f11371, %f11372, %f11373, %f11374 }; 
	// end inline asm
	// begin inline asm
	mma.sync.aligned.m16n8k8.row.col.f32.f16.f16.f32    { %f11363, %f11364, %f11365, %f11366 },    { %r1, %r2 },            { %r3 },                { %f11363, %f11364, %f11365, %f11366 }; 
	// end inline asm
	// begin inline asm
	mma.sync.aligned.m16n8k8.row.col.f32.f16.f16.f32    { %f11371, %f11372, %f11373, %f11374 },    { %r1, %r2 },            { %r3 },                { %f11371, %f11372, %f11373, %f11374 }; 
	// end inline asm
	// begin inline asm
	mma.sync.aligned.m16n8k8.row.col.f32.f16.f16.f32    { %f11363, %f11364, %f11365, %f11366 },    { %r1, %r2 },            { %r3 },                { %f11363, %f11364, %f11365, %f11366 }; 
	// end inline asm
	// begin inline asm
	mma.sync.aligned.m16n8k8.row.col.f32.f16.f16.f32    { %f11371, %f11372, %f11373, %f11374 },    { %r1, %r2 },            { %r3 },                { %f11371, %f11372, %f11373, %f11374 }; 
	// end inline asm
	// begin inline asm
	mma.sync.aligned.m16n8k8.row.col.f32.f16.f16.f32    { %f11363, %f11364, %f11365, %f11366 },    { %r1, %r2 },            { %r3 },                { %f11363, %f11364, %f11365, %f11366 }; 
	// end inline asm
	// begin inline asm
	mma.sync.aligned.m16n8k8.row.col.f32.f16.f16.f32    { %f11371, %f11372, %f11373, %f11374 },    { %r1, %r2 },            { %r3 },                { %f11371, %f11372, %f11373, %f11374 }; 
	// end inline asm
	// begin inline asm
	mma.sync.aligned.m16n8k8.row.col.f32.f16.f16.f32    { %f11363, %f11364, %f11365, %f11366 },    { %r1, %r2 },            { %r3 },                { %f11363, %f11364, %f11365, %f11366 }; 
	// end inline asm
	// begin inline asm
	mma.sync.aligned.m16n8k8.row.col.f32.f16.f16.f32    { %f11371, %f11372, %f11373, %f11374 },    { %r1, %r2 },            { %r3 },                { %f11371, %f11372, %f11373, %f11374 }; 
	// end inline asm
	// begin inline asm
	mma.sync.aligned.m16n8k8.row.col.f32.f16.f16.f32    { %f11363, %f11364, %f11365, %f11366 },    { %r1, %r2 },            { %r3 },                { %f11363, %f11364, %f11365, %f11366 }; 
	// end inline asm
	// begin inline asm
	mma.sync.aligned.m16n8k8.row.col.f32.f16.f16.f32    { %f11371, %f11372, %f11373, %f11374 },    { %r1, %r2 },            { %r3 },                { %f11371, %f11372, %f11373, %f11374 }; 
	// end inline asm
	// begin inline asm
	mma.sync.aligned.m16n8k8.row.col.f32.f16.f16.f32    { %f11363, %f11364, %f11365, %f11366 },    { %r1, %r2 },            { %r3 },                { %f11363, %f11364, %f11365, %f11366 }; 
	// end inline asm
	// begin inline asm
	mma.sync.aligned.m16n8k8.row.col.f32.f16.f16.f32    { %f11371, %f11372, %f11373, %f11374 },    { %r1, %r2 },            { %r3 },                { %f11371, %f11372, %f11373, %f11374 }; 
	// end inline asm
	// begin inline asm
	mma.sync.aligned.m16n8k8.row.col.f32.f16.f16.f32    { %f11363, %f11364, %f11365, %f11366 },    { %r1, %r2 },            { %r3 },                { %f11363, %f11364, %f11365, %f11366 }; 
	// end inline asm
	// begin inline asm
	mma.sync.aligned.m16n8k8.row.col.f32.f16.f16.f32    { %f11371, %f11372, %f11373, %f11374 },    { %r1, %r2 },            { %r3 },                { %f11371, %f11372, %f11373, %f11374 }; 
	// end inline asm
	// begin inline asm
	mma.sync.aligned.m16n8k8.row.col.f32.f16.f16.f32    { %f11363, %f11364, %f11365, %f11366 },    { %r1, %r2 },            { %r3 },                { %f11363, %f11364, %f11365, %f11366 }; 
	// end inline asm
	// begin inline asm
	mma.sync.aligned.m16n8k8.row.col.f32.f16.f16.f32    { %f11371, %f11372, %f11373, %f11374 },    { %r1, %r2 },            { %r3 },                { %f11371, %f11372, %f11373, %f11374 }; 
	// end inline asm
	// begin inline asm
	mma.sync.aligned.m16n8k8.row.col.f32.f16.f16.f32    { %f11363, %f11364, %f11365, %f11366 },    { %r1, %r2 },            { %r3 },                { %f11363, %f11364, %f11365, %f11366 }; 
	// end inline asm
	// begin inline asm
	mma.sync.aligned.m16n8k8.row.col.f32.f16.f16.f32    { %f11371, %f11372, %f11373, %f11374 },    { %r1, %r2 },            { %r3 },                { %f11371, %f11372, %f11373, %f11374 }; 
	// end inline asm
	// begin inline asm
	mma.sync.aligned.m16n8k8.row.col.f32.f16.f16.f32    { %f11363, %f11364, %f11365, %f11366 },    { %r1, %r2 },            { %r3 },                { %f11363, %f11364, %f11365, %f11366 }; 
	// end inline asm
	// begin inline asm
	mma.sync.aligned.m16n8k8.row.col.f32.f16.f16.f32    { %f11371, %f11372, %f11373, %f11374 },    { %r1, %r2 },            { %r3 },                { %f11371, %f11372, %f11373, %f11374 }; 
	// end inline asm
	// begin inline asm
	mma.sync.aligned.m16n8k8.row.col.f32.f16.f16.f32    { %f11363, %f11364, %f11365, %f11366 },    { %r1, %r2 },            { %r3 },                { %f11363, %f11364, %f11365, %f11366 }; 
	// end inline asm
	// begin inline asm
	mma.sync.aligned.m16n8k8.row.col.f32.f16.f16.f32    { %f11371, %f11372, %f11373, %f11374 },    { %r1, %r2 },            { %r3 },                { %f11371, %f11372, %f11373, %f11374 }; 
	// end inline asm
	// begin inline asm
	mma.sync.aligned.m16n8k8.row.col.f32.f16.f16.f32    { %f11363, %f11364, %f11365, %f11366 },    { %r1, %r2 },            { %r3 },                { %f11363, %f11364, %f11365, %f11366 }; 
	// end inline asm
	// begin inline asm
	mma.sync.aligned.m16n8k8.row.col.f32.f16.f16.f32    { %f11371, %f11372, %f11373, %f11374 },    { %r1, %r2 },            { %r3 },                { %f11371, %f11372, %f11373, %f11374 }; 
	// end inline asm
	// begin inline asm
	mma.sync.aligned.m16n8k8.row.col.f32.f16.f16.f32    { %f11363, %f11364, %f11365, %f11366 },    { %r1, %r2 },            { %r3 },                { %f11363, %f11364, %f11365, %f11366 }; 
	// end inline asm
	// begin inline asm
	mma.sync.aligned.m16n8k8.row.col.f32.f16.f16.f32    { %f11371, %f11372, %f11373, %f11374 },    { %r1, %r2 },            { %r3 },                { %f11371, %f11372, %f11373, %f11374 }; 
	// end inline asm
	// begin inline asm
	mma.sync.aligned.m16n8k8.row.col.f32.f16.f16.f32    { %f11363, %f11364, %f11365, %f11366 },    { %r1, %r2 },            { %r3 },                { %f11363, %f11364, %f11365, %f11366 }; 
	// end inline asm
	// begin inline asm
	mma.sync.aligned.m16n8k8.row.col.f32.f16.f16.f32    { %f11371, %f11372, %f11373, %f11374 },    { %r1, %r2 },            { %r3 },                { %f11371, %f11372, %f11373, %f11374 }; 
	// end inline asm
	// begin inline asm
	mma.sync.aligned.m16n8k8.row.col.f32.f16.f16.f32    { %f11363, %f11364, %f11365, %f11366 },    { %r1, %r2 },            { %r3 },                { %f11363, %f11364, %f11365, %f11366 }; 
	// end inline asm
	// begin inline asm
	mma.sync.aligned.m16n8k8.row.col.f32.f16.f16.f32    { %f11371, %f11372, %f11373, %f11374 },    { %r1, %r2 },            { %r3 },                { %f11371, %f11372, %f11373, %f11374 }; 
	// end inline asm
	// begin inline asm
	mma.sync.aligned.m16n8k8.row.col.f32.f16.f16.f32    { %f11363, %f11364, %f11365, %f11366 },    { %r1, %r2 },            { %r3 },                { %f11363, %f11364, %f11365, %f11366 }; 
	// end inline asm
	// begin inline asm
	mma.sync.aligned.m16n8k8.row.col.f32.f16.f16.f32    { %f11371, %f11372, %f11373, %f11374 },    { %r1, %r2 },            { %r3 },                { %f11371, %f11372, %f11373, %f11374 }; 
	// end inline asm
	// begin inline asm
	mma.sync.aligned.m16n8k8.row.col.f32.f16.f16.f32    { %f11363, %f11364, %f11365, %f11366 },    { %r1, %r2 },            { %r3 },                { %f11363, %f11364, %f11365, %f11366 }; 
	// end inline asm
	// begin inline asm
	mma.sync.aligned.m16n8k8.row.col.f32.f16.f16.f32    { %f11371, %f11372, %f11373, %f11374 },    { %r1, %r2 },            { %r3 },                { %f11371, %f11372, %f11373, %f11374 }; 
	// end inline asm
	// begin inline asm
	mma.sync.aligned.m16n8k8.row.col.f32.f16.f16.f32    { %f11363, %f11364, %f11365, %f11366 },    { %r1, %r2 },            { %r3 },                { %f11363, %f11364, %f11365, %f11366 }; 
	// end inline asm
	// begin inline asm
	mma.sync.aligned.m16n8k8.row.col.f32.f16.f16.f32    { %f11371, %f11372, %f11373, %f11374 },    { %r1, %r2 },            { %r3 },                { %f11371, %f11372, %f11373, %f11374 }; 
	// end inline asm
	// begin inline asm
	mma.sync.aligned.m16n8k8.row.col.f32.f16.f16.f32    { %f11363, %f11364, %f11365, %f11366 },    { %r1, %r2 },            { %r3 },                { %f11363, %f11364, %f11365, %f11366 }; 
	// end inline asm
	// begin inline asm
	mma.sync.aligned.m16n8k8.row.col.f32.f16.f16.f32    { %f11371, %f11372, %f11373, %f11374 },    { %r1, %r2 },            { %r3 },                { %f11371, %f11372, %f11373, %f11374 }; 
	// end inline asm
	// begin inline asm
	mma.sync.aligned.m16n8k8.row.col.f32.f16.f16.f32    { %f11363, %f11364, %f11365, %f11366 },    { %r1, %r2 },            { %r3 },                { %f11363, %f11364, %f11365, %f11366 }; 
	// end inline asm
	// begin inline asm
	mma.sync.aligned.m16n8k8.row.col.f32.f16.f16.f32    { %f11371, %f11372, %f11373, %f11374 },    { %r1, %r2 },            { %r3 },                { %f11371, %f11372, %f11373, %f11374 }; 
	// end inline asm
	// begin inline asm
	mma.sync.aligned.m16n8k8.row.col.f32.f16.f16.f32    { %f11363, %f11364, %f11365, %f11366 },    { %r1, %r2 },            { %r3 },                { %f11363, %f11364, %f11365, %f11366 }; 
	// end inline asm
	// begin inline asm
	mma.sync.aligned.m16n8k8.row.col.f32.f16.f16.f32    { %f11371, %f11372, %f11373, %f11374 },    { %r1, %r2 },            { %r3 },                { %f11371, %f11372, %f11373, %f11374 }; 
	// end inline asm
	// begin inline asm
	mma.sync.aligned.m16n8k8.row.col.f32.f16.f16.f32    { %f11363, %f11364, %f11365, %f11366 },    { %r1, %r2 },            { %r3 },                { %f11363, %f11364, %f11365, %f11366 }; 
	// end inline asm
	// begin inline asm
	mma.sync.aligned.m16n8k8.row.col.f32.f16.f16.f32    { %f11371, %f11372, %f11373, %f11374 },    { %r1, %r2 },            { %r3 },                { %f11371, %f11372, %f11373, %f11374 }; 
	// end inline asm
	// begin inline asm
	mma.sync.aligned.m16n8k8.row.col.f32.f16.f16.f32    { %f11363, %f11364, %f11365, %f11366 },    { %r1, %r2 },            { %r3 },                { %f11363, %f11364, %f11365, %f11366 }; 
	// end inline asm
	// begin inline asm
	mma.sync.aligned.m16n8k8.row.col.f32.f16.f16.f32    { %f11371, %f11372, %f11373, %f11374 },    { %r1, %r2 },            { %r3 },                { %f11371, %f11372, %f11373, %f11374 }; 
	// end inline asm
	// begin inline asm
	mma.sync.aligned.m16n8k8.row.col.f32.f16.f16.f32    { %f11363, %f11364, %f11365, %f11366 },    { %r1, %r2 },            { %r3 },                { %f11363, %f11364, %f11365, %f11366 }; 
	// end inline asm
	// begin inline asm
	mma.sync.aligned.m16n8k8.row.col.f32.f16.f16.f32    { %f11371, %f11372, %f11373, %f11374 },    { %r1, %r2 },            { %r3 },                { %f11371, %f11372, %f11373, %f11374 }; 
	// end inline asm
	// begin inline asm
	mma.sync.aligned.m16n8k8.row.col.f32.f16.f16.f32    { %f11363, %f11364, %f11365, %f11366 },    { %r1, %r2 },            { %r3 },                { %f11363, %f11364, %f11365, %f11366 }; 
	// end inline asm
	// begin inline asm
	mma.sync.aligned.m16n8k8.row.col.f32.f16.f16.f32    { %f11371, %f11372, %f11373, %f11374 },    { %r1, %r2 },            { %r3 },                { %f11371, %f11372, %f11373, %f11374 }; 
	// end inline asm
	// begin inline asm
	mma.sync.aligned.m16n8k8.row.col.f32.f16.f16.f32    { %f11363, %f11364, %f11365, %f11366 },    { %r1, %r2 },            { %r3 },                { %f11363, %f11364, %f11365, %f11366 }; 
	// end inline asm
	// begin inline asm
	mma.sync.aligned.m16n8k8.row.col.f32.f16.f16.f32    { %f11371, %f11372, %f11373, %f11374 },    { %r1, %r2 },            { %r3 },                { %f11371, %f11372, %f11373, %f11374 }; 
	// end inline asm
	// begin inline asm
	mma.sync.aligned.m16n8k8.row.col.f32.f16.f16.f32    { %f11363, %f11364, %f11365, %f11366 },    { %r1, %r2 },            { %r3 },                { %f11363, %f11364, %f11365, %f11366 }; 
	// end inline asm
	// begin inline asm
	mma.sync.aligned.m16n8k8.row.col.f32.f16.f16.f32    { %f11371, %f11372, %f11373, %f11374 },    { %r1, %r2 },            { %r3 },                { %f11371, %f11372, %f11373, %f11374 }; 
	// end inline asm
	// begin inline asm
	mma.sync.aligned.m16n8k8.row.col.f32.f16.f16.f32    { %f11363, %f11364, %f11365, %f11366 },    { %r1, %r2 },            { %r3 },                { %f11363, %f11364, %f11365, %f11366 }; 
	// end inline asm
	// begin inline asm
	mma.sync.aligned.m16n8k8.row.col.f32.f16.f16.f32    { %f11371, %f11372, %f11373, %f11374 },    { %r1, %r2 },            { %r3 },                { %f11371, %f11372, %f11373, %f11374 }; 
	// end inline asm
	// begin inline asm
	mma.sync.aligned.m16n8k8.row.col.f32.f16.f16.f32    { %f11363, %f11364, %f11365, %f11366 },    { %r1, %r2 },            { %r3 },                { %f11363, %f11364, %f11365, %f11366 }; 
	// end inline asm
	// begin inline asm
	mma.sync.aligned.m16n8k8.row.col.f32.f16.f16.f32    { %f11371, %f11372, %f11373, %f11374 },    { %r1, %r2 },            { %r3 },                { %f11371, %f11372, %f11373, %f11374 }; 
	// end inline asm
	// begin inline asm
	mma.sync.aligned.m16n8k8.row.col.f32.f16.f16.f32    { %f11363, %f11364, %f11365, %f11366 },    { %r1, %r2 },            { %r3 },                { %f11363, %f11364, %f11365, %f11366 }; 
	// end inline asm
	// begin inline asm
	mma.sync.aligned.m16n8k8.row.col.f32.f16.f16.f32    { %f11371, %f11372, %f11373, %f11374 },    { %r1, %r2 },            { %r3 },                { %f11371, %f11372, %f11373, %f11374 }; 
	// end inline asm
	// begin inline asm
	mma.sync.aligned.m16n8k8.row.col.f32.f16.f16.f32    { %f11363, %f11364, %f11365, %f11366 },    { %r1, %r2 },            { %r3 },                { %f11363, %f11364, %f11365, %f11366 }; 
	// end inline asm
	// begin inline asm
	mma.sync.aligned.m16n8k8.row.col.f32.f16.f16.f32    { %f11371, %f11372, %f11373, %f11374 },    { %r1, %r2 },            { %r3 },                { %f11371, %f11372, %f11373, %f11374 }; 
	// end inline asm
	// begin inline asm
	mma.sync.aligned.m16n8k8.row.col.f32.f16.f16.f32    { %f11363, %f11364, %f11365, %f11366 },    { %r1, %r2 },            { %r3 },                { %f11363, %f11364, %f11365, %f11366 }; 
	// end inline asm
	// begin inline asm
	mma.sync.aligned.m16n8k8.row.col.f32.f16.f16.f32    { %f11371, %f11372, %f11373, %f11374 },    { %r1, %r2 },            { %r3 },                { %f11371, %f11372, %f11373, %f11374 }; 
	// end inline asm
	// begin inline asm
	mma.sync.aligned.m16n8k8.row.col.f32.f16.f16.f32    { %f11363, %f11364, %f11365, %f11366 },    { %r1, %r2 },            { %r3 },                { %f11363, %f11364, %f11365, %f11366 }; 
	// end inline asm
	// begin inline asm
	mma.sync.aligned.m16n8k8.row.col.f32.f16.f16.f32    { %f11371, %f11372, %f11373, %f11374 },    { %r1, %r2 },            { %r3 },                { %f11371, %f11372, %f11373, %f11374 }; 
	// end inline asm
	// begin inline asm
	mma.sync.aligned.m16n8k8.row.col.f32.f16.f16.f32    { %f11363, %f11364, %f11365, %f11366 },    { %r1, %r2 },            { %r3 },                { %f11363, %f11364, %f11365, %f11366 }; 
	// end inline asm
	// begin inline asm
	mma.sync.aligned.m16n8k8.row.col.f32.f16.f16.f32    { %f11371, %f11372, %f11373, %f11374 },    { %r1, %r2 },            { %r3 },                { %f11371, %f11372, %f11373, %f11374 }; 
	// end inline asm
	// begin inline asm
	mma.sync.aligned.m16n8k8.row.col.f32.f16.f16.f32    { %f11363, %f11364, %f11365, %f11366 },    { %r1, %r2 },            { %r3 },                { %f11363, %f11364, %f11365, %f11366 }; 
	// end inline asm
	// begin inline asm
	mma.sync.aligned.m16n8k8.row.col.f32.f16.f16.f32    { %f11371, %f11372, %f11373, %f11374 },    { %r1, %r2 },            { %r3 },                { %f11371, %f11372, %f11373, %f11374 }; 
	// end inline asm
	// begin inline asm
	mma.sync.aligned.m16n8k8.row.col.f32.f16.f16.f32    { %f11363, %f11364, %f11365, %f11366 },    { %r1, %r2 },            { %r3 },                { %f11363, %f11364, %f11365, %f11366 }; 
	// end inline asm
	// begin inline asm
	mma.sync.aligned.m16n8k8.row.col.f32.f16.f16.f32    { %f11371, %f11372, %f11373, %f11374 },    { %r1, %r2 },            { %r3 },                { %f11371, %f11372, %f11373, %f11374 }; 
	// end inline asm
	// begin inline asm
	mma.sync.aligned.m16n8k8.row.col.f32.f16.f16.f32    { %f11363, %f11364, %f11365, %f11366 },    { %r1, %r2 },            { %r3 },                { %f11363, %f11364, %f11365, %f11366 }; 
	// end inline asm
	// begin inline asm
	mma.sync.aligned.m16n8k8.row.col.f32.f16.f16.f32    { %f11371, %f11372, %f11373, %f11374 },    { %r1, %r2 },            { %r3 },                { %f11371, %f11372, %f11373, %f11374 }; 
	// end inline asm
	// begin inline asm
	mma.sync.aligned.m16n8k8.row.col.f32.f16.f16.f32    { %f11363, %f11364, %f11365, %f11366 },    { %r1, %r2 },            { %r3 },                { %f11363, %f11364, %f11365, %f11366 }; 
	// end inline asm
	// begin inline asm
	mma.sync.aligned.m16n8k8.row.col.f32.f16.f16.f32    { %f11371, %f11372, %f11373, %f11374 },    { %r1, %r2 },            { %r3 },                { %f11371, %f11372, %f11373, %f11374 }; 
	// end inline asm
	// begin inline asm
	mma.sync.aligned.m16n8k8.row.col.f32.f16.f16.f32    { %f11363, %f11364, %f11365, %f11366 },    { %r1, %r2 },            { %r3 },                { %f11363, %f11364, %f11365, %f11366 }; 
	// end inline asm
	// begin inline asm
	mma.sync.aligned.m16n8k8.row.col.f32.f16.f16.f32    { %f11371, %f11372, %f11373, %f11374 },    { %r1, %r2 },            { %r3 },                { %f11371, %f11372, %f11373, %f11374 }; 
	// end inline asm
	// begin inline asm
	mma.sync.aligned.m16n8k8.row.col.f32.f16.f16.f32    { %f11363, %f11364, %f11365, %f11366 },    { %r1, %r2 },            { %r3 },                { %f11363, %f11364, %f11365, %f11366 }; 
	// end inline asm
	// begin inline asm
	mma.sync.aligned.m16n8k8.row.col.f32.f16.f16.f32    { %f11371, %f11372, %f11373, %f11374 },    { %r1, %r2 },            { %r3 },                { %f11371, %f11372, %f11373, %f11374 }; 
	// end inline asm
	// begin inline asm
	mma.sync.aligned.m16n8k8.row.col.f32.f16.f16.f32    { %f11363, %f11364, %f11365, %f11366 },    { %r1, %r2 },            { %r3 },                { %f11363, %f11364, %f11365, %f11366 }; 
	// end inline asm
	// begin inline asm
	mma.sync.aligned.m16n8k8.row.col.f32.f16.f16.f32    { %f11371, %f11372, %f11373, %f11374 },    { %r1, %r2 },            { %r3 },                { %f11371, %f11372, %f11373, %f11374 }; 
	// end inline asm
	// begin inline asm
	mma.sync.aligned.m16n8k8.row.col.f32.f16.f16.f32    { %f11363, %f11364, %f11365, %f11366 },    { %r1, %r2 },            { %r3 },                { %f11363, %f11364, %f11365, %f11366 }; 
	// end inline asm
	// begin inline asm
	mma.sync.aligned.m16n8k8.row.col.f32.f16.f16.f32    { %f11371, %f11372, %f11373, %f11374 },    { %r1, %r2 },            { %r3 },                { %f11371, %f11372, %f11373, %f11374 }; 
	// end inline asm
	// begin inline asm
	mma.sync.aligned.m16n8k8.row.col.f32.f16.f16.f32    { %f11363, %f11364, %f11365, %f11366 },    { %r1, %r2 },            { %r3 },                { %f11363, %f11364, %f11365, %f11366 }; 
	// end inline asm
	// begin inline asm
	mma.sync.aligned.m16n8k8.row.col.f32.f16.f16.f32    { %f11371, %f11372, %f11373, %f11374 },    { %r1, %r2 },            { %r3 },                { %f11371, %f11372, %f11373, %f11374 }; 
	// end inline asm
	// begin inline asm
	mma.sync.aligned.m16n8k8.row.col.f32.f16.f16.f32    { %f11363, %f11364, %f11365, %f11366 },    { %r1, %r2 },            { %r3 },                { %f11363, %f11364, %f11365, %f11366 }; 
	// end inline asm
	// begin inline asm
	mma.sync.aligned.m16n8k8.row.col.f32.f16.f16.f32    { %f11371, %f11372, %f11373, %f11374 },    { %r1, %r2 },            { %r3 },                { %f11371, %f11372, %f11373, %f11374 }; 
	// end inline asm
	// begin inline asm
	mma.sync.aligned.m16n8k8.row.col.f32.f16.f16.f32    { %f11363, %f11364, %f11365, %f11366 },    { %r1, %r2 },            { %r3 },                { %f11363, %f11364, %f11365, %f11366 }; 
	// end inline asm
	// begin inline asm
	mma.sync.aligned.m16n8k8.row.col.f32.f16.f16.f32    { %f11371, %f11372, %f11373, %f11374 },    { %r1, %r2 },            { %r3 },                { %f11371, %f11372, %f11373, %f11374 }; 
	// end inline asm
	// begin inline asm
	mma.sync.aligned.m16n8k8.row.col.f32.f16.f16.f32    { %f11363, %f11364, %f11365, %f11366 },    { %r1, %r2 },            { %r3 },                { %f11363, %f11364, %f11365, %f11366 }; 
	// end inline asm
	// begin inline asm
	mma.sync.aligned.m16n8k8.row.col.f32.f16.f16.f32    { %f11371, %f11372, %f11373, %f11374 },    { %r1, %r2 },            { %r3 },                { %f11371, %f11372, %f11373, %f11374 }; 
	// end inline asm
	// begin inline asm
	mma.sync.aligned.m16n8k8.row.col.f32.f16.f16.f32    { %f11363, %f11364, %f11365, %f11366 },    { %r1, %r2 },            { %r3 },                { %f11363, %f11364, %f11365, %f11366 }; 
	// end inline asm
	// begin inline asm
	mma.sync.aligned.m16n8k8.row.col.f32.f16.f16.f32    { %f11371, %f11372, %f11373, %f11374 },    { %r1, %r2 },            { %r3 },                { %f11371, %f11372, %f11373, %f11374 }; 
	// end inline asm
	// begin inline asm
	mma.sync.aligned.m16n8k8.row.col.f32.f16.f16.f32    { %f11363, %f11364, %f11365, %f11366 },    { %r1, %r2 },            { %r3 },                { %f11363, %f11364, %f11365, %f11366 }; 
	// end inline asm
	// begin inline asm
	mma.sync.aligned.m16n8k8.row.col.f32.f16.f16.f32    { %f11371, %f11372, %f11373, %f11374 },    { %r1, %r2 },            { %r3 },                { %f11371, %f11372, %f11373, %f11374 }; 
	// end inline asm
	// begin inline asm
	mma.sync.aligned.m16n8k8.row.col.f32.f16.f16.f32    { %f11363, %f11364, %f11365, %f11366 },    { %r1, %r2 },            { %r3 },                { %f11363, %f11364, %f11365, %f11366 }; 
	// end inline asm
	// begin inline asm
	mma.sync.aligned.m16n8k8.row.col.f32.f16.f16.f32    { %f11371, %f11372, %f11373, %f11374 },    { %r1, %r2 },            { %r3 },                { %f11371, %f11372, %f11373, %f11374 }; 
	// end inline asm
	// begin inline asm
	mma.sync.aligned.m16n8k8.row.col.f32.f16.f16.f32    { %f11363, %f11364, %f11365, %f11366 },    { %r1, %r2 },            { %r3 },                { %f11363, %f11364, %f11365, %f11366 }; 
	// end inline asm
	// begin inline asm
	mma.sync.aligned.m16n8k8.row.col.f32.f16.f16.f32    { %f11371, %f11372, %f11373, %f11374 },    { %r1, %r2 },            { %r3 },                { %f11371, %f11372, %f11373, %f11374 }; 
	// end inline asm
	// begin inline asm
	mma.sync.aligned.m16n8k8.row.col.f32.f16.f16.f32    { %f11363, %f11364, %f11365, %f11366 },    { %r1, %r2 },            { %r3 },                { %f11363, %f11364, %f11365, %f11366 }; 
	// end inline asm
	// begin inline asm
	mma.sync.aligned.m16n8k8.row.col.f32.f16.f16.f32    { %f11371, %f11372, %f11373, %f11374 },    { %r1, %r2 },            { %r3 },                { %f11371, %f11372, %f11373, %f11374 }; 
	// end inline asm
	// begin inline asm
	mma.sync.aligned.m16n8k8.row.col.f32.f16.f16.f32    { %f11363, %f11364, %f11365, %f11366 },    { %r1, %r2 },            { %r3 },                { %f11363, %f11364, %f11365, %f11366 }; 
	// end inline asm
	// begin inline asm
	mma.sync.aligned.m16n8k8.row.col.f32.f16.f16.f32    { %f11371, %f11372, %f11373, %f11374 },    { %r1, %r2 },            { %r3 },                { %f11371, %f11372, %f11373, %f11374 }; 
	// end inline asm
	// begin inline asm
	mma.sync.aligned.m16n8k8.row.col.f32.f16.f16.f32    { %f11363, %f11364, %f11365, %f11366 },    { %r1, %r2 },            { %r3 },                { %f11363, %f11364, %f11365, %f11366 }; 
	// end inline asm
	// begin inline asm
	mma.sync.aligned.m16n8k8.row.col.f32.f16.f16.f32    { %f11371, %f11372, %f11373, %f11374 },    { %r1, %r2 },            { %r3 },                { %f11371, %f11372, %f11373, %f11374 }; 
	// end inline asm
	// begin inline asm
	mma.sync.aligned.m16n8k8.row.col.f32.f16.f16.f32    { %f11363, %f11364, %f11365, %f11366 },    { %r1, %r2 },            { %r3 },                { %f11363, %f11364, %f11365, %f11366 }; 
	// end inline asm
	// begin inline asm
	mma.sync.aligned.m16n8k8.row.col.f32.f16.f16.f32    { %f11371, %f11372, %f11373, %f11374 },    { %r1, %r2 },            { %r3 },                { %f11371, %f11372, %f11373, %f11374 }; 
	// end inline asm
	// begin inline asm
	mma.sync.aligned.m16n8k8.row.col.f32.f16.f16.f32    { %f11363, %f11364, %f11365, %f11366 },    { %r1, %r2 },            { %r3 },                { %f11363, %f11364, %f11365, %f11366 }; 
	// end inline asm
	// begin inline asm
	mma.sync.aligned.m16n8k8.row.col.f32.f16.f16.f32    { %f11371, %f11372, %f11373, %f11374 },    { %r1, %r2 },            { %r3 },                { %f11371, %f11372, %f11373, %f11374 }; 
	// end inline asm
	// begin inline asm
	mma.sync.aligned.m16n8k8.row.col.f32.f16.f16.f32    { %f11363, %f11364, %f11365, %f11366 },    { %r1, %r2 },            { %r3 },                { %f11363, %f11364, %f11365, %f11366 }; 
	// end inline asm
	// begin inline asm
	mma.sync.aligned.m16n8k8.row.col.f32.f16.f16.f32    { %f11371, %f11372, %f11373, %f11374 },    { %r1, %r2 },            { %r3 },                { %f11371, %f11372, %f11373, %f11374 }; 
	// end inline asm
	// begin inline asm
	mma.sync.aligned.m16n8k8.row.col.f32.f16.f16.f32    { %f11363, %f11364, %f11365, %f11366 },    { %r1, %r2 },            { %r3 },                { %f11363, %f11364, %f11365, %f11366 }; 
	// end inline asm
	// begin inline asm
	mma.sync.aligned.m16n8k8.row.col.f32.f16.f16.f32    { %f11371, %f11372, %f11373, %f11374 },    { %r1, %r2 },            { %r3 },                { %f11371, %f11372, %f11373, %f11374 }; 
	// end inline asm
	// begin inline asm
	mma.sync.aligned.m16n8k8.row.col.f32.f16.f16.f32    { %f11363, %f11364, %f11365, %f11366 },    { %r1, %r2 },            { %r3 },                { %f11363, %f11364, %f11365, %f11366 }; 
	// end inline asm
	// begin inline asm
	mma.sync.aligned.m16n8k8.row.col.f32.f16.f16.f32    { %f11371, %f11372, %f11373, %f11374 },    { %r1, %r2 },            { %r3 },                { %f11371, %f11372, %f11373, %f11374 }; 
	// end inline asm
	// begin inline asm
	mma.sync.aligned.m16n8k8.row.col.f32.f16.f16.f32    { %f11363, %f11364, %f11365, %f11366 },    { %r1, %r2 },            { %r3 },                { %f11363, %f11364, %f11365, %f11366 }; 
	// end inline asm
	// begin inline asm
	mma.sync.aligned.m16n8k8.row.col.f32.f16.f16.f32    { %f11371, %f11372, %f11373, %f11374 },    { %r1, %r2 },            { %r3 },                { %f11371, %f11372, %f11373, %f11374 }; 
	// end inline asm
	// begin inline asm
	mma.sync.aligned.m16n8k8.row.col.f32.f16.f16.f32    { %f11363, %f11364, %f11365, %f11366 },    { %r1, %r2 },            { %r3 },                { %f11363, %f11364, %f11365, %f11366 }; 
	// end inline asm
	// begin inline asm
	mma.sync.aligned.m16n8k8.row.col.f32.f16.f16.f32    { %f11371, %f11372, %f11373, %f11374 },    { %r1, %r2 },            { %r3 },                { %f11371, %f11372, %f11373, %f11374 }; 
	// end inline asm
	// begin inline asm
	mma.sync.aligned.m16n8k8.row.col.f32.f16.f16.f32    { %f11363, %f11364, %f11365, %f11366 },    { %r1, %r2 },            { %r3 },                { %f11363, %f11364, %f11365, %f11366 }; 
	// end inline asm
	// begin inline asm
	mma.sync.aligned.m16n8k8.row.col.f32.f16.f16.f32    { %f11371, %f11372, %f11373, %f11374 },    { %r1, %r2 },            { %r3 },                { %f11371, %f11372, %f11373, %f11374 }; 
	// end inline asm
	// begin inline asm
	mma.sync.aligned.m16n8k8.row.col.f32.f16.f16.f32    { %f11363, %f11364, %f11365, %f11366 },    { %r1, %r2 },            { %r3 },                { %f11363, %f11364, %f11365, %f11366 }; 
	// end inline asm
	// begin inline asm
	mma.sync.aligned.m16n8k8.row.col.f32.f16.f16.f32    { %f11371, %f11372, %f11373, %f11374 },    { %r1, %r2 },            { %r3 },                { %f11371, %f11372, %f11373, %f11374 }; 
	// end inline asm
	// begin inline asm
	mma.sync.aligned.m16n8k8.row.col.f32.f16.f16.f32    { %f11363, %f11364, %f11365, %f11366 },    { %r1, %r2 },            { %r3 },                { %f11363, %f11364, %f11365, %f11366 }; 
	// end inline asm
	// begin inline asm
	mma.sync.aligned.m16n8k8.row.col.f32.f16.f16.f32    { %f11371, %f11372, %f11373, %f11374 },    { %r1, %r2 },            { %r3 },                { %f11371, %f11372, %f11373, %f11374 }; 
	// end inline asm
	// begin inline asm
	mma.sync.aligned.m16n8k8.row.col.f32.f16.f16.f32    { %f11363, %f11364, %f11365, %f11366 },    { %r1, %r2 },            { %r3 },                { %f11363, %f11364, %f11365, %f11366 }; 
	// end inline asm
	// begin inline asm
	mma.sync.aligned.m16n8k8.row.col.f32.f16.f16.f32    { %f11371, %f11372, %f11373, %f11374 },    { %r1, %r2 },            { %r3 },                { %f11371, %f11372, %f11373, %f11374 }; 
	// end inline asm
	// begin inline asm
	mma.sync.aligned.m16n8k8.row.col.f32.f16.f16.f32    { %f11363, %f11364, %f11365, %f11366 },    { %r1, %r2 },            { %r3 },                { %f11363, %f11364, %f11365, %f11366 }; 
	// end inline asm
	// begin inline asm
	mma.sync.aligned.m16n8k8.row.col.f32.f16.f16.f32    { %f11371, %f11372, %f11373, %f11374 },    { %r1, %r2 },            { %r3 },                { %f11371, %f11372, %f11373, %f11374 }; 
	// end inline asm
	// begin inline asm
	mma.sync.aligned.m16n8k8.row.col.f32.f16.f16.f32    { %f11363, %f11364, %f11365, %f11366 },    { %r1, %r2 },            { %r3 },                { %f11363, %f11364, %f11365, %f11366 }; 
	// end inline asm
	// begin inline asm
	mma.sync.aligned.m16n8k8.row.col.f32.f16.f16.f32    { %f11371, %f11372, %f11373, %f11374 },    { %r1, %r2 },            { %r3 },                { %f11371, %f11372, %f11373, %f11374 }; 
	// end inline asm
	// begin inline asm
	mma.sync.aligned.m16n8k8.row.col.f32.f16.f16.f32    { %f11363, %f11364, %f11365, %f11366 },    { %r1, %r2 },            { %r3 },                { %f11363, %f11364, %f11365, %f11366 }; 
	// end inline asm
	// begin inline asm
	mma.sync.aligned.m16n8k8.row.col.f32.f16.f16.f32    { %f11371, %f11372, %f11373, %f11374 },    { %r1, %r2 },            { %r3 },                { %f11371, %f11372, %f11373, %f11374 }; 
	// end inline asm
	// begin inline asm
	mma.sync.aligned.m16n8k8.row.col.f32.f16.f16.f32    { %f11363, %f11364, %f11365, %f11366 },    { %r1, %r2 },            { %r3 },                { %f11363, %f11364, %f11365, %f11366 }; 
	// end inline asm
	// begin inline asm
	mma.sync.aligned.m16n8k8.row.col.f32.f16.f16.f32    { %f11371, %f11372, %f11373, %f11374 },    { %r1, %r2 },            { %r3 },                { %f11371, %f11372, %f11373, %f11374 }; 
	// end inline asm
	// begin inline asm
	mma.sync.aligned.m16n8k8.row.col.f32.f16.f16.f32    { %f11363, %f11364, %f11365, %f11366 },    { %r1, %r2 },            { %r3 },                { %f11363, %f11364, %f11365, %f11366 }; 
	// end inline asm
	// begin inline asm
	mma.sync.aligned.m16n8k8.row.col.f32.f16.f16.f32    { %f11371, %f11372, %f11373, %f11374 },    { %r1, %r2 },            { %r3 },                { %f11371, %f11372, %f11373, %f11374 }; 
	// end inline asm
	// begin inline asm
	mma.sync.aligned.m16n8k8.row.col.f32.f16.f16.f32    { %f11363, %f11364, %f11365, %f11366 },    { %r1, %r2 },            { %r3 },                { %f11363, %f11364, %f11365, %f11366 }; 
	// end inline asm
	// begin inline asm
	mma.sync.aligned.m16n8k8.row.col.f32.f16.f16.f32    { %f11371, %f11372, %f11373, %f11374 },    { %r1, %r2 },            { %r3 },                { %f11371, %f11372, %f11373, %f11374 }; 
	// end inline asm
	// begin inline asm
	mma.sync.aligned.m16n8k8.row.col.f32.f16.f16.f32    { %f11363, %f11364, %f11365, %f11366 },    { %r1, %r2 },            { %r3 },                { %f11363, %f11364, %f11365, %f11366 }; 
	// end inline asm
	// begin inline asm
	mma.sync.aligned.m16n8k8.row.col.f32.f16.f16.f32    { %f11371, %f11372, %f11373, %f11374 },    { %r1, %r2 },            { %r3 },                { %f11371, %f11372, %f11373, %f11374 }; 
	// end inline asm
	// begin inline asm
	mma.sync.aligned.m16n8k8.row.col.f32.f16.f16.f32    { %f11363, %f11364, %f11365, %f11366 },    { %r1, %r2 },            { %r3 },                { %f11363, %f11364, %f11365, %f11366 }; 
	// end inline asm
	// begin inline asm
	mma.sync.aligned.m16n8k8.row.col.f32.f16.f16.f32    { %f11371, %f11372, %f11373, %f11374 },    { %r1, %r2 },            { %r3 },                { %f11371, %f11372, %f11373, %f11374 }; 
	// end inline asm
	// begin inline asm
	mma.sync.aligned.m16n8k8.row.col.f32.f16.f16.f32    { %f11363, %f11364, %f11365, %f11366 },    { %r1, %r2 },            { %r3 },                { %f11363, %f11364, %f11365, %f11366 }; 
	// end inline asm
	// begin inline asm
	mma.sync.aligned.m16n8k8.row.col.f32.f16.f16.f32    { %f11371, %f11372, %f11373, %f11374 },    { %r1, %r2 },            { %r3 },                { %f11371, %f11372, %f11373, %f11374 }; 
	// end inline asm
	// begin inline asm
	mma.sync.aligned.m16n8k8.row.col.f32.f16.f16.f32    { %f11363, %f11364, %f11365, %f11366 },    { %r1, %r2 },            { %r3 },                { %f11363, %f11364, %f11365, %f11366 }; 
	// end inline asm
	// begin inline asm
	mma.sync.aligned.m16n8k8.row.col.f32.f16.f16.f32    { %f11371, %f11372, %f11373, %f11374 },    { %r1, %r2 },            { %r3 },                { %f11371, %f11372, %f11373, %f11374 }; 
	// end inline asm
	// begin inline asm
	mma.sync.aligned.m16n8k8.row.col.f32.f16.f16.f32    { %f11363, %f11364, %f11365, %f11366 },    { %r1, %r2 },            { %r3 },                { %f11363, %f11364, %f11365, %f11366 }; 
	// end inline asm
	// begin inline asm
	mma.sync.aligned.m16n8k8.row.col.f32.f16.f16.f32    { %f11371, %f11372, %f11373, %f11374 },    { %r1, %r2 },            { %r3 },                { %f11371, %f11372, %f11373, %f11374 }; 
	// end inline asm
	// begin inline asm
	mma.sync.aligned.m16n8k8.row.col.f32.f16.f16.f32    { %f11363, %f11364, %f11365, %f11366 },    { %r1, %r2 },            { %r3 },                { %f11363, %f11364, %f11365, %f11366 }; 
	// end inline asm
	// begin inline asm
	mma.sync.aligned.m16n8k8.row.col.f32.f16.f16.f32    { %f11371, %f11372, %f11373, %f11374 },    { %r1, %r2 },            { %r3 },                { %f11371, %f11372, %f11373, %f11374 }; 
	// end inline asm
	// begin inline asm
	mma.sync.aligned.m16n8k8.row.col.f32.f16.f16.f32    { %f11363, %f11364, %f11365, %f11366 },    { %r1, %r2 },            { %r3 },                { %f11363, %f11364, %f11365, %f11366 }; 
	// end inline asm
	// begin inline asm
	mma.sync.aligned.m16n8k8.row.col.f32.f16.f16.f32    { %f11371, %f11372, %f11373, %f11374 },    { %r1, %r2 },            { %r3 },                { %f11371, %f11372, %f11373, %f11374 }; 
	// end inline asm
	// begin inline asm
	mma.sync.aligned.m16n8k8.row.col.f32.f16.f16.f32    { %f11363, %f11364, %f11365, %f11366 },    { %r1, %r2 },            { %r3 },                { %f11363, %f11364, %f11365, %f11366 }; 
	// end inline asm
	// begin inline asm
	mma.sync.aligned.m16n8k8.row.col.f32.f16.f16.f32    { %f11371, %f11372, %f11373, %f11374 },    { %r1, %r2 },            { %r3 },                { %f11371, %f11372, %f11373, %f11374 }; 
	// end inline asm
	// begin inline asm
	mma.sync.aligned.m16n8k8.row.col.f32.f16.f16.f32    { %f11363, %f11364, %f11365, %f11366 },    { %r1, %r2 },            { %r3 },                { %f11363, %f11364, %f11365, %f11366 }; 
	// end inline asm
	// begin inline asm
	mma.sync.aligned.m16n8k8.row.col.f32.f16.f16.f32    { %f11371, %f11372, %f11373, %f11374 },    { %r1, %r2 },            { %r3 },                { %f11371, %f11372, %f11373, %f11374 }; 
	// end inline asm
	// begin inline asm
	mma.sync.aligned.m16n8k8.row.col.f32.f16.f16.f32    { %f11363, %f11364, %f11365, %f11366 },    { %r1, %r2 },            { %r3 },                { %f11363, %f11364, %f11365, %f11366 }; 
	// end inline asm
	// begin inline asm
	mma.sync.aligned.m16n8k8.row.col.f32.f16.f16.f32    { %f11371, %f11372, %f11373, %f11374 },    { %r1, %r2 },            { %r3 },                { %f11371, %f11372, %f11373, %f11374 }; 
	// end inline asm
	// begin inline asm
	mma.sync.aligned.m16n8k8.row.col.f32.f16.f16.f32    { %f11363, %f11364, %f11365, %f11366 },    { %r1, %r2 },            { %r3 },                { %f11363, %f11364, %f11365, %f11366 }; 
	// end inline asm
	// begin inline asm
	mma.sync.aligned.m16n8k8.row.col.f32.f16.f16.f32    { %f11371, %f11372, %f11373, %f11374 },    { %r1, %r2 },            { %r3 },                { %f11371, %f11372, %f11373, %f11374 }; 
	// end inline asm
	// begin inline asm
	mma.sync.aligned.m16n8k8.row.col.f32.f16.f16.f32    { %f11363, %f11364, %f11365, %f11366 },    { %r1, %r2 },            { %r3 },                { %f11363, %f11364, %f11365, %f11366 }; 
	// end inline asm
	// begin inline asm
	mma.sync.aligned.m16n8k8.row.col.f32.f16.f16.f32    { %f11371, %f11372, %f11373, %f11374 },    { %r1, %r2 },            { %r3 },                { %f11371, %f11372, %f11373, %f11374 }; 
	// end inline asm
	// begin inline asm
	mma.sync.aligned.m16n8k8.row.col.f32.f16.f16.f32    { %f11363, %f11364, %f11365, %f11366 },    { %r1, %r2 },            { %r3 },                { %f11363, %f11364, %f11365, %f11366 }; 
	// end inline asm
	// begin inline asm
	mma.sync.aligned.m16n8k8.row.col.f32.f16.f16.f32    { %f11371, %f11372, %f11373, %f11374 },    { %r1, %r2 },            { %r3 },                { %f11371, %f11372, %f11373, %f11374 }; 
	// end inline asm
	// begin inline asm
	mma.sync.aligned.m16n8k8.row.col.f32.f16.f16.f32    { %f11363, %f11364, %f11365, %f11366 },    { %r1, %r2 },            { %r3 },                { %f11363, %f11364, %f11365, %f11366 }; 
	// end inline asm
	// begin inline asm
	mma.sync.aligned.m16n8k8.row.col.f32.f16.f16.f32    { %f11371, %f11372, %f11373, %f11374 },    { %r1, %r2 },            { %r3 },                { %f11371, %f11372, %f11373, %f11374 }; 
	// end inline asm
	// begin inline asm
	mma.sync.aligned.m16n8k8.row.col.f32.f16.f16.f32    { %f11363, %f11364, %f11365, %f11366 },    { %r1, %r2 },            { %r3 },                { %f11363, %f11364, %f11365, %f11366 }; 
	// end inline asm
	// begin inline asm
	mma.sync.aligned.m16n8k8.row.col.f32.f16.f16.f32    { %f11371, %f11372, %f11373, %f11374 },    { %r1, %r2 },            { %r3 },                { %f11371, %f11372, %f11373, %f11374 }; 
	// end inline asm
	// begin inline asm
	mma.sync.aligned.m16n8k8.row.col.f32.f16.f16.f32    { %f11363, %f11364, %f11365, %f11366 },    { %r1, %r2 },            { %r3 },                { %f11363, %f11364, %f11365, %f11366 }; 
	// end inline asm
	// begin inline asm
	mma.sync.aligned.m16n8k8.row.col.f32.f16.f16.f32    { %f11371, %f11372, %f11373, %f11374 },    { %r1, %r2 },            { %r3 },                { %f11371, %f11372, %f11373, %f11374 }; 
	// end inline asm
	// begin inline asm
	mma.sync.aligned.m16n8k8.row.col.f32.f16.f16.f32    { %f11363, %f11364, %f11365, %f11366 },    { %r1, %r2 },            { %r3 },                { %f11363, %f11364, %f11365, %f11366 }; 
	// end inline asm
	// begin inline asm
	mma.sync.aligned.m16n8k8.row.col.f32.f16.f16.f32    { %f11371, %f11372, %f11373, %f11374 },    { %r1, %r2 },            { %r3 },                { %f11371, %f11372, %f11373, %f11374 }; 
	// end inline asm
	// begin inline asm
	mma.sync.aligned.m16n8k8.row.col.f32.f16.f16.f32    { %f11363, %f11364, %f11365, %f11366 },    { %r1, %r2 },            { %r3 },                { %f11363, %f11364, %f11365, %f11366 }; 
	// end inline asm
	// begin inline asm
	mma.sync.aligned.m16n8k8.row.col.f32.f16.f16.f32    { %f11371, %f11372, %f11373, %f11374 },    { %r1, %r2 },            { %r3 },                { %f11371, %f11372, %f11373, %f11374 }; 
	// end inline asm
	// begin inline asm
	mma.sync.aligned.m16n8k8.row.col.f32.f16.f16.f32    { %f11363, %f11364, %f11365, %f11366 },    { %r1, %r2 },            { %r3 },                { %f11363, %f11364, %f11365, %f11366 }; 
	// end inline asm
	// begin inline asm
	mma.sync.aligned.m16n8k8.row.col.f32.f16.f16.f32    { %f11371, %f11372, %f11373, %f11374 },    { %r1, %r2 },            { %r3 },                { %f11371, %f11372, %f11373, %f11374 }; 
	// end inline asm
	// begin inline asm
	mma.sync.aligned.m16n8k8.row.col.f32.f16.f16.f32    { %f11363, %f11364, %f11365, %f11366 },    { %r1, %r2 },            { %r3 },                { %f11363, %f11364, %f11365, %f11366 }; 
	// end inline asm
	// begin inline asm
	mma.sync.aligned.m16n8k8.row.col.f32.f16.f16.f32    { %f11371, %f11372, %f11373, %f11374 },    { %r1, %r2 },            { %r3 },                { %f11371, %f11372, %f11373, %f11374 }; 
	// end inline asm
	// begin inline asm
	mma.sync.aligned.m16n8k8.row.col.f32.f16.f16.f32    { %f11363, %f11364, %f11365, %f11366 },    { %r1, %r2 },            { %r3 },                { %f11363, %f11364, %f11365, %f11366 }; 
	// end inline asm
	// begin inline asm
	mma.sync.aligned.m16n8k8.row.col.f32.f16.f16.f32    { %f11371, %f11372, %f11373, %f11374 },    { %r1, %r2 },            { %r3 },                { %f11371, %f11372, %f11373, %f11374 }; 
	// end inline asm
	// begin inline asm
	mma.sync.aligned.m16n8k8.row.col.f32.f16.f16.f32    { %f11363, %f11364, %f11365, %f11366 },    { %r1, %r2 },            { %r3 },                { %f11363, %f11364, %f11365, %f11366 }; 
	// end inline asm
	// begin inline asm
	mma.sync.aligned.m16n8k8.row.col.f32.f16.f16.f32    { %f11371, %f11372, %f11373, %f11374 },    { %r1, %r2 },            { %r3 },                { %f11371, %f11372, %f11373, %f11374 }; 
	// end inline asm
	// begin inline asm
	mma.sync.aligned.m16n8k8.row.col.f32.f16.f16.f32    { %f11363, %f11364, %f11365, %f11366 },    { %r1, %r2 },            { %r3 },                { %f11363, %f11364, %f11365, %f11366 }; 
	// end inline asm
	// begin inline asm
	mma.sync.aligned.m16n8k8.row.col.f32.f16.f16.f32    { %f11371, %f11372, %f11373, %f11374 },    { %r1, %r2 },            { %r3 },                { %f11371, %f11372, %f11373, %f11374 }; 
	// end inline asm
	// begin inline asm
	mma.sync.aligned.m16n8k8.row.col.f32.f16.f16.f32    { %f11363, %f11364, %f11365, %f11366 },    { %r1, %r2 },            { %r3 },                { %f11363, %f11364, %f11365, %f11366 }; 
	// end inline asm
	// begin inline asm
	mma.sync.aligned.m16n8k8.row.col.f32.f16.f16.f32    { %f11371, %f11372, %f11373, %f11374 },    { %r1, %r2 },            { %r3 },                { %f11371, %f11372, %f11373, %f11374 }; 
	// end inline asm
	// begin inline asm
	mma.sync.aligned.m16n8k8.row.col.f32.f16.f16.f32    { %f11363, %f11364, %f11365, %f11366 },    { %r1, %r2 },            { %r3 },                { %f11363, %f11364, %f11365, %f11366 }; 
	// end inline asm
	// begin inline asm
	mma.sync.aligned.m16n8k8.row.col.f32.f16.f16.f32    { %f11371, %f11372, %f11373, %f11374 },    { %r1, %r2 },            { %r3 },                { %f11371, %f11372, %f11373, %f11374 }; 
	// end inline asm
	// begin inline asm
	mma.sync.aligned.m16n8k8.row.col.f32.f16.f16.f32    { %f11363, %f11364, %f11365, %f11366 },    { %r1, %r2 },            { %r3 },                { %f11363, %f11364, %f11365, %f11366 }; 
	// end inline asm
	// begin inline asm
	mma.sync.aligned.m16n8k8.row.col.f32.f16.f16.f32    { %f11371, %f11372, %f11373, %f11374 },    { %r1, %r2 },            { %r3 },                { %f11371, %f11372, %f11373, %f11374 }; 
	// end inline asm
	// begin inline asm
	mma.sync.aligned.m16n8k8.row.col.f32.f16.f16.f32    { %f11363, %f11364, %f11365, %f11366 },    { %r1, %r2 },            { %r3 },                { %f11363, %f11364, %f11365, %f11366 }; 
	// end inline asm
	// begin inline asm
	mma.sync.aligned.m16n8k8.row.col.f32.f16.f16.f32    { %f11371, %f11372, %f11373, %f11374 },    { %r1, %r2 },            { %r3 },                { %f11371, %f11372, %f11373, %f11374 }; 
	// end inline asm
	// begin inline asm
	mma.sync.aligned.m16n8k8.row.col.f32.f16.f16.f32    { %f11363, %f11364, %f11365, %f11366 },    { %r1, %r2 },            { %r3 },                { %f11363, %f11364, %f11365, %f11366 }; 
	// end inline asm
	// begin inline asm
	mma.sync.aligned.m16n8k8.row.col.f32.f16.f16.f32    { %f11371, %f11372, %f11373, %f11374 },    { %r1, %r2 },            { %r3 },                { %f11371, %f11372, %f11373, %f11374 }; 
	// end inline asm
	// begin inline asm
	mma.sync.aligned.m16n8k8.row.col.f32.f16.f16.f32    { %f11363, %f11364, %f11365, %f11366 },    { %r1, %r2 },            { %r3 },                { %f11363, %f11364, %f11365, %f11366 }; 
	// end inline asm
	// begin inline asm
	mma.sync.aligned.m16n8k8.row.col.f32.f16.f16.f32    { %f11371, %f11372, %f11373, %f11374 },    { %r1, %r2 },            { %r3 },                { %f11371, %f11372, %f11373, %f11374 }; 
	// end inline asm
	// begin inline asm
	mma.sync.aligned.m16n8k8.row.col.f32.f16.f16.f32    { %f11363, %f11364, %f11365, %f11366 },    { %r1, %r2 },            { %r3 },                { %f11363, %f11364, %f11365, %f11366 }; 
	// end inline asm
	// begin inline asm
	mma.sync.aligned.m16n8k8.row.col.f32.f16.f16.f32    { %f11371, %f11372, %f11373, %f11374 },    { %r1, %r2 },            { %r3 },                { %f11371, %f11372, %f11373, %f11374 }; 
	// end inline asm
	// begin inline asm
	mma.sync.aligned.m16n8k8.row.col.f32.f16.f16.f32    { %f11363, %f11364, %f11365, %f11366 },    { %r1, %r2 },            { %r3 },                { %f11363, %f11364, %f11365, %f11366 }; 
	// end inline asm
	// begin inline asm
	mma.sync.aligned.m16n8k8.row.col.f32.f16.f16.f32    { %f11371, %f11372, %f11373, %f11374 },    { %r1, %r2 },            { %r3 },                { %f11371, %f11372, %f11373, %f11374 }; 
	// end inline asm
	// begin inline asm
	mma.sync.aligned.m16n8k8.row.col.f32.f16.f16.f32    { %f11363, %f11364, %f11365, %f11366 },    { %r1, %r2 },            { %r3 },                { %f11363, %f11364, %f11365, %f11366 }; 
	// end inline asm
	// begin inline asm
	mma.sync.aligned.m16n8k8.row.col.f32.f16.f16.f32    { %f11371, %f11372, %f11373, %f11374 },    { %r1, %r2 },            { %r3 },                { %f11371, %f11372, %f11373, %f11374 }; 
	// end inline asm
	// begin inline asm
	mma.sync.aligned.m16n8k8.row.col.f32.f16.f16.f32    { %f11363, %f11364, %f11365, %f11366 },    { %r1, %r2 },            { %r3 },                { %f11363, %f11364, %f11365, %f11366 }; 
	// end inline asm
	// begin inline asm
	mma.sync.aligned.m16n8k8.row.col.f32.f16.f16.f32    { %f11371, %f11372, %f11373, %f11374 },    { %r1, %r2 },            { %r3 },                { %f11371, %f11372, %f11373, %f11374 }; 
	// end inline asm
	// begin inline asm
	mma.sync.aligned.m16n8k8.row.col.f32.f16.f16.f32    { %f11363, %f11364, %f11365, %f11366 },    { %r1, %r2 },            { %r3 },                { %f11363, %f11364, %f11365, %f11366 }; 
	// end inline asm
	// begin inline asm
	mma.sync.aligned.m16n8k8.row.col.f32.f16.f16.f32    { %f11371, %f11372, %f11373, %f11374 },    { %r1, %r2 },            { %r3 },                { %f11371, %f11372, %f11373, %f11374 }; 
	// end inline asm
	// begin inline asm
	mma.sync.aligned.m16n8k8.row.col.f32.f16.f16.f32    { %f11363, %f11364, %f11365, %f11366 },    { %r1, %r2 },            { %r3 },                { %f11363, %f11364, %f11365, %f11366 }; 
	// end inline asm
	// begin inline asm
	mma.sync.aligned.m16n8k8.row.col.f32.f16.f16.f32    { %f11371, %f11372, %f11373, %f11374 },    { %r1, %r2 },            { %r3 },                { %f11371, %f11372, %f11373, %f11374 }; 
	// end inline asm
	// begin inline asm
	mma.sync.aligned.m16n8k8.row.col.f32.f16.f16.f32    { %f11363, %f11364, %f11365, %f11366 },    { %r1, %r2 },            { %r3 },                { %f11363, %f11364, %f11365, %f11366 }; 
	// end inline asm
	// begin inline asm
	mma.sync.aligned.m16n8k8.row.col.f32.f16.f16.f32    { %f11371, %f11372, %f11373, %f11374 },    { %r1, %r2 },            { %r3 },                { %f11371, %f11372, %f11373, %f11374 }; 
	// end inline asm
	// begin inline asm
	mma.sync.aligned.m16n8k8.row.col.f32.f16.f16.f32    { %f11363, %f11364, %f11365, %f11366 },    { %r1, %r2 },            { %r3 },                { %f11363, %f11364, %f11365, %f11366 }; 
	// end inline asm
	// begin inline asm
	mma.sync.aligned.m16n8k8.row.col.f32.f16.f16.f32    { %f11371, %f11372, %f11373, %f11374 },    { %r1, %r2 },            { %r3 },                { %f11371, %f11372, %f11373, %f11374 }; 
	// end inline asm
	// begin inline asm
	mma.sync.aligned.m16n8k8.row.col.f32.f16.f16.f32    { %f11363, %f11364, %f11365, %f11366 },    { %r1, %r2 },            { %r3 },                { %f11363, %f11364, %f11365, %f11366 }; 
	// end inline asm
	// begin inline asm
	mma.sync.aligned.m16n8k8.row.col.f32.f16.f16.f32    { %f11371, %f11372, %f11373, %f11374 },    { %r1, %r2 },            { %r3 },                { %f11371, %f11372, %f11373, %f11374 }; 
	// end inline asm
	// begin inline asm
	mma.sync.aligned.m16n8k8.row.col.f32.f16.f16.f32    { %f11363, %f11364, %f11365, %f11366 },    { %r1, %r2 },            { %r3 },                { %f11363, %f11364, %f11365, %f11366 }; 
	// end inline asm
	// begin inline asm
	mma.sync.aligned.m16n8k8.row.col.f32.f16.f16.f32    { %f11371, %f11372, %f11373, %f11374 },    { %r1, %r2 },            { %r3 },                { %f11371, %f11372, %f11373, %f11374 }; 
	// end inline asm
	// begin inline asm
	mma.sync.aligned.m16n8k8.row.col.f32.f16.f16.f32    { %f11363, %f11364, %f11365, %f11366 },    { %r1, %r2 },            { %r3 },                { %f11363, %f11364, %f11365, %f11366 }; 
	// end inline asm
	// begin inline asm
	mma.sync.aligned.m16n8k8.row.col.f32.f16.f16.f32    { %f11371, %f11372, %f11373, %f11374 },    { %r1, %r2 },            { %r3 },                { %f11371, %f11372, %f11373, %f11374 }; 
	// end inline asm
	// begin inline asm
	mma.sync.aligned.m16n8k8.row.col.f32.f16.f16.f32    { %f11363, %f11364, %f11365, %f11366 },    { %r1, %r2 },            { %r3 },                { %f11363, %f11364, %f11365, %f11366 }; 
	// end inline asm
	// begin inline asm
	mma.sync.aligned.m16n8k8.row.col.f32.f16.f16.f32    { %f11371, %f11372, %f11373, %f11374 },    { %r1, %r2 },            { %r3 },                { %f11371, %f11372, %f11373, %f11374 }; 
	// end inline asm
	// begin inline asm
	mma.sync.aligned.m16n8k8.row.col.f32.f16.f16.f32    { %f11363, %f11364, %f11365, %f11366 },    { %r1, %r2 },            { %r3 },                { %f11363, %f11364, %f11365, %f11366 }; 
	// end inline asm
	// begin inline asm
	mma.sync.aligned.m16n8k8.row.col.f32.f16.f16.f32    { %f11371, %f11372, %f11373, %f11374 },    { %r1, %r2 },            { %r3 },                { %f11371, %f11372, %f11373, %f11374 }; 
	// end inline asm
	// begin inline asm
	mma.sync.aligned.m16n8k8.row.col.f32.f16.f16.f32    { %f11363, %f11364, %f11365, %f11366 },    { %r1, %r2 },            { %r3 },                { %f11363, %f11364, %f11365, %f11366 }; 
	// end inline asm
	// begin inline asm
	mma.sync.aligned.m16n8k8.row.col.f32.f16.f16.f32    { %f11371, %f11372, %f11373, %f11374 },    { %r1, %r2 },            { %r3 },                { %f11371, %f11372, %f11373, %f11374 }; 
	// end inline asm
	// begin inline asm
	mma.sync.aligned.m16n8k8.row.col.f32.f16.f16.f32    { %f11363, %f11364, %f11365, %f11366 },    { %r1, %r2 },            { %r3 },                { %f11363, %f11364, %f11365, %f11366 }; 
	// end inline asm
	// begin inline asm
	mma.sync.aligned.m16n8k8.row.col.f32.f16.f16.f32    { %f11371, %f11372, %f11373, %f11374 },    { %r1, %r2 },            { %r3 },                { %f11371, %f11372, %f11373, %f11374 }; 
	// end inline asm
	// begin inline asm
	mma.sync.aligned.m16n8k8.row.col.f32.f16.f16.f32    { %f11363, %f11364, %f11365, %f11366 },    { %r1, %r2 },            { %r3 },                { %f11363, %f11364, %f11365, %f11366 }; 
	// end inline asm
	// begin inline asm
	mma.sync.aligned.m16n8k8.row.col.f32.f16.f16.f32    { %f11371, %f11372, %f11373, %f11374 },    { %r1, %r2 },            { %r3 },                { %f11371, %f11372, %f11373, %f11374 }; 
	// end inline asm
	// begin inline asm
	mma.sync.aligned.m16n8k8.row.col.f32.f16.f16.f32    { %f11363, %f11364, %f11365, %f11366 },    { %r1, %r2 },            { %r3 },                { %f11363, %f11364, %f11365, %f11366 }; 
	// end inline asm
	// begin inline asm
	mma.sync.aligned.m16n8k8.row.col.f32.f16.f16.f32    { %f11371, %f11372, %f11373, %f11374 },    { %r1, %r2 },            { %r3 },                { %f11371, %f11372, %f11373, %f11374 }; 
	// end inline asm
	// begin inline asm
	mma.sync.aligned.m16n8k8.row.col.f32.f16.f16.f32    { %f11363, %f11364, %f11365, %f11366 },    { %r1, %r2 },            { %r3 },                { %f11363, %f11364, %f11365, %f11366 }; 
	// end inline asm
	// begin inline asm
	mma.sync.aligned.m16n8k8.row.col.f32.f16.f16.f32    { %f11371, %f11372, %f11373, %f11374 },    { %r1, %r2 },            { %r3 },                { %f11371, %f11372, %f11373, %f11374 }; 
	// end inline asm
	// begin inline asm
	mma.sync.aligned.m16n8k8.row.col.f32.f16.f16.f32    { %f11363, %f11364, %f11365, %f11366 },    { %r1, %r2 },            { %r3 },                { %f11363, %f11364, %f11365, %f11366 }; 
	// end inline asm
	// begin inline asm
	mma.sync.aligned.m16n8k8.row.col.f32.f16.f16.f32    { %f11371, %f11372, %f11373, %f11374 },    { %r1, %r2 },            { %r3 },                { %f11371, %f11372, %f11373, %f11374 }; 
	// end inline asm
	// begin inline asm
	mma.sync.aligned.m16n8k8.row.col.f32.f16.f16.f32    { %f11363, %f11364, %f11365, %f11366 },    { %r1, %r2 },            { %r3 },                { %f11363, %f11364, %f11365, %f11366 }; 
	// end inline asm
	// begin inline asm
	mma.sync.aligned.m16n8k8.row.col.f32.f16.f16.f32    { %f11371, %f11372, %f11373, %f11374 },    { %r1, %r2 },            { %r3 },                { %f11371, %f11372, %f11373, %f11374 }; 
	// end inline asm
	// begin inline asm
	mma.sync.aligned.m16n8k8.row.col.f32.f16.f16.f32    { %f11363, %f11364, %f11365, %f11366 },    { %r1, %r2 },            { %r3 },                { %f11363, %f11364, %f11365, %f11366 }; 
	// end inline asm
	// begin inline asm
	mma.sync.aligned.m16n8k8.row.col.f32.f16.f16.f32    { %f11371, %f11372, %f11373, %f11374 },    { %r1, %r2 },            { %r3 },                { %f11371, %f11372, %f11373, %f11374 }; 
	// end inline asm
	// begin inline asm
	mma.sync.aligned.m16n8k8.row.col.f32.f16.f16.f32    { %f11363, %f11364, %f11365, %f11366 },    { %r1, %r2 },            { %r3 },                { %f11363, %f11364, %f11365, %f11366 }; 
	// end inline asm
	// begin inline asm
	mma.sync.aligned.m16n8k8.row.col.f32.f16.f16.f32    { %f11371, %f11372, %f11373, %f11374 },    { %r1, %r2 },            { %r3 },                { %f11371, %f11372, %f11373, %f11374 }; 
	// end inline asm
	// begin inline asm
	mma.sync.aligned.m16n8k8.row.col.f32.f16.f16.f32    { %f11363, %f11364, %f11365, %f11366 },    { %r1, %r2 },            { %r3 },                { %f11363, %f11364, %f11365, %f11366 }; 
	// end inline asm
	// begin inline asm
	mma.sync.aligned.m16n8k8.row.col.f32.f16.f16.f32    { %f11371, %f11372, %f11373, %f11374 },    { %r1, %r2 },            { %r3 },                { %f11371, %f11372, %f11373, %f11374 }; 
	// end inline asm
	// begin inline asm
	mma.sync.aligned.m16n8k8.row.col.f32.f16.f16.f32    { %f11363, %f11364, %f11365, %f11366 },    { %r1, %r2 },            { %r3 },                { %f11363, %f11364, %f11365, %f11366 }; 
	// end inline asm
	// begin inline asm
	mma.sync.aligned.m16n8k8.row.col.f32.f16.f16.f32    { %f11371, %f11372, %f11373, %f11374 },    { %r1, %r2 },            { %r3 },                { %f11371, %f11372, %f11373, %f11374 }; 
	// end inline asm
	// begin inline asm
	mma.sync.aligned.m16n8k8.row.col.f32.f16.f16.f32    { %f11363, %f11364, %f11365, %f11366 },    { %r1, %r2 },            { %r3 },                { %f11363, %f11364, %f11365, %f11366 }; 
	// end inline asm
	// begin inline asm
	mma.sync.aligned.m16n8k8.row.col.f32.f16.f16.f32    { %f11371, %f11372, %f11373, %f11374 },    { %r1, %r2 },            { %r3 },                { %f11371, %f11372, %f11373, %f11374 }; 
	// end inline asm
	// begin inline asm
	mma.sync.aligned.m16n8k8.row.col.f32.f16.f16.f32    { %f11363, %f11364, %f11365, %f11366 },    { %r1, %r2 },            { %r3 },                { %f11363, %f11364, %f11365, %f11366 }; 
	// end inline asm
	// begin inline asm
	mma.sync.aligned.m16n8k8.row.col.f32.f16.f16.f32    { %f11371, %f11372, %f11373, %f11374 },    { %r1, %r2 },            { %r3 },                { %f11371, %f11372, %f11373, %f11374 }; 
	// end inline asm
	// begin inline asm
	mma.sync.aligned.m16n8k8.row.col.f32.f16.f16.f32    { %f11363, %f11364, %f11365, %f11366 },    { %r1, %r2 },            { %r3 },                { %f11363, %f11364, %f11365, %f11366 }; 
	// end inline asm
	// begin inline asm
	mma.sync.aligned.m16n8k8.row.col.f32.f16.f16.f32    { %f11371, %f11372, %f11373, %f11374 },    { %r1, %r2 },            { %r3 },                { %f11371, %f11372, %f11373, %f11374 }; 
	// end inline asm
	// begin inline asm
	mma.sync.aligned.m16n8k8.row.col.f32.f16.f16.f32    { %f11363, %f11364, %f11365, %f11366 },    { %r1, %r2 },            { %r3 },                { %f11363, %f11364, %f11365, %f11366 }; 
	// end inline asm
	// begin inline asm
	mma.sync.aligned.m16n8k8.row.col.f32.f16.f16.f32    { %f11371, %f11372, %f11373, %f11374 },    { %r1, %r2 },            { %r3 },                { %f11371, %f11372, %f11373, %f11374 }; 
	// end inline asm
	// begin inline asm
	mma.sync.aligned.m16n8k8.row.col.f32.f16.f16.f32    { %f11363, %f11364, %f11365, %f11366 },    { %r1, %r2 },            { %r3 },                { %f11363, %f11364, %f11365, %f11366 }; 
	// end inline asm
	// begin inline asm
	mma.sync.aligned.m16n8k8.row.col.f32.f16.f16.f32    { %f11371, %f11372, %f11373, %f11374 },    { %r1, %r2 },            { %r3 },                { %f11371, %f11372, %f11373, %f11374 }; 
	// end inline asm
	// begin inline asm
	mma.sync.aligned.m16n8k8.row.col.f32.f16.f16.f32    { %f11363, %f11364, %f11365, %f11366 },    { %r1, %r2 },            { %r3 },                { %f11363, %f11364, %f11365, %f11366 }; 
	// end inline asm
	// begin inline asm
	mma.sync.aligned.m16n8k8.row.col.f32.f16.f16.f32    { %f11371, %f11372, %f11373, %f11374 },    { %r1, %r2 },            { %r3 },                { %f11371, %f11372, %f11373, %f11374 }; 
	// end inline asm
	// begin inline asm
	mma.sync.aligned.m16n8k8.row.col.f32.f16.f16.f32    { %f11363, %f11364, %f11365, %f11366 },    { %r1, %r2 },            { %r3 },                { %f11363, %f11364, %f11365, %f11366 }; 
	// end inline asm
	// begin inline asm
	mma.sync.aligned.m16n8k8.row.col.f32.f16.f16.f32    { %f11371, %f11372, %f11373, %f11374 },    { %r1, %r2 },            { %r3 },                { %f11371, %f11372, %f11373, %f11374 }; 
	// end inline asm
	// begin inline asm
	mma.sync.aligned.m16n8k8.row.col.f32.f16.f16.f32    { %f11363, %f11364, %f11365, %f11366 },    { %r1, %r2 },            { %r3 },                { %f11363, %f11364, %f11365, %f11366 }; 
	// end inline asm
	// begin inline asm
	mma.sync.aligned.m16n8k8.row.col.f32.f16.f16.f32    { %f11371, %f11372, %f11373, %f11374 },    { %r1, %r2 },            { %r3 },                { %f11371, %f11372, %f11373, %f11374 }; 
	// end inline asm
	// begin inline asm
	mma.sync.aligned.m16n8k8.row.col.f32.f16.f16.f32    { %f11363, %f11364, %f11365, %f11366 },    { %r1, %r2 },            { %r3 },                { %f11363, %f11364, %f11365, %f11366 }; 
	// end inline asm
	// begin inline asm
	mma.sync.aligned.m16n8k8.row.col.f32.f16.f16.f32    { %f11371, %f11372, %f11373, %f11374 },    { %r1, %r2 },            { %r3 },                { %f11371, %f11372, %f11373, %f11374 }; 
	// end inline asm
	// begin inline asm
	mma.sync.aligned.m16n8k8.row.col.f32.f16.f16.f32    { %f11363, %f11364, %f11365, %f11366 },    { %r1, %r2 },            { %r3 },                { %f11363, %f11364, %f11365, %f11366 }; 
	// end inline asm
	// begin inline asm
	mma.sync.aligned.m16n8k8.row.col.f32.f16.f16.f32    { %f11371, %f11372, %f11373, %f11374 },    { %r1, %r2 },            { %r3 },                { %f11371, %f11372, %f11373, %f11374 }; 
	// end inline asm
	// begin inline asm
	mma.sync.aligned.m16n8k8.row.col.f32.f16.f16.f32    { %f11363, %f11364, %f11365, %f11366 },    { %r1, %r2 },            { %r3 },                { %f11363, %f11364, %f11365, %f11366 }; 
	// end inline asm
	// begin inline asm
	mma.sync.aligned.m16n8k8.row.col.f32.f16.f16.f32    { %f11371, %f11372, %f11373, %f11374 },    { %r1, %r2 },            { %r3 },                { %f11371, %f11372, %f11373, %f11374 }; 
	// end inline asm
	// begin inline asm
	mma.sync.aligned.m16n8k8.row.col.f32.f16.f16.f32    { %f11363, %f11364, %f11365, %f11366 },    { %r1, %r2 },            { %r3 },                { %f11363, %f11364, %f11365, %f11366 }; 
	// end inline asm
	// begin inline asm
	mma.sync.aligned.m16n8k8.row.col.f32.f16.f16.f32    { %f11371, %f11372, %f11373, %f11374 },    { %r1, %r2 },            { %r3 },                { %f11371, %f11372, %f11373, %f11374 }; 
	// end inline asm
	// begin inline asm
	mma.sync.aligned.m16n8k8.row.col.f32.f16.f16.f32    { %f11363, %f11364, %f11365, %f11366 },    { %r1, %r2 },            { %r3 },                { %f11363, %f11364, %f11365, %f11366 }; 
	// end inline asm
	// begin inline asm
	mma.sync.aligned.m16n8k8.row.col.f32.f16.f16.f32    { %f11371, %f11372, %f11373, %f11374 },    { %r1, %r2 },            { %r3 },                { %f11371, %f11372, %f11373, %f11374 }; 
	// end inline asm
	// begin inline asm
	mma.sync.aligned.m16n8k8.row.col.f32.f16.f16.f32    { %f11363, %f11364, %f11365, %f11366 },    { %r1, %r2 },            { %r3 },                { %f11363, %f11364, %f11365, %f11366 }; 
	// end inline asm
	// begin inline asm
	mma.sync.aligned.m16n8k8.row.col.f32.f16.f16.f32    { %f11371, %f11372, %f11373, %f11374 },    { %r1, %r2 },            { %r3 },                { %f11371, %f11372, %f11373, %f11374 }; 
	// end inline asm
	// begin inline asm
	mma.sync.aligned.m16n8k8.row.col.f32.f16.f16.f32    { %f11363, %f11364, %f11365, %f11366 },    { %r1, %r2 },            { %r3 },                { %f11363, %f11364, %f11365, %f11366 }; 
	// end inline asm
	// begin inline asm
	mma.sync.aligned.m16n8k8.row.col.f32.f16.f16.f32    { %f11371, %f11372, %f11373, %f11374 },    { %r1, %r2 },            { %r3 },                { %f11371, %f11372, %f11373, %f11374 }; 
	// end inline asm
	// begin inline asm
	mma.sync.aligned.m16n8k8.row.col.f32.f16.f16.f32    { %f11363, %f11364, %f11365, %f11366 },    { %r1, %r2 },            { %r3 },                { %f11363, %f11364, %f11365, %f11366 }; 
	// end inline asm
	// begin inline asm
	mma.sync.aligned.m16n8k8.row.col.f32.f16.f16.f32    { %f11371, %f11372, %f11373, %f11374 },    { %r1, %r2 },            { %r3 },                { %f11371, %f11372, %f11373, %f11374 }; 
	// end inline asm
	// begin inline asm
	mma.sync.aligned.m16n8k8.row.col.f32.f16.f16.f32    { %f11363, %f11364, %f11365, %f11366 },    { %r1, %r2 },            { %r3 },                { %f11363, %f11364, %f11365, %f11366 }; 
	// end inline asm
	// begin inline asm
	mma.sync.aligned.m16n8k8.row.col.f32.f16.f16.f32    { %f11371, %f11372, %f11373, %f11374 },    { %r1, %r2 },            { %r3 },                { %f11371, %f11372, %f11373, %f11374 }; 
	// end inline asm
	// begin inline asm
	mma.sync.aligned.m16n8k8.row.col.f32.f16.f16.f32    { %f11363, %f11364, %f11365, %f11366 },    { %r1, %r2 },            { %r3 },                { %f11363, %f11364, %f11365, %f11366 }; 
	// end inline asm
	// begin inline asm
	mma.sync.aligned.m16n8k8.row.col.f32.f16.f16.f32    { %f11371, %f11372, %f11373, %f11374 },    { %r1, %r2 },            { %r3 },                { %f11371, %f11372, %f11373, %f11374 }; 
	// end inline asm
	// begin inline asm
	mma.sync.aligned.m16n8k8.row.col.f32.f16.f16.f32    { %f11363, %f11364, %f11365, %f11366 },    { %r1, %r2 },            { %r3 },                { %f11363, %f11364, %f11365, %f11366 }; 
	// end inline asm
	// begin inline asm
	mma.sync.aligned.m16n8k8.row.col.f32.f16.f16.f32    { %f11371, %f11372, %f11373, %f11374 },    { %r1, %r2 },            { %r3 },                { %f11371, %f11372, %f11373, %f11374 }; 
	// end inline asm
	// begin inline asm
	mma.sync.aligned.m16n8k8.row.col.f32.f16.f16.f32    { %f11363, %f11364, %f11365, %f11366 },    { %r1, %r2 },            { %r3 },                { %f11363, %f11364, %f11365, %f11366 }; 
	// end inline asm
	// begin inline asm
	mma.sync.aligned.m16n8k8.row.col.f32.f16.f16.f32    { %f11371, %f11372, %f11373, %f11374 },    { %r1, %r2 },            { %r3 },                { %f11371, %f11372, %f11373, %f11374 }; 
	// end inline asm
	// begin inline asm
	mma.sync.aligned.m16n8k8.row.col.f32.f16.f16.f32    { %f11363, %f11364, %f11365, %f11366 },    { %r1, %r2 },            { %r3 },                { %f11363, %f11364, %f11365, %f11366 }; 
	// end inline asm
	// begin inline asm
	mma.sync.aligned.m16n8k8.row.col.f32.f16.f16.f32    { %f11371, %f11372, %f11373, %f11374 },    { %r1, %r2 },            { %r3 },                { %f11371, %f11372, %f11373, %f11374 }; 
	// end inline asm
	// begin inline asm
	mma.sync.aligned.m16n8k8.row.col.f32.f16.f16.f32    { %f11363, %f11364, %f11365, %f11366 },    { %r1, %r2 },            { %r3 },                { %f11363, %f11364, %f11365, %f11366 }; 
	// end inline asm
	// begin inline asm
	mma.sync.aligned.m16n8k8.row.col.f32.f16.f16.f32    { %f11371, %f11372, %f11373, %f11374 },    { %r1, %r2 },            { %r3 },                { %f11371, %f11372, %f11373, %f11374 }; 
	// end inline asm
	// begin inline asm
	mma.sync.aligned.m16n8k8.row.col.f32.f16.f16.f32    { %f11363, %f11364, %f11365, %f11366 },    { %r1, %r2 },            { %r3 },                { %f11363, %f11364, %f11365, %f11366 }; 
	// end inline asm
	// begin inline asm
	mma.sync.aligned.m16n8k8.row.col.f32.f16.f16.f32    { %f11371, %f11372, %f11373, %f11374 },    { %r1, %r2 },            { %r3 },                { %f11371, %f11372, %f11373, %f11374 }; 
	// end inline asm
	// begin inline asm
	mma.sync.aligned.m16n8k8.row.col.f32.f16.f16.f32    { %f11363, %f11364, %f11365, %f11366 },    { %r1, %r2 },            { %r3 },                { %f11363, %f11364, %f11365, %f11366 }; 
	// end inline asm
	// begin inline asm
	mma.sync.aligned.m16n8k8.row.col.f32.f16.f16.f32    { %f11371, %f11372, %f11373, %f11374 },    { %r1, %r2 },            { %r3 },                { %f11371, %f11372, %f11373, %f11374 }; 
	// end inline asm
	// begin inline asm
	mma.sync.aligned.m16n8k8.row.col.f32.f16.f16.f32    { %f11363, %f11364, %f11365, %f11366 },    { %r1, %r2 },            { %r3 },                { %f11363, %f11364, %f11365, %f11366 }; 
	// end inline asm
	// begin inline asm
	mma.sync.aligned.m16n8k8.row.col.f32.f16.f16.f32    { %f11371, %f11372, %f11373, %f11374 },    { %r1, %r2 },            { %r3 },                { %f11371, %f11372, %f11373, %f11374 }; 
	// end inline asm
	// begin inline asm
	mma.sync.aligned.m16n8k8.row.col.f32.f16.f16.f32    { %f11363, %f11364, %f11365, %f11366 },    { %r1, %r2 },            { %r3 },                { %f11363, %f11364, %f11365, %f11366 }; 
	// end inline asm
	// begin inline asm
	mma.sync.aligned.m16n8k8.row.col.f32.f16.f16.f32    { %f11371, %f11372, %f11373, %f11374 },    { %r1, %r2 },            { %r3 },                { %f11371, %f11372, %f11373, %f11374 }; 
	// end inline asm
	// begin inline asm
	mma.sync.aligned.m16n8k8.row.col.f32.f16.f16.f32    { %f11363, %f11364, %f11365, %f11366 },    { %r1, %r2 },            { %r3 },                { %f11363, %f11364, %f11365, %f11366 }; 
	// end inline asm
	// begin inline asm
	mma.sync.aligned.m16n8k8.row.col.f32.f16.f16.f32    { %f11371, %f11372, %f11373, %f11374 },    { %r1, %r2 },            { %r3 },                { %f11371, %f11372, %f11373, %f11374 }; 
	// end inline asm
	// begin inline asm
	mma.sync.aligned.m16n8k8.row.col.f32.f16.f16.f32    { %f11363, %f11364, %f11365, %f11366 },    { %r1, %r2 },            { %r3 },                { %f11363, %f11364, %f11365, %f11366 }; 
	// end inline asm
	// begin inline asm
	mma.sync.aligned.m16n8k8.row.col.f32.f16.f16.f32    { %f11371, %f11372, %f11373, %f11374 },    { %r1, %r2 },            { %r3 },                { %f11371, %f11372, %f11373, %f11374 }; 
	// end inline asm
	// begin inline asm
	mma.sync.aligned.m16n8k8.row.col.f32.f16.f16.f32    { %f11363, %f11364, %f11365, %f11366 },    { %r1, %r2 },            { %r3 },                { %f11363, %f11364, %f11365, %f11366 }; 
	// end inline asm
	// begin inline asm
	mma.sync.aligned.m16n8k8.row.col.f32.f16.f16.f32    { %f11371, %f11372, %f11373, %f11374 },    { %r1, %r2 },            { %r3 },                { %f11371, %f11372, %f11373, %f11374 }; 
	// end inline asm
	// begin inline asm
	mma.sync.aligned.m16n8k8.row.col.f32.f16.f16.f32    { %f11363, %f11364, %f11365, %f11366 },    { %r1, %r2 },            { %r3 },                { %f11363, %f11364, %f11365, %f11366 }; 
	// end inline asm
	// begin inline asm
	mma.sync.aligned.m16n8k8.row.col.f32.f16.f16.f32    { %f11371, %f11372, %f11373, %f11374 },    { %r1, %r2 },            { %r3 },                { %f11371, %f11372, %f11373, %f11374 }; 
	// end inline asm
	// begin inline asm
	mma.sync.aligned.m16n8k8.row.col.f32.f16.f16.f32    { %f11363, %f11364, %f11365, %f11366 },    { %r1, %r2 },            { %r3 },                { %f11363, %f11364, %f11365, %f11366 }; 
	// end inline asm
	// begin inline asm
	mma.sync.aligned.m16n8k8.row.col.f32.f16.f16.f32    { %f11371, %f11372, %f11373, %f11374 },    { %r1, %r2 },            { %r3 },                { %f11371, %f11372, %f11373, %f11374 }; 
	// end inline asm
	// begin inline asm
	mma.sync.aligned.m16n8k8.row.col.f32.f16.f16.f32    { %f11363, %f11364, %f11365, %f11366 },    { %r1, %r2 },            { %r3 },                { %f11363, %f11364, %f11365, %f11366 }; 
	// end inline asm
	// begin inline asm
	mma.sync.aligned.m16n8k8.row.col.f32.f16.f16.f32    { %f11371, %f11372, %f11373, %f11374 },    { %r1, %r2 },            { %r3 },                { %f11371, %f11372, %f11373, %f11374 }; 
	// end inline asm
	// begin inline asm
	mma.sync.aligned.m16n8k8.row.col.f32.f16.f16.f32    { %f11363, %f11364, %f11365, %f11366 },    { %r1, %r2 },            { %r3 },                { %f11363, %f11364, %f11365, %f11366 }; 
	// end inline asm
	// begin inline asm
	mma.sync.aligned.m16n8k8.row.col.f32.f16.f16.f32    { %f11371, %f11372, %f11373, %f11374 },    { %r1, %r2 },            { %r3 },                { %f11371, %f11372, %f11373, %f11374 }; 
	// end inline asm
	// begin inline asm
	mma.sync.aligned.m16n8k8.row.col.f32.f16.f16.f32    { %f11363, %f11364, %f11365, %f11366 },    { %r1, %r2 },            { %r3 },                { %f11363, %f11364, %f11365, %f11366 }; 
	// end inline asm
	// begin inline asm
	mma.sync.aligned.m16n8k8.row.col.f32.f16.f16.f32    { %f11371, %f11372, %f11373, %f11374 },    { %r1, %r2 },            { %r3 },                { %f11371, %f11372, %f11373, %f11374 }; 
	// end inline asm
	// begin inline asm
	mma.sync.aligned.m16n8k8.row.col.f32.f16.f16.f32    { %f11363, %f11364, %f11365, %f11366 },    { %r1, %r2 },            { %r3 },                { %f11363, %f11364, %f11365, %f11366 }; 
	// end inline asm
	// begin inline asm
	mma.sync.aligned.m16n8k8.row.col.f32.f16.f16.f32    { %f11371, %f11372, %f11373, %f11374 },    { %r1, %r2 },            { %r3 },                { %f11371, %f11372, %f11373, %f11374 }; 
	// end inline asm
	// begin inline asm
	mma.sync.aligned.m16n8k8.row.col.f32.f16.f16.f32    { %f11363, %f11364, %f11365, %f11366 },    { %r1, %r2 },            { %r3 },                { %f11363, %f11364, %f11365, %f11366 }; 
	// end inline asm
	// begin inline asm
	mma.sync.aligned.m16n8k8.row.col.f32.f16.f16.f32    { %f11371, %f11372, %f11373, %f11374 },    { %r1, %r2 },            { %r3 },                { %f11371, %f11372, %f11373, %f11374 }; 
	// end inline asm
	// begin inline asm
	mma.sync.aligned.m16n8k8.row.col.f32.f16.f16.f32    { %f11363, %f11364, %f11365, %f11366 },    { %r1, %r2 },            { %r3 },                { %f11363, %f11364, %f11365, %f11366 }; 
	// end inline asm
	// begin inline asm
	mma.sync.aligned.m16n8k8.row.col.f32.f16.f16.f32    { %f11371, %f11372, %f11373, %f11374 },    { %r1, %r2 },            { %r3 },                { %f11371, %f11372, %f11373, %f11374 }; 
	// end inline asm
	// begin inline asm
	mma.sync.aligned.m16n8k8.row.col.f32.f16.f16.f32    { %f11363, %f11364, %f11365, %f11366 },    { %r1, %r2 },            { %r3 },                { %f11363, %f11364, %f11365, %f11366 }; 
	// end inline asm
	// begin inline asm
	mma.sync.aligned.m16n8k8.row.col.f32.f16.f16.f32    { %f11371, %f11372, %f11373, %f11374 },    { %r1, %r2 },            { %r3 },                { %f11371, %f11372, %f11373, %f11374 }; 
	// end inline asm
	// begin inline asm
	mma.sync.aligned.m16n8k8.row.col.f32.f16.f16.f32    { %f11363, %f11364, %f11365, %f11366 },    { %r1, %r2 },            { %r3 },                { %f11363, %f11364, %f11365, %f11366 }; 
	// end inline asm
	// begin inline asm
	mma.sync.aligned.m16n8k8.row.col.f32.f16.f16.f32    { %f11371, %f11372, %f11373, %f11374 },    { %r1, %r2 },            { %r3 },                { %f11371, %f11372, %f11373, %f11374 }; 
	// end inline asm
	// begin inline asm
	mma.sync.aligned.m16n8k8.row.col.f32.f16.f16.f32    { %f11363, %f11364, %f11365, %f11366 },    { %r1, %r2 },            { %r3 },                { %f11363, %f11364, %f11365, %f11366 }; 
	// end inline asm
	// begin inline asm
	mma.sync.aligned.m16n8k8.row.col.f32.f16.f16.f32    { %f11371, %f11372, %f11373, %f11374 },    { %r1, %r2 },            { %r3 },                { %f11371, %f11372, %f11373, %f11374 }; 
	// end inline asm
	// begin inline asm
	mma.sync.aligned.m16n8k8.row.col.f32.f16.f16.f32    { %f11363, %f11364, %f11365, %f11366 },    { %r1, %r2 },            { %r3 },                { %f11363, %f11364, %f11365, %f11366 }; 
	// end inline asm
	// begin inline asm
	mma.sync.aligned.m16n8k8.row.col.f32.f16.f16.f32    { %f11371, %f11372, %f11373, %f11374 },    { %r1, %r2 },            { %r3 },                { %f11371, %f11372, %f11373, %f11374 }; 
	// end inline asm
	// begin inline asm
	mma.sync.aligned.m16n8k8.row.col.f32.f16.f16.f32    { %f11363, %f11364, %f11365, %f11366 },    { %r1, %r2 },            { %r3 },                { %f11363, %f11364, %f11365, %f11366 }; 
	// end inline asm
	// begin inline asm
	mma.sync.aligned.m16n8k8.row.col.f32.f16.f16.f32    { %f11371, %f11372, %f11373, %f11374 },    { %r1, %r2 },            { %r3 },                { %f11371, %f11372, %f11373, %f11374 }; 
	// end inline asm
	// begin inline asm
	mma.sync.aligned.m16n8k8.row.col.f32.f16.f16.f32    { %f11363, %f11364, %f11365, %f11366 },    { %r1, %r2 },            { %r3 },                { %f11363, %f11364, %f11365, %f11366 }; 
	// end inline asm
	// begin inline asm
	mma.sync.aligned.m16n8k8.row.col.f32.f16.f16.f32    { %f11371, %f11372, %f11373, %f11374 },    { %r1, %r2 },            { %r3 },                { %f11371, %f11372, %f11373, %f11374 }; 
	// end inline asm
	// begin inline asm
	mma.sync.aligned.m16n8k8.row.col.f32.f16.f16.f32    { %f11363, %f11364, %f11365, %f11366 },    { %r1, %r2 },            { %r3 },                { %f11363, %f11364, %f11365, %f11366 }; 
	// end inline asm
	// begin inline asm
	mma.sync.aligned.m16n8k8.row.col.f32.f16.f16.f32    { %f11371, %f11372, %f11373, %f11374 },    { %r1, %r2 },            { %r3 },                { %f11371, %f11372, %f11373, %f11374 }; 
	// end inline asm
	// begin inline asm
	mma.sync.aligned.m16n8k8.row.col.f32.f16.f16.f32    { %f11363, %f11364, %f11365, %f11366 },    { %r1, %r2 },            { %r3 },                { %f11363, %f11364, %f11365, %f11366 }; 
	// end inline asm
	// begin inline asm
	mma.sync.aligned.m16n8k8.row.col.f32.f16.f16.f32    { %f11371, %f11372, %f11373, %f11374 },    { %r1, %r2 },            { %r3 },                { %f11371, %f11372, %f11373, %f11374 }; 
	// end inline asm
	// begin inline asm
	mma.sync.aligned.m16n8k8.row.col.f32.f16.f16.f32    { %f11363, %f11364, %f11365, %f11366 },    { %r1, %r2 },            { %r3 },                { %f11363, %f11364, %f11365, %f11366 }; 
	// end inline asm
	// begin inline asm
	mma.sync.aligned.m16n8k8.row.col.f32.f16.f16.f32    { %f11371, %f11372, %f11373, %f11374 },    { %r1, %r2 },            { %r3 },                { %f11371, %f11372, %f11373, %f11374 }; 
	// end inline asm
	// begin inline asm
	mma.sync.aligned.m16n8k8.row.col.f32.f16.f16.f32    { %f11363, %f11364, %f11365, %f11366 },    { %r1, %r2 },            { %r3 },                { %f11363, %f11364, %f11365, %f11366 }; 
	// end inline asm
	// begin inline asm
	mma.sync.aligned.m16n8k8.row.col.f32.f16.f16.f32    { %f11371, %f11372, %f11373, %f11374 },    { %r1, %r2 },            { %r3 },                { %f11371, %f11372, %f11373, %f11374 }; 
	// end inline asm
	// begin inline asm
	mma.sync.aligned.m16n8k8.row.col.f32.f16.f16.f32    { %f11363, %f11364, %f11365, %f11366 },    { %r1, %r2 },            { %r3 },                { %f11363, %f11364, %f11365, %f11366 }; 
	// end inline asm
	// begin inline asm
	mma.sync.aligned.m16n8k8.row.col.f32.f16.f16.f32    { %f11371, %f11372, %f11373, %f11374 },    { %r1, %r2 },            { %r3 },                { %f11371, %f11372, %f11373, %f11374 }; 
	// end inline asm
	// begin inline asm
	mma.sync.aligned.m16n8k8.row.col.f32.f16.f16.f32    { %f11363, %f11364, %f11365, %f11366 },    { %r1, %r2 },            { %r3 },                { %f11363, %f11364, %f11365, %f11366 }; 
	// end inline asm
	// begin inline asm
	mma.sync.aligned.m16n8k8.row.col.f32.f16.f16.f32    { %f11371, %f11372, %f11373, %f11374 },    { %r1, %r2 },            { %r3 },                { %f11371, %f11372, %f11373, %f11374 }; 
	// end inline asm
	// begin inline asm
	mma.sync.aligned.m16n8k8.row.col.f32.f16.f16.f32    { %f11363, %f11364, %f11365, %f11366 },    { %r1, %r2 },            { %r3 },                { %f11363, %f11364, %f11365, %f11366 }; 
	// end inline asm
	// begin inline asm
	mma.sync.aligned.m16n8k8.row.col.f32.f16.f16.f32    { %f11371, %f11372, %f11373, %f11374 },    { %r1, %r2 },            { %r3 },                { %f11371, %f11372, %f11373, %f11374 }; 
	// end inline asm
	// begin inline asm
	mma.sync.aligned.m16n8k8.row.col.f32.f16.f16.f32    { %f11363, %f11364, %f11365, %f11366 },    { %r1, %r2 },            { %r3 },                { %f11363, %f11364, %f11365, %f11366 }; 
	// end inline asm
	// begin inline asm
	mma.sync.aligned.m16n8k8.row.col.f32.f16.f16.f32    { %f11371, %f11372, %f11373, %f11374 },    { %r1, %r2 },            { %r3 },                { %f11371, %f11372, %f11373, %f11374 }; 
	// end inline asm
	// begin inline asm
	mma.sync.aligned.m16n8k8.row.col.f32.f16.f16.f32    { %f11363, %f11364, %f11365, %f11366 },    { %r1, %r2 },            { %r3 },                { %f11363, %f11364, %f11365, %f11366 }; 
	// end inline asm
	// begin inline asm
	mma.sync.aligned.m16n8k8.row.col.f32.f16.f16.f32    { %f11371, %f11372, %f11373, %f11374 },    { %r1, %r2 },            { %r3 },                { %f11371, %f11372, %f11373, %f11374 }; 
	// end inline asm
	// begin inline asm
	mma.sync.aligned.m16n8k8.row.col.f32.f16.f16.f32    { %f11363, %f11364, %f11365, %f11366 },    { %r1, %r2 },            { %r3 },                { %f11363, %f11364, %f11365, %f11366 }; 
	// end inline asm
	// begin inline asm
	mma.sync.aligned.m16n8k8.row.col.f32.f16.f16.f32    { %f11371, %f11372, %f11373, %f11374 },    { %r1, %r2 },            { %r3 },                { %f11371, %f11372, %f11373, %f11374 }; 
	// end inline asm
	// begin inline asm
	mma.sync.aligned.m16n8k8.row.col.f32.f16.f16.f32    { %f11363, %f11364, %f11365, %f11366 },    { %r1, %r2 },            { %r3 },                { %f11363, %f11364, %f11365, %f11366 }; 
	// end inline asm
	// begin inline asm
	mma.sync.aligned.m16n8k8.row.col.f32.f16.f16.f32    { %f11371, %f11372, %f11373, %f11374 },    { %r1, %r2 },            { %r3 },                { %f11371, %f11372, %f11373, %f11374 }; 
	// end inline asm
	// begin inline asm
	mma.sync.aligned.m16n8k8.row.col.f32.f16.f16.f32    { %f11363, %f11364, %f11365, %f11366 },    { %r1, %r2 },            { %r3 },                { %f11363, %f11364, %f11365, %f11366 }; 
	// end inline asm
	// begin inline asm
	mma.sync.aligned.m16n8k8.row.col.f32.f16.f16.f32    { %f11371, %f11372, %f11373, %f11374 },    { %r1, %r2 },            { %r3 },                { %f11371, %f11372, %f11373, %f11374 }; 
	// end inline asm
	// begin inline asm
	mma.sync.aligned.m16n8k8.row.col.f32.f16.f16.f32    { %f11363, %f11364, %f11365, %f11366 },    { %r1, %r2 },            { %r3 },                { %f11363, %f11364, %f11365, %f11366 }; 
	// end inline asm
	// begin inline asm
	mma.sync.aligned.m16n8k8.row.col.f32.f16.f16.f32    { %f11371, %f11372, %f11373, %f11374 },    { %r1, %r2 },            { %r3 },                { %f11371, %f11372, %f11373, %f11374 }; 
	// end inline asm
	// begin inline asm
	mma.sync.aligned.m16n8k8.row.col.f32.f16.f16.f32    { %f11363, %f11364, %f11365, %f11366 },    { %r1, %r2 },            { %r3 },                { %f11363, %f11364, %f11365, %f11366 }; 
	// end inline asm
	// begin inline asm
	mma.sync.aligned.m16n8k8.row.col.f32.f16.f16.f32    { %f11371, %f11372, %f11373, %f11374 },    { %r1, %r2 },            { %r3 },                { %f11371, %f11372, %f11373, %f11374 }; 
	// end inline asm
	// begin inline asm
	mma.sync.aligned.m16n8k8.row.col.f32.f16.f16.f32    { %f11363, %f11364, %f11365, %f11366 },    { %r1, %r2 },            { %r3 },                { %f11363, %f11364, %f11365, %f11366 }; 
	// end inline asm
	// begin inline asm
	mma.sync.aligned.m16n8k8.row.col.f32.f16.f16.f32    { %f11371, %f11372, %f11373, %f11374 },    { %r1, %r2 },            { %r3 },                { %f11371, %f11372, %f11373, %f11374 }; 
	// end inline asm
	// begin inline asm
	mma.sync.aligned.m16n8k8.row.col.f32.f16.f16.f32    { %f11363, %f11364, %f11365, %f11366 },    { %r1, %r2 },            { %r3 },                { %f11363, %f11364, %f11365, %f11366 }; 
	// end inline asm
	// begin inline asm
	mma.sync.aligned.m16n8k8.row.col.f32.f16.f16.f32    { %f11371, %f11372, %f11373, %f11374 },    { %r1, %r2 },            { %r3 },                { %f11371, %f11372, %f11373, %f11374 }; 
	// end inline asm
	// begin inline asm
	mma.sync.aligned.m16n8k8.row.col.f32.f16.f16.f32    { %f11363, %f11364, %f11365, %f11366 },    { %r1, %r2 },            { %r3 },                { %f11363, %f11364, %f11365, %f11366 }; 
	// end inline asm
	// begin inline asm
	mma.sync.aligned.m16n8k8.row.col.f32.f16.f16.f32    { %f11371, %f11372, %f11373, %f11374 },    { %r1, %r2 },            { %r3 },                { %f11371, %f11372, %f11373, %f11374 }; 
	// end inline asm
	// begin inline asm
	mma.sync.aligned.m16n8k8.row.col.f32.f16.f16.f32    { %f11363, %f11364, %f11365, %f11366 },    { %r1, %r2 },            { %r3 },                { %f11363, %f11364, %f11365, %f11366 }; 
	// end inline asm
	// begin inline asm
	mma.sync.aligned.m16n8k8.row.col.f32.f16.f16.f32    { %f11371, %f11372, %f11373, %f11374 },    { %r1, %r2 },            { %r3 },                { %f11371, %f11372, %f11373, %f11374 }; 
	// end inline asm
	// begin inline asm
	mma.sync.aligned.m16n8k8.row.col.f32.f16.f16.f32    { %f11363, %f11364, %f11365, %f11366 },    { %r1, %r2 },            { %r3 },                { %f11363, %f11364, %f11365, %f11366 }; 
	// end inline asm
	// begin inline asm
	mma.sync.aligned.m16n8k8.row.col.f32.f16.f16.f32    { %f11371, %f11372, %f11373, %f11374 },    { %r1, %r2 },            { %r3 },                { %f11371, %f11372, %f11373, %f11374 }; 
	// end inline asm
	// begin inline asm
	mma.sync.aligned.m16n8k8.row.col.f32.f16.f16.f32    { %f11363, %f11364, %f11365, %f11366 },    { %r1, %r2 },            { %r3 },                { %f11363, %f11364, %f11365, %f11366 }; 
	// end inline asm
	// begin inline asm
	mma.sync.aligned.m16n8k8.row.col.f32.f16.f16.f32    { %f11371, %f11372, %f11373, %f11374 },    { %r1, %r2 },            { %r3 },                { %f11371, %f11372, %f11373, %f11374 }; 
	// end inline asm
	// begin inline asm
	mma.sync.aligned.m16n8k8.row.col.f32.f16.f16.f32    { %f11363, %f11364, %f11365, %f11366 },    { %r1, %r2 },            { %r3 },                { %f11363, %f11364, %f11365, %f11366 }; 
	// end inline asm
	// begin inline asm
	mma.sync.aligned.m16n8k8.row.col.f32.f16.f16.f32    { %f11371, %f11372, %f11373, %f11374 },    { %r1, %r2 },            { %r3 },                { %f11371, %f11372, %f11373, %f11374 }; 
	// end inline asm
	// begin inline asm
	mma.sync.aligned.m16n8k8.row.col.f32.f16.f16.f32    { %f11363, %f11364, %f11365, %f11366 },    { %r1, %r2 },            { %r3 },                { %f11363, %f11364, %f11365, %f11366 }; 
	// end inline asm
	// begin inline asm
	mma.sync.aligned.m16n8k8.row.col.f32.f16.f16.f32    { %f11371, %f11372, %f11373, %f11374 },    { %r1, %r2 },            { %r3 },                { %f11371, %f11372, %f11373, %f11374 }; 
	// end inline asm
	// begin inline asm
	mma.sync.aligned.m16n8k8.row.col.f32.f16.f16.f32    { %f11363, %f11364, %f11365, %f11366 },    { %r1, %r2 },            { %r3 },                { %f11363, %f11364, %f11365, %f11366 }; 
	// end inline asm
	// begin inline asm
	mma.sync.aligned.m16n8k8.row.col.f32.f16.f16.f32    { %f11371, %f11372, %f11373, %f11374 },    { %r1, %r2 },            { %r3 },                { %f11371, %f11372, %f11373, %f11374 }; 
	// end inline asm
	// begin inline asm
	mma.sync.aligned.m16n8k8.row.col.f32.f16.f16.f32    { %f11363, %f11364, %f11365, %f11366 },    { %r1, %r2 },            { %r3 },                { %f11363, %f11364, %f11365, %f11366 }; 
	// end inline asm
	// begin inline asm
	mma.sync.aligned.m16n8k8.row.col.f32.f16.f16.f32    { %f11371, %f11372, %f11373, %f11374 },    { %r1, %r2 },            { %r3 },                { %f11371, %f11372, %f11373, %f11374 }; 
	// end inline asm
	// begin inline asm
	mma.sync.aligned.m16n8k8.row.col.f32.f16.f16.f32    { %f11363, %f11364, %f11365, %f11366 },    { %r1, %r2 },            { %r3 },                { %f11363, %f11364, %f11365, %f11366 }; 
	// end inline asm
	// begin inline asm
	mma.sync.aligned.m16n8k8.row.col.f32.f16.f16.f32    { %f11371, %f11372, %f11373, %f11374 },    { %r1, %r2 },            { %r3 },                { %f11371, %f11372, %f11373, %f11374 }; 
	// end inline asm
	// begin inline asm
	mma.sync.aligned.m16n8k8.row.col.f32.f16.f16.f32    { %f11363, %f11364, %f11365, %f11366 },    { %r1, %r2 },            { %r3 },                { %f11363, %f11364, %f11365, %f11366 }; 
	// end inline asm
	// begin inline asm
	mma.sync.aligned.m16n8k8.row.col.f32.f16.f16.f32    { %f11371, %f11372, %f11373, %f11374 },    { %r1, %r2 },            { %r3 },                { %f11371, %f11372, %f11373, %f11374 }; 
	// end inline asm
	// begin inline asm
	mma.sync.aligned.m16n8k8.row.col.f32.f16.f16.f32    { %f11363, %f11364, %f11365, %f11366 },    { %r1, %r2 },            { %r3 },                { %f11363, %f11364, %f11365, %f11366 }; 
	// end inline asm
	// begin inline asm
	mma.sync.aligned.m16n8k8.row.col.f32.f16.f16.f32    { %f11371, %f11372, %f11373, %f11374 },    { %r1, %r2 },            { %r3 },                { %f11371, %f11372, %f11373, %f11374 }; 
	// end inline asm
	// begin inline asm
	mma.sync.aligned.m16n8k8.row.col.f32.f16.f16.f32    { %f11363, %f11364, %f11365, %f11366 },    { %r1, %r2 },            { %r3 },                { %f11363, %f11364, %f11365, %f11366 }; 
	// end inline asm
	// begin inline asm
	mma.sync.aligned.m16n8k8.row.col.f32.f16.f16.f32    { %f11371, %f11372, %f11373, %f11374 },    { %r1, %r2 },            { %r3 },                { %f11371, %f11372, %f11373, %f11374 }; 
	// end inline asm
	// begin inline asm
	mma.sync.aligned.m16n8k8.row.col.f32.f16.f16.f32    { %f11363, %f11364, %f11365, %f11366 },    { %r1, %r2 },            { %r3 },                { %f11363, %f11364, %f11365, %f11366 }; 
	// end inline asm
	// begin inline asm
	mma.sync.aligned.m16n8k8.row.col.f32.f16.f16.f32    { %f11371, %f11372, %f11373, %f11374 },    { %r1, %r2 },            { %r3 },                { %f11371, %f11372, %f11373, %f11374 }; 
	// end inline asm
	// begin inline asm
	mma.sync.aligned.m16n8k8.row.col.f32.f16.f16.f32    { %f11363, %f11364, %f11365, %f11366 },    { %r1, %r2 },            { %r3 },                { %f11363, %f11364, %f11365, %f11366 }; 
	// end inline asm
	// begin inline asm
	mma.sync.aligned.m16n8k8.row.col.f32.f16.f16.f32    { %f11371, %f11372, %f11373, %f11374 },    { %r1, %r2 },            { %r3 },                { %f11371, %f11372, %f11373, %f11374 }; 
	// end inline asm
	// begin inline asm
	mma.sync.aligned.m16n8k8.row.col.f32.f16.f16.f32    { %f11363, %f11364, %f11365, %f11366 },    { %r1, %r2 },            { %r3 },                { %f11363, %f11364, %f11365, %f11366 }; 
	// end inline asm
	// begin inline asm
	mma.sync.aligned.m16n8k8.row.col.f32.f16.f16.f32    { %f11371, %f11372, %f11373, %f11374 },    { %r1, %r2 },            { %r3 },                { %f11371, %f11372, %f11373, %f11374 }; 
	// end inline asm
	// begin inline asm
	mma.sync.aligned.m16n8k8.row.col.f32.f16.f16.f32    { %f11363, %f11364, %f11365, %f11366 },    { %r1, %r2 },            { %r3 },                { %f11363, %f11364, %f11365, %f11366 }; 
	// end inline asm
	// begin inline asm
	mma.sync.aligned.m16n8k8.row.col.f32.f16.f16.f32    { %f11371, %f11372, %f11373, %f11374 },    { %r1, %r2 },            { %r3 },                { %f11371, %f11372, %f11373, %f11374 }; 
	// end inline asm
	// begin inline asm
	mma.sync.aligned.m16n8k8.row.col.f32.f16.f16.f32    { %f11363, %f11364, %f11365, %f11366 },    { %r1, %r2 },            { %r3 },                { %f11363, %f11364, %f11365, %f11366 }; 
	// end inline asm
	// begin inline asm
	mma.sync.aligned.m16n8k8.row.col.f32.f16.f16.f32    { %f11371, %f11372, %f11373, %f11374 },    { %r1, %r2 },            { %r3 },                { %f11371, %f11372, %f11373, %f11374 }; 
	// end inline asm
	// begin inline asm
	mma.sync.aligned.m16n8k8.row.col.f32.f16.f16.f32    { %f11363, %f11364, %f11365, %f11366 },    { %r1, %r2 },            { %r3 },                { %f11363, %f11364, %f11365, %f11366 }; 
	// end inline asm
	// begin inline asm
	mma.sync.aligned.m16n8k8.row.col.f32.f16.f16.f32    { %f11371, %f11372, %f11373, %f11374 },    { %r1, %r2 },            { %r3 },                { %f11371, %f11372, %f11373, %f11374 }; 
	// end inline asm
	// begin inline asm
	mma.sync.aligned.m16n8k8.row.col.f32.f16.f16.f32    { %f11363, %f11364, %f11365, %f11366 },    { %r1, %r2 },            { %r3 },                { %f11363, %f11364, %f11365, %f11366 }; 
	// end inline asm
	// begin inline asm
	mma.sync.aligned.m16n8k8.row.col.f32.f16.f16.f32    { %f11371, %f11372, %f11373, %f11374 },    { %r1, %r2 },            { %r3 },                { %f11371, %f11372, %f11373, %f11374 }; 
	// end inline asm
	// begin inline asm
	mma.sync.aligned.m16n8k8.row.col.f32.f16.f16.f32    { %f11363, %f11364, %f11365, %f11366 },    { %r1, %r2 },            { %r3 },                { %f11363, %f11364, %f11365, %f11366 }; 
	// end inline asm
	// begin inline asm
	mma.sync.aligned.m16n8k8.row.col.f32.f16.f16.f32    { %f11371, %f11372, %f11373, %f11374 },    { %r1, %r2 },            { %r3 },                { %f11371, %f11372, %f11373, %f11374 }; 
	// end inline asm
	// begin inline asm
	mma.sync.aligned.m16n8k8.row.col.f32.f16.f16.f32    { %f11363, %f11364, %f11365, %f11366 },    { %r1, %r2 },            { %r3 },                { %f11363, %f11364, %f11365, %f11366 }; 
	// end inline asm
	// begin inline asm
	mma.sync.aligned.m16n8k8.row.col.f32.f16.f16.f32    { %f11371, %f11372, %f11373, %f11374 },    { %r1, %r2 },            { %r3 },                { %f11371, %f11372, %f11373, %f11374 }; 
	// end inline asm
	// begin inline asm
	mma.sync.aligned.m16n8k8.row.col.f32.f16.f16.f32    { %f11363, %f11364, %f11365, %f11366 },    { %r1, %r2 },            { %r3 },                { %f11363, %f11364, %f11365, %f11366 }; 
	// end inline asm
	// begin inline asm
	mma.sync.aligned.m16n8k8.row.col.f32.f16.f16.f32    { %f11371, %f11372, %f11373, %f11374 },    { %r1, %r2 },            { %r3 },                { %f11371, %f11372, %f11373, %f11374 }; 
	// end inline asm
	// begin inline asm
	mma.sync.aligned.m16n8k8.row.col.f32.f16.f16.f32    { %f11363, %f11364, %f11365, %f11366 },    { %r1, %r2 },            { %r3 },                { %f11363, %f11364, %f11365, %f11366 }; 
	// end inline asm
	// begin inline asm
	mma.sync.aligned.m16n8k8.row.col.f32.f16.f16.f32    { %f11371, %f11372, %f11373, %f11374 },    { %r1, %r2 },            { %r3 },                { %f11371, %f11372, %f11373, %f11374 }; 
	// end inline asm
	// begin inline asm
	mma.sync.aligned.m16n8k8.row.col.f32.f16.f16.f32    { %f11363, %f11364, %f11365, %f11366 },    { %r1, %r2 },            { %r3 },                { %f11363, %f11364, %f11365, %f11366 }; 
	// end inline asm
	// begin inline asm
	mma.sync.aligned.m16n8k8.row.col.f32.f16.f16.f32    { %f11371, %f11372, %f11373, %f11374 },    { %r1, %r2 },            { %r3 },                { %f11371, %f11372, %f11373, %f11374 }; 
	// end inline asm
	// begin inline asm
	mma.sync.aligned.m16n8k8.row.col.f32.f16.f16.f32    { %f11363, %f11364, %f11365, %f11366 },    { %r1, %r2 },            { %r3 },                { %f11363, %f11364, %f11365, %f11366 }; 
	// end inline asm
	// begin inline asm
	mma.sync.aligned.m16n8k8.row.col.f32.f16.f16.f32    { %f11371, %f11372, %f11373, %f11374 },    { %r1, %r2 },            { %r3 },                { %f11371, %f11372, %f11373, %f11374 }; 
	// end inline asm
	// begin inline asm
	mma.sync.aligned.m16n8k8.row.col.f32.f16.f16.f32    { %f11363, %f11364, %f11365, %f11366 },    { %r1, %r2 },            { %r3 },                { %f11363, %f11364, %f11365, %f11366 }; 
	// end inline asm
	// begin inline asm
	mma.sync.aligned.m16n8k8.row.col.f32.f16.f16.f32    { %f11371, %f11372, %f11373, %f11374 },    { %r1, %r2 },            { %r3 },                { %f11371, %f11372, %f11373, %f11374 }; 
	// end inline asm
	// begin inline asm
	mma.sync.aligned.m16n8k8.row.col.f32.f16.f16.f32    { %f11363, %f11364, %f11365, %f11366 },    { %r1, %r2 },            { %r3 },                { %f11363, %f11364, %f11365, %f11366 }; 
	// end inline asm
	// begin inline asm
	mma.sync.aligned.m16n8k8.row.col.f32.f16.f16.f32    { %f11371, %f11372, %f11373, %f11374 },    { %r1, %r2 },            { %r3 },                { %f11371, %f11372, %f11373, %f11374 }; 
	// end inline asm
	// begin inline asm
	mma.sync.aligned.m16n8k8.row.col.f32.f16.f16.f32    { %f11363, %f11364, %f11365, %f11366 },    { %r1, %r2 },            { %r3 },                { %f11363, %f11364, %f11365, %f11366 }; 
	// end inline asm
	// begin inline asm
	mma.sync.aligned.m16n8k8.row.col.f32.f16.f16.f32    { %f11371, %f11372, %f11373, %f11374 },    { %r1, %r2 },            { %r3 },                { %f11371, %f11372, %f11373, %f11374 }; 
	// end inline asm
	// begin inline asm
	mma.sync.aligned.m16n8k8.row.col.f32.f16.f16.f32    { %f11363, %f11364, %f11365, %f11366 },    { %r1, %r2 },            { %r3 },                { %f11363, %f11364, %f11365, %f11366 }; 
	// end inline asm
	// begin inline asm
	mma.sync.aligned.m16n8k8.row.col.f32.f16.f16.f32    { %f11371, %f11372, %f11373, %f11374 },    { %r1, %r2 },            { %r3 },                { %f11371, %f11372, %f11373, %f11374 }; 
	// end inline asm
	// begin inline asm
	mma.sync.aligned.m16n8k8.row.col.f32.f16.f16.f32    { %f11363, %f11364, %f11365, %f11366 },    { %r1, %r2 },            { %r3 },                { %f11363, %f11364, %f11365, %f11366 }; 
	// end inline asm
	// begin inline asm
	mma.sync.aligned.m16n8k8.row.col.f32.f16.f16.f32    { %f11371, %f11372, %f11373, %f11374 },    { %r1, %r2 },            { %r3 },                { %f11371, %f11372, %f11373, %f11374 }; 
	// end inline asm
	// begin inline asm
	mma.sync.aligned.m16n8k8.row.col.f32.f16.f16.f32    { %f11363, %f11364, %f11365, %f11366 },    { %r1, %r2 },            { %r3 },                { %f11363, %f11364, %f11365, %f11366 }; 
	// end inline asm
	// begin inline asm
	mma.sync.aligned.m16n8k8.row.col.f32.f16.f16.f32    { %f11371, %f11372, %f11373, %f11374 },    { %r1, %r2 },            { %r3 },                { %f11371, %f11372, %f11373, %f11374 }; 
	// end inline asm
	// begin inline asm
	mma.sync.aligned.m16n8k8.row.col.f32.f16.f16.f32    { %f11363, %f11364, %f11365, %f11366 },    { %r1, %r2 },            { %r3 },                { %f11363, %f11364, %f11365, %f11366 }; 
	// end inline asm
	// begin inline asm
	mma.sync.aligned.m16n8k8.row.col.f32.f16.f16.f32    { %f11371, %f11372, %f11373, %f11374 },    { %r1, %r2 },            { %r3 },                { %f11371, %f11372, %f11373, %f11374 }; 
	// end inline asm
	// begin inline asm
	mma.sync.aligned.m16n8k8.row.col.f32.f16.f16.f32    { %f11363, %f11364, %f11365, %f11366 },    { %r1, %r2 },            { %r3 },                { %f11363, %f11364, %f11365, %f11366 }; 
	// end inline asm
	// begin inline asm
	mma.sync.aligned.m16n8k8.row.col.f32.f16.f16.f32    { %f11371, %f11372, %f11373, %f11374 },    { %r1, %r2 },            { %r3 },                { %f11371, %f11372, %f11373, %f11374 }; 
	// end inline asm
	// begin inline asm
	mma.sync.aligned.m16n8k8.row.col.f32.f16.f16.f32    { %f11363, %f11364, %f11365, %f11366 },    { %r1, %r2 },            { %r3 },                { %f11363, %f11364, %f11365, %f11366 }; 
	// end inline asm
	// begin inline asm
	mma.sync.aligned.m16n8k8.row.col.f32.f16.f16.f32    { %f11371, %f11372, %f11373, %f11374 },    { %r1, %r2 },            { %r3 },                { %f11371, %f11372, %f11373, %f11374 }; 
	// end inline asm
	// begin inline asm
	mma.sync.aligned.m16n8k8.row.col.f32.f16.f16.f32    { %f11363, %f11364, %f11365, %f11366 },    { %r1, %r2 },            { %r3 },                { %f11363, %f11364, %f11365, %f11366 }; 
	// end inline asm
	// begin inline asm
	mma.sync.aligned.m16n8k8.row.col.f32.f16.f16.f32    { %f11371, %f11372, %f11373, %f11374 },    { %r1, %r2 },            { %r3 },                { %f11371, %f11372, %f11373, %f11374 }; 
	// end inline asm
	// begin inline asm
	mma.sync.aligned.m16n8k8.row.col.f32.f16.f16.f32    { %f11363, %f11364, %f11365, %f11366 },    { %r1, %r2 },            { %r3 },                { %f11363, %f11364, %f11365, %f11366 }; 
	// end inline asm
	// begin inline asm
	mma.sync.aligned.m16n8k8.row.col.f32.f16.f16.f32    { %f11371, %f11372, %f11373, %f11374 },    { %r1, %r2 },            { %r3 },                { %f11371, %f11372, %f11373, %f11374 }; 
	// end inline asm
	// begin inline asm
	mma.sync.aligned.m16n8k8.row.col.f32.f16.f16.f32    { %f11363, %f11364, %f11365, %f11366 },    { %r1, %r2 },            { %r3 },                { %f11363, %f11364, %f11365, %f11366 }; 
	// end inline asm
	// begin inline asm
	mma.sync.aligned.m16n8k8.row.col.f32.f16.f16.f32    { %f11371, %f11372, %f11373, %f11374 },    { %r1, %r2 },            { %r3 },                { %f11371, %f11372, %f11373, %f11374 }; 
	// end inline asm
	// begin inline asm
	mma.sync.aligned.m16n8k8.row.col.f32.f16.f16.f32    { %f11363, %f11364, %f11365, %f11366 },    { %r1, %r2 },            { %r3 },                { %f11363, %f11364, %f11365, %f11366 }; 
	// end inline asm
	// begin inline asm
	mma.sync.aligned.m16n8k8.row.col.f32.f16.f16.f32    { %f11371, %f11372, %f11373, %f11374 },    { %r1, %r2 },            { %r3 },                { %f11371, %f11372, %f11373, %f11374 }; 
	// end inline asm
	// begin inline asm
	mma.sync.aligned.m16n8k8.row.col.f32.f16.f16.f32    { %f11363, %f11364, %f11365, %f11366 },    { %r1, %r2 },            { %r3 },                { %f11363, %f11364, %f11365, %f11366 }; 
	// end inline asm
	// begin inline asm
	mma.sync.aligned.m16n8k8.row.col.f32.f16.f16.f32    { %f11371, %f11372, %f11373, %f11374 },    { %r1, %r2 },            { %r3 },                { %f11371, %f11372, %f11373, %f11374 }; 
	// end inline asm
	// begin inline asm
	mma.sync.aligned.m16n8k8.row.col.f32.f16.f16.f32    { %f11363, %f11364, %f11365, %f11366 },    { %r1, %r2 },            { %r3 },                { %f11363, %f11364, %f11365, %f11366 }; 
	// end inline asm
	// begin inline asm
	mma.sync.aligned.m16n8k8.row.col.f32.f16.f16.f32    { %f11371, %f11372, %f11373, %f11374 },    { %r1, %r2 },            { %r3 },                { %f11371, %f11372, %f11373, %f11374 }; 
	// end inline asm
	// begin inline asm
	mma.sync.aligned.m16n8k8.row.col.f32.f16.f16.f32    { %f11363, %f11364, %f11365, %f11366 },    { %r1, %r2 },            { %r3 },                { %f11363, %f11364, %f11365, %f11366 }; 
	// end inline asm
	// begin inline asm
	mma.sync.aligned.m16n8k8.row.col.f32.f16.f16.f32    { %f11371, %f11372, %f11373, %f11374 },    { %r1, %r2 },            { %r3 },                { %f11371, %f11372, %f11373, %f11374 }; 
	// end inline asm
	// begin inline asm
	mma.sync.aligned.m16n8k8.row.col.f32.f16.f16.f32    { %f11363, %f11364, %f11365, %f11366 },    { %r1, %r2 },            { %r3 },                { %f11363, %f11364, %f11365, %f11366 }; 
	// end inline asm
	// begin inline asm
	mma.sync.aligned.m16n8k8.row.col.f32.f16.f16.f32    { %f11371, %f11372, %f11373, %f11374 },    { %r1, %r2 },            { %r3 },                { %f11371, %f11372, %f11373, %f11374 }; 
	// end inline asm
	// begin inline asm
	mma.sync.aligned.m16n8k8.row.col.f32.f16.f16.f32    { %f11363, %f11364, %f11365, %f11366 },    { %r1, %r2 },            { %r3 },                { %f11363, %f11364, %f11365, %f11366 }; 
	// end inline asm
	// begin inline asm
	mma.sync.aligned.m16n8k8.row.col.f32.f16.f16.f32    { %f11371, %f11372, %f11373, %f11374 },    { %r1, %r2 },            { %r3 },                { %f11371, %f11372, %f11373, %f11374 }; 
	// end inline asm
	// begin inline asm
	mma.sync.aligned.m16n8k8.row.col.f32.f16.f16.f32    { %f11363, %f11364, %f11365, %f11366 },    { %r1, %r2 },            { %r3 },                { %f11363, %f11364, %f11365, %f11366 }; 
	// end inline asm
	// begin inline asm
	mma.sync.aligned.m16n8k8.row.col.f32.f16.f16.f32    { %f11371, %f11372, %f11373, %f11374 },    { %r1, %r2 },            { %r3 },                { %f11371, %f11372, %f11373, %f11374 }; 
	// end inline asm
	// begin inline asm
	mma.sync.aligned.m16n8k8.row.col.f32.f16.f16.f32    { %f11363, %f11364, %f11365, %f11366 },    { %r1, %r2 },            { %r3 },                { %f11363, %f11364, %f11365, %f11366 }; 
	// end inline asm
	// begin inline asm
	mma.sync.aligned.m16n8k8.row.col.f32.f16.f16.f32    { %f11371, %f11372, %f11373, %f11374 },    { %r1, %r2 },            { %r3 },                { %f11371, %f11372, %f11373, %f11374 }; 
	// end inline asm
	// begin inline asm
	mma.sync.aligned.m16n8k8.row.col.f32.f16.f16.f32    { %f11363, %f11364, %f11365, %f11366 },    { %r1, %r2 },            { %r3 },                { %f11363, %f11364, %f11365, %f11366 }; 
	// end inline asm
	// begin inline asm
	mma.sync.aligned.m16n8k8.row.col.f32.f16.f16.f32    { %f11371, %f11372, %f11373, %f11374 },    { %r1, %r2 },            { %r3 },                { %f11371, %f11372, %f11373, %f11374 }; 
	// end inline asm
	// begin inline asm
	mma.sync.aligned.m16n8k8.row.col.f32.f16.f16.f32    { %f11363, %f11364, %f11365, %f11366 },    { %r1, %r2 },            { %r3 },                { %f11363, %f11364, %f11365, %f11366 }; 
	// end inline asm
	// begin inline asm
	mma.sync.aligned.m16n8k8.row.col.f32.f16.f16.f32    { %f11371, %f11372, %f11373, %f11374 },    { %r1, %r2 },            { %r3 },                { %f11371, %f11372, %f11373, %f11374 }; 
	// end inline asm
	// begin inline asm
	mma.sync.aligned.m16n8k8.row.col.f32.f16.f16.f32    { %f11363, %f11364, %f11365, %f11366 },    { %r1, %r2 },            { %r3 },                { %f11363, %f11364, %f11365, %f11366 }; 
	// end inline asm
	// begin inline asm
	mma.sync.aligned.m16n8k8.row.col.f32.f16.f16.f32    { %f11371, %f11372, %f11373, %f11374 },    { %r1, %r2 },            { %r3 },                { %f11371, %f11372, %f11373, %f11374 }; 
	// end inline asm
	// begin inline asm
	mma.sync.aligned.m16n8k8.row.col.f32.f16.f16.f32    { %f11363, %f11364, %f11365, %f11366 },    { %r1, %r2 },            { %r3 },                { %f11363, %f11364, %f11365, %f11366 }; 
	// end inline asm
	// begin inline asm
	mma.sync.aligned.m16n8k8.row.col.f32.f16.f16.f32    { %f11371, %f11372, %f11373, %f11374 },    { %r1, %r2 },            { %r3 },                { %f11371, %f11372, %f11373, %f11374 }; 
	// end inline asm
	// begin inline asm
	mma.sync.aligned.m16n8k8.row.col.f32.f16.f16.f32    { %f11363, %f11364, %f11365, %f11366 },    { %r1, %r2 },            { %r3 },                { %f11363, %f11364, %f11365, %f11366 }; 
	// end inline asm
	// begin inline asm
	mma.sync.aligned.m16n8k8.row.col.f32.f16.f16.f32    { %f11371, %f11372, %f11373, %f11374 },    { %r1, %r2 },            { %r3 },                { %f11371, %f11372, %f11373, %f11374 }; 
	// end inline asm
	// begin inline asm
	mma.sync.aligned.m16n8k8.row.col.f32.f16.f16.f32    { %f11363, %f11364, %f11365, %f11366 },    { %r1, %r2 },            { %r3 },                { %f11363, %f11364, %f11365, %f11366 }; 
	// end inline asm
	// begin inline asm
	mma.sync.aligned.m16n8k8.row.col.f32.f16.f16.f32    { %f11371, %f11372, %f11373, %f11374 },    { %r1, %r2 },            { %r3 },                { %f11371, %f11372, %f11373, %f11374 }; 
	// end inline asm
	// begin inline asm
	mma.sync.aligned.m16n8k8.row.col.f32.f16.f16.f32    { %f11363, %f11364, %f11365, %f11366 },    { %r1, %r2 },            { %r3 },                { %f11363, %f11364, %f11365, %f11366 }; 
	// end inline asm
	// begin inline asm
	mma.sync.aligned.m16n8k8.row.col.f32.f16.f16.f32    { %f11371, %f11372, %f11373, %f11374 },    { %r1, %r2 },            { %r3 },                { %f11371, %f11372, %f11373, %f11374 }; 
	// end inline asm
	// begin inline asm
	mma.sync.aligned.m16n8k8.row.col.f32.f16.f16.f32    { %f11363, %f11364, %f11365, %f11366 },    { %r1, %r2 },            { %r3 },                { %f11363, %f11364, %f11365, %f11366 }; 
	// end inline asm
	// begin inline asm
	mma.sync.aligned.m16n8k8.row.col.f32.f16.f16.f32    { %f11371, %f11372, %f11373, %f11374 },    { %r1, %r2 },            { %r3 },                { %f11371, %f11372, %f11373, %f11374 }; 
	// end inline asm
	// begin inline asm
	mma.sync.aligned.m16n8k8.row.col.f32.f16.f16.f32    { %f11363, %f11364, %f11365, %f11366 },    { %r1, %r2 },            { %r3 },                { %f11363, %f11364, %f11365, %f11366 }; 
	// end inline asm
	// begin inline asm
	mma.sync.aligned.m16n8k8.row.col.f32.f16.f16.f32    { %f11371, %f11372, %f11373, %f11374 },    { %r1, %r2 },            { %r3 },                { %f11371, %f11372, %f11373, %f11374 }; 
	// end inline asm
	// begin inline asm
	mma.sync.aligned.m16n8k8.row.col.f32.f16.f16.f32    { %f11363, %f11364, %f11365, %f11366 },    { %r1, %r2 },            { %r3 },                { %f11363, %f11364, %f11365, %f11366 }; 
	// end inline asm
	// begin inline asm
	mma.sync.aligned.m16n8k8.row.col.f32.f16.f16.f32    { %f11371, %f11372, %f11373, %f11374 },    { %r1, %r2 },            { %r3 },                { %f11371, %f11372, %f11373, %f11374 }; 
	// end inline asm
	// begin inline asm
	mma.sync.aligned.m16n8k8.row.col.f32.f16.f16.f32    { %f11363, %f11364, %f11365, %f11366 },    { %r1, %r2 },            { %r3 },                { %f11363, %f11364, %f11365, %f11366 }; 
	// end inline asm
	// begin inline asm
	mma.sync.aligned.m16n8k8.row.col.f32.f16.f16.f32    { %f11371, %f11372, %f11373, %f11374 },    { %r1, %r2 },            { %r3 },                { %f11371, %f11372, %f11373, %f11374 }; 
	// end inline asm
	// begin inline asm
	mma.sync.aligned.m16n8k8.row.col.f32.f16.f16.f32    { %f11363, %f11364, %f11365, %f11366 },    { %r1, %r2 },            { %r3 },                { %f11363, %f11364, %f11365, %f11366 }; 
	// end inline asm
	// begin inline asm
	mma.sync.aligned.m16n8k8.row.col.f32.f16.f16.f32    { %f11371, %f11372, %f11373, %f11374 },    { %r1, %r2 },            { %r3 },                { %f11371, %f11372, %f11373, %f11374 }; 
	// end inline asm
	// begin inline asm
	mma.sync.aligned.m16n8k8.row.col.f32.f16.f16.f32    { %f11363, %f11364, %f11365, %f11366 },    { %r1, %r2 },            { %r3 },                { %f11363, %f11364, %f11365, %f11366 }; 
	// end inline asm
	// begin inline asm
	mma.sync.aligned.m16n8k8.row.col.f32.f16.f16.f32    { %f11371, %f11372, %f11373, %f11374 },    { %r1, %r2 },            { %r3 },                { %f11371, %f11372, %f11373, %f11374 }; 
	// end inline asm
	// begin inline asm
	mma.sync.aligned.m16n8k8.row.col.f32.f16.f16.f32    { %f11363, %f11364, %f11365, %f11366 },    { %r1, %r2 },            { %r3 },                { %f11363, %f11364, %f11365, %f11366 }; 
	// end inline asm
	// begin inline asm
	mma.sync.aligned.m16n8k8.row.col.f32.f16.f16.f32    { %f11371, %f11372, %f11373, %f11374 },    { %r1, %r2 },            { %r3 },                { %f11371, %f11372, %f11373, %f11374 }; 
	// end inline asm
	// begin inline asm
	mma.sync.aligned.m16n8k8.row.col.f32.f16.f16.f32    { %f11363, %f11364, %f11365, %f11366 },    { %r1, %r2 },            { %r3 },                { %f11363, %f11364, %f11365, %f11366 }; 
	// end inline asm
	// begin inline asm
	mma.sync.aligned.m16n8k8.row.col.f32.f16.f16.f32    { %f11371, %f11372, %f11373, %f11374 },    { %r1, %r2 },            { %r3 },                { %f11371, %f11372, %f11373, %f11374 }; 
	// end inline asm
	// begin inline asm
	mma.sync.aligned.m16n8k8.row.col.f32.f16.f16.f32    { %f11363, %f11364, %f11365, %f11366 },    { %r1, %r2 },            { %r3 },                { %f11363, %f11364, %f11365, %f11366 }; 
	// end inline asm
	// begin inline asm
	mma.sync.aligned.m16n8k8.row.col.f32.f16.f16.f32    { %f11371, %f11372, %f11373, %f11374 },    { %r1, %r2 },            { %r3 },                { %f11371, %f11372, %f11373, %f11374 }; 
	// end inline asm
	// begin inline asm
	mma.sync.aligned.m16n8k8.row.col.f32.f16.f16.f32    { %f11363, %f11364, %f11365, %f11366 },    { %r1, %r2 },            { %r3 },                { %f11363, %f11364, %f11365, %f11366 }; 
	// end inline asm
	// begin inline asm
	mma.sync.aligned.m16n8k8.row.col.f32.f16.f16.f32    { %f11371, %f11372, %f11373, %f11374 },    { %r1, %r2 },            { %r3 },                { %f11371, %f11372, %f11373, %f11374 }; 
	// end inline asm
	// begin inline asm
	mma.sync.aligned.m16n8k8.row.col.f32.f16.f16.f32    { %f11363, %f11364, %f11365, %f11366 },    { %r1, %r2 },            { %r3 },                { %f11363, %f11364, %f11365, %f11366 }; 
	// end inline asm
	// begin inline asm
	mma.sync.aligned.m16n8k8.row.col.f32.f16.f16.f32    { %f11371, %f11372, %f11373, %f11374 },    { %r1, %r2 },            { %r3 },                { %f11371, %f11372, %f11373, %f11374 }; 
	// end inline asm
	// begin inline asm
	mma.sync.aligned.m16n8k8.row.col.f32.f16.f16.f32    { %f11363, %f11364, %f11365, %f11366 },    { %r1, %r2 },            { %r3 },                { %f11363, %f11364, %f11365, %f11366 }; 
	// end inline asm
	// begin inline asm
	mma.sync.aligned.m16n8k8.row.col.f32.f16.f16.f32    { %f11371, %f11372, %f11373, %f11374 },    { %r1, %r2 },            { %r3 },                { %f11371, %f11372, %f11373, %f11374 }; 
	// end inline asm
	// begin inline asm
	mma.sync.aligned.m16n8k8.row.col.f32.f16.f16.f32    { %f11363, %f11364, %f11365, %f11366 },    { %r1, %r2 },            { %r3 },                { %f11363, %f11364, %f11365, %f11366 }; 
	// end inline asm
	// begin inline asm
	mma.sync.aligned.m16n8k8.row.col.f32.f16.f16.f32    { %f11371, %f11372, %f11373, %f11374 },    { %r1, %r2 },            { %r3 },                { %f11371, %f11372, %f11373, %f11374 }; 
	// end inline asm
	// begin inline asm
	mma.sync.aligned.m16n8k8.row.col.f32.f16.f16.f32    { %f11363, %f11364, %f11365, %f11366 },    { %r1, %r2 },            { %r3 },                { %f11363, %f11364, %f11365, %f11366 }; 
	// end inline asm
	// begin inline asm
	mma.sync.aligned.m16n8k8.row.col.f32.f16.f16.f32    { %f11371, %f11372, %f11373, %f11374 },    { %r1, %r2 },            { %r3 },                { %f11371, %f11372, %f11373, %f11374 }; 
	// end inline asm
	// begin inline asm
	mma.sync.aligned.m16n8k8.row.col.f32.f16.f16.f32    { %f11363, %f11364, %f11365, %f11366 },    { %r1, %r2 },            { %r3 },                { %f11363, %f11364, %f11365, %f11366 }; 
	// end inline asm
	// begin inline asm
	mma.sync.aligned.m16n8k8.row.col.f32.f16.f16.f32    { %f11371, %f11372, %f11373, %f11374 },    { %r1, %r2 },            { %r3 },                { %f11371, %f11372, %f11373, %f11374 }; 
	// end inline asm
	// begin inline asm
	mma.sync.aligned.m16n8k8.row.col.f32.f16.f16.f32    { %f11363, %f11364, %f11365, %f11366 },    { %r1, %r2 },            { %r3 },                { %f11363, %f11364, %f11365, %f11366 }; 
	// end inline asm
	// begin inline asm
	mma.sync.aligned.m16n8k8.row.col.f32.f16.f16.f32    { %f11371, %f11372, %f11373, %f11374 },    { %r1, %r2 },            { %r3 },                { %f11371, %f11372, %f11373, %f11374 }; 
	// end inline asm
	// begin inline asm
	mma.sync.aligned.m16n8k8.row.col.f32.f16.f16.f32    { %f11363, %f11364, %f11365, %f11366 },    { %r1, %r2 },            { %r3 },                { %f11363, %f11364, %f11365, %f11366 }; 
	// end inline asm
	// begin inline asm
	mma.sync.aligned.m16n8k8.row.col.f32.f16.f16.f32    { %f11371, %f11372, %f11373, %f11374 },    { %r1, %r2 },            { %r3 },                { %f11371, %f11372, %f11373, %f11374 }; 
	// end inline asm
	// begin inline asm
	mma.sync.aligned.m16n8k8.row.col.f32.f16.f16.f32    { %f11363, %f11364, %f11365, %f11366 },    { %r1, %r2 },            { %r3 },                { %f11363, %f11364, %f11365, %f11366 }; 
	// end inline asm
	// begin inline asm
	mma.sync.aligned.m16n8k8.row.col.f32.f16.f16.f32    { %f11371, %f11372, %f11373, %f11374 },    { %r1, %r2 },            { %r3 },                { %f11371, %f11372, %f11373, %f11374 }; 
	// end inline asm
	// begin inline asm
	mma.sync.aligned.m16n8k8.row.col.f32.f16.f16.f32    { %f11363, %f11364, %f11365, %f11366 },    { %r1, %r2 },            { %r3 },                { %f11363, %f11364, %f11365, %f11366 }; 
	// end inline asm
	// begin inline asm
	mma.sync.aligned.m16n8k8.row.col.f32.f16.f16.f32    { %f11371, %f11372, %f11373, %f11374 },    { %r1, %r2 },            { %r3 },                { %f11371, %f11372, %f11373, %f11374 }; 
	// end inline asm
	// begin inline asm
	mma.sync.aligned.m16n8k8.row.col.f32.f16.f16.f32    { %f11363, %f11364, %f11365, %f11366 },    { %r1, %r2 },            { %r3 },                { %f11363, %f11364, %f11365, %f11366 }; 
	// end inline asm
	// begin inline asm
	mma.sync.aligned.m16n8k8.row.col.f32.f16.f16.f32    { %f11371, %f11372, %f11373, %f11374 },    { %r1, %r2 },            { %r3 },                { %f11371, %f11372, %f11373, %f11374 }; 
	// end inline asm
	// begin inline asm
	mma.sync.aligned.m16n8k8.row.col.f32.f16.f16.f32    { %f11363, %f11364, %f11365, %f11366 },    { %r1, %r2 },            { %r3 },                { %f11363, %f11364, %f11365, %f11366 }; 
	// end inline asm
	// begin inline asm
	mma.sync.aligned.m16n8k8.row.col.f32.f16.f16.f32    { %f11371, %f11372, %f11373, %f11374 },    { %r1, %r2 },            { %r3 },                { %f11371, %f11372, %f11373, %f11374 }; 
	// end inline asm
	// begin inline asm
	mma.sync.aligned.m16n8k8.row.col.f32.f16.f16.f32    { %f11363, %f11364, %f11365, %f11366 },    { %r1, %r2 },            { %r3 },                { %f11363, %f11364, %f11365, %f11366 }; 
	// end inline asm
	// begin inline asm
	mma.sync.aligned.m16n8k8.row.col.f32.f16.f16.f32    { %f11371, %f11372, %f11373, %f11374 },    { %r1, %r2 },            { %r3 },                { %f11371, %f11372, %f11373, %f11374 }; 
	// end inline asm
	// begin inline asm
	mma.sync.aligned.m16n8k8.row.col.f32.f16.f16.f32    { %f11363, %f11364, %f11365, %f11366 },    { %r1, %r2 },            { %r3 },                { %f11363, %f11364, %f11365, %f11366 }; 
	// end inline asm
	// begin inline asm
	mma.sync.aligned.m16n8k8.row.col.f32.f16.f16.f32    { %f11371, %f11372, %f11373, %f11374 },    { %r1, %r2 },            { %r3 },                { %f11371, %f11372, %f11373, %f11374 }; 
	// end inline asm
	// begin inline asm
	mma.sync.aligned.m16n8k8.row.col.f32.f16.f16.f32    { %f11363, %f11364, %f11365, %f11366 },    { %r1, %r2 },            { %r3 },                { %f11363, %f11364, %f11365, %f11366 }; 
	// end inline asm
	// begin inline asm
	mma.sync.aligned.m16n8k8.row.col.f32.f16.f16.f32    { %f11371, %f11372, %f11373, %f11374 },    { %r1, %r2 },            { %r3 },                { %f11371, %f11372, %f11373, %f11374 }; 
	// end inline asm
	// begin inline asm
	mma.sync.aligned.m16n8k8.row.col.f32.f16.f16.f32    { %f11363, %f11364, %f11365, %f11366 },    { %r1, %r2 },            { %r3 },                { %f11363, %f11364, %f11365, %f11366 }; 
	// end inline asm
	// begin inline asm
	mma.sync.aligned.m16n8k8.row.col.f32.f16.f16.f32    { %f11371, %f11372, %f11373, %f11374 },    { %r1, %r2 },            { %r3 },                { %f11371, %f11372, %f11373, %f11374 }; 
	// end inline asm
	// begin inline asm
	mma.sync.aligned.m16n8k8.row.col.f32.f16.f16.f32    { %f11363, %f11364, %f11365, %f11366 },    { %r1, %r2 },            { %r3 },                { %f11363, %f11364, %f11365, %f11366 }; 
	// end inline asm
	// begin inline asm
	mma.sync.aligned.m16n8k8.row.col.f32.f16.f16.f32    { %f11371, %f11372, %f11373, %f11374 },    { %r1, %r2 },            { %r3 },                { %f11371, %f11372, %f11373, %f11374 }; 
	// end inline asm
	// begin inline asm
	mma.sync.aligned.m16n8k8.row.col.f32.f16.f16.f32    { %f11363, %f11364, %f11365, %f11366 },    { %r1, %r2 },            { %r3 },                { %f11363, %f11364, %f11365, %f11366 }; 
	// end inline asm
	// begin inline asm
	mma.sync.aligned.m16n8k8.row.col.f32.f16.f16.f32    { %f11371, %f11372, %f11373, %f11374 },    { %r1, %r2 },            { %r3 },                { %f11371, %f11372, %f11373, %f11374 }; 
	// end inline asm
	// begin inline asm
	mma.sync.aligned.m16n8k8.row.col.f32.f16.f16.f32    { %f11363, %f11364, %f11365, %f11366 },    { %r1, %r2 },            { %r3 },                { %f11363, %f11364, %f11365, %f11366 }; 
	// end inline asm
	// begin inline asm
	mma.sync.aligned.m16n8k8.row.col.f32.f16.f16.f32    { %f11371, %f11372, %f11373, %f11374 },    { %r1, %r2 },            { %r3 },                { %f11371, %f11372, %f11373, %f11374 }; 
	// end inline asm
	// begin inline asm
	mma.sync.aligned.m16n8k8.row.col.f32.f16.f16.f32    { %f11363, %f11364, %f11365, %f11366 },    { %r1, %r2 },            { %r3 },                { %f11363, %f11364, %f11365, %f11366 }; 
	// end inline asm
	// begin inline asm
	mma.sync.aligned.m16n8k8.row.col.f32.f16.f16.f32    { %f11371, %f11372, %f11373, %f11374 },    { %r1, %r2 },            { %r3 },                { %f11371, %f11372, %f11373, %f11374 }; 
	// end inline asm
	// begin inline asm
	mma.sync.aligned.m16n8k8.row.col.f32.f16.f16.f32    { %f11363, %f11364, %f11365, %f11366 },    { %r1, %r2 },            { %r3 },                { %f11363, %f11364, %f11365, %f11366 }; 
	// end inline asm
	// begin inline asm
	mma.sync.aligned.m16n8k8.row.col.f32.f16.f16.f32    { %f11371, %f11372, %f11373, %f11374 },    { %r1, %r2 },            { %r3 },                { %f11371, %f11372, %f11373, %f11374 }; 
	// end inline asm
	// begin inline asm
	mma.sync.aligned.m16n8k8.row.col.f32.f16.f16.f32    { %f11363, %f11364, %f11365, %f11366 },    { %r1, %r2 },            { %r3 },                { %f11363, %f11364, %f11365, %f11366 }; 
	// end inline asm
	// begin inline asm
	mma.sync.aligned.m16n8k8.row.col.f32.f16.f16.f32    { %f11371, %f11372, %f11373, %f11374 },    { %r1, %r2 },            { %r3 },                { %f11371, %f11372, %f11373, %f11374 }; 
	// end inline asm
	// begin inline asm
	mma.sync.aligned.m16n8k8.row.col.f32.f16.f16.f32    { %f11363, %f11364, %f11365, %f11366 },    { %r1, %r2 },            { %r3 },                { %f11363, %f11364, %f11365, %f11366 }; 
	// end inline asm
	// begin inline asm
	mma.sync.aligned.m16n8k8.row.col.f32.f16.f16.f32    { %f11371, %f11372, %f11373, %f11374 },    { %r1, %r2 },            { %r3 },                { %f11371, %f11372, %f11373, %f11374 }; 
	// end inline asm
	// begin inline asm
	mma.sync.aligned.m16n8k8.row.col.f32.f16.f16.f32    { %f11363, %f11364, %f11365, %f11366 },    { %r1, %r2 },            { %r3 },                { %f11363, %f11364, %f11365, %f11366 }; 
	// end inline asm
	// begin inline asm
	mma.sync.aligned.m16n8k8.row.col.f32.f16.f16.f32    { %f11371, %f11372, %f11373, %f11374 },    { %r1, %r2 },            { %r3 },                { %f11371, %f11372, %f11373, %f11374 }; 
	// end inline asm
	// begin inline asm
	mma.sync.aligned.m16n8k8.row.col.f32.f16.f16.f32    { %f11363, %f11364, %f11365, %f11366 },    { %r1, %r2 },            { %r3 },                { %f11363, %f11364, %f11365, %f11366 }; 
	// end inline asm
	// begin inline asm
	mma.sync.aligned.m16n8k8.row.col.f32.f16.f16.f32    { %f11371, %f11372, %f11373, %f11374 },    { %r1, %r2 },            { %r3 },                { %f11371, %f11372, %f11373, %f11374 }; 
	// end inline asm
	// begin inline asm
	mma.sync.aligned.m16n8k8.row.col.f32.f16.f16.f32    { %f11363, %f11364, %f11365, %f11366 },    { %r1, %r2 },            { %r3 },                { %f11363, %f11364, %f11365, %f11366 }; 
	// end inline asm
	// begin inline asm
	mma.sync.aligned.m16n8k8.row.col.f32.f16.f16.f32    { %f11371, %f11372, %f11373, %f11374 },    { %r1, %r2 },            { %r3 },                { %f11371, %f11372, %f11373, %f11374 }; 
	// end inline asm
	// begin inline asm
	mma.sync.aligned.m16n8k8.row.col.f32.f16.f16.f32    { %f11363, %f11364, %f11365, %f11366 },    { %r1, %r2 },            { %r3 },                { %f11363, %f11364, %f11365, %f11366 }; 
	// end inline asm
	// begin inline asm
	mma.sync.aligned.m16n8k8.row.col.f32.f16.f16.f32    { %f11371, %f11372, %f11373, %f11374 },    { %r1, %r2 },            { %r3 },                { %f11371, %f11372, %f11373, %f11374 }; 
	// end inline asm
	// begin inline asm
	mma.sync.aligned.m16n8k8.row.col.f32.f16.f16.f32    { %f11363, %f11364, %f11365, %f11366 },    { %r1, %r2 },            { %r3 },                { %f11363, %f11364, %f11365, %f11366 }; 
	// end inline asm
	// begin inline asm
	mma.sync.aligned.m16n8k8.row.col.f32.f16.f16.f32    { %f11371, %f11372, %f11373, %f11374 },    { %r1, %r2 },            { %r3 },                { %f11371, %f11372, %f11373, %f11374 }; 
	// end inline asm
	// begin inline asm
	mma.sync.aligned.m16n8k8.row.col.f32.f16.f16.f32    { %f11363, %f11364, %f11365, %f11366 },    { %r1, %r2 },            { %r3 },                { %f11363, %f11364, %f11365, %f11366 }; 
	// end inline asm
	// begin inline asm
	mma.sync.aligned.m16n8k8.row.col.f32.f16.f16.f32    { %f11371, %f11372, %f11373, %f11374 },    { %r1, %r2 },            { %r3 },                { %f11371, %f11372, %f11373, %f11374 }; 
	// end inline asm
	// begin inline asm
	mma.sync.aligned.m16n8k8.row.col.f32.f16.f16.f32    { %f11363, %f11364, %f11365, %f11366 },    { %r1, %r2 },            { %r3 },                { %f11363, %f11364, %f11365, %f11366 }; 
	// end inline asm
	// begin inline asm
	mma.sync.aligned.m16n8k8.row.col.f32.f16.f16.f32    { %f11371, %f11372, %f11373, %f11374 },    { %r1, %r2 },            { %r3 },                { %f11371, %f11372, %f11373, %f11374 }; 
	// end inline asm
	mov.f32 	%f17044, %f11364;
	mov.f32 	%f17046, %f11366;
	mov.f32 	%f17043, %f11363;
	mov.f32 	%f17045, %f11365;
	// begin inline asm
	mma.sync.aligned.m16n8k8.row.col.f32.f16.f16.f32    { %f17043, %f17044, %f17045, %f17046 },    { %r1, %r2 },            { %r3 },                { %f17043, %f17044, %f17045, %f17046 }; 
	// end inline asm
	mov.f32 	%f17051, %f11371;
	mov.f32 	%f17053, %f11373;
	mov.f32 	%f17052, %f11372;
	mov.f32 	%f17054, %f11374;
	// begin inline asm
	mma.sync.aligned.m16n8k8.row.col.f32.f16.f16.f32    { %f17051, %f17052, %f17053, %f17054 },    { %r1, %r2 },            { %r3 },                { %f17051, %f17052, %f17053, %f17054 }; 
	// end inline asm
	// begin inline asm
	mma.sync.aligned.m16n8k8.row.col.f32.f16.f16.f32    { %f17043, %f17044, %f17045, %f17046 },    { %r1, %r2 },            { %r3 },                { %f17043, %f17044, %f17045, %f17046 }; 
	// end inline asm
	// begin inline asm
	mma.sync.aligned.m16n8k8.row.col.f32.f16.f16.f32    { %f17051, %f17052, %f17053, %f17054 },    { %r1, %r2 },            { %r3 },                { %f17051, %f17052, %f17053, %f17054 }; 
	// end inline asm
	// begin inline asm
	mma.sync.aligned.m16n8k8.row.col.f32.f16.f16.f32    { %f17043, %f17044, %f17045, %f17046 },    { %r1, %r2 },            { %r3 },                { %f17043, %f17044, %f17045, %f17046 }; 
	// end inline asm
	// begin inline asm
	mma.sync.aligned.m16n8k8.row.col.f32.f16.f16.f32    { %f17051, %f17052, %f17053, %f17054 },    { %r1, %r2 },            { %r3 },                { %f17051, %f17052, %f17053, %f17054 }; 
	// end inline asm
	// begin inline asm
	mma.sync.aligned.m16n8k8.row.col.f32.f16.f16.f32    { %f17043, %f17044, %f17045, %f17046 },    { %r1, %r2 },            { %r3 },                { %f17043, %f17044, %f17045, %f17046 }; 
	// end inline asm
	// begin inline asm
	mma.sync.aligned.m16n8k8.row.col.f32.f16.f16.f32    { %f17051, %f17052, %f17053, %f17054 },    { %r1, %r2 },            { %r3 },                { %f17051, %f17052, %f17053, %f17054 }; 
	// end inline asm
	// begin inline asm
	mma.sync.aligned.m16n8k8.row.col.f32.f16.f16.f32    { %f17043, %f17044, %f17045, %f17046 },    { %r1, %r2 },            { %r3 },                { %f17043, %f17044, %f17045, %f17046 }; 
	// end inline asm
	// begin inline asm
	mma.sync.aligned.m16n8k8.row.col.f32.f16.f16.f32    { %f17051, %f17052, %f17053, %f17054 },    { %r1, %r2 },            { %r3 },                { %f17051, %f17052, %f17053, %f17054 }; 
	// end inline asm
	// begin inline asm
	mma.sync.aligned.m16n8k8.row.col.f32.f16.f16.f32    { %f17043, %f17044, %f17045, %f17046 },    { %r1, %r2 },            { %r3 },                { %f17043, %f17044, %f17045, %f17046 }; 
	// end inline asm
	// begin inline asm
	mma.sync.aligned.m16n8k8.row.col.f32.f16.f16.f32    { %f17051, %f17052, %f17053, %f17054 },    { %r1, %r2 },            { %r3 },                { %f17051, %f17052, %f17053, %f17054 }; 
	// end inline asm
	// begin inline asm
	mma.sync.aligned.m16n8k8.row.col.f32.f16.f16.f32    { %f17043, %f17044, %f17045, %f17046 },    { %r1, %r2 },            { %r3 },                { %f17043, %f17044, %f17045, %f17046 }; 
	// end inline asm
	// begin inline asm
	mma.sync.aligned.m16n8k8.row.col.f32.f16.f16.f32    { %f17051, %f17052, %f17053, %f17054 },    { %r1, %r2 },            { %r3 },                { %f17051, %f17052, %f17053, %f17054 }; 
	// end inline asm
	// begin inline asm
	mma.sync.aligned.m16n8k8.row.col.f32.f16.f16.f32    { %f17043, %f17044, %f17045, %f17046 },    { %r1, %r2 },            { %r3 },                { %f17043, %f17044, %f17045, %f17046 }; 
	// end inline asm
	// begin inline asm
	mma.sync.aligned.m16n8k8.row.col.f32.f16.f16.f32    { %f17051, %f17052, %f17053, %f17054 },    { %r1, %r2 },            { %r3 },                { %f17051, %f17052, %f17053, %f17054 }; 
	// end inline asm
	// begin inline asm
	mma.sync.aligned.m16n8k8.row.col.f32.f16.f16.f32    { %f17043, %f17044, %f17045, %f17046 },    { %r1, %r2 },            { %r3 },                { %f17043, %f17044, %f17045, %f17046 }; 
	// end inline asm
	// begin inline asm
	mma.sync.aligned.m16n8k8.row.col.f32.f16.f16.f32    { %f17051, %f17052, %f17053, %f17054 },    { %r1, %r2 },            { %r3 },                { %f17051, %f17052, %f17053, %f17054 }; 
	// end inline asm
	// begin inline asm
	mma.sync.aligned.m16n8k8.row.col.f32.f16.f16.f32    { %f17043, %f17044, %f17045, %f17046 },    { %r1, %r2 },            { %r3 },                { %f17043, %f17044, %f17045, %f17046 }; 
	// end inline asm
	// begin inline asm
	mma.sync.aligned.m16n8k8.row.col.f32.f16.f16.f32    { %f17051, %f17052, %f17053, %f17054 },    { %r1, %r2 },            { %r3 },                { %f17051, %f17052, %f17053, %f17054 }; 
	// end inline asm
	// begin inline asm
	mma.sync.aligned.m16n8k8.row.col.f32.f16.f16.f32    { %f17043, %f17044, %f17045, %f17046 },    { %r1, %r2 },            { %r3 },                { %f17043, %f17044, %f17045, %f17046 }; 
	// end inline asm
	// begin inline asm
	mma.sync.aligned.m16n8k8.row.col.f32.f16.f16.f32    { %f17051, %f17052, %f17053, %f17054 },    { %r1, %r2 },            { %r3 },                { %f17051, %f17052, %f17053, %f17054 }; 
	// end inline asm
	// begin inline asm
	mma.sync.aligned.m16n8k8.row.col.f32.f16.f16.f32    { %f17043, %f17044, %f17045, %f17046 },    { %r1, %r2 },            { %r3 },                { %f17043, %f17044, %f17045, %f17046 }; 
	// end inline asm
	// begin inline asm
	mma.sync.aligned.m16n8k8.row.col.f32.f16.f16.f32    { %f17051, %f17052, %f17053, %f17054 },    { %r1, %r2 },            { %r3 },                { %f17051, %f17052, %f17053, %f17054 }; 
	// end inline asm
	// begin inline asm
	mma.sync.aligned.m16n8k8.row.col.f32.f16.f16.f32    { %f17043, %f17044, %f17045, %f17046 },    { %r1, %r2 },            { %r3 },                { %f17043, %f17044, %f17045, %f17046 }; 
	// end inline asm
	// begin inline asm
	mma.sync.aligned.m16n8k8.row.col.f32.f16.f16.f32    { %f17051, %f17052, %f17053, %f17054 },    { %r1, %r2 },            { %r3 },                { %f17051, %f17052, %f17053, %f17054 }; 
	// end inline asm
	// begin inline asm
	mma.sync.aligned.m16n8k8.row.col.f32.f16.f16.f32    { %f17043, %f17044, %f17045, %f17046 },    { %r1, %r2 },            { %r3 },                { %f17043, %f17044, %f17045, %f17046 }; 
	// end inline asm
	// begin inline asm
	mma.sync.aligned.m16n8k8.row.col.f32.f16.f16.f32    { %f17051, %f17052, %f17053, %f17054 },    { %r1, %r2 },            { %r3 },                { %f17051, %f17052, %f17053, %f17054 }; 
	// end inline asm
	// begin inline asm
	mma.sync.aligned.m16n8k8.row.col.f32.f16.f16.f32    { %f17043, %f17044, %f17045, %f17046 },    { %r1, %r2 },            { %r3 },                { %f17043, %f17044, %f17045, %f17046 }; 
	// end inline asm
	// begin inline asm
	mma.sync.aligned.m16n8k8.row.col.f32.f16.f16.f32    { %f17051, %f17052, %f17053, %f17054 },    { %r1, %r2 },            { %r3 },                { %f17051, %f17052, %f17053, %f17054 }; 
	// end inline asm
	// begin inline asm
	mma.sync.aligned.m16n8k8.row.col.f32.f16.f16.f32    { %f17043, %f17044, %f17045, %f17046 },    { %r1, %r2 },            { %r3 },                { %f17043, %f17044, %f17045, %f17046 }; 
	// end inline asm
	// begin inline asm
	mma.sync.aligned.m16n8k8.row.col.f32.f16.f16.f32    { %f17051, %f17052, %f17053, %f17054 },    { %r1, %r2 },            { %r3 },                { %f17051, %f17052, %f17053, %f17054 }; 
	// end inline asm
	// begin inline asm
	mma.sync.aligned.m16n8k8.row.col.f32.f16.f16.f32    { %f17043, %f17044, %f17045, %f17046 },    { %r1, %r2 },            { %r3 },                { %f17043, %f17044, %f17045, %f17046 }; 
	// end inline asm
	// begin inline asm
	mma.sync.aligned.m16n8k8.row.col.f32.f16.f16.f32    { %f17051, %f17052, %f17053, %f17054 },    { %r1, %r2 },            { %r3 },                { %f17051, %f17052, %f17053, %f17054 }; 
	// end inline asm
	// begin inline asm
	mma.sync.aligned.m16n8k8.row.col.f32.f16.f16.f32    { %f17043, %f17044, %f17045, %f17046 },    { %r1, %r2 },            { %r3 },                { %f17043, %f17044, %f17045, %f17046 }; 
	// end inline asm
	// begin inline asm
	mma.sync.aligned.m16n8k8.row.col.f32.f16.f16.f32    { %f17051, %f17052, %f17053, %f17054 },    { %r1, %r2 },            { %r3 },                { %f17051, %f17052, %f17053, %f17054 }; 
	// end inline asm
	// begin inline asm
	mma.sync.aligned.m16n8k8.row.col.f32.f16.f16.f32    { %f17043, %f17044, %f17045, %f17046 },    { %r1, %r2 },            { %r3 },                { %f17043, %f17044, %f17045, %f17046 }; 
	// end inline asm
	// begin inline asm
	mma.sync.aligned.m16n8k8.row.col.f32.f16.f16.f32    { %f17051, %f17052, %f17053, %f17054 },    { %r1, %r2 },            { %r3 },                { %f17051, %f17052, %f17053, %f17054 }; 
	// end inline asm
	// begin inline asm
	mma.sync.aligned.m16n8k8.row.col.f32.f16.f16.f32    { %f17043, %f17044, %f17045, %f17046 },    { %r1, %r2 },            { %r3 },                { %f17043, %f17044, %f17045, %f17046 }; 
	// end inline asm
	// begin inline asm
	mma.sync.aligned.m16n8k8.row.col.f32.f16.f16.f32    { %f17051, %f17052, %f17053, %f17054 },    { %r1, %r2 },            { %r3 },                { %f17051, %f17052, %f17053, %f17054 }; 
	// end inline asm
	// begin inline asm
	mma.sync.aligned.m16n8k8.row.col.f32.f16.f16.f32    { %f17043, %f17044, %f17045, %f17046 },    { %r1, %r2 },            { %r3 },                { %f17043, %f17044, %f17045, %f17046 }; 
	// end inline asm
	// begin inline asm
	mma.sync.aligned.m16n8k8.row.col.f32.f16.f16.f32    { %f17051, %f17052, %f17053, %f17054 },    { %r1, %r2 },            { %r3 },                { %f17051, %f17052, %f17053, %f17054 }; 
	// end inline asm
	// begin inline asm
	mma.sync.aligned.m16n8k8.row.col.f32.f16.f16.f32    { %f17043, %f17044, %f17045, %f17046 },    { %r1, %r2 },            { %r3 },                { %f17043, %f17044, %f17045, %f17046 }; 
	// end inline asm
	// begin inline asm
	mma.sync.aligned.m16n8k8.row.col.f32.f16.f16.f32    { %f17051, %f17052, %f17053, %f17054 },    { %r1, %r2 },            { %r3 },                { %f17051, %f17052, %f17053, %f17054 }; 
	// end inline asm
	// begin inline asm
	mma.sync.aligned.m16n8k8.row.col.f32.f16.f16.f32    { %f17043, %f17044, %f17045, %f17046 },    { %r1, %r2 },            { %r3 },                { %f17043, %f17044, %f17045, %f17046 }; 
	// end inline asm
	// begin inline asm
	mma.sync.aligned.m16n8k8.row.col.f32.f16.f16.f32    { %f17051, %f17052, %f17053, %f17054 },    { %r1, %r2 },            { %r3 },                { %f17051, %f17052, %f17053, %f17054 }; 
	// end inline asm
	// begin inline asm
	mma.sync.aligned.m16n8k8.row.col.f32.f16.f16.f32    { %f17043, %f17044, %f17045, %f17046 },    { %r1, %r2 },            { %r3 },                { %f17043, %f17044, %f17045, %f17046 }; 
	// end inline asm
	// begin inline asm
	mma.sync.aligned.m16n8k8.row.col.f32.f16.f16.f32    { %f17051, %f17052, %f17053, %f17054 },    { %r1, %r2 },            { %r3 },                { %f17051, %f17052, %f17053, %f17054 }; 
	// end inline asm
	// begin inline asm
	mma.sync.aligned.m16n8k8.row.col.f32.f16.f16.f32    { %f17043, %f17044, %f17045, %f17046 },    { %r1, %r2 },            { %r3 },                { %f17043, %f17044, %f17045, %f17046 }; 
	// end inline asm
	// begin inline asm
	mma.sync.aligned.m16n8k8.row.col.f32.f16.f16.f32    { %f17051, %f17052, %f17053, %f17054 },    { %r1, %r2 },            { %r3 },                { %f17051, %f17052, %f17053, %f17054 }; 
	// end inline asm
	// begin inline asm
	mma.sync.aligned.m16n8k8.row.col.f32.f16.f16.f32    { %f17043, %f17044, %f17045, %f17046 },    { %r1, %r2 },            { %r3 },                { %f17043, %f17044, %f17045, %f17046 }; 
	// end inline asm
	// begin inline asm
	mma.sync.aligned.m16n8k8.row.col.f32.f16.f16.f32    { %f17051, %f17052, %f17053, %f17054 },    { %r1, %r2 },            { %r3 },                { %f17051, %f17052, %f17053, %f17054 }; 
	// end inline asm
	// begin inline asm
	mma.sync.aligned.m16n8k8.row.col.f32.f16.f16.f32    { %f17043, %f17044, %f17045, %f17046 },    { %r1, %r2 },            { %r3 },                { %f17043, %f17044, %f17045, %f17046 }; 
	// end inline asm
	// begin inline asm
	mma.sync.aligned.m16n8k8.row.col.f32.f16.f16.f32    { %f17051, %f17052, %f17053, %f17054 },    { %r1, %r2 },            { %r3 },                { %f17051, %f17052, %f17053, %f17054 }; 
	// end inline asm
	// begin inline asm
	mma.sync.aligned.m16n8k8.row.col.f32.f16.f16.f32    { %f17043, %f17044, %f17045, %f17046 },    { %r1, %r2 },            { %r3 },                { %f17043, %f17044, %f17045, %f17046 }; 
	// end inline asm
	// begin inline asm
	mma.sync.aligned.m16n8k8.row.col.f32.f16.f16.f32    { %f17051, %f17052, %f17053, %f17054 },    { %r1, %r2 },            { %r3 },                { %f17051, %f17052, %f17053, %f17054 }; 
	// end inline asm
	// begin inline asm
	mma.sync.aligned.m16n8k8.row.col.f32.f16.f16.f32    { %f17043, %f17044, %f17045, %f17046 },    { %r1, %r2 },            { %r3 },                { %f17043, %f17044, %f17045, %f17046 }; 
	// end inline asm
	// begin inline asm
	mma.sync.aligned.m16n8k8.row.col.f32.f16.f16.f32    { %f17051, %f17052, %f17053, %f17054 },    { %r1, %r2 },            { %r3 },                { %f17051, %f17052, %f17053, %f17054 }; 
	// end inline asm
	// begin inline asm
	mma.sync.aligned.m16n8k8.row.col.f32.f16.f16.f32    { %f17043, %f17044, %f17045, %f17046 },    { %r1, %r2 },            { %r3 },                { %f17043, %f17044, %f17045, %f17046 }; 
	// end inline asm
	// begin inline asm
	mma.sync.aligned.m16n8k8.row.col.f32.f16.f16.f32    { %f17051, %f17052, %f17053, %f17054 },    { %r1, %r2 },            { %r3 },                { %f17051, %f17052, %f17053, %f17054 }; 
	// end inline asm
	// begin inline asm
	mma.sync.aligned.m16n8k8.row.col.f32.f16.f16.f32    { %f17043, %f17044, %f17045, %f17046 },    { %r1, %r2 },            { %r3 },                { %f17043, %f17044, %f17045, %f17046 }; 
	// end inline asm
	// begin inline asm
	mma.sync.aligned.m16n8k8.row.col.f32.f16.f16.f32    { %f17051, %f17052, %f17053, %f17054 },    { %r1, %r2 },            { %r3 },                { %f17051, %f17052, %f17053, %f17054 }; 
	// end inline asm
	// begin inline asm
	mma.sync.aligned.m16n8k8.row.col.f32.f16.f16.f32    { %f17043, %f17044, %f17045, %f17046 },    { %r1, %r2 },            { %r3 },                { %f17043, %f17044, %f17045, %f17046 }; 
	// end inline asm
	// begin inline asm
	mma.sync.aligned.m16n8k8.row.col.f32.f16.f16.f32    { %f17051, %f17052, %f17053, %f17054 },    { %r1, %r2 },            { %r3 },                { %f17051, %f17052, %f17053, %f17054 }; 
	// end inline asm
	// begin inline asm
	mma.sync.aligned.m16n8k8.row.col.f32.f16.f16.f32    { %f17043, %f17044, %f17045, %f17046 },    { %r1, %r2 },            { %r3 },                { %f17043, %f17044, %f17045, %f17046 }; 
	// end inline asm
	// begin inline asm
	mma.sync.aligned.m16n8k8.row.col.f32.f16.f16.f32    { %f17051, %f17052, %f17053, %f17054 },    { %r1, %r2 },            { %r3 },                { %f17051, %f17052, %f17053, %f17054 }; 
	// end inline asm
	// begin inline asm
	mma.sync.aligned.m16n8k8.row.col.f32.f16.f16.f32    { %f17043, %f17044, %f17045, %f17046 },    { %r1, %r2 },            { %r3 },                { %f17043, %f17044, %f17045, %f17046 }; 
	// end inline asm
	// begin inline asm
	mma.sync.aligned.m16n8k8.row.col.f32.f16.f16.f32    { %f17051, %f17052, %f17053, %f17054 },    { %r1, %r2 },            { %r3 },                { %f17051, %f17052, %f17053, %f17054 }; 
	// end inline asm
	// begin inline asm
	mma.sync.aligned.m16n8k8.row.col.f32.f16.f16.f32    { %f17043, %f17044, %f17045, %f17046 },    { %r1, %r2 },            { %r3 },                { %f17043, %f17044, %f17045, %f17046 }; 
	// end inline asm
	// begin inline asm
	mma.sync.aligned.m16n8k8.row.col.f32.f16.f16.f32    { %f17051, %f17052, %f17053, %f17054 },    { %r1, %r2 },            { %r3 },                { %f17051, %f17052, %f17053, %f17054 }; 
	// end inline asm
	// begin inline asm
	mma.sync.aligned.m16n8k8.row.col.f32.f16.f16.f32    { %f17043, %f17044, %f17045, %f17046 },    { %r1, %r2 },            { %r3 },                { %f17043, %f17044, %f17045, %f17046 }; 
	// end inline asm
	// begin inline asm
	mma.sync.aligned.m16n8k8.row.col.f32.f16.f16.f32    { %f17051, %f17052, %f17053, %f17054 },    { %r1, %r2 },            { %r3 },                { %f17051, %f17052, %f17053, %f17054 }; 
	// end inline asm
	// begin inline asm
	mma.sync.aligned.m16n8k8.row.col.f32.f16.f16.f32    { %f17043, %f17044, %f17045, %f17046 },    { %r1, %r2 },            { %r3 },                { %f17043, %f17044, %f17045, %f17046 }; 
	// end inline asm
	// begin inline asm
	mma.sync.aligned.m16n8k8.row.col.f32.f16.f16.f32    { %f17051, %f17052, %f17053, %f17054 },    { %r1, %r2 },            { %r3 },                { %f17051, %f17052, %f17053, %f17054 }; 
	// end inline asm
	// begin inline asm
	mma.sync.aligned.m16n8k8.row.col.f32.f16.f16.f32    { %f17043, %f17044, %f17045, %f17046 },    { %r1, %r2 },            { %r3 },                { %f17043, %f17044, %f17045, %f17046 }; 
	// end inline asm
	// begin inline asm
	mma.sync.aligned.m16n8k8.row.col.f32.f16.f16.f32    { %f17051, %f17052, %f17053, %f17054 },    { %r1, %r2 },            { %r3 },                { %f17051, %f17052, %f17053, %f17054 }; 
	// end inline asm
	// begin inline asm
	mma.sync.aligned.m16n8k8.row.col.f32.f16.f16.f32    { %f17043, %f17044, %f17045, %f17046 },    { %r1, %r2 },            { %r3 },                { %f17043, %f17044, %f17045, %f17046 }; 
	// end inline asm
	// begin inline asm
	mma.sync.aligned.m16n8k8.row.col.f32.f16.f16.f32    { %f17051, %f17052, %f17053, %f17054 },    { %r1, %r2 },            { %r3 },                { %f17051, %f17052, %f17053, %f17054 }; 
	// end inline asm
	// begin inline asm
	mma.sync.aligned.m16n8k8.row.col.f32.f16.f16.f32    { %f17043, %f17044, %f17045, %f17046 },    { %r1, %r2 },            { %r3 },                { %f17043, %f17044, %f17045, %f17046 }; 
	// end inline asm
	// begin inline asm
	mma.sync.aligned.m16n8k8.row.col.f32.f16.f16.f32    { %f17051, %f17052, %f17053, %f17054 },    { %r1, %r2 },            { %r3 },                { %f17051, %f17052, %f17053, %f17054 }; 
	// end inline asm
	// begin inline asm
	mma.sync.aligned.m16n8k8.row.col.f32.f16.f16.f32    { %f17043, %f17044, %f17045, %f17046 },    { %r1, %r2 },            { %r3 },                { %f17043, %f17044, %f17045, %f17046 }; 
	// end inline asm
	// begin inline asm
	mma.sync.aligned.m16n8k8.row.col.f32.f16.f16.f32    { %f17051, %f17052, %f17053, %f17054 },    { %r1, %r2 },            { %r3 },                { %f17051, %f17052, %f17053, %f17054 }; 
	// end inline asm
	// begin inline asm
	mma.sync.aligned.m16n8k8.row.col.f32.f16.f16.f32    { %f17043, %f17044, %f17045, %f17046 },    { %r1, %r2 },            { %r3 },                { %f17043, %f17044, %f17045, %f17046 }; 
	// end inline asm
	// begin inline asm
	mma.sync.aligned.m16n8k8.row.col.f32.f16.f16.f32    { %f17051, %f17052, %f17053, %f17054 },    { %r1, %r2 },            { %r3 },                { %f17051, %f17052, %f17053, %f17054 }; 
	// end inline asm
	// begin inline asm
	mma.sync.aligned.m16n8k8.row.col.f32.f16.f16.f32    { %f17043, %f17044, %f17045, %f17046 },    { %r1, %r2 },            { %r3 },                { %f17043, %f17044, %f17045, %f17046 }; 
	// end inline asm
	// begin inline asm
	mma.sync.aligned.m16n8k8.row.col.f32.f16.f16.f32    { %f17051, %f17052, %f17053, %f17054 },    { %r1, %r2 },            { %r3 },                { %f17051, %f17052, %f17053, %f17054 }; 
	// end inline asm
	// begin inline asm
	mma.sync.aligned.m16n8k8.row.col.f32.f16.f16.f32    { %f17043, %f17044, %f17045, %f17046 },    { %r1, %r2 },            { %r3 },                { %f17043, %f17044, %f17045, %f17046 }; 
	// end inline asm
	// begin inline asm
	mma.sync.aligned.m16n8k8.row.col.f32.f16.f16.f32    { %f17051, %f17052, %f17053, %f17054 },    { %r1, %r2 },            { %r3 },                { %f17051, %f17052, %f17053, %f17054 }; 
	// end inline asm
	// begin inline asm
	mma.sync.aligned.m16n8k8.row.col.f32.f16.f16.f32    { %f17043, %f17044, %f17045, %f17046 },    { %r1, %r2 },            { %r3 },                { %f17043, %f17044, %f17045, %f17046 }; 
	// end inline asm
	// begin inline asm
	mma.sync.aligned.m16n8k8.row.col.f32.f16.f16.f32    { %f17051, %f17052, %f17053, %f17054 },    { %r1, %r2 },            { %r3 },                { %f17051, %f17052, %f17053, %f17054 }; 
	// end inline asm
	// begin inline asm
	mma.sync.aligned.m16n8k8.row.col.f32.f16.f16.f32    { %f17043, %f17044, %f17045, %f17046 },    { %r1, %r2 },            { %r3 },                { %f17043, %f17044, %f17045, %f17046 }; 
	// end inline asm
	// begin inline asm
	mma.sync.aligned.m16n8k8.row.col.f32.f16.f16.f32    { %f17051, %f17052, %f17053, %f17054 },    { %r1, %r2 },            { %r3 },                { %f17051, %f17052, %f17053, %f17054 }; 
	// end inline asm
	// begin inline asm
	mma.sync.aligned.m16n8k8.row.col.f32.f16.f16.f32    { %f17043, %f17044, %f17045, %f17046 },    { %r1, %r2 },            { %r3 },                { %f17043, %f17044, %f17045, %f17046 }; 
	// end inline asm
	// begin inline asm
	mma.sync.aligned.m16n8k8.row.col.f32.f16.f16.f32    { %f17051, %f17052, %f17053, %f17054 },    { %r1, %r2 },            { %r3 },                { %f17051, %f17052, %f17053, %f17054 }; 
	// end inline asm
	// begin inline asm
	mma.sync.aligned.m16n8k8.row.col.f32.f16.f16.f32    { %f17043, %f17044, %f17045, %f17046 },    { %r1, %r2 },            { %r3 },                { %f17043, %f17044, %f17045, %f17046 }; 
	// end inline asm
	// begin inline asm
	mma.sync.aligned.m16n8k8.row.col.f32.f16.f16.f32    { %f17051, %f17052, %f17053, %f17054 },    { %r1, %r2 },            { %r3 },                { %f17051, %f17052, %f17053, %f17054 }; 
	// end inline asm
	// begin inline asm
	mma.sync.aligned.m16n8k8.row.col.f32.f16.f16.f32    { %f17043, %f17044, %f17045, %f17046 },    { %r1, %r2 },            { %r3 },                { %f17043, %f17044, %f17045, %f17046 }; 
	// end inline asm
	// begin inline asm
	mma.sync.aligned.m16n8k8.row.col.f32.f16.f16.f32    { %f17051, %f17052, %f17053, %f17054 },    { %r1, %r2 },            { %r3 },                { %f17051, %f17052, %f17053, %f17054 }; 
	// end inline asm
	// begin inline asm
	mma.sync.aligned.m16n8k8.row.col.f32.f16.f16.f32    { %f17043, %f17044, %f17045, %f17046 },    { %r1, %r2 },            { %r3 },                { %f17043, %f17044, %f17045, %f17046 }; 
	// end inline asm
	// begin inline asm
	mma.sync.aligned.m16n8k8.row.col.f32.f16.f16.f32    { %f17051, %f17052, %f17053, %f17054 },    { %r1, %r2 },            { %r3 },                { %f17051, %f17052, %f17053, %f17054 }; 
	// end inline asm
	// begin inline asm
	mma.sync.aligned.m16n8k8.row.col.f32.f16.f16.f32    { %f17043, %f17044, %f17045, %f17046 },    { %r1, %r2 },            { %r3 },                { %f17043, %f17044, %f17045, %f17046 }; 
	// end inline asm
	// begin inline asm
	mma.sync.aligned.m16n8k8.row.col.f32.f16.f16.f32    { %f17051, %f17052, %f17053, %f17054 },    { %r1, %r2 },            { %r3 },                { %f17051, %f17052, %f17053, %f17054 }; 
	// end inline asm
	// begin inline asm
	mma.sync.aligned.m16n8k8.row.col.f32.f16.f16.f32    { %f17043, %f17044, %f17045, %f17046 },    { %r1, %r2 },            { %r3 },                { %f17043, %f17044, %f17045, %f17046 }; 
	// end inline asm
	// begin inline asm
	mma.sync.aligned.m16n8k8.row.col.f32.f16.f16.f32    { %f17051, %f17052, %f17053, %f17054 },    { %r1, %r2 },            { %r3 },                { %f17051, %f17052, %f17053, %f17054 }; 
	// end inline asm
	// begin inline asm
	mma.sync.aligned.m16n8k8.row.col.f32.f16.f16.f32    { %f17043, %f17044, %f17045, %f17046 },    { %r1, %r2 },            { %r3 },                { %f17043, %f17044, %f17045, %f17046 }; 
	// end inline asm
	// begin inline asm
	mma.sync.aligned.m16n8k8.row.col.f32.f16.f16.f32    { %f17051, %f17052, %f17053, %f17054 },    { %r1, %r2 },            { %r3 },                { %f17051, %f17052, %f17053, %f17054 }; 
	// end inline asm
	// begin inline asm
	mma.sync.aligned.m16n8k8.row.col.f32.f16.f16.f32    { %f17043, %f17044, %f17045, %f17046 },    { %r1, %r2 },            { %r3 },                { %f17043, %f17044, %f17045, %f17046 }; 
	// end inline asm
	// begin inline asm
	mma.sync.aligned.m16n8k8.row.col.f32.f16.f16.f32    { %f17051, %f17052, %f17053, %f17054 },    { %r1, %r2 },            { %r3 },                { %f17051, %f17052, %f17053, %f17054 }; 
	// end inline asm
	// begin inline asm
	mma.sync.aligned.m16n8k8.row.col.f32.f16.f16.f32    { %f17043, %f17044, %f17045, %f17046 },    { %r1, %r2 },            { %r3 },                { %f17043, %f17044, %f17045, %f17046 }; 
	// end inline asm
	// begin inline asm
	mma.sync.aligned.m16n8k8.row.col.f32.f16.f16.f32    { %f17051, %f17052, %f17053, %f17054 },    { %r1, %r2 },            { %r3 },                { %f17051, %f17052, %f17053, %f17054 }; 
	// end inline asm
	// begin inline asm
	mma.sync.aligned.m16n8k8.row.col.f32.f16.f16.f32    { %f17043, %f17044, %f17045, %f17046 },    { %r1, %r2 },            { %r3 },                { %f17043, %f17044, %f17045, %f17046 }; 
	// end inline asm
	// begin inline asm
	mma.sync.aligned.m16n8k8.row.col.f32.f16.f16.f32    { %f17051, %f17052, %f17053, %f17054 },    { %r1, %r2 },            { %r3 },                { %f17051, %f17052, %f17053, %f17054 }; 
	// end inline asm
	// begin inline asm
	mma.sync.aligned.m16n8k8.row.col.f32.f16.f16.f32    { %f17043, %f17044, %f17045, %f17046 },    { %r1, %r2 },            { %r3 },                { %f17043, %f17044, %f17045, %f17046 }; 
	// end inline asm
	// begin inline asm
	mma.sync.aligned.m16n8k8.row.col.f32.f16.f16.f32    { %f17051, %f17052, %f17053, %f17054 },    { %r1, %r2 },            { %r3 },                { %f17051, %f17052, %f17053, %f17054 }; 
	// end inline asm
	// begin inline asm
	mma.sync.aligned.m16n8k8.row.col.f32.f16.f16.f32    { %f17043, %f17044, %f17045, %f17046 },    { %r1, %r2 },            { %r3 },                { %f17043, %f17044, %f17045, %f17046 }; 
	// end inline asm
	// begin inline asm
	mma.sync.aligned.m16n8k8.row.col.f32.f16.f16.f32    { %f17051, %f17052, %f17053, %f17054 },    { %r1, %r2 },            { %r3 },                { %f17051, %f17052, %f17053, %f17054 }; 
	// end inline asm
	// begin inline asm
	mma.sync.aligned.m16n8k8.row.col.f32.f16.f16.f32    { %f17043, %f17044, %f17045, %f17046 },    { %r1, %r2 },            { %r3 },                { %f17043, %f17044, %f17045, %f17046 }; 
	// end inline asm
	// begin inline asm
	mma.sync.aligned.m16n8k8.row.col.f32.f16.f16.f32    { %f17051, %f17052, %f17053, %f17054 },    { %r1, %r2 },            { %r3 },                { %f17051, %f17052, %f17053, %f17054 }; 
	// end inline asm
	// begin inline asm
	mma.sync.aligned.m16n8k8.row.col.f32.f16.f16.f32    { %f17043, %f17044, %f17045, %f17046 },    { %r1, %r2 },            { %r3 },                { %f17043, %f17044, %f17045, %f17046 }; 
	// end inline asm
	// begin inline asm
	mma.sync.aligned.m16n8k8.row.col.f32.f16.f16.f32    { %f17051, %f17052, %f17053, %f17054 },    { %r1, %r2 },            { %r3 },                { %f17051, %f17052, %f17053, %f17054 }; 
	// end inline asm
	// begin inline asm
	mma.sync.aligned.m16n8k8.row.col.f32.f16.f16.f32    { %f17043, %f17044, %f17045, %f17046 },    { %r1, %r2 },            { %r3 },                { %f17043, %f17044, %f17045, %f17046 }; 
	// end inline asm
	// begin inline asm
	mma.sync.aligned.m16n8k8.row.col.f32.f16.f16.f32    { %f17051, %f17052, %f17053, %f17054 },    { %r1, %r2 },            { %r3 },                { %f17051, %f17052, %f17053, %f17054 }; 
	// end inline asm
	// begin inline asm
	mma.sync.aligned.m16n8k8.row.col.f32.f16.f16.f32    { %f17043, %f17044, %f17045, %f17046 },    { %r1, %r2 },            { %r3 },                { %f17043, %f17044, %f17045, %f17046 }; 
	// end inline asm
	// begin inline asm
	mma.sync.aligned.m16n8k8.row.col.f32.f16.f16.f32    { %f17051, %f17052, %f17053, %f17054 },    { %r1, %r2 },            { %r3 },                { %f17051, %f17052, %f17053, %f17054 }; 
	// end inline asm
	// begin inline asm
	mma.sync.aligned.m16n8k8.row.col.f32.f16.f16.f32    { %f17043, %f17044, %f17045, %f17046 },    { %r1, %r2 },            { %r3 },                { %f17043, %f17044, %f17045, %f17046 }; 
	// end inline asm
	// begin inline asm
	mma.sync.aligned.m16n8k8.row.col.f32.f16.f16.f32    { %f17051, %f17052, %f17053, %f17054 },    { %r1, %r2 },            { %r3 },                { %f17051, %f17052, %f17053, %f17054 }; 
	// end inline asm
	// begin inline asm
	mma.sync.aligned.m16n8k8.row.col.f32.f16.f16.f32    { %f17043, %f17044, %f17045, %f17046 },    { %r1, %r2 },            { %r3 },                { %f17043, %f17044, %f17045, %f17046 }; 
	// end inline asm
	// begin inline asm
	mma.sync.aligned.m16n8k8.row.col.f32.f16.f16.f32    { %f17051, %f17052, %f17053, %f17054 },    { %r1, %r2 },            { %r3 },                { %f17051, %f17052, %f17053, %f17054 }; 
	// end inline asm
	// begin inline asm
	mma.sync.aligned.m16n8k8.row.col.f32.f16.f16.f32    { %f17043, %f17044, %f17045, %f17046 },    { %r1, %r2 },            { %r3 },                { %f17043, %f17044, %f17045, %f17046 }; 
	// end inline asm
	// begin inline asm
	mma.sync.aligned.m16n8k8.row.col.f32.f16.f16.f32    { %f17051, %f17052, %f17053, %f17054 },    { %r1, %r2 },            { %r3 },                { %f17051, %f17052, %f17053, %f17054 }; 
	// end inline asm
	// begin inline asm
	mma.sync.aligned.m16n8k8.row.col.f32.f16.f16.f32    { %f17043, %f17044, %f17045, %f17046 },    { %r1, %r2 },            { %r3 },                { %f17043, %f17044, %f17045, %f17046 }; 
	// end inline asm
	// begin inline asm
	mma.sync.aligned.m16n8k8.row.col.f32.f16.f16.f32    { %f17051, %f17052, %f17053, %f17054 },    { %r1, %r2 },            { %r3 },                { %f17051, %f17052, %f17053, %f17054 }; 
	// end inline asm
	// begin inline asm
	mma.sync.aligned.m16n8k8.row.col.f32.f16.f16.f32    { %f17043, %f17044, %f17045, %f17046 },    { %r1, %r2 },            { %r3 },                { %f17043, %f17044, %f17045, %f17046 }; 
	// end inline asm
	// begin inline asm
	mma.sync.aligned.m16n8k8.row.col.f32.f16.f16.f32    { %f17051, %f17052, %f17053, %f17054 },    { %r1, %r2 },            { %r3 },                { %f17051, %f17052, %f17053, %f17054 }; 
	// end inline asm
	// begin inline asm
	mma.sync.aligned.m16n8k8.row.col.f32.f16.f16.f32    { %f17043, %f17044, %f17045, %f17046 },    { %r1, %r2 },            { %r3 },                { %f17043, %f17044, %f17045, %f17046 }; 
	// end inline asm
	// begin inline asm
	mma.sync.aligned.m16n8k8.row.col.f32.f16.f16.f32    { %f17051, %f17052, %f17053, %f17054 },    { %r1, %r2 },            { %r3 },                { %f17051, %f17052, %f17053, %f17054 }; 
	// end inline asm
	// begin inline asm
	mma.sync.aligned.m16n8k8.row.col.f32.f16.f16.f32    { %f17043, %f17044, %f17045, %f17046 },    { %r1, %r2 },            { %r3 },                { %f17043, %f17044, %f17045, %f17046 }; 
	// end inline asm
	// begin inline asm
	mma.sync.aligned.m16n8k8.row.col.f32.f16.f16.f32    { %f17051, %f17052, %f17053, %f17054 },    { %r1, %r2 },            { %r3 },                { %f17051, %f17052, %f17053, %f17054 }; 
	// end inline asm
	// begin inline asm
	mma.sync.aligned.m16n8k8.row.col.f32.f16.f16.f32    { %f17043, %f17044, %f17045, %f17046 },    { %r1, %r2 },            { %r3 },                { %f17043, %f17044, %f17045, %f17046 }; 
	// end inline asm
	// begin inline asm
	mma.sync.aligned.m16n8k8.row.col.f32.f16.f16.f32    { %f17051, %f17052, %f17053, %f17054 },    { %r1, %r2 },            { %r3 },                { %f17051, %f17052, %f17053, %f17054 }; 
	// end inline asm
	// begin inline asm
	mma.sync.aligned.m16n8k8.row.col.f32.f16.f16.f32    { %f17043, %f17044, %f17045, %f17046 },    { %r1, %r2 },            { %r3 },                { %f17043, %f17044, %f17045, %f17046 }; 
	// end inline asm
	// begin inline asm
	mma.sync.aligned.m16n8k8.row.col.f32.f16.f16.f32    { %f17051, %f17052, %f17053, %f17054 },    { %r1, %r2 },            { %r3 },                { %f17051, %f17052, %f17053, %f17054 }; 
	// end inline asm
	// begin inline asm
	mma.sync.aligned.m16n8k8.row.col.f32.f16.f16.f32    { %f17043, %f17044, %f17045, %f17046 },    { %r1, %r2 },            { %r3 },                { %f17043, %f17044, %f17045, %f17046 }; 
	// end inline asm
	// begin inline asm
	mma.sync.aligned.m16n8k8.row.col.f32.f16.f16.f32    { %f17051, %f17052, %f17053, %f17054 },    { %r1, %r2 },            { %r3 },                { %f17051, %f17052, %f17053, %f17054 }; 
	// end inline asm
	// begin inline asm
	mma.sync.aligned.m16n8k8.row.col.f32.f16.f16.f32    { %f17043, %f17044, %f17045, %f17046 },    { %r1, %r2 },            { %r3 },                { %f17043, %f17044, %f17045, %f17046 }; 
	// end inline asm
	// begin inline asm
	mma.sync.aligned.m16n8k8.row.col.f32.f16.f16.f32    { %f17051, %f17052, %f17053, %f17054 },    { %r1, %r2 },            { %r3 },                { %f17051, %f17052, %f17053, %f17054 }; 
	// end inline asm
	// begin inline asm
	mma.sync.aligned.m16n8k8.row.col.f32.f16.f16.f32    { %f17043, %f17044, %f17045, %f17046 },    { %r1, %r2 },            { %r3 },                { %f17043, %f17044, %f17045, %f17046 }; 
	// end inline asm
	// begin inline asm
	mma.sync.aligned.m16n8k8.row.col.f32.f16.f16.f32    { %f17051, %f17052, %f17053, %f17054 },    { %r1, %r2 },            { %r3 },                { %f17051, %f17052, %f17053, %f17054 }; 
	// end inline asm
	// begin inline asm
	mma.sync.aligned.m16n8k8.row.col.f32.f16.f16.f32    { %f17043, %f17044, %f17045, %f17046 },    { %r1, %r2 },            { %r3 },                { %f17043, %f17044, %f17045, %f17046 }; 
	// end inline asm
	// begin inline asm
	mma.sync.aligned.m16n8k8.row.col.f32.f16.f16.f32    { %f17051, %f17052, %f17053, %f17054 },    { %r1, %r2 },            { %r3 },                { %f17051, %f17052, %f17053, %f17054 }; 
	// end inline asm
	// begin inline asm
	mma.sync.aligned.m16n8k8.row.col.f32.f16.f16.f32    { %f17043, %f17044, %f17045, %f17046 },    { %r1, %r2 },            { %r3 },                { %f17043, %f17044, %f17045, %f17046 }; 
	// end inline asm
	// begin inline asm
	mma.sync.aligned.m16n8k8.row.col.f32.f16.f16.f32    { %f17051, %f17052, %f17053, %f17054 },    { %r1, %r2 },            { %r3 },                { %f17051, %f17052, %f17053, %f17054 }; 
	// end inline asm
	// begin inline asm
	mma.sync.aligned.m16n8k8.row.col.f32.f16.f16.f32    { %f17043, %f17044, %f17045, %f17046 },    { %r1, %r2 },            { %r3 },                { %f17043, %f17044, %f17045, %f17046 }; 
	// end inline asm
	// begin inline asm
	mma.sync.aligned.m16n8k8.row.col.f32.f16.f16.f32    { %f17051, %f17052, %f17053, %f17054 },    { %r1, %r2 },            { %r3 },                { %f17051, %f17052, %f17053, %f17054 }; 
	// end inline asm
	// begin inline asm
	mma.sync.aligned.m16n8k8.row.col.f32.f16.f16.f32    { %f17043, %f17044, %f17045, %f17046 },    { %r1, %r2 },            { %r3 },                { %f17043, %f17044, %f17045, %f17046 }; 
	// end inline asm
	// begin inline asm
	mma.sync.aligned.m16n8k8.row.col.f32.f16.f16.f32    { %f17051, %f17052, %f17053, %f17054 },    { %r1, %r2 },            { %r3 },                { %f17051, %f17052, %f17053, %f17054 }; 
	// end inline asm
	// begin inline asm
	mma.sync.aligned.m16n8k8.row.col.f32.f16.f16.f32    { %f17043, %f17044, %f17045, %f17046 },    { %r1, %r2 },            { %r3 },                { %f17043, %f17044, %f17045, %f17046 }; 
	// end inline asm
	// begin inline asm
	mma.sync.aligned.m16n8k8.row.col.f32.f16.f16.f32    { %f17051, %f17052, %f17053, %f17054 },    { %r1, %r2 },            { %r3 },                { %f17051, %f17052, %f17053, %f17054 }; 
	// end inline asm
	// begin inline asm
	mma.sync.aligned.m16n8k8.row.col.f32.f16.f16.f32    { %f17043, %f17044, %f17045, %f17046 },    { %r1, %r2 },            { %r3 },                { %f17043, %f17044, %f17045, %f17046 }; 
	// end inline asm
	// begin inline asm
	mma.sync.aligned.m16n8k8.row.col.f32.f16.f16.f32    { %f17051, %f17052, %f17053, %f17054 },    { %r1, %r2 },            { %r3 },                { %f17051, %f17052, %f17053, %f17054 }; 
	// end inline asm
	// begin inline asm
	mma.sync.aligned.m16n8k8.row.col.f32.f16.f16.f32    { %f17043, %f17044, %f17045, %f17046 },    { %r1, %r2 },            { %r3 },                { %f17043, %f17044, %f17045, %f17046 }; 
	// end inline asm
	// begin inline asm
	mma.sync.aligned.m16n8k8.row.col.f32.f16.f16.f32    { %f17051, %f17052, %f17053, %f17054 },    { %r1, %r2 },            { %r3 },                { %f17051, %f17052, %f17053, %f17054 }; 
	// end inline asm
	// begin inline asm
	mma.sync.aligned.m16n8k8.row.col.f32.f16.f16.f32    { %f17043, %f17044, %f17045, %f17046 },    { %r1, %r2 },            { %r3 },                { %f17043, %f17044, %f17045, %f17046 }; 
	// end inline asm
	// begin inline asm
	mma.sync.aligned.m16n8k8.row.col.f32.f16.f16.f32    { %f17051, %f17052, %f17053, %f17054 },    { %r1, %r2 },            { %r3 },                { %f17051, %f17052, %f17053, %f17054 }; 
	// end inline asm
	// begin inline asm
	mma.sync.aligned.m16n8k8.row.col.f32.f16.f16.f32    { %f17043, %f17044, %f17045, %f17046 },    { %r1, %r2 },            { %r3 },                { %f17043, %f17044, %f17045, %f17046 }; 
	// end inline asm
	// begin inline asm
	mma.sync.aligned.m16n8k8.row.col.f32.f16.f16.f32    { %f17051, %f17052, %f17053, %f17054 },    { %r1, %r2 },            { %r3 },                { %f17051, %f17052, %f17053, %f17054 }; 
	// end inline asm
	// begin inline asm
	mma.sync.aligned.m16n8k8.row.col.f32.f16.f16.f32    { %f17043, %f17044, %f17045, %f17046 },    { %r1, %r2 },            { %r3 },                { %f17043, %f17044, %f17045, %f17046 }; 
	// end inline asm
	// begin inline asm
	mma.sync.aligned.m16n8k8.row.col.f32.f16.f16.f32    { %f17051, %f17052, %f17053, %f17054 },    { %r1, %r2 },            { %r3 },                { %f17051, %f17052, %f17053, %f17054 }; 
	// end inline asm
	// begin inline asm
	mma.sync.aligned.m16n8k8.row.col.f32.f16.f16.f32    { %f17043, %f17044, %f17045, %f17046 },    { %r1, %r2 },            { %r3 },                { %f17043, %f17044, %f17045, %f17046 }; 
	// end inline asm
	// begin inline asm
	mma.sync.aligned.m16n8k8.row.col.f32.f16.f16.f32    { %f17051, %f17052, %f17053, %f17054 },    { %r1, %r2 },            { %r3 },                { %f17051, %f17052, %f17053, %f17054 }; 
	// end inline asm
	// begin inline asm
	mma.sync.aligned.m16n8k8.row.col.f32.f16.f16.f32    { %f17043, %f17044, %f17045, %f17046 },    { %r1, %r2 },            { %r3 },                { %f17043, %f17044, %f17045, %f17046 }; 
	// end inline asm
	// begin inline asm
	mma.sync.aligned.m16n8k8.row.col.f32.f16.f16.f32    { %f17051, %f17052, %f17053, %f17054 },    { %r1, %r2 },            { %r3 },                { %f17051, %f17052, %f17053, %f17054 }; 
	// end inline asm
	// begin inline asm
	mma.sync.aligned.m16n8k8.row.col.f32.f16.f16.f32    { %f17043, %f17044, %f17045, %f17046 },    { %r1, %r2 },            { %r3 },                { %f17043, %f17044, %f17045, %f17046 }; 
	// end inline asm
	// begin inline asm
	mma.sync.aligned.m16n8k8.row.col.f32.f16.f16.f32    { %f17051, %f17052, %f17053, %f17054 },    { %r1, %r2 },            { %r3 },                { %f17051, %f17052, %f17053, %f17054 }; 
	// end inline asm
	// begin inline asm
	mma.sync.aligned.m16n8k8.row.col.f32.f16.f16.f32    { %f17043, %f17044, %f17045, %f17046 },    { %r1, %r2 },            { %r3 },                { %f17043, %f17044, %f17045, %f17046 }; 
	// end inline asm
	// begin inline asm
	mma.sync.aligned.m16n8k8.row.col.f32.f16.f16.f32    { %f17051, %f17052, %f17053, %f17054 },    { %r1, %r2 },            { %r3 },                { %f17051, %f17052, %f17053, %f17054 }; 
	// end inline asm
	// begin inline asm
	mma.sync.aligned.m16n8k8.row.col.f32.f16.f16.f32    { %f17043, %f17044, %f17045, %f17046 },    { %r1, %r2 },            { %r3 },                { %f17043, %f17044, %f17045, %f17046 }; 
	// end inline asm
	// begin inline asm
	mma.sync.aligned.m16n8k8.row.col.f32.f16.f16.f32    { %f17051, %f17052, %f17053, %f17054 },    { %r1, %r2 },            { %r3 },                { %f17051, %f17052, %f17053, %f17054 }; 
	// end inline asm
	// begin inline asm
	mma.sync.aligned.m16n8k8.row.col.f32.f16.f16.f32    { %f17043, %f17044, %f17045, %f17046 },    { %r1, %r2 },            { %r3 },                { %f17043, %f17044, %f17045, %f17046 }; 
	// end inline asm
	// begin inline asm
	mma.sync.aligned.m16n8k8.row.col.f32.f16.f16.f32    { %f17051, %f17052, %f17053, %f17054 },    { %r1, %r2 },            { %r3 },                { %f17051, %f17052, %f17053, %f17054 }; 
	// end inline asm
	// begin inline asm
	mma.sync.aligned.m16n8k8.row.col.f32.f16.f16.f32    { %f17043, %f17044, %f17045, %f17046 },    { %r1, %r2 },            { %r3 },                { %f17043, %f17044, %f17045, %f17046 }; 
	// end inline asm
	// begin inline asm
	mma.sync.aligned.m16n8k8.row.col.f32.f16.f16.f32    { %f17051, %f17052, %f17053, %f17054 },    { %r1, %r2 },            { %r3 },                { %f17051, %f17052, %f17053, %f17054 }; 
	// end inline asm
	// begin inline asm
	mma.sync.aligned.m16n8k8.row.col.f32.f16.f16.f32    { %f17043, %f17044, %f17045, %f17046 },    { %r1, %r2 },            { %r3 },                { %f17043, %f17044, %f17045, %f17046 }; 
	// end inline asm
	// begin inline asm
	mma.sync.aligned.m16n8k8.row.col.f32.f16.f16.f32    { %f17051, %f17052, %f17053, %f17054 },    { %r1, %r2 },            { %r3 },                { %f17051, %f17052, %f17053, %f17054 }; 
	// end inline asm
	// begin inline asm
	mma.sync.aligned.m16n8k8.row.col.f32.f16.f16.f32    { %f17043, %f17044, %f17045, %f17046 },    { %r1, %r2 },            { %r3 },                { %f17043, %f17044, %f17045, %f17046 }; 
	// end inline asm
	// begin inline asm
	mma.sync.aligned.m16n8k8.row.col.f32.f16.f16.f32    { %f17051, %f17052, %f17053, %f17054 },    { %r1, %r2 },            { %r3 },                { %f17051, %f17052, %f17053, %f17054 }; 
	// end inline asm
	// begin inline asm
	mma.sync.aligned.m16n8k8.row.col.f32.f16.f16.f32    { %f17043, %f17044, %f17045, %f17046 },    { %r1, %r2 },            { %r3 },                { %f17043, %f17044, %f17045, %f17046 }; 
	// end inline asm
	// begin inline asm
	mma.sync.aligned.m16n8k8.row.col.f32.f16.f16.f32    { %f17051, %f17052, %f17053, %f17054 },    { %r1, %r2 },            { %r3 },                { %f17051, %f17052, %f17053, %f17054 }; 
	// end inline asm
	// begin inline asm
	mma.sync.aligned.m16n8k8.row.col.f32.f16.f16.f32    { %f17043, %f17044, %f17045, %f17046 },    { %r1, %r2 },            { %r3 },                { %f17043, %f17044, %f17045, %f17046 }; 
	// end inline asm
	// begin inline asm
	mma.sync.aligned.m16n8k8.row.col.f32.f16.f16.f32    { %f17051, %f17052, %f17053, %f17054 },    { %r1, %r2 },            { %r3 },                { %f17051, %f17052, %f17053, %f17054 }; 
	// end inline asm
	// begin inline asm
	mma.sync.aligned.m16n8k8.row.col.f32.f16.f16.f32    { %f17043, %f17044, %f17045, %f17046 },    { %r1, %r2 },            { %r3 },                { %f17043, %f17044, %f17045, %f17046 }; 
	// end inline asm
	// begin inline asm
	mma.sync.aligned.m16n8k8.row.col.f32.f16.f16.f32    { %f17051, %f17052, %f17053, %f17054 },    { %r1, %r2 },            { %r3 },                { %f17051, %f17052, %f17053, %f17054 }; 
	// end inline asm
	// begin inline asm
	mma.sync.aligned.m16n8k8.row.col.f32.f16.f16.f32    { %f17043, %f17044, %f17045, %f17046 },    { %r1, %r2 },            { %r3 },                { %f17043, %f17044, %f17045, %f17046 }; 
	// end inline asm
	// begin inline asm
	mma.sync.aligned.m16n8k8.row.col.f32.f16.f16.f32    { %f17051, %f17052, %f17053, %f17054 },    { %r1, %r2 },            { %r3 },                { %f17051, %f17052, %f17053, %f17054 }; 
	// end inline asm
	// begin inline asm
	mma.sync.aligned.m16n8k8.row.col.f32.f16.f16.f32    { %f17043, %f17044, %f17045, %f17046 },    { %r1, %r2 },            { %r3 },                { %f17043, %f17044, %f17045, %f17046 }; 
	// end inline asm
	// begin inline asm
	mma.sync.aligned.m16n8k8.row.col.f32.f16.f16.f32    { %f17051, %f17052, %f17053, %f17054 },    { %r1, %r2 },            { %r3 },                { %f17051, %f17052, %f17053, %f17054 }; 
	// end inline asm
	// begin inline asm
	mma.sync.aligned.m16n8k8.row.col.f32.f16.f16.f32    { %f17043, %f17044, %f17045, %f17046 },    { %r1, %r2 },            { %r3 },                { %f17043, %f17044, %f17045, %f17046 }; 
	// end inline asm
	// begin inline asm
	mma.sync.aligned.m16n8k8.row.col.f32.f16.f16.f32    { %f17051, %f17052, %f17053, %f17054 },    { %r1, %r2 },            { %r3 },                { %f17051, %f17052, %f17053, %f17054 }; 
	// end inline asm
	// begin inline asm
	mma.sync.aligned.m16n8k8.row.col.f32.f16.f16.f32    { %f17043, %f17044, %f17045, %f17046 },    { %r1, %r2 },            { %r3 },                { %f17043, %f17044, %f17045, %f17046 }; 
	// end inline asm
	// begin inline asm
	mma.sync.aligned.m16n8k8.row.col.f32.f16.f16.f32    { %f17051, %f17052, %f17053, %f17054 },    { %r1, %r2 },            { %r3 },                { %f17051, %f17052, %f17053, %f17054 }; 
	// end inline asm
	// begin inline asm
	mma.sync.aligned.m16n8k8.row.col.f32.f16.f16.f32    { %f17043, %f17044, %f17045, %f17046 },    { %r1, %r2 },            { %r3 },                { %f17043, %f17044, %f17045, %f17046 }; 
	// end inline asm
	// begin inline asm
	mma.sync.aligned.m16n8k8.row.col.f32.f16.f16.f32    { %f17051, %f17052, %f17053, %f17054 },    { %r1, %r2 },            { %r3 },                { %f17051, %f17052, %f17053, %f17054 }; 
	// end inline asm
	// begin inline asm
	mma.sync.aligned.m16n8k8.row.col.f32.f16.f16.f32    { %f17043, %f17044, %f17045, %f17046 },    { %r1, %r2 },            { %r3 },                { %f17043, %f17044, %f17045, %f17046 }; 
	// end inline asm
	// begin inline asm
	mma.sync.aligned.m16n8k8.row.col.f32.f16.f16.f32    { %f17051, %f17052, %f17053, %f17054 },    { %r1, %r2 },            { %r3 },                { %f17051, %f17052, %f17053, %f17054 }; 
	// end inline asm
	// begin inline asm
	mma.sync.aligned.m16n8k8.row.col.f32.f16.f16.f32    { %f17043, %f17044, %f17045, %f17046 },    { %r1, %r2 },            { %r3 },                { %f17043, %f17044, %f17045, %f17046 }; 
	// end inline asm
	// begin inline asm
	mma.sync.aligned.m16n8k8.row.col.f32.f16.f16.f32    { %f17051, %f17052, %f17053, %f17054 },    { %r1, %r2 },            { %r3 },                { %f17051, %f17052, %f17053, %f17054 }; 
	// end inline asm
	// begin inline asm
	mma.sync.aligned.m16n8k8.row.col.f32.f16.f16.f32    { %f17043, %f17044, %f17045, %f17046 },    { %r1, %r2 },            { %r3 },                { %f17043, %f17044, %f17045, %f17046 }; 
	// end inline asm
	// begin inline asm
	mma.sync.aligned.m16n8k8.row.col.f32.f16.f16.f32    { %f17051, %f17052, %f17053, %f17054 },    { %r1, %r2 },            { %r3 },                { %f17051, %f17052, %f17053, %f17054 }; 
	// end inline asm
	// begin inline asm
	mma.sync.aligned.m16n8k8.row.col.f32.f16.f16.f32    { %f17043, %f17044, %f17045, %f17046 },    { %r1, %r2 },            { %r3 },                { %f17043, %f17044, %f17045, %f17046 }; 
	// end inline asm
	// begin inline asm
	mma.sync.aligned.m16n8k8.row.col.f32.f16.f16.f32    { %f17051, %f17052, %f17053, %f17054 },    { %r1, %r2 },            { %r3 },                { %f17051, %f17052, %f17053, %f17054 }; 
	// end inline asm
	// begin inline asm
	mma.sync.aligned.m16n8k8.row.col.f32.f16.f16.f32    { %f17043, %f17044, %f17045, %f17046 },    { %r1, %r2 },            { %r3 },                { %f17043, %f17044, %f17045, %f17046 }; 
	// end inline asm
	// begin inline asm
	mma.sync.aligned.m16n8k8.row.col.f32.f16.f16.f32    { %f17051, %f17052, %f17053, %f17054 },    { %r1, %r2 },            { %r3 },                { %f17051, %f17052, %f17053, %f17054 }; 
	// end inline asm
	// begin inline asm
	mma.sync.aligned.m16n8k8.row.col.f32.f16.f16.f32    { %f17043, %f17044, %f17045, %f17046 },    { %r1, %r2 },            { %r3 },                { %f17043, %f17044, %f17045, %f17046 }; 
	// end inline asm
	// begin inline asm
	mma.sync.aligned.m16n8k8.row.col.f32.f16.f16.f32    { %f17051, %f17052, %f17053, %f17054 },    { %r1, %r2 },            { %r3 },                { %f17051, %f17052, %f17053, %f17054 }; 
	// end inline asm
	// begin inline asm
	mma.sync.aligned.m16n8k8.row.col.f32.f16.f16.f32    { %f17043, %f17044, %f17045, %f17046 },    { %r1, %r2 },            { %r3 },                { %f17043, %f17044, %f17045, %f17046 }; 
	// end inline asm
	// begin inline asm
	mma.sync.aligned.m16n8k8.row.col.f32.f16.f16.f32    { %f17051, %f17052, %f17053, %f17054 },    { %r1, %r2 },            { %r3 },                { %f17051, %f17052, %f17053, %f17054 }; 
	// end inline asm
	// begin inline asm
	mma.sync.aligned.m16n8k8.row.col.f32.f16.f16.f32    { %f17043, %f17044, %f17045, %f17046 },    { %r1, %r2 },            { %r3 },                { %f17043, %f17044, %f17045, %f17046 }; 
	// end inline asm
	// begin inline asm
	mma.sync.aligned.m16n8k8.row.col.f32.f16.f16.f32    { %f17051, %f17052, %f17053, %f17054 },    { %r1, %r2 },            { %r3 },                { %f17051, %f17052, %f17053, %f17054 }; 
	// end inline asm
	// begin inline asm
	mma.sync.aligned.m16n8k8.row.col.f32.f16.f16.f32    { %f17043, %f17044, %f17045, %f17046 },    { %r1, %r2 },            { %r3 },                { %f17043, %f17044, %f17045, %f17046 }; 
	// end inline asm
	// begin inline asm
	mma.sync.aligned.m16n8k8.row.col.f32.f16.f16.f32    { %f17051, %f17052, %f17053, %f17054 },    { %r1, %r2 },            { %r3 },                { %f17051, %f17052, %f17053, %f17054 }; 
	// end inline asm
	// begin inline asm
	mma.sync.aligned.m16n8k8.row.col.f32.f16.f16.f32    { %f17043, %f17044, %f17045, %f17046 },    { %r1, %r2 },            { %r3 },                { %f17043, %f17044, %f17045, %f17046 }; 
	// end inline asm
	// begin inline asm
	mma.sync.aligned.m16n8k8.row.col.f32.f16.f16.f32    { %f17051, %f17052, %f17053, %f17054 },    { %r1, %r2 },            { %r3 },                { %f17051, %f17052, %f17053, %f17054 }; 
	// end inline asm
	// begin inline asm
	mma.sync.aligned.m16n8k8.row.col.f32.f16.f16.f32    { %f17043, %f17044, %f17045, %f17046 },    { %r1, %r2 },            { %r3 },                { %f17043, %f17044, %f17045, %f17046 }; 
	// end inline asm
	// begin inline asm
	mma.sync.aligned.m16n8k8.row.col.f32.f16.f16.f32    { %f17051, %f17052, %f17053, %f17054 },    { %r1, %r2 },            { %r3 },                { %f17051, %f17052, %f17053, %f17054 }; 
	// end inline asm
	// begin inline asm
	mma.sync.aligned.m16n8k8.row.col.f32.f16.f16.f32    { %f17043, %f17044, %f17045, %f17046 },    { %r1, %r2 },            { %r3 },                { %f17043, %f17044, %f17045, %f17046 }; 
	// end inline asm
	// begin inline asm
	mma.sync.aligned.m16n8k8.row.col.f32.f16.f16.f32    { %f17051, %f17052, %f17053, %f17054 },    { %r1, %r2 },            { %r3 },                { %f17051, %f17052, %f17053, %f17054 }; 
	// end inline asm
	// begin inline asm
	mma.sync.aligned.m16n8k8.row.col.f32.f16.f16.f32    { %f17043, %f17044, %f17045, %f17046 },    { %r1, %r2 },            { %r3 },                { %f17043, %f17044, %f17045, %f17046 }; 
	// end inline asm
	// begin inline asm
	mma.sync.aligned.m16n8k8.row.col.f32.f16.f16.f32    { %f17051, %f17052, %f17053, %f17054 },    { %r1, %r2 },            { %r3 },                { %f17051, %f17052, %f17053, %f17054 }; 
	// end inline asm
	// begin inline asm
	mma.sync.aligned.m16n8k8.row.col.f32.f16.f16.f32    { %f17043, %f17044, %f17045, %f17046 },    { %r1, %r2 },            { %r3 },                { %f17043, %f17044, %f17045, %f17046 }; 
	// end inline asm
	// begin inline asm
	mma.sync.aligned.m16n8k8.row.col.f32.f16.f16.f32    { %f17051, %f17052, %f17053, %f17054 },    { %r1, %r2 },            { %r3 },                { %f17051, %f17052, %f17053, %f17054 }; 
	// end inline asm
	// begin inline asm
	mma.sync.aligned.m16n8k8.row.col.f32.f16.f16.f32    { %f17043, %f17044, %f17045, %f17046 },    { %r1, %r2 },            { %r3 },                { %f17043, %f17044, %f17045, %f17046 }; 
	// end inline asm
	// begin inline asm
	mma.sync.aligned.m16n8k8.row.col.f32.f16.f16.f32    { %f17051, %f17052, %f17053, %f17054 },    { %r1, %r2 },            { %r3 },                { %f17051, %f17052, %f17053, %f17054 }; 
	// end inline asm
	// begin inline asm
	mma.sync.aligned.m16n8k8.row.col.f32.f16.f16.f32    { %f17043, %f17044, %f17045, %f17046 },    { %r1, %r2 },            { %r3 },                { %f17043, %f17044, %f17045, %f17046 }; 
	// end inline asm
	// begin inline asm
	mma.sync.aligned.m16n8k8.row.col.f32.f16.f16.f32    { %f17051, %f17052, %f17053, %f17054 },    { %r1, %r2 },            { %r3 },                { %f17051, %f17052, %f17053, %f17054 }; 
	// end inline asm
	// begin inline asm
	mma.sync.aligned.m16n8k8.row.col.f32.f16.f16.f32    { %f17043, %f17044, %f17045, %f17046 },    { %r1, %r2 },            { %r3 },                { %f17043, %f17044, %f17045, %f17046 }; 
	// end inline asm
	// begin inline asm
	mma.sync.aligned.m16n8k8.row.col.f32.f16.f16.f32    { %f17051, %f17052, %f17053, %f17054 },    { %r1, %r2 },            { %r3 },                { %f17051, %f17052, %f17053, %f17054 }; 
	// end inline asm
	// begin inline asm
	mma.sync.aligned.m16n8k8.row.col.f32.f16.f16.f32    { %f17043, %f17044, %f17045, %f17046 },    { %r1, %r2 },            { %r3 },                { %f17043, %f17044, %f17045, %f17046 }; 
	// end inline asm
	// begin inline asm
	mma.sync.aligned.m16n8k8.row.col.f32.f16.f16.f32    { %f17051, %f17052, %f17053, %f17054 },    { %r1, %r2 },            { %r3 },                { %f17051, %f17052, %f17053, %f17054 }; 
	// end inline asm
	// begin inline asm
	mma.sync.aligned.m16n8k8.row.col.f32.f16.f16.f32    { %f17043, %f17044, %f17045, %f17046 },    { %r1, %r2 },            { %r3 },                { %f17043, %f17044, %f17045, %f17046 }; 
	// end inline asm
	// begin inline asm
	mma.sync.aligned.m16n8k8.row.col.f32.f16.f16.f32    { %f17051, %f17052, %f17053, %f17054 },    { %r1, %r2 },            { %r3 },                { %f17051, %f17052, %f17053, %f17054 }; 
	// end inline asm
	// begin inline asm
	mma.sync.aligned.m16n8k8.row.col.f32.f16.f16.f32    { %f17043, %f17044, %f17045, %f17046 },    { %r1, %r2 },            { %r3 },                { %f17043, %f17044, %f17045, %f17046 }; 
	// end inline asm
	// begin inline asm
	mma.sync.aligned.m16n8k8.row.col.f32.f16.f16.f32    { %f17051, %f17052, %f17053, %f17054 },    { %r1, %r2 },            { %r3 },                { %f17051, %f17052, %f17053, %f17054 }; 
	// end inline asm
	// begin inline asm
	mma.sync.aligned.m16n8k8.row.col.f32.f16.f16.f32    { %f17043, %f17044, %f17045, %f17046 },    { %r1, %r2 },            { %r3 },                { %f17043, %f17044, %f17045, %f17046 }; 
	// end inline asm
	// begin inline asm
	mma.sync.aligned.m16n8k8.row.col.f32.f16.f16.f32    { %f17051, %f17052, %f17053, %f17054 },    { %r1, %r2 },            { %r3 },                { %f17051, %f17052, %f17053, %f17054 }; 
	// end inline asm
	// begin inline asm
	mma.sync.aligned.m16n8k8.row.col.f32.f16.f16.f32    { %f17043, %f17044, %f17045, %f17046 },    { %r1, %r2 },            { %r3 },                { %f17043, %f17044, %f17045, %f17046 }; 
	// end inline asm
	// begin inline asm
	mma.sync.aligned.m16n8k8.row.col.f32.f16.f16.f32    { %f17051, %f17052, %f17053, %f17054 },    { %r1, %r2 },            { %r3 },                { %f17051, %f17052, %f17053, %f17054 }; 
	// end inline asm
	// begin inline asm
	mma.sync.aligned.m16n8k8.row.col.f32.f16.f16.f32    { %f17043, %f17044, %f17045, %f17046 },    { %r1, %r2 },            { %r3 },                { %f17043, %f17044, %f17045, %f17046 }; 
	// end inline asm
	// begin inline asm
	mma.sync.aligned.m16n8k8.row.col.f32.f16.f16.f32    { %f17051, %f17052, %f17053, %f17054 },    { %r1, %r2 },            { %r3 },                { %f17051, %f17052, %f17053, %f17054 }; 
	// end inline asm
	// begin inline asm
	mma.sync.aligned.m16n8k8.row.col.f32.f16.f16.f32    { %f17043, %f17044, %f17045, %f17046 },    { %r1, %r2 },            { %r3 },                { %f17043, %f17044, %f17045, %f17046 }; 
	// end inline asm
	// begin inline asm
	mma.sync.aligned.m16n8k8.row.col.f32.f16.f16.f32    { %f17051, %f17052, %f17053, %f17054 },    { %r1, %r2 },            { %r3 },                { %f17051, %f17052, %f17053, %f17054 }; 
	// end inline asm
	// begin inline asm
	mma.sync.aligned.m16n8k8.row.col.f32.f16.f16.f32    { %f17043, %f17044, %f17045, %f17046 },    { %r1, %r2 },            { %r3 },                { %f17043, %f17044, %f17045, %f17046 }; 
	// end inline asm
	// begin inline asm
	mma.sync.aligned.m16n8k8.row.col.f32.f16.f16.f32    { %f17051, %f17052, %f17053, %f17054 },    { %r1, %r2 },            { %r3 },                { %f17051, %f17052, %f17053, %f17054 }; 
	// end inline asm
	// begin inline asm
	mma.sync.aligned.m16n8k8.row.col.f32.f16.f16.f32    { %f17043, %f17044, %f17045, %f17046 },    { %r1, %r2 },            { %r3 },                { %f17043, %f17044, %f17045, %f17046 }; 
	// end inline asm
	// begin inline asm
	mma.sync.aligned.m16n8k8.row.col.f32.f16.f16.f32    { %f17051, %f17052, %f17053, %f17054 },    { %r1, %r2 },            { %r3 },                { %f17051, %f17052, %f17053, %f17054 }; 
	// end inline asm
	// begin inline asm
	mma.sync.aligned.m16n8k8.row.col.f32.f16.f16.f32    { %f17043, %f17044, %f17045, %f17046 },    { %r1, %r2 },            { %r3 },                { %f17043, %f17044, %f17045, %f17046 }; 
	// end inline asm
	// begin inline asm
	mma.sync.aligned.m16n8k8.row.col.f32.f16.f16.f32    { %f17051, %f17052, %f17053, %f17054 },    { %r1, %r2 },            { %r3 },                { %f17051, %f17052, %f17053, %f17054 }; 
	// end inline asm
	// begin inline asm
	mma.sync.aligned.m16n8k8.row.col.f32.f16.f16.f32    { %f17043, %f17044, %f17045, %f17046 },    { %r1, %r2 },            { %r3 },                { %f17043, %f17044, %f17045, %f17046 }; 
	// end inline asm
	// begin inline asm
	mma.sync.aligned.m16n8k8.row.col.f32.f16.f16.f32    { %f17051, %f17052, %f17053, %f17054 },    { %r1, %r2 },            { %r3 },                { %f17051, %f17052, %f17053, %f17054 }; 
	// end inline asm
	// begin inline asm
	mma.sync.aligned.m16n8k8.row.col.f32.f16.f16.f32    { %f17043, %f17044, %f17045, %f17046 },    { %r1, %r2 },            { %r3 },                { %f17043, %f17044, %f17045, %f17046 }; 
	// end inline asm
	// begin inline asm
	mma.sync.aligned.m16n8k8.row.col.f32.f16.f16.f32    { %f17051, %f17052, %f17053, %f17054 },    { %r1, %r2 },            { %r3 },                { %f17051, %f17052, %f17053, %f17054 }; 
	// end inline asm
	// begin inline asm
	mma.sync.aligned.m16n8k8.row.col.f32.f16.f16.f32    { %f17043, %f17044, %f17045, %f17046 },    { %r1, %r2 },            { %r3 },                { %f17043, %f17044, %f17045, %f17046 }; 
	// end inline asm
	// begin inline asm
	mma.sync.aligned.m16n8k8.row.col.f32.f16.f16.f32    { %f17051, %f17052, %f17053, %f17054 },    { %r1, %r2 },            { %r3 },                { %f17051, %f17052, %f17053, %f17054 }; 
	// end inline asm
	// begin inline asm
	mma.sync.aligned.m16n8k8.row.col.f32.f16.f16.f32    { %f17043, %f17044, %f17045, %f17046 },    { %r1, %r2 },            { %r3 },                { %f17043, %f17044, %f17045, %f17046 }; 
	// end inline asm
	// begin inline asm
	mma.sync.aligned.m16n8k8.row.col.f32.f16.f16.f32    { %f17051, %f17052, %f17053, %f17054 },    { %r1, %r2 },            { %r3 },                { %f17051, %f17052, %f17053, %f17054 }; 
	// end inline asm
	// begin inline asm
	mma.sync.aligned.m16n8k8.row.col.f32.f16.f16.f32    { %f17043, %f17044, %f17045, %f17046 },    { %r1, %r2 },            { %r3 },                { %f17043, %f17044, %f17045, %f17046 }; 
	// end inline asm
	// begin inline asm
	mma.sync.aligned.m16n8k8.row.col.f32.f16.f16.f32    { %f17051, %f17052, %f17053, %f17054 },    { %r1, %r2 },            { %r3 },                { %f17051, %f17052, %f17053, %f17054 }; 
	// end inline asm
	// begin inline asm
	mma.sync.aligned.m16n8k8.row.col.f32.f16.f16.f32    { %f17043, %f17044, %f17045, %f17046 },    { %r1, %r2 },            { %r3 },                { %f17043, %f17044, %f17045, %f17046 }; 
	// end inline asm
	// begin inline asm
	mma.sync.aligned.m16n8k8.row.col.f32.f16.f16.f32    { %f17051, %f17052, %f17053, %f17054 },    { %r1, %r2 },            { %r3 },                { %f17051, %f17052, %f17053, %f17054 }; 
	// end inline asm
	// begin inline asm
	mma.sync.aligned.m16n8k8.row.col.f32.f16.f16.f32    { %f17043, %f17044, %f17045, %f17046 },    { %r1, %r2 },            { %r3 },                { %f17043, %f17044, %f17045, %f17046 }; 
	// end inline asm
	// begin inline asm
	mma.sync.aligned.m16n8k8.row.col.f32.f16.f16.f32    { %f17051, %f17052, %f17053, %f17054 },    { %r1, %r2 },            { %r3 },                { %f17051, %f17052, %f17053, %f17054 }; 
	// end inline asm
	// begin inline asm
	mma.sync.aligned.m16n8k8.row.col.f32.f16.f16.f32    { %f17043, %f17044, %f17045, %f17046 },    { %r1, %r2 },            { %r3 },                { %f17043, %f17044, %f17045, %f17046 }; 
	// end inline asm
	// begin inline asm
	mma.sync.aligned.m16n8k8.row.col.f32.f16.f16.f32    { %f17051, %f17052, %f17053, %f17054 },    { %r1, %r2 },            { %r3 },                { %f17051, %f17052, %f17053, %f17054 }; 
	// end inline asm
	// begin inline asm
	mma.sync.aligned.m16n8k8.row.col.f32.f16.f16.f32    { %f17043, %f17044, %f17045, %f17046 },    { %r1, %r2 },            { %r3 },                { %f17043, %f17044, %f17045, %f17046 }; 
	// end inline asm
	// begin inline asm
	mma.sync.aligned.m16n8k8.row.col.f32.f16.f16.f32    { %f17051, %f17052, %f17053, %f17054 },    { %r1, %r2 },            { %r3 },                { %f17051, %f17052, %f17053, %f17054 }; 
	// end inline asm
	// begin inline asm
	mma.sync.aligned.m16n8k8.row.col.f32.f16.f16.f32    { %f17043, %f17044, %f17045, %f17046 },    { %r1, %r2 },            { %r3 },                { %f17043, %f17044, %f17045, %f17046 }; 
	// end inline asm
	// begin inline asm
	mma.sync.aligned.m16n8k8.row.col.f32.f16.f16.f32    { %f17051, %f17052, %f17053, %f17054 },    { %r1, %r2 },            { %r3 },                { %f17051, %f17052, %f17053, %f17054 }; 
	// end inline asm
	// begin inline asm
	mma.sync.aligned.m16n8k8.row.col.f32.f16.f16.f32    { %f17043, %f17044, %f17045, %f17046 },    { %r1, %r2 },            { %r3 },                { %f17043, %f17044, %f17045, %f17046 }; 
	// end inline asm
	// begin inline asm
	mma.sync.aligned.m16n8k8.row.col.f32.f16.f16.f32    { %f17051, %f17052, %f17053, %f17054 },    { %r1, %r2 },            { %r3 },                { %f17051, %f17052, %f17053, %f17054 }; 
	// end inline asm
	// begin inline asm
	mma.sync.aligned.m16n8k8.row.col.f32.f16.f16.f32    { %f17043, %f17044, %f17045, %f17046 },    { %r1, %r2 },            { %r3 },                { %f17043, %f17044, %f17045, %f17046 }; 
	// end inline asm
	// begin inline asm
	mma.sync.aligned.m16n8k8.row.col.f32.f16.f16.f32    { %f17051, %f17052, %f17053, %f17054 },    { %r1, %r2 },            { %r3 },                { %f17051, %f17052, %f17053, %f17054 }; 
	// end inline asm
	// begin inline asm
	mma.sync.aligned.m16n8k8.row.col.f32.f16.f16.f32    { %f17043, %f17044, %f17045, %f17046 },    { %r1, %r2 },            { %r3 },                { %f17043, %f17044, %f17045, %f17046 }; 
	// end inline asm
	// begin inline asm
	mma.sync.aligned.m16n8k8.row.col.f32.f16.f16.f32    { %f17051, %f17052, %f17053, %f17054 },    { %r1, %r2 },            { %r3 },                { %f17051, %f17052, %f17053, %f17054 }; 
	// end inline asm
	// begin inline asm
	mma.sync.aligned.m16n8k8.row.col.f32.f16.f16.f32    { %f17043, %f17044, %f17045, %f17046 },    { %r1, %r2 },            { %r3 },                { %f17043, %f17044, %f17045, %f17046 }; 
	// end inline asm
	// begin inline asm
	mma.sync.aligned.m16n8k8.row.col.f32.f16.f16.f32    { %f17051, %f17052, %f17053, %f17054 },    { %r1, %r2 },            { %r3 },                { %f17051, %f17052, %f17053, %f17054 }; 
	// end inline asm
	// begin inline asm
	mma.sync.aligned.m16n8k8.row.col.f32.f16.f16.f32    { %f17043, %f17044, %f17045, %f17046 },    { %r1, %r2 },            { %r3 },                { %f17043, %f17044, %f17045, %f17046 }; 
	// end inline asm
	// begin inline asm
	mma.sync.aligned.m16n8k8.row.col.f32.f16.f16.f32    { %f17051, %f17052, %f17053, %f17054 },    { %r1, %r2 },            { %r3 },                { %f17051, %f17052, %f17053, %f17054 }; 
	// end inline asm
	// begin inline asm
	mma.sync.aligned.m16n8k8.row.col.f32.f16.f16.f32    { %f17043, %f17044, %f17045, %f17046 },    { %r1, %r2 },            { %r3 },                { %f17043, %f17044, %f17045, %f17046 }; 
	// end inline asm
	// begin inline asm
	mma.sync.aligned.m16n8k8.row.col.f32.f16.f16.f32    { %f17051, %f17052, %f17053, %f17054 },    { %r1, %r2 },            { %r3 },                { %f17051, %f17052, %f17053, %f17054 }; 
	// end inline asm
	// begin inline asm
	mma.sync.aligned.m16n8k8.row.col.f32.f16.f16.f32    { %f17043, %f17044, %f17045, %f17046 },    { %r1, %r2 },            { %r3 },                { %f17043, %f17044, %f17045, %f17046 }; 
	// end inline asm
	// begin inline asm
	mma.sync.aligned.m16n8k8.row.col.f32.f16.f16.f32    { %f17051, %f17052, %f17053, %f17054 },    { %r1, %r2 },            { %r3 },                { %f17051, %f17052, %f17053, %f17054 }; 
	// end inline asm
	// begin inline asm
	mma.sync.aligned.m16n8k8.row.col.f32.f16.f16.f32    { %f17043, %f17044, %f17045, %f17046 },    { %r1, %r2 },            { %r3 },                { %f17043, %f17044, %f17045, %f17046 }; 
	// end inline asm
	// begin inline asm
	mma.sync.aligned.m16n8k8.row.col.f32.f16.f16.f32    { %f17051, %f17052, %f17053, %f17054 },    { %r1, %r2 },            { %r3 },                { %f17051, %f17052, %f17053, %f17054 }; 
	// end inline asm
	// begin inline asm
	mma.sync.aligned.m16n8k8.row.col.f32.f16.f16.f32    { %f17043, %f17044, %f17045, %f17046 },    { %r1, %r2 },            { %r3 },                { %f17043, %f17044, %f17045, %f17046 }; 
	// end inline asm
	// begin inline asm
	mma.sync.aligned.m16n8k8.row.col.f32.f16.f16.f32    { %f17051, %f17052, %f17053, %f17054 },    { %r1, %r2 },            { %r3 },                { %f17051, %f17052, %f17053, %f17054 }; 
	// end inline asm
	// begin inline asm
	mma.sync.aligned.m16n8k8.row.col.f32.f16.f16.f32    { %f17043, %f17044, %f17045, %f17046 },    { %r1, %r2 },            { %r3 },                { %f17043, %f17044, %f17045, %f17046 }; 
	// end inline asm
	// begin inline asm
	mma.sync.aligned.m16n8k8.row.col.f32.f16.f16.f32    { %f17051, %f17052, %f17053, %f17054 },    { %r1, %r2 },            { %r3 },                { %f17051, %f17052, %f17053, %f17054 }; 
	// end inline asm
	// begin inline asm
	mma.sync.aligned.m16n8k8.row.col.f32.f16.f16.f32    { %f17043, %f17044, %f17045, %f17046 },    { %r1, %r2 },            { %r3 },                { %f17043, %f17044, %f17045, %f17046 }; 
	// end inline asm
	// begin inline asm
	mma.sync.aligned.m16n8k8.row.col.f32.f16.f16.f32    { %f17051, %f17052, %f17053, %f17054 },    { %r1, %r2 },            { %r3 },                { %f17051, %f17052, %f17053, %f17054 }; 
	// end inline asm
	// begin inline asm
	mma.sync.aligned.m16n8k8.row.col.f32.f16.f16.f32    { %f17043, %f17044, %f17045, %f17046 },    { %r1, %r2 },            { %r3 },                { %f17043, %f17044, %f17045, %f17046 }; 
	// end inline asm
	// begin inline asm
	mma.sync.aligned.m16n8k8.row.col.f32.f16.f16.f32    { %f17051, %f17052, %f17053, %f17054 },    { %r1, %r2 },            { %r3 },                { %f17051, %f17052, %f17053, %f17054 }; 
	// end inline asm
	// begin inline asm
	mma.sync.aligned.m16n8k8.row.col.f32.f16.f16.f32    { %f17043, %f17044, %f17045, %f17046 },    { %r1, %r2 },            { %r3 },                { %f17043, %f17044, %f17045, %f17046 }; 
	// end inline asm
	// begin inline asm
	mma.sync.aligned.m16n8k8.row.col.f32.f16.f16.f32    { %f17051, %f17052, %f17053, %f17054 },    { %r1, %r2 },            { %r3 },                { %f17051, %f17052, %f17053, %f17054 }; 
	// end inline asm
	// begin inline asm
	mma.sync.aligned.m16n8k8.row.col.f32.f16.f16.f32    { %f17043, %f17044, %f17045, %f17046 },    { %r1, %r2 },            { %r3 },                { %f17043, %f17044, %f17045, %f17046 }; 
	// end inline asm
	// begin inline asm
	mma.sync.aligned.m16n8k8.row.col.f32.f16.f16.f32    { %f17051, %f17052, %f17053, %f17054 },    { %r1, %r2 },            { %r3 },                { %f17051, %f17052, %f17053, %f17054 }; 
	// end inline asm
	// begin inline asm
	mma.sync.aligned.m16n8k8.row.col.f32.f16.f16.f32    { %f17043, %f17044, %f17045, %f17046 },    { %r1, %r2 },            { %r3 },                { %f17043, %f17044, %f17045, %f17046 }; 
	// end inline asm
	// begin inline asm
	mma.sync.aligned.m16n8k8.row.col.f32.f16.f16.f32    { %f17051, %f17052, %f17053, %f17054 },    { %r1, %r2 },            { %r3 },                { %f17051, %f17052, %f17053, %f17054 }; 
	// end inline asm
	// begin inline asm
	mma.sync.aligned.m16n8k8.row.col.f32.f16.f16.f32    { %f17043, %f17044, %f17045, %f17046 },    { %r1, %r2 },            { %r3 },                { %f17043, %f17044, %f17045, %f17046 }; 
	// end inline asm
	// begin inline asm
	mma.sync.aligned.m16n8k8.row.col.f32.f16.f16.f32    { %f17051, %f17052, %f17053, %f17054 },    { %r1, %r2 },            { %r3 },                { %f17051, %f17052, %f17053, %f17054 }; 
	// end inline asm
	// begin inline asm
	mma.sync.aligned.m16n8k8.row.col.f32.f16.f16.f32    { %f17043, %f17044, %f17045, %f17046 },    { %r1, %r2 },            { %r3 },                { %f17043, %f17044, %f17045, %f17046 }; 
	// end inline asm
	// begin inline asm
	mma.sync.aligned.m16n8k8.row.col.f32.f16.f16.f32    { %f17051, %f17052, %f17053, %f17054 },    { %r1, %r2 },            { %r3 },                { %f17051, %f17052, %f17053, %f17054 }; 
	// end inline asm
	// begin inline asm
	mma.sync.aligned.m16n8k8.row.col.f32.f16.f16.f32    { %f17043, %f17044, %f17045, %f17046 },    { %r1, %r2 },            { %r3 },                { %f17043, %f17044, %f17045, %f17046 }; 
	// end inline asm
	// begin inline asm
	mma.sync.aligned.m16n8k8.row.col.f32.f16.f16.f32    { %f17051, %f17052, %f17053, %f17054 },    { %r1, %r2 },            { %r3 },                { %f17051, %f17052, %f17053, %f17054 }; 
	// end inline asm
	// begin inline asm
	mma.sync.aligned.m16n8k8.row.col.f32.f16.f16.f32    { %f17043, %f17044, %f17045, %f17046 },    { %r1, %r2 },            { %r3 },                { %f17043, %f17044, %f17045, %f17046 }; 
	// end inline asm
	// begin inline asm
	mma.sync.aligned.m16n8k8.row.col.f32.f16.f16.f32    { %f17051, %f17052, %f17053, %f17054 },    { %r1, %r2 },            { %r3 },                { %f17051, %f17052, %f17053, %f17054 }; 
	// end inline asm
	// begin inline asm
	mma.sync.aligned.m16n8k8.row.col.f32.f16.f16.f32    { %f17043, %f17044, %f17045, %f17046 },    { %r1, %r2 },            { %r3 },                { %f17043, %f17044, %f17045, %f17046 }; 
	// end inline asm
	// begin inline asm
	mma.sync.aligned.m16n8k8.row.col.f32.f16.f16.f32    { %f17051, %f17052, %f17053, %f17054 },    { %r1, %r2 },            { %r3 },                { %f17051, %f17052, %f17053, %f17054 }; 
	// end inline asm
	// begin inline asm
	mma.sync.aligned.m16n8k8.row.col.f32.f16.f16.f32    { %f17043, %f17044, %f17045, %f17046 },    { %r1, %r2 },            { %r3 },                { %f17043, %f17044, %f17045, %f17046 }; 
	// end inline asm
	// begin inline asm
	mma.sync.aligned.m16n8k8.row.col.f32.f16.f16.f32    { %f17051, %f17052, %f17053, %f17054 },    { %r1, %r2 },            { %r3 },                { %f17051, %f17052, %f17053, %f17054 }; 
	// end inline asm
	// begin inline asm
	mma.sync.aligned.m16n8k8.row.col.f32.f16.f16.f32    { %f17043, %f17044, %f17045, %f17046 },    { %r1, %r2 },            { %r3 },                { %f17043, %f17044, %f17045, %f17046 }; 
	// end inline asm
	// begin inline asm
	mma.sync.aligned.m16n8k8.row.col.f32.f16.f16.f32    { %f17051, %f17052, %f17053, %f17054 },    { %r1, %r2 },            { %r3 },                { %f17051, %f17052, %f17053, %f17054 }; 
	// end inline asm
	// begin inline asm
	mma.sync.aligned.m16n8k8.row.col.f32.f16.f16.f32    { %f17043, %f17044, %f17045, %f17046 },    { %r1, %r2 },            { %r3 },                { %f17043, %f17044, %f17045, %f17046 }; 
	// end inline asm
	// begin inline asm
	mma.sync.aligned.m16n8k8.row.col.f32.f16.f16.f32    { %f17051, %f17052, %f17053, %f17054 },    { %r1, %r2 },            { %r3 },                { %f17051, %f17052, %f17053, %f17054 }; 
	// end inline asm
	// begin inline asm
	mma.sync.aligned.m16n8k8.row.col.f32.f16.f16.f32    { %f17043, %f17044, %f17045, %f17046 },    { %r1, %r2 },            { %r3 },                { %f17043, %f17044, %f17045, %f17046 }; 
	// end inline asm
	// begin inline asm
	mma.sync.aligned.m16n8k8.row.col.f32.f16.f16.f32    { %f17051, %f17052, %f17053, %f17054 },    { %r1, %r2 },            { %r3 },                { %f17051, %f17052, %f17053, %f17054 }; 
	// end inline asm
	// begin inline asm
	mma.sync.aligned.m16n8k8.row.col.f32.f16.f16.f32    { %f17043, %f17044, %f17045, %f17046 },    { %r1, %r2 },            { %r3 },                { %f17043, %f17044, %f17045, %f17046 }; 
	// end inline asm
	// begin inline asm
	mma.sync.aligned.m16n8k8.row.col.f32.f16.f16.f32    { %f17051, %f17052, %f17053, %f17054 },    { %r1, %r2 },            { %r3 },                { %f17051, %f17052, %f17053, %f17054 }; 
	// end inline asm
	// begin inline asm
	mma.sync.aligned.m16n8k8.row.col.f32.f16.f16.f32    { %f17043, %f17044, %f17045, %f17046 },    { %r1, %r2 },            { %r3 },                { %f17043, %f17044, %f17045, %f17046 }; 
	// end inline asm
	// begin inline asm
	mma.sync.aligned.m16n8k8.row.col.f32.f16.f16.f32    { %f17051, %f17052, %f17053, %f17054 },    { %r1, %r2 },            { %r3 },                { %f17051, %f17052, %f17053, %f17054 }; 
	// end inline asm
	// begin inline asm
	mma.sync.aligned.m16n8k8.row.col.f32.f16.f16.f32    { %f17043, %f17044, %f17045, %f17046 },    { %r1, %r2 },            { %r3 },                { %f17043, %f17044, %f17045, %f17046 }; 
	// end inline asm
	// begin inline asm
	mma.sync.aligned.m16n8k8.row.col.f32.f16.f16.f32    { %f17051, %f17052, %f17053, %f17054 },    { %r1, %r2 },            { %r3 },                { %f17051, %f17052, %f17053, %f17054 }; 
	// end inline asm
	// begin inline asm
	mma.sync.aligned.m16n8k8.row.col.f32.f16.f16.f32    { %f17043, %f17044, %f17045, %f17046 },    { %r1, %r2 },            { %r3 },                { %f17043, %f17044, %f17045, %f17046 }; 
	// end inline asm
	// begin inline asm
	mma.sync.aligned.m16n8k8.row.col.f32.f16.f16.f32    { %f17051, %f17052, %f17053, %f17054 },    { %r1, %r2 },            { %r3 },                { %f17051, %f17052, %f17053, %f17054 }; 
	// end inline asm
	// begin inline asm
	mma.sync.aligned.m16n8k8.row.col.f32.f16.f16.f32    { %f17043, %f17044, %f17045, %f17046 },    { %r1, %r2 },            { %r3 },                { %f17043, %f17044, %f17045, %f17046 }; 
	// end inline asm
	// begin inline asm
	mma.sync.aligned.m16n8k8.row.col.f32.f16.f16.f32    { %f17051, %f17052, %f17053, %f17054 },    { %r1, %r2 },            { %r3 },                { %f17051, %f17052, %f17053, %f17054 }; 
	// end inline asm
	// begin inline asm
	mma.sync.aligned.m16n8k8.row.col.f32.f16.f16.f32    { %f17043, %f17044, %f17045, %f17046 },    { %r1, %r2 },            { %r3 },                { %f17043, %f17044, %f17045, %f17046 }; 
	// end inline asm
	// begin inline asm
	mma.sync.aligned.m16n8k8.row.col.f32.f16.f16.f32    { %f17051, %f17052, %f17053, %f17054 },    { %r1, %r2 },            { %r3 },                { %f17051, %f17052, %f17053, %f17054 }; 
	// end inline asm
	// begin inline asm
	mma.sync.aligned.m16n8k8.row.col.f32.f16.f16.f32    { %f17043, %f17044, %f17045, %f17046 },    { %r1, %r2 },            { %r3 },                { %f17043, %f17044, %f17045, %f17046 }; 
	// end inline asm
	// begin inline asm
	mma.sync.aligned.m16n8k8.row.col.f32.f16.f16.f32    { %f17051, %f17052, %f17053, %f17054 },    { %r1, %r2 },            { %r3 },                { %f17051, %f17052, %f17053, %f17054 }; 
	// end inline asm
	// begin inline asm
	mma.sync.aligned.m16n8k8.row.col.f32.f16.f16.f32    { %f17043, %f17044, %f17045, %f17046 },    { %r1, %r2 },            { %r3 },                { %f17043, %f17044, %f17045, %f17046 }; 
	// end inline asm
	// begin inline asm
	mma.sync.aligned.m16n8k8.row.col.f32.f16.f16.f32    { %f17051, %f17052, %f17053, %f17054 },    { %r1, %r2 },            { %r3 },                { %f17051, %f17052, %f17053, %f17054 }; 
	// end inline asm
	// begin inline asm
	mma.sync.aligned.m16n8k8.row.col.f32.f16.f16.f32    { %f17043, %f17044, %f17045, %f17046 },    { %r1, %r2 },            { %r3 },                { %f17043, %f17044, %f17045, %f17046 }; 
	// end inline asm
	// begin inline asm
	mma.sync.aligned.m16n8k8.row.col.f32.f16.f16.f32    { %f17051, %f17052, %f17053, %f17054 },    { %r1, %r2 },            { %r3 },                { %f17051, %f17052, %f17053, %f17054 }; 
	// end inline asm
	// begin inline asm
	mma.sync.aligned.m16n8k8.row.col.f32.f16.f16.f32    { %f17043, %f17044, %f17045, %f17046 },    { %r1, %r2 },            { %r3 },                { %f17043, %f17044, %f17045, %f17046 }; 
	// end inline asm
	// begin inline asm
	mma.sync.aligned.m16n8k8.row.col.f32.f16.f16.f32    { %f17051, %f17052, %f17053, %f17054 },    { %r1, %r2 },            { %r3 },                { %f17051, %f17052, %f17053, %f17054 }; 
	// end inline asm
	// begin inline asm
	mma.sync.aligned.m16n8k8.row.col.f32.f16.f16.f32    { %f17043, %f17044, %f17045, %f17046 },    { %r1, %r2 },            { %r3 },                { %f17043, %f17044, %f17045, %f17046 }; 
	// end inline asm
	// begin inline asm
	mma.sync.aligned.m16n8k8.row.col.f32.f16.f16.f32    { %f17051, %f17052, %f17053, %f17054 },    { %r1, %r2 },            { %r3 },                { %f17051, %f17052, %f17053, %f17054 }; 
	// end inline asm
	// begin inline asm
	mma.sync.aligned.m16n8k8.row.col.f32.f16.f16.f32    { %f17043, %f17044, %f17045, %f17046 },    { %r1, %r2 },            { %r3 },                { %f17043, %f17044, %f17045, %f17046 }; 
	// end inline asm
	// begin inline asm
	mma.sync.aligned.m16n8k8.row.col.f32.f16.f16.f32    { %f17051, %f17052, %f17053, %f17054 },    { %r1, %r2 },            { %r3 },                { %f17051, %f17052, %f17053, %f17054 }; 
	// end inline asm
	// begin inline asm
	mma.sync.aligned.m16n8k8.row.col.f32.f16.f16.f32    { %f17043, %f17044, %f17045, %f17046 },    { %r1, %r2 },            { %r3 },                { %f17043, %f17044, %f17045, %f17046 }; 
	// end inline asm
	// begin inline asm
	mma.sync.aligned.m16n8k8.row.col.f32.f16.f16.f32    { %f17051, %f17052, %f17053, %f17054 },    { %r1, %r2 },            { %r3 },                { %f17051, %f17052, %f17053, %f17054 }; 
	// end inline asm
	// begin inline asm
	mma.sync.aligned.m16n8k8.row.col.f32.f16.f16.f32    { %f17043, %f17044, %f17045, %f17046 },    { %r1, %r2 },            { %r3 },                { %f17043, %f17044, %f17045, %f17046 }; 
	// end inline asm
	// begin inline asm
	mma.sync.aligned.m16n8k8.row.col.f32.f16.f16.f32    { %f17051, %f17052, %f17053, %f17054 },    { %r1, %r2 },            { %r3 },                { %f17051, %f17052, %f17053, %f17054 }; 
	// end inline asm
	// begin inline asm
	mma.sync.aligned.m16n8k8.row.col.f32.f16.f16.f32    { %f17043, %f17044, %f17045, %f17046 },    { %r1, %r2 },            { %r3 },                { %f17043, %f17044, %f17045, %f17046 }; 
	// end inline asm
	// begin inline asm
	mma.sync.aligned.m16n8k8.row.col.f32.f16.f16.f32    { %f17051, %f17052, %f17053, %f17054 },    { %r1, %r2 },            { %r3 },                { %f17051, %f17052, %f17053, %f17054 }; 
	// end inline asm
	// begin inline asm
	mma.sync.aligned.m16n8k8.row.col.f32.f16.f16.f32    { %f17043, %f17044, %f17045, %f17046 },    { %r1, %r2 },            { %r3 },                { %f17043, %f17044, %f17045, %f17046 }; 
	// end inline asm
	// begin inline asm
	mma.sync.aligned.m16n8k8.row.col.f32.f16.f16.f32    { %f17051, %f17052, %f17053, %f17054 },    { %r1, %r2 },            { %r3 },                { %f17051, %f17052, %f17053, %f17054 }; 
	// end inline asm
	// begin inline asm
	mma.sync.aligned.m16n8k8.row.col.f32.f16.f16.f32    { %f17043, %f17044, %f17045, %f17046 },    { %r1, %r2 },            { %r3 },                { %f17043, %f17044, %f17045, %f17046 }; 
	// end inline asm
	// begin inline asm
	mma.sync.aligned.m16n8k8.row.col.f32.f16.f16.f32    { %f17051, %f17052, %f17053, %f17054 },    { %r1, %r2 },            { %r3 },                { %f17051, %f17052, %f17053, %f17054 }; 
	// end inline asm
	// begin inline asm
	mma.sync.aligned.m16n8k8.row.col.f32.f16.f16.f32    { %f17043, %f17044, %f17045, %f17046 },    { %r1, %r2 },            { %r3 },                { %f17043, %f17044, %f17045, %f17046 }; 
	// end inline asm
	// begin inline asm
	mma.sync.aligned.m16n8k8.row.col.f32.f16.f16.f32    { %f17051, %f17052, %f17053, %f17054 },    { %r1, %r2 },            { %r3 },                { %f17051, %f17052, %f17053, %f17054 }; 
	// end inline asm
	// begin inline asm
	mma.sync.aligned.m16n8k8.row.col.f32.f16.f16.f32    { %f17043, %f17044, %f17045, %f17046 },    { %r1, %r2 },            { %r3 },                { %f17043, %f17044, %f17045, %f17046 }; 
	// end inline asm
	// begin inline asm
	mma.sync.aligned.m16n8k8.row.col.f32.f16.f16.f32    { %f17051, %f17052, %f17053, %f17054 },    { %r1, %r2 },            { %r3 },                { %f17051, %f17052, %f17053, %f17054 }; 
	// end inline asm
	// begin inline asm
	mma.sync.aligned.m16n8k8.row.col.f32.f16.f16.f32    { %f17043, %f17044, %f17045, %f17046 },    { %r1, %r2 },            { %r3 },                { %f17043, %f17044, %f17045, %f17046 }; 
	// end inline asm
	// begin inline asm
	mma.sync.aligned.m16n8k8.row.col.f32.f16.f16.f32    { %f17051, %f17052, %f17053, %f17054 },    { %r1, %r2 },            { %r3 },                { %f17051, %f17052, %f17053, %f17054 }; 
	// end inline asm
	// begin inline asm
	mma.sync.aligned.m16n8k8.row.col.f32.f16.f16.f32    { %f17043, %f17044, %f17045, %f17046 },    { %r1, %r2 },            { %r3 },                { %f17043, %f17044, %f17045, %f17046 }; 
	// end inline asm
	// begin inline asm
	mma.sync.aligned.m16n8k8.row.col.f32.f16.f16.f32    { %f17051, %f17052, %f17053, %f17054 },    { %r1, %r2 },            { %r3 },                { %f17051, %f17052, %f17053, %f17054 }; 
	// end inline asm
	// begin inline asm
	mma.sync.aligned.m16n8k8.row.col.f32.f16.f16.f32    { %f17043, %f17044, %f17045, %f17046 },    { %r1, %r2 },            { %r3 },                { %f17043, %f17044, %f17045, %f17046 }; 
	// end inline asm
	// begin inline asm
	mma.sync.aligned.m16n8k8.row.col.f32.f16.f16.f32    { %f17051, %f17052, %f17053, %f17054 },    { %r1, %r2 },            { %r3 },                { %f17051, %f17052, %f17053, %f17054 }; 
	// end inline asm
	// begin inline asm
	mma.sync.aligned.m16n8k8.row.col.f32.f16.f16.f32    { %f17043, %f17044, %f17045, %f17046 },    { %r1, %r2 },            { %r3 },                { %f17043, %f17044, %f17045, %f17046 }; 
	// end inline asm
	// begin inline asm
	mma.sync.aligned.m16n8k8.row.col.f32.f16.f16.f32    { %f17051, %f17052, %f17053, %f17054 },    { %r1, %r2 },            { %r3 },                { %f17051, %f17052, %f17053, %f17054 }; 
	// end inline asm
	// begin inline asm
	mma.sync.aligned.m16n8k8.row.col.f32.f16.f16.f32    { %f17043, %f17044, %f17045, %f17046 },    { %r1, %r2 },            { %r3 },                { %f17043, %f17044, %f17045, %f17046 }; 
	// end inline asm
	// begin inline asm
	mma.sync.aligned.m16n8k8.row.col.f32.f16.f16.f32    { %f17051, %f17052, %f17053, %f17054 },    { %r1, %r2 },            { %r3 },                { %f17051, %f17052, %f17053, %f17054 }; 
	// end inline asm
	// begin inline asm
	mma.sync.aligned.m16n8k8.row.col.f32.f16.f16.f32    { %f17043, %f17044, %f17045, %f17046 },    { %r1, %r2 },            { %r3 },                { %f17043, %f17044, %f17045, %f17046 }; 
	// end inline asm
	// begin inline asm
	mma.sync.aligned.m16n8k8.row.col.f32.f16.f16.f32    { %f17051, %f17052, %f17053, %f17054 },    { %r1, %r2 },            { %r3 },                { %f17051, %f17052, %f17053, %f17054 }; 
	// end inline asm
	// begin inline asm
	mma.sync.aligned.m16n8k8.row.col.f32.f16.f16.f32    { %f17043, %f17044, %f17045, %f17046 },    { %r1, %r2 },            { %r3 },                { %f17043, %f17044, %f17045, %f17046 }; 
	// end inline asm
	// begin inline asm
	mma.sync.aligned.m16n8k8.row.col.f32.f16.f16.f32    { %f17051, %f17052, %f17053, %f17054 },    { %r1, %r2 },            { %r3 },                { %f17051, %f17052, %f17053, %f17054 }; 
	// end inline asm
	// begin inline asm
	mma.sync.aligned.m16n8k8.row.col.f32.f16.f16.f32    { %f17043, %f17044, %f17045, %f17046 },    { %r1, %r2 },            { %r3 },                { %f17043, %f17044, %f17045, %f17046 }; 
	// end inline asm
	// begin inline asm
	mma.sync.aligned.m16n8k8.row.col.f32.f16.f16.f32    { %f17051, %f17052, %f17053, %f17054 },    { %r1, %r2 },            { %r3 },                { %f17051, %f17052, %f17053, %f17054 }; 
	// end inline asm
	// begin inline asm
	mma.sync.aligned.m16n8k8.row.col.f32.f16.f16.f32    { %f17043, %f17044, %f17045, %f17046 },    { %r1, %r2 },            { %r3 },                { %f17043, %f17044, %f17045, %f17046 }; 
	// end inline asm
	// begin inline asm
	mma.sync.aligned.m16n8k8.row.col.f32.f16.f16.f32    { %f17051, %f17052, %f17053, %f17054 },    { %r1, %r2 },            { %r3 },                { %f17051, %f17052, %f17053, %f17054 }; 
	// end inline asm
	// begin inline asm
	mma.sync.aligned.m16n8k8.row.col.f32.f16.f16.f32    { %f17043, %f17044, %f17045, %f17046 },    { %r1, %r2 },            { %r3 },                { %f17043, %f17044, %f17045, %f17046 }; 
	// end inline asm
	// begin inline asm
	mma.sync.aligned.m16n8k8.row.col.f32.f16.f16.f32    { %f17051, %f17052, %f17053, %f17054 },    { %r1, %r2 },            { %r3 },                { %f17051, %f17052, %f17053, %f17054 }; 
	// end inline asm
	// begin inline asm
	mma.sync.aligned.m16n8k8.row.col.f32.f16.f16.f32    { %f17043, %f17044, %f17045, %f17046 },    { %r1, %r2 },            { %r3 },                { %f17043, %f17044, %f17045, %f17046 }; 
	// end inline asm
	// begin inline asm
	mma.sync.aligned.m16n8k8.row.col.f32.f16.f16.f32    { %f17051, %f17052, %f17053, %f17054 },    { %r1, %r2 },            { %r3 },                { %f17051, %f17052, %f17053, %f17054 }; 
	// end inline asm
	// begin inline asm
	mma.sync.aligned.m16n8k8.row.col.f32.f16.f16.f32    { %f17043, %f17044, %f17045, %f17046 },    { %r1, %r2 },            { %r3 },                { %f17043, %f17044, %f17045, %f17046 }; 
	// end inline asm
	// begin inline asm
	mma.sync.aligned.m16n8k8.row.col.f32.f16.f16.f32    { %f17051, %f17052, %f17053, %f17054 },    { %r1, %r2 },            { %r3 },                { %f17051, %f17052, %f17053, %f17054 }; 
	// end inline asm
	// begin inline asm
	mma.sync.aligned.m16n8k8.row.col.f32.f16.f16.f32    { %f17043, %f17044, %f17045, %f17046 },    { %r1, %r2 },            { %r3 },                { %f17043, %f17044, %f17045, %f17046 }; 
	// end inline asm
	// begin inline asm
	mma.sync.aligned.m16n8k8.row.col.f32.f16.f16.f32    { %f17051, %f17052, %f17053, %f17054 },    { %r1, %r2 },            { %r3 },                { %f17051, %f17052, %f17053, %f17054 }; 
	// end inline asm
	// begin inline asm
	mma.sync.aligned.m16n8k8.row.col.f32.f16.f16.f32    { %f17043, %f17044, %f17045, %f17046 },    { %r1, %r2 },            { %r3 },                { %f17043, %f17044, %f17045, %f17046 }; 
	// end inline asm
	// begin inline asm
	mma.sync.aligned.m16n8k8.row.col.f32.f16.f16.f32    { %f17051, %f17052, %f17053, %f17054 },    { %r1, %r2 },            { %r3 },                { %f17051, %f17052, %f17053, %f17054 }; 
	// end inline asm
	// begin inline asm
	mma.sync.aligned.m16n8k8.row.col.f32.f16.f16.f32    { %f17043, %f17044, %f17045, %f17046 },    { %r1, %r2 },            { %r3 },                { %f17043, %f17044, %f17045, %f17046 }; 
	// end inline asm
	// begin inline asm
	mma.sync.aligned.m16n8k8.row.col.f32.f16.f16.f32    { %f17051, %f17052, %f17053, %f17054 },    { %r1, %r2 },            { %r3 },                { %f17051, %f17052, %f17053, %f17054 }; 
	// end inline asm
	// begin inline asm
	mma.sync.aligned.m16n8k8.row.col.f32.f16.f16.f32    { %f17043, %f17044, %f17045, %f17046 },    { %r1, %r2 },            { %r3 },                { %f17043, %f17044, %f17045, %f17046 }; 
	// end inline asm
	// begin inline asm
	mma.sync.aligned.m16n8k8.row.col.f32.f16.f16.f32    { %f17051, %f17052, %f17053, %f17054 },    { %r1, %r2 },            { %r3 },                { %f17051, %f17052, %f17053, %f17054 }; 
	// end inline asm
	// begin inline asm
	mma.sync.aligned.m16n8k8.row.col.f32.f16.f16.f32    { %f17043, %f17044, %f17045, %f17046 },    { %r1, %r2 },            { %r3 },                { %f17043, %f17044, %f17045, %f17046 }; 
	// end inline asm
	// begin inline asm
	mma.sync.aligned.m16n8k8.row.col.f32.f16.f16.f32    { %f17051, %f17052, %f17053, %f17054 },    { %r1, %r2 },            { %r3 },                { %f17051, %f17052, %f17053, %f17054 }; 
	// end inline asm
	// begin inline asm
	mma.sync.aligned.m16n8k8.row.col.f32.f16.f16.f32    { %f17043, %f17044, %f17045, %f17046 },    { %r1, %r2 },            { %r3 },                { %f17043, %f17044, %f17045, %f17046 }; 
	// end inline asm
	// begin inline asm
	mma.sync.aligned.m16n8k8.row.col.f32.f16.f16.f32    { %f17051, %f17052, %f17053, %f17054 },    { %r1, %r2 },            { %r3 },                { %f17051, %f17052, %f17053, %f17054 }; 
	// end inline asm
	// begin inline asm
	mma.sync.aligned.m16n8k8.row.col.f32.f16.f16.f32    { %f17043, %f17044, %f17045, %f17046 },    { %r1, %r2 },            { %r3 },                { %f17043, %f17044, %f17045, %f17046 }; 
	// end inline asm
	// begin inline asm
	mma.sync.aligned.m16n8k8.row.col.f32.f16.f16.f32    { %f17051, %f17052, %f17053, %f17054 },    { %r1, %r2 },            { %r3 },                { %f17051, %f17052, %f17053, %f17054 }; 
	// end inline asm
	// begin inline asm
	mma.sync.aligned.m16n8k8.row.col.f32.f16.f16.f32    { %f17043, %f17044, %f17045, %f17046 },    { %r1, %r2 },            { %r3 },                { %f17043, %f17044, %f17045, %f17046 }; 
	// end inline asm
	// begin inline asm
	mma.sync.aligned.m16n8k8.row.col.f32.f16.f16.f32    { %f17051, %f17052, %f17053, %f17054 },    { %r1, %r2 },            { %r3 },                { %f17051, %f17052, %f17053, %f17054 }; 
	// end inline asm
	// begin inline asm
	mma.sync.aligned.m16n8k8.row.col.f32.f16.f16.f32    { %f17043, %f17044, %f17045, %f17046 },    { %r1, %r2 },            { %r3 },                { %f17043, %f17044, %f17045, %f17046 }; 
	// end inline asm
	// begin inline asm
	mma.sync.aligned.m16n8k8.row.col.f32.f16.f16.f32    { %f17051, %f17052, %f17053, %f17054 },    { %r1, %r2 },            { %r3 },                { %f17051, %f17052, %f17053, %f17054 }; 
	// end inline asm
	// begin inline asm
	mma.sync.aligned.m16n8k8.row.col.f32.f16.f16.f32    { %f17043, %f17044, %f17045, %f17046 },    { %r1, %r2 },            { %r3 },                { %f17043, %f17044, %f17045, %f17046 }; 
	// end inline asm
	// begin inline asm
	mma.sync.aligned.m16n8k8.row.col.f32.f16.f16.f32    { %f17051, %f17052, %f17053, %f17054 },    { %r1, %r2 },            { %r3 },                { %f17051, %f17052, %f17053, %f17054 }; 
	// end inline asm
	// begin inline asm
	mma.sync.aligned.m16n8k8.row.col.f32.f16.f16.f32    { %f17043, %f17044, %f17045, %f17046 },    { %r1, %r2 },            { %r3 },                { %f17043, %f17044, %f17045, %f17046 }; 
	// end inline asm
	// begin inline asm
	mma.sync.aligned.m16n8k8.row.col.f32.f16.f16.f32    { %f17051, %f17052, %f17053, %f17054 },    { %r1, %r2 },            { %r3 },                { %f17051, %f17052, %f17053, %f17054 }; 
	// end inline asm
	// begin inline asm
	mma.sync.aligned.m16n8k8.row.col.f32.f16.f16.f32    { %f17043, %f17044, %f17045, %f17046 },    { %r1, %r2 },            { %r3 },                { %f17043, %f17044, %f17045, %f17046 }; 
	// end inline asm
	// begin inline asm
	mma.sync.aligned.m16n8k8.row.col.f32.f16.f16.f32    { %f17051, %f17052, %f17053, %f17054 },    { %r1, %r2 },            { %r3 },                { %f17051, %f17052, %f17053, %f17054 }; 
	// end inline asm
	// begin inline asm
	mma.sync.aligned.m16n8k8.row.col.f32.f16.f16.f32    { %f17043, %f17044, %f17045, %f17046 },    { %r1, %r2 },            { %r3 },                { %f17043, %f17044, %f17045, %f17046 }; 
	// end inline asm
	// begin inline asm
	mma.sync.aligned.m16n8k8.row.col.f32.f16.f16.f32    { %f17051, %f17052, %f17053, %f17054 },    { %r1, %r2 },            { %r3 },                { %f17051, %f17052, %f17053, %f17054 }; 
	// end inline asm
	// begin inline asm
	mma.sync.aligned.m16n8k8.row.col.f32.f16.f16.f32    { %f17043, %f17044, %f17045, %f17046 },    { %r1, %r2 },            { %r3 },                { %f17043, %f17044, %f17045, %f17046 }; 
	// end inline asm
	// begin inline asm
	mma.sync.aligned.m16n8k8.row.col.f32.f16.f16.f32    { %f17051, %f17052, %f17053, %f17054 },    { %r1, %r2 },            { %r3 },                { %f17051, %f17052, %f17053, %f17054 }; 
	// end inline asm
	// begin inline asm
	mma.sync.aligned.m16n8k8.row.col.f32.f16.f16.f32    { %f17043, %f17044, %f17045, %f17046 },    { %r1, %r2 },            { %r3 },                { %f17043, %f17044, %f17045, %f17046 }; 
	// end inline asm
	// begin inline asm
	mma.sync.aligned.m16n8k8.row.col.f32.f16.f16.f32    { %f17051, %f17052, %f17053, %f17054 },    { %r1, %r2 },            { %r3 },                { %f17051, %f17052, %f17053, %f17054 }; 
	// end inline asm
	// begin inline asm
	mma.sync.aligned.m16n8k8.row.col.f32.f16.f16.f32    { %f17043, %f17044, %f17045, %f17046 },    { %r1, %r2 },            { %r3 },                { %f17043, %f17044, %f17045, %f17046 }; 
	// end inline asm
	// begin inline asm
	mma.sync.aligned.m16n8k8.row.col.f32.f16.f16.f32    { %f17051, %f17052, %f17053, %f17054 },    { %r1, %r2 },            { %r3 },                { %f17051, %f17052, %f17053, %f17054 }; 
	// end inline asm
	// begin inline asm
	mma.sync.aligned.m16n8k8.row.col.f32.f16.f16.f32    { %f17043, %f17044, %f17045, %f17046 },    { %r1, %r2 },            { %r3 },                { %f17043, %f17044, %f17045, %f17046 }; 
	// end inline asm
	// begin inline asm
	mma.sync.aligned.m16n8k8.row.col.f32.f16.f16.f32    { %f17051, %f17052, %f17053, %f17054 },    { %r1, %r2 },            { %r3 },                { %f17051, %f17052, %f17053, %f17054 }; 
	// end inline asm
	// begin inline asm
	mma.sync.aligned.m16n8k8.row.col.f32.f16.f16.f32    { %f17043, %f17044, %f17045, %f17046 },    { %r1, %r2 },            { %r3 },                { %f17043, %f17044, %f17045, %f17046 }; 
	// end inline asm
	// begin inline asm
	mma.sync.aligned.m16n8k8.row.col.f32.f16.f16.f32    { %f17051, %f17052, %f17053, %f17054 },    { %r1, %r2 },            { %r3 },                { %f17051, %f17052, %f17053, %f17054 }; 
	// end inline asm
	// begin inline asm
	mma.sync.aligned.m16n8k8.row.col.f32.f16.f16.f32    { %f17043, %f17044, %f17045, %f17046 },    { %r1, %r2 },            { %r3 },                { %f17043, %f17044, %f17045, %f17046 }; 
	// end inline asm
	// begin inline asm
	mma.sync.aligned.m16n8k8.row.col.f32.f16.f16.f32    { %f17051, %f17052, %f17053, %f17054 },    { %r1, %r2 },            { %r3 },                { %f17051, %f17052, %f17053, %f17054 }; 
	// end inline asm
	// begin inline asm
	mma.sync.aligned.m16n8k8.row.col.f32.f16.f16.f32    { %f17043, %f17044, %f17045, %f17046 },    { %r1, %r2 },            { %r3 },                { %f17043, %f17044, %f17045, %f17046 }; 
	// end inline asm
	// begin inline asm
	mma.sync.aligned.m16n8k8.row.col.f32.f16.f16.f32    { %f17051, %f17052, %f17053, %f17054 },    { %r1, %r2 },            { %r3 },                { %f17051, %f17052, %f17053, %f17054 }; 
	// end inline asm
	// begin inline asm
	mma.sync.aligned.m16n8k8.row.col.f32.f16.f16.f32    { %f17043, %f17044, %f17045, %f17046 },    { %r1, %r2 },            { %r3 },                { %f17043, %f17044, %f17045, %f17046 }; 
	// end inline asm
	// begin inline asm
	mma.sync.aligned.m16n8k8.row.col.f32.f16.f16.f32    { %f17051, %f17052, %f17053, %f17054 },    { %r1, %r2 },            { %r3 },                { %f17051, %f17052, %f17053, %f17054 }; 
	// end inline asm
	// begin inline asm
	mma.sync.aligned.m16n8k8.row.col.f32.f16.f16.f32    { %f17043, %f17044, %f17045, %f17046 },    { %r1, %r2 },            { %r3 },                { %f17043, %f17044, %f17045, %f17046 }; 
	// end inline asm
	// begin inline asm
	mma.sync.aligned.m16n8k8.row.col.f32.f16.f16.f32    { %f17051, %f17052, %f17053, %f17054 },    { %r1, %r2 },            { %r3 },                { %f17051, %f17052, %f17053, %f17054 }; 
	// end inline asm
	// begin inline asm
	mma.sync.aligned.m16n8k8.row.col.f32.f16.f16.f32    { %f17043, %f17044, %f17045, %f17046 },    { %r1, %r2 },            { %r3 },                { %f17043, %f17044, %f17045, %f17046 }; 
	// end inline asm
	// begin inline asm
	mma.sync.aligned.m16n8k8.row.col.f32.f16.f16.f32    { %f17051, %f17052, %f17053, %f17054 },    { %r1, %r2 },            { %r3 },                { %f17051, %f17052, %f17053, %f17054 }; 
	// end inline asm
	// begin inline asm
	mma.sync.aligned.m16n8k8.row.col.f32.f16.f16.f32    { %f17043, %f17044, %f17045, %f17046 },    { %r1, %r2 },            { %r3 },                { %f17043, %f17044, %f17045, %f17046 }; 
	// end inline asm
	// begin inline asm
	mma.sync.aligned.m16n8k8.row.col.f32.f16.f16.f32    { %f17051, %f17052, %f17053, %f17054 },    { %r1, %r2 },            { %r3 },                { %f17051, %f17052, %f17053, %f17054 }; 
	// end inline asm
	// begin inline asm
	mma.sync.aligned.m16n8k8.row.col.f32.f16.f16.f32    { %f17043, %f17044, %f17045, %f17046 },    { %r1, %r2 },            { %r3 },                { %f17043, %f17044, %f17045, %f17046 }; 
	// end inline asm
	// begin inline asm
	mma.sync.aligned.m16n8k8.row.col.f32.f16.f16.f32    { %f17051, %f17052, %f17053, %f17054 },    { %r1, %r2 },            { %r3 },                { %f17051, %f17052, %f17053, %f17054 }; 
	// end inline asm
	// begin inline asm
	mma.sync.aligned.m16n8k8.row.col.f32.f16.f16.f32    { %f17043, %f17044, %f17045, %f17046 },    { %r1, %r2 },            { %r3 },                { %f17043, %f17044, %f17045, %f17046 }; 
	// end inline asm
	// begin inline asm
	mma.sync.aligned.m16n8k8.row.col.f32.f16.f16.f32    { %f17051, %f17052, %f17053, %f17054 },    { %r1, %r2 },            { %r3 },                { %f17051, %f17052, %f17053, %f17054 }; 
	// end inline asm
	// begin inline asm
	mma.sync.aligned.m16n8k8.row.col.f32.f16.f16.f32    { %f17043, %f17044, %f17045, %f17046 },    { %r1, %r2 },            { %r3 },                { %f17043, %f17044, %f17045, %f17046 }; 
	// end inline asm
	// begin inline asm
	mma.sync.aligned.m16n8k8.row.col.f32.f16.f16.f32    { %f17051, %f17052, %f17053, %f17054 },    { %r1, %r2 },            { %r3 },                { %f17051, %f17052, %f17053, %f17054 }; 
	// end inline asm
	// begin inline asm
	mma.sync.aligned.m16n8k8.row.col.f32.f16.f16.f32    { %f17043, %f17044, %f17045, %f17046 },    { %r1, %r2 },            { %r3 },                { %f17043, %f17044, %f17045, %f17046 }; 
	// end inline asm
	// begin inline asm
	mma.sync.aligned.m16n8k8.row.col.f32.f16.f16.f32    { %f17051, %f17052, %f17053, %f17054 },    { %r1, %r2 },            { %r3 },                { %f17051, %f17052, %f17053, %f17054 }; 
	// end inline asm
	// begin inline asm
	mma.sync.aligned.m16n8k8.row.col.f32.f16.f16.f32    { %f17043, %f17044, %f17045, %f17046 },    { %r1, %r2 },            { %r3 },                { %f17043, %f17044, %f17045, %f17046 }; 
	// end inline asm
	// begin inline asm
	mma.sync.aligned.m16n8k8.row.col.f32.f16.f16.f32    { %f17051, %f17052, %f17053, %f17054 },    { %r1, %r2 },            { %r3 },                { %f17051, %f17052, %f17053, %f17054 }; 
	// end inline asm
	// begin inline asm
	mma.sync.aligned.m16n8k8.row.col.f32.f16.f16.f32    { %f17043, %f17044, %f17045, %f17046 },    { %r1, %r2 },            { %r3 },                { %f17043, %f17044, %f17045, %f17046 }; 
	// end inline asm
	// begin inline asm
	mma.sync.aligned.m16n8k8.row.col.f32.f16.f16.f32    { %f17051, %f17052, %f17053, %f17054 },    { %r1, %r2 },            { %r3 },                { %f17051, %f17052, %f17053, %f17054 }; 
	// end inline asm
	// begin inline asm
	mma.sync.aligned.m16n8k8.row.col.f32.f16.f16.f32    { %f17043, %f17044, %f17045, %f17046 },    { %r1, %r2 },            { %r3 },                { %f17043, %f17044, %f17045, %f17046 }; 
	// end inline asm
	// begin inline asm
	mma.sync.aligned.m16n8k8.row.col.f32.f16.f16.f32    { %f17051, %f17052, %f17053, %f17054 },    { %r1, %r2 },            { %r3 },                { %f17051, %f17052, %f17053, %f17054 }; 
	// end inline asm
	// begin inline asm
	mma.sync.aligned.m16n8k8.row.col.f32.f16.f16.f32    { %f17043, %f17044, %f17045, %f17046 },    { %r1, %r2 },            { %r3 },                { %f17043, %f17044, %f17045, %f17046 }; 
	// end inline asm
	// begin inline asm
	mma.sync.aligned.m16n8k8.row.col.f32.f16.f16.f32    { %f17051, %f17052, %f17053, %f17054 },    { %r1, %r2 },            { %r3 },                { %f17051, %f17052, %f17053, %f17054 }; 
	// end inline asm
	// begin inline asm
	mma.sync.aligned.m16n8k8.row.col.f32.f16.f16.f32    { %f17043, %f17044, %f17045, %f17046 },    { %r1, %r2 },            { %r3 },                { %f17043, %f17044, %f17045, %f17046 }; 
	// end inline asm
	// begin inline asm
	mma.sync.aligned.m16n8k8.row.col.f32.f16.f16.f32    { %f17051, %f17052, %f17053, %f17054 },    { %r1, %r2 },            { %r3 },                { %f17051, %f17052, %f17053, %f17054 }; 
	// end inline asm
	// begin inline asm
	mma.sync.aligned.m16n8k8.row.col.f32.f16.f16.f32    { %f17043, %f17044, %f17045, %f17046 },    { %r1, %r2 },            { %r3 },                { %f17043, %f17044, %f17045, %f17046 }; 
	// end inline asm
	// begin inline asm
	mma.sync.aligned.m16n8k8.row.col.f32.f16.f16.f32    { %f17051, %f17052, %f17053, %f17054 },    { %r1, %r2 },            { %r3 },                { %f17051, %f17052, %f17053, %f17054 }; 
	// end inline asm
	// begin inline asm
	mma.sync.aligned.m16n8k8.row.col.f32.f16.f16.f32    { %f17043, %f17044, %f17045, %f17046 },    { %r1, %r2 },            { %r3 },                { %f17043, %f17044, %f17045, %f17046 }; 
	// end inline asm
	// begin inline asm
	mma.sync.aligned.m16n8k8.row.col.f32.f16.f16.f32    { %f17051, %f17052, %f17053, %f17054 },    { %r1, %r2 },            { %r3 },                { %f17051, %f17052, %f17053, %f17054 }; 
	// end inline asm
	// begin inline asm
	mma.sync.aligned.m16n8k8.row.col.f32.f16.f16.f32    { %f17043, %f17044, %f17045, %f17046 },    { %r1, %r2 },            { %r3 },                { %f17043, %f17044, %f17045, %f17046 }; 
	// end inline asm
	// begin inline asm
	mma.sync.aligned.m16n8k8.row.col.f32.f16.f16.f32    { %f17051, %f17052, %f17053, %f17054 },    { %r1, %r2 },            { %r3 },                { %f17051, %f17052, %f17053, %f17054 }; 
	// end inline asm
	// begin inline asm
	mma.sync.aligned.m16n8k8.row.col.f32.f16.f16.f32    { %f17043, %f17044, %f17045, %f17046 },    { %r1, %r2 },            { %r3 },                { %f17043, %f17044, %f17045, %f17046 }; 
	// end inline asm
	// begin inline asm
	mma.sync.aligned.m16n8k8.row.col.f32.f16.f16.f32    { %f17051, %f17052, %f17053, %f17054 },    { %r1, %r2 },            { %r3 },                { %f17051, %f17052, %f17053, %f17054 }; 
	// end inline asm
	// begin inline asm
	mma.sync.aligned.m16n8k8.row.col.f32.f16.f16.f32    { %f17043, %f17044, %f17045, %f17046 },    { %r1, %r2 },            { %r3 },                { %f17043, %f17044, %f17045, %f17046 }; 
	// end inline asm
	// begin inline asm
	mma.sync.aligned.m16n8k8.row.col.f32.f16.f16.f32    { %f17051, %f17052, %f17053, %f17054 },    { %r1, %r2 },            { %r3 },                { %f17051, %f17052, %f17053, %f17054 }; 
	// end inline asm
	// begin inline asm
	mma.sync.aligned.m16n8k8.row.col.f32.f16.f16.f32    { %f17043, %f17044, %f17045, %f17046 },    { %r1, %r2 },            { %r3 },                { %f17043, %f17044, %f17045, %f17046 }; 
	// end inline asm
	// begin inline asm
	mma.sync.aligned.m16n8k8.row.col.f32.f16.f16.f32    { %f17051, %f17052, %f17053, %f17054 },    { %r1, %r2 },            { %r3 },                { %f17051, %f17052, %f17053, %f17054 }; 
	// end inline asm
	// begin inline asm
	mma.sync.aligned.m16n8k8.row.col.f32.f16.f16.f32    { %f17043, %f17044, %f17045, %f17046 },    { %r1, %r2 },            { %r3 },                { %f17043, %f17044, %f17045, %f17046 }; 
	// end inline asm
	// begin inline asm
	mma.sync.aligned.m16n8k8.row.col.f32.f16.f16.f32    { %f17051, %f17052, %f17053, %f17054 },    { %r1, %r2 },            { %r3 },                { %f17051, %f17052, %f17053, %f17054 }; 
	// end inline asm
	// begin inline asm
	mma.sync.aligned.m16n8k8.row.col.f32.f16.f16.f32    { %f17043, %f17044, %f17045, %f17046 },    { %r1, %r2 },            { %r3 },                { %f17043, %f17044, %f17045, %f17046 }; 
	// end inline asm
	// begin inline asm
	mma.sync.aligned.m16n8k8.row.col.f32.f16.f16.f32    { %f17051, %f17052, %f17053, %f17054 },    { %r1, %r2 },            { %r3 },                { %f17051, %f17052, %f17053, %f17054 }; 
	// end inline asm
	// begin inline asm
	mma.sync.aligned.m16n8k8.row.col.f32.f16.f16.f32    { %f17043, %f17044, %f17045, %f17046 },    { %r1, %r2 },            { %r3 },                { %f17043, %f17044, %f17045, %f17046 }; 
	// end inline asm
	// begin inline asm
	mma.sync.aligned.m16n8k8.row.col.f32.f16.f16.f32    { %f17051, %f17052, %f17053, %f17054 },    { %r1, %r2 },            { %r3 },                { %f17051, %f17052, %f17053, %f17054 }; 
	// end inline asm
	// begin inline asm
	mma.sync.aligned.m16n8k8.row.col.f32.f16.f16.f32    { %f17043, %f17044, %f17045, %f17046 },    { %r1, %r2 },            { %r3 },                { %f17043, %f17044, %f17045, %f17046 }; 
	// end inline asm
	// begin inline asm
	mma.sync.aligned.m16n8k8.row.col.f32.f16.f16.f32    { %f17051, %f17052, %f17053, %f17054 },    { %r1, %r2 },            { %r3 },                { %f17051, %f17052, %f17053, %f17054 }; 
	// end inline asm
	// begin inline asm
	mma.sync.aligned.m16n8k8.row.col.f32.f16.f16.f32    { %f17043, %f17044, %f17045, %f17046 },    { %r1, %r2 },            { %r3 },                { %f17043, %f17044, %f17045, %f17046 }; 
	// end inline asm
	// begin inline asm
	mma.sync.aligned.m16n8k8.row.col.f32.f16.f16.f32    { %f17051, %f17052, %f17053, %f17054 },    { %r1, %r2 },            { %r3 },                { %f17051, %f17052, %f17053, %f17054 }; 
	// end inline asm
	// begin inline asm
	mma.sync.aligned.m16n8k8.row.col.f32.f16.f16.f32    { %f17043, %f17044, %f17045, %f17046 },    { %r1, %r2 },            { %r3 },                { %f17043, %f17044, %f17045, %f17046 }; 
	// end inline asm
	// begin inline asm
	mma.sync.aligned.m16n8k8.row.col.f32.f16.f16.f32    { %f17051, %f17052, %f17053, %f17054 },    { %r1, %r2 },            { %r3 },                { %f17051, %f17052, %f17053, %f17054 }; 
	// end inline asm
	// begin inline asm
	mma.sync.aligned.m16n8k8.row.col.f32.f16.f16.f32    { %f17043, %f17044, %f17045, %f17046 },    { %r1, %r2 },            { %r3 },                { %f17043, %f17044, %f17045, %f17046 }; 
	// end inline asm
	// begin inline asm
	mma.sync.aligned.m16n8k8.row.col.f32.f16.f16.f32    { %f17051, %f17052, %f17053, %f17054 },    { %r1, %r2 },            { %r3 },                { %f17051, %f17052, %f17053, %f17054 }; 
	// end inline asm
	// begin inline asm
	mma.sync.aligned.m16n8k8.row.col.f32.f16.f16.f32    { %f17043, %f17044, %f17045, %f17046 },    { %r1, %r2 },            { %r3 },                { %f17043, %f17044, %f17045, %f17046 }; 
	// end inline asm
	// begin inline asm
	mma.sync.aligned.m16n8k8.row.col.f32.f16.f16.f32    { %f17051, %f17052, %f17053, %f17054 },    { %r1, %r2 },            { %r3 },                { %f17051, %f17052, %f17053, %f17054 }; 
	// end inline asm
	// begin inline asm
	mma.sync.aligned.m16n8k8.row.col.f32.f16.f16.f32    { %f17043, %f17044, %f17045, %f17046 },    { %r1, %r2 },            { %r3 },                { %f17043, %f17044, %f17045, %f17046 }; 
	// end inline asm
	// begin inline asm
	mma.sync.aligned.m16n8k8.row.col.f32.f16.f16.f32    { %f17051, %f17052, %f17053, %f17054 },    { %r1, %r2 },            { %r3 },                { %f17051, %f17052, %f17053, %f17054 }; 
	// end inline asm
	// begin inline asm
	mma.sync.aligned.m16n8k8.row.col.f32.f16.f16.f32    { %f17043, %f17044, %f17045, %f17046 },    { %r1, %r2 },            { %r3 },                { %f17043, %f17044, %f17045, %f17046 }; 
	// end inline asm
	// begin inline asm
	mma.sync.aligned.m16n8k8.row.col.f32.f16.f16.f32    { %f17051, %f17052, %f17053, %f17054 },    { %r1, %r2 },            { %r3 },                { %f17051, %f17052, %f17053, %f17054 }; 
	// end inline asm
	// begin inline asm
	mma.sync.aligned.m16n8k8.row.col.f32.f16.f16.f32    { %f17043, %f17044, %f17045, %f17046 },    { %r1, %r2 },            { %r3 },                { %f17043, %f17044, %f17045, %f17046 }; 
	// end inline asm
	// begin inline asm
	mma.sync.aligned.m16n8k8.row.col.f32.f16.f16.f32    { %f17051, %f17052, %f17053, %f17054 },    { %r1, %r2 },            { %r3 },                { %f17051, %f17052, %f17053, %f17054 }; 
	// end inline asm
	// begin inline asm
	mma.sync.aligned.m16n8k8.row.col.f32.f16.f16.f32    { %f17043, %f17044, %f17045, %f17046 },    { %r1, %r2 },            { %r3 },                { %f17043, %f17044, %f17045, %f17046 }; 
	// end inline asm
	// begin inline asm
	mma.sync.aligned.m16n8k8.row.col.f32.f16.f16.f32    { %f17051, %f17052, %f17053, %f17054 },    { %r1, %r2 },            { %r3 },                { %f17051, %f17052, %f17053, %f17054 }; 
	// end inline asm
	// begin inline asm
	mma.sync.aligned.m16n8k8.row.col.f32.f16.f16.f32    { %f17043, %f17044, %f17045, %f17046 },    { %r1, %r2 },            { %r3 },                { %f17043, %f17044, %f17045, %f17046 }; 
	// end inline asm
	// begin inline asm
	mma.sync.aligned.m16n8k8.row.col.f32.f16.f16.f32    { %f17051, %f17052, %f17053, %f17054 },    { %r1, %r2 },            { %r3 },                { %f17051, %f17052, %f17053, %f17054 }; 
	// end inline asm
	// begin inline asm
	mma.sync.aligned.m16n8k8.row.col.f32.f16.f16.f32    { %f17043, %f17044, %f17045, %f17046 },    { %r1, %r2 },            { %r3 },                { %f17043, %f17044, %f17045, %f17046 }; 
	// end inline asm
	// begin inline asm
	mma.sync.aligned.m16n8k8.row.col.f32.f16.f16.f32    { %f17051, %f17052, %f17053, %f17054 },    { %r1, %r2 },            { %r3 },                { %f17051, %f17052, %f17053, %f17054 }; 
	// end inline asm
	// begin inline asm
	mma.sync.aligned.m16n8k8.row.col.f32.f16.f16.f32    { %f17043, %f17044, %f17045, %f17046 },    { %r1, %r2 },            { %r3 },                { %f17043, %f17044, %f17045, %f17046 }; 
	// end inline asm
	// begin inline asm
	mma.sync.aligned.m16n8k8.row.col.f32.f16.f16.f32    { %f17051, %f17052, %f17053, %f17054 },    { %r1, %r2 },            { %r3 },                { %f17051, %f17052, %f17053, %f17054 }; 
	// end inline asm
	// begin inline asm
	mma.sync.aligned.m16n8k8.row.col.f32.f16.f16.f32    { %f17043, %f17044, %f17045, %f17046 },    { %r1, %r2 },            { %r3 },                { %f17043, %f17044, %f17045, %f17046 }; 
	// end inline asm
	// begin inline asm
	mma.sync.aligned.m16n8k8.row.col.f32.f16.f16.f32    { %f17051, %f17052, %f17053, %f17054 },    { %r1, %r2 },            { %r3 },                { %f17051, %f17052, %f17053, %f17054 }; 
	// end inline asm
	// begin inline asm
	mma.sync.aligned.m16n8k8.row.col.f32.f16.f16.f32    { %f17043, %f17044, %f17045, %f17046 },    { %r1, %r2 },            { %r3 },                { %f17043, %f17044, %f17045, %f17046 }; 
	// end inline asm
	// begin inline asm
	mma.sync.aligned.m16n8k8.row.col.f32.f16.f16.f32    { %f17051, %f17052, %f17053, %f17054 },    { %r1, %r2 },            { %r3 },                { %f17051, %f17052, %f17053, %f17054 }; 
	// end inline asm
	// begin inline asm
	mma.sync.aligned.m16n8k8.row.col.f32.f16.f16.f32    { %f17043, %f17044, %f17045, %f17046 },    { %r1, %r2 },            { %r3 },                { %f17043, %f17044, %f17045, %f17046 }; 
	// end inline asm
	// begin inline asm
	mma.sync.aligned.m16n8k8.row.col.f32.f16.f16.f32    { %f17051, %f17052, %f17053, %f17054 },    { %r1, %r2 },            { %r3 },                { %f17051, %f17052, %f17053, %f17054 }; 
	// end inline asm
	// begin inline asm
	mma.sync.aligned.m16n8k8.row.col.f32.f16.f16.f32    { %f17043, %f17044, %f17045, %f17046 },    { %r1, %r2 },            { %r3 },                { %f17043, %f17044, %f17045, %f17046 }; 
	// end inline asm
	// begin inline asm
	mma.sync.aligned.m16n8k8.row.col.f32.f16.f16.f32    { %f17051, %f17052, %f17053, %f17054 },    { %r1, %r2 },            { %r3 },                { %f17051, %f17052, %f17053, %f17054 }; 
	// end inline asm
	// begin inline asm
	mma.sync.aligned.m16n8k8.row.col.f32.f16.f16.f32    { %f17043, %f17044, %f17045, %f17046 },    { %r1, %r2 },            { %r3 },                { %f17043, %f17044, %f17045, %f17046 }; 
	// end inline asm
	// begin inline asm
	mma.sync.aligned.m16n8k8.row.col.f32.f16.f16.f32    { %f17051, %f17052, %f17053, %f17054 },    { %r1, %r2 },            { %r3 },                { %f17051, %f17052, %f17053, %f17054 }; 
	// end inline asm
	// begin inline asm
	mma.sync.aligned.m16n8k8.row.col.f32.f16.f16.f32    { %f17043, %f17044, %f17045, %f17046 },    { %r1, %r2 },            { %r3 },                { %f17043, %f17044, %f17045, %f17046 }; 
	// end inline asm
	// begin inline asm
	mma.sync.aligned.m16n8k8.row.col.f32.f16.f16.f32    { %f17051, %f17052, %f17053, %f17054 },    { %r1, %r2 },            { %r3 },                { %f17051, %f17052, %f17053, %f17054 }; 
	// end inline asm
	// begin inline asm
	mma.sync.aligned.m16n8k8.row.col.f32.f16.f16.f32    { %f17043, %f17044, %f17045, %f17046 },    { %r1, %r2 },            { %r3 },                { %f17043, %f17044, %f17045, %f17046 }; 
	// end inline asm
	// begin inline asm
	mma.sync.aligned.m16n8k8.row.col.f32.f16.f16.f32    { %f17051, %f17052, %f17053, %f17054 },    { %r1, %r2 },            { %r3 },                { %f17051, %f17052, %f17053, %f17054 }; 
	// end inline asm
	// begin inline asm
	mma.sync.aligned.m16n8k8.row.col.f32.f16.f16.f32    { %f17043, %f17044, %f17045, %f17046 },    { %r1, %r2 },            { %r3 },                { %f17043, %f17044, %f17045, %f17046 }; 
	// end inline asm
	// begin inline asm
	mma.sync.aligned.m16n8k8.row.col.f32.f16.f16.f32    { %f17051, %f17052, %f17053, %f17054 },    { %r1, %r2 },            { %r3 },                { %f17051, %f17052, %f17053, %f17054 }; 
	// end inline asm
	// begin inline asm
	mma.sync.aligned.m16n8k8.row.col.f32.f16.f16.f32    { %f17043, %f17044, %f17045, %f17046 },    { %r1, %r2 },            { %r3 },                { %f17043, %f17044, %f17045, %f17046 }; 
	// end inline asm
	// begin inline asm
	mma.sync.aligned.m16n8k8.row.col.f32.f16.f16.f32    { %f17051, %f17052, %f17053, %f17054 },    { %r1, %r2 },            { %r3 },                { %f17051, %f17052, %f17053, %f17054 }; 
	// end inline asm
	// begin inline asm
	mma.sync.aligned.m16n8k8.row.col.f32.f16.f16.f32    { %f17043, %f17044, %f17045, %f17046 },    { %r1, %r2 },            { %r3 },                { %f17043, %f17044, %f17045, %f17046 }; 
	// end inline asm
	// begin inline asm
	mma.sync.aligned.m16n8k8.row.col.f32.f16.f16.f32    { %f17051, %f17052, %f17053, %f17054 },    { %r1, %r2 },            { %r3 },                { %f17051, %f17052, %f17053, %f17054 }; 
	// end inline asm
	// begin inline asm
	mma.sync.aligned.m16n8k8.row.col.f32.f16.f16.f32    { %f17043, %f17044, %f17045, %f17046 },    { %r1, %r2 },            { %r3 },                { %f17043, %f17044, %f17045, %f17046 }; 
	// end inline asm
	// begin inline asm
	mma.sync.aligned.m16n8k8.row.col.f32.f16.f16.f32    { %f17051, %f17052, %f17053, %f17054 },    { %r1, %r2 },            { %r3 },                { %f17051, %f17052, %f17053, %f17054 }; 
	// end inline asm
	// begin inline asm
	mma.sync.aligned.m16n8k8.row.col.f32.f16.f16.f32    { %f17043, %f17044, %f17045, %f17046 },    { %r1, %r2 },            { %r3 },                { %f17043, %f17044, %f17045, %f17046 }; 
	// end inline asm
	// begin inline asm
	mma.sync.aligned.m16n8k8.row.col.f32.f16.f16.f32    { %f17051, %f17052, %f17053, %f17054 },    { %r1, %r2 },            { %r3 },                { %f17051, %f17052, %f17053, %f17054 }; 
	// end inline asm
	// begin inline asm
	mma.sync.aligned.m16n8k8.row.col.f32.f16.f16.f32    { %f17043, %f17044, %f17045, %f17046 },    { %r1, %r2 },            { %r3 },                { %f17043, %f17044, %f17045, %f17046 }; 
	// end inline asm
	// begin inline asm
	mma.sync.aligned.m16n8k8.row.col.f32.f16.f16.f32    { %f17051, %f17052, %f17053, %f17054 },    { %r1, %r2 },            { %r3 },                { %f17051, %f17052, %f17053, %f17054 }; 
	// end inline asm
	// begin inline asm
	mma.sync.aligned.m16n8k8.row.col.f32.f16.f16.f32    { %f17043, %f17044, %f17045, %f17046 },    { %r1, %r2 },            { %r3 },                { %f17043, %f17044, %f17045, %f17046 }; 
	// end inline asm
	// begin inline asm
	mma.sync.aligned.m16n8k8.row.col.f32.f16.f16.f32    { %f17051, %f17052, %f17053, %f17054 },    { %r1, %r2 },            { %r3 },                { %f17051, %f17052, %f17053, %f17054 }; 
	// end inline asm
	// begin inline asm
	mma.sync.aligned.m16n8k8.row.col.f32.f16.f16.f32    { %f17043, %f17044, %f17045, %f17046 },    { %r1, %r2 },            { %r3 },                { %f17043, %f17044, %f17045, %f17046 }; 
	// end inline asm
	// begin inline asm
	mma.sync.aligned.m16n8k8.row.col.f32.f16.f16.f32    { %f17051, %f17052, %f17053, %f17054 },    { %r1, %r2 },            { %r3 },                { %f17051, %f17052, %f17053, %f17054 }; 
	// end inline asm
	// begin inline asm
	mma.sync.aligned.m16n8k8.row.col.f32.f16.f16.f32    { %f17043, %f17044, %f17045, %f17046 },    { %r1, %r2 },            { %r3 },                { %f17043, %f17044, %f17045, %f17046 }; 
	// end inline asm
	// begin inline asm
	mma.sync.aligned.m16n8k8.row.col.f32.f16.f16.f32    { %f17051, %f17052, %f17053, %f17054 },    { %r1, %r2 },            { %r3 },                { %f17051, %f17052, %f17053, %f17054 }; 
	// end inline asm
	// begin inline asm
	mma.sync.aligned.m16n8k8.row.col.f32.f16.f16.f32    { %f17043, %f17044, %f17045, %f17046 },    { %r1, %r2 },            { %r3 },                { %f17043, %f17044, %f17045, %f17046 }; 
	// end inline asm
	// begin inline asm
	mma.sync.aligned.m16n8k8.row.col.f32.f16.f16.f32    { %f17051, %f17052, %f17053, %f17054 },    { %r1, %r2 },            { %r3 },                { %f17051, %f17052, %f17053, %f17054 }; 
	// end inline asm
	// begin inline asm
	mma.sync.aligned.m16n8k8.row.col.f32.f16.f16.f32    { %f17043, %f17044, %f17045, %f17046 },    { %r1, %r2 },            { %r3 },                { %f17043, %f17044, %f17045, %f17046 }; 
	// end inline asm
	// begin inline asm
	mma.sync.aligned.m16n8k8.row.col.f32.f16.f16.f32    { %f17051, %f17052, %f17053, %f17054 },    { %r1, %r2 },            { %r3 },                { %f17051, %f17052, %f17053, %f17054 }; 
	// end inline asm
	// begin inline asm
	mma.sync.aligned.m16n8k8.row.col.f32.f16.f16.f32    { %f17043, %f17044, %f17045, %f17046 },    { %r1, %r2 },            { %r3 },                { %f17043, %f17044, %f17045, %f17046 }; 
	// end inline asm
	// begin inline asm
	mma.sync.aligned.m16n8k8.row.col.f32.f16.f16.f32    { %f17051, %f17052, %f17053, %f17054 },    { %r1, %r2 },            { %r3 },                { %f17051, %f17052, %f17053, %f17054 }; 
	// end inline asm
	// begin inline asm
	mma.sync.aligned.m16n8k8.row.col.f32.f16.f16.f32    { %f17043, %f17044, %f17045, %f17046 },    { %r1, %r2 },            { %r3 },                { %f17043, %f17044, %f17045, %f17046 }; 
	// end inline asm
	// begin inline asm
	mma.sync.aligned.m16n8k8.row.col.f32.f16.f16.f32    { %f17051, %f17052, %f17053, %f17054 },    { %r1, %r2 },            { %r3 },                { %f17051, %f17052, %f17053, %f17054 }; 
	// end inline asm
	// begin inline asm
	mma.sync.aligned.m16n8k8.row.col.f32.f16.f16.f32    { %f17043, %f17044, %f17045, %f17046 },    { %r1, %r2 },            { %r3 },                { %f17043, %f17044, %f17045, %f17046 }; 
	// end inline asm
	// begin inline asm
	mma.sync.aligned.m16n8k8.row.col.f32.f16.f16.f32    { %f17051, %f17052, %f17053, %f17054 },    { %r1, %r2 },            { %r3 },                { %f17051, %f17052, %f17053, %f17054 }; 
	// end inline asm
	// begin inline asm
	mma.sync.aligned.m16n8k8.row.col.f32.f16.f16.f32    { %f17043, %f17044, %f17045, %f17046 },    { %r1, %r2 },            { %r3 },                { %f17043, %f17044, %f17045, %f17046 }; 
	// end inline asm
	// begin inline asm
	mma.sync.aligned.m16n8k8.row.col.f32.f16.f16.f32    { %f17051, %f17052, %f17053, %f17054 },    { %r1, %r2 },            { %r3 },                { %f17051, %f17052, %f17053, %f17054 }; 
	// end inline asm
	// begin inline asm
	mma.sync.aligned.m16n8k8.row.col.f32.f16.f16.f32    { %f17043, %f17044, %f17045, %f17046 },    { %r1, %r2 },            { %r3 },                { %f17043, %f17044, %f17045, %f17046 }; 
	// end inline asm
	// begin inline asm
	mma.sync.aligned.m16n8k8.row.col.f32.f16.f16.f32    { %f17051, %f17052, %f17053, %f17054 },    { %r1, %r2 },            { %r3 },                { %f17051, %f17052, %f17053, %f17054 }; 
	// end inline asm
	// begin inline asm
	mma.sync.aligned.m16n8k8.row.col.f32.f16.f16.f32    { %f17043, %f17044, %f17045, %f17046 },    { %r1, %r2 },            { %r3 },                { %f17043, %f17044, %f17045, %f17046 }; 
	// end inline asm
	// begin inline asm
	mma.sync.aligned.m16n8k8.row.col.f32.f16.f16.f32    { %f17051, %f17052, %f17053, %f17054 },    { %r1, %r2 },            { %r3 },                { %f17051, %f17052, %f17053, %f17054 }; 
	// end inline asm
	// begin inline asm
	mma.sync.aligned.m16n8k8.row.col.f32.f16.f16.f32    { %f17043, %f17044, %f17045, %f17046 },    { %r1, %r2 },            { %r3 },                { %f17043, %f17044, %f17045, %f17046 }; 
	// end inline asm
	// begin inline asm
	mma.sync.aligned.m16n8k8.row.col.f32.f16.f16.f32    { %f17051, %f17052, %f17053, %f17054 },    { %r1, %r2 },            { %r3 },                { %f17051, %f17052, %f17053, %f17054 }; 
	// end inline asm
	// begin inline asm
	mma.sync.aligned.m16n8k8.row.col.f32.f16.f16.f32    { %f17043, %f17044, %f17045, %f17046 },    { %r1, %r2 },            { %r3 },                { %f17043, %f17044, %f17045, %f17046 }; 
	// end inline asm
	// begin inline asm
	mma.sync.aligned.m16n8k8.row.col.f32.f16.f16.f32    { %f17051, %f17052, %f17053, %f17054 },    { %r1, %r2 },            { %r3 },                { %f17051, %f17052, %f17053, %f17054 }; 
	// end inline asm
	// begin inline asm
	mma.sync.aligned.m16n8k8.row.col.f32.f16.f16.f32    { %f17043, %f17044, %f17045, %f17046 },    { %r1, %r2 },            { %r3 },                { %f17043, %f17044, %f17045, %f17046 }; 
	// end inline asm
	// begin inline asm
	mma.sync.aligned.m16n8k8.row.col.f32.f16.f16.f32    { %f17051, %f17052, %f17053, %f17054 },    { %r1, %r2 },            { %r3 },                { %f17051, %f17052, %f17053, %f17054 }; 
	// end inline asm
	// begin inline asm
	mma.sync.aligned.m16n8k8.row.col.f32.f16.f16.f32    { %f17043, %f17044, %f17045, %f17046 },    { %r1, %r2 },            { %r3 },                { %f17043, %f17044, %f17045, %f17046 }; 
	// end inline asm
	// begin inline asm
	mma.sync.aligned.m16n8k8.row.col.f32.f16.f16.f32    { %f17051, %f17052, %f17053, %f17054 },    { %r1, %r2 },            { %r3 },                { %f17051, %f17052, %f17053, %f17054 }; 
	// end inline asm
	// begin inline asm
	mma.sync.aligned.m16n8k8.row.col.f32.f16.f16.f32    { %f17043, %f17044, %f17045, %f17046 },    { %r1, %r2 },            { %r3 },                { %f17043, %f17044, %f17045, %f17046 }; 
	// end inline asm
	// begin inline asm
	mma.sync.aligned.m16n8k8.row.col.f32.f16.f16.f32    { %f17051, %f17052, %f17053, %f17054 },    { %r1, %r2 },            { %r3 },                { %f17051, %f17052, %f17053, %f17054 }; 
	// end inline asm
	// begin inline asm
	mma.sync.aligned.m16n8k8.row.col.f32.f16.f16.f32    { %f17043, %f17044, %f17045, %f17046 },    { %r1, %r2 },            { %r3 },                { %f17043, %f17044, %f17045, %f17046 }; 
	// end inline asm
	// begin inline asm
	mma.sync.aligned.m16n8k8.row.col.f32.f16.f16.f32    { %f17051, %f17052, %f17053, %f17054 },    { %r1, %r2 },            { %r3 },                { %f17051, %f17052, %f17053, %f17054 }; 
	// end inline asm
	// begin inline asm
	mma.sync.aligned.m16n8k8.row.col.f32.f16.f16.f32    { %f17043, %f17044, %f17045, %f17046 },    { %r1, %r2 },            { %r3 },                { %f17043, %f17044, %f17045, %f17046 }; 
	// end inline asm
	// begin inline asm
	mma.sync.aligned.m16n8k8.row.col.f32.f16.f16.f32    { %f17051, %f17052, %f17053, %f17054 },    { %r1, %r2 },            { %r3 },                { %f17051, %f17052, %f17053, %f17054 }; 
	// end inline asm
	// begin inline asm
	mma.sync.aligned.m16n8k8.row.col.f32.f16.f16.f32    { %f17043, %f17044, %f17045, %f17046 },    { %r1, %r2 },            { %r3 },                { %f17043, %f17044, %f17045, %f17046 }; 
	// end inline asm
	// begin inline asm
	mma.sync.aligned.m16n8k8.row.col.f32.f16.f16.f32    { %f17051, %f17052, %f17053, %f17054 },    { %r1, %r2 },            { %r3 },                { %f17051, %f17052, %f17053, %f17054 }; 
	// end inline asm
	// begin inline asm
	mma.sync.aligned.m16n8k8.row.col.f32.f16.f16.f32    { %f17043, %f17044, %f17045, %f17046 },    { %r1, %r2 },            { %r3 },                { %f17043, %f17044, %f17045, %f17046 }; 
	// end inline asm
	// begin inline asm
	mma.sync.aligned.m16n8k8.row.col.f32.f16.f16.f32    { %f17051, %f17052, %f17053, %f17054 },    { %r1, %r2 },            { %r3 },                { %f17051, %f17052, %f17053, %f17054 }; 
	// end inline asm
	// begin inline asm
	mma.sync.aligned.m16n8k8.row.col.f32.f16.f16.f32    { %f17043, %f17044, %f17045, %f17046 },    { %r1, %r2 },            { %r3 },                { %f17043, %f17044, %f17045, %f17046 }; 
	// end inline asm
	// begin inline asm
	mma.sync.aligned.m16n8k8.row.col.f32.f16.f16.f32    { %f17051, %f17052, %f17053, %f17054 },    { %r1, %r2 },            { %r3 },                { %f17051, %f17052, %f17053, %f17054 }; 
	// end inline asm
	// begin inline asm
	mma.sync.aligned.m16n8k8.row.col.f32.f16.f16.f32    { %f17043, %f17044, %f17045, %f17046 },    { %r1, %r2 },            { %r3 },                { %f17043, %f17044, %f17045, %f17046 }; 
	// end inline asm
	// begin inline asm
	mma.sync.aligned.m16n8k8.row.col.f32.f16.f16.f32    { %f17051, %f17052, %f17053, %f17054 },    { %r1, %r2 },            { %r3 },                { %f17051, %f17052, %f17053, %f17054 }; 
	// end inline asm
	// begin inline asm
	mma.sync.aligned.m16n8k8.row.col.f32.f16.f16.f32    { %f17043, %f17044, %f17045, %f17046 },    { %r1, %r2 },            { %r3 },                { %f17043, %f17044, %f17045, %f17046 }; 
	// end inline asm
	// begin inline asm
	mma.sync.aligned.m16n8k8.row.col.f32.f16.f16.f32    { %f17051, %f17052, %f17053, %f17054 },    { %r1, %r2 },            { %r3 },                { %f17051, %f17052, %f17053, %f17054 }; 
	// end inline asm
	// begin inline asm
	mma.sync.aligned.m16n8k8.row.col.f32.f16.f16.f32    { %f17043, %f17044, %f17045, %f17046 },    { %r1, %r2 },            { %r3 },                { %f17043, %f17044, %f17045, %f17046 }; 
	// end inline asm
	// begin inline asm
	mma.sync.aligned.m16n8k8.row.col.f32.f16.f16.f32    { %f17051, %f17052, %f17053, %f17054 },    { %r1, %r2 },            { %r3 },                { %f17051, %f17052, %f17053, %f17054 }; 
	// end inline asm
	// begin inline asm
	mma.sync.aligned.m16n8k8.row.col.f32.f16.f16.f32    { %f17043, %f17044, %f17045, %f17046 },    { %r1, %r2 },            { %r3 },                { %f17043, %f17044, %f17045, %f17046 }; 
	// end inline asm
	// begin inline asm
	mma.sync.aligned.m16n8k8.row.col.f32.f16.f16.f32    { %f17051, %f17052, %f17053, %f17054 },    { %r1, %r2 },            { %r3 },                { %f17051, %f17052, %f17053, %f17054 }; 
	// end inline asm
	// begin inline asm
	mma.sync.aligned.m16n8k8.row.col.f32.f16.f16.f32    { %f17043, %f17044, %f17045, %f17046 },    { %r1, %r2 },            { %r3 },                { %f17043, %f17044, %f17045, %f17046 }; 
	// end inline asm
	// begin inline asm
	mma.sync.aligned.m16n8k8.row.col.f32.f16.f16.f32    { %f17051, %f17052, %f17053, %f17054 },    { %r1, %r2 },            { %r3 },                { %f17051, %f17052, %f17053, %f17054 }; 
	// end inline asm
	// begin inline asm
	mma.sync.aligned.m16n8k8.row.col.f32.f16.f16.f32    { %f17043, %f17044, %f17045, %f17046 },    { %r1, %r2 },            { %r3 },                { %f17043, %f17044, %f17045, %f17046 }; 
	// end inline asm
	// begin inline asm
	mma.sync.aligned.m16n8k8.row.col.f32.f16.f16.f32    { %f17051, %f17052, %f17053, %f17054 },    { %r1, %r2 },            { %r3 },                { %f17051, %f17052, %f17053, %f17054 }; 
	// end inline asm
	// begin inline asm
	mma.sync.aligned.m16n8k8.row.col.f32.f16.f16.f32    { %f17043, %f17044, %f17045, %f17046 },    { %r1, %r2 },            { %r3 },                { %f17043, %f17044, %f17045, %f17046 }; 
	// end inline asm
	// begin inline asm
	mma.sync.aligned.m16n8k8.row.col.f32.f16.f16.f32    { %f17051, %f17052, %f17053, %f17054 },    { %r1, %r2 },            { %r3 },                { %f17051, %f17052, %f17053, %f17054 }; 
	// end inline asm
	// begin inline asm
	mma.sync.aligned.m16n8k8.row.col.f32.f16.f16.f32    { %f17043, %f17044, %f17045, %f17046 },    { %r1, %r2 },            { %r3 },                { %f17043, %f17044, %f17045, %f17046 }; 
	// end inline asm
	// begin inline asm
	mma.sync.aligned.m16n8k8.row.col.f32.f16.f16.f32    { %f17051, %f17052, %f17053, %f17054 },    { %r1, %r2 },            { %r3 },                { %f17051, %f17052, %f17053, %f17054 }; 
	// end inline asm
	// begin inline asm
	mma.sync.aligned.m16n8k8.row.col.f32.f16.f16.f32    { %f17043, %f17044, %f17045, %f17046 },    { %r1, %r2 },            { %r3 },                { %f17043, %f17044, %f17045, %f17046 }; 
	// end inline asm
	// begin inline asm
	mma.sync.aligned.m16n8k8.row.col.f32.f16.f16.f32    { %f17051, %f17052, %f17053, %f17054 },    { %r1, %r2 },            { %r3 },                { %f17051, %f17052, %f17053, %f17054 }; 
	// end inline asm
	// begin inline asm
	mma.sync.aligned.m16n8k8.row.col.f32.f16.f16.f32    { %f17043, %f17044, %f17045, %f17046 },    { %r1, %r2 },            { %r3 },                { %f17043, %f17044, %f17045, %f17046 }; 
	// end inline asm
	// begin inline asm
	mma.sync.aligned.m16n8k8.row.col.f32.f16.f16.f32    { %f17051, %f17052, %f17053, %f17054 },    { %r1, %r2 },            { %r3 },                { %f17051, %f17052, %f17053, %f17054 }; 
	// end inline asm
	// begin inline asm
	mma.sync.aligned.m16n8k8.row.col.f32.f16.f16.f32    { %f17043, %f17044, %f17045, %f17046 },    { %r1, %r2 },            { %r3 },                { %f17043, %f17044, %f17045, %f17046 }; 
	// end inline asm
	// begin inline asm
	mma.sync.aligned.m16n8k8.row.col.f32.f16.f16.f32    { %f17051, %f17052, %f17053, %f17054 },    { %r1, %r2 },            { %r3 },                { %f17051, %f17052, %f17053, %f17054 }; 
	// end inline asm
	// begin inline asm
	mma.sync.aligned.m16n8k8.row.col.f32.f16.f16.f32    { %f17043, %f17044, %f17045, %f17046 },    { %r1, %r2 },            { %r3 },                { %f17043, %f17044, %f17045, %f17046 }; 
	// end inline asm
	// begin inline asm
	mma.sync.aligned.m16n8k8.row.col.f32.f16.f16.f32    { %f17051, %f17052, %f17053, %f17054 },    { %r1, %r2 },            { %r3 },                { %f17051, %f17052, %f17053, %f17054 }; 
	// end inline asm
	// begin inline asm
	mma.sync.aligned.m16n8k8.row.col.f32.f16.f16.f32    { %f17043, %f17044, %f17045, %f17046 },    { %r1, %r2 },            { %r3 },                { %f17043, %f17044, %f17045, %f17046 }; 
	// end inline asm
	// begin inline asm
	mma.sync.aligned.m16n8k8.row.col.f32.f16.f16.f32    { %f17051, %f17052, %f17053, %f17054 },    { %r1, %r2 },            { %r3 },                { %f17051, %f17052, %f17053, %f17054 }; 
	// end inline asm
	// begin inline asm
	mma.sync.aligned.m16n8k8.row.col.f32.f16.f16.f32    { %f17043, %f17044, %f17045, %f17046 },    { %r1, %r2 },            { %r3 },                { %f17043, %f17044, %f17045, %f17046 }; 
	// end inline asm
	// begin inline asm
	mma.sync.aligned.m16n8k8.row.col.f32.f16.f16.f32    { %f17051, %f17052, %f17053, %f17054 },    { %r1, %r2 },            { %r3 },                { %f17051, %f17052, %f17053, %f17054 }; 
	// end inline asm
	// begin inline asm
	mma.sync.aligned.m16n8k8.row.col.f32.f16.f16.f32    { %f17043, %f17044, %f17045, %f17046 },    { %r1, %r2 },            { %r3 },                { %f17043, %f17044, %f17045, %f17046 }; 
	// end inline asm
	// begin inline asm
	mma.sync.aligned.m16n8k8.row.col.f32.f16.f16.f32    { %f17051, %f17052, %f17053, %f17054 },    { %r1, %r2 },            { %r3 },                { %f17051, %f17052, %f17053, %f17054 }; 
	// end inline asm
	// begin inline asm
	mma.sync.aligned.m16n8k8.row.col.f32.f16.f16.f32    { %f17043, %f17044, %f17045, %f17046 },    { %r1, %r2 },            { %r3 },                { %f17043, %f17044, %f17045, %f17046 }; 
	// end inline asm
	// begin inline asm
	mma.sync.aligned.m16n8k8.row.col.f32.f16.f16.f32    { %f17051, %f17052, %f17053, %f17054 },    { %r1, %r2 },            { %r3 },                { %f17051, %f17052, %f17053, %f17054 }; 
	// end inline asm
	// begin inline asm
	mma.sync.aligned.m16n8k8.row.col.f32.f16.f16.f32    { %f17043, %f17044, %f17045, %f17046 },    { %r1, %r2 },            { %r3 },                { %f17043, %f17044, %f17045, %f17046 }; 
	// end inline asm
	// begin inline asm
	mma.sync.aligned.m16n8k8.row.col.f32.f16.f16.f32    { %f17051, %f17052, %f17053, %f17054 },    { %r1, %r2 },            { %r3 },                { %f17051, %f17052, %f17053, %f17054 }; 
	// end inline asm
	// begin inline asm
	mma.sync.aligned.m16n8k8.row.col.f32.f16.f16.f32    { %f17043, %f17044, %f17045, %f17046 },    { %r1, %r2 },            { %r3 },                { %f17043, %f17044, %f17045, %f17046 }; 
	// end inline asm
	// begin inline asm
	mma.sync.aligned.m16n8k8.row.col.f32.f16.f16.f32    { %f17051, %f17052, %f17053, %f17054 },    { %r1, %r2 },            { %r3 },                { %f17051, %f17052, %f17053, %f17054 }; 
	// end inline asm
	// begin inline asm
	mma.sync.aligned.m16n8k8.row.col.f32.f16.f16.f32    { %f17043, %f17044, %f17045, %f17046 },    { %r1, %r2 },            { %r3 },                { %f17043, %f17044, %f17045, %f17046 }; 
	// end inline asm
	// begin inline asm
	mma.sync.aligned.m16n8k8.row.col.f32.f16.f16.f32    { %f17051, %f17052, %f17053, %f17054 },    { %r1, %r2 },            { %r3 },                { %f17051, %f17052, %f17053, %f17054 }; 
	// end inline asm
	// begin inline asm
	mma.sync.aligned.m16n8k8.row.col.f32.f16.f16.f32    { %f17043, %f17044, %f17045, %f17046 },    { %r1, %r2 },            { %r3 },                { %f17043, %f17044, %f17045, %f17046 }; 
	// end inline asm
	// begin inline asm
	mma.sync.aligned.m16n8k8.row.col.f32.f16.f16.f32    { %f17051, %f17052, %f17053, %f17054 },    { %r1, %r2 },            { %r3 },                { %f17051, %f17052, %f17053, %f17054 }; 
	// end inline asm
	// begin inline asm
	mma.sync.aligned.m16n8k8.row.col.f32.f16.f16.f32    { %f17043, %f17044, %f17045, %f17046 },    { %r1, %r2 },            { %r3 },                { %f17043, %f17044, %f17045, %f17046 }; 
	// end inline asm
	// begin inline asm
	mma.sync.aligned.m16n8k8.row.col.f32.f16.f16.f32    { %f17051, %f17052, %f17053, %f17054 },    { %r1, %r2 },            { %r3 },                { %f17051, %f17052, %f17053, %f17054 }; 
	// end inline asm
	// begin inline asm
	mma.sync.aligned.m16n8k8.row.col.f32.f16.f16.f32    { %f17043, %f17044, %f17045, %f17046 },    { %r1, %r2 },            { %r3 },                { %f17043, %f17044, %f17045, %f17046 }; 
	// end inline asm
	// begin inline asm
	mma.sync.aligned.m16n8k8.row.col.f32.f16.f16.f32    { %f17051, %f17052, %f17053, %f17054 },    { %r1, %r2 },            { %r3 },                { %f17051, %f17052, %f17053, %f17054 }; 
	// end inline asm
	// begin inline asm
	mma.sync.aligned.m16n8k8.row.col.f32.f16.f16.f32    { %f17043, %f17044, %f17045, %f17046 },    { %r1, %r2 },            { %r3 },                { %f17043, %f17044, %f17045, %f17046 }; 
	// end inline asm
	// begin inline asm
	mma.sync.aligned.m16n8k8.row.col.f32.f16.f16.f32    { %f17051, %f17052, %f17053, %f17054 },    { %r1, %r2 },            { %r3 },                { %f17051, %f17052, %f17053, %f17054 }; 
	// end inline asm
	// begin inline asm
	mma.sync.aligned.m16n8k8.row.col.f32.f16.f16.f32    { %f17043, %f17044, %f17045, %f17046 },    { %r1, %r2 },            { %r3 },                { %f17043, %f17044, %f17045, %f17046 }; 
	// end inline asm
	// begin inline asm
	mma.sync.aligned.m16n8k8.row.col.f32.f16.f16.f32    { %f17051, %f17052, %f17053, %f17054 },    { %r1, %r2 },            { %r3 },                { %f17051, %f17052, %f17053, %f17054 }; 
	// end inline asm
	// begin inline asm
	mma.sync.aligned.m16n8k8.row.col.f32.f16.f16.f32    { %f17043, %f17044, %f17045, %f17046 },    { %r1, %r2 },            { %r3 },                { %f17043, %f17044, %f17045, %f17046 }; 
	// end inline asm
	// begin inline asm
	mma.sync.aligned.m16n8k8.row.col.f32.f16.f16.f32    { %f17051, %f17052, %f17053, %f17054 },    { %r1, %r2 },            { %r3 },                { %f17051, %f17052, %f17053, %f17054 }; 
	// end inline asm
	// begin inline asm
	mma.sync.aligned.m16n8k8.row.col.f32.f16.f16.f32    { %f17043, %f17044, %f17045, %f17046 },    { %r1, %r2 },            { %r3 },                { %f17043, %f17044, %f17045, %f17046 }; 
	// end inline asm
	// begin inline asm
	mma.sync.aligned.m16n8k8.row.col.f32.f16.f16.f32    { %f17051, %f17052, %f17053, %f17054 },    { %r1, %r2 },            { %r3 },                { %f17051, %f17052, %f17053, %f17054 }; 
	// end inline asm
	// begin inline asm
	mma.sync.aligned.m16n8k8.row.col.f32.f16.f16.f32    { %f17043, %f17044, %f17045, %f17046 },    { %r1, %r2 },            { %r3 },                { %f17043, %f17044, %f17045, %f17046 }; 
	// end inline asm
	// begin inline asm
	mma.sync.aligned.m16n8k8.row.col.f32.f16.f16.f32    { %f17051, %f17052, %f17053, %f17054 },    { %r1, %r2 },            { %r3 },                { %f17051, %f17052, %f17053, %f17054 }; 
	// end inline asm
	// begin inline asm
	mma.sync.aligned.m16n8k8.row.col.f32.f16.f16.f32    { %f17043, %f17044, %f17045, %f17046 },    { %r1, %r2 },            { %r3 },                { %f17043, %f17044, %f17045, %f17046 }; 
	// end inline asm
	// begin inline asm
	mma.sync.aligned.m16n8k8.row.col.f32.f16.f16.f32    { %f17051, %f17052, %f17053, %f17054 },    { %r1, %r2 },            { %r3 },                { %f17051, %f17052, %f17053, %f17054 }; 
	// end inline asm
	// begin inline asm
	mma.sync.aligned.m16n8k8.row.col.f32.f16.f16.f32    { %f17043, %f17044, %f17045, %f17046 },    { %r1, %r2 },            { %r3 },                { %f17043, %f17044, %f17045, %f17046 }; 
	// end inline asm
	// begin inline asm
	mma.sync.aligned.m16n8k8.row.col.f32.f16.f16.f32    { %f17051, %f17052, %f17053, %f17054 },    { %r1, %r2 },            { %r3 },                { %f17051, %f17052, %f17053, %f17054 }; 
	// end inline asm
	// begin inline asm
	mma.sync.aligned.m16n8k8.row.col.f32.f16.f16.f32    { %f17043, %f17044, %f17045, %f17046 },    { %r1, %r2 },            { %r3 },                { %f17043, %f17044, %f17045, %f17046 }; 
	// end inline asm
	// begin inline asm
	mma.sync.aligned.m16n8k8.row.col.f32.f16.f16.f32    { %f17051, %f17052, %f17053, %f17054 },    { %r1, %r2 },            { %r3 },                { %f17051, %f17052, %f17053, %f17054 }; 
	// end inline asm
	// begin inline asm
	mma.sync.aligned.m16n8k8.row.col.f32.f16.f16.f32    { %f17043, %f17044, %f17045, %f17046 },    { %r1, %r2 },            { %r3 },                { %f17043, %f17044, %f17045, %f17046 }; 
	// end inline asm
	// begin inline asm
	mma.sync.aligned.m16n8k8.row.col.f32.f16.f16.f32    { %f17051, %f17052, %f17053, %f17054 },    { %r1, %r2 },            { %r3 },                { %f17051, %f17052, %f17053, %f17054 }; 
	// end inline asm
	// begin inline asm
	mma.sync.aligned.m16n8k8.row.col.f32.f16.f16.f32    { %f17043, %f17044, %f17045, %f17046 },    { %r1, %r2 },            { %r3 },                { %f17043, %f17044, %f17045, %f17046 }; 
	// end inline asm
	// begin inline asm
	mma.sync.aligned.m16n8k8.row.col.f32.f16.f16.f32    { %f17051, %f17052, %f17053, %f17054 },    { %r1, %r2 },            { %r3 },                { %f17051, %f17052, %f17053, %f17054 }; 
	// end inline asm
	// begin inline asm
	mma.sync.aligned.m16n8k8.row.col.f32.f16.f16.f32    { %f17043, %f17044, %f17045, %f17046 },    { %r1, %r2 },            { %r3 },                { %f17043, %f17044, %f17045, %f17046 }; 
	// end inline asm
	// begin inline asm
	mma.sync.aligned.m16n8k8.row.col.f32.f16.f16.f32    { %f17051, %f17052, %f17053, %f17054 },    { %r1, %r2 },            { %r3 },                { %f17051, %f17052, %f17053, %f17054 }; 
	// end inline asm
	// begin inline asm
	mma.sync.aligned.m16n8k8.row.col.f32.f16.f16.f32    { %f17043, %f17044, %f17045, %f17046 },    { %r1, %r2 },            { %r3 },                { %f17043, %f17044, %f17045, %f17046 }; 
	// end inline asm
	// begin inline asm
	mma.sync.aligned.m16n8k8.row.col.f32.f16.f16.f32    { %f17051, %f17052, %f17053, %f17054 },    { %r1, %r2 },            { %r3 },                { %f17051, %f17052, %f17053, %f17054 }; 
	// end inline asm
	// begin inline asm
	mma.sync.aligned.m16n8k8.row.col.f32.f16.f16.f32    { %f17043, %f17044, %f17045, %f17046 },    { %r1, %r2 },            { %r3 },                { %f17043, %f17044, %f17045, %f17046 }; 
	// end inline asm
	// begin inline asm
	mma.sync.aligned.m16n8k8.row.col.f32.f16.f16.f32    { %f17051, %f17052, %f17053, %f17054 },    { %r1, %r2 },            { %r3 },                { %f17051, %f17052, %f17053, %f17054 }; 
	// end inline asm
	// begin inline asm
	mma.sync.aligned.m16n8k8.row.col.f32.f16.f16.f32    { %f17043, %f17044, %f17045, %f17046 },    { %r1, %r2 },            { %r3 },                { %f17043, %f17044, %f17045, %f17046 }; 
	// end inline asm
	// begin inline asm
	mma.sync.aligned.m16n8k8.row.col.f32.f16.f16.f32    { %f17051, %f17052, %f17053, %f17054 },    { %r1, %r2 },            { %r3 },                { %f17051, %f17052, %f17053, %f17054 }; 
	// end inline asm
	// begin inline asm
	mma.sync.aligned.m16n8k8.row.col.f32.f16.f16.f32    { %f17043, %f17044, %f17045, %f17046 },    { %r1, %r2 },            { %r3 },                { %f17043, %f17044, %f17045, %f17046 }; 
	// end inline asm
	// begin inline asm
	mma.sync.aligned.m16n8k8.row.col.f32.f16.f16.f32    { %f17051, %f17052, %f17053, %f17054 },    { %r1, %r2 },            { %r3 },                { %f17051, %f17052, %f17053, %f17054 }; 
	// end inline asm
	// begin inline asm
	mma.sync.aligned.m16n8k8.row.col.f32.f16.f16.f32    { %f17043, %f17044, %f17045, %f17046 },    { %r1, %r2 },            { %r3 },                { %f17043, %f17044, %f17045, %f17046 }; 
	// end inline asm
	// begin inline asm
	mma.sync.aligned.m16n8k8.row.col.f32.f16.f16.f32    { %f17051, %f17052, %f17053, %f17054 },    { %r1, %r2 },            { %r3 },                { %f17051, %f17052, %f17053, %f17054 }; 
	// end inline asm
	// begin inline asm
	mma.sync.aligned.m16n8k8.row.col.f32.f16.f16.f32    { %f17043, %f17044, %f17045, %f17046 },    { %r1, %r2 },            { %r3 },                { %f17043, %f17044, %f17045, %f17046 }; 
	// end inline asm
	// begin inline asm
	mma.sync.aligned.m16n8k8.row.col.f32.f16.f16.f32    { %f17051, %f17052, %f17053, %f17054 },    { %r1, %r2 },            { %r3 },                { %f17051, %f17052, %f17053, %f17054 }; 
	// end inline asm
	// begin inline asm
	mma.sync.aligned.m16n8k8.row.col.f32.f16.f16.f32    { %f17043, %f17044, %f17045, %f17046 },    { %r1, %r2 },            { %r3 },                { %f17043, %f17044, %f17045, %f17046 }; 
	// end inline asm
	// begin inline asm
	mma.sync.aligned.m16n8k8.row.col.f32.f16.f16.f32    { %f17051, %f17052, %f17053, %f17054 },    { %r1, %r2 },            { %r3 },                { %f17051, %f17052, %f17053, %f17054 }; 
	// end inline asm
	// begin inline asm
	mma.sync.aligned.m16n8k8.row.col.f32.f16.f16.f32    { %f17043, %f17044, %f17045, %f17046 },    { %r1, %r2 },            { %r3 },                { %f17043, %f17044, %f17045, %f17046 }; 
	// end inline asm
	// begin inline asm
	mma.sync.aligned.m16n8k8.row.col.f32.f16.f16.f32    { %f17051, %f17052, %f17053, %f17054 },    { %r1, %r2 },            { %r3 },                { %f17051, %f17052, %f17053, %f17054 }; 
	// end inline asm
	// begin inline asm
	mma.sync.aligned.m16n8k8.row.col.f32.f16.f16.f32    { %f17043, %f17044, %f17045, %f17046 },    { %r1, %r2 },            { %r3 },                { %f17043, %f17044, %f17045, %f17046 }; 
	// end inline asm
	// begin inline asm
	mma.sync.aligned.m16n8k8.row.col.f32.f16.f16.f32    { %f17051, %f17052, %f17053, %f17054 },    { %r1, %r2 },            { %r3 },                { %f17051, %f17052, %f17053, %f17054 }; 
	// end inline asm
	// begin inline asm
	mma.sync.aligned.m16n8k8.row.col.f32.f16.f16.f32    { %f17043, %f17044, %f17045, %f17046 },    { %r1, %r2 },            { %r3 },                { %f17043, %f17044, %f17045, %f17046 }; 
	// end inline asm
	// begin inline asm
	mma.sync.aligned.m16n8k8.row.col.f32.f16.f16.f32    { %f17051, %f17052, %f17053, %f17054 },    { %r1, %r2 },            { %r3 },                { %f17051, %f17052, %f17053, %f17054 }; 
	// end inline asm
	// begin inline asm
	mma.sync.aligned.m16n8k8.row.col.f32.f16.f16.f32    { %f17043, %f17044, %f17045, %f17046 },    { %r1, %r2 },            { %r3 },                { %f17043, %f17044, %f17045, %f17046 }; 
	// end inline asm
	// begin inline asm
	mma.sync.aligned.m16n8k8.row.col.f32.f16.f16.f32    { %f17051, %f17052, %f17053, %f17054 },    { %r1, %r2 },            { %r3 },                { %f17051, %f17052, %f17053, %f17054 }; 
	// end inline asm
	// begin inline asm
	mma.sync.aligned.m16n8k8.row.col.f32.f16.f16.f32    { %f17043, %f17044, %f17045, %f17046 },    { %r1, %r2 },            { %r3 },                { %f17043, %f17044, %f17045, %f17046 }; 
	// end inline asm
	// begin inline asm
	mma.sync.aligned.m16n8k8.row.col.f32.f16.f16.f32    { %f17051, %f17052, %f17053, %f17054 },    { %r1, %r2 },            { %r3 },                { %f17051, %f17052, %f17053, %f17054 }; 
	// end inline asm
	// begin inline asm
	mma.sync.aligned.m16n8k8.row.col.f32.f16.f16.f32    { %f17043, %f17044, %f17045, %f17046 },    { %r1, %r2 },            { %r3 },                { %f17043, %f17044, %f17045, %f17046 }; 
	// end inline asm
	// begin inline asm
	mma.sync.aligned.m16n8k8.row.col.f32.f16.f16.f32    { %f17051, %f17052, %f17053, %f17054 },    { %r1, %r2 },            { %r3 },                { %f17051, %f17052, %f17053, %f17054 }; 
	// end inline asm
	// begin inline asm
	mma.sync.aligned.m16n8k8.row.col.f32.f16.f16.f32    { %f17043, %f17044, %f17045, %f17046 },    { %r1, %r2 },            { %r3 },                { %f17043, %f17044, %f17045, %f17046 }; 
	// end inline asm
	// begin inline asm
	mma.sync.aligned.m16n8k8.row.col.f32.f16.f16.f32    { %f17051, %f17052, %f17053, %f17054 },    { %r1, %r2 },            { %r3 },                { %f17051, %f17052, %f17053, %f17054 }; 
	// end inline asm
	// begin inline asm
	mma.sync.aligned.m16n8k8.row.col.f32.f16.f16.f32    { %f17043, %f17044, %f17045, %f17046 },    { %r1, %r2 },            { %r3 },                { %f17043, %f17044, %f17045, %f17046 }; 
	// end inline asm
	// begin inline asm
	mma.sync.aligned.m16n8k8.row.col.f32.f16.f16.f32    { %f17051, %f17052, %f17053, %f17054 },    { %r1, %r2 },            { %r3 },                { %f17051, %f17052, %f17053, %f17054 }; 
	// end inline asm
	// begin inline asm
	mma.sync.aligned.m16n8k8.row.col.f32.f16.f16.f32    { %f17043, %f17044, %f17045, %f17046 },    { %r1, %r2 },            { %r3 },                { %f17043, %f17044, %f17045, %f17046 }; 
	// end inline asm
	// begin inline asm
	mma.sync.aligned.m16n8k8.row.col.f32.f16.f16.f32    { %f17051, %f17052, %f17053, %f17054 },    { %r1, %r2 },            { %r3 },                { %f17051, %f17052, %f17053, %f17054 }; 
	// end inline asm
	// begin inline asm
	mma.sync.aligned.m16n8k8.row.col.f32.f16.f16.f32    { %f17043, %f17044, %f17045, %f17046 },    { %r1, %r2 },            { %r3 },                { %f17043, %f17044, %f17045, %f17046 }; 
	// end inline asm
	// begin inline asm
	mma.sync.aligned.m16n8k8.row.col.f32.f16.f16.f32    { %f17051, %f17052, %f17053, %f17054 },    { %r1, %r2 },            { %r3 },                { %f17051, %f17052, %f17053, %f17054 }; 
	// end inline asm
	// begin inline asm
	mma.sync.aligned.m16n8k8.row.col.f32.f16.f16.f32    { %f17043, %f17044, %f17045, %f17046 },    { %r1, %r2 },            { %r3 },                { %f17043, %f17044, %f17045, %f17046 }; 
	// end inline asm
	// begin inline asm
	mma.sync.aligned.m16n8k8.row.col.f32.f16.f16.f32    { %f17051, %f17052, %f17053, %f17054 },    { %r1, %r2 },            { %r3 },                { %f17051, %f17052, %f17053, %f17054 }; 
	// end inline asm
	// begin inline asm
	mma.sync.aligned.m16n8k8.row.col.f32.f16.f16.f32    { %f17043, %f17044, %f17045, %f17046 },    { %r1, %r2 },            { %r3 },                { %f17043, %f17044, %f17045, %f17046 }; 
	// end inline asm
	// begin inline asm
	mma.sync.aligned.m16n8k8.row.col.f32.f16.f16.f32    { %f17051, %f17052, %f17053, %f17054 },    { %r1, %r2 },            { %r3 },                { %f17051, %f17052, %f17053, %f17054 }; 
	// end inline asm
	// begin inline asm
	mma.sync.aligned.m16n8k8.row.col.f32.f16.f16.f32    { %f17043, %f17044, %f17045, %f17046 },    { %r1, %r2 },            { %r3 },                { %f17043, %f17044, %f17045, %f17046 }; 
	// end inline asm
	// begin inline asm
	mma.sync.aligned.m16n8k8.row.col.f32.f16.f16.f32    { %f17051, %f17052, %f17053, %f17054 },    { %r1, %r2 },            { %r3 },                { %f17051, %f17052, %f17053, %f17054 }; 
	// end inline asm
	// begin inline asm
	mma.sync.aligned.m16n8k8.row.col.f32.f16.f16.f32    { %f17043, %f17044, %f17045, %f17046 },    { %r1, %r2 },            { %r3 },                { %f17043, %f17044, %f17045, %f17046 }; 
	// end inline asm
	// begin inline asm
	mma.sync.aligned.m16n8k8.row.col.f32.f16.f16.f32    { %f17051, %f17052, %f17053, %f17054 },    { %r1, %r2 },            { %r3 },                { %f17051, %f17052, %f17053, %f17054 }; 
	// end inline asm
	// begin inline asm
	mma.sync.aligned.m16n8k8.row.col.f32.f16.f16.f32    { %f17043, %f17044, %f17045, %f17046 },    { %r1, %r2 },            { %r3 },                { %f17043, %f17044, %f17045, %f17046 }; 
	// end inline asm
	// begin inline asm
	mma.sync.aligned.m16n8k8.row.col.f32.f16.f16.f32    { %f17051, %f17052, %f17053, %f17054 },    { %r1, %r2 },            { %r3 },                { %f17051, %f17052, %f17053, %f17054 }; 
	// end inline asm
	// begin inline asm
	mma.sync.aligned.m16n8k8.row.col.f32.f16.f16.f32    { %f17043, %f17044, %f17045, %f17046 },    { %r1, %r2 },            { %r3 },                { %f17043, %f17044, %f17045, %f17046 }; 
	// end inline asm
	// begin inline asm
	mma.sync.aligned.m16n8k8.row.col.f32.f16.f16.f32    { %f17051, %f17052, %f17053, %f17054 },    { %r1, %r2 },            { %r3 },                { %f17051, %f17052, %f17053, %f17054 }; 
	// end inline asm
	// begin inline asm
	mma.sync.aligned.m16n8k8.row.col.f32.f16.f16.f32    { %f17043, %f17044, %f17045, %f17046 },    { %r1, %r2 },            { %r3 },                { %f17043, %f17044, %f17045, %f17046 }; 
	// end inline asm
	// begin inline asm
	mma.sync.aligned.m16n8k8.row.col.f32.f16.f16.f32    { %f17051, %f17052, %f17053, %f17054 },    { %r1, %r2 },            { %r3 },                { %f17051, %f17052, %f17053, %f17054 }; 
	// end inline asm
	// begin inline asm
	mma.sync.aligned.m16n8k8.row.col.f32.f16.f16.f32    { %f17043, %f17044, %f17045, %f17046 },    { %r1, %r2 },            { %r3 },                { %f17043, %f17044, %f17045, %f17046 }; 
	// end inline asm
	// begin inline asm
	mma.sync.aligned.m16n8k8.row.col.f32.f16.f16.f32    { %f17051, %f17052, %f17053, %f17054 },    { %r1, %r2 },            { %r3 },                { %f17051, %f17052, %f17053, %f17054 }; 
	// end inline asm
	// begin inline asm
	mma.sync.aligned.m16n8k8.row.col.f32.f16.f16.f32    { %f17043, %f17044, %f17045, %f17046 },    { %r1, %r2 },            { %r3 },                { %f17043, %f17044, %f17045, %f17046 }; 
	// end inline asm
	// begin inline asm
	mma.sync.aligned.m16n8k8.row.col.f32.f16.f16.f32    { %f17051, %f17052, %f17053, %f17054 },    { %r1, %r2 },            { %r3 },                { %f17051, %f17052, %f17053, %f17054 }; 
	// end inline asm
	// begin inline asm
	mma.sync.aligned.m16n8k8.row.col.f32.f16.f16.f32    { %f17043, %f17044, %f17045, %f17046 },    { %r1, %r2 },            { %r3 },                { %f17043, %f17044, %f17045, %f17046 }; 
	// end inline asm
	// begin inline asm
	mma.sync.aligned.m16n8k8.row.col.f32.f16.f16.f32    { %f17051, %f17052, %f17053, %f17054 },    { %r1, %r2 },            { %r3 },                { %f17051, %f17052, %f17053, %f17054 }; 
	// end inline asm
	// begin inline asm
	mma.sync.aligned.m16n8k8.row.col.f32.f16.f16.f32    { %f17043, %f17044, %f17045, %f17046 },    { %r1, %r2 },            { %r3 },                { %f17043, %f17044, %f17045, %f17046 }; 
	// end inline asm
	// begin inline asm
	mma.sync.aligned.m16n8k8.row.col.f32.f16.f16.f32    { %f17051, %f17052, %f17053, %f17054 },    { %r1, %r2 },            { %r3 },                { %f17051, %f17052, %f17053, %f17054 }; 
	// end inline asm
	// begin inline asm
	mma.sync.aligned.m16n8k8.row.col.f32.f16.f16.f32    { %f17043, %f17044, %f17045, %f17046 },    { %r1, %r2 },            { %r3 },                { %f17043, %f17044, %f17045, %f17046 }; 
	// end inline asm
	// begin inline asm
	mma.sync.aligned.m16n8k8.row.col.f32.f16.f16.f32    { %f17051, %f17052, %f17053, %f17054 },    { %r1, %r2 },            { %r3 },                { %f17051, %f17052, %f17053, %f17054 }; 
	// end inline asm
	// begin inline asm
	mma.sync.aligned.m16n8k8.row.col.f32.f16.f16.f32    { %f17043, %f17044, %f17045, %f17046 },    { %r1, %r2 },            { %r3 },                { %f17043, %f17044, %f17045, %f17046 }; 
	// end inline asm
	// begin inline asm
	mma.sync.aligned.m16n8k8.row.col.f32.f16.f16.f32    { %f17051, %f17052, %f17053, %f17054 },    { %r1, %r2 },            { %r3 },                { %f17051, %f17052, %f17053, %f17054 }; 
	// end inline asm
	// begin inline asm
	mma.sync.aligned.m16n8k8.row.col.f32.f16.f16.f32    { %f17043, %f17044, %f17045, %f17046 },    { %r1, %r2 },            { %r3 },                { %f17043, %f17044, %f17045, %f17046 }; 
	// end inline asm
	// begin inline asm
	mma.sync.aligned.m16n8k8.row.col.f32.f16.f16.f32    { %f17051, %f17052, %f17053, %f17054 },    { %r1, %r2 },            { %r3 },                { %f17051, %f17052, %f17053, %f17054 }; 
	// end inline asm
	// begin inline asm
	mma.sync.aligned.m16n8k8.row.col.f32.f16.f16.f32    { %f17043, %f17044, %f17045, %f17046 },    { %r1, %r2 },            { %r3 },                { %f17043, %f17044, %f17045, %f17046 }; 
	// end inline asm
	// begin inline asm
	mma.sync.aligned.m16n8k8.row.col.f32.f16.f16.f32    { %f17051, %f17052, %f17053, %f17054 },    { %r1, %r2 },            { %r3 },                { %f17051, %f17052, %f17053, %f17054 }; 
	// end inline asm
	// begin inline asm
	mma.sync.aligned.m16n8k8.row.col.f32.f16.f16.f32    { %f17043, %f17044, %f17045, %f17046 },    { %r1, %r2 },            { %r3 },                { %f17043, %f17044, %f17045, %f17046 }; 
	// end inline asm
	// begin inline asm
	mma.sync.aligned.m16n8k8.row.col.f32.f16.f16.f32    { %f17051, %f17052, %f17053, %f17054 },    { %r1, %r2 },            { %r3 },                { %f17051, %f17052, %f17053, %f17054 }; 
	// end inline asm
	// begin inline asm
	mma.sync.aligned.m16n8k8.row.col.f32.f16.f16.f32    { %f17043, %f17044, %f17045, %f17046 },    { %r1, %r2 },            { %r3 },                { %f17043, %f17044, %f17045, %f17046 }; 
	// end inline asm
	// begin inline asm
	mma.sync.aligned.m16n8k8.row.col.f32.f16.f16.f32    { %f17051, %f17052, %f17053, %f17054 },    { %r1, %r2 },            { %r3 },                { %f17051, %f17052, %f17053, %f17054 }; 
	// end inline asm
	// begin inline asm
	mma.sync.aligned.m16n8k8.row.col.f32.f16.f16.f32    { %f17043, %f17044, %f17045, %f17046 },    { %r1, %r2 },            { %r3 },                { %f17043, %f17044, %f17045, %f17046 }; 
	// end inline asm
	// begin inline asm
	mma.sync.aligned.m16n8k8.row.col.f32.f16.f16.f32    { %f17051, %f17052, %f17053, %f17054 },    { %r1, %r2 },            { %r3 },                { %f17051, %f17052, %f17053, %f17054 }; 
	// end inline asm
	// begin inline asm
	mma.sync.aligned.m16n8k8.row.col.f32.f16.f16.f32    { %f17043, %f17044, %f17045, %f17046 },    { %r1, %r2 },            { %r3 },                { %f17043, %f17044, %f17045, %f17046 }; 
	// end inline asm
	// begin inline asm
	mma.sync.aligned.m16n8k8.row.col.f32.f16.f16.f32    { %f17051, %f17052, %f17053, %f17054 },    { %r1, %r2 },            { %r3 },                { %f17051, %f17052, %f17053, %f17054 }; 
	// end inline asm
	// begin inline asm
	mma.sync.aligned.m16n8k8.row.col.f32.f16.f16.f32    { %f17043, %f17044, %f17045, %f17046 },    { %r1, %r2 },            { %r3 },                { %f17043, %f17044, %f17045, %f17046 }; 
	// end inline asm
	// begin inline asm
	mma.sync.aligned.m16n8k8.row.col.f32.f16.f16.f32    { %f17051, %f17052, %f17053, %f17054 },    { %r1, %r2 },            { %r3 },                { %f17051, %f17052, %f17053, %f17054 }; 
	// end inline asm
	// begin inline asm
	mma.sync.aligned.m16n8k8.row.col.f32.f16.f16.f32    { %f17043, %f17044, %f17045, %f17046 },    { %r1, %r2 },            { %r3 },                { %f17043, %f17044, %f17045, %f17046 }; 
	// end inline asm
	// begin inline asm
	mma.sync.aligned.m16n8k8.row.col.f32.f16.f16.f32    { %f17051, %f17052, %f17053, %f17054 },    { %r1, %r2 },            { %r3 },                { %f17051, %f17052, %f17053, %f17054 }; 
	// end inline asm
	// begin inline asm
	mma.sync.aligned.m16n8k8.row.col.f32.f16.f16.f32    { %f17043, %f17044, %f17045, %f17046 },    { %r1, %r2 },            { %r3 },                { %f17043, %f17044, %f17045, %f17046 }; 
	// end inline asm
	// begin inline asm
	mma.sync.aligned.m16n8k8.row.col.f32.f16.f16.f32    { %f17051, %f17052, %f17053, %f17054 },    { %r1, %r2 },            { %r3 },                { %f17051, %f17052, %f17053, %f17054 }; 
	// end inline asm
	// begin inline asm
	mma.sync.aligned.m16n8k8.row.col.f32.f16.f16.f32    { %f17043, %f17044, %f17045, %f17046 },    { %r1, %r2 },            { %r3 },                { %f17043, %f17044, %f17045, %f17046 }; 
	// end inline asm
	// begin inline asm
	mma.sync.aligned.m16n8k8.row.col.f32.f16.f16.f32    { %f17051, %f17052, %f17053, %f17054 },    { %r1, %r2 },            { %r3 },                { %f17051, %f17052, %f17053, %f17054 }; 
	// end inline asm
	// begin inline asm
	mma.sync.aligned.m16n8k8.row.col.f32.f16.f16.f32    { %f17043, %f17044, %f17045, %f17046 },    { %r1, %r2 },            { %r3 },                { %f17043, %f17044, %f17045, %f17046 }; 
	// end inline asm
	// begin inline asm
	mma.sync.aligned.m16n8k8.row.col.f32.f16.f16.f32    { %f17051, %f17052, %f17053, %f17054 },    { %r1, %r2 },            { %r3 },                { %f17051, %f17052, %f17053, %f17054 }; 
	// end inline asm
	mov.f32 	%f22725, %f17045;
	mov.f32 	%f22724, %f17044;
	mov.f32 	%f22726, %f17046;
	mov.f32 	%f22723, %f17043;
	// begin inline asm
	mma.sync.aligned.m16n8k8.row.col.f32.f16.f16.f32    { %f22723, %f22724, %f22725, %f22726 },    { %r1, %r2 },            { %r3 },                { %f22723, %f22724, %f22725, %f22726 }; 
	// end inline asm
	mov.f32 	%f22734, %f17054;
	mov.f32 	%f22731, %f17051;
	mov.f32 	%f22733, %f17053;
	mov.f32 	%f22732, %f17052;
	// begin inline asm
	mma.sync.aligned.m16n8k8.row.col.f32.f16.f16.f32    { %f22731, %f22732, %f22733, %f22734 },    { %r1, %r2 },            { %r3 },                { %f22731, %f22732, %f22733, %f22734 }; 
	// end inline asm
	// begin inline asm
	mma.sync.aligned.m16n8k8.row.col.f32.f16.f16.f32    { %f22723, %f22724, %f22725, %f22726 },    { %r1, %r2 },            { %r3 },                { %f22723, %f22724, %f22725, %f22726 }; 
	// end inline asm
	// begin inline asm
	mma.sync.aligned.m16n8k8.row.col.f32.f16.f16.f32    { %f22731, %f22732, %f22733, %f22734 },    { %r1, %r2 },            { %r3 },                { %f22731, %f22732, %f22733, %f22734 }; 
	// end inline asm
	// begin inline asm
	mma.sync.aligned.m16n8k8.row.col.f32.f16.f16.f32    { %f22723, %f22724, %f22725, %f22726 },    { %r1, %r2 },            { %r3 },                { %f22723, %f22724, %f22725, %f22726 }; 
	// end inline asm
	// begin inline asm
	mma.sync.aligned.m16n8k8.row.col.f32.f16.f16.f32    { %f22731, %f22732, %f22733, %f22734 },    { %r1, %r2 },            { %r3 },                { %f22731, %f22732, %f22733, %f22734 }; 
	// end inline asm
	// begin inline asm
	mma.sync.aligned.m16n8k8.row.col.f32.f16.f16.f32    { %f22723, %f22724, %f22725, %f22726 },    { %r1, %r2 },            { %r3 },                { %f22723, %f22724, %f22725, %f22726 }; 
	// end inline asm
	// begin inline asm
	mma.sync.aligned.m16n8k8.row.col.f32.f16.f16.f32    { %f22731, %f22732, %f22733, %f22734 },    { %r1, %r2 },            { %r3 },                { %f22731, %f22732, %f22733, %f22734 }; 
	// end inline asm
	// begin inline asm
	mma.sync.aligned.m16n8k8.row.col.f32.f16.f16.f32    { %f22723, %f22724, %f22725, %f22726 },    { %r1, %r2 },            { %r3 },                { %f22723, %f22724, %f22725, %f22726 }; 
	// end inline asm
	// begin inline asm
	mma.sync.aligned.m16n8k8.row.col.f32.f16.f16.f32    { %f22731, %f22732, %f22733, %f22734 },    { %r1, %r2 },            { %r3 },                { %f22731, %f22732, %f22733, %f22734 }; 
	// end inline asm
	// begin inline asm
	mma.sync.aligned.m16n8k8.row.col.f32.f16.f16.f32    { %f22723, %f22724, %f22725, %f22726 },    { %r1, %r2 },            { %r3 },                { %f22723, %f22724, %f22725, %f22726 }; 
	// end inline asm
	// begin inline asm
	mma.sync.aligned.m16n8k8.row.col.f32.f16.f16.f32    { %f22731, %f22732, %f22733, %f22734 },    { %r1, %r2 },            { %r3 },                { %f22731, %f22732, %f22733, %f22734 }; 
	// end inline asm
	// begin inline asm
	mma.sync.aligned.m16n8k8.row.col.f32.f16.f16.f32    { %f22723, %f22724, %f22725, %f22726 },    { %r1, %r2 },            { %r3 },                { %f22723, %f22724, %f22725, %f22726 }; 
	// end inline asm
	// begin inline asm
	mma.sync.aligned.m16n8k8.row.col.f32.f16.f16.f32    { %f22731, %f22732, %f22733, %f22734 },    { %r1, %r2 },            { %r3 },                { %f22731, %f22732, %f22733, %f22734 }; 
	// end inline asm
	// begin inline asm
	mma.sync.aligned.m16n8k8.row.col.f32.f16.f16.f32    { %f22723, %f22724, %f22725, %f22726 },    { %r1, %r2 },            { %r3 },                { %f22723, %f22724, %f22725, %f22726 }; 
	// end inline asm
	// begin inline asm
	mma.sync.aligned.m16n8k8.row.col.f32.f16.f16.f32    { %f22731, %f22732, %f22733, %f22734 },    { %r1, %r2 },            { %r3 },                { %f22731, %f22732, %f22733, %f22734 }; 
	// end inline asm
	// begin inline asm
	mma.sync.aligned.m16n8k8.row.col.f32.f16.f16.f32    { %f22723, %f22724, %f22725, %f22726 },    { %r1, %r2 },            { %r3 },                { %f22723, %f22724, %f22725, %f22726 }; 
	// end inline asm
	// begin inline asm
	mma.sync.aligned.m16n8k8.row.col.f32.f16.f16.f32    { %f22731, %f22732, %f22733, %f22734 },    { %r1, %r2 },            { %r3 },                { %f22731, %f22732, %f22733, %f22734 }; 
	// end inline asm
	// begin inline asm
	mma.sync.aligned.m16n8k8.row.col.f32.f16.f16.f32    { %f22723, %f22724, %f22725, %f22726 },    { %r1, %r2 },            { %r3 },                { %f22723, %f22724, %f22725, %f22726 }; 
	// end inline asm
	// begin inline asm
	mma.sync.aligned.m16n8k8.row.col.f32.f16.f16.f32    { %f22731, %f22732, %f22733, %f22734 },    { %r1, %r2 },            { %r3 },                { %f22731, %f22732, %f22733, %f22734 }; 
	// end inline asm
	// begin inline asm
	mma.sync.aligned.m16n8k8.row.col.f32.f16.f16.f32    { %f22723, %f22724, %f22725, %f22726 },    { %r1, %r2 },            { %r3 },                { %f22723, %f22724, %f22725, %f22726 }; 
	// end inline asm
	// begin inline asm
	mma.sync.aligned.m16n8k8.row.col.f32.f16.f16.f32    { %f22731, %f22732, %f22733, %f22734 },    { %r1, %r2 },            { %r3 },                { %f22731, %f22732, %f22733, %f22734 }; 
	// end inline asm
	// begin inline asm
	mma.sync.aligned.m16n8k8.row.col.f32.f16.f16.f32    { %f22723, %f22724, %f22725, %f22726 },    { %r1, %r2 },            { %r3 },                { %f22723, %f22724, %f22725, %f22726 }; 
	// end inline asm
	// begin inline asm
	mma.sync.aligned.m16n8k8.row.col.f32.f16.f16.f32    { %f22731, %f22732, %f22733, %f22734 },    { %r1, %r2 },            { %r3 },                { %f22731, %f22732, %f22733, %f22734 }; 
	// end inline asm
	// begin inline asm
	mma.sync.aligned.m16n8k8.row.col.f32.f16.f16.f32    { %f22723, %f22724, %f22725, %f22726 },    { %r1, %r2 },            { %r3 },                { %f22723, %f22724, %f22725, %f22726 }; 
	// end inline asm
	// begin inline asm
	mma.sync.aligned.m16n8k8.row.col.f32.f16.f16.f32    { %f22731, %f22732, %f22733, %f22734 },    { %r1, %r2 },            { %r3 },                { %f22731, %f22732, %f22733, %f22734 }; 
	// end inline asm
	// begin inline asm
	mma.sync.aligned.m16n8k8.row.col.f32.f16.f16.f32    { %f22723, %f22724, %f22725, %f22726 },    { %r1, %r2 },            { %r3 },                { %f22723, %f22724, %f22725, %f22726 }; 
	// end inline asm
	// begin inline asm
	mma.sync.aligned.m16n8k8.row.col.f32.f16.f16.f32    { %f22731, %f22732, %f22733, %f22734 },    { %r1, %r2 },            { %r3 },                { %f22731, %f22732, %f22733, %f22734 }; 
	// end inline asm
	// begin inline asm
	mma.sync.aligned.m16n8k8.row.col.f32.f16.f16.f32    { %f22723, %f22724, %f22725, %f22726 },    { %r1, %r2 },            { %r3 },                { %f22723, %f22724, %f22725, %f22726 }; 
	// end inline asm
	// begin inline asm
	mma.sync.aligned.m16n8k8.row.col.f32.f16.f16.f32    { %f22731, %f22732, %f22733, %f22734 },    { %r1, %r2 },            { %r3 },                { %f22731, %f22732, %f22733, %f22734 }; 
	// end inline asm
	// begin inline asm
	mma.sync.aligned.m16n8k8.row.col.f32.f16.f16.f32    { %f22723, %f22724, %f22725, %f22726 },    { %r1, %r2 },            { %r3 },                { %f22723, %f22724, %f22725, %f22726 }; 
	// end inline asm
	// begin inline asm
	mma.sync.aligned.m16n8k8.row.col.f32.f16.f16.f32    { %f22731, %f22732, %f22733, %f22734 },    { %r1, %r2 },            { %r3 },                { %f22731, %f22732, %f22733, %f22734 }; 
	// end inline asm
	// begin inline asm
	mma.sync.aligned.m16n8k8.row.col.f32.f16.f16.f32    { %f22723, %f22724, %f22725, %f22726 },    { %r1, %r2 },            { %r3 },                { %f22723, %f22724, %f22725, %f22726 }; 
	// end inline asm
	// begin inline asm
	mma.sync.aligned.m16n8k8.row.col.f32.f16.f16.f32    { %f22731, %f22732, %f22733, %f22734 },    { %r1, %r2 },            { %r3 },                { %f22731, %f22732, %f22733, %f22734 }; 
	// end inline asm
	// begin inline asm
	mma.sync.aligned.m16n8k8.row.col.f32.f16.f16.f32    { %f22723, %f22724, %f22725, %f22726 },    { %r1, %r2 },            { %r3 },                { %f22723, %f22724, %f22725, %f22726 }; 
	// end inline asm
	// begin inline asm
	mma.sync.aligned.m16n8k8.row.col.f32.f16.f16.f32    { %f22731, %f22732, %f22733, %f22734 },    { %r1, %r2 },            { %r3 },                { %f22731, %f22732, %f22733, %f22734 }; 
	// end inline asm
	// begin inline asm
	mma.sync.aligned.m16n8k8.row.col.f32.f16.f16.f32    { %f22723, %f22724, %f22725, %f22726 },    { %r1, %r2 },            { %r3 },                { %f22723, %f22724, %f22725, %f22726 }; 
	// end inline asm
	// begin inline asm
	mma.sync.aligned.m16n8k8.row.col.f32.f16.f16.f32    { %f22731, %f22732, %f22733, %f22734 },    { %r1, %r2 },            { %r3 },                { %f22731, %f22732, %f22733, %f22734 }; 
	// end inline asm
	// begin inline asm
	mma.sync.aligned.m16n8k8.row.col.f32.f16.f16.f32    { %f22723, %f22724, %f22725, %f22726 },    { %r1, %r2 },            { %r3 },                { %f22723, %f22724, %f22725, %f22726 }; 
	// end inline asm
	// begin inline asm
	mma.sync.aligned.m16n8k8.row.col.f32.f16.f16.f32    { %f22731, %f22732, %f22733, %f22734 },    { %r1, %r2 },            { %r3 },                { %f22731, %f22732, %f22733, %f22734 }; 
	// end inline asm
	// begin inline asm
	mma.sync.aligned.m16n8k8.row.col.f32.f16.f16.f32    { %f22723, %f22724, %f22725, %f22726 },    { %r1, %r2 },            { %r3 },                { %f22723, %f22724, %f22725, %f22726 }; 
	// end inline asm
	// begin inline asm
	mma.sync.aligned.m16n8k8.row.col.f32.f16.f16.f32    { %f22731, %f22732, %f22733, %f22734 },    { %r1, %r2 },            { %r3 },                { %f22731, %f22732, %f22733, %f22734 }; 
	// end inline asm
	// begin inline asm
	mma.sync.aligned.m16n8k8.row.col.f32.f16.f16.f32    { %f22723, %f22724, %f22725, %f22726 },    { %r1, %r2 },            { %r3 },                { %f22723, %f22724, %f22725, %f22726 }; 
	// end inline asm
	// begin inline asm
	mma.sync.aligned.m16n8k8.row.col.f32.f16.f16.f32    { %f22731, %f22732, %f22733, %f22734 },    { %r1, %r2 },            { %r3 },                { %f22731, %f22732, %f22733, %f22734 }; 
	// end inline asm
	// begin inline asm
	mma.sync.aligned.m16n8k8.row.col.f32.f16.f16.f32    { %f22723, %f22724, %f22725, %f22726 },    { %r1, %r2 },            { %r3 },                { %f22723, %f22724, %f22725, %f22726 }; 
	// end inline asm
	// begin inline asm
	mma.sync.aligned.m16n8k8.row.col.f32.f16.f16.f32    { %f22731, %f22732, %f22733, %f22734 },    { %r1, %r2 },            { %r3 },                { %f22731, %f22732, %f22733, %f22734 }; 
	// end inline asm
	// begin inline asm
	mma.sync.aligned.m16n8k8.row.col.f32.f16.f16.f32    { %f22723, %f22724, %f22725, %f22726 },    { %r1, %r2 },            { %r3 },                { %f22723, %f22724, %f22725, %f22726 }; 
	// end inline asm
	// begin inline asm
	mma.sync.aligned.m16n8k8.row.col.f32.f16.f16.f32    { %f22731, %f22732, %f22733, %f22734 },    { %r1, %r2 },            { %r3 },                { %f22731, %f22732, %f22733, %f22734 }; 
	// end inline asm
	// begin inline asm
	mma.sync.aligned.m16n8k8.row.col.f32.f16.f16.f32    { %f22723, %f22724, %f22725, %f22726 },    { %r1, %r2 },            { %r3 },                { %f22723, %f22724, %f22725, %f22726 }; 
	// end inline asm
	// begin inline asm
	mma.sync.aligned.m16n8k8.row.col.f32.f16.f16.f32    { %f22731, %f22732, %f22733, %f22734 },    { %r1, %r2 },            { %r3 },                { %f22731, %f22732, %f22733, %f22734 }; 
	// end inline asm
	// begin inline asm
	mma.sync.aligned.m16n8k8.row.col.f32.f16.f16.f32    { %f22723, %f22724, %f22725, %f22726 },    { %r1, %r2 },            { %r3 },                { %f22723, %f22724, %f22725, %f22726 }; 
	// end inline asm
	// begin inline asm
	mma.sync.aligned.m16n8k8.row.col.f32.f16.f16.f32    { %f22731, %f22732, %f22733, %f22734 },    { %r1, %r2 },            { %r3 },                { %f22731, %f22732, %f22733, %f22734 }; 
	// end inline asm
	// begin inline asm
	mma.sync.aligned.m16n8k8.row.col.f32.f16.f16.f32    { %f22723, %f22724, %f22725, %f22726 },    { %r1, %r2 },            { %r3 },                { %f22723, %f22724, %f22725, %f22726 }; 
	// end inline asm
	// begin inline asm
	mma.sync.aligned.m16n8k8.row.col.f32.f16.f16.f32    { %f22731, %f22732, %f22733, %f22734 },    { %r1, %r2 },            { %r3 },                { %f22731, %f22732, %f22733, %f22734 }; 
	// end inline asm
	// begin inline asm
	mma.sync.aligned.m16n8k8.row.col.f32.f16.f16.f32    { %f22723, %f22724, %f22725, %f22726 },    { %r1, %r2 },            { %r3 },                { %f22723, %f22724, %f22725, %f22726 }; 
	// end inline asm
	// begin inline asm
	mma.sync.aligned.m16n8k8.row.col.f32.f16.f16.f32    { %f22731, %f22732, %f22733, %f22734 },    { %r1, %r2 },            { %r3 },                { %f22731, %f22732, %f22733, %f22734 }; 
	// end inline asm
	// begin inline asm
	mma.sync.aligned.m16n8k8.row.col.f32.f16.f16.f32    { %f22723, %f22724, %f22725, %f22726 },    { %r1, %r2 },            { %r3 },                { %f22723, %f22724, %f22725, %f22726 }; 
	// end inline asm
	// begin inline asm
	mma.sync.aligned.m16n8k8.row.col.f32.f16.f16.f32    { %f22731, %f22732, %f22733, %f22734 },    { %r1, %r2 },            { %r3 },                { %f22731, %f22732, %f22733, %f22734 }; 
	// end inline asm
	// begin inline asm
	mma.sync.aligned.m16n8k8.row.col.f32.f16.f16.f32    { %f22723, %f22724, %f22725, %f22726 },    { %r1, %r2 },            { %r3 },                { %f22723, %f22724, %f22725, %f22726 }; 
	// end inline asm
	// begin inline asm
	mma.sync.aligned.m16n8k8.row.col.f32.f16.f16.f32    { %f22731, %f22732, %f22733, %f22734 },    { %r1, %r2 },            { %r3 },                { %f22731, %f22732, %f22733, %f22734 }; 
	// end inline asm
	// begin inline asm
	mma.sync.aligned.m16n8k8.row.col.f32.f16.f16.f32    { %f22723, %f22724, %f22725, %f22726 },    { %r1, %r2 },            { %r3 },                { %f22723, %f22724, %f22725, %f22726 }; 
	// end inline asm
	// begin inline asm
	mma.sync.aligned.m16n8k8.row.col.f32.f16.f16.f32    { %f22731, %f22732, %f22733, %f22734 },    { %r1, %r2 },            { %r3 },                { %f22731, %f22732, %f22733, %f22734 }; 
	// end inline asm
	// begin inline asm
	mma.sync.aligned.m16n8k8.row.col.f32.f16.f16.f32    { %f22723, %f22724, %f22725, %f22726 },    { %r1, %r2 },            { %r3 },                { %f22723, %f22724, %f22725, %f22726 }; 
	// end inline asm
	// begin inline asm
	mma.sync.aligned.m16n8k8.row.col.f32.f16.f16.f32    { %f22731, %f22732, %f22733, %f22734 },    { %r1, %r2 },            { %r3 },                { %f22731, %f22732, %f22733, %f22734 }; 
	// end inline asm
	// begin inline asm
	mma.sync.aligned.m16n8k8.row.col.f32.f16.f16.f32    { %f22723, %f22724, %f22725, %f22726 },    { %r1, %r2 },            { %r3 },                { %f22723, %f22724, %f22725, %f22726 }; 
	// end inline asm
	// begin inline asm
	mma.sync.aligned.m16n8k8.row.col.f32.f16.f16.f32    { %f22731, %f22732, %f22733, %f22734 },    { %r1, %r2 },            { %r3 },                { %f22731, %f22732, %f22733, %f22734 }; 
	// end inline asm
	// begin inline asm
	mma.sync.aligned.m16n8k8.row.col.f32.f16.f16.f32    { %f22723, %f22724, %f22725, %f22726 },    { %r1, %r2 },            { %r3 },                { %f22723, %f22724, %f22725, %f22726 }; 
	// end inline asm
	// begin inline asm
	mma.sync.aligned.m16n8k8.row.col.f32.f16.f16.f32    { %f22731, %f22732, %f22733, %f22734 },    { %r1, %r2 },            { %r3 },                { %f22731, %f22732, %f22733, %f22734 }; 
	// end inline asm
	// begin inline asm
	mma.sync.aligned.m16n8k8.row.col.f32.f16.f16.f32    { %f22723, %f22724, %f22725, %f22726 },    { %r1, %r2 },            { %r3 },                { %f22723, %f22724, %f22725, %f22726 }; 
	// end inline asm
	// begin inline asm
	mma.sync.aligned.m16n8k8.row.col.f32.f16.f16.f32    { %f22731, %f22732, %f22733, %f22734 },    { %r1, %r2 },            { %r3 },                { %f22731, %f22732, %f22733, %f22734 }; 
	// end inline asm
	// begin inline asm
	mma.sync.aligned.m16n8k8.row.col.f32.f16.f16.f32    { %f22723, %f22724, %f22725, %f22726 },    { %r1, %r2 },            { %r3 },                { %f22723, %f22724, %f22725, %f22726 }; 
	// end inline asm
	// begin inline asm
	mma.sync.aligned.m16n8k8.row.col.f32.f16.f16.f32    { %f22731, %f22732, %f22733, %f22734 },    { %r1, %r2 },            { %r3 },                { %f22731, %f22732, %f22733, %f22734 }; 
	// end inline asm
	// begin inline asm
	mma.sync.aligned.m16n8k8.row.col.f32.f16.f16.f32    { %f22723, %f22724, %f22725, %f22726 },    { %r1, %r2 },            { %r3 },                { %f22723, %f22724, %f22725, %f22726 }; 
	// end inline asm
	// begin inline asm
	mma.sync.aligned.m16n8k8.row.col.f32.f16.f16.f32    { %f22731, %f22732, %f22733, %f22734 },    { %r1, %r2 },            { %r3 },                { %f22731, %f22732, %f22733, %f22734 }; 
	// end inline asm
	// begin inline asm
	mma.sync.aligned.m16n8k8.row.col.f32.f16.f16.f32    { %f22723, %f22724, %f22725, %f22726 },    { %r1, %r2 },            { %r3 },                { %f22723, %f22724, %f22725, %f22726 }; 
	// end inline asm
	// begin inline asm
	mma.sync.aligned.m16n8k8.row.col.f32.f16.f16.f32    { %f22731, %f22732, %f22733, %f22734 },    { %r1, %r2 },            { %r3 },                { %f22731, %f22732, %f22733, %f22734 }; 
	// end inline asm
	// begin inline asm
	mma.sync.aligned.m16n8k8.row.col.f32.f16.f16.f32    { %f22723, %f22724, %f22725, %f22726 },    { %r1, %r2 },            { %r3 },                { %f22723, %f22724, %f22725, %f22726 }; 
	// end inline asm
	// begin inline asm
	mma.sync.aligned.m16n8k8.row.col.f32.f16.f16.f32    { %f22731, %f22732, %f22733, %f22734 },    { %r1, %r2 },            { %r3 },                { %f22731, %f22732, %f22733, %f22734 }; 
	// end inline asm
	// begin inline asm
	mma.sync.aligned.m16n8k8.row.col.f32.f16.f16.f32    { %f22723, %f22724, %f22725, %f22726 },    { %r1, %r2 },            { %r3 },                { %f22723, %f22724, %f22725, %f22726 }; 
	// end inline asm
	// begin inline asm
	mma.sync.aligned.m16n8k8.row.col.f32.f16.f16.f32    { %f22731, %f22732, %f22733, %f22734 },    { %r1, %r2 },            { %r3 },                { %f22731, %f22732, %f22733, %f22734 }; 
	// end inline asm
	// begin inline asm
	mma.sync.aligned.m16n8k8.row.col.f32.f16.f16.f32    { %f22723, %f22724, %f22725, %f22726 },    { %r1, %r2 },            { %r3 },                { %f22723, %f22724, %f22725, %f22726 }; 
	// end inline asm
	// begin inline asm
	mma.sync.aligned.m16n8k8.row.col.f32.f16.f16.f32    { %f22731, %f22732, %f22733, %f22734 },    { %r1, %r2 },            { %r3 },                { %f22731, %f22732, %f22733, %f22734 }; 
	// end inline asm
	// begin inline asm
	mma.sync.aligned.m16n8k8.row.col.f32.f16.f16.f32    { %f22723, %f22724, %f22725, %f22726 },    { %r1, %r2 },            { %r3 },                { %f22723, %f22724, %f22725, %f22726 }; 
	// end inline asm
	// begin inline asm
	mma.sync.aligned.m16n8k8.row.col.f32.f16.f16.f32    { %f22731, %f22732, %f22733, %f22734 },    { %r1, %r2 },            { %r3 },                { %f22731, %f22732, %f22733, %f22734 }; 
	// end inline asm
	// begin inline asm
	mma.sync.aligned.m16n8k8.row.col.f32.f16.f16.f32    { %f22723, %f22724, %f22725, %f22726 },    { %r1, %r2 },            { %r3 },                { %f22723, %f22724, %f22725, %f22726 }; 
	// end inline asm
	// begin inline asm
	mma.sync.aligned.m16n8k8.row.col.f32.f16.f16.f32    { %f22731, %f22732, %f22733, %f22734 },    { %r1, %r2 },            { %r3 },                { %f22731, %f22732, %f22733, %f22734 }; 
	// end inline asm
	// begin inline asm
	mma.sync.aligned.m16n8k8.row.col.f32.f16.f16.f32    { %f22723, %f22724, %f22725, %f22726 },    { %r1, %r2 },            { %r3 },                { %f22723, %f22724, %f22725, %f22726 }; 
	// end inline asm
	// begin inline asm
	mma.sync.aligned.m16n8k8.row.col.f32.f16.f16.f32    { %f22731, %f22732, %f22733, %f22734 },    { %r1, %r2 },            { %r3 },                { %f22731, %f22732, %f22733, %f22734 }; 
	// end inline asm
	// begin inline asm
	mma.sync.aligned.m16n8k8.row.col.f32.f16.f16.f32    { %f22723, %f22724, %f22725, %f22726 },    { %r1, %r2 },            { %r3 },                { %f22723, %f22724, %f22725, %f22726 }; 
	// end inline asm
	// begin inline asm
	mma.sync.aligned.m16n8k8.row.col.f32.f16.f16.f32    { %f22731, %f22732, %f22733, %f22734 },    { %r1, %r2 },            { %r3 },                { %f22731, %f22732, %f22733, %f22734 }; 
	// end inline asm
	// begin inline asm
	mma.sync.aligned.m16n8k8.row.col.f32.f16.f16.f32    { %f22723, %f22724, %f22725, %f22726 },    { %r1, %r2 },            { %r3 },                { %f22723, %f22724, %f22725, %f22726 }; 
	// end inline asm
	// begin inline asm
	mma.sync.aligned.m16n8k8.row.col.f32.f16.f16.f32    { %f22731, %f22732, %f22733, %f22734 },    { %r1, %r2 },            { %r3 },                { %f22731, %f22732, %f22733, %f22734 }; 
	// end inline asm
	// begin inline asm
	mma.sync.aligned.m16n8k8.row.col.f32.f16.f16.f32    { %f22723, %f22724, %f22725, %f22726 },    { %r1, %r2 },            { %r3 },                { %f22723, %f22724, %f22725, %f22726 }; 
	// end inline asm
	// begin inline asm
	mma.sync.aligned.m16n8k8.row.col.f32.f16.f16.f32    { %f22731, %f22732, %f22733, %f22734 },    { %r1, %r2 },            { %r3 },                { %f22731, %f22732, %f22733, %f22734 }; 
	// end inline asm
	// begin inline asm
	mma.sync.aligned.m16n8k8.row.col.f32.f16.f16.f32    { %f22723, %f22724, %f22725, %f22726 },    { %r1, %r2 },            { %r3 },                { %f22723, %f22724, %f22725, %f22726 }; 
	// end inline asm
	// begin inline asm
	mma.sync.aligned.m16n8k8.row.col.f32.f16.f16.f32    { %f22731, %f22732, %f22733, %f22734 },    { %r1, %r2 },            { %r3 },                { %f22731, %f22732, %f22733, %f22734 }; 
	// end inline asm
	// begin inline asm
	mma.sync.aligned.m16n8k8.row.col.f32.f16.f16.f32    { %f22723, %f22724, %f22725, %f22726 },    { %r1, %r2 },            { %r3 },                { %f22723, %f22724, %f22725, %f22726 }; 
	// end inline asm
	// begin inline asm
	mma.sync.aligned.m16n8k8.row.col.f32.f16.f16.f32    { %f22731, %f22732, %f22733, %f22734 },    { %r1, %r2 },            { %r3 },                { %f22731, %f22732, %f22733, %f22734 }; 
	// end inline asm
	// begin inline asm
	mma.sync.aligned.m16n8k8.row.col.f32.f16.f16.f32    { %f22723, %f22724, %f22725, %f22726 },    { %r1, %r2 },            { %r3 },                { %f22723, %f22724, %f22725, %f22726 }; 
	// end inline asm
	// begin inline asm
	mma.sync.aligned.m16n8k8.row.col.f32.f16.f16.f32    { %f22731, %f22732, %f22733, %f22734 },    { %r1, %r2 },            { %r3 },                { %f22731, %f22732, %f22733, %f22734 }; 
	// end inline asm
	// begin inline asm
	mma.sync.aligned.m16n8k8.row.col.f32.f16.f16.f32    { %f22723, %f22724, %f22725, %f22726 },    { %r1, %r2 },            { %r3 },                { %f22723, %f22724, %f22725, %f22726 }; 
	// end inline asm
	// begin inline asm
	mma.sync.aligned.m16n8k8.row.col.f32.f16.f16.f32    { %f22731, %f22732, %f22733, %f22734 },    { %r1, %r2 },            { %r3 },                { %f22731, %f22732, %f22733, %f22734 }; 
	// end inline asm
	// begin inline asm
	mma.sync.aligned.m16n8k8.row.col.f32.f16.f16.f32    { %f22723, %f22724, %f22725, %f22726 },    { %r1, %r2 },            { %r3 },                { %f22723, %f22724, %f22725, %f22726 }; 
	// end inline asm
	// begin inline asm
	mma.sync.aligned.m16n8k8.row.col.f32.f16.f16.f32    { %f22731, %f22732, %f22733, %f22734 },    { %r1, %r2 },            { %r3 },                { %f22731, %f22732, %f22733, %f22734 }; 
	// end inline asm
	// begin inline asm
	mma.sync.aligned.m16n8k8.row.col.f32.f16.f16.f32    { %f22723, %f22724, %f22725, %f22726 },    { %r1, %r2 },            { %r3 },                { %f22723, %f22724, %f22725, %f22726 }; 
	// end inline asm
	// begin inline asm
	mma.sync.aligned.m16n8k8.row.col.f32.f16.f16.f32    { %f22731, %f22732, %f22733, %f22734 },    { %r1, %r2 },            { %r3 },                { %f22731, %f22732, %f22733, %f22734 }; 
	// end inline asm
	// begin inline asm
	mma.sync.aligned.m16n8k8.row.col.f32.f16.f16.f32    { %f22723, %f22724, %f22725, %f22726 },    { %r1, %r2 },            { %r3 },                { %f22723, %f22724, %f22725, %f22726 }; 
	// end inline asm
	// begin inline asm
	mma.sync.aligned.m16n8k8.row.col.f32.f16.f16.f32    { %f22731, %f22732, %f22733, %f22734 },    { %r1, %r2 },            { %r3 },                { %f22731, %f22732, %f22733, %f22734 }; 
	// end inline asm
	// begin inline asm
	mma.sync.aligned.m16n8k8.row.col.f32.f16.f16.f32    { %f22723, %f22724, %f22725, %f22726 },    { %r1, %r2 },            { %r3 },                { %f22723, %f22724, %f22725, %f22726 }; 
	// end inline asm
	// begin inline asm
	mma.sync.aligned.m16n8k8.row.col.f32.f16.f16.f32    { %f22731, %f22732, %f22733, %f22734 },    { %r1, %r2 },            { %r3 },                { %f22731, %f22732, %f22733, %f22734 }; 
	// end inline asm
	// begin inline asm
	mma.sync.aligned.m16n8k8.row.col.f32.f16.f16.f32    { %f22723, %f22724, %f22725, %f22726 },    { %r1, %r2 },            { %r3 },                { %f22723, %f22724, %f22725, %f22726 }; 
	// end inline asm
	// begin inline asm
	mma.sync.aligned.m16n8k8.row.col.f32.f16.f16.f32    { %f22731, %f22732, %f22733, %f22734 },    { %r1, %r2 },            { %r3 },                { %f22731, %f22732, %f22733, %f22734 }; 
	// end inline asm
	// begin inline asm
	mma.sync.aligned.m16n8k8.row.col.f32.f16.f16.f32    { %f22723, %f22724, %f22725, %f22726 },    { %r1, %r2 },            { %r3 },                { %f22723, %f22724, %f22725, %f22726 }; 
	// end inline asm
	// begin inline asm
	mma.sync.aligned.m16n8k8.row.col.f32.f16.f16.f32    { %f22731, %f22732, %f22733, %f22734 },    { %r1, %r2 },            { %r3 },                { %f22731, %f22732, %f22733, %f22734 }; 
	// end inline asm
	// begin inline asm
	mma.sync.aligned.m16n8k8.row.col.f32.f16.f16.f32    { %f22723, %f22724, %f22725, %f22726 },    { %r1, %r2 },            { %r3 },                { %f22723, %f22724, %f22725, %f22726 }; 
	// end inline asm
	// begin inline asm
	mma.sync.aligned.m16n8k8.row.col.f32.f16.f16.f32    { %f22731, %f22732, %f22733, %f22734 },    { %r1, %r2 },            { %r3 },                { %f22731, %f22732, %f22733, %f22734 }; 
	// end inline asm
	// begin inline asm
	mma.sync.aligned.m16n8k8.row.col.f32.f16.f16.f32    { %f22723, %f22724, %f22725, %f22726 },    { %r1, %r2 },            { %r3 },                { %f22723, %f22724, %f22725, %f22726 }; 
	// end inline asm
	// begin inline asm
	mma.sync.aligned.m16n8k8.row.col.f32.f16.f16.f32    { %f22731, %f22732, %f22733, %f22734 },    { %r1, %r2 },            { %r3 },                { %f22731, %f22732, %f22733, %f22734 }; 
	// end inline asm
	// begin inline asm
	mma.sync.aligned.m16n8k8.row.col.f32.f16.f16.f32    { %f22723, %f22724, %f22725, %f22726 },    { %r1, %r2 },            { %r3 },                { %f22723, %f22724, %f22725, %f22726 }; 
	// end inline asm
	// begin inline asm
	mma.sync.aligned.m16n8k8.row.col.f32.f16.f16.f32    { %f22731, %f22732, %f22733, %f22734 },    { %r1, %r2 },            { %r3 },                { %f22731, %f22732, %f22733, %f22734 }; 
	// end inline asm
	// begin inline asm
	mma.sync.aligned.m16n8k8.row.col.f32.f16.f16.f32    { %f22723, %f22724, %f22725, %f22726 },    { %r1, %r2 },            { %r3 },                { %f22723, %f22724, %f22725, %f22726 }; 
	// end inline asm
	// begin inline asm
	mma.sync.aligned.m16n8k8.row.col.f32.f16.f16.f32    { %f22731, %f22732, %f22733, %f22734 },    { %r1, %r2 },            { %r3 },                { %f22731, %f22732, %f22733, %f22734 }; 
	// end inline asm
	// begin inline asm
	mma.sync.aligned.m16n8k8.row.col.f32.f16.f16.f32    { %f22723, %f22724, %f22725, %f22726 },    { %r1, %r2 },            { %r3 },                { %f22723, %f22724, %f22725, %f22726 }; 
	// end inline asm
	// begin inline asm
	mma.sync.aligned.m16n8k8.row.col.f32.f16.f16.f32    { %f22731, %f22732, %f22733, %f22734 },    { %r1, %r2 },            { %r3 },                { %f22731, %f22732, %f22733, %f22734 }; 
	// end inline asm
	// begin inline asm
	mma.sync.aligned.m16n8k8.row.col.f32.f16.f16.f32    { %f22723, %f22724, %f22725, %f22726 },    { %r1, %r2 },            { %r3 },                { %f22723, %f22724, %f22725, %f22726 }; 
	// end inline asm
	// begin inline asm
	mma.sync.aligned.m16n8k8.row.col.f32.f16.f16.f32    { %f22731, %f22732, %f22733, %f22734 },    { %r1, %r2 },            { %r3 },                { %f22731, %f22732, %f22733, %f22734 }; 
	// end inline asm
	// begin inline asm
	mma.sync.aligned.m16n8k8.row.col.f32.f16.f16.f32    { %f22723, %f22724, %f22725, %f22726 },    { %r1, %r2 },            { %r3 },                { %f22723, %f22724, %f22725, %f22726 }; 
	// end inline asm
	// begin inline asm
	mma.sync.aligned.m16n8k8.row.col.f32.f16.f16.f32    { %f22731, %f22732, %f22733, %f22734 },    { %r1, %r2 },            { %r3 },                { %f22731, %f22732, %f22733, %f22734 }; 
	// end inline asm
	// begin inline asm
	mma.sync.aligned.m16n8k8.row.col.f32.f16.f16.f32    { %f22723, %f22724, %f22725, %f22726 },    { %r1, %r2 },            { %r3 },                { %f22723, %f22724, %f22725, %f22726 }; 
	// end inline asm
	// begin inline asm
	mma.sync.aligned.m16n8k8.row.col.f32.f16.f16.f32    { %f22731, %f22732, %f22733, %f22734 },    { %r1, %r2 },            { %r3 },                { %f22731, %f22732, %f22733, %f22734 }; 
	// end inline asm
	// begin inline asm
	mma.sync.aligned.m16n8k8.row.col.f32.f16.f16.f32    { %f22723, %f22724, %f22725, %f22726 },    { %r1, %r2 },            { %r3 },                { %f22723, %f22724, %f22725, %f22726 }; 
	// end inline asm
	// begin inline asm
	mma.sync.aligned.m16n8k8.row.col.f32.f16.f16.f32    { %f22731, %f22732, %f22733, %f22734 },    { %r1, %r2 },            { %r3 },                { %f22731, %f22732, %f22733, %f22734 }; 
	// end inline asm
	// begin inline asm
	mma.sync.aligned.m16n8k8.row.col.f32.f16.f16.f32    { %f22723, %f22724, %f22725, %f22726 },    { %r1, %r2 },            { %r3 },                { %f22723, %f22724, %f22725, %f22726 }; 
	// end inline asm
	// begin inline asm
	mma.sync.aligned.m16n8k8.row.col.f32.f16.f16.f32    { %f22731, %f22732, %f22733, %f22734 },    { %r1, %r2 },            { %r3 },                { %f22731, %f22732, %f22733, %f22734 }; 
	// end inline asm
	// begin inline asm
	mma.sync.aligned.m16n8k8.row.col.f32.f16.f16.f32    { %f22723, %f22724, %f22725, %f22726 },    { %r1, %r2 },            { %r3 },                { %f22723, %f22724, %f22725, %f22726 }; 
	// end inline asm
	// begin inline asm
	mma.sync.aligned.m16n8k8.row.col.f32.f16.f16.f32    { %f22731, %f22732, %f22733, %f22734 },    { %r1, %r2 },            { %r3 },                { %f22731, %f22732, %f22733, %f22734 }; 
	// end inline asm
	// begin inline asm
	mma.sync.aligned.m16n8k8.row.col.f32.f16.f16.f32    { %f22723, %f22724, %f22725, %f22726 },    { %r1, %r2 },            { %r3 },                { %f22723, %f22724, %f22725, %f22726 }; 
	// end inline asm
	// begin inline asm
	mma.sync.aligned.m16n8k8.row.col.f32.f16.f16.f32    { %f22731, %f22732, %f22733, %f22734 },    { %r1, %r2 },            { %r3 },                { %f22731, %f22732, %f22733, %f22734 }; 
	// end inline asm
	// begin inline asm
	mma.sync.aligned.m16n8k8.row.col.f32.f16.f16.f32    { %f22723, %f22724, %f22725, %f22726 },    { %r1, %r2 },            { %r3 },                { %f22723, %f22724, %f22725, %f22726 }; 
	// end inline asm
	// begin inline asm
	mma.sync.aligned.m16n8k8.row.col.f32.f16.f16.f32    { %f22731, %f22732, %f22733, %f22734 },    { %r1, %r2 },            { %r3 },                { %f22731, %f22732, %f22733, %f22734 }; 
	// end inline asm
	// begin inline asm
	mma.sync.aligned.m16n8k8.row.col.f32.f16.f16.f32    { %f22723, %f22724, %f22725, %f22726 },    { %r1, %r2 },            { %r3 },                { %f22723, %f22724, %f22725, %f22726 }; 
	// end inline asm
	// begin inline asm
	mma.sync.aligned.m16n8k8.row.col.f32.f16.f16.f32    { %f22731, %f22732, %f22733, %f22734 },    { %r1, %r2 },            { %r3 },                { %f22731, %f22732, %f22733, %f22734 }; 
	// end inline asm
	// begin inline asm
	mma.sync.aligned.m16n8k8.row.col.f32.f16.f16.f32    { %f22723, %f22724, %f22725, %f22726 },    { %r1, %r2 },            { %r3 },                { %f22723, %f22724, %f22725, %f22726 }; 
	// end inline asm
	// begin inline asm
	mma.sync.aligned.m16n8k8.row.col.f32.f16.f16.f32    { %f22731, %f22732, %f22733, %f22734 },    { %r1, %r2 },            { %r3 },                { %f22731, %f22732, %f22733, %f22734 }; 
	// end inline asm
	// begin inline asm
	mma.sync.aligned.m16n8k8.row.col.f32.f16.f16.f32    { %f22723, %f22724, %f22725, %f22726 },    { %r1, %r2 },            { %r3 },                { %f22723, %f22724, %f22725, %f22726 }; 
	// end inline asm
	// begin inline asm
	mma.sync.aligned.m16n8k8.row.col.f32.f16.f16.f32    { %f22731, %f22732, %f22733, %f22734 },    { %r1, %r2 },            { %r3 },                { %f22731, %f22732, %f22733, %f22734 }; 
	// end inline asm
	// begin inline asm
	mma.sync.aligned.m16n8k8.row.col.f32.f16.f16.f32    { %f22723, %f22724, %f22725, %f22726 },    { %r1, %r2 },            { %r3 },                { %f22723, %f22724, %f22725, %f22726 }; 
	// end inline asm
	// begin inline asm
	mma.sync.aligned.m16n8k8.row.col.f32.f16.f16.f32    { %f22731, %f22732, %f22733, %f22734 },    { %r1, %r2 },            { %r3 },                { %f22731, %f22732, %f22733, %f22734 }; 
	// end inline asm
	// begin inline asm
	mma.sync.aligned.m16n8k8.row.col.f32.f16.f16.f32    { %f22723, %f22724, %f22725, %f22726 },    { %r1, %r2 },            { %r3 },                { %f22723, %f22724, %f22725, %f22726 }; 
	// end inline asm
	// begin inline asm
	mma.sync.aligned.m16n8k8.row.col.f32.f16.f16.f32    { %f22731, %f22732, %f22733, %f22734 },    { %r1, %r2 },            { %r3 },                { %f22731, %f22732, %f22733, %f22734 }; 
	// end inline asm
	// begin inline asm
	mma.sync.aligned.m16n8k8.row.col.f32.f16.f16.f32    { %f22723, %f22724, %f22725, %f22726 },    { %r1, %r2 },            { %r3 },                { %f22723, %f22724, %f22725, %f22726 }; 
	// end inline asm
	// begin inline asm
	mma.sync.aligned.m16n8k8.row.col.f32.f16.f16.f32    { %f22731, %f22732, %f22733, %f22734 },    { %r1, %r2 },            { %r3 },                { %f22731, %f22732, %f22733, %f22734 }; 
	// end inline asm
	// begin inline asm
	mma.sync.aligned.m16n8k8.row.col.f32.f16.f16.f32    { %f22723, %f22724, %f22725, %f22726 },    { %r1, %r2 },            { %r3 },                { %f22723, %f22724, %f22725, %f22726 }; 
	// end inline asm
	// begin inline asm
	mma.sync.aligned.m16n8k8.row.col.f32.f16.f16.f32    { %f22731, %f22732, %f22733, %f22734 },    { %r1, %r2 },            { %r3 },                { %f22731, %f22732, %f22733, %f22734 }; 
	// end inline asm
	// begin inline asm
	mma.sync.aligned.m16n8k8.row.col.f32.f16.f16.f32    { %f22723, %f22724, %f22725, %f22726 },    { %r1, %r2 },            { %r3 },                { %f22723, %f22724, %f22725, %f22726 }; 
	// end inline asm
	// begin inline asm
	mma.sync.aligned.m16n8k8.row.col.f32.f16.f16.f32    { %f22731, %f22732, %f22733, %f22734 },    { %r1, %r2 },            { %r3 },                { %f22731, %f22732, %f22733, %f22734 }; 
	// end inline asm
	// begin inline asm
	mma.sync.aligned.m16n8k8.row.col.f32.f16.f16.f32    { %f22723, %f22724, %f22725, %f22726 },    { %r1, %r2 },            { %r3 },                { %f22723, %f22724, %f22725, %f22726 }; 
	// end inline asm
	// begin inline asm
	mma.sync.aligned.m16n8k8.row.col.f32.f16.f16.f32    { %f22731, %f22732, %f22733, %f22734 },    { %r1, %r2 },            { %r3 },                { %f22731, %f22732, %f22733, %f22734 }; 
	// end inline asm
	// begin inline asm
	mma.sync.aligned.m16n8k8.row.col.f32.f16.f16.f32    { %f22723, %f22724, %f22725, %f22726 },    { %r1, %r2 },            { %r3 },                { %f22723, %f22724, %f22725, %f22726 }; 
	// end inline asm
	// begin inline asm
	mma.sync.aligned.m16n8k8.row.col.f32.f16.f16.f32    { %f22731, %f22732, %f22733, %f22734 },    { %r1, %r2 },            { %r3 },                { %f22731, %f22732, %f22733, %f22734 }; 
	// end inline asm
	// begin inline asm
	mma.sync.aligned.m16n8k8.row.col.f32.f16.f16.f32    { %f22723, %f22724, %f22725, %f22726 },    { %r1, %r2 },            { %r3 },                { %f22723, %f22724, %f22725, %f22726 }; 
	// end inline asm
	// begin inline asm
	mma.sync.aligned.m16n8k8.row.col.f32.f16.f16.f32    { %f22731, %f22732, %f22733, %f22734 },    { %r1, %r2 },            { %r3 },                { %f22731, %f22732, %f22733, %f22734 }; 
	// end inline asm
	// begin inline asm
	mma.sync.aligned.m16n8k8.row.col.f32.f16.f16.f32    { %f22723, %f22724, %f22725, %f22726 },    { %r1, %r2 },            { %r3 },                { %f22723, %f22724, %f22725, %f22726 }; 
	// end inline asm
	// begin inline asm
	mma.sync.aligned.m16n8k8.row.col.f32.f16.f16.f32    { %f22731, %f22732, %f22733, %f22734 },    { %r1, %r2 },            { %r3 },                { %f22731, %f22732, %f22733, %f22734 }; 
	// end inline asm
	// begin inline asm
	mma.sync.aligned.m16n8k8.row.col.f32.f16.f16.f32    { %f22723, %f22724, %f22725, %f22726 },    { %r1, %r2 },            { %r3 },                { %f22723, %f22724, %f22725, %f22726 }; 
	// end inline asm
	// begin inline asm
	mma.sync.aligned.m16n8k8.row.col.f32.f16.f16.f32    { %f22731, %f22732, %f22733, %f22734 },    { %r1, %r2 },            { %r3 },                { %f22731, %f22732, %f22733, %f22734 }; 
	// end inline asm
	// begin inline asm
	mma.sync.aligned.m16n8k8.row.col.f32.f16.f16.f32    { %f22723, %f22724, %f22725, %f22726 },    { %r1, %r2 },            { %r3 },                { %f22723, %f22724, %f22725, %f22726 }; 
	// end inline asm
	// begin inline asm
	mma.sync.aligned.m16n8k8.row.col.f32.f16.f16.f32    { %f22731, %f22732, %f22733, %f22734 },    { %r1, %r2 },            { %r3 },                { %f22731, %f22732, %f22733, %f22734 }; 
	// end inline asm
	// begin inline asm
	mma.sync.aligned.m16n8k8.row.col.f32.f16.f16.f32    { %f22723, %f22724, %f22725, %f22726 },    { %r1, %r2 },            { %r3 },                { %f22723, %f22724, %f22725, %f22726 }; 
	// end inline asm
	// begin inline asm
	mma.sync.aligned.m16n8k8.row.col.f32.f16.f16.f32    { %f22731, %f22732, %f22733, %f22734 },    { %r1, %r2 },            { %r3 },                { %f22731, %f22732, %f22733, %f22734 }; 
	// end inline asm
	// begin inline asm
	mma.sync.aligned.m16n8k8.row.col.f32.f16.f16.f32    { %f22723, %f22724, %f22725, %f22726 },    { %r1, %r2 },            { %r3 },                { %f22723, %f22724, %f22725, %f22726 }; 
	// end inline asm
	// begin inline asm
	mma.sync.aligned.m16n8k8.row.col.f32.f16.f16.f32    { %f22731, %f22732, %f22733, %f22734 },    { %r1, %r2 },            { %r3 },                { %f22731, %f22732, %f22733, %f22734 }; 
	// end inline asm
	// begin inline asm
	mma.sync.aligned.m16n8k8.row.col.f32.f16.f16.f32    { %f22723, %f22724, %f22725, %f22726 },    { %r1, %r2 },            { %r3 },                { %f22723, %f22724, %f22725, %f22726 }; 
	// end inline asm
	// begin inline asm
	mma.sync.aligned.m16n8k8.row.col.f32.f16.f16.f32    { %f22731, %f22732, %f22733, %f22734 },    { %r1, %r2 },            { %r3 },                { %f22731, %f22732, %f22733, %f22734 }; 
	// end inline asm
	// begin inline asm
	mma.sync.aligned.m16n8k8.row.col.f32.f16.f16.f32    { %f22723, %f22724, %f22725, %f22726 },    { %r1, %r2 },            { %r3 },                { %f22723, %f22724, %f22725, %f22726 }; 
	// end inline asm
	// begin inline asm
	mma.sync.aligned.m16n8k8.row.col.f32.f16.f16.f32    { %f22731, %f22732, %f22733, %f22734 },    { %r1, %r2 },            { %r3 },                { %f22731, %f22732, %f22733, %f22734 }; 
	// end inline asm
	// begin inline asm
	mma.sync.aligned.m16n8k8.row.col.f32.f16.f16.f32    { %f22723, %f22724, %f22725, %f22726 },    { %r1, %r2 },            { %r3 },                { %f22723, %f22724, %f22725, %f22726 }; 
	// end inline asm
	// begin inline asm
	mma.sync.aligned.m16n8k8.row.col.f32.f16.f16.f32    { %f22731, %f22732, %f22733, %f22734 },    { %r1, %r2 },            { %r3 },                { %f22731, %f22732, %f22733, %f22734 }; 
	// end inline asm
	// begin inline asm
	mma.sync.aligned.m16n8k8.row.col.f32.f16.f16.f32    { %f22723, %f22724, %f22725, %f22726 },    { %r1, %r2 },            { %r3 },                { %f22723, %f22724, %f22725, %f22726 }; 
	// end inline asm
	// begin inline asm
	mma.sync.aligned.m16n8k8.row.col.f32.f16.f16.f32    { %f22731, %f22732, %f22733, %f22734 },    { %r1, %r2 },            { %r3 },                { %f22731, %f22732, %f22733, %f22734 }; 
	// end inline asm
	// begin inline asm
	mma.sync.aligned.m16n8k8.row.col.f32.f16.f16.f32    { %f22723, %f22724, %f22725, %f22726 },    { %r1, %r2 },            { %r3 },                { %f22723, %f22724, %f22725, %f22726 }; 
	// end inline asm
	// begin inline asm
	mma.sync.aligned.m16n8k8.row.col.f32.f16.f16.f32    { %f22731, %f22732, %f22733, %f22734 },    { %r1, %r2 },            { %r3 },                { %f22731, %f22732, %f22733, %f22734 }; 
	// end inline asm
	// begin inline asm
	mma.sync.aligned.m16n8k8.row.col.f32.f16.f16.f32    { %f22723, %f22724, %f22725, %f22726 },    { %r1, %r2 },            { %r3 },                { %f22723, %f22724, %f22725, %f22726 }; 
	// end inline asm
	// begin inline asm
	mma.sync.aligned.m16n8k8.row.col.f32.f16.f16.f32    { %f22731, %f22732, %f22733, %f22734 },    { %r1, %r2 },            { %r3 },                { %f22731, %f22732, %f22733, %f22734 }; 
	// end inline asm
	// begin inline asm
	mma.sync.aligned.m16n8k8.row.col.f32.f16.f16.f32    { %f22723, %f22724, %f22725, %f22726 },    { %r1, %r2 },            { %r3 },                { %f22723, %f22724, %f22725, %f22726 }; 
	// end inline asm
	// begin inline asm
	mma.sync.aligned.m16n8k8.row.col.f32.f16.f16.f32    { %f22731, %f22732, %f22733, %f22734 },    { %r1, %r2 },            { %r3 },                { %f22731, %f22732, %f22733, %f22734 }; 
	// end inline asm
	// begin inline asm
	mma.sync.aligned.m16n8k8.row.col.f32.f16.f16.f32    { %f22723, %f22724, %f22725, %f22726 },    { %r1, %r2 },            { %r3 },                { %f22723, %f22724, %f22725, %f22726 }; 
	// end inline asm
	// begin inline asm
	mma.sync.aligned.m16n8k8.row.col.f32.f16.f16.f32    { %f22731, %f22732, %f22733, %f22734 },    { %r1, %r2 },            { %r3 },                { %f22731, %f22732, %f22733, %f22734 }; 
	// end inline asm
	// begin inline asm
	mma.sync.aligned.m16n8k8.row.col.f32.f16.f16.f32    { %f22723, %f22724, %f22725, %f22726 },    { %r1, %r2 },            { %r3 },                { %f22723, %f22724, %f22725, %f22726 }; 
	// end inline asm
	// begin inline asm
	mma.sync.aligned.m16n8k8.row.col.f32.f16.f16.f32    { %f22731, %f22732, %f22733, %f22734 },    { %r1, %r2 },            { %r3 },                { %f22731, %f22732, %f22733, %f22734 }; 
	// end inline asm
	// begin inline asm
	mma.sync.aligned.m16n8k8.row.col.f32.f16.f16.f32    { %f22723, %f22724, %f22725, %f22726 },    { %r1, %r2 },            { %r3 },                { %f22723, %f22724, %f22725, %f22726 }; 
	// end inline asm
	// begin inline asm
	mma.sync.aligned.m16n8k8.row.col.f32.f16.f16.f32    { %f22731, %f22732, %f22733, %f22734 },    { %r1, %r2 },            { %r3 },                { %f22731, %f22732, %f22733, %f22734 }; 
	// end inline asm
	// begin inline asm
	mma.sync.aligned.m16n8k8.row.col.f32.f16.f16.f32    { %f22723, %f22724, %f22725, %f22726 },    { %r1, %r2 },            { %r3 },                { %f22723, %f22724, %f22725, %f22726 }; 
	// end inline asm
	// begin inline asm
	mma.sync.aligned.m16n8k8.row.col.f32.f16.f16.f32    { %f22731, %f22732, %f22733, %f22734 },    { %r1, %r2 },            { %r3 },                { %f22731, %f22732, %f22733, %f22734 }; 
	// end inline asm
	// begin inline asm
	mma.sync.aligned.m16n8k8.row.col.f32.f16.f16.f32    { %f22723, %f22724, %f22725, %f22726 },    { %r1, %r2 },            { %r3 },                { %f22723, %f22724, %f22725, %f22726 }; 
	// end inline asm
	// begin inline asm
	mma.sync.aligned.m16n8k8.row.col.f32.f16.f16.f32    { %f22731, %f22732, %f22733, %f22734 },    { %r1, %r2 },            { %r3 },                { %f22731, %f22732, %f22733, %f22734 }; 
	// end inline asm
	// begin inline asm
	mma.sync.aligned.m16n8k8.row.col.f32.f16.f16.f32    { %f22723, %f22724, %f22725, %f22726 },    { %r1, %r2 },            { %r3 },                { %f22723, %f22724, %f22725, %f22726 }; 
	// end inline asm
	// begin inline asm
	mma.sync.aligned.m16n8k8.row.col.f32.f16.f16.f32    { %f22731, %f22732, %f22733, %f22734 },    { %r1, %r2 },            { %r3 },                { %f22731, %f22732, %f22733, %f22734 }; 
	// end inline asm
	// begin inline asm
	mma.sync.aligned.m16n8k8.row.col.f32.f16.f16.f32    { %f22723, %f22724, %f22725, %f22726 },    { %r1, %r2 },            { %r3 },                { %f22723, %f22724, %f22725, %f22726 }; 
	// end inline asm
	// begin inline asm
	mma.sync.aligned.m16n8k8.row.col.f32.f16.f16.f32    { %f22731, %f22732, %f22733, %f22734 },    { %r1, %r2 },            { %r3 },                { %f22731, %f22732, %f22733, %f22734 }; 
	// end inline asm
	// begin inline asm
	mma.sync.aligned.m16n8k8.row.col.f32.f16.f16.f32    { %f22723, %f22724, %f22725, %f22726 },    { %r1, %r2 },            { %r3 },                { %f22723, %f22724, %f22725, %f22726 }; 
	// end inline asm
	// begin inline asm
	mma.sync.aligned.m16n8k8.row.col.f32.f16.f16.f32    { %f22731, %f22732, %f22733, %f22734 },    { %r1, %r2 },            { %r3 },                { %f22731, %f22732, %f22733, %f22734 }; 
	// end inline asm
	// begin inline asm
	mma.sync.aligned.m16n8k8.row.col.f32.f16.f16.f32    { %f22723, %f22724, %f22725, %f22726 },    { %r1, %r2 },            { %r3 },                { %f22723, %f22724, %f22725, %f22726 }; 
	// end inline asm
	// begin inline asm
	mma.sync.aligned.m16n8k8.row.col.f32.f16.f16.f32    { %f22731, %f22732, %f22733, %f22734 },    { %r1, %r2 },            { %r3 },                { %f22731, %f22732, %f22733, %f22734 }; 
	// end inline asm
	// begin inline asm
	mma.sync.aligned.m16n8k8.row.col.f32.f16.f16.f32    { %f22723, %f22724, %f22725, %f22726 },    { %r1, %r2 },            { %r3 },                { %f22723, %f22724, %f22725, %f22726 }; 
	// end inline asm
	// begin inline asm
	mma.sync.aligned.m16n8k8.row.col.f32.f16.f16.f32    { %f22731, %f22732, %f22733, %f22734 },    { %r1, %r2 },            { %r3 },                { %f22731, %f22732, %f22733, %f22734 }; 
	// end inline asm
	// begin inline asm
	mma.sync.aligned.m16n8k8.row.col.f32.f16.f16.f32    { %f22723, %f22724, %f22725, %f22726 },    { %r1, %r2 },            { %r3 },                { %f22723, %f22724, %f22725, %f22726 }; 
	// end inline asm
	// begin inline asm
	mma.sync.aligned.m16n8k8.row.col.f32.f16.f16.f32    { %f22731, %f22732, %f22733, %f22734 },    { %r1, %r2 },            { %r3 },                { %f22731, %f22732, %f22733, %f22734 }; 
	// end inline asm
	// begin inline asm
	mma.sync.aligned.m16n8k8.row.col.f32.f16.f16.f32    { %f22723, %f22724, %f22725, %f22726 },    { %r1, %r2 },            { %r3 },                { %f22723, %f22724, %f22725, %f22726 }; 
	// end inline asm
	// begin inline asm
	mma.sync.aligned.m16n8k8.row.col.f32.f16.f16.f32    { %f22731, %f22732, %f22733, %f22734 },    { %r1, %r2 },            { %r3 },                { %f22731, %f22732, %f22733, %f22734 }; 
	// end inline asm
	// begin inline asm
	mma.sync.aligned.m16n8k8.row.col.f32.f16.f16.f32    { %f22723, %f22724, %f22725, %f22726 },    { %r1, %r2 },            { %r3 },                { %f22723, %f22724, %f22725, %f22726 }; 
	// end inline asm
	// begin inline asm
	mma.sync.aligned.m16n8k8.row.col.f32.f16.f16.f32    { %f22731, %f22732, %f22733, %f22734 },    { %r1, %r2 },            { %r3 },                { %f22731, %f22732, %f22733, %f22734 }; 
	// end inline asm
	// begin inline asm
	mma.sync.aligned.m16n8k8.row.col.f32.f16.f16.f32    { %f22723, %f22724, %f22725, %f22726 },    { %r1, %r2 },            { %r3 },                { %f22723, %f22724, %f22725, %f22726 }; 
	// end inline asm
	// begin inline asm
	mma.sync.aligned.m16n8k8.row.col.f32.f16.f16.f32    { %f22731, %f22732, %f22733, %f22734 },    { %r1, %r2 },            { %r3 },                { %f22731, %f22732, %f22733, %f22734 }; 
	// end inline asm
	// begin inline asm
	mma.sync.aligned.m16n8k8.row.col.f32.f16.f16.f32    { %f22723, %f22724, %f22725, %f22726 },    { %r1, %r2 },            { %r3 },                { %f22723, %f22724, %f22725, %f22726 }; 
	// end inline asm
	// begin inline asm
	mma.sync.aligned.m16n8k8.row.col.f32.f16.f16.f32    { %f22731, %f22732, %f22733, %f22734 },    { %r1, %r2 },            { %r3 },                { %f22731, %f22732, %f22733, %f22734 }; 
	// end inline asm
	// begin inline asm
	mma.sync.aligned.m16n8k8.row.col.f32.f16.f16.f32    { %f22723, %f22724, %f22725, %f22726 },    { %r1, %r2 },            { %r3 },                { %f22723, %f22724, %f22725, %f22726 }; 
	// end inline asm
	// begin inline asm
	mma.sync.aligned.m16n8k8.row.col.f32.f16.f16.f32    { %f22731, %f22732, %f22733, %f22734 },    { %r1, %r2 },            { %r3 },                { %f22731, %f22732, %f22733, %f22734 }; 
	// end inline asm
	// begin inline asm
	mma.sync.aligned.m16n8k8.row.col.f32.f16.f16.f32    { %f22723, %f22724, %f22725, %f22726 },    { %r1, %r2 },            { %r3 },                { %f22723, %f22724, %f22725, %f22726 }; 
	// end inline asm
	// begin inline asm
	mma.sync.aligned.m16n8k8.row.col.f32.f16.f16.f32    { %f22731, %f22732, %f22733, %f22734 },    { %r1, %r2 },            { %r3 },                { %f22731, %f22732, %f22733, %f22734 }; 
	// end inline asm
	// begin inline asm
	mma.sync.aligned.m16n8k8.row.col.f32.f16.f16.f32    { %f22723, %f22724, %f22725, %f22726 },    { %r1, %r2 },            { %r3 },                { %f22723, %f22724, %f22725, %f22726 }; 
	// end inline asm
	// begin inline asm
	mma.sync.aligned.m16n8k8.row.col.f32.f16.f16.f32    { %f22731, %f22732, %f22733, %f22734 },    { %r1, %r2 },            { %r3 },                { %f22731, %f22732, %f22733, %f22734 }; 
	// end inline asm
	// begin inline asm
	mma.sync.aligned.m16n8k8.row.col.f32.f16.f16.f32    { %f22723, %f22724, %f22725, %f22726 },    { %r1, %r2 },            { %r3 },                { %f22723, %f22724, %f22725, %f22726 }; 
	// end inline asm
	// begin inline asm
	mma.sync.aligned.m16n8k8.row.col.f32.f16.f16.f32    { %f22731, %f22732, %f22733, %f22734 },    { %r1, %r2 },            { %r3 },                { %f22731, %f22732, %f22733, %f22734 }; 
	// end inline asm
	// begin inline asm
	mma.sync.aligned.m16n8k8.row.col.f32.f16.f16.f32    { %f22723, %f22724, %f22725, %f22726 },    { %r1, %r2 },            { %r3 },                { %f22723, %f22724, %f22725, %f22726 }; 
	// end inline asm
	// begin inline asm
	mma.sync.aligned.m16n8k8.row.col.f32.f16.f16.f32    { %f22731, %f22732, %f22733, %f22734 },    { %r1, %r2 },            { %r3 },                { %f22731, %f22732, %f22733, %f22734 }; 
	// end inline asm
	// begin inline asm
	mma.sync.aligned.m16n8k8.row.col.f32.f16.f16.f32    { %f22723, %f22724, %f22725, %f22726 },    { %r1, %r2 },            { %r3 },                { %f22723, %f22724, %f22725, %f22726 }; 
	// end inline asm
	// begin inline asm
	mma.sync.aligned.m16n8k8.row.col.f32.f16.f16.f32    { %f22731, %f22732, %f22733, %f22734 },    { %r1, %r2 },            { %r3 },                { %f22731, %f22732, %f22733, %f22734 }; 
	// end inline asm
	// begin inline asm
	mma.sync.aligned.m16n8k8.row.col.f32.f16.f16.f32    { %f22723, %f22724, %f22725, %f22726 },    { %r1, %r2 },            { %r3 },                { %f22723, %f22724, %f22725, %f22726 }; 
	// end inline asm
	// begin inline asm
	mma.sync.aligned.m16n8k8.row.col.f32.f16.f16.f32    { %f22731, %f22732, %f22733, %f22734 },    { %r1, %r2 },            { %r3 },                { %f22731, %f22732, %f22733, %f22734 }; 
	// end inline asm
	// begin inline asm
	mma.sync.aligned.m16n8k8.row.col.f32.f16.f16.f32    { %f22723, %f22724, %f22725, %f22726 },    { %r1, %r2 },            { %r3 },                { %f22723, %f22724, %f22725, %f22726 }; 
	// end inline asm
	// begin inline asm
	mma.sync.aligned.m16n8k8.row.col.f32.f16.f16.f32    { %f22731, %f22732, %f22733, %f22734 },    { %r1, %r2 },            { %r3 },                { %f22731, %f22732, %f22733, %f22734 }; 
	// end inline asm
	// begin inline asm
	mma.sync.aligned.m16n8k8.row.col.f32.f16.f16.f32    { %f22723, %f22724, %f22725, %f22726 },    { %r1, %r2 },            { %r3 },                { %f22723, %f22724, %f22725, %f22726 }; 
	// end inline asm
	// begin inline asm
	mma.sync.aligned.m16n8k8.row.col.f32.f16.f16.f32    { %f22731, %f22732, %f22733, %f22734 },    { %r1, %r2 },            { %r3 },                { %f22731, %f22732, %f22733, %f22734 }; 
	// end inline asm
	// begin inline asm
	mma.sync.aligned.m16n8k8.row.col.f32.f16.f16.f32    { %f22723, %f22724, %f22725, %f22726 },    { %r1, %r2 },            { %r3 },                { %f22723, %f22724, %f22725, %f22726 }; 
	// end inline asm
	// begin inline asm
	mma.sync.aligned.m16n8k8.row.col.f32.f16.f16.f32    { %f22731, %f22732, %f22733, %f22734 },    { %r1, %r2 },            { %r3 },                { %f22731, %f22732, %f22733, %f22734 }; 
	// end inline asm
	// begin inline asm
	mma.sync.aligned.m16n8k8.row.col.f32.f16.f16.f32    { %f22723, %f22724, %f22725, %f22726 },    { %r1, %r2 },            { %r3 },                { %f22723, %f22724, %f22725, %f22726 }; 
	// end inline asm
	// begin inline asm
	mma.sync.aligned.m16n8k8.row.col.f32.f16.f16.f32    { %f22731, %f22732, %f22733, %f22734 },    { %r1, %r2 },            { %r3 },                { %f22731, %f22732, %f22733, %f22734 }; 
	// end inline asm
	// begin inline asm
	mma.sync.aligned.m16n8k8.row.col.f32.f16.f16.f32    { %f22723, %f22724, %f22725, %f22726 },    { %r1, %r2 },            { %r3 },                { %f22723, %f22724, %f22725, %f22726 }; 
	// end inline asm
	// begin inline asm
	mma.sync.aligned.m16n8k8.row.col.f32.f16.f16.f32    { %f22731, %f22732, %f22733, %f22734 },    { %r1, %r2 },            { %r3 },                { %f22731, %f22732, %f22733, %f22734 }; 
	// end inline asm
	// begin inline asm
	mma.sync.aligned.m16n8k8.row.col.f32.f16.f16.f32    { %f22723, %f22724, %f22725, %f22726 },    { %r1, %r2 },            { %r3 },                { %f22723, %f22724, %f22725, %f22726 }; 
	// end inline asm
	// begin inline asm
	mma.sync.aligned.m16n8k8.row.col.f32.f16.f16.f32    { %f22731, %f22732, %f22733, %f22734 },    { %r1, %r2 },            { %r3 },                { %f22731, %f22732, %f22733, %f22734 }; 
	// end inline asm
	// begin inline asm
	mma.sync.aligned.m16n8k8.row.col.f32.f16.f16.f32    { %f22723, %f22724, %f22725, %f22726 },    { %r1, %r2 },            { %r3 },                { %f22723, %f22724, %f22725, %f22726 }; 
	// end inline asm
	// begin inline asm
	mma.sync.aligned.m16n8k8.row.col.f32.f16.f16.f32    { %f22731, %f22732, %f22733, %f22734 },    { %r1, %r2 },            { %r3 },                { %f22731, %f22732, %f22733, %f22734 }; 
	// end inline asm
	// begin inline asm
	mma.sync.aligned.m16n8k8.row.col.f32.f16.f16.f32    { %f22723, %f22724, %f22725, %f22726 },    { %r1, %r2 },            { %r3 },                { %f22723, %f22724, %f22725, %f22726 }; 
	// end inline asm
	// begin inline asm
	mma.sync.aligned.m16n8k8.row.col.f32.f16.f16.f32    { %f22731, %f22732, %f22733, %f22734 },    { %r1, %r2 },            { %r3 },                { %f22731, %f22732, %f22733, %f22734 }; 
	// end inline asm
	// begin inline asm
	mma.sync.aligned.m16n8k8.row.col.f32.f16.f16.f32    { %f22723, %f22724, %f22725, %f22726 },    { %r1, %r2 },            { %r3 },                { %f22723, %f22724, %f22725, %f22726 }; 
	// end inline asm
	// begin inline asm
	mma.sync.aligned.m16n8k8.row.col.f32.f16.f16.f32    { %f22731, %f22732, %f22733, %f22734 },    { %r1, %r2 },            { %r3 },                { %f22731, %f22732, %f22733, %f22734 }; 
	// end inline asm
	// begin inline asm
	mma.sync.aligned.m16n8k8.row.col.f32.f16.f16.f32    { %f22723, %f22724, %f22725, %f22726 },    { %r1, %r2 },            { %r3 },                { %f22723, %f22724, %f22725, %f22726 }; 
	// end inline asm
	// begin inline asm
	mma.sync.aligned.m16n8k8.row.col.f32.f16.f16.f32    { %f22731, %f22732, %f22733, %f22734 },    { %r1, %r2 },            { %r3 },                { %f22731, %f22732, %f22733, %f22734 }; 
	// end inline asm
	// begin inline asm
	mma.sync.aligned.m16n8k8.row.col.f32.f16.f16.f32    { %f22723, %f22724, %f22725, %f22726 },    { %r1, %r2 },            { %r3 },                { %f22723, %f22724, %f22725, %f22726 }; 
	// end inline asm
	// begin inline asm
	mma.sync.aligned.m16n8k8.row.col.f32.f16.f16.f32    { %f22731, %f22732, %f22733, %f22734 },    { %r1, %r2 },            { %r3 },                { %f22731, %f22732, %f22733, %f22734 }; 
	// end inline asm
	// begin inline asm
	mma.sync.aligned.m16n8k8.row.col.f32.f16.f16.f32    { %f22723, %f22724, %f22725, %f22726 },    { %r1, %r2 },            { %r3 },                { %f22723, %f22724, %f22725, %f22726 }; 
	// end inline asm
	// begin inline asm
	mma.sync.aligned.m16n8k8.row.col.f32.f16.f16.f32    { %f22731, %f22732, %f22733, %f22734 },    { %r1, %r2 },            { %r3 },                { %f22731, %f22732, %f22733, %f22734 }; 
	// end inline asm
	// begin inline asm
	mma.sync.aligned.m16n8k8.row.col.f32.f16.f16.f32    { %f22723, %f22724, %f22725, %f22726 },    { %r1, %r2 },            { %r3 },                { %f22723, %f22724, %f22725, %f22726 }; 
	// end inline asm
	// begin inline asm
	mma.sync.aligned.m16n8k8.row.col.f32.f16.f16.f32    { %f22731, %f22732, %f22733, %f22734 },    { %r1, %r2 },            { %r3 },                { %f22731, %f22732, %f22733, %f22734 }; 
	// end inline asm
	// begin inline asm
	mma.sync.aligned.m16n8k8.row.col.f32.f16.f16.f32    { %f22723, %f22724, %f22725, %f22726 },    { %r1, %r2 },            { %r3 },                { %f22723, %f22724, %f22725, %f22726 }; 
	// end inline asm
	// begin inline asm
	mma.sync.aligned.m16n8k8.row.col.f32.f16.f16.f32    { %f22731, %f22732, %f22733, %f22734 },    { %r1, %r2 },            { %r3 },                { %f22731, %f22732, %f22733, %f22734 }; 
	// end inline asm
	// begin inline asm
	mma.sync.aligned.m16n8k8.row.col.f32.f16.f16.f32    { %f22723, %f22724, %f22725, %f22726 },    { %r1, %r2 },            { %r3 },                { %f22723, %f22724, %f22725, %f22726 }; 
	// end inline asm
	// begin inline asm
	mma.sync.aligned.m16n8k8.row.col.f32.f16.f16.f32    { %f22731, %f22732, %f22733, %f22734 },    { %r1, %r2 },            { %r3 },                { %f22731, %f22732, %f22733, %f22734 }; 
	// end inline asm
	// begin inline asm
	mma.sync.aligned.m16n8k8.row.col.f32.f16.f16.f32    { %f22723, %f22724, %f22725, %f22726 },    { %r1, %r2 },            { %r3 },                { %f22723, %f22724, %f22725, %f22726 }; 
	// end inline asm
	// begin inline asm
	mma.sync.aligned.m16n8k8.row.col.f32.f16.f16.f32    { %f22731, %f22732, %f22733, %f22734 },    { %r1, %r2 },            { %r3 },                { %f22731, %f22732, %f22733, %f22734 }; 
	// end inline asm
	// begin inline asm
	mma.sync.aligned.m16n8k8.row.col.f32.f16.f16.f32    { %f22723, %f22724, %f22725, %f22726 },    { %r1, %r2 },            { %r3 },                { %f22723, %f22724, %f22725, %f22726 }; 
	// end inline asm
	// begin inline asm
	mma.sync.aligned.m16n8k8.row.col.f32.f16.f16.f32    { %f22731, %f22732, %f22733, %f22734 },    { %r1, %r2 },            { %r3 },                { %f22731, %f22732, %f22733, %f22734 }; 
	// end inline asm
	// begin inline asm
	mma.sync.aligned.m16n8k8.row.col.f32.f16.f16.f32    { %f22723, %f22724, %f22725, %f22726 },    { %r1, %r2 },            { %r3 },                { %f22723, %f22724, %f22725, %f22726 }; 
	// end inline asm
	// begin inline asm
	mma.sync.aligned.m16n8k8.row.col.f32.f16.f16.f32    { %f22731, %f22732, %f22733, %f22734 },    { %r1, %r2 },            { %r3 },                { %f22731, %f22732, %f22733, %f22734 }; 
	// end inline asm
	// begin inline asm
	mma.sync.aligned.m16n8k8.row.col.f32.f16.f16.f32    { %f22723, %f22724, %f22725, %f22726 },    { %r1, %r2 },            { %r3 },                { %f22723, %f22724, %f22725, %f22726 }; 
	// end inline asm
	// begin inline asm
	mma.sync.aligned.m16n8k8.row.col.f32.f16.f16.f32    { %f22731, %f22732, %f22733, %f22734 },    { %r1, %r2 },            { %r3 },                { %f22731, %f22732, %f22733, %f22734 }; 
	// end inline asm
	// begin inline asm
	mma.sync.aligned.m16n8k8.row.col.f32.f16.f16.f32    { %f22723, %f22724, %f22725, %f22726 },    { %r1, %r2 },            { %r3 },                { %f22723, %f22724, %f22725, %f22726 }; 
	// end inline asm
	// begin inline asm
	mma.sync.aligned.m16n8k8.row.col.f32.f16.f16.f32    { %f22731, %f22732, %f22733, %f22734 },    { %r1, %r2 },            { %r3 },                { %f22731, %f22732, %f22733, %f22734 }; 
	// end inline asm
	// begin inline asm
	mma.sync.aligned.m16n8k8.row.col.f32.f16.f16.f32    { %f22723, %f22724, %f22725, %f22726 },    { %r1, %r2 },            { %r3 },                { %f22723, %f22724, %f22725, %f22726 }; 
	// end inline asm
	// begin inline asm
	mma.sync.aligned.m16n8k8.row.col.f32.f16.f16.f32    { %f22731, %f22732, %f22733, %f22734 },    { %r1, %r2 },            { %r3 },                { %f22731, %f22732, %f22733, %f22734 }; 
	// end inline asm
	// begin inline asm
	mma.sync.aligned.m16n8k8.row.col.f32.f16.f16.f32    { %f22723, %f22724, %f22725, %f22726 },    { %r1, %r2 },            { %r3 },                { %f22723, %f22724, %f22725, %f22726 }; 
	// end inline asm
	// begin inline asm
	mma.sync.aligned.m16n8k8.row.col.f32.f16.f16.f32    { %f22731, %f22732, %f22733, %f22734 },    { %r1, %r2 },            { %r3 },                { %f22731, %f22732, %f22733, %f22734 }; 
	// end inline asm
	// begin inline asm
	mma.sync.aligned.m16n8k8.row.col.f32.f16.f16.f32    { %f22723, %f22724, %f22725, %f22726 },    { %r1, %r2 },            { %r3 },                { %f22723, %f22724, %f22725, %f22726 }; 
	// end inline asm
	// begin inline asm
	mma.sync.aligned.m16n8k8.row.col.f32.f16.f16.f32    { %f22731, %f22732, %f22733, %f22734 },    { %r1, %r2 },            { %r3 },                { %f22731, %f22732, %f22733, %f22734 }; 
	// end inline asm
	// begin inline asm
	mma.sync.aligned.m16n8k8.row.col.f32.f16.f16.f32    { %f22723, %f22724, %f22725, %f22726 },    { %r1, %r2 },            { %r3 },                { %f22723, %f22724, %f22725, %f22726 }; 
	// end inline asm
	// begin inline asm
	mma.sync.aligned.m16n8k8.row.col.f32.f16.f16.f32    { %f22731, %f22732, %f22733, %f22734 },    { %r1, %r2 },            { %r3 },                { %f22731, %f22732, %f22733, %f22734 }; 
	// end inline asm
	// begin inline asm
	mma.sync.aligned.m16n8k8.row.col.f32.f16.f16.f32    { %f22723, %f22724, %f22725, %f22726 },    { %r1, %r2 },            { %r3 },                { %f22723, %f22724, %f22725, %f22726 }; 
	// end inline asm
	// begin inline asm
	mma.sync.aligned.m16n8k8.row.col.f32.f16.f16.f32    { %f22731, %f22732, %f22733, %f22734 },    { %r1, %r2 },            { %r3 },                { %f22731, %f22732, %f22733, %f22734 }; 
	// end inline asm
	// begin inline asm
	mma.sync.aligned.m16n8k8.row.col.f32.f16.f16.f32    { %f22723, %f22724, %f22725, %f22726 },    { %r1, %r2 },            { %r3 },                { %f22723, %f22724, %f22725, %f22726 }; 
	// end inline asm
	// begin inline asm
	mma.sync.aligned.m16n8k8.row.col.f32.f16.f16.f32    { %f22731, %f22732, %f22733, %f22734 },    { %r1, %r2 },            { %r3 },                { %f22731, %f22732, %f22733, %f22734 }; 
	// end inline asm
	// begin inline asm
	mma.sync.aligned.m16n8k8.row.col.f32.f16.f16.f32    { %f22723, %f22724, %f22725, %f22726 },    { %r1, %r2 },            { %r3 },                { %f22723, %f22724, %f22725, %f22726 }; 
	// end inline asm
	// begin inline asm
	mma.sync.aligned.m16n8k8.row.col.f32.f16.f16.f32    { %f22731, %f22732, %f22733, %f22734 },    { %r1, %r2 },            { %r3 },                { %f22731, %f22732, %f22733, %f22734 }; 
	// end inline asm
	// begin inline asm
	mma.sync.aligned.m16n8k8.row.col.f32.f16.f16.f32    { %f22723, %f22724, %f22725, %f22726 },    { %r1, %r2 },            { %r3 },                { %f22723, %f22724, %f22725, %f22726 }; 
	// end inline asm
	// begin inline asm
	mma.sync.aligned.m16n8k8.row.col.f32.f16.f16.f32    { %f22731, %f22732, %f22733, %f22734 },    { %r1, %r2 },            { %r3 },                { %f22731, %f22732, %f22733, %f22734 }; 
	// end inline asm
	// begin inline asm
	mma.sync.aligned.m16n8k8.row.col.f32.f16.f16.f32    { %f22723, %f22724, %f22725, %f22726 },    { %r1, %r2 },            { %r3 },                { %f22723, %f22724, %f22725, %f22726 }; 
	// end inline asm
	// begin inline asm
	mma.sync.aligned.m16n8k8.row.col.f32.f16.f16.f32    { %f22731, %f22732, %f22733, %f22734 },    { %r1, %r2 },            { %r3 },                { %f22731, %f22732, %f22733, %f22734 }; 
	// end inline asm
	// begin inline asm
	mma.sync.aligned.m16n8k8.row.col.f32.f16.f16.f32    { %f22723, %f22724, %f22725, %f22726 },    { %r1, %r2 },            { %r3 },                { %f22723, %f22724, %f22725, %f22726 }; 
	// end inline asm
	// begin inline asm
	mma.sync.aligned.m16n8k8.row.col.f32.f16.f16.f32    { %f22731, %f22732, %f22733, %f22734 },    { %r1, %r2 },            { %r3 },                { %f22731, %f22732, %f22733, %f22734 }; 
	// end inline asm
	// begin inline asm
	mma.sync.aligned.m16n8k8.row.col.f32.f16.f16.f32    { %f22723, %f22724, %f22725, %f22726 },    { %r1, %r2 },            { %r3 },                { %f22723, %f22724, %f22725, %f22726 }; 
	// end inline asm
	// begin inline asm
	mma.sync.aligned.m16n8k8.row.col.f32.f16.f16.f32    { %f22731, %f22732, %f22733, %f22734 },    { %r1, %r2 },            { %r3 },                { %f22731, %f22732, %f22733, %f22734 }; 
	// end inline asm
	// begin inline asm
	mma.sync.aligned.m16n8k8.row.col.f32.f16.f16.f32    { %f22723, %f22724, %f22725, %f22726 },    { %r1, %r2 },            { %r3 },                { %f22723, %f22724, %f22725, %f22726 }; 
	// end inline asm
	// begin inline asm
	mma.sync.aligned.m16n8k8.row.col.f32.f16.f16.f32    { %f22731, %f22732, %f22733, %f22734 },    { %r1, %r2 },            { %r3 },                { %f22731, %f22732, %f22733, %f22734 }; 
	// end inline asm
	// begin inline asm
	mma.sync.aligned.m16n8k8.row.col.f32.f16.f16.f32    { %f22723, %f22724, %f22725, %f22726 },    { %r1, %r2 },            { %r3 },                { %f22723, %f22724, %f22725, %f22726 }; 
	// end inline asm
	// begin inline asm
	mma.sync.aligned.m16n8k8.row.col.f32.f16.f16.f32    { %f22731, %f22732, %f22733, %f22734 },    { %r1, %r2 },            { %r3 },                { %f22731, %f22732, %f22733, %f22734 }; 
	// end inline asm
	// begin inline asm
	mma.sync.aligned.m16n8k8.row.col.f32.f16.f16.f32    { %f22723, %f22724, %f22725, %f22726 },    { %r1, %r2 },            { %r3 },                { %f22723, %f22724, %f22725, %f22726 }; 
	// end inline asm
	// begin inline asm
	mma.sync.aligned.m16n8k8.row.col.f32.f16.f16.f32    { %f22731, %f22732, %f22733, %f22734 },    { %r1, %r2 },            { %r3 },                { %f22731, %f22732, %f22733, %f22734 }; 
	// end inline asm
	// begin inline asm
	mma.sync.aligned.m16n8k8.row.col.f32.f16.f16.f32    { %f22723, %f22724, %f22725, %f22726 },    { %r1, %r2 },            { %r3 },                { %f22723, %f22724, %f22725, %f22726 }; 
	// end inline asm
	// begin inline asm
	mma.sync.aligned.m16n8k8.row.col.f32.f16.f16.f32    { %f22731, %f22732, %f22733, %f22734 },    { %r1, %r2 },            { %r3 },                { %f22731, %f22732, %f22733, %f22734 }; 
	// end inline asm
	// begin inline asm
	mma.sync.aligned.m16n8k8.row.col.f32.f16.f16.f32    { %f22723, %f22724, %f22725, %f22726 },    { %r1, %r2 },            { %r3 },                { %f22723, %f22724, %f22725, %f22726 }; 
	// end inline asm
	// begin inline asm
	mma.sync.aligned.m16n8k8.row.col.f32.f16.f16.f32    { %f22731, %f22732, %f22733, %f22734 },    { %r1, %r2 },            { %r3 },                { %f22731, %f22732, %f22733, %f22734 }; 
	// end inline asm
	// begin inline asm
	mma.sync.aligned.m16n8k8.row.col.f32.f16.f16.f32    { %f22723, %f22724, %f22725, %f22726 },    { %r1, %r2 },            { %r3 },                { %f22723, %f22724, %f22725, %f22726 }; 
	// end inline asm
	// begin inline asm
	mma.sync.aligned.m16n8k8.row.col.f32.f16.f16.f32    { %f22731, %f22732, %f22733, %f22734 },    { %r1, %r2 },            { %r3 },                { %f22731, %f22732, %f22733, %f22734 }; 
	// end inline asm
	// begin inline asm
	mma.sync.aligned.m16n8k8.row.col.f32.f16.f16.f32    { %f22723, %f22724, %f22725, %f22726 },    { %r1, %r2 },            { %r3 },                { %f22723, %f22724, %f22725, %f22726 }; 
	// end inline asm
	// begin inline asm
	mma.sync.aligned.m16n8k8.row.col.f32.f16.f16.f32    { %f22731, %f22732, %f22733, %f22734 },    { %r1, %r2 },            { %r3 },                { %f22731, %f22732, %f22733, %f22734 }; 
	// end inline asm
	// begin inline asm
	mma.sync.aligned.m16n8k8.row.col.f32.f16.f16.f32    { %f22723, %f22724, %f22725, %f22726 },    { %r1, %r2 },            { %r3 },                { %f22723, %f22724, %f22725, %f22726 }; 
	// end inline asm
	// begin inline asm
	mma.sync.aligned.m16n8k8.row.col.f32.f16.f16.f32    { %f22731, %f22732, %f22733, %f22734 },    { %r1, %r2 },            { %r3 },                { %f22731, %f22732, %f22733, %f22734 }; 
	// end inline asm
	// begin inline asm
	mma.sync.aligned.m16n8k8.row.col.f32.f16.f16.f32    { %f22723, %f22724, %f22725, %f22726 },    { %r1, %r2 },            { %r3 },                { %f22723, %f22724, %f22725, %f22726 }; 
	// end inline asm
	// begin inline asm
	mma.sync.aligned.m16n8k8.row.col.f32.f16.f16.f32    { %f22731, %f22732, %f22733, %f22734 },    { %r1, %r2 },            { %r3 },                { %f22731, %f22732, %f22733, %f22734 }; 
	// end inline asm
	// begin inline asm
	mma.sync.aligned.m16n8k8.row.col.f32.f16.f16.f32    { %f22723, %f22724, %f22725, %f22726 },    { %r1, %r2 },            { %r3 },                { %f22723, %f22724, %f22725, %f22726 }; 
	// end inline asm
	// begin inline asm
	mma.sync.aligned.m16n8k8.row.col.f32.f16.f16.f32    { %f22731, %f22732, %f22733, %f22734 },    { %r1, %r2 },            { %r3 },                { %f22731, %f22732, %f22733, %f22734 }; 
	// end inline asm
	// begin inline asm
	mma.sync.aligned.m16n8k8.row.col.f32.f16.f16.f32    { %f22723, %f22724, %f22725, %f22726 },    { %r1, %r2 },            { %r3 },                { %f22723, %f22724, %f22725, %f22726 }; 
	// end inline asm
	// begin inline asm
	mma.sync.aligned.m16n8k8.row.col.f32.f16.f16.f32    { %f22731, %f22732, %f22733, %f22734 },    { %r1, %r2 },            { %r3 },                { %f22731, %f22732, %f22733, %f22734 }; 
	// end inline asm
	// begin inline asm
	mma.sync.aligned.m16n8k8.row.col.f32.f16.f16.f32    { %f22723, %f22724, %f22725, %f22726 },    { %r1, %r2 },            { %r3 },                { %f22723, %f22724, %f22725, %f22726 }; 
	// end inline asm
	// begin inline asm
	mma.sync.aligned.m16n8k8.row.col.f32.f16.f16.f32    { %f22731, %f22732, %f22733, %f22734 },    { %r1, %r2 },            { %r3 },                { %f22731, %f22732, %f22733, %f22734 }; 
	// end inline asm
	// begin inline asm
	mma.sync.aligned.m16n8k8.row.col.f32.f16.f16.f32    { %f22723, %f22724, %f22725, %f22726 },    { %r1, %r2 },            { %r3 },                { %f22723, %f22724, %f22725, %f22726 }; 
	// end inline asm
	// begin inline asm
	mma.sync.aligned.m16n8k8.row.col.f32.f16.f16.f32    { %f22731, %f22732, %f22733, %f22734 },    { %r1, %r2 },            { %r3 },                { %f22731, %f22732, %f22733, %f22734 }; 
	// end inline asm
	// begin inline asm
	mma.sync.aligned.m16n8k8.row.col.f32.f16.f16.f32    { %f22723, %f22724, %f22725, %f22726 },    { %r1, %r2 },            { %r3 },                { %f22723, %f22724, %f22725, %f22726 }; 
	// end inline asm
	// begin inline asm
	mma.sync.aligned.m16n8k8.row.col.f32.f16.f16.f32    { %f22731, %f22732, %f22733, %f22734 },    { %r1, %r2 },            { %r3 },                { %f22731, %f22732, %f22733, %f22734 }; 
	// end inline asm
	// begin inline asm
	mma.sync.aligned.m16n8k8.row.col.f32.f16.f16.f32    { %f22723, %f22724, %f22725, %f22726 },    { %r1, %r2 },            { %r3 },                { %f22723, %f22724, %f22725, %f22726 }; 
	// end inline asm
	// begin inline asm
	mma.sync.aligned.m16n8k8.row.col.f32.f16.f16.f32    { %f22731, %f22732, %f22733, %f22734 },    { %r1, %r2 },            { %r3 },                { %f22731, %f22732, %f22733, %f22734 }; 
	// end inline asm
	// begin inline asm
	mma.sync.aligned.m16n8k8.row.col.f32.f16.f16.f32    { %f22723, %f22724, %f22725, %f22726 },    { %r1, %r2 },            { %r3 },                { %f22723, %f22724, %f22725, %f22726 }; 
	// end inline asm
	// begin inline asm
	mma.sync.aligned.m16n8k8.row.col.f32.f16.f16.f32    { %f22731, %f22732, %f22733, %f22734 },    { %r1, %r2 },            { %r3 },                { %f22731, %f22732, %f22733, %f22734 }; 
	// end inline asm
	// begin inline asm
	mma.sync.aligned.m16n8k8.row.col.f32.f16.f16.f32    { %f22723, %f22724, %f22725, %f22726 },    { %r1, %r2 },            { %r3 },                { %f22723, %f22724, %f22725, %f22726 }; 
	// end inline asm
	// begin inline asm
	mma.sync.aligned.m16n8k8.row.col.f32.f16.f16.f32    { %f22731, %f22732, %f22733, %f22734 },    { %r1, %r2 },            { %r3 },                { %f22731, %f22732, %f22733, %f22734 }; 
	// end inline asm
	// begin inline asm
	mma.sync.aligned.m16n8k8.row.col.f32.f16.f16.f32    { %f22723, %f22724, %f22725, %f22726 },    { %r1, %r2 },            { %r3 },                { %f22723, %f22724, %f22725, %f22726 }; 
	// end inline asm
	// begin inline asm
	mma.sync.aligned.m16n8k8.row.col.f32.f16.f16.f32    { %f22731, %f22732, %f22733, %f22734 },    { %r1, %r2 },            { %r3 },                { %f22731, %f22732, %f22733, %f22734 }; 
	// end inline asm
	// begin inline asm
	mma.sync.aligned.m16n8k8.row.col.f32.f16.f16.f32    { %f22723, %f22724, %f22725, %f22726 },    { %r1, %r2 },            { %r3 },                { %f22723, %f22724, %f22725, %f22726 }; 
	// end inline asm
	// begin inline asm
	mma.sync.aligned.m16n8k8.row.col.f32.f16.f16.f32    { %f22731, %f22732, %f22733, %f22734 },    { %r1, %r2 },            { %r3 },                { %f22731, %f22732, %f22733, %f22734 }; 
	// end inline asm
	// begin inline asm
	mma.sync.aligned.m16n8k8.row.col.f32.f16.f16.f32    { %f22723, %f22724, %f22725, %f22726 },    { %r1, %r2 },            { %r3 },                { %f22723, %f22724, %f22725, %f22726 }; 
	// end inline asm
	// begin inline asm
	mma.sync.aligned.m16n8k8.row.col.f32.f16.f16.f32    { %f22731, %f22732, %f22733, %f22734 },    { %r1, %r2 },            { %r3 },                { %f22731, %f22732, %f22733, %f22734 }; 
	// end inline asm
	// begin inline asm
	mma.sync.aligned.m16n8k8.row.col.f32.f16.f16.f32    { %f22723, %f22724, %f22725, %f22726 },    { %r1, %r2 },            { %r3 },                { %f22723, %f22724, %f22725, %f22726 }; 
	// end inline asm
	// begin inline asm
	mma.sync.aligned.m16n8k8.row.col.f32.f16.f16.f32    { %f22731, %f22732, %f22733, %f22734 },    { %r1, %r2 },            { %r3 },                { %f22731, %f22732, %f22733, %f22734 }; 
	// end inline asm
	// begin inline asm
	mma.sync.aligned.m16n8k8.row.col.f32.f16.f16.f32    { %f22723, %f22724, %f22725, %f22726 },    { %r1, %r2 },            { %r3 },                { %f22723, %f22724, %f22725, %f22726 }; 
	// end inline asm
	// begin inline asm
	mma.sync.aligned.m16n8k8.row.col.f32.f16.f16.f32    { %f22731, %f22732, %f22733, %f22734 },    { %r1, %r2 },            { %r3 },                { %f22731, %f22732, %f22733, %f22734 }; 
	// end inline asm
	// begin inline asm
	mma.sync.aligned.m16n8k8.row.col.f32.f16.f16.f32    { %f22723, %f22724, %f22725, %f22726 },    { %r1, %r2 },            { %r3 },                { %f22723, %f22724, %f22725, %f22726 }; 
	// end inline asm
	// begin inline asm
	mma.sync.aligned.m16n8k8.row.col.f32.f16.f16.f32    { %f22731, %f22732, %f22733, %f22734 },    { %r1, %r2 },            { %r3 },                { %f22731, %f22732, %f22733, %f22734 }; 
	// end inline asm
	// begin inline asm
	mma.sync.aligned.m16n8k8.row.col.f32.f16.f16.f32    { %f22723, %f22724, %f22725, %f22726 },    { %r1, %r2 },            { %r3 },                { %f22723, %f22724, %f22725, %f22726 }; 
	// end inline asm
	// begin inline asm
	mma.sync.aligned.m16n8k8.row.col.f32.f16.f16.f32    { %f22731, %f22732, %f22733, %f22734 },    { %r1, %r2 },            { %r3 },                { %f22731, %f22732, %f22733, %f22734 }; 
	// end inline asm
	// begin inline asm
	mma.sync.aligned.m16n8k8.row.col.f32.f16.f16.f32    { %f22723, %f22724, %f22725, %f22726 },    { %r1, %r2 },            { %r3 },                { %f22723, %f22724, %f22725, %f22726 }; 
	// end inline asm
	// begin inline asm
	mma.sync.aligned.m16n8k8.row.col.f32.f16.f16.f32    { %f22731, %f22732, %f22733, %f22734 },    { %r1, %r2 },            { %r3 },                { %f22731, %f22732, %f22733, %f22734 }; 
	// end inline asm
	// begin inline asm
	mma.sync.aligned.m16n8k8.row.col.f32.f16.f16.f32    { %f22723, %f22724, %f22725, %f22726 },    { %r1, %r2 },            { %r3 },                { %f22723, %f22724, %f22725, %f22726 }; 
	// end inline asm
	// begin inline asm
	mma.sync.aligned.m16n8k8.row.col.f32.f16.f16.f32    { %f22731, %f22732, %f22733, %f22734 },    { %r1, %r2 },            { %r3 },                { %f22731, %f22732, %f22733, %f22734 }; 
	// end inline asm
	// begin inline asm
	mma.sync.aligned.m16n8k8.row.col.f32.f16.f16.f32    { %f22723, %f22724, %f22725, %f22726 },    { %r1, %r2 },            { %r3 },                { %f22723, %f22724, %f22725, %f22726 }; 
	// end inline asm
	// begin inline asm
	mma.sync.aligned.m16n8k8.row.col.f32.f16.f16.f32    { %f22731, %f22732, %f22733, %f22734 },    { %r1, %r2 },            { %r3 },                { %f22731, %f22732, %f22733, %f22734 }; 
	// end inline asm
	// begin inline asm
	mma.sync.aligned.m16n8k8.row.col.f32.f16.f16.f32    { %f22723, %f22724, %f22725, %f22726 },    { %r1, %r2 },            { %r3 },                { %f22723, %f22724, %f22725, %f22726 }; 
	// end inline asm
	// begin inline asm
	mma.sync.aligned.m16n8k8.row.col.f32.f16.f16.f32    { %f22731, %f22732, %f22733, %f22734 },    { %r1, %r2 },            { %r3 },                { %f22731, %f22732, %f22733, %f22734 }; 
	// end inline asm
	// begin inline asm
	mma.sync.aligned.m16n8k8.row.col.f32.f16.f16.f32    { %f22723, %f22724, %f22725, %f22726 },    { %r1, %r2 },            { %r3 },                { %f22723, %f22724, %f22725, %f22726 }; 
	// end inline asm
	// begin inline asm
	mma.sync.aligned.m16n8k8.row.col.f32.f16.f16.f32    { %f22731, %f22732, %f22733, %f22734 },    { %r1, %r2 },            { %r3 },                { %f22731, %f22732, %f22733, %f22734 }; 
	// end inline asm
	// begin inline asm
	mma.sync.aligned.m16n8k8.row.col.f32.f16.f16.f32    { %f22723, %f22724, %f22725, %f22726 },    { %r1, %r2 },            { %r3 },                { %f22723, %f22724, %f22725, %f22726 }; 
	// end inline asm
	// begin inline asm
	mma.sync.aligned.m16n8k8.row.col.f32.f16.f16.f32    { %f22731, %f22732, %f22733, %f22734 },    { %r1, %r2 },            { %r3 },                { %f22731, %f22732, %f22733, %f22734 }; 
	// end inline asm
	// begin inline asm
	mma.sync.aligned.m16n8k8.row.col.f32.f16.f16.f32    { %f22723, %f22724, %f22725, %f22726 },    { %r1, %r2 },            { %r3 },                { %f22723, %f22724, %f22725, %f22726 }; 
	// end inline asm
	// begin inline asm
	mma.sync.aligned.m16n8k8.row.col.f32.f16.f16.f32    { %f22731, %f22732, %f22733, %f22734 },    { %r1, %r2 },            { %r3 },                { %f22731, %f22732, %f22733, %f22734 }; 
	// end inline asm
	// begin inline asm
	mma.sync.aligned.m16n8k8.row.col.f32.f16.f16.f32    { %f22723, %f22724, %f22725, %f22726 },    { %r1, %r2 },            { %r3 },                { %f22723, %f22724, %f22725, %f22726 }; 
	// end inline asm
	// begin inline asm
	mma.sync.aligned.m16n8k8.row.col.f32.f16.f16.f32    { %f22731, %f22732, %f22733, %f22734 },    { %r1, %r2 },            { %r3 },                { %f22731, %f22732, %f22733, %f22734 }; 
	// end inline asm
	// begin inline asm
	mma.sync.aligned.m16n8k8.row.col.f32.f16.f16.f32    { %f22723, %f22724, %f22725, %f22726 },    { %r1, %r2 },            { %r3 },                { %f22723, %f22724, %f22725, %f22726 }; 
	// end inline asm
	// begin inline asm
	mma.sync.aligned.m16n8k8.row.col.f32.f16.f16.f32    { %f22731, %f22732, %f22733, %f22734 },    { %r1, %r2 },            { %r3 },                { %f22731, %f22732, %f22733, %f22734 }; 
	// end inline asm
	// begin inline asm
	mma.sync.aligned.m16n8k8.row.col.f32.f16.f16.f32    { %f22723, %f22724, %f22725, %f22726 },    { %r1, %r2 },            { %r3 },                { %f22723, %f22724, %f22725, %f22726 }; 
	// end inline asm
	// begin inline asm
	mma.sync.aligned.m16n8k8.row.col.f32.f16.f16.f32    { %f22731, %f22732, %f22733, %f22734 },    { %r1, %r2 },            { %r3 },                { %f22731, %f22732, %f22733, %f22734 }; 
	// end inline asm
	// begin inline asm
	mma.sync.aligned.m16n8k8.row.col.f32.f16.f16.f32    { %f22723, %f22724, %f22725, %f22726 },    { %r1, %r2 },            { %r3 },                { %f22723, %f22724, %f22725, %f22726 }; 
	// end inline asm
	// begin inline asm
	mma.sync.aligned.m16n8k8.row.col.f32.f16.f16.f32    { %f22731, %f22732, %f22733, %f22734 },    { %r1, %r2 },            { %r3 },                { %f22731, %f22732, %f22733, %f22734 }; 
	// end inline asm
	// begin inline asm
	mma.sync.aligned.m16n8k8.row.col.f32.f16.f16.f32    { %f22723, %f22724, %f22725, %f22726 },    { %r1, %r2 },            { %r3 },                { %f22723, %f22724, %f22725, %f22726 }; 
	// end inline asm
	// begin inline asm
	mma.sync.aligned.m16n8k8.row.col.f32.f16.f16.f32    { %f22731, %f22732, %f22733, %f22734 },    { %r1, %r2 },            { %r3 },                { %f22731, %f22732, %f22733, %f22734 }; 
	// end inline asm
	// begin inline asm
	mma.sync.aligned.m16n8k8.row.col.f32.f16.f16.f32    { %f22723, %f22724, %f22725, %f22726 },    { %r1, %r2 },            { %r3 },                { %f22723, %f22724, %f22725, %f22726 }; 
	// end inline asm
	// begin inline asm
	mma.sync.aligned.m16n8k8.row.col.f32.f16.f16.f32    { %f22731, %f22732, %f22733, %f22734 },    { %r1, %r2 },            { %r3 },                { %f22731, %f22732, %f22733, %f22734 }; 
	// end inline asm
	// begin inline asm
	mma.sync.aligned.m16n8k8.row.col.f32.f16.f16.f32    { %f22723, %f22724, %f22725, %f22726 },    { %r1, %r2 },            { %r3 },                { %f22723, %f22724, %f22725, %f22726 }; 
	// end inline asm
	// begin inline asm
	mma.sync.aligned.m16n8k8.row.col.f32.f16.f16.f32    { %f22731, %f22732, %f22733, %f22734 },    { %r1, %r2 },            { %r3 },                { %f22731, %f22732, %f22733, %f22734 }; 
	// end inline asm
	// begin inline asm
	mma.sync.aligned.m16n8k8.row.col.f32.f16.f16.f32    { %f22723, %f22724, %f22725, %f22726 },    { %r1, %r2 },            { %r3 },                { %f22723, %f22724, %f22725, %f22726 }; 
	// end inline asm
	// begin inline asm
	mma.sync.aligned.m16n8k8.row.col.f32.f16.f16.f32    { %f22731, %f22732, %f22733, %f22734 },    { %r1, %r2 },            { %r3 },                { %f22731, %f22732, %f22733, %f22734 }; 
	// end inline asm
	// begin inline asm
	mma.sync.aligned.m16n8k8.row.col.f32.f16.f16.f32    { %f22723, %f22724, %f22725, %f22726 },    { %r1, %r2 },            { %r3 },                { %f22723, %f22724, %f22725, %f22726 }; 
	// end inline asm
	// begin inline asm
	mma.sync.aligned.m16n8k8.row.col.f32.f16.f16.f32    { %f22731, %f22732, %f22733, %f22734 },    { %r1, %r2 },            { %r3 },                { %f22731, %f22732, %f22733, %f22734 }; 
	// end inline asm
	// begin inline asm
	mma.sync.aligned.m16n8k8.row.col.f32.f16.f16.f32    { %f22723, %f22724, %f22725, %f22726 },    { %r1, %r2 },            { %r3 },                { %f22723, %f22724, %f22725, %f22726 }; 
	// end inline asm
	// begin inline asm
	mma.sync.aligned.m16n8k8.row.col.f32.f16.f16.f32    { %f22731, %f22732, %f22733, %f22734 },    { %r1, %r2 },            { %r3 },                { %f22731, %f22732, %f22733, %f22734 }; 
	// end inline asm
	// begin inline asm
	mma.sync.aligned.m16n8k8.row.col.f32.f16.f16.f32    { %f22723, %f22724, %f22725, %f22726 },    { %r1, %r2 },            { %r3 },                { %f22723, %f22724, %f22725, %f22726 }; 
	// end inline asm
	// begin inline asm
	mma.sync.aligned.m16n8k8.row.col.f32.f16.f16.f32    { %f22731, %f22732, %f22733, %f22734 },    { %r1, %r2 },            { %r3 },                { %f22731, %f22732, %f22733, %f22734 }; 
	// end inline asm
	// begin inline asm
	mma.sync.aligned.m16n8k8.row.col.f32.f16.f16.f32    { %f22723, %f22724, %f22725, %f22726 },    { %r1, %r2 },            { %r3 },                { %f22723, %f22724, %f22725, %f22726 }; 
	// end inline asm
	// begin inline asm
	mma.sync.aligned.m16n8k8.row.col.f32.f16.f16.f32    { %f22731, %f22732, %f22733, %f22734 },    { %r1, %r2 },            { %r3 },                { %f22731, %f22732, %f22733, %f22734 }; 
	// end inline asm
	// begin inline asm
	mma.sync.aligned.m16n8k8.row.col.f32.f16.f16.f32    { %f22723, %f22724, %f22725, %f22726 },    { %r1, %r2 },            { %r3 },                { %f22723, %f22724, %f22725, %f22726 }; 
	// end inline asm
	// begin inline asm
	mma.sync.aligned.m16n8k8.row.col.f32.f16.f16.f32    { %f22731, %f22732, %f22733, %f22734 },    { %r1, %r2 },            { %r3 },                { %f22731, %f22732, %f22733, %f22734 }; 
	// end inline asm
	// begin inline asm
	mma.sync.aligned.m16n8k8.row.col.f32.f16.f16.f32    { %f22723, %f22724, %f22725, %f22726 },    { %r1, %r2 },            { %r3 },                { %f22723, %f22724, %f22725, %f22726 }; 
	// end inline asm
	// begin inline asm
	mma.sync.aligned.m16n8k8.row.col.f32.f16.f16.f32    { %f22731, %f22732, %f22733, %f22734 },    { %r1, %r2 },            { %r3 },                { %f22731, %f22732, %f22733, %f22734 }; 
	// end inline asm
	// begin inline asm
	mma.sync.aligned.m16n8k8.row.col.f32.f16.f16.f32    { %f22723, %f22724, %f22725, %f22726 },    { %r1, %r2 },            { %r3 },                { %f22723, %f22724, %f22725, %f22726 }; 
	// end inline asm
	// begin inline asm
	mma.sync.aligned.m16n8k8.row.col.f32.f16.f16.f32    { %f22731, %f22732, %f22733, %f22734 },    { %r1, %r2 },            { %r3 },                { %f22731, %f22732, %f22733, %f22734 }; 
	// end inline asm
	// begin inline asm
	mma.sync.aligned.m16n8k8.row.col.f32.f16.f16.f32    { %f22723, %f22724, %f22725, %f22726 },    { %r1, %r2 },            { %r3 },                { %f22723, %f22724, %f22725, %f22726 }; 
	// end inline asm
	// begin inline asm
	mma.sync.aligned.m16n8k8.row.col.f32.f16.f16.f32    { %f22731, %f22732, %f22733, %f22734 },    { %r1, %r2 },            { %r3 },                { %f22731, %f22732, %f22733, %f22734 }; 
	// end inline asm
	// begin inline asm
	mma.sync.aligned.m16n8k8.row.col.f32.f16.f16.f32    { %f22723, %f22724, %f22725, %f22726 },    { %r1, %r2 },            { %r3 },                { %f22723, %f22724, %f22725, %f22726 }; 
	// end inline asm
	// begin inline asm
	mma.sync.aligned.m16n8k8.row.col.f32.f16.f16.f32    { %f22731, %f22732, %f22733, %f22734 },    { %r1, %r2 },            { %r3 },                { %f22731, %f22732, %f22733, %f22734 }; 
	// end inline asm
	// begin inline asm
	mma.sync.aligned.m16n8k8.row.col.f32.f16.f16.f32    { %f22723, %f22724, %f22725, %f22726 },    { %r1, %r2 },            { %r3 },                { %f22723, %f22724, %f22725, %f22726 }; 
	// end inline asm
	// begin inline asm
	mma.sync.aligned.m16n8k8.row.col.f32.f16.f16.f32    { %f22731, %f22732, %f22733, %f22734 },    { %r1, %r2 },            { %r3 },                { %f22731, %f22732, %f22733, %f22734 }; 
	// end inline asm
	// begin inline asm
	mma.sync.aligned.m16n8k8.row.col.f32.f16.f16.f32    { %f22723, %f22724, %f22725, %f22726 },    { %r1, %r2 },            { %r3 },                { %f22723, %f22724, %f22725, %f22726 }; 
	// end inline asm
	// begin inline asm
	mma.sync.aligned.m16n8k8.row.col.f32.f16.f16.f32    { %f22731, %f22732, %f22733, %f22734 },    { %r1, %r2 },            { %r3 },                { %f22731, %f22732, %f22733, %f22734 }; 
	// end inline asm
	// begin inline asm
	mma.sync.aligned.m16n8k8.row.col.f32.f16.f16.f32    { %f22723, %f22724, %f22725, %f22726 },    { %r1, %r2 },            { %r3 },                { %f22723, %f22724, %f22725, %f22726 }; 
	// end inline asm
	// begin inline asm
	mma.sync.aligned.m16n8k8.row.col.f32.f16.f16.f32    { %f22731, %f22732, %f22733, %f22734 },    { %r1, %r2 },            { %r3 },                { %f22731, %f22732, %f22733, %f22734 }; 
	// end inline asm
	// begin inline asm
	mma.sync.aligned.m16n8k8.row.col.f32.f16.f16.f32    { %f22723, %f22724, %f22725, %f22726 },    { %r1, %r2 },            { %r3 },                { %f22723, %f22724, %f22725, %f22726 }; 
	// end inline asm
	// begin inline asm
	mma.sync.aligned.m16n8k8.row.col.f32.f16.f16.f32    { %f22731, %f22732, %f22733, %f22734 },    { %r1, %r2 },            { %r3 },                { %f22731, %f22732, %f22733, %f22734 }; 
	// end inline asm
	// begin inline asm
	mma.sync.aligned.m16n8k8.row.col.f32.f16.f16.f32    { %f22723, %f22724, %f22725, %f22726 },    { %r1, %r2 },            { %r3 },                { %f22723, %f22724, %f22725, %f22726 }; 
	// end inline asm
	// begin inline asm
	mma.sync.aligned.m16n8k8.row.col.f32.f16.f16.f32    { %f22731, %f22732, %f22733, %f22734 },    { %r1, %r2 },            { %r3 },                { %f22731, %f22732, %f22733, %f22734 }; 
	// end inline asm
	// begin inline asm
	mma.sync.aligned.m16n8k8.row.col.f32.f16.f16.f32    { %f22723, %f22724, %f22725, %f22726 },    { %r1, %r2 },            { %r3 },                { %f22723, %f22724, %f22725, %f22726 }; 
	// end inline asm
	// begin inline asm
	mma.sync.aligned.m16n8k8.row.col.f32.f16.f16.f32    { %f22731, %f22732, %f22733, %f22734 },    { %r1, %r2 },            { %r3 },                { %f22731, %f22732, %f22733, %f22734 }; 
	// end inline asm
	// begin inline asm
	mma.sync.aligned.m16n8k8.row.col.f32.f16.f16.f32    { %f22723, %f22724, %f22725, %f22726 },    { %r1, %r2 },            { %r3 },                { %f22723, %f22724, %f22725, %f22726 }; 
	// end inline asm
	// begin inline asm
	mma.sync.aligned.m16n8k8.row.col.f32.f16.f16.f32    { %f22731, %f22732, %f22733, %f22734 },    { %r1, %r2 },            { %r3 },                { %f22731, %f22732, %f22733, %f22734 }; 
	// end inline asm
	// begin inline asm
	mma.sync.aligned.m16n8k8.row.col.f32.f16.f16.f32    { %f22723, %f22724, %f22725, %f22726 },    { %r1, %r2 },            { %r3 },                { %f22723, %f22724, %f22725, %f22726 }; 
	// end inline asm
	// begin inline asm
	mma.sync.aligned.m16n8k8.row.col.f32.f16.f16.f32    { %f22731, %f22732, %f22733, %f22734 },    { %r1, %r2 },            { %r3 },                { %f22731, %f22732, %f22733, %f22734 }; 
	// end inline asm
	// begin inline asm
	mma.sync.aligned.m16n8k8.row.col.f32.f16.f16.f32    { %f22723, %f22724, %f22725, %f22726 },    { %r1, %r2 },            { %r3 },                { %f22723, %f22724, %f22725, %f22726 }; 
	// end inline asm
	// begin inline asm
	mma.sync.aligned.m16n8k8.row.col.f32.f16.f16.f32    { %f22731, %f22732, %f22733, %f22734 },    { %r1, %r2 },            { %r3 },                { %f22731, %f22732, %f22733, %f22734 }; 
	// end inline asm
	// begin inline asm
	mma.sync.aligned.m16n8k8.row.col.f32.f16.f16.f32    { %f22723, %f22724, %f22725, %f22726 },    { %r1, %r2 },            { %r3 },                { %f22723, %f22724, %f22725, %f22726 }; 
	// end inline asm
	// begin inline asm
	mma.sync.aligned.m16n8k8.row.col.f32.f16.f16.f32    { %f22731, %f22732, %f22733, %f22734 },    { %r1, %r2 },            { %r3 },                { %f22731, %f22732, %f22733, %f22734 }; 
	// end inline asm
	// begin inline asm
	mma.sync.aligned.m16n8k8.row.col.f32.f16.f16.f32    { %f22723, %f22724, %f22725, %f22726 },    { %r1, %r2 },            { %r3 },                { %f22723, %f22724, %f22725, %f22726 }; 
	// end inline asm
	// begin inline asm
	mma.sync.aligned.m16n8k8.row.col.f32.f16.f16.f32    { %f22731, %f22732, %f22733, %f22734 },    { %r1, %r2 },            { %r3 },                { %f22731, %f22732, %f22733, %f22734 }; 
	// end inline asm
	// begin inline asm
	mma.sync.aligned.m16n8k8.row.col.f32.f16.f16.f32    { %f22723, %f22724, %f22725, %f22726 },    { %r1, %r2 },            { %r3 },                { %f22723, %f22724, %f22725, %f22726 }; 
	// end inline asm
	// begin inline asm
	mma.sync.aligned.m16n8k8.row.col.f32.f16.f16.f32    { %f22731, %f22732, %f22733, %f22734 },    { %r1, %r2 },            { %r3 },                { %f22731, %f22732, %f22733, %f22734 }; 
	// end inline asm
	// begin inline asm
	mma.sync.aligned.m16n8k8.row.col.f32.f16.f16.f32    { %f22723, %f22724, %f22725, %f22726 },    { %r1, %r2 },            { %r3 },                { %f22723, %f22724, %f22725, %f22726 }; 
	// end inline asm
	// begin inline asm
	mma.sync.aligned.m16n8k8.row.col.f32.f16.f16.f32    { %f22731, %f22732, %f22733, %f22734 },    { %r1, %r2 },            { %r3 },                { %f22731, %f22732, %f22733, %f22734 }; 
	// end inline asm
	// begin inline asm
	mma.sync.aligned.m16n8k8.row.col.f32.f16.f16.f32    { %f22723, %f22724, %f22725, %f22726 },    { %r1, %r2 },            { %r3 },                { %f22723, %f22724, %f22725, %f22726 }; 
	// end inline asm
	// begin inline asm
	mma.sync.aligned.m16n8k8.row.col.f32.f16.f16.f32    { %f22731, %f22732, %f22733, %f22734 },    { %r1, %r2 },            { %r3 },                { %f22731, %f22732, %f22733, %f22734 }; 
	// end inline asm
	// begin inline asm
	mma.sync.aligned.m16n8k8.row.col.f32.f16.f16.f32    { %f22723, %f22724, %f22725, %f22726 },    { %r1, %r2 },            { %r3 },                { %f22723, %f22724, %f22725, %f22726 }; 
	// end inline asm
	// begin inline asm
	mma.sync.aligned.m16n8k8.row.col.f32.f16.f16.f32    { %f22731, %f22732, %f22733, %f22734 },    { %r1, %r2 },            { %r3 },                { %f22731, %f22732, %f22733, %f22734 }; 
	// end inline asm
	// begin inline asm
	mma.sync.aligned.m16n8k8.row.col.f32.f16.f16.f32    { %f22723, %f22724, %f22725, %f22726 },    { %r1, %r2 },            { %r3 },                { %f22723, %f22724, %f22725, %f22726 }; 
	// end inline asm
	// begin inline asm
	mma.sync.aligned.m16n8k8.row.col.f32.f16.f16.f32    { %f22731, %f22732, %f22733, %f22734 },    { %r1, %r2 },            { %r3 },                { %f22731, %f22732, %f22733, %f22734 }; 
	// end inline asm
	// begin inline asm
	mma.sync.aligned.m16n8k8.row.col.f32.f16.f16.f32    { %f22723, %f22724, %f22725, %f22726 },    { %r1, %r2 },            { %r3 },                { %f22723, %f22724, %f22725, %f22726 }; 
	// end inline asm
	// begin inline asm
	mma.sync.aligned.m16n8k8.row.col.f32.f16.f16.f32    { %f22731, %f22732, %f22733, %f22734 },    { %r1, %r2 },            { %r3 },                { %f22731, %f22732, %f22733, %f22734 }; 
	// end inline asm
	// begin inline asm
	mma.sync.aligned.m16n8k8.row.col.f32.f16.f16.f32    { %f22723, %f22724, %f22725, %f22726 },    { %r1, %r2 },            { %r3 },                { %f22723, %f22724, %f22725, %f22726 }; 
	// end inline asm
	// begin inline asm
	mma.sync.aligned.m16n8k8.row.col.f32.f16.f16.f32    { %f22731, %f22732, %f22733, %f22734 },    { %r1, %r2 },            { %r3 },                { %f22731, %f22732, %f22733, %f22734 }; 
	// end inline asm
	// begin inline asm
	mma.sync.aligned.m16n8k8.row.col.f32.f16.f16.f32    { %f22723, %f22724, %f22725, %f22726 },    { %r1, %r2 },            { %r3 },                { %f22723, %f22724, %f22725, %f22726 }; 
	// end inline asm
	// begin inline asm
	mma.sync.aligned.m16n8k8.row.col.f32.f16.f16.f32    { %f22731, %f22732, %f22733, %f22734 },    { %r1, %r2 },            { %r3 },                { %f22731, %f22732, %f22733, %f22734 }; 
	// end inline asm
	// begin inline asm
	mma.sync.aligned.m16n8k8.row.col.f32.f16.f16.f32    { %f22723, %f22724, %f22725, %f22726 },    { %r1, %r2 },            { %r3 },                { %f22723, %f22724, %f22725, %f22726 }; 
	// end inline asm
	// begin inline asm
	mma.sync.aligned.m16n8k8.row.col.f32.f16.f16.f32    { %f22731, %f22732, %f22733, %f22734 },    { %r1, %r2 },            { %r3 },                { %f22731, %f22732, %f22733, %f22734 }; 
	// end inline asm
	// begin inline asm
	mma.sync.aligned.m16n8k8.row.col.f32.f16.f16.f32    { %f22723, %f22724, %f22725, %f22726 },    { %r1, %r2 },            { %r3 },                { %f22723, %f22724, %f22725, %f22726 }; 
	// end inline asm
	// begin inline asm
	mma.sync.aligned.m16n8k8.row.col.f32.f16.f16.f32    { %f22731, %f22732, %f22733, %f22734 },    { %r1, %r2 },            { %r3 },                { %f22731, %f22732, %f22733, %f22734 }; 
	// end inline asm
	// begin inline asm
	mma.sync.aligned.m16n8k8.row.col.f32.f16.f16.f32    { %f22723, %f22724, %f22725, %f22726 },    { %r1, %r2 },            { %r3 },                { %f22723, %f22724, %f22725, %f22726 }; 
	// end inline asm
	// begin inline asm
	mma.sync.aligned.m16n8k8.row.col.f32.f16.f16.f32    { %f22731, %f22732, %f22733, %f22734 },    { %r1, %r2 },            { %r3 },                { %f22731, %f22732, %f22733, %f22734 }; 
	// end inline asm
	// begin inline asm
	mma.sync.aligned.m16n8k8.row.col.f32.f16.f16.f32    { %f22723, %f22724, %f22725, %f22726 },    { %r1, %r2 },            { %r3 },                { %f22723, %f22724, %f22725, %f22726 }; 
	// end inline asm
	// begin inline asm
	mma.sync.aligned.m16n8k8.row.col.f32.f16.f16.f32    { %f22731, %f22732, %f22733, %f22734 },    { %r1, %r2 },            { %r3 },                { %f22731, %f22732, %f22733, %f22734 }; 
	// end inline asm
	// begin inline asm
	mma.sync.aligned.m16n8k8.row.col.f32.f16.f16.f32    { %f22723, %f22724, %f22725, %f22726 },    { %r1, %r2 },            { %r3 },                { %f22723, %f22724, %f22725, %f22726 }; 
	// end inline asm
	// begin inline asm
	mma.sync.aligned.m16n8k8.row.col.f32.f16.f16.f32    { %f22731, %f22732, %f22733, %f22734 },    { %r1, %r2 },            { %r3 },                { %f22731, %f22732, %f22733, %f22734 }; 
	// end inline asm
	// begin inline asm
	mma.sync.aligned.m16n8k8.row.col.f32.f16.f16.f32    { %f22723, %f22724, %f22725, %f22726 },    { %r1, %r2 },            { %r3 },                { %f22723, %f22724, %f22725, %f22726 }; 
	// end inline asm
	// begin inline asm
	mma.sync.aligned.m16n8k8.row.col.f32.f16.f16.f32    { %f22731, %f22732, %f22733, %f22734 },    { %r1, %r2 },            { %r3 },                { %f22731, %f22732, %f22733, %f22734 }; 
	// end inline asm
	// begin inline asm
	mma.sync.aligned.m16n8k8.row.col.f32.f16.f16.f32    { %f22723, %f22724, %f22725, %f22726 },    { %r1, %r2 },            { %r3 },                { %f22723, %f22724, %f22725, %f22726 }; 
	// end inline asm
	// begin inline asm
	mma.sync.aligned.m16n8k8.row.col.f32.f16.f16.f32    { %f22731, %f22732, %f22733, %f22734 },    { %r1, %r2 },            { %r3 },                { %f22731, %f22732, %f22733, %f22734 }; 
	// end inline asm
	// begin inline asm
	mma.sync.aligned.m16n8k8.row.col.f32.f16.f16.f32    { %f22723, %f22724, %f22725, %f22726 },    { %r1, %r2 },            { %r3 },                { %f22723, %f22724, %f22725, %f22726 }; 
	// end inline asm
	// begin inline asm
	mma.sync.aligned.m16n8k8.row.col.f32.f16.f16.f32    { %f22731, %f22732, %f22733, %f22734 },    { %r1, %r2 },            { %r3 },                { %f22731, %f22732, %f22733, %f22734 }; 
	// end inline asm
	// begin inline asm
	mma.sync.aligned.m16n8k8.row.col.f32.f16.f16.f32    { %f22723, %f22724, %f22725, %f22726 },    { %r1, %r2 },            { %r3 },                { %f22723, %f22724, %f22725, %f22726 }; 
	// end inline asm
	// begin inline asm
	mma.sync.aligned.m16n8k8.row.col.f32.f16.f16.f32    { %f22731, %f22732, %f22733, %f22734 },    { %r1, %r2 },            { %r3 },                { %f22731, %f22732, %f22733, %f22734 }; 
	// end inline asm
	// begin inline asm
	mma.sync.aligned.m16n8k8.row.col.f32.f16.f16.f32    { %f22723, %f22724, %f22725, %f22726 },    { %r1, %r2 },            { %r3 },                { %f22723, %f22724, %f22725, %f22726 }; 
	// end inline asm
	// begin inline asm
	mma.sync.aligned.m16n8k8.row.col.f32.f16.f16.f32    { %f22731, %f22732, %f22733, %f22734 },    { %r1, %r2 },            { %r3 },                { %f22731, %f22732, %f22733, %f22734 }; 
	// end inline asm
	// begin inline asm
	mma.sync.aligned.m16n8k8.row.col.f32.f16.f16.f32    { %f22723, %f22724, %f22725, %f22726 },    { %r1, %r2 },            { %r3 },                { %f22723, %f22724, %f22725, %f22726 }; 
	// end inline asm
	// begin inline asm
	mma.sync.aligned.m16n8k8.row.col.f32.f16.f16.f32    { %f22731, %f22732, %f22733, %f22734 },    { %r1, %r2 },            { %r3 },                { %f22731, %f22732, %f22733, %f22734 }; 
	// end inline asm
	// begin inline asm
	mma.sync.aligned.m16n8k8.row.col.f32.f16.f16.f32    { %f22723, %f22724, %f22725, %f22726 },    { %r1, %r2 },            { %r3 },                { %f22723, %f22724, %f22725, %f22726 }; 
	// end inline asm
	// begin inline asm
	mma.sync.aligned.m16n8k8.row.col.f32.f16.f16.f32    { %f22731, %f22732, %f22733, %f22734 },    { %r1, %r2 },            { %r3 },                { %f22731, %f22732, %f22733, %f22734 }; 
	// end inline asm
	// begin inline asm
	mma.sync.aligned.m16n8k8.row.col.f32.f16.f16.f32    { %f22723, %f22724, %f22725, %f22726 },    { %r1, %r2 },            { %r3 },                { %f22723, %f22724, %f22725, %f22726 }; 
	// end inline asm
	// begin inline asm
	mma.sync.aligned.m16n8k8.row.col.f32.f16.f16.f32    { %f22731, %f22732, %f22733, %f22734 },    { %r1, %r2 },            { %r3 },                { %f22731, %f22732, %f22733, %f22734 }; 
	// end inline asm
	// begin inline asm
	mma.sync.aligned.m16n8k8.row.col.f32.f16.f16.f32    { %f22723, %f22724, %f22725, %f22726 },    { %r1, %r2 },            { %r3 },                { %f22723, %f22724, %f22725, %f22726 }; 
	// end inline asm
	// begin inline asm
	mma.sync.aligned.m16n8k8.row.col.f32.f16.f16.f32    { %f22731, %f22732, %f22733, %f22734 },    { %r1, %r2 },            { %r3 },                { %f22731, %f22732, %f22733, %f22734 }; 
	// end inline asm
	// begin inline asm
	mma.sync.aligned.m16n8k8.row.col.f32.f16.f16.f32    { %f22723, %f22724, %f22725, %f22726 },    { %r1, %r2 },            { %r3 },                { %f22723, %f22724, %f22725, %f22726 }; 
	// end inline asm
	// begin inline asm
	mma.sync.aligned.m16n8k8.row.col.f32.f16.f16.f32    { %f22731, %f22732, %f22733, %f22734 },    { %r1, %r2 },            { %r3 },                { %f22731, %f22732, %f22733, %f22734 }; 
	// end inline asm
	// begin inline asm
	mma.sync.aligned.m16n8k8.row.col.f32.f16.f16.f32    { %f22723, %f22724, %f22725, %f22726 },    { %r1, %r2 },            { %r3 },                { %f22723, %f22724, %f22725, %f22726 }; 
	// end inline asm
	// begin inline asm
	mma.sync.aligned.m16n8k8.row.col.f32.f16.f16.f32    { %f22731, %f22732, %f22733, %f22734 },    { %r1, %r2 },            { %r3 },                { %f22731, %f22732, %f22733, %f22734 }; 
	// end inline asm
	// begin inline asm
	mma.sync.aligned.m16n8k8.row.col.f32.f16.f16.f32    { %f22723, %f22724, %f22725, %f22726 },    { %r1, %r2 },            { %r3 },                { %f22723, %f22724, %f22725, %f22726 }; 
	// end inline asm
	// begin inline asm
	mma.sync.aligned.m16n8k8.row.col.f32.f16.f16.f32    { %f22731, %f22732, %f22733, %f22734 },    { %r1, %r2 },            { %r3 },                { %f22731, %f22732, %f22733, %f22734 }; 
	// end inline asm
	// begin inline asm
	mma.sync.aligned.m16n8k8.row.col.f32.f16.f16.f32    { %f22723, %f22724, %f22725, %f22726 },    { %r1, %r2 },            { %r3 },                { %f22723, %f22724, %f22725, %f22726 }; 
	// end inline asm
	// begin inline asm
	mma.sync.aligned.m16n8k8.row.col.f32.f16.f16.f32    { %f22731, %f22732, %f22733, %f22734 },    { %r1, %r2 },            { %r3 },                { %f22731, %f22732, %f22733, %f22734 }; 
	// end inline asm
	// begin inline asm
	mma.sync.aligned.m16n8k8.row.col.f32.f16.f16.f32    { %f22723, %f22724, %f22725, %f22726 },    { %r1, %r2 },            { %r3 },                { %f22723, %f22724, %f22725, %f22726 }; 
	// end inline asm
	// begin inline asm
	mma.sync.aligned.m16n8k8.row.col.f32.f16.f16.f32    { %f22731, %f22732, %f22733, %f22734 },    { %r1, %r2 },            { %r3 },                { %f22731, %f22732, %f22733, %f22734 }; 
	// end inline asm
	// begin inline asm
	mma.sync.aligned.m16n8k8.row.col.f32.f16.f16.f32    { %f22723, %f22724, %f22725, %f22726 },    { %r1, %r2 },            { %r3 },                { %f22723, %f22724, %f22725, %f22726 }; 
	// end inline asm
	// begin inline asm
	mma.sync.aligned.m16n8k8.row.col.f32.f16.f16.f32    { %f22731, %f22732, %f22733, %f22734 },    { %r1, %r2 },            { %r3 },                { %f22731, %f22732, %f22733, %f22734 }; 
	// end inline asm
	// begin inline asm
	mma.sync.aligned.m16n8k8.row.col.f32.f16.f16.f32    { %f22723, %f22724, %f22725, %f22726 },    { %r1, %r2 },            { %r3 },                { %f22723, %f22724, %f22725, %f22726 }; 
	// end inline asm
	// begin inline asm
	mma.sync.aligned.m16n8k8.row.col.f32.f16.f16.f32    { %f22731, %f22732, %f22733, %f22734 },    { %r1, %r2 },            { %r3 },                { %f22731, %f22732, %f22733, %f22734 }; 
	// end inline asm
	// begin inline asm
	mma.sync.aligned.m16n8k8.row.col.f32.f16.f16.f32    { %f22723, %f22724, %f22725, %f22726 },    { %r1, %r2 },            { %r3 },                { %f22723, %f22724, %f22725, %f22726 }; 
	// end inline asm
	// begin inline asm
	mma.sync.aligned.m16n8k8.row.col.f32.f16.f16.f32    { %f22731, %f22732, %f22733, %f22734 },    { %r1, %r2 },            { %r3 },                { %f22731, %f22732, %f22733, %f22734 }; 
	// end inline asm
	// begin inline asm
	mma.sync.aligned.m16n8k8.row.col.f32.f16.f16.f32    { %f22723, %f22724, %f22725, %f22726 },    { %r1, %r2 },            { %r3 },                { %f22723, %f22724, %f22725, %f22726 }; 
	// end inline asm
	// begin inline asm
	mma.sync.aligned.m16n8k8.row.col.f32.f16.f16.f32    { %f22731, %f22732, %f22733, %f22734 },    { %r1, %r2 },            { %r3 },                { %f22731, %f22732, %f22733, %f22734 }; 
	// end inline asm
	// begin inline asm
	mma.sync.aligned.m16n8k8.row.col.f32.f16.f16.f32    { %f22723, %f22724, %f22725, %f22726 },    { %r1, %r2 },            { %r3 },                { %f22723, %f22724, %f22725, %f22726 }; 
	// end inline asm
	// begin inline asm
	mma.sync.aligned.m16n8k8.row.col.f32.f16.f16.f32    { %f22731, %f22732, %f22733, %f22734 },    { %r1, %r2 },            { %r3 },                { %f22731, %f22732, %f22733, %f22734 }; 
	// end inline asm
	// begin inline asm
	mma.sync.aligned.m16n8k8.row.col.f32.f16.f16.f32    { %f22723, %f22724, %f22725, %f22726 },    { %r1, %r2 },            { %r3 },                { %f22723, %f22724, %f22725, %f22726 }; 
	// end inline asm
	// begin inline asm
	mma.sync.aligned.m16n8k8.row.col.f32.f16.f16.f32    { %f22731, %f22732, %f22733, %f22734 },    { %r1, %r2 },            { %r3 },                { %f22731, %f22732, %f22733, %f22734 }; 
	// end inline asm
	// begin inline asm
	mma.sync.aligned.m16n8k8.row.col.f32.f16.f16.f32    { %f22723, %f22724, %f22725, %f22726 },    { %r1, %r2 },            { %r3 },                { %f22723, %f22724, %f22725, %f22726 }; 
	// end inline asm
	// begin inline asm
	mma.sync.aligned.m16n8k8.row.col.f32.f16.f16.f32    { %f22731, %f22732, %f22733, %f22734 },    { %r1, %r2 },            { %r3 },                { %f22731, %f22732, %f22733, %f22734 }; 
	// end inline asm
	// begin inline asm
	mma.sync.aligned.m16n8k8.row.col.f32.f16.f16.f32    { %f22723, %f22724, %f22725, %f22726 },    { %r1, %r2 },            { %r3 },                { %f22723, %f22724, %f22725, %f22726 }; 
	// end inline asm
	// begin inline asm
	mma.sync.aligned.m16n8k8.row.col.f32.f16.f16.f32    { %f22731, %f22732, %f22733, %f22734 },    { %r1, %r2 },            { %r3 },                { %f22731, %f22732, %f22733, %f22734 }; 
	// end inline asm
	// begin inline asm
	mma.sync.aligned.m16n8k8.row.col.f32.f16.f16.f32    { %f22723, %f22724, %f22725, %f22726 },    { %r1, %r2 },            { %r3 },                { %f22723, %f22724, %f22725, %f22726 }; 
	// end inline asm
	// begin inline asm
	mma.sync.aligned.m16n8k8.row.col.f32.f16.f16.f32    { %f22731, %f22732, %f22733, %f22734 },    { %r1, %r2 },            { %r3 },                { %f22731, %f22732, %f22733, %f22734 }; 
	// end inline asm
	// begin inline asm
	mma.sync.aligned.m16n8k8.row.col.f32.f16.f16.f32    { %f22723, %f22724, %f22725, %f22726 },    { %r1, %r2 },            { %r3 },                { %f22723, %f22724, %f22725, %f22726 }; 
	// end inline asm
	// begin inline asm
	mma.sync.aligned.m16n8k8.row.col.f32.f16.f16.f32    { %f22731, %f22732, %f22733, %f22734 },    { %r1, %r2 },            { %r3 },                { %f22731, %f22732, %f22733, %f22734 }; 
	// end inline asm
	// begin inline asm
	mma.sync.aligned.m16n8k8.row.col.f32.f16.f16.f32    { %f22723, %f22724, %f22725, %f22726 },    { %r1, %r2 },            { %r3 },                { %f22723, %f22724, %f22725, %f22726 }; 
	// end inline asm
	// begin inline asm
	mma.sync.aligned.m16n8k8.row.col.f32.f16.f16.f32    { %f22731, %f22732, %f22733, %f22734 },    { %r1, %r2 },            { %r3 },                { %f22731, %f22732, %f22733, %f22734 }; 
	// end inline asm
	// begin inline asm
	mma.sync.aligned.m16n8k8.row.col.f32.f16.f16.f32    { %f22723, %f22724, %f22725, %f22726 },    { %r1, %r2 },            { %r3 },                { %f22723, %f22724, %f22725, %f22726 }; 
	// end inline asm
	// begin inline asm
	mma.sync.aligned.m16n8k8.row.col.f32.f16.f16.f32    { %f22731, %f22732, %f22733, %f22734 },    { %r1, %r2 },            { %r3 },                { %f22731, %f22732, %f22733, %f22734 }; 
	// end inline asm
	// begin inline asm
	mma.sync.aligned.m16n8k8.row.col.f32.f16.f16.f32    { %f22723, %f22724, %f22725, %f22726 },    { %r1, %r2 },            { %r3 },                { %f22723, %f22724, %f22725, %f22726 }; 
	// end inline asm
	// begin inline asm
	mma.sync.aligned.m16n8k8.row.col.f32.f16.f16.f32    { %f22731, %f22732, %f22733, %f22734 },    { %r1, %r2 },            { %r3 },                { %f22731, %f22732, %f22733, %f22734 }; 
	// end inline asm
	// begin inline asm
	mma.sync.aligned.m16n8k8.row.col.f32.f16.f16.f32    { %f22723, %f22724, %f22725, %f22726 },    { %r1, %r2 },            { %r3 },                { %f22723, %f22724, %f22725, %f22726 }; 
	// end inline asm
	// begin inline asm
	mma.sync.aligned.m16n8k8.row.col.f32.f16.f16.f32    { %f22731, %f22732, %f22733, %f22734 },    { %r1, %r2 },            { %r3 },                { %f22731, %f22732, %f22733, %f22734 }; 
	// end inline asm
	// begin inline asm
	mma.sync.aligned.m16n8k8.row.col.f32.f16.f16.f32    { %f22723, %f22724, %f22725, %f22726 },    { %r1, %r2 },            { %r3 },                { %f22723, %f22724, %f22725, %f22726 }; 
	// end inline asm
	// begin inline asm
	mma.sync.aligned.m16n8k8.row.col.f32.f16.f16.f32    { %f22731, %f22732, %f22733, %f22734 },    { %r1, %r2 },            { %r3 },                { %f22731, %f22732, %f22733, %f22734 }; 
	// end inline asm
	// begin inline asm
	mma.sync.aligned.m16n8k8.row.col.f32.f16.f16.f32    { %f22723, %f22724, %f22725, %f22726 },    { %r1, %r2 },            { %r3 },                { %f22723, %f22724, %f22725, %f22726 }; 
	// end inline asm
	// begin inline asm
	mma.sync.aligned.m16n8k8.row.col.f32.f16.f16.f32    { %f22731, %f22732, %f22733, %f22734 },    { %r1, %r2 },            { %r3 },                { %f22731, %f22732, %f22733, %f22734 }; 
	// end inline asm
	// begin inline asm
	mma.sync.aligned.m16n8k8.row.col.f32.f16.f16.f32    { %f22723, %f22724, %f22725, %f22726 },    { %r1, %r2 },            { %r3 },                { %f22723, %f22724, %f22725, %f22726 }; 
	// end inline asm
	// begin inline asm
	mma.sync.aligned.m16n8k8.row.col.f32.f16.f16.f32    { %f22731, %f22732, %f22733, %f22734 },    { %r1, %r2 },            { %r3 },                { %f22731, %f22732, %f22733, %f22734 }; 
	// end inline asm
	// begin inline asm
	mma.sync.aligned.m16n8k8.row.col.f32.f16.f16.f32    { %f22723, %f22724, %f22725, %f22726 },    { %r1, %r2 },            { %r3 },                { %f22723, %f22724, %f22725, %f22726 }; 
	// end inline asm
	// begin inline asm
	mma.sync.aligned.m16n8k8.row.col.f32.f16.f16.f32    { %f22731, %f22732, %f22733, %f22734 },    { %r1, %r2 },            { %r3 },                { %f22731, %f22732, %f22733, %f22734 }; 
	// end inline asm
	// begin inline asm
	mma.sync.aligned.m16n8k8.row.col.f32.f16.f16.f32    { %f22723, %f22724, %f22725, %f22726 },    { %r1, %r2 },            { %r3 },                { %f22723, %f22724, %f22725, %f22726 }; 
	// end inline asm
	// begin inline asm
	mma.sync.aligned.m16n8k8.row.col.f32.f16.f16.f32    { %f22731, %f22732, %f22733, %f22734 },    { %r1, %r2 },            { %r3 },                { %f22731, %f22732, %f22733, %f22734 }; 
	// end inline asm
	// begin inline asm
	mma.sync.aligned.m16n8k8.row.col.f32.f16.f16.f32    { %f22723, %f22724, %f22725, %f22726 },    { %r1, %r2 },            { %r3 },                { %f22723, %f22724, %f22725, %f22726 }; 
	// end inline asm
	// begin inline asm
	mma.sync.aligned.m16n8k8.row.col.f32.f16.f16.f32    { %f22731, %f22732, %f22733, %f22734 },    { %r1, %r2 },            { %r3 },                { %f22731, %f22732, %f22733, %f22734 }; 
	// end inline asm
	// begin inline asm
	mma.sync.aligned.m16n8k8.row.col.f32.f16.f16.f32    { %f22723, %f22724, %f22725, %f22726 },    { %r1, %r2 },            { %r3 },                { %f22723, %f22724, %f22725, %f22726 }; 
	// end inline asm
	// begin inline asm
	mma.sync.aligned.m16n8k8.row.col.f32.f16.f16.f32    { %f22731, %f22732, %f22733, %f22734 },    { %r1, %r2 },            { %r3 },                { %f22731, %f22732, %f22733, %f22734 }; 
	// end inline asm
	// begin inline asm
	mma.sync.aligned.m16n8k8.row.col.f32.f16.f16.f32    { %f22723, %f22724, %f22725, %f22726 },    { %r1, %r2 },            { %r3 },                { %f22723, %f22724, %f22725, %f22726 }; 
	// end inline asm
	// begin inline asm
	mma.sync.aligned.m16n8k8.row.col.f32.f16.f16.f32    { %f22731, %f22732, %f22733, %f22734 },    { %r1, %r2 },            { %r3 },                { %f22731, %f22732, %f22733, %f22734 }; 
	// end inline asm
	// begin inline asm
	mma.sync.aligned.m16n8k8.row.col.f32.f16.f16.f32    { %f22723, %f22724, %f22725, %f22726 },    { %r1, %r2 },            { %r3 },                { %f22723, %f22724, %f22725, %f22726 }; 
	// end inline asm
	// begin inline asm
	mma.sync.aligned.m16n8k8.row.col.f32.f16.f16.f32    { %f22731, %f22732, %f22733, %f22734 },    { %r1, %r2 },            { %r3 },                { %f22731, %f22732, %f22733, %f22734 }; 
	// end inline asm
	// begin inline asm
	mma.sync.aligned.m16n8k8.row.col.f32.f16.f16.f32    { %f22723, %f22724, %f22725, %f22726 },    { %r1, %r2 },            { %r3 },                { %f22723, %f22724, %f22725, %f22726 }; 
	// end inline asm
	// begin inline asm
	mma.sync.aligned.m16n8k8.row.col.f32.f16.f16.f32    { %f22731, %f22732, %f22733, %f22734 },    { %r1, %r2 },            { %r3 },                { %f22731, %f22732, %f22733, %f22734 }; 
	// end inline asm
	// begin inline asm
	mma.sync.aligned.m16n8k8.row.col.f32.f16.f16.f32    { %f22723, %f22724, %f22725, %f22726 },    { %r1, %r2 },            { %r3 },                { %f22723, %f22724, %f22725, %f22726 }; 
	// end inline asm
	// begin inline asm
	mma.sync.aligned.m16n8k8.row.col.f32.f16.f16.f32    { %f22731, %f22732, %f22733, %f22734 },    { %r1, %r2 },            { %r3 },                { %f22731, %f22732, %f22733, %f22734 }; 
	// end inline asm
	// begin inline asm
	mma.sync.aligned.m16n8k8.row.col.f32.f16.f16.f32    { %f22723, %f22724, %f22725, %f22726 },    { %r1, %r2 },            { %r3 },                { %f22723, %f22724, %f22725, %f22726 }; 
	// end inline asm
	// begin inline asm
	mma.sync.aligned.m16n8k8.row.col.f32.f16.f16.f32    { %f22731, %f22732, %f22733, %f22734 },    { %r1, %r2 },            { %r3 },                { %f22731, %f22732, %f22733, %f22734 }; 
	// end inline asm
	// begin inline asm
	mma.sync.aligned.m16n8k8.row.col.f32.f16.f16.f32    { %f22723, %f22724, %f22725, %f22726 },    { %r1, %r2 },            { %r3 },                { %f22723, %f22724, %f22725, %f22726 }; 
	// end inline asm
	// begin inline asm
	mma.sync.aligned.m16n8k8.row.col.f32.f16.f16.f32    { %f22731, %f22732, %f22733, %f22734 },    { %r1, %r2 },            { %r3 },                { %f22731, %f22732, %f22733, %f22734 }; 
	// end inline asm
	// begin inline asm
	mma.sync.aligned.m16n8k8.row.col.f32.f16.f16.f32    { %f22723, %f22724, %f22725, %f22726 },    { %r1, %r2 },            { %r3 },                { %f22723, %f22724, %f22725, %f22726 }; 
	// end inline asm
	// begin inline asm
	mma.sync.aligned.m16n8k8.row.col.f32.f16.f16.f32    { %f22731, %f22732, %f22733, %f22734 },    { %r1, %r2 },            { %r3 },                { %f22731, %f22732, %f22733, %f22734 }; 
	// end inline asm
	// begin inline asm
	mma.sync.aligned.m16n8k8.row.col.f32.f16.f16.f32    { %f22723, %f22724, %f22725, %f22726 },    { %r1, %r2 },            { %r3 },                { %f22723, %f22724, %f22725, %f22726 }; 
	// end inline asm
	// begin inline asm
	mma.sync.aligned.m16n8k8.row.col.f32.f16.f16.f32    { %f22731, %f22732, %f22733, %f22734 },    { %r1, %r2 },            { %r3 },                { %f22731, %f22732, %f22733, %f22734 }; 
	// end inline asm
	// begin inline asm
	mma.sync.aligned.m16n8k8.row.col.f32.f16.f16.f32    { %f22723, %f22724, %f22725, %f22726 },    { %r1, %r2 },            { %r3 },                { %f22723, %f22724, %f22725, %f22726 }; 
	// end inline asm
	// begin inline asm
	mma.sync.aligned.m16n8k8.row.col.f32.f16.f16.f32    { %f22731, %f22732, %f22733, %f22734 },    { %r1, %r2 },            { %r3 },                { %f22731, %f22732, %f22733, %f22734 }; 
	// end inline asm
	// begin inline asm
	mma.sync.aligned.m16n8k8.row.col.f32.f16.f16.f32    { %f22723, %f22724, %f22725, %f22726 },    { %r1, %r2 },            { %r3 },                { %f22723, %f22724, %f22725, %f22726 }; 
	// end inline asm
	// begin inline asm
	mma.sync.aligned.m16n8k8.row.col.f32.f16.f16.f32    { %f22731, %f22732, %f22733, %f22734 },    { %r1, %r2 },            { %r3 },                { %f22731, %f22732, %f22733, %f22734 }; 
	// end inline asm
	// begin inline asm
	mma.sync.aligned.m16n8k8.row.col.f32.f16.f16.f32    { %f22723, %f22724, %f22725, %f22726 },    { %r1, %r2 },            { %r3 },                { %f22723, %f22724, %f22725, %f22726 }; 
	// end inline asm
	// begin inline asm
	mma.sync.aligned.m16n8k8.row.col.f32.f16.f16.f32    { %f22731, %f22732, %f22733, %f22734 },    { %r1, %r2 },            { %r3 },                { %f22731, %f22732, %f22733, %f22734 }; 
	// end inline asm
	// begin inline asm
	mma.sync.aligned.m16n8k8.row.col.f32.f16.f16.f32    { %f22723, %f22724, %f22725, %f22726 },    { %r1, %r2 },            { %r3 },                { %f22723, %f22724, %f22725, %f22726 }; 
	// end inline asm
	// begin inline asm
	mma.sync.aligned.m16n8k8.row.col.f32.f16.f16.f32    { %f22731, %f22732, %f22733, %f22734 },    { %r1, %r2 },            { %r3 },                { %f22731, %f22732, %f22733, %f22734 }; 
	// end inline asm
	// begin inline asm
	mma.sync.aligned.m16n8k8.row.col.f32.f16.f16.f32    { %f22723, %f22724, %f22725, %f22726 },    { %r1, %r2 },            { %r3 },                { %f22723, %f22724, %f22725, %f22726 }; 
	// end inline asm
	// begin inline asm
	mma.sync.aligned.m16n8k8.row.col.f32.f16.f16.f32    { %f22731, %f22732, %f22733, %f22734 },    { %r1, %r2 },            { %r3 },                { %f22731, %f22732, %f22733, %f22734 }; 
	// end inline asm
	// begin inline asm
	mma.sync.aligned.m16n8k8.row.col.f32.f16.f16.f32    { %f22723, %f22724, %f22725, %f22726 },    { %r1, %r2 },            { %r3 },                { %f22723, %f22724, %f22725, %f22726 }; 
	// end inline asm
	// begin inline asm
	mma.sync.aligned.m16n8k8.row.col.f32.f16.f16.f32    { %f22731, %f22732, %f22733, %f22734 },    { %r1, %r2 },            { %r3 },                { %f22731, %f22732, %f22733, %f22734 }; 
	// end inline asm
	// begin inline asm
	mma.sync.aligned.m16n8k8.row.col.f32.f16.f16.f32    { %f22723, %f22724, %f22725, %f22726 },    { %r1, %r2 },            { %r3 },                { %f22723, %f22724, %f22725, %f22726 }; 
	// end inline asm
	// begin inline asm
	mma.sync.aligned.m16n8k8.row.col.f32.f16.f16.f32    { %f22731, %f22732, %f22733, %f22734 },    { %r1, %r2 },            { %r3 },                { %f22731, %f22732, %f22733, %f22734 }; 
	// end inline asm
	// begin inline asm
	mma.sync.aligned.m16n8k8.row.col.f32.f16.f16.f32    { %f22723, %f22724, %f22725, %f22726 },    { %r1, %r2 },            { %r3 },                { %f22723, %f22724, %f22725, %f22726 }; 
	// end inline asm
	// begin inline asm
	mma.sync.aligned.m16n8k8.row.col.f32.f16.f16.f32    { %f22731, %f22732, %f22733, %f22734 },    { %r1, %r2 },            { %r3 },                { %f22731, %f22732, %f22733, %f22734 }; 
	// end inline asm
	// begin inline asm
	mma.sync.aligned.m16n8k8.row.col.f32.f16.f16.f32    { %f22723, %f22724, %f22725, %f22726 },    { %r1, %r2 },            { %r3 },                { %f22723, %f22724, %f22725, %f22726 }; 
	// end inline asm
	// begin inline asm
	mma.sync.aligned.m16n8k8.row.col.f32.f16.f16.f32    { %f22731, %f22732, %f22733, %f22734 },    { %r1, %r2 },            { %r3 },                { %f22731, %f22732, %f22733, %f22734 }; 
	// end inline asm
	// begin inline asm
	mma.sync.aligned.m16n8k8.row.col.f32.f16.f16.f32    { %f22723, %f22724, %f22725, %f22726 },    { %r1, %r2 },            { %r3 },                { %f22723, %f22724, %f22725, %f22726 }; 
	// end inline asm
	// begin inline asm
	mma.sync.aligned.m16n8k8.row.col.f32.f16.f16.f32    { %f22731, %f22732, %f22733, %f22734 },    { %r1, %r2 },            { %r3 },                { %f22731, %f22732, %f22733, %f22734 }; 
	// end inline asm
	// begin inline asm
	mma.sync.aligned.m16n8k8.row.col.f32.f16.f16.f32    { %f22723, %f22724, %f22725, %f22726 },    { %r1, %r2 },            { %r3 },                { %f22723, %f22724, %f22725, %f22726 }; 
	// end inline asm
	// begin inline asm
	mma.sync.aligned.m16n8k8.row.col.f32.f16.f16.f32    { %f22731, %f22732, %f22733, %f22734 },    { %r1, %r2 },            { %r3 },                { %f22731, %f22732, %f22733, %f22734 }; 
	// end inline asm
	// begin inline asm
	mma.sync.aligned.m16n8k8.row.col.f32.f16.f16.f32    { %f22723, %f22724, %f22725, %f22726 },    { %r1, %r2 },            { %r3 },                { %f22723, %f22724, %f22725, %f22726 }; 
	// end inline asm
	// begin inline asm
	mma.sync.aligned.m16n8k8.row.col.f32.f16.f16.f32    { %f22731, %f22732, %f22733, %f22734 },    { %r1, %r2 },            { %r3 },                { %f22731, %f22732, %f22733, %f22734 }; 
	// end inline asm
	// begin inline asm
	mma.sync.aligned.m16n8k8.row.col.f32.f16.f16.f32    { %f22723, %f22724, %f22725, %f22726 },    { %r1, %r2 },            { %r3 },                { %f22723, %f22724, %f22725, %f22726 }; 
	// end inline asm
	// begin inline asm
	mma.sync.aligned.m16n8k8.row.col.f32.f16.f16.f32    { %f22731, %f22732, %f22733, %f22734 },    { %r1, %r2 },            { %r3 },                { %f22731, %f22732, %f22733, %f22734 }; 
	// end inline asm
	// begin inline asm
	mma.sync.aligned.m16n8k8.row.col.f32.f16.f16.f32    { %f22723, %f22724, %f22725, %f22726 },    { %r1, %r2 },            { %r3 },                { %f22723, %f22724, %f22725, %f22726 }; 
	// end inline asm
	// begin inline asm
	mma.sync.aligned.m16n8k8.row.col.f32.f16.f16.f32    { %f22731, %f22732, %f22733, %f22734 },    { %r1, %r2 },            { %r3 },                { %f22731, %f22732, %f22733, %f22734 }; 
	// end inline asm
	// begin inline asm
	mma.sync.aligned.m16n8k8.row.col.f32.f16.f16.f32    { %f22723, %f22724, %f22725, %f22726 },    { %r1, %r2 },            { %r3 },                { %f22723, %f22724, %f22725, %f22726 }; 
	// end inline asm
	// begin inline asm
	mma.sync.aligned.m16n8k8.row.col.f32.f16.f16.f32    { %f22731, %f22732, %f22733, %f22734 },    { %r1, %r2 },            { %r3 },                { %f22731, %f22732, %f22733, %f22734 }; 
	// end inline asm
	// begin inline asm
	mma.sync.aligned.m16n8k8.row.col.f32.f16.f16.f32    { %f22723, %f22724, %f22725, %f22726 },    { %r1, %r2 },            { %r3 },                { %f22723, %f22724, %f22725, %f22726 }; 
	// end inline asm
	// begin inline asm
	mma.sync.aligned.m16n8k8.row.col.f32.f16.f16.f32    { %f22731, %f22732, %f22733, %f22734 },    { %r1, %r2 },            { %r3 },                { %f22731, %f22732, %f22733, %f22734 }; 
	// end inline asm
	// begin inline asm
	mma.sync.aligned.m16n8k8.row.col.f32.f16.f16.f32    { %f22723, %f22724, %f22725, %f22726 },    { %r1, %r2 },            { %r3 },                { %f22723, %f22724, %f22725, %f22726 }; 
	// end inline asm
	// begin inline asm
	mma.sync.aligned.m16n8k8.row.col.f32.f16.f16.f32    { %f22731, %f22732, %f22733, %f22734 },    { %r1, %r2 },            { %r3 },                { %f22731, %f22732, %f22733, %f22734 }; 
	// end inline asm
	// begin inline asm
	mma.sync.aligned.m16n8k8.row.col.f32.f16.f16.f32    { %f22723, %f22724, %f22725, %f22726 },    { %r1, %r2 },            { %r3 },                { %f22723, %f22724, %f22725, %f22726 }; 
	// end inline asm
	// begin inline asm
	mma.sync.aligned.m16n8k8.row.col.f32.f16.f16.f32    { %f22731, %f22732, %f22733, %f22734 },    { %r1, %r2 },            { %r3 },                { %f22731, %f22732, %f22733, %f22734 }; 
	// end inline asm
	// begin inline asm
	mma.sync.aligned.m16n8k8.row.col.f32.f16.f16.f32    { %f22723, %f22724, %f22725, %f22726 },    { %r1, %r2 },            { %r3 },                { %f22723, %f22724, %f22725, %f22726 }; 
	// end inline asm
	// begin inline asm
	mma.sync.aligned.m16n8k8.row.col.f32.f16.f16.f32    { %f22731, %f22732, %f22733, %f22734 },    { %r1, %r2 },            { %r3 },                { %f22731, %f22732, %f22733, %f22734 }; 
	// end inline asm
	// begin inline asm
	mma.sync.aligned.m16n8k8.row.col.f32.f16.f16.f32    { %f22723, %f22724, %f22725, %f22726 },    { %r1, %r2 },            { %r3 },                { %f22723, %f22724, %f22725, %f22726 }; 
	// end inline asm
	// begin inline asm
	mma.sync.aligned.m16n8k8.row.col.f32.f16.f16.f32    { %f22731, %f22732, %f22733, %f22734 },    { %r1, %r2 },            { %r3 },                { %f22731, %f22732, %f22733, %f22734 }; 
	// end inline asm
	// begin inline asm
	mma.sync.aligned.m16n8k8.row.col.f32.f16.f16.f32    { %f22723, %f22724, %f22725, %f22726 },    { %r1, %r2 },            { %r3 },                { %f22723, %f22724, %f22725, %f22726 }; 
	// end inline asm
	// begin inline asm
	mma.sync.aligned.m16n8k8.row.col.f32.f16.f16.f32    { %f22731, %f22732, %f22733, %f22734 },    { %r1, %r2 },            { %r3 },                { %f22731, %f22732, %f22733, %f22734 }; 
	// end inline asm
	// begin inline asm
	mma.sync.aligned.m16n8k8.row.col.f32.f16.f16.f32    { %f22723, %f22724, %f22725, %f22726 },    { %r1, %r2 },            { %r3 },                { %f22723, %f22724, %f22725, %f22726 }; 
	// end inline asm
	// begin inline asm
	mma.sync.aligned.m16n8k8.row.col.f32.f16.f16.f32    { %f22731, %f22732, %f22733, %f22734 },    { %r1, %r2 },            { %r3 },                { %f22731, %f22732, %f22733, %f22734 }; 
	// end inline asm
	// begin inline asm
	mma.sync.aligned.m16n8k8.row.col.f32.f16.f16.f32    { %f22723, %f22724, %f22725, %f22726 },    { %r1, %r2 },            { %r3 },                { %f22723, %f22724, %f22725, %f22726 }; 
	// end inline asm
	// begin inline asm
	mma.sync.aligned.m16n8k8.row.col.f32.f16.f16.f32    { %f22731, %f22732, %f22733, %f22734 },    { %r1, %r2 },            { %r3 },                { %f22731, %f22732, %f22733, %f22734 }; 
	// end inline asm
	// begin inline asm
	mma.sync.aligned.m16n8k8.row.col.f32.f16.f16.f32    { %f22723, %f22724, %f22725, %f22726 },    { %r1, %r2 },            { %r3 },                { %f22723, %f22724, %f22725, %f22726 }; 
	// end inline asm
	// begin inline asm
	mma.sync.aligned.m16n8k8.row.col.f32.f16.f16.f32    { %f22731, %f22732, %f22733, %f22734 },    { %r1, %r2 },            { %r3 },                { %f22731, %f22732, %f22733, %f22734 }; 
	// end inline asm
	// begin inline asm
	mma.sync.aligned.m16n8k8.row.col.f32.f16.f16.f32    { %f22723, %f22724, %f22725, %f22726 },    { %r1, %r2 },            { %r3 },                { %f22723, %f22724, %f22725, %f22726 }; 
	// end inline asm
	// begin inline asm
	mma.sync.aligned.m16n8k8.row.col.f32.f16.f16.f32    { %f22731, %f22732, %f22733, %f22734 },    { %r1, %r2 },            { %r3 },                { %f22731, %f22732, %f22733, %f22734 }; 
	// end inline asm
	// begin inline asm
	mma.sync.aligned.m16n8k8.row.col.f32.f16.f16.f32    { %f22723, %f22724, %f22725, %f22726 },    { %r1, %r2 },            { %r3 },                { %f22723, %f22724, %f22725, %f22726 }; 
	// end inline asm
	// begin inline asm
	mma.sync.aligned.m16n8k8.row.col.f32.f16.f16.f32    { %f22731, %f22732, %f22733, %f22734 },    { %r1, %r2 },            { %r3 },                { %f22731, %f22732, %f22733, %f22734 }; 
	// end inline asm
	// begin inline asm
	mma.sync.aligned.m16n8k8.row.col.f32.f16.f16.f32    { %f22723, %f22724, %f22725, %f22726 },    { %r1, %r2 },            { %r3 },                { %f22723, %f22724, %f22725, %f22726 }; 
	// end inline asm
	// begin inline asm
	mma.sync.aligned.m16n8k8.row.col.f32.f16.f16.f32    { %f22731, %f22732, %f22733, %f22734 },    { %r1, %r2 },            { %r3 },                { %f22731, %f22732, %f22733, %f22734 }; 
	// end inline asm
	// begin inline asm
	mma.sync.aligned.m16n8k8.row.col.f32.f16.f16.f32    { %f22723, %f22724, %f22725, %f22726 },    { %r1, %r2 },            { %r3 },                { %f22723, %f22724, %f22725, %f22726 }; 
	// end inline asm
	// begin inline asm
	mma.sync.aligned.m16n8k8.row.col.f32.f16.f16.f32    { %f22731, %f22732, %f22733, %f22734 },    { %r1, %r2 },            { %r3 },                { %f22731, %f22732, %f22733, %f22734 }; 
	// end inline asm
	// begin inline asm
	mma.sync.aligned.m16n8k8.row.col.f32.f16.f16.f32    { %f22723, %f22724, %f22725, %f22726 },    { %r1, %r2 },            { %r3 },                { %f22723, %f22724, %f22725, %f22726 }; 
	// end inline asm
	// begin inline asm
	mma.sync.aligned.m16n8k8.row.col.f32.f16.f16.f32    { %f22731, %f22732, %f22733, %f22734 },    { %r1, %r2 },            { %r3 },                { %f22731, %f22732, %f22733, %f22734 }; 
	// end inline asm
	// begin inline asm
	mma.sync.aligned.m16n8k8.row.col.f32.f16.f16.f32    { %f22723, %f22724, %f22725, %f22726 },    { %r1, %r2 },            { %r3 },                { %f22723, %f22724, %f22725, %f22726 }; 
	// end inline asm
	// begin inline asm
	mma.sync.aligned.m16n8k8.row.col.f32.f16.f16.f32    { %f22731, %f22732, %f22733, %f22734 },    { %r1, %r2 },            { %r3 },                { %f22731, %f22732, %f22733, %f22734 }; 
	// end inline asm
	// begin inline asm
	mma.sync.aligned.m16n8k8.row.col.f32.f16.f16.f32    { %f22723, %f22724, %f22725, %f22726 },    { %r1, %r2 },            { %r3 },                { %f22723, %f22724, %f22725, %f22726 }; 
	// end inline asm
	// begin inline asm
	mma.sync.aligned.m16n8k8.row.col.f32.f16.f16.f32    { %f22731, %f22732, %f22733, %f22734 },    { %r1, %r2 },            { %r3 },                { %f22731, %f22732, %f22733, %f22734 }; 
	// end inline asm
	// begin inline asm
	mma.sync.aligned.m16n8k8.row.col.f32.f16.f16.f32    { %f22723, %f22724, %f22725, %f22726 },    { %r1, %r2 },            { %r3 },                { %f22723, %f22724, %f22725, %f22726 }; 
	// end inline asm
	// begin inline asm
	mma.sync.aligned.m16n8k8.row.col.f32.f16.f16.f32    { %f22731, %f22732, %f22733, %f22734 },    { %r1, %r2 },            { %r3 },                { %f22731, %f22732, %f22733, %f22734 }; 
	// end inline asm
	// begin inline asm
	mma.sync.aligned.m16n8k8.row.col.f32.f16.f16.f32    { %f22723, %f22724, %f22725, %f22726 },    { %r1, %r2 },            { %r3 },                { %f22723, %f22724, %f22725, %f22726 }; 
	// end inline asm
	// begin inline asm
	mma.sync.aligned.m16n8k8.row.col.f32.f16.f16.f32    { %f22731, %f22732, %f22733, %f22734 },    { %r1, %r2 },            { %r3 },                { %f22731, %f22732, %f22733, %f22734 }; 
	// end inline asm
	// begin inline asm
	mma.sync.aligned.m16n8k8.row.col.f32.f16.f16.f32    { %f22723, %f22724, %f22725, %f22726 },    { %r1, %r2 },            { %r3 },                { %f22723, %f22724, %f22725, %f22726 }; 
	// end inline asm
	// begin inline asm
	mma.sync.aligned.m16n8k8.row.col.f32.f16.f16.f32    { %f22731, %f22732, %f22733, %f22734 },    { %r1, %r2 },            { %r3 },                { %f22731, %f22732, %f22733, %f22734 }; 
	// end inline asm
	// begin inline asm
	mma.sync.aligned.m16n8k8.row.col.f32.f16.f16.f32    { %f22723, %f22724, %f22725, %f22726 },    { %r1, %r2 },            { %r3 },                { %f22723, %f22724, %f22725, %f22726 }; 
	// end inline asm
	// begin inline asm
	mma.sync.aligned.m16n8k8.row.col.f32.f16.f16.f32    { %f22731, %f22732, %f22733, %f22734 },    { %r1, %r2 },            { %r3 },                { %f22731, %f22732, %f22733, %f22734 }; 
	// end inline asm
	// begin inline asm
	mma.sync.aligned.m16n8k8.row.col.f32.f16.f16.f32    { %f22723, %f22724, %f22725, %f22726 },    { %r1, %r2 },            { %r3 },                { %f22723, %f22724, %f22725, %f22726 }; 
	// end inline asm
	// begin inline asm
	mma.sync.aligned.m16n8k8.row.col.f32.f16.f16.f32    { %f22731, %f22732, %f22733, %f22734 },    { %r1, %r2 },            { %r3 },                { %f22731, %f22732, %f22733, %f22734 }; 
	// end inline asm
	// begin inline asm
	mma.sync.aligned.m16n8k8.row.col.f32.f16.f16.f32    { %f22723, %f22724, %f22725, %f22726 },    { %r1, %r2 },            { %r3 },                { %f22723, %f22724, %f22725, %f22726 }; 
	// end inline asm
	// begin inline asm
	mma.sync.aligned.m16n8k8.row.col.f32.f16.f16.f32    { %f22731, %f22732, %f22733, %f22734 },    { %r1, %r2 },            { %r3 },                { %f22731, %f22732, %f22733, %f22734 }; 
	// end inline asm
	// begin inline asm
	mma.sync.aligned.m16n8k8.row.col.f32.f16.f16.f32    { %f22723, %f22724, %f22725, %f22726 },    { %r1, %r2 },            { %r3 },                { %f22723, %f22724, %f22725, %f22726 }; 
	// end inline asm
	// begin inline asm
	mma.sync.aligned.m16n8k8.row.col.f32.f16.f16.f32    { %f22731, %f22732, %f22733, %f22734 },    { %r1, %r2 },            { %r3 },                { %f22731, %f22732, %f22733, %f22734 }; 
	// end inline asm
	// begin inline asm
	mma.sync.aligned.m16n8k8.row.col.f32.f16.f16.f32    { %f22723, %f22724, %f22725, %f22726 },    { %r1, %r2 },            { %r3 },                { %f22723, %f22724, %f22725, %f22726 }; 
	// end inline asm
	// begin inline asm
	mma.sync.aligned.m16n8k8.row.col.f32.f16.f16.f32    { %f22731, %f22732, %f22733, %f22734 },    { %r1, %r2 },            { %r3 },                { %f22731, %f22732, %f22733, %f22734 }; 
	// end inline asm
	// begin inline asm
	mma.sync.aligned.m16n8k8.row.col.f32.f16.f16.f32    { %f22723, %f22724, %f22725, %f22726 },    { %r1, %r2 },            { %r3 },                { %f22723, %f22724, %f22725, %f22726 }; 
	// end inline asm
	// begin inline asm
	mma.sync.aligned.m16n8k8.row.col.f32.f16.f16.f32    { %f22731, %f22732, %f22733, %f22734 },    { %r1, %r2 },            { %r3 },                { %f22731, %f22732, %f22733, %f22734 }; 
	// end inline asm
	// begin inline asm
	mma.sync.aligned.m16n8k8.row.col.f32.f16.f16.f32    { %f22723, %f22724, %f22725, %f22726 },    { %r1, %r2 },            { %r3 },                { %f22723, %f22724, %f22725, %f22726 }; 
	// end inline asm
	// begin inline asm
	mma.sync.aligned.m16n8k8.row.col.f32.f16.f16.f32    { %f22731, %f22732, %f22733, %f22734 },    { %r1, %r2 },            { %r3 },                { %f22731, %f22732, %f22733, %f22734 }; 
	// end inline asm
	// begin inline asm
	mma.sync.aligned.m16n8k8.row.col.f32.f16.f16.f32    { %f22723, %f22724, %f22725, %f22726 },    { %r1, %r2 },            { %r3 },                { %f22723, %f22724, %f22725, %f22726 }; 
	// end inline asm
	// begin inline asm
	mma.sync.aligned.m16n8k8.row.col.f32.f16.f16.f32    { %f22731, %f22732, %f22733, %f22734 },    { %r1, %r2 },            { %r3 },                { %f22731, %f22732, %f22733, %f22734 }; 
	// end inline asm
	// begin inline asm
	mma.sync.aligned.m16n8k8.row.col.f32.f16.f16.f32    { %f22723, %f22724, %f22725, %f22726 },    { %r1, %r2 },            { %r3 },                { %f22723, %f22724, %f22725, %f22726 }; 
	// end inline asm
	// begin inline asm
	mma.sync.aligned.m16n8k8.row.col.f32.f16.f16.f32    { %f22731, %f22732, %f22733, %f22734 },    { %r1, %r2 },            { %r3 },                { %f22731, %f22732, %f22733, %f22734 }; 
	// end inline asm
	// begin inline asm
	mma.sync.aligned.m16n8k8.row.col.f32.f16.f16.f32    { %f22723, %f22724, %f22725, %f22726 },    { %r1, %r2 },            { %r3 },                { %f22723, %f22724, %f22725, %f22726 }; 
	// end inline asm
	// begin inline asm
	mma.sync.aligned.m16n8k8.row.col.f32.f16.f16.f32    { %f22731, %f22732, %f22733, %f22734 },    { %r1, %r2 },            { %r3 },                { %f22731, %f22732, %f22733, %f22734 }; 
	// end inline asm
	// begin inline asm
	mma.sync.aligned.m16n8k8.row.col.f32.f16.f16.f32    { %f22723, %f22724, %f22725, %f22726 },    { %r1, %r2 },            { %r3 },                { %f22723, %f22724, %f22725, %f22726 }; 
	// end inline asm
	// begin inline asm
	mma.sync.aligned.m16n8k8.row.col.f32.f16.f16.f32    { %f22731, %f22732, %f22733, %f22734 },    { %r1, %r2 },            { %r3 },                { %f22731, %f22732, %f22733, %f22734 }; 
	// end inline asm
	// begin inline asm
	mma.sync.aligned.m16n8k8.row.col.f32.f16.f16.f32    { %f22723, %f22724, %f22725, %f22726 },    { %r1, %r2 },            { %r3 },                { %f22723, %f22724, %f22725, %f22726 }; 
	// end inline asm
	// begin inline asm
	mma.sync.aligned.m16n8k8.row.col.f32.f16.f16.f32    { %f22731, %f22732, %f22733, %f22734 },    { %r1, %r2 },            { %r3 },                { %f22731, %f22732, %f22733, %f22734 }; 
	// end inline asm
	// begin inline asm
	mma.sync.aligned.m16n8k8.row.col.f32.f16.f16.f32    { %f22723, %f22724, %f22725, %f22726 },    { %r1, %r2 },            { %r3 },                { %f22723, %f22724, %f22725, %f22726 }; 
	// end inline asm
	// begin inline asm
	mma.sync.aligned.m16n8k8.row.col.f32.f16.f16.f32    { %f22731, %f22732, %f22733, %f22734 },    { %r1, %r2 },            { %r3 },                { %f22731, %f22732, %f22733, %f22734 }; 
	// end inline asm
	// begin inline asm
	mma.sync.aligned.m16n8k8.row.col.f32.f16.f16.f32    { %f22723, %f22724, %f22725, %f22726 },    { %r1, %r2 },            { %r3 },                { %f22723, %f22724, %f22725, %f22726 }; 
	// end inline asm
	// begin inline asm
	mma.sync.aligned.m16n8k8.row.col.f32.f16.f16.f32    { %f22731, %f22732, %f22733, %f22734 },    { %r1, %r2 },            { %r3 },                { %f22731, %f22732, %f22733, %f22734 }; 
	// end inline asm
	// begin inline asm
	mma.sync.aligned.m16n8k8.row.col.f32.f16.f16.f32    { %f22723, %f22724, %f22725, %f22726 },    { %r1, %r2 },            { %r3 },                { %f22723, %f22724, %f22725, %f22726 }; 
	// end inline asm
	// begin inline asm
	mma.sync.aligned.m16n8k8.row.col.f32.f16.f16.f32    { %f22731, %f22732, %f22733, %f22734 },    { %r1, %r2 },            { %r3 },                { %f22731, %f22732, %f22733, %f22734 }; 
	// end inline asm
	// begin inline asm
	mma.sync.aligned.m16n8k8.row.col.f32.f16.f16.f32    { %f22723, %f22724, %f22725, %f22726 },    { %r1, %r2 },            { %r3 },                { %f22723, %f22724, %f22725, %f22726 }; 
	// end inline asm
	// begin inline asm
	mma.sync.aligned.m16n8k8.row.col.f32.f16.f16.f32    { %f22731, %f22732, %f22733, %f22734 },    { %r1, %r2 },            { %r3 },                { %f22731, %f22732, %f22733, %f22734 }; 
	// end inline asm
	// begin inline asm
	mma.sync.aligned.m16n8k8.row.col.f32.f16.f16.f32    { %f22723, %f22724, %f22725, %f22726 },    { %r1, %r2 },            { %r3 },                { %f22723, %f22724, %f22725, %f22726 }; 
	// end inline asm
	// begin inline asm
	mma.sync.aligned.m16n8k8.row.col.f32.f16.f16.f32    { %f22731, %f22732, %f22733, %f22734 },    { %r1, %r2 },            { %r3 },                { %f22731, %f22732, %f22733, %f22734 }; 
	// end inline asm
	// begin inline asm
	mma.sync.aligned.m16n8k8.row.col.f32.f16.f16.f32    { %f22723, %f22724, %f22725, %f22726 },    { %r1, %r2 },            { %r3 },                { %f22723, %f22724, %f22725, %f22726 }; 
	// end inline asm
	// begin inline asm
	mma.sync.aligned.m16n8k8.row.col.f32.f16.f16.f32    { %f22731, %f22732, %f22733, %f22734 },    { %r1, %r2 },            { %r3 },                { %f22731, %f22732, %f22733, %f22734 }; 
	// end inline asm
	// begin inline asm
	mma.sync.aligned.m16n8k8.row.col.f32.f16.f16.f32    { %f22723, %f22724, %f22725, %f22726 },    { %r1, %r2 },            { %r3 },                { %f22723, %f22724, %f22725, %f22726 }; 
	// end inline asm
	// begin inline asm
	mma.sync.aligned.m16n8k8.row.col.f32.f16.f16.f32    { %f22731, %f22732, %f22733, %f22734 },    { %r1, %r2 },            { %r3 },                { %f22731, %f22732, %f22733, %f22734 }; 
	// end inline asm
	// begin inline asm
	mma.sync.aligned.m16n8k8.row.col.f32.f16.f16.f32    { %f22723, %f22724, %f22725, %f22726 },    { %r1, %r2 },            { %r3 },                { %f22723, %f22724, %f22725, %f22726 }; 
	// end inline asm
	// begin inline asm
	mma.sync.aligned.m16n8k8.row.col.f32.f16.f16.f32    { %f22731, %f22732, %f22733, %f22734 },    { %r1, %r2 },            { %r3 },                { %f22731, %f22732, %f22733, %f22734 }; 
	// end inline asm
	// begin inline asm
	mma.sync.aligned.m16n8k8.row.col.f32.f16.f16.f32    { %f22723, %f22724, %f22725, %f22726 },    { %r1, %r2 },            { %r3 },                { %f22723, %f22724, %f22725, %f22726 }; 
	// end inline asm
	// begin inline asm
	mma.sync.aligned.m16n8k8.row.col.f32.f16.f16.f32    { %f22731, %f22732, %f22733, %f22734 },    { %r1, %r2 },            { %r3 },                { %f22731, %f22732, %f22733, %f22734 }; 
	// end inline asm
	// begin inline asm
	mma.sync.aligned.m16n8k8.row.col.f32.f16.f16.f32    { %f22723, %f22724, %f22725, %f22726 },    { %r1, %r2 },            { %r3 },                { %f22723, %f22724, %f22725, %f22726 }; 
	// end inline asm
	// begin inline asm
	mma.sync.aligned.m16n8k8.row.col.f32.f16.f16.f32    { %f22731, %f22732, %f22733, %f22734 },    { %r1, %r2 },            { %r3 },                { %f22731, %f22732, %f22733, %f22734 }; 
	// end inline asm
	// begin inline asm
	mma.sync.aligned.m16n8k8.row.col.f32.f16.f16.f32    { %f22723, %f22724, %f22725, %f22726 },    { %r1, %r2 },            { %r3 },                { %f22723, %f22724, %f22725, %f22726 }; 
	// end inline asm
	// begin inline asm
	mma.sync.aligned.m16n8k8.row.col.f32.f16.f16.f32    { %f22731, %f22732, %f22733, %f22734 },    { %r1, %r2 },            { %r3 },                { %f22731, %f22732, %f22733, %f22734 }; 
	// end inline asm
	// begin inline asm
	mma.sync.aligned.m16n8k8.row.col.f32.f16.f16.f32    { %f22723, %f22724, %f22725, %f22726 },    { %r1, %r2 },            { %r3 },                { %f22723, %f22724, %f22725, %f22726 }; 
	// end inline asm
	// begin inline asm
	mma.sync.aligned.m16n8k8.row.col.f32.f16.f16.f32    { %f22731, %f22732, %f22733, %f22734 },    { %r1, %r2 },            { %r3 },                { %f22731, %f22732, %f22733, %f22734 }; 
	// end inline asm
	// begin inline asm
	mma.sync.aligned.m16n8k8.row.col.f32.f16.f16.f32    { %f22723, %f22724, %f22725, %f22726 },    { %r1, %r2 },            { %r3 },                { %f22723, %f22724, %f22725, %f22726 }; 
	// end inline asm
	// begin inline asm
	mma.sync.aligned.m16n8k8.row.col.f32.f16.f16.f32    { %f22731, %f22732, %f22733, %f22734 },    { %r1, %r2 },            { %r3 },                { %f22731, %f22732, %f22733, %f22734 }; 
	// end inline asm
	// begin inline asm
	mma.sync.aligned.m16n8k8.row.col.f32.f16.f16.f32    { %f22723, %f22724, %f22725, %f22726 },    { %r1, %r2 },            { %r3 },                { %f22723, %f22724, %f22725, %f22726 }; 
	// end inline asm
	// begin inline asm
	mma.sync.aligned.m16n8k8.row.col.f32.f16.f16.f32    { %f22731, %f22732, %f22733, %f22734 },    { %r1, %r2 },            { %r3 },                { %f22731, %f22732, %f22733, %f22734 }; 
	// end inline asm
	// begin inline asm
	mma.sync.aligned.m16n8k8.row.col.f32.f16.f16.f32    { %f22723, %f22724, %f22725, %f22726 },    { %r1, %r2 },            { %r3 },                { %f22723, %f22724, %f22725, %f22726 }; 
	// end inline asm
	// begin inline asm
	mma.sync.aligned.m16n8k8.row.col.f32.f16.f16.f32    { %f22731, %f22732, %f22733, %f22734 },    { %r1, %r2 },            { %r3 },                { %f22731, %f22732, %f22733, %f22734 }; 
	// end inline asm
	// begin inline asm
	mma.sync.aligned.m16n8k8.row.col.f32.f16.f16.f32    { %f22723, %f22724, %f22725, %f22726 },    { %r1, %r2 },            { %r3 },                { %f22723, %f22724, %f22725, %f22726 }; 
	// end inline asm
	// begin inline asm
	mma.sync.aligned.m16n8k8.row.col.f32.f16.f16.f32    { %f22731, %f22732, %f22733, %f22734 },    { %r1, %r2 },            { %r3 },                { %f22731, %f22732, %f22733, %f22734 }; 
	// end inline asm
	// begin inline asm
	mma.sync.aligned.m16n8k8.row.col.f32.f16.f16.f32    { %f22723, %f22724, %f22725, %f22726 },    { %r1, %r2 },            { %r3 },                { %f22723, %f22724, %f22725, %f22726 }; 
	// end inline asm
	// begin inline asm
	mma.sync.aligned.m16n8k8.row.col.f32.f16.f16.f32    { %f22731, %f22732, %f22733, %f22734 },    { %r1, %r2 },            { %r3 },                { %f22731, %f22732, %f22733, %f22734 }; 
	// end inline asm
	// begin inline asm
	mma.sync.aligned.m16n8k8.row.col.f32.f16.f16.f32    { %f22723, %f22724, %f22725, %f22726 },    { %r1, %r2 },            { %r3 },                { %f22723, %f22724, %f22725, %f22726 }; 
	// end inline asm
	// begin inline asm
	mma.sync.aligned.m16n8k8.row.col.f32.f16.f16.f32    { %f22731, %f22732, %f22733, %f22734 },    { %r1, %r2 },            { %r3 },                { %f22731, %f22732, %f22733, %f22734 }; 
	// end inline asm
	// begin inline asm
	mma.sync.aligned.m16n8k8.row.col.f32.f16.f16.f32    { %f22723, %f22724, %f22725, %f22726 },    { %r1, %r2 },            { %r3 },                { %f22723, %f22724, %f22725, %f22726 }; 
	// end inline asm
	// begin inline asm
	mma.sync.aligned.m16n8k8.row.col.f32.f16.f16.f32    { %f22731, %f22732, %f22733, %f22734 },    { %r1, %r2 },            { %r3 },                { %f22731, %f22732, %f22733, %f22734 }; 
	// end inline asm
	// begin inline asm
	mma.sync.aligned.m16n8k8.row.col.f32.f16.f16.f32    { %f22723, %f22724, %f22725, %f22726 },    { %r1, %r2 },            { %r3 },                { %f22723, %f22724, %f22725, %f22726 }; 
	// end inline asm
	// begin inline asm
	mma.sync.aligned.m16n8k8.row.col.f32.f16.f16.f32    { %f22731, %f22732, %f22733, %f22734 },    { %r1, %r2 },            { %r3 },                { %f22731, %f22732, %f22733, %f22734 }; 
	// end inline asm
	// begin inline asm
	mma.sync.aligned.m16n8k8.row.col.f32.f16.f16.f32    { %f22723, %f22724, %f22725, %f22726 },    { %r1, %r2 },            { %r3 },                { %f22723, %f22724, %f22725, %f22726 }; 
	// end inline asm
	// begin inline asm
	mma.sync.aligned.m16n8k8.row.col.f32.f16.f16.f32    { %f22731, %f22732, %f22733, %f22734 },    { %r1, %r2 },            { %r3 },                { %f22731, %f22732, %f22733, %f22734 }; 
	// end inline asm
	// begin inline asm
	mma.sync.aligned.m16n8k8.row.col.f32.f16.f16.f32    { %f22723, %f22724, %f22725, %f22726 },    { %r1, %r2 },            { %r3 },                { %f22723, %f22724, %f22725, %f22726 }; 
	// end inline asm
	// begin inline asm
	mma.sync.aligned.m16n8k8.row.col.f32.f16.f16.f32    { %f22731, %f22732, %f22733, %f22734 },    { %r1, %r2 },            { %r3 },                { %f22731, %f22732, %f22733, %f22734 }; 
	// end inline asm
	// begin inline asm
	mma.sync.aligned.m16n8k8.row.col.f32.f16.f16.f32    { %f22723, %f22724, %f22725, %f22726 },    { %r1, %r2 },            { %r3 },                { %f22723, %f22724, %f22725, %f22726 }; 
	// end inline asm
	// begin inline asm
	mma.sync.aligned.m16n8k8.row.col.f32.f16.f16.f32    { %f22731, %f22732, %f22733, %f22734 },    { %r1, %r2 },            { %r3 },                { %f22731, %f22732, %f22733, %f22734 }; 
	// end inline asm
	// begin inline asm
	mma.sync.aligned.m16n8k8.row.col.f32.f16.f16.f32    { %f22723, %f22724, %f22725, %f22726 },    { %r1, %r2 },            { %r3 },                { %f22723, %f22724, %f22725, %f22726 }; 
	// end inline asm
	// begin inline asm
	mma.sync.aligned.m16n8k8.row.col.f32.f16.f16.f32    { %f22731, %f22732, %f22733, %f22734 },    { %r1, %r2 },            { %r3 },                { %f22731, %f22732, %f22733, %f22734 }; 
	// end inline asm
	// begin inline asm
	mma.sync.aligned.m16n8k8.row.col.f32.f16.f16.f32    { %f22723, %f22724, %f22725, %f22726 },    { %r1, %r2 },            { %r3 },                { %f22723, %f22724, %f22725, %f22726 }; 
	// end inline asm
	// begin inline asm
	mma.sync.aligned.m16n8k8.row.col.f32.f16.f16.f32    { %f22731, %f22732, %f22733, %f22734 },    { %r1, %r2 },            { %r3 },                { %f22731, %f22732, %f22733, %f22734 }; 
	// end inline asm
	// begin inline asm
	mma.sync.aligned.m16n8k8.row.col.f32.f16.f16.f32    { %f22723, %f22724, %f22725, %f22726 },    { %r1, %r2 },            { %r3 },                { %f22723, %f22724, %f22725, %f22726 }; 
	// end inline asm
	// begin inline asm
	mma.sync.aligned.m16n8k8.row.col.f32.f16.f16.f32    { %f22731, %f22732, %f22733, %f22734 },    { %r1, %r2 },            { %r3 },                { %f22731, %f22732, %f22733, %f22734 }; 
	// end inline asm
	// begin inline asm
	mma.sync.aligned.m16n8k8.row.col.f32.f16.f16.f32    { %f22723, %f22724, %f22725, %f22726 },    { %r1, %r2 },            { %r3 },                { %f22723, %f22724, %f22725, %f22726 }; 
	// end inline asm
	// begin inline asm
	mma.sync.aligned.m16n8k8.row.col.f32.f16.f16.f32    { %f22731, %f22732, %f22733, %f22734 },    { %r1, %r2 },            { %r3 },                { %f22731, %f22732, %f22733, %f22734 }; 
	// end inline asm
	// begin inline asm
	mma.sync.aligned.m16n8k8.row.col.f32.f16.f16.f32    { %f22723, %f22724, %f22725, %f22726 },    { %r1, %r2 },            { %r3 },                { %f22723, %f22724, %f22725, %f22726 }; 
	// end inline asm
	// begin inline asm
	mma.sync.aligned.m16n8k8.row.col.f32.f16.f16.f32    { %f22731, %f22732, %f22733, %f22734 },    { %r1, %r2 },            { %r3 },                { %f22731, %f22732, %f22733, %f22734 }; 
	// end inline asm
	// begin inline asm
	mma.sync.aligned.m16n8k8.row.col.f32.f16.f16.f32    { %f22723, %f22724, %f22725, %f22726 },    { %r1, %r2 },            { %r3 },                { %f22723, %f22724, %f22725, %f22726 }; 
	// end inline asm
	// begin inline asm
	mma.sync.aligned.m16n8k8.row.col.f32.f16.f16.f32    { %f22731, %f22732, %f22733, %f22734 },    { %r1, %r2 },            { %r3 },                { %f22731, %f22732, %f22733, %f22734 }; 
	// end inline asm
	// begin inline asm
	mma.sync.aligned.m16n8k8.row.col.f32.f16.f16.f32    { %f22723, %f22724, %f22725, %f22726 },    { %r1, %r2 },            { %r3 },                { %f22723, %f22724, %f22725, %f22726 }; 
	// end inline asm
	// begin inline asm
	mma.sync.aligned.m16n8k8.row.col.f32.f16.f16.f32    { %f22731, %f22732, %f22733, %f22734 },    { %r1, %r2 },            { %r3 },                { %f22731, %f22732, %f22733, %f22734 }; 
	// end inline asm
	// begin inline asm
	mma.sync.aligned.m16n8k8.row.col.f32.f16.f16.f32    { %f22723, %f22724, %f22725, %f22726 },    { %r1, %r2 },            { %r3 },                { %f22723, %f22724, %f22725, %f22726 }; 
	// end inline asm
	// begin inline asm
	mma.sync.aligned.m16n8k8.row.col.f32.f16.f16.f32    { %f22731, %f22732, %f22733, %f22734 },    { %r1, %r2 },            { %r3 },                { %f22731, %f22732, %f22733, %f22734 }; 
	// end inline asm
	// begin inline asm
	mma.sync.aligned.m16n8k8.row.col.f32.f16.f16.f32    { %f22723, %f22724, %f22725, %f22726 },    { %r1, %r2 },            { %r3 },                { %f22723, %f22724, %f22725, %f22726 }; 
	// end inline asm
	// begin inline asm
	mma.sync.aligned.m16n8k8.row.col.f32.f16.f16.f32    { %f22731, %f22732, %f22733, %f22734 },    { %r1, %r2 },            { %r3 },                { %f22731, %f22732, %f22733, %f22734 }; 
	// end inline asm
	// begin inline asm
	mma.sync.aligned.m16n8k8.row.col.f32.f16.f16.f32    { %f22723, %f22724, %f22725, %f22726 },    { %r1, %r2 },            { %r3 },                { %f22723, %f22724, %f22725, %f22726 }; 
	// end inline asm
	// begin inline asm
	mma.sync.aligned.m16n8k8.row.col.f32.f16.f16.f32    { %f22731, %f22732, %f22733, %f22734 },    { %r1, %r2 },            { %r3 },                { %f22731, %f22732, %f22733, %f22734 }; 
	// end inline asm
	// begin inline asm
	mma.sync.aligned.m16n8k8.row.col.f32.f16.f16.f32    { %f22723, %f22724, %f22725, %f22726 },    { %r1, %r2 },            { %r3 },                { %f22723, %f22724, %f22725, %f22726 }; 
	// end inline asm
	// begin inline asm
	mma.sync.aligned.m16n8k8.row.col.f32.f16.f16.f32    { %f22731, %f22732, %f22733, %f22734 },    { %r1, %r2 },            { %r3 },                { %f22731, %f22732, %f22733, %f22734 }; 
	// end inline asm
	// begin inline asm
	mma.sync.aligned.m16n8k8.row.col.f32.f16.f16.f32    { %f22723, %f22724, %f22725, %f22726 },    { %r1, %r2 },            { %r3 },                { %f22723, %f22724, %f22725, %f22726 }; 
	// end inline asm
	// begin inline asm
	mma.sync.aligned.m16n8k8.row.col.f32.f16.f16.f32    { %f22731, %f22732, %f22733, %f22734 },    { %r1, %r2 },            { %r3 },                { %f22731, %f22732, %f22733, %f22734 }; 
	// end inline asm
	// begin inline asm
	mma.sync.aligned.m16n8k8.row.col.f32.f16.f16.f32    { %f22723, %f22724, %f22725, %f22726 },    { %r1, %r2 },            { %r3 },                { %f22723, %f22724, %f22725, %f22726 }; 
	// end inline asm
	// begin inline asm
	mma.sync.aligned.m16n8k8.row.col.f32.f16.f16.f32    { %f22731, %f22732, %f22733, %f22734 },    { %r1, %r2 },            { %r3 },                { %f22731, %f22732, %f22733, %f22734 }; 
	// end inline asm
	// begin inline asm
	mma.sync.aligned.m16n8k8.row.col.f32.f16.f16.f32    { %f22723, %f22724, %f22725, %f22726 },    { %r1, %r2 },            { %r3 },                { %f22723, %f22724, %f22725, %f22726 }; 
	// end inline asm
	// begin inline asm
	mma.sync.aligned.m16n8k8.row.col.f32.f16.f16.f32    { %f22731, %f22732, %f22733, %f22734 },    { %r1, %r2 },            { %r3 },                { %f22731, %f22732, %f22733, %f22734 }; 
	// end inline asm
	// begin inline asm
	mma.sync.aligned.m16n8k8.row.col.f32.f16.f16.f32    { %f22723, %f22724, %f22725, %f22726 },    { %r1, %r2 },            { %r3 },                { %f22723, %f22724, %f22725, %f22726 }; 
	// end inline asm
	// begin inline asm
	mma.sync.aligned.m16n8k8.row.col.f32.f16.f16.f32    { %f22731, %f22732, %f22733, %f22734 },    { %r1, %r2 },            { %r3 },                { %f22731, %f22732, %f22733, %f22734 }; 
	// end inline asm
	// begin inline asm
	mma.sync.aligned.m16n8k8.row.col.f32.f16.f16.f32    { %f22723, %f22724, %f22725, %f22726 },    { %r1, %r2 },            { %r3 },                { %f22723, %f22724, %f22725, %f22726 }; 
	// end inline asm
	// begin inline asm
	mma.sync.aligned.m16n8k8.row.col.f32.f16.f16.f32    { %f22731, %f22732, %f22733, %f22734 },    { %r1, %r2 },            { %r3 },                { %f22731, %f22732, %f22733, %f22734 }; 
	// end inline asm
	// begin inline asm
	mma.sync.aligned.m16n8k8.row.col.f32.f16.f16.f32    { %f22723, %f22724, %f22725, %f22726 },    { %r1, %r2 },            { %r3 },                { %f22723, %f22724, %f22725, %f22726 }; 
	// end inline asm
	// begin inline asm
	mma.sync.aligned.m16n8k8.row.col.f32.f16.f16.f32    { %f22731, %f22732, %f22733, %f22734 },    { %r1, %r2 },            { %r3 },                { %f22731, %f22732, %f22733, %f22734 }; 
	// end inline asm
	// begin inline asm
	mma.sync.aligned.m16n8k8.row.col.f32.f16.f16.f32    { %f22723, %f22724, %f22725, %f22726 },    { %r1, %r2 },            { %r3 },                { %f22723, %f22724, %f22725, %f22726 }; 
	// end inline asm
	// begin inline asm
	mma.sync.aligned.m16n8k8.row.col.f32.f16.f16.f32    { %f22731, %f22732, %f22733, %f22734 },    { %r1, %r2 },            { %r3 },                { %f22731, %f22732, %f22733, %f22734 }; 
	// end inline asm
	// begin inline asm
	mma.sync.aligned.m16n8k8.row.col.f32.f16.f16.f32    { %f22723, %f22724, %f22725, %f22726 },    { %r1, %r2 },            { %r3 },                { %f22723, %f22724, %f22725, %f22726 }; 
	// end inline asm
	// begin inline asm
	mma.sync.aligned.m16n8k8.row.col.f32.f16.f16.f32    { %f22731, %f22732, %f22733, %f22734 },    { %r1, %r2 },            { %r3 },                { %f22731, %f22732, %f22733, %f22734 }; 
	// end inline asm
	// begin inline asm
	mma.sync.aligned.m16n8k8.row.col.f32.f16.f16.f32    { %f22723, %f22724, %f22725, %f22726 },    { %r1, %r2 },            { %r3 },                { %f22723, %f22724, %f22725, %f22726 }; 
	// end inline asm
	// begin inline asm
	mma.sync.aligned.m16n8k8.row.col.f32.f16.f16.f32    { %f22731, %f22732, %f22733, %f22734 },    { %r1, %r2 },            { %r3 },                { %f22731, %f22732, %f22733, %f22734 }; 
	// end inline asm
	// begin inline asm
	mma.sync.aligned.m16n8k8.row.col.f32.f16.f16.f32    { %f22723, %f22724, %f22725, %f22726 },    { %r1, %r2 },            { %r3 },                { %f22723, %f22724, %f22725, %f22726 }; 
	// end inline asm
	// begin inline asm
	mma.sync.aligned.m16n8k8.row.col.f32.f16.f16.f32    { %f22731, %f22732, %f22733, %f22734 },    { %r1, %r2 },            { %r3 },                { %f22731, %f22732, %f22733, %f22734 }; 
	// end inline asm
	// begin inline asm
	mma.sync.aligned.m16n8k8.row.col.f32.f16.f16.f32    { %f22723, %f22724, %f22725, %f22726 },    { %r1, %r2 },            { %r3 },                { %f22723, %f22724, %f22725, %f22726 }; 
	// end inline asm
	// begin inline asm
	mma.sync.aligned.m16n8k8.row.col.f32.f16.f16.f32    { %f22731, %f22732, %f22733, %f22734 },    { %r1, %r2 },            { %r3 },                { %f22731, %f22732, %f22733, %f22734 }; 
	// end inline asm
	// begin inline asm
	mma.sync.aligned.m16n8k8.row.col.f32.f16.f16.f32    { %f22723, %f22724, %f22725, %f22726 },    { %r1, %r2 },            { %r3 },                { %f22723, %f22724, %f22725, %f22726 }; 
	// end inline asm
	// begin inline asm
	mma.sync.aligned.m16n8k8.row.col.f32.f16.f16.f32    { %f22731, %f22732, %f22733, %f22734 },    { %r1, %r2 },            { %r3 },                { %f22731, %f22732, %f22733, %f22734 }; 
	// end inline asm
	// begin inline asm
	mma.sync.aligned.m16n8k8.row.col.f32.f16.f16.f32    { %f22723, %f22724, %f22725, %f22726 },    { %r1, %r2 },            { %r3 },                { %f22723, %f22724, %f22725, %f22726 }; 
	// end inline asm
	// begin inline asm
	mma.sync.aligned.m16n8k8.row.col.f32.f16.f16.f32    { %f22731, %f22732, %f22733, %f22734 },    { %r1, %r2 },            { %r3 },                { %f22731, %f22732, %f22733, %f22734 }; 
	// end inline asm
	// begin inline asm
	mma.sync.aligned.m16n8k8.row.col.f32.f16.f16.f32    { %f22723, %f22724, %f22725, %f22726 },    { %r1, %r2 },            { %r3 },                { %f22723, %f22724, %f22725, %f22726 }; 
	// end inline asm
	// begin inline asm
	mma.sync.aligned.m16n8k8.row.col.f32.f16.f16.f32    { %f22731, %f22732, %f22733, %f22734 },    { %r1, %r2 },            { %r3 },                { %f22731, %f22732, %f22733, %f22734 }; 
	// end inline asm
	mov.f32 	%f28403, %f22723;
	mov.f32 	%f28405, %f22725;
	mov.f32 	%f28404, %f22724;
	mov.f32 	%f28406, %f22726;
	// begin inline asm
	mma.sync.aligned.m16n8k8.row.col.f32.f16.f16.f32    { %f28403, %f28404, %f28405, %f28406 },    { %r1, %r2 },            { %r3 },                { %f28403, %f28404, %f28405, %f28406 }; 
	// end inline asm
	mov.f32 	%f28412, %f22732;
	mov.f32 	%f28414, %f22734;
	mov.f32 	%f28411, %f22731;
	mov.f32 	%f28413, %f22733;
	// begin inline asm
	mma.sync.aligned.m16n8k8.row.col.f32.f16.f16.f32    { %f28411, %f28412, %f28413, %f28414 },    { %r1, %r2 },            { %r3 },                { %f28411, %f28412, %f28413, %f28414 }; 
	// end inline asm
	// begin inline asm
	mma.sync.aligned.m16n8k8.row.col.f32.f16.f16.f32    { %f28403, %f28404, %f28405, %f28406 },    { %r1, %r2 },            { %r3 },                { %f28403, %f28404, %f28405, %f28406 }; 
	// end inline asm
	// begin inline asm
	mma.sync.aligned.m16n8k8.row.col.f32.f16.f16.f32    { %f28411, %f28412, %f28413, %f28414 },    { %r1, %r2 },            { %r3 },                { %f28411, %f28412, %f28413, %f28414 }; 
	// end inline asm
	// begin inline asm
	mma.sync.aligned.m16n8k8.row.col.f32.f16.f16.f32    { %f28403, %f28404, %f28405, %f28406 },    { %r1, %r2 },            { %r3 },                { %f28403, %f28404, %f28405, %f28406 }; 
	// end inline asm
	// begin inline asm
	mma.sync.aligned.m16n8k8.row.col.f32.f16.f16.f32    { %f28411, %f28412, %f28413, %f28414 },    { %r1, %r2 },            { %r3 },                { %f28411, %f28412, %f28413, %f28414 }; 
	// end inline asm
	// begin inline asm
	mma.sync.aligned.m16n8k8.row.col.f32.f16.f16.f32    { %f28403, %f28404, %f28405, %f28406 },    { %r1, %r2 },            { %r3 },                { %f28403, %f28404, %f28405, %f28406 }; 
	// end inline asm
	// begin inline asm
	mma.sync.aligned.m16n8k8.row.col.f32.f16.f16.f32    { %f28411, %f28412, %f28413, %f28414 },    { %r1, %r2 },            { %r3 },                { %f28411, %f28412, %f28413, %f28414 }; 
	// end inline asm
	// begin inline asm
	mma.sync.aligned.m16n8k8.row.col.f32.f16.f16.f32    { %f28403, %f28404, %f28405, %f28406 },    { %r1, %r2 },            { %r3 },                { %f28403, %f28404, %f28405, %f28406 }; 
	// end inline asm
	// begin inline asm
	mma.sync.aligned.m16n8k8.row.col.f32.f16.f16.f32    { %f28411, %f28412, %f28413, %f28414 },    { %r1, %r2 },            { %r3 },                { %f28411, %f28412, %f28413, %f28414 }; 
	// end inline asm
	// begin inline asm
	mma.sync.aligned.m16n8k8.row.col.f32.f16.f16.f32    { %f28403, %f28404, %f28405, %f28406 },    { %r1, %r2 },            { %r3 },                { %f28403, %f28404, %f28405, %f28406 }; 
	// end inline asm
	// begin inline asm
	mma.sync.aligned.m16n8k8.row.col.f32.f16.f16.f32    { %f28411, %f28412, %f28413, %f28414 },    { %r1, %r2 },            { %r3 },                { %f28411, %f28412, %f28413, %f28414 }; 
	// end inline asm
	// begin inline asm
	mma.sync.aligned.m16n8k8.row.col.f32.f16.f16.f32    { %f28403, %f28404, %f28405, %f28406 },    { %r1, %r2 },            { %r3 },                { %f28403, %f28404, %f28405, %f28406 }; 
	// end inline asm
	// begin inline asm
	mma.sync.aligned.m16n8k8.row.col.f32.f16.f16.f32    { %f28411, %f28412, %f28413, %f28414 },    { %r1, %r2 },            { %r3 },                { %f28411, %f28412, %f28413, %f28414 }; 
	// end inline asm
	// begin inline asm
	mma.sync.aligned.m16n8k8.row.col.f32.f16.f16.f32    { %f28403, %f28404, %f28405, %f28406 },    { %r1, %r2 },            { %r3 },                { %f28403, %f28404, %f28405, %f28406 }; 
	// end inline asm
	// begin inline asm
	mma.sync.aligned.m16n8k8.row.col.f32.f16.f16.f32    { %f28411, %f28412, %f28413, %f28414 },    { %r1, %r2 },            { %r3 },                { %f28411, %f28412, %f28413, %f28414 }; 
	// end inline asm
	// begin inline asm
	mma.sync.aligned.m16n8k8.row.col.f32.f16.f16.f32    { %f28403, %f28404, %f28405, %f28406 },    { %r1, %r2 },            { %r3 },                { %f28403, %f28404, %f28405, %f28406 }; 
	// end inline asm
	// begin inline asm
	mma.sync.aligned.m16n8k8.row.col.f32.f16.f16.f32    { %f28411, %f28412, %f28413, %f28414 },    { %r1, %r2 },            { %r3 },                { %f28411, %f28412, %f28413, %f28414 }; 
	// end inline asm
	// begin inline asm
	mma.sync.aligned.m16n8k8.row.col.f32.f16.f16.f32    { %f28403, %f28404, %f28405, %f28406 },    { %r1, %r2 },            { %r3 },                { %f28403, %f28404, %f28405, %f28406 }; 
	// end inline asm
	// begin inline asm
	mma.sync.aligned.m16n8k8.row.col.f32.f16.f16.f32    { %f28411, %f28412, %f28413, %f28414 },    { %r1, %r2 },            { %r3 },                { %f28411, %f28412, %f28413, %f28414 }; 
	// end inline asm
	// begin inline asm
	mma.sync.aligned.m16n8k8.row.col.f32.f16.f16.f32    { %f28403, %f28404, %f28405, %f28406 },    { %r1, %r2 },            { %r3 },                { %f28403, %f28404, %f28405, %f28406 }; 
	// end inline asm
	// begin inline asm
	mma.sync.aligned.m16n8k8.row.col.f32.f16.f16.f32    { %f28411, %f28412, %f28413, %f28414 },    { %r1, %r2 },            { %r3 },                { %f28411, %f28412, %f28413, %f28414 }; 
	// end inline asm
	// begin inline asm
	mma.sync.aligned.m16n8k8.row.col.f32.f16.f16.f32    { %f28403, %f28404, %f28405, %f28406 },    { %r1, %r2 },            { %r3 },                { %f28403, %f28404, %f28405, %f28406 }; 
	// end inline asm
	// begin inline asm
	mma.sync.aligned.m16n8k8.row.col.f32.f16.f16.f32    { %f28411, %f28412, %f28413, %f28414 },    { %r1, %r2 },            { %r3 },                { %f28411, %f28412, %f28413, %f28414 }; 
	// end inline asm
	// begin inline asm
	mma.sync.aligned.m16n8k8.row.col.f32.f16.f16.f32    { %f28403, %f28404, %f28405, %f28406 },    { %r1, %r2 },            { %r3 },                { %f28403, %f28404, %f28405, %f28406 }; 
	// end inline asm
	// begin inline asm
	mma.sync.aligned.m16n8k8.row.col.f32.f16.f16.f32    { %f28411, %f28412, %f28413, %f28414 },    { %r1, %r2 },            { %r3 },                { %f28411, %f28412, %f28413, %f28414 }; 
	// end inline asm
	// begin inline asm
	mma.sync.aligned.m16n8k8.row.col.f32.f16.f16.f32    { %f28403, %f28404, %f28405, %f28406 },    { %r1, %r2 },            { %r3 },                { %f28403, %f28404, %f28405, %f28406 }; 
	// end inline asm
	// begin inline asm
	mma.sync.aligned.m16n8k8.row.col.f32.f16.f16.f32    { %f28411, %f28412, %f28413, %f28414 },    { %r1, %r2 },            { %r3 },                { %f28411, %f28412, %f28413, %f28414 }; 
	// end inline asm
	// begin inline asm
	mma.sync.aligned.m16n8k8.row.col.f32.f16.f16.f32    { %f28403, %f28404, %f28405, %f28406 },    { %r1, %r2 },            { %r3 },                { %f28403, %f28404, %f28405, %f28406 }; 
	// end inline asm
	// begin inline asm
	mma.sync.aligned.m16n8k8.row.col.f32.f16.f16.f32    { %f28411, %f28412, %f28413, %f28414 },    { %r1, %r2 },            { %r3 },                { %f28411, %f28412, %f28413, %f28414 }; 
	// end inline asm
	// begin inline asm
	mma.sync.aligned.m16n8k8.row.col.f32.f16.f16.f32    { %f28403, %f28404, %f28405, %f28406 },    { %r1, %r2 },            { %r3 },                { %f28403, %f28404, %f28405, %f28406 }; 
	// end inline asm
	// begin inline asm
	mma.sync.aligned.m16n8k8.row.col.f32.f16.f16.f32    { %f28411, %f28412, %f28413, %f28414 },    { %r1, %r2 },            { %r3 },                { %f28411, %f28412, %f28413, %f28414 }; 
	// end inline asm
	// begin inline asm
	mma.sync.aligned.m16n8k8.row.col.f32.f16.f16.f32    { %f28403, %f28404, %f28405, %f28406 },    { %r1, %r2 },            { %r3 },                { %f28403, %f28404, %f28405, %f28406 }; 
	// end inline asm
	// begin inline asm
	mma.sync.aligned.m16n8k8.row.col.f32.f16.f16.f32    { %f28411, %f28412, %f28413, %f28414 },    { %r1, %r2 },            { %r3 },                { %f28411, %f28412, %f28413, %f28414 }; 
	// end inline asm
	// begin inline asm
	mma.sync.aligned.m16n8k8.row.col.f32.f16.f16.f32    { %f28403, %f28404, %f28405, %f28406 },    { %r1, %r2 },            { %r3 },                { %f28403, %f28404, %f28405, %f28406 }; 
	// end inline asm
	// begin inline asm
	mma.sync.aligned.m16n8k8.row.col.f32.f16.f16.f32    { %f28411, %f28412, %f28413, %f28414 },    { %r1, %r2 },            { %r3 },                { %f28411, %f28412, %f28413, %f28414 }; 
	// end inline asm
	// begin inline asm
	mma.sync.aligned.m16n8k8.row.col.f32.f16.f16.f32    { %f28403, %f28404, %f28405, %f28406 },    { %r1, %r2 },            { %r3 },                { %f28403, %f28404, %f28405, %f28406 }; 
	// end inline asm
	// begin inline asm
	mma.sync.aligned.m16n8k8.row.col.f32.f16.f16.f32    { %f28411, %f28412, %f28413, %f28414 },    { %r1, %r2 },            { %r3 },                { %f28411, %f28412, %f28413, %f28414 }; 
	// end inline asm
	// begin inline asm
	mma.sync.aligned.m16n8k8.row.col.f32.f16.f16.f32    { %f28403, %f28404, %f28405, %f28406 },    { %r1, %r2 },            { %r3 },                { %f28403, %f28404, %f28405, %f28406 }; 
	// end inline asm
	// begin inline asm
	mma.sync.aligned.m16n8k8.row.col.f32.f16.f16.f32    { %f28411, %f28412, %f28413, %f28414 },    { %r1, %r2 },            { %r3 },                { %f28411, %f28412, %f28413, %f28414 }; 
	// end inline asm
	// begin inline asm
	mma.sync.aligned.m16n8k8.row.col.f32.f16.f16.f32    { %f28403, %f28404, %f28405, %f28406 },    { %r1, %r2 },            { %r3 },                { %f28403, %f28404, %f28405, %f28406 }; 
	// end inline asm
	// begin inline asm
	mma.sync.aligned.m16n8k8.row.col.f32.f16.f16.f32    { %f28411, %f28412, %f28413, %f28414 },    { %r1, %r2 },            { %r3 },                { %f28411, %f28412, %f28413, %f28414 }; 
	// end inline asm
	// begin inline asm
	mma.sync.aligned.m16n8k8.row.col.f32.f16.f16.f32    { %f28403, %f28404, %f28405, %f28406 },    { %r1, %r2 },            { %r3 },                { %f28403, %f28404, %f28405, %f28406 }; 
	// end inline asm
	// begin inline asm
	mma.sync.aligned.m16n8k8.row.col.f32.f16.f16.f32    { %f28411, %f28412, %f28413, %f28414 },    { %r1, %r2 },            { %r3 },                { %f28411, %f28412, %f28413, %f28414 }; 
	// end inline asm
	// begin inline asm
	mma.sync.aligned.m16n8k8.row.col.f32.f16.f16.f32    { %f28403, %f28404, %f28405, %f28406 },    { %r1, %r2 },            { %r3 },                { %f28403, %f28404, %f28405, %f28406 }; 
	// end inline asm
	// begin inline asm
	mma.sync.aligned.m16n8k8.row.col.f32.f16.f16.f32    { %f28411, %f28412, %f28413, %f28414 },    { %r1, %r2 },            { %r3 },                { %f28411, %f28412, %f28413, %f28414 }; 
	// end inline asm
	// begin inline asm
	mma.sync.aligned.m16n8k8.row.col.f32.f16.f16.f32    { %f28403, %f28404, %f28405, %f28406 },    { %r1, %r2 },            { %r3 },                { %f28403, %f28404, %f28405, %f28406 }; 
	// end inline asm
	// begin inline asm
	mma.sync.aligned.m16n8k8.row.col.f32.f16.f16.f32    { %f28411, %f28412, %f28413, %f28414 },    { %r1, %r2 },            { %r3 },                { %f28411, %f28412, %f28413, %f28414 }; 
	// end inline asm
	// begin inline asm
	mma.sync.aligned.m16n8k8.row.col.f32.f16.f16.f32    { %f28403, %f28404, %f28405, %f28406 },    { %r1, %r2 },            { %r3 },                { %f28403, %f28404, %f28405, %f28406 }; 
	// end inline asm
	// begin inline asm
	mma.sync.aligned.m16n8k8.row.col.f32.f16.f16.f32    { %f28411, %f28412, %f28413, %f28414 },    { %r1, %r2 },            { %r3 },                { %f28411, %f28412, %f28413, %f28414 }; 
	// end inline asm
	// begin inline asm
	mma.sync.aligned.m16n8k8.row.col.f32.f16.f16.f32    { %f28403, %f28404, %f28405, %f28406 },    { %r1, %r2 },            { %r3 },                { %f28403, %f28404, %f28405, %f28406 }; 
	// end inline asm
	// begin inline asm
	mma.sync.aligned.m16n8k8.row.col.f32.f16.f16.f32    { %f28411, %f28412, %f28413, %f28414 },    { %r1, %r2 },            { %r3 },                { %f28411, %f28412, %f28413, %f28414 }; 
	// end inline asm
	// begin inline asm
	mma.sync.aligned.m16n8k8.row.col.f32.f16.f16.f32    { %f28403, %f28404, %f28405, %f28406 },    { %r1, %r2 },            { %r3 },                { %f28403, %f28404, %f28405, %f28406 }; 
	// end inline asm
	// begin inline asm
	mma.sync.aligned.m16n8k8.row.col.f32.f16.f16.f32    { %f28411, %f28412, %f28413, %f28414 },    { %r1, %r2 },            { %r3 },                { %f28411, %f28412, %f28413, %f28414 }; 
	// end inline asm
	// begin inline asm
	mma.sync.aligned.m16n8k8.row.col.f32.f16.f16.f32    { %f28403, %f28404, %f28405, %f28406 },    { %r1, %r2 },            { %r3 },                { %f28403, %f28404, %f28405, %f28406 }; 
	// end inline asm
	// begin inline asm
	mma.sync.aligned.m16n8k8.row.col.f32.f16.f16.f32    { %f28411, %f28412, %f28413, %f28414 },    { %r1, %r2 },            { %r3 },                { %f28411, %f28412, %f28413, %f28414 }; 
	// end inline asm
	// begin inline asm
	mma.sync.aligned.m16n8k8.row.col.f32.f16.f16.f32    { %f28403, %f28404, %f28405, %f28406 },    { %r1, %r2 },            { %r3 },                { %f28403, %f28404, %f28405, %f28406 }; 
	// end inline asm
	// begin inline asm
	mma.sync.aligned.m16n8k8.row.col.f32.f16.f16.f32    { %f28411, %f28412, %f28413, %f28414 },    { %r1, %r2 },            { %r3 },                { %f28411, %f28412, %f28413, %f28414 }; 
	// end inline asm
	// begin inline asm
	mma.sync.aligned.m16n8k8.row.col.f32.f16.f16.f32    { %f28403, %f28404, %f28405, %f28406 },    { %r1, %r2 },            { %r3 },                { %f28403, %f28404, %f28405, %f28406 }; 
	// end inline asm
	// begin inline asm
	mma.sync.aligned.m16n8k8.row.col.f32.f16.f16.f32    { %f28411, %f28412, %f28413, %f28414 },    { %r1, %r2 },            { %r3 },                { %f28411, %f28412, %f28413, %f28414 }; 
	// end inline asm
	// begin inline asm
	mma.sync.aligned.m16n8k8.row.col.f32.f16.f16.f32    { %f28403, %f28404, %f28405, %f28406 },    { %r1, %r2 },            { %r3 },                { %f28403, %f28404, %f28405, %f28406 }; 
	// end inline asm
	// begin inline asm
	mma.sync.aligned.m16n8k8.row.col.f32.f16.f16.f32    { %f28411, %f28412, %f28413, %f28414 },    { %r1, %r2 },            { %r3 },                { %f28411, %f28412, %f28413, %f28414 }; 
	// end inline asm
	// begin inline asm
	mma.sync.aligned.m16n8k8.row.col.f32.f16.f16.f32    { %f28403, %f28404, %f28405, %f28406 },    { %r1, %r2 },            { %r3 },                { %f28403, %f28404, %f28405, %f28406 }; 
	// end inline asm
	// begin inline asm
	mma.sync.aligned.m16n8k8.row.col.f32.f16.f16.f32    { %f28411, %f28412, %f28413, %f28414 },    { %r1, %r2 },            { %r3 },                { %f28411, %f28412, %f28413, %f28414 }; 
	// end inline asm
	// begin inline asm
	mma.sync.aligned.m16n8k8.row.col.f32.f16.f16.f32    { %f28403, %f28404, %f28405, %f28406 },    { %r1, %r2 },            { %r3 },                { %f28403, %f28404, %f28405, %f28406 }; 
	// end inline asm
	// begin inline asm
	mma.sync.aligned.m16n8k8.row.col.f32.f16.f16.f32    { %f28411, %f28412, %f28413, %f28414 },    { %r1, %r2 },            { %r3 },                { %f28411, %f28412, %f28413, %f28414 }; 
	// end inline asm
	// begin inline asm
	mma.sync.aligned.m16n8k8.row.col.f32.f16.f16.f32    { %f28403, %f28404, %f28405, %f28406 },    { %r1, %r2 },            { %r3 },                { %f28403, %f28404, %f28405, %f28406 }; 
	// end inline asm
	// begin inline asm
	mma.sync.aligned.m16n8k8.row.col.f32.f16.f16.f32    { %f28411, %f28412, %f28413, %f28414 },    { %r1, %r2 },            { %r3 },                { %f28411, %f28412, %f28413, %f28414 }; 
	// end inline asm
	// begin inline asm
	mma.sync.aligned.m16n8k8.row.col.f32.f16.f16.f32    { %f28403, %f28404, %f28405, %f28406 },    { %r1, %r2 },            { %r3 },                { %f28403, %f28404, %f28405, %f28406 }; 
	// end inline asm
	// begin inline asm
	mma.sync.aligned.m16n8k8.row.col.f32.f16.f16.f32    { %f28411, %f28412, %f28413, %f28414 },    { %r1, %r2 },            { %r3 },                { %f28411, %f28412, %f28413, %f28414 }; 
	// end inline asm
	// begin inline asm
	mma.sync.aligned.m16n8k8.row.col.f32.f16.f16.f32    { %f28403, %f28404, %f28405, %f28406 },    { %r1, %r2 },            { %r3 },                { %f28403, %f28404, %f28405, %f28406 }; 
	// end inline asm
	// begin inline asm
	mma.sync.aligned.m16n8k8.row.col.f32.f16.f16.f32    { %f28411, %f28412, %f28413, %f28414 },    { %r1, %r2 },            { %r3 },                { %f28411, %f28412, %f28413, %f28414 }; 
	// end inline asm
	// begin inline asm
	mma.sync.aligned.m16n8k8.row.col.f32.f16.f16.f32    { %f28403, %f28404, %f28405, %f28406 },    { %r1, %r2 },            { %r3 },                { %f28403, %f28404, %f28405, %f28406 }; 
	// end inline asm
	// begin inline asm
	mma.sync.aligned.m16n8k8.row.col.f32.f16.f16.f32    { %f28411, %f28412, %f28413, %f28414 },    { %r1, %r2 },            { %r3 },                { %f28411, %f28412, %f28413, %f28414 }; 
	// end inline asm
	// begin inline asm
	mma.sync.aligned.m16n8k8.row.col.f32.f16.f16.f32    { %f28403, %f28404, %f28405, %f28406 },    { %r1, %r2 },            { %r3 },                { %f28403, %f28404, %f28405, %f28406 }; 
	// end inline asm
	// begin inline asm
	mma.sync.aligned.m16n8k8.row.col.f32.f16.f16.f32    { %f28411, %f28412, %f28413, %f28414 },    { %r1, %r2 },            { %r3 },                { %f28411, %f28412, %f28413, %f28414 }; 
	// end inline asm
	// begin inline asm
	mma.sync.aligned.m16n8k8.row.col.f32.f16.f16.f32    { %f28403, %f28404, %f28405, %f28406 },    { %r1, %r2 },            { %r3 },                { %f28403, %f28404, %f28405, %f28406 }; 
	// end inline asm
	// begin inline asm
	mma.sync.aligned.m16n8k8.row.col.f32.f16.f16.f32    { %f28411, %f28412, %f28413, %f28414 },    { %r1, %r2 },            { %r3 },                { %f28411, %f28412, %f28413, %f28414 }; 
	// end inline asm
	// begin inline asm
	mma.sync.aligned.m16n8k8.row.col.f32.f16.f16.f32    { %f28403, %f28404, %f28405, %f28406 },    { %r1, %r2 },            { %r3 },                { %f28403, %f28404, %f28405, %f28406 }; 
	// end inline asm
	// begin inline asm
	mma.sync.aligned.m16n8k8.row.col.f32.f16.f16.f32    { %f28411, %f28412, %f28413, %f28414 },    { %r1, %r2 },            { %r3 },                { %f28411, %f28412, %f28413, %f28414 }; 
	// end inline asm
	// begin inline asm
	mma.sync.aligned.m16n8k8.row.col.f32.f16.f16.f32    { %f28403, %f28404, %f28405, %f28406 },    { %r1, %r2 },            { %r3 },                { %f28403, %f28404, %f28405, %f28406 }; 
	// end inline asm
	// begin inline asm
	mma.sync.aligned.m16n8k8.row.col.f32.f16.f16.f32    { %f28411, %f28412, %f28413, %f28414 },    { %r1, %r2 },            { %r3 },                { %f28411, %f28412, %f28413, %f28414 }; 
	// end inline asm
	// begin inline asm
	mma.sync.aligned.m16n8k8.row.col.f32.f16.f16.f32    { %f28403, %f28404, %f28405, %f28406 },    { %r1, %r2 },            { %r3 },                { %f28403, %f28404, %f28405, %f28406 }; 
	// end inline asm
	// begin inline asm
	mma.sync.aligned.m16n8k8.row.col.f32.f16.f16.f32    { %f28411, %f28412, %f28413, %f28414 },    { %r1, %r2 },            { %r3 },                { %f28411, %f28412, %f28413, %f28414 }; 
	// end inline asm
	// begin inline asm
	mma.sync.aligned.m16n8k8.row.col.f32.f16.f16.f32    { %f28403, %f28404, %f28405, %f28406 },    { %r1, %r2 },            { %r3 },                { %f28403, %f28404, %f28405, %f28406 }; 
	// end inline asm
	// begin inline asm
	mma.sync.aligned.m16n8k8.row.col.f32.f16.f16.f32    { %f28411, %f28412, %f28413, %f28414 },    { %r1, %r2 },            { %r3 },                { %f28411, %f28412, %f28413, %f28414 }; 
	// end inline asm
	// begin inline asm
	mma.sync.aligned.m16n8k8.row.col.f32.f16.f16.f32    { %f28403, %f28404, %f28405, %f28406 },    { %r1, %r2 },            { %r3 },                { %f28403, %f28404, %f28405, %f28406 }; 
	// end inline asm
	// begin inline asm
	mma.sync.aligned.m16n8k8.row.col.f32.f16.f16.f32    { %f28411, %f28412, %f28413, %f28414 },    { %r1, %r2 },            { %r3 },                { %f28411, %f28412, %f28413, %f28414 }; 
	// end inline asm
	// begin inline asm
	mma.sync.aligned.m16n8k8.row.col.f32.f16.f16.f32    { %f28403, %f28404, %f28405, %f28406 },    { %r1, %r2 },            { %r3 },                { %f28403, %f28404, %f28405, %f28406 }; 
	// end inline asm
	// begin inline asm
	mma.sync.aligned.m16n8k8.row.col.f32.f16.f16.f32    { %f28411, %f28412, %f28413, %f28414 },    { %r1, %r2 },            { %r3 },                { %f28411, %f28412, %f28413, %f28414 }; 
	// end inline asm
	// begin inline asm
	mma.sync.aligned.m16n8k8.row.col.f32.f16.f16.f32    { %f28403, %f28404, %f28405, %f28406 },    { %r1, %r2 },            { %r3 },                { %f28403, %f28404, %f28405, %f28406 }; 
	// end inline asm
	// begin inline asm
	mma.sync.aligned.m16n8k8.row.col.f32.f16.f16.f32    { %f28411, %f28412, %f28413, %f28414 },    { %r1, %r2 },            { %r3 },                { %f28411, %f28412, %f28413, %f28414 }; 
	// end inline asm
	// begin inline asm
	mma.sync.aligned.m16n8k8.row.col.f32.f16.f16.f32    { %f28403, %f28404, %f28405, %f28406 },    { %r1, %r2 },            { %r3 },                { %f28403, %f28404, %f28405, %f28406 }; 
	// end inline asm
	// begin inline asm
	mma.sync.aligned.m16n8k8.row.col.f32.f16.f16.f32    { %f28411, %f28412, %f28413, %f28414 },    { %r1, %r2 },            { %r3 },                { %f28411, %f28412, %f28413, %f28414 }; 
	// end inline asm
	// begin inline asm
	mma.sync.aligned.m16n8k8.row.col.f32.f16.f16.f32    { %f28403, %f28404, %f28405, %f28406 },    { %r1, %r2 },            { %r3 },                { %f28403, %f28404, %f28405, %f28406 }; 
	// end inline asm
	// begin inline asm
	mma.sync.aligned.m16n8k8.row.col.f32.f16.f16.f32    { %f28411, %f28412, %f28413, %f28414 },    { %r1, %r2 },            { %r3 },                { %f28411, %f28412, %f28413, %f28414 }; 
	// end inline asm
	// begin inline asm
	mma.sync.aligned.m16n8k8.row.col.f32.f16.f16.f32    { %f28403, %f28404, %f28405, %f28406 },    { %r1, %r2 },            { %r3 },                { %f28403, %f28404, %f28405, %f28406 }; 
	// end inline asm
	// begin inline asm
	mma.sync.aligned.m16n8k8.row.col.f32.f16.f16.f32    { %f28411, %f28412, %f28413, %f28414 },    { %r1, %r2 },            { %r3 },                { %f28411, %f28412, %f28413, %f28414 }; 
	// end inline asm
	// begin inline asm
	mma.sync.aligned.m16n8k8.row.col.f32.f16.f16.f32    { %f28403, %f28404, %f28405, %f28406 },    { %r1, %r2 },            { %r3 },                { %f28403, %f28404, %f28405, %f28406 }; 
	// end inline asm
	// begin inline asm
	mma.sync.aligned.m16n8k8.row.col.f32.f16.f16.f32    { %f28411, %f28412, %f28413, %f28414 },    { %r1, %r2 },            { %r3 },                { %f28411, %f28412, %f28413, %f28414 }; 
	// end inline asm
	// begin inline asm
	mma.sync.aligned.m16n8k8.row.col.f32.f16.f16.f32    { %f28403, %f28404, %f28405, %f28406 },    { %r1, %r2 },            { %r3 },                { %f28403, %f28404, %f28405, %f28406 }; 
	// end inline asm
	// begin inline asm
	mma.sync.aligned.m16n8k8.row.col.f32.f16.f16.f32    { %f28411, %f28412, %f28413, %f28414 },    { %r1, %r2 },            { %r3 },                { %f28411, %f28412, %f28413, %f28414 }; 
	// end inline asm
	// begin inline asm
	mma.sync.aligned.m16n8k8.row.col.f32.f16.f16.f32    { %f28403, %f28404, %f28405, %f28406 },    { %r1, %r2 },            { %r3 },                { %f28403, %f28404, %f28405, %f28406 }; 
	// end inline asm
	// begin inline asm
	mma.sync.aligned.m16n8k8.row.col.f32.f16.f16.f32    { %f28411, %f28412, %f28413, %f28414 },    { %r1, %r2 },            { %r3 },                { %f28411, %f28412, %f28413, %f28414 }; 
	// end inline asm
	// begin inline asm
	mma.sync.aligned.m16n8k8.row.col.f32.f16.f16.f32    { %f28403, %f28404, %f28405, %f28406 },    { %r1, %r2 },            { %r3 },                { %f28403, %f28404, %f28405, %f28406 }; 
	// end inline asm
	// begin inline asm
	mma.sync.aligned.m16n8k8.row.col.f32.f16.f16.f32    { %f28411, %f28412, %f28413, %f28414 },    { %r1, %r2 },            { %r3 },                { %f28411, %f28412, %f28413, %f28414 }; 
	// end inline asm
	// begin inline asm
	mma.sync.aligned.m16n8k8.row.col.f32.f16.f16.f32    { %f28403, %f28404, %f28405, %f28406 },    { %r1, %r2 },            { %r3 },                { %f28403, %f28404, %f28405, %f28406 }; 
	// end inline asm
	// begin inline asm
	mma.sync.aligned.m16n8k8.row.col.f32.f16.f16.f32    { %f28411, %f28412, %f28413, %f28414 },    { %r1, %r2 },            { %r3 },                { %f28411, %f28412, %f28413, %f28414 }; 
	// end inline asm
	// begin inline asm
	mma.sync.aligned.m16n8k8.row.col.f32.f16.f16.f32    { %f28403, %f28404, %f28405, %f28406 },    { %r1, %r2 },            { %r3 },                { %f28403, %f28404, %f28405, %f28406 }; 
	// end inline asm
	// begin inline asm
	mma.sync.aligned.m16n8k8.row.col.f32.f16.f16.f32    { %f28411, %f28412, %f28413, %f28414 },    { %r1, %r2 },            { %r3 },                { %f28411, %f28412, %f28413, %f28414 }; 
	// end inline asm
	// begin inline asm
	mma.sync.aligned.m16n8k8.row.col.f32.f16.f16.f32    { %f28403, %f28404, %f28405, %f28406 },    { %r1, %r2 },            { %r3 },                { %f28403, %f28404, %f28405, %f28406 }; 
	// end inline asm
	// begin inline asm
	mma.sync.aligned.m16n8k8.row.col.f32.f16.f16.f32    { %f28411, %f28412, %f28413, %f28414 },    { %r1, %r2 },            { %r3 },                { %f28411, %f28412, %f28413, %f28414 }; 
	// end inline asm
	// begin inline asm
	mma.sync.aligned.m16n8k8.row.col.f32.f16.f16.f32    { %f28403, %f28404, %f28405, %f28406 },    { %r1, %r2 },            { %r3 },                { %f28403, %f28404, %f28405, %f28406 }; 
	// end inline asm
	// begin inline asm
	mma.sync.aligned.m16n8k8.row.col.f32.f16.f16.f32    { %f28411, %f28412, %f28413, %f28414 },    { %r1, %r2 },            { %r3 },                { %f28411, %f28412, %f28413, %f28414 }; 
	// end inline asm
	// begin inline asm
	mma.sync.aligned.m16n8k8.row.col.f32.f16.f16.f32    { %f28403, %f28404, %f28405, %f28406 },    { %r1, %r2 },            { %r3 },                { %f28403, %f28404, %f28405, %f28406 }; 
	// end inline asm
	// begin inline asm
	mma.sync.aligned.m16n8k8.row.col.f32.f16.f16.f32    { %f28411, %f28412, %f28413, %f28414 },    { %r1, %r2 },            { %r3 },                { %f28411, %f28412, %f28413, %f28414 }; 
	// end inline asm
	// begin inline asm
	mma.sync.aligned.m16n8k8.row.col.f32.f16.f16.f32    { %f28403, %f28404, %f28405, %f28406 },    { %r1, %r2 },            { %r3 },                { %f28403, %f28404, %f28405, %f28406 }; 
	// end inline asm
	// begin inline asm
	mma.sync.aligned.m16n8k8.row.col.f32.f16.f16.f32    { %f28411, %f28412, %f28413, %f28414 },    { %r1, %r2 },            { %r3 },                { %f28411, %f28412, %f28413, %f28414 }; 
	// end inline asm
	// begin inline asm
	mma.sync.aligned.m16n8k8.row.col.f32.f16.f16.f32    { %f28403, %f28404, %f28405, %f28406 },    { %r1, %r2 },            { %r3 },                { %f28403, %f28404, %f28405, %f28406 }; 
	// end inline asm
	// begin inline asm
	mma.sync.aligned.m16n8k8.row.col.f32.f16.f16.f32    { %f28411, %f28412, %f28413, %f28414 },    { %r1, %r2 },            { %r3 },                { %f28411, %f28412, %f28413, %f28414 }; 
	// end inline asm
	// begin inline asm
	mma.sync.aligned.m16n8k8.row.col.f32.f16.f16.f32    { %f28403, %f28404, %f28405, %f28406 },    { %r1, %r2 },            { %r3 },                { %f28403, %f28404, %f28405, %f28406 }; 
	// end inline asm
	// begin inline asm
	mma.sync.aligned.m16n8k8.row.col.f32.f16.f16.f32    { %f28411, %f28412, %f28413, %f28414 },    { %r1, %r2 },            { %r3 },                { %f28411, %f28412, %f28413, %f28414 }; 
	// end inline asm
	// begin inline asm
	mma.sync.aligned.m16n8k8.row.col.f32.f16.f16.f32    { %f28403, %f28404, %f28405, %f28406 },    { %r1, %r2 },            { %r3 },                { %f28403, %f28404, %f28405, %f28406 }; 
	// end inline asm
	// begin inline asm
	mma.sync.aligned.m16n8k8.row.col.f32.f16.f16.f32    { %f28411, %f28412, %f28413, %f28414 },    { %r1, %r2 },            { %r3 },                { %f28411, %f28412, %f28413, %f28414 }; 
	// end inline asm
	// begin inline asm
	mma.sync.aligned.m16n8k8.row.col.f32.f16.f16.f32    { %f28403, %f28404, %f28405, %f28406 },    { %r1, %r2 },            { %r3 },                { %f28403, %f28404, %f28405, %f28406 }; 
	// end inline asm
	// begin inline asm
	mma.sync.aligned.m16n8k8.row.col.f32.f16.f16.f32    { %f28411, %f28412, %f28413, %f28414 },    { %r1, %r2 },            { %r3 },                { %f28411, %f28412, %f28413, %f28414 }; 
	// end inline asm
	// begin inline asm
	mma.sync.aligned.m16n8k8.row.col.f32.f16.f16.f32    { %f28403, %f28404, %f28405, %f28406 },    { %r1, %r2 },            { %r3 },                { %f28403, %f28404, %f28405, %f28406 }; 
	// end inline asm
	// begin inline asm
	mma.sync.aligned.m16n8k8.row.col.f32.f16.f16.f32    { %f28411, %f28412, %f28413, %f28414 },    { %r1, %r2 },            { %r3 },                { %f28411, %f28412, %f28413, %f28414 }; 
	// end inline asm
	// begin inline asm
	mma.sync.aligned.m16n8k8.row.col.f32.f16.f16.f32    { %f28403, %f28404, %f28405, %f28406 },    { %r1, %r2 },            { %r3 },                { %f28403, %f28404, %f28405, %f28406 }; 
	// end inline asm
	// begin inline asm
	mma.sync.aligned.m16n8k8.row.col.f32.f16.f16.f32    { %f28411, %f28412, %f28413, %f28414 },    { %r1, %r2 },            { %r3 },                { %f28411, %f28412, %f28413, %f28414 }; 
	// end inline asm
	// begin inline asm
	mma.sync.aligned.m16n8k8.row.col.f32.f16.f16.f32    { %f28403, %f28404, %f28405, %f28406 },    { %r1, %r2 },            { %r3 },                { %f28403, %f28404, %f28405, %f28406 }; 
	// end inline asm
	// begin inline asm
	mma.sync.aligned.m16n8k8.row.col.f32.f16.f16.f32    { %f28411, %f28412, %f28413, %f28414 },    { %r1, %r2 },            { %r3 },                { %f28411, %f28412, %f28413, %f28414 }; 
	// end inline asm
	// begin inline asm
	mma.sync.aligned.m16n8k8.row.col.f32.f16.f16.f32    { %f28403, %f28404, %f28405, %f28406 },    { %r1, %r2 },            { %r3 },                { %f28403, %f28404, %f28405, %f28406 }; 
	// end inline asm
	// begin inline asm
	mma.sync.aligned.m16n8k8.row.col.f32.f16.f16.f32    { %f28411, %f28412, %f28413, %f28414 },    { %r1, %r2 },            { %r3 },                { %f28411, %f28412, %f28413, %f28414 }; 
	// end inline asm
	// begin inline asm
	mma.sync.aligned.m16n8k8.row.col.f32.f16.f16.f32    { %f28403, %f28404, %f28405, %f28406 },    { %r1, %r2 },            { %r3 },                { %f28403, %f28404, %f28405, %f28406 }; 
	// end inline asm
	// begin inline asm
	mma.sync.aligned.m16n8k8.row.col.f32.f16.f16.f32    { %f28411, %f28412, %f28413, %f28414 },    { %r1, %r2 },            { %r3 },                { %f28411, %f28412, %f28413, %f28414 }; 
	// end inline asm
	// begin inline asm
	mma.sync.aligned.m16n8k8.row.col.f32.f16.f16.f32    { %f28403, %f28404, %f28405, %f28406 },    { %r1, %r2 },            { %r3 },                { %f28403, %f28404, %f28405, %f28406 }; 
	// end inline asm
	// begin inline asm
	mma.sync.aligned.m16n8k8.row.col.f32.f16.f16.f32    { %f28411, %f28412, %f28413, %f28414 },    { %r1, %r2 },            { %r3 },                { %f28411, %f28412, %f28413, %f28414 }; 
	// end inline asm
	// begin inline asm
	mma.sync.aligned.m16n8k8.row.col.f32.f16.f16.f32    { %f28403, %f28404, %f28405, %f28406 },    { %r1, %r2 },            { %r3 },                { %f28403, %f28404, %f28405, %f28406 }; 
	// end inline asm
	// begin inline asm
	mma.sync.aligned.m16n8k8.row.col.f32.f16.f16.f32    { %f28411, %f28412, %f28413, %f28414 },    { %r1, %r2 },            { %r3 },                { %f28411, %f28412, %f28413, %f28414 }; 
	// end inline asm
	// begin inline asm
	mma.sync.aligned.m16n8k8.row.col.f32.f16.f16.f32    { %f28403, %f28404, %f28405, %f28406 },    { %r1, %r2 },            { %r3 },                { %f28403, %f28404, %f28405, %f28406 }; 
	// end inline asm
	// begin inline asm
	mma.sync.aligned.m16n8k8.row.col.f32.f16.f16.f32    { %f28411, %f28412, %f28413, %f28414 },    { %r1, %r2 },            { %r3 },                { %f28411, %f28412, %f28413, %f28414 }; 
	// end inline asm
	// begin inline asm
	mma.sync.aligned.m16n8k8.row.col.f32.f16.f16.f32    { %f28403, %f28404, %f28405, %f28406 },    { %r1, %r2 },            { %r3 },                { %f28403, %f28404, %f28405, %f28406 }; 
	// end inline asm
	// begin inline asm
	mma.sync.aligned.m16n8k8.row.col.f32.f16.f16.f32    { %f28411, %f28412, %f28413, %f28414 },    { %r1, %r2 },            { %r3 },                { %f28411, %f28412, %f28413, %f28414 }; 
	// end inline asm
	// begin inline asm
	mma.sync.aligned.m16n8k8.row.col.f32.f16.f16.f32    { %f28403, %f28404, %f28405, %f28406 },    { %r1, %r2 },            { %r3 },                { %f28403, %f28404, %f28405, %f28406 }; 
	// end inline asm
	// begin inline asm
	mma.sync.aligned.m16n8k8.row.col.f32.f16.f16.f32    { %f28411, %f28412, %f28413, %f28414 },    { %r1, %r2 },            { %r3 },                { %f28411, %f28412, %f28413, %f28414 }; 
	// end inline asm
	// begin inline asm
	mma.sync.aligned.m16n8k8.row.col.f32.f16.f16.f32    { %f28403, %f28404, %f28405, %f28406 },    { %r1, %r2 },            { %r3 },                { %f28403, %f28404, %f28405, %f28406 }; 
	// end inline asm
	// begin inline asm
	mma.sync.aligned.m16n8k8.row.col.f32.f16.f16.f32    { %f28411, %f28412, %f28413, %f28414 },    { %r1, %r2 },            { %r3 },                { %f28411, %f28412, %f28413, %f28414 }; 
	// end inline asm
	// begin inline asm
	mma.sync.aligned.m16n8k8.row.col.f32.f16.f16.f32    { %f28403, %f28404, %f28405, %f28406 },    { %r1, %r2 },            { %r3 },                { %f28403, %f28404, %f28405, %f28406 }; 
	// end inline asm
	// begin inline asm
	mma.sync.aligned.m16n8k8.row.col.f32.f16.f16.f32    { %f28411, %f28412, %f28413, %f28414 },    { %r1, %r2 },            { %r3 },                { %f28411, %f28412, %f28413, %f28414 }; 
	// end inline asm
	// begin inline asm
	mma.sync.aligned.m16n8k8.row.col.f32.f16.f16.f32    { %f28403, %f28404, %f28405, %f28406 },    { %r1, %r2 },            { %r3 },                { %f28403, %f28404, %f28405, %f28406 }; 
	// end inline asm
	// begin inline asm
	mma.sync.aligned.m16n8k8.row.col.f32.f16.f16.f32    { %f28411, %f28412, %f28413, %f28414 },    { %r1, %r2 },            { %r3 },                { %f28411, %f28412, %f28413, %f28414 }; 
	// end inline asm
	// begin inline asm
	mma.sync.aligned.m16n8k8.row.col.f32.f16.f16.f32    { %f28403, %f28404, %f28405, %f28406 },    { %r1, %r2 },            { %r3 },                { %f28403, %f28404, %f28405, %f28406 }; 
	// end inline asm
	// begin inline asm
	mma.sync.aligned.m16n8k8.row.col.f32.f16.f16.f32    { %f28411, %f28412, %f28413, %f28414 },    { %r1, %r2 },            { %r3 },                { %f28411, %f28412, %f28413, %f28414 }; 
	// end inline asm
	// begin inline asm
	mma.sync.aligned.m16n8k8.row.col.f32.f16.f16.f32    { %f28403, %f28404, %f28405, %f28406 },    { %r1, %r2 },            { %r3 },                { %f28403, %f28404, %f28405, %f28406 }; 
	// end inline asm
	// begin inline asm
	mma.sync.aligned.m16n8k8.row.col.f32.f16.f16.f32    { %f28411, %f28412, %f28413, %f28414 },    { %r1, %r2 },            { %r3 },                { %f28411, %f28412, %f28413, %f28414 }; 
	// end inline asm
	// begin inline asm
	mma.sync.aligned.m16n8k8.row.col.f32.f16.f16.f32    { %f28403, %f28404, %f28405, %f28406 },    { %r1, %r2 },            { %r3 },                { %f28403, %f28404, %f28405, %f28406 }; 
	// end inline asm
	// begin inline asm
	mma.sync.aligned.m16n8k8.row.col.f32.f16.f16.f32    { %f28411, %f28412, %f28413, %f28414 },    { %r1, %r2 },            { %r3 },                { %f28411, %f28412, %f28413, %f28414 }; 
	// end inline asm
	// begin inline asm
	mma.sync.aligned.m16n8k8.row.col.f32.f16.f16.f32    { %f28403, %f28404, %f28405, %f28406 },    { %r1, %r2 },            { %r3 },                { %f28403, %f28404, %f28405, %f28406 }; 
	// end inline asm
	// begin inline asm
	mma.sync.aligned.m16n8k8.row.col.f32.f16.f16.f32    { %f28411, %f28412, %f28413, %f28414 },    { %r1, %r2 },            { %r3 },                { %f28411, %f28412, %f28413, %f28414 }; 
	// end inline asm
	// begin inline asm
	mma.sync.aligned.m16n8k8.row.col.f32.f16.f16.f32    { %f28403, %f28404, %f28405, %f28406 },    { %r1, %r2 },            { %r3 },                { %f28403, %f28404, %f28405, %f28406 }; 
	// end inline asm
	// begin inline asm
	mma.sync.aligned.m16n8k8.row.col.f32.f16.f16.f32    { %f28411, %f28412, %f28413, %f28414 },    { %r1, %r2 },            { %r3 },                { %f28411, %f28412, %f28413, %f28414 }; 
	// end inline asm
	// begin inline asm
	mma.sync.aligned.m16n8k8.row.col.f32.f16.f16.f32    { %f28403, %f28404, %f28405, %f28406 },    { %r1, %r2 },            { %r3 },                { %f28403, %f28404, %f28405, %f28406 }; 
	// end inline asm
	// begin inline asm
	mma.sync.aligned.m16n8k8.row.col.f32.f16.f16.f32    { %f28411, %f28412, %f28413, %f28414 },    { %r1, %r2 },            { %r3 },                { %f28411, %f28412, %f28413, %f28414 }; 
	// end inline asm
	// begin inline asm
	mma.sync.aligned.m16n8k8.row.col.f32.f16.f16.f32    { %f28403, %f28404, %f28405, %f28406 },    { %r1, %r2 },            { %r3 },                { %f28403, %f28404, %f28405, %f28406 }; 
	// end inline asm
	// begin inline asm
	mma.sync.aligned.m16n8k8.row.col.f32.f16.f16.f32    { %f28411, %f28412, %f28413, %f28414 },    { %r1, %r2 },            { %r3 },                { %f28411, %f28412, %f28413, %f28414 }; 
	// end inline asm
	// begin inline asm
	mma.sync.aligned.m16n8k8.row.col.f32.f16.f16.f32    { %f28403, %f28404, %f28405, %f28406 },    { %r1, %r2 },            { %r3 },                { %f28403, %f28404, %f28405, %f28406 }; 
	// end inline asm
	// begin inline asm
	mma.sync.aligned.m16n8k8.row.col.f32.f16.f16.f32    { %f28411, %f28412, %f28413, %f28414 },    { %r1, %r2 },            { %r3 },                { %f28411, %f28412, %f28413, %f28414 }; 
	// end inline asm
	// begin inline asm
	mma.sync.aligned.m16n8k8.row.col.f32.f16.f16.f32    { %f28403, %f28404, %f28405, %f28406 },    { %r1, %r2 },            { %r3 },                { %f28403, %f28404, %f28405, %f28406 }; 
	// end inline asm
	// begin inline asm
	mma.sync.aligned.m16n8k8.row.col.f32.f16.f16.f32    { %f28411, %f28412, %f28413, %f28414 },    { %r1, %r2 },            { %r3 },                { %f28411, %f28412, %f28413, %f28414 }; 
	// end inline asm
	// begin inline asm
	mma.sync.aligned.m16n8k8.row.col.f32.f16.f16.f32    { %f28403, %f28404, %f28405, %f28406 },    { %r1, %r2 },            { %r3 },                { %f28403, %f28404, %f28405, %f28406 }; 
	// end inline asm
	// begin inline asm
	mma.sync.aligned.m16n8k8.row.col.f32.f16.f16.f32    { %f28411, %f28412, %f28413, %f28414 },    { %r1, %r2 },            { %r3 },                { %f28411, %f28412, %f28413, %f28414 }; 
	// end inline asm
	// begin inline asm
	mma.sync.aligned.m16n8k8.row.col.f32.f16.f16.f32    { %f28403, %f28404, %f28405, %f28406 },    { %r1, %r2 },            { %r3 },                { %f28403, %f28404, %f28405, %f28406 }; 
	// end inline asm
	// begin inline asm
	mma.sync.aligned.m16n8k8.row.col.f32.f16.f16.f32    { %f28411, %f28412, %f28413, %f28414 },    { %r1, %r2 },            { %r3 },                { %f28411, %f28412, %f28413, %f28414 }; 
	// end inline asm
	// begin inline asm
	mma.sync.aligned.m16n8k8.row.col.f32.f16.f16.f32    { %f28403, %f28404, %f28405, %f28406 },    { %r1, %r2 },            { %r3 },                { %f28403, %f28404, %f28405, %f28406 }; 
	// end inline asm
	// begin inline asm
	mma.sync.aligned.m16n8k8.row.col.f32.f16.f16.f32    { %f28411, %f28412, %f28413, %f28414 },    { %r1, %r2 },            { %r3 },                { %f28411, %f28412, %f28413, %f28414 }; 
	// end inline asm
	// begin inline asm
	mma.sync.aligned.m16n8k8.row.col.f32.f16.f16.f32    { %f28403, %f28404, %f28405, %f28406 },    { %r1, %r2 },            { %r3 },                { %f28403, %f28404, %f28405, %f28406 }; 
	// end inline asm
	// begin inline asm
	mma.sync.aligned.m16n8k8.row.col.f32.f16.f16.f32    { %f28411, %f28412, %f28413, %f28414 },    { %r1, %r2 },            { %r3 },                { %f28411, %f28412, %f28413, %f28414 }; 
	// end inline asm
	// begin inline asm
	mma.sync.aligned.m16n8k8.row.col.f32.f16.f16.f32    { %f28403, %f28404, %f28405, %f28406 },    { %r1, %r2 },            { %r3 },                { %f28403, %f28404, %f28405, %f28406 }; 
	// end inline asm
	// begin inline asm
	mma.sync.aligned.m16n8k8.row.col.f32.f16.f16.f32    { %f28411, %f28412, %f28413, %f28414 },    { %r1, %r2 },            { %r3 },                { %f28411, %f28412, %f28413, %f28414 }; 
	// end inline asm
	// begin inline asm
	mma.sync.aligned.m16n8k8.row.col.f32.f16.f16.f32    { %f28403, %f28404, %f28405, %f28406 },    { %r1, %r2 },            { %r3 },                { %f28403, %f28404, %f28405, %f28406 }; 
	// end inline asm
	// begin inline asm
	mma.sync.aligned.m16n8k8.row.col.f32.f16.f16.f32    { %f28411, %f28412, %f28413, %f28414 },    { %r1, %r2 },            { %r3 },                { %f28411, %f28412, %f28413, %f28414 }; 
	// end inline asm
	// begin inline asm
	mma.sync.aligned.m16n8k8.row.col.f32.f16.f16.f32    { %f28403, %f28404, %f28405, %f28406 },    { %r1, %r2 },            { %r3 },                { %f28403, %f28404, %f28405, %f28406 }; 
	// end inline asm
	// begin inline asm
	mma.sync.aligned.m16n8k8.row.col.f32.f16.f16.f32    { %f28411, %f28412, %f28413, %f28414 },    { %r1, %r2 },            { %r3 },                { %f28411, %f28412, %f28413, %f28414 }; 
	// end inline asm
	// begin inline asm
	mma.sync.aligned.m16n8k8.row.col.f32.f16.f16.f32    { %f28403, %f28404, %f28405, %f28406 },    { %r1, %r2 },            { %r3 },                { %f28403, %f28404, %f28405, %f28406 }; 
	// end inline asm
	// begin inline asm
	mma.sync.aligned.m16n8k8.row.col.f32.f16.f16.f32    { %f28411, %f28412, %f28413, %f28414 },    { %r1, %r2 },            { %r3 },                { %f28411, %f28412, %f28413, %f28414 }; 
	// end inline asm
	// begin inline asm
	mma.sync.aligned.m16n8k8.row.col.f32.f16.f16.f32    { %f28403, %f28404, %f28405, %f28406 },    { %r1, %r2 },            { %r3 },                { %f28403, %f28404, %f28405, %f28406 }; 
	// end inline asm
	// begin inline asm
	mma.sync.aligned.m16n8k8.row.col.f32.f16.f16.f32    { %f28411, %f28412, %f28413, %f28414 },    { %r1, %r2 },            { %r3 },                { %f28411, %f28412, %f28413, %f28414 }; 
	// end inline asm
	// begin inline asm
	mma.sync.aligned.m16n8k8.row.col.f32.f16.f16.f32    { %f28403, %f28404, %f28405, %f28406 },    { %r1, %r2 },            { %r3 },                { %f28403, %f28404, %f28405, %f28406 }; 
	// end inline asm
	// begin inline asm
	mma.sync.aligned.m16n8k8.row.col.f32.f16.f16.f32    { %f28411, %f28412, %f28413, %f28414 },    { %r1, %r2 },            { %r3 },                { %f28411, %f28412, %f28413, %f28414 }; 
	// end inline asm
	// begin inline asm
	mma.sync.aligned.m16n8k8.row.col.f32.f16.f16.f32    { %f28403, %f28404, %f28405, %f28406 },    { %r1, %r2 },            { %r3 },                { %f28403, %f28404, %f28405, %f28406 }; 
	// end inline asm
	// begin inline asm
	mma.sync.aligned.m16n8k8.row.col.f32.f16.f16.f32    { %f28411, %f28412, %f28413, %f28414 },    { %r1, %r2 },            { %r3 },                { %f28411, %f28412, %f28413, %f28414 }; 
	// end inline asm
	// begin inline asm
	mma.sync.aligned.m16n8k8.row.col.f32.f16.f16.f32    { %f28403, %f28404, %f28405, %f28406 },    { %r1, %r2 },            { %r3 },                { %f28403, %f28404, %f28405, %f28406 }; 
	// end inline asm
	// begin inline asm
	mma.sync.aligned.m16n8k8.row.col.f32.f16.f16.f32    { %f28411, %f28412, %f28413, %f28414 },    { %r1, %r2 },            { %r3 },                { %f28411, %f28412, %f28413, %f28414 }; 
	// end inline asm
	// begin inline asm
	mma.sync.aligned.m16n8k8.row.col.f32.f16.f16.f32    { %f28403, %f28404, %f28405, %f28406 },    { %r1, %r2 },            { %r3 },                { %f28403, %f28404, %f28405, %f28406 }; 
	// end inline asm
	// begin inline asm
	mma.sync.aligned.m16n8k8.row.col.f32.f16.f16.f32    { %f28411, %f28412, %f28413, %f28414 },    { %r1, %r2 },            { %r3 },                { %f28411, %f28412, %f28413, %f28414 }; 
	// end inline asm
	// begin inline asm
	mma.sync.aligned.m16n8k8.row.col.f32.f16.f16.f32    { %f28403, %f28404, %f28405, %f28406 },    { %r1, %r2 },            { %r3 },                { %f28403, %f28404, %f28405, %f28406 }; 
	// end inline asm
	// begin inline asm
	mma.sync.aligned.m16n8k8.row.col.f32.f16.f16.f32    { %f28411, %f28412, %f28413, %f28414 },    { %r1, %r2 },            { %r3 },                { %f28411, %f28412, %f28413, %f28414 }; 
	// end inline asm
	// begin inline asm
	mma.sync.aligned.m16n8k8.row.col.f32.f16.f16.f32    { %f28403, %f28404, %f28405, %f28406 },    { %r1, %r2 },            { %r3 },                { %f28403, %f28404, %f28405, %f28406 }; 
	// end inline asm
	// begin inline asm
	mma.sync.aligned.m16n8k8.row.col.f32.f16.f16.f32    { %f28411, %f28412, %f28413, %f28414 },    { %r1, %r2 },            { %r3 },                { %f28411, %f28412, %f28413, %f28414 }; 
	// end inline asm
	// begin inline asm
	mma.sync.aligned.m16n8k8.row.col.f32.f16.f16.f32    { %f28403, %f28404, %f28405, %f28406 },    { %r1, %r2 },            { %r3 },                { %f28403, %f28404, %f28405, %f28406 }; 
	// end inline asm
	// begin inline asm
	mma.sync.aligned.m16n8k8.row.col.f32.f16.f16.f32    { %f28411, %f28412, %f28413, %f28414 },    { %r1, %r2 },            { %r3 },                { %f28411, %f28412, %f28413, %f28414 }; 
	// end inline asm
	// begin inline asm
	mma.sync.aligned.m16n8k8.row.col.f32.f16.f16.f32    { %f28403, %f28404, %f28405, %f28406 },    { %r1, %r2 },            { %r3 },                { %f28403, %f28404, %f28405, %f28406 }; 
	// end inline asm
	// begin inline asm
	mma.sync.aligned.m16n8k8.row.col.f32.f16.f16.f32    { %f28411, %f28412, %f28413, %f28414 },    { %r1, %r2 },            { %r3 },                { %f28411, %f28412, %f28413, %f28414 }; 
	// end inline asm
	// begin inline asm
	mma.sync.aligned.m16n8k8.row.col.f32.f16.f16.f32    { %f28403, %f28404, %f28405, %f28406 },    { %r1, %r2 },            { %r3 },                { %f28403, %f28404, %f28405, %f28406 }; 
	// end inline asm
	// begin inline asm
	mma.sync.aligned.m16n8k8.row.col.f32.f16.f16.f32    { %f28411, %f28412, %f28413, %f28414 },    { %r1, %r2 },            { %r3 },                { %f28411, %f28412, %f28413, %f28414 }; 
	// end inline asm
	// begin inline asm
	mma.sync.aligned.m16n8k8.row.col.f32.f16.f16.f32    { %f28403, %f28404, %f28405, %f28406 },    { %r1, %r2 },            { %r3 },                { %f28403, %f28404, %f28405, %f28406 }; 
	// end inline asm
	// begin inline asm
	mma.sync.aligned.m16n8k8.row.col.f32.f16.f16.f32    { %f28411, %f28412, %f28413, %f28414 },    { %r1, %r2 },            { %r3 },                { %f28411, %f28412, %f28413, %f28414 }; 
	// end inline asm
	// begin inline asm
	mma.sync.aligned.m16n8k8.row.col.f32.f16.f16.f32    { %f28403, %f28404, %f28405, %f28406 },    { %r1, %r2 },            { %r3 },                { %f28403, %f28404, %f28405, %f28406 }; 
	// end inline asm
	// begin inline asm
	mma.sync.aligned.m16n8k8.row.col.f32.f16.f16.f32    { %f28411, %f28412, %f28413, %f28414 },    { %r1, %r2 },            { %r3 },                { %f28411, %f28412, %f28413, %f28414 }; 
	// end inline asm
	// begin inline asm
	mma.sync.aligned.m16n8k8.row.col.f32.f16.f16.f32    { %f28403, %f28404, %f28405, %f28406 },    { %r1, %r2 },            { %r3 },                { %f28403, %f28404, %f28405, %f28406 }; 
	// end inline asm
	// begin inline asm
	mma.sync.aligned.m16n8k8.row.col.f32.f16.f16.f32    { %f28411, %f28412, %f28413, %f28414 },    { %r1, %r2 },            { %r3 },                { %f28411, %f28412, %f28413, %f28414 }; 
	// end inline asm
	// begin inline asm
	mma.sync.aligned.m16n8k8.row.col.f32.f16.f16.f32    { %f28403, %f28404, %f28405, %f28406 },    { %r1, %r2 },            { %r3 },                { %f28403, %f28404, %f28405, %f28406 }; 
	// end inline asm
	// begin inline asm
	mma.sync.aligned.m16n8k8.row.col.f32.f16.f16.f32    { %f28411, %f28412, %f28413, %f28414 },    { %r1, %r2 },            { %r3 },                { %f28411, %f28412, %f28413, %f28414 }; 
	// end inline asm
	// begin inline asm
	mma.sync.aligned.m16n8k8.row.col.f32.f16.f16.f32    { %f28403, %f28404, %f28405, %f28406 },    { %r1, %r2 },            { %r3 },                { %f28403, %f28404, %f28405, %f28406 }; 
	// end inline asm
	// begin inline asm
	mma.sync.aligned.m16n8k8.row.col.f32.f16.f16.f32    { %f28411, %f28412, %f28413, %f28414 },    { %r1, %r2 },            { %r3 },                { %f28411, %f28412, %f28413, %f28414 }; 
	// end inline asm
	// begin inline asm
	mma.sync.aligned.m16n8k8.row.col.f32.f16.f16.f32    { %f28403, %f28404, %f28405, %f28406 },    { %r1, %r2 },            { %r3 },                { %f28403, %f28404, %f28405, %f28406 }; 
	// end inline asm
	// begin inline asm
	mma.sync.aligned.m16n8k8.row.col.f32.f16.f16.f32    { %f28411, %f28412, %f28413, %f28414 },    { %r1, %r2 },            { %r3 },                { %f28411, %f28412, %f28413, %f28414 }; 
	// end inline asm
	// begin inline asm
	mma.sync.aligned.m16n8k8.row.col.f32.f16.f16.f32    { %f28403, %f28404, %f28405, %f28406 },    { %r1, %r2 },            { %r3 },                { %f28403, %f28404, %f28405, %f28406 }; 
	// end inline asm
	// begin inline asm
	mma.sync.aligned.m16n8k8.row.col.f32.f16.f16.f32    { %f28411, %f28412, %f28413, %f28414 },    { %r1, %r2 },            { %r3 },                { %f28411, %f28412, %f28413, %f28414 }; 
	// end inline asm
	// begin inline asm
	mma.sync.aligned.m16n8k8.row.col.f32.f16.f16.f32    { %f28403, %f28404, %f28405, %f28406 },    { %r1, %r2 },            { %r3 },                { %f28403, %f28404, %f28405, %f28406 }; 
	// end inline asm
	// begin inline asm
	mma.sync.aligned.m16n8k8.row.col.f32.f16.f16.f32    { %f28411, %f28412, %f28413, %f28414 },    { %r1, %r2 },            { %r3 },                { %f28411, %f28412, %f28413, %f28414 }; 
	// end inline asm
	// begin inline asm
	mma.sync.aligned.m16n8k8.row.col.f32.f16.f16.f32    { %f28403, %f28404, %f28405, %f28406 },    { %r1, %r2 },            { %r3 },                { %f28403, %f28404, %f28405, %f28406 }; 
	// end inline asm
	// begin inline asm
	mma.sync.aligned.m16n8k8.row.col.f32.f16.f16.f32    { %f28411, %f28412, %f28413, %f28414 },    { %r1, %r2 },            { %r3 },                { %f28411, %f28412, %f28413, %f28414 }; 
	// end inline asm
	// begin inline asm
	mma.sync.aligned.m16n8k8.row.col.f32.f16.f16.f32    { %f28403, %f28404, %f28405, %f28406 },    { %r1, %r2 },            { %r3 },                { %f28403, %f28404, %f28405, %f28406 }; 
	// end inline asm
	// begin inline asm
	mma.sync.aligned.m16n8k8.row.col.f32.f16.f16.f32    { %f28411, %f28412, %f28413, %f28414 },    { %r1, %r2 },            { %r3 },                { %f28411, %f28412, %f28413, %f28414 }; 
	// end inline asm
	// begin inline asm
	mma.sync.aligned.m16n8k8.row.col.f32.f16.f16.f32    { %f28403, %f28404, %f28405, %f28406 },    { %r1, %r2 },            { %r3 },                { %f28403, %f28404, %f28405, %f28406 }; 
	// end inline asm
	// begin inline asm
	mma.sync.aligned.m16n8k8.row.col.f32.f16.f16.f32    { %f28411, %f28412, %f28413, %f28414 },    { %r1, %r2 },            { %r3 },                { %f28411, %f28412, %f28413, %f28414 }; 
	// end inline asm
	// begin inline asm
	mma.sync.aligned.m16n8k8.row.col.f32.f16.f16.f32    { %f28403, %f28404, %f28405, %f28406 },    { %r1, %r2 },            { %r3 },                { %f28403, %f28404, %f28405, %f28406 }; 
	// end inline asm
	// begin inline asm
	mma.sync.aligned.m16n8k8.row.col.f32.f16.f16.f32    { %f28411, %f28412, %f28413, %f28414 },    { %r1, %r2 },            { %r3 },                { %f28411, %f28412, %f28413, %f28414 }; 
	// end inline asm
	// begin inline asm
	mma.sync.aligned.m16n8k8.row.col.f32.f16.f16.f32    { %f28403, %f28404, %f28405, %f28406 },    { %r1, %r2 },            { %r3 },                { %f28403, %f28404, %f28405, %f28406 }; 
	// end inline asm
	// begin inline asm
	mma.sync.aligned.m16n8k8.row.col.f32.f16.f16.f32    { %f28411, %f28412, %f28413, %f28414 },    { %r1, %r2 },            { %r3 },                { %f28411, %f28412, %f28413, %f28414 }; 
	// end inline asm
	// begin inline asm
	mma.sync.aligned.m16n8k8.row.col.f32.f16.f16.f32    { %f28403, %f28404, %f28405, %f28406 },    { %r1, %r2 },            { %r3 },                { %f28403, %f28404, %f28405, %f28406 }; 
	// end inline asm
	// begin inline asm
	mma.sync.aligned.m16n8k8.row.col.f32.f16.f16.f32    { %f28411, %f28412, %f28413, %f28414 },    { %r1, %r2 },            { %r3 },                { %f28411, %f28412, %f28413, %f28414 }; 
	// end inline asm
	// begin inline asm
	mma.sync.aligned.m16n8k8.row.col.f32.f16.f16.f32    { %f28403, %f28404, %f28405, %f28406 },    { %r1, %r2 },            { %r3 },                { %f28403, %f28404, %f28405, %f28406 }; 
	// end inline asm
	// begin inline asm
	mma.sync.aligned.m16n8k8.row.col.f32.f16.f16.f32    { %f28411, %f28412, %f28413, %f28414 },    { %r1, %r2 },            { %r3 },                { %f28411, %f28412, %f28413, %f28414 }; 
	// end inline asm
	// begin inline asm
	mma.sync.aligned.m16n8k8.row.col.f32.f16.f16.f32    { %f28403, %f28404, %f28405, %f28406 },    { %r1, %r2 },            { %r3 },                { %f28403, %f28404, %f28405, %f28406 }; 
	// end inline asm
	// begin inline asm
	mma.sync.aligned.m16n8k8.row.col.f32.f16.f16.f32    { %f28411, %f28412, %f28413, %f28414 },    { %r1, %r2 },            { %r3 },                { %f28411, %f28412, %f28413, %f28414 }; 
	// end inline asm
	// begin inline asm
	mma.sync.aligned.m16n8k8.row.col.f32.f16.f16.f32    { %f28403, %f28404, %f28405, %f28406 },    { %r1, %r2 },            { %r3 },                { %f28403, %f28404, %f28405, %f28406 }; 
	// end inline asm
	// begin inline asm
	mma.sync.aligned.m16n8k8.row.col.f32.f16.f16.f32    { %f28411, %f28412, %f28413, %f28414 },    { %r1, %r2 },            { %r3 },                { %f28411, %f28412, %f28413, %f28414 }; 
	// end inline asm
	// begin inline asm
	mma.sync.aligned.m16n8k8.row.col.f32.f16.f16.f32    { %f28403, %f28404, %f28405, %f28406 },    { %r1, %r2 },            { %r3 },                { %f28403, %f28404, %f28405, %f28406 }; 
	// end inline asm
	// begin inline asm
	mma.sync.aligned.m16n8k8.row.col.f32.f16.f16.f32    { %f28411, %f28412, %f28413, %f28414 },    { %r1, %r2 },            { %r3 },                { %f28411, %f28412, %f28413, %f28414 }; 
	// end inline asm
	// begin inline asm
	mma.sync.aligned.m16n8k8.row.col.f32.f16.f16.f32    { %f28403, %f28404, %f28405, %f28406 },    { %r1, %r2 },            { %r3 },                { %f28403, %f28404, %f28405, %f28406 }; 
	// end inline asm
	// begin inline asm
	mma.sync.aligned.m16n8k8.row.col.f32.f16.f16.f32    { %f28411, %f28412, %f28413, %f28414 },    { %r1, %r2 },            { %r3 },                { %f28411, %f28412, %f28413, %f28414 }; 
	// end inline asm
	// begin inline asm
	mma.sync.aligned.m16n8k8.row.col.f32.f16.f16.f32    { %f28403, %f28404, %f28405, %f28406 },    { %r1, %r2 },            { %r3 },                { %f28403, %f28404, %f28405, %f28406 }; 
	// end inline asm
	// begin inline asm
	mma.sync.aligned.m16n8k8.row.col.f32.f16.f16.f32    { %f28411, %f28412, %f28413, %f28414 },    { %r1, %r2 },            { %r3 },                { %f28411, %f28412, %f28413, %f28414 }; 
	// end inline asm
	// begin inline asm
	mma.sync.aligned.m16n8k8.row.col.f32.f16.f16.f32    { %f28403, %f28404, %f28405, %f28406 },    { %r1, %r2 },            { %r3 },                { %f28403, %f28404, %f28405, %f28406 }; 
	// end inline asm
	// begin inline asm
	mma.sync.aligned.m16n8k8.row.col.f32.f16.f16.f32    { %f28411, %f28412, %f28413, %f28414 },    { %r1, %r2 },            { %r3 },                { %f28411, %f28412, %f28413, %f28414 }; 
	// end inline asm
	// begin inline asm
	mma.sync.aligned.m16n8k8.row.col.f32.f16.f16.f32    { %f28403, %f28404, %f28405, %f28406 },    { %r1, %r2 },            { %r3 },                { %f28403, %f28404, %f28405, %f28406 }; 
	// end inline asm
	// begin inline asm
	mma.sync.aligned.m16n8k8.row.col.f32.f16.f16.f32    { %f28411, %f28412, %f28413, %f28414 },    { %r1, %r2 },            { %r3 },                { %f28411, %f28412, %f28413, %f28414 }; 
	// end inline asm
	// begin inline asm
	mma.sync.aligned.m16n8k8.row.col.f32.f16.f16.f32    { %f28403, %f28404, %f28405, %f28406 },    { %r1, %r2 },            { %r3 },                { %f28403, %f28404, %f28405, %f28406 }; 
	// end inline asm
	// begin inline asm
	mma.sync.aligned.m16n8k8.row.col.f32.f16.f16.f32    { %f28411, %f28412, %f28413, %f28414 },    { %r1, %r2 },            { %r3 },                { %f28411, %f28412, %f28413, %f28414 }; 
	// end inline asm
	// begin inline asm
	mma.sync.aligned.m16n8k8.row.col.f32.f16.f16.f32    { %f28403, %f28404, %f28405, %f28406 },    { %r1, %r2 },            { %r3 },                { %f28403, %f28404, %f28405, %f28406 }; 
	// end inline asm
	// begin inline asm
	mma.sync.aligned.m16n8k8.row.col.f32.f16.f16.f32    { %f28411, %f28412, %f28413, %f28414 },    { %r1, %r2 },            { %r3 },                { %f28411, %f28412, %f28413, %f28414 }; 
	// end inline asm
	// begin inline asm
	mma.sync.aligned.m16n8k8.row.col.f32.f16.f16.f32    { %f28403, %f28404, %f28405, %f28406 },    { %r1, %r2 },            { %r3 },                { %f28403, %f28404, %f28405, %f28406 }; 
	// end inline asm
	// begin inline asm
	mma.sync.aligned.m16n8k8.row.col.f32.f16.f16.f32    { %f28411, %f28412, %f28413, %f28414 },    { %r1, %r2 },            { %r3 },                { %f28411, %f28412, %f28413, %f28414 }; 
	// end inline asm
	// begin inline asm
	mma.sync.aligned.m16n8k8.row.col.f32.f16.f16.f32    { %f28403, %f28404, %f28405, %f28406 },    { %r1, %r2 },            { %r3 },                { %f28403, %f28404, %f28405, %f28406 }; 
	// end inline asm
	// begin inline asm
	mma.sync.aligned.m16n8k8.row.col.f32.f16.f16.f32    { %f28411, %f28412, %f28413, %f28414 },    { %r1, %r2 },            { %r3 },                { %f28411, %f28412, %f28413, %f28414 }; 
	// end inline asm
	// begin inline asm
	mma.sync.aligned.m16n8k8.row.col.f32.f16.f16.f32    { %f28403, %f28404, %f28405, %f28406 },    { %r1, %r2 },            { %r3 },                { %f28403, %f28404, %f28405, %f28406 }; 
	// end inline asm
	// begin inline asm
	mma.sync.aligned.m16n8k8.row.col.f32.f16.f16.f32    { %f28411, %f28412, %f28413, %f28414 },    { %r1, %r2 },            { %r3 },                { %f28411, %f28412, %f28413, %f28414 }; 
	// end inline asm
	// begin inline asm
	mma.sync.aligned.m16n8k8.row.col.f32.f16.f16.f32    { %f28403, %f28404, %f28405, %f28406 },    { %r1, %r2 },            { %r3 },                { %f28403, %f28404, %f28405, %f28406 }; 
	// end inline asm
	// begin inline asm
	mma.sync.aligned.m16n8k8.row.col.f32.f16.f16.f32    { %f28411, %f28412, %f28413, %f28414 },    { %r1, %r2 },            { %r3 },                { %f28411, %f28412, %f28413, %f28414 }; 
	// end inline asm
	// begin inline asm
	mma.sync.aligned.m16n8k8.row.col.f32.f16.f16.f32    { %f28403, %f28404, %f28405, %f28406 },    { %r1, %r2 },            { %r3 },                { %f28403, %f28404, %f28405, %f28406 }; 
	// end inline asm
	// begin inline asm
	mma.sync.aligned.m16n8k8.row.col.f32.f16.f16.f32    { %f28411, %f28412, %f28413, %f28414 },    { %r1, %r2 },            { %r3 },                { %f28411, %f28412, %f28413, %f28414 }; 
	// end inline asm
	// begin inline asm
	mma.sync.aligned.m16n8k8.row.col.f32.f16.f16.f32    { %f28403, %f28404, %f28405, %f28406 },    { %r1, %r2 },            { %r3 },                { %f28403, %f28404, %f28405, %f28406 }; 
	// end inline asm
	// begin inline asm
	mma.sync.aligned.m16n8k8.row.col.f32.f16.f16.f32    { %f28411, %f28412, %f28413, %f28414 },    { %r1, %r2 },            { %r3 },                { %f28411, %f28412, %f28413, %f28414 }; 
	// end inline asm
	// begin inline asm
	mma.sync.aligned.m16n8k8.row.col.f32.f16.f16.f32    { %f28403, %f28404, %f28405, %f28406 },    { %r1, %r2 },            { %r3 },                { %f28403, %f28404, %f28405, %f28406 }; 
	// end inline asm
	// begin inline asm
	mma.sync.aligned.m16n8k8.row.col.f32.f16.f16.f32    { %f28411, %f28412, %f28413, %f28414 },    { %r1, %r2 },            { %r3 },                { %f28411, %f28412, %f28413, %f28414 }; 
	// end inline asm
	// begin inline asm
	mma.sync.aligned.m16n8k8.row.col.f32.f16.f16.f32    { %f28403, %f28404, %f28405, %f28406 },    { %r1, %r2 },            { %r3 },                { %f28403, %f28404, %f28405, %f28406 }; 
	// end inline asm
	// begin inline asm
	mma.sync.aligned.m16n8k8.row.col.f32.f16.f16.f32    { %f28411, %f28412, %f28413, %f28414 },    { %r1, %r2 },            { %r3 },                { %f28411, %f28412, %f28413, %f28414 }; 
	// end inline asm
	// begin inline asm
	mma.sync.aligned.m16n8k8.row.col.f32.f16.f16.f32    { %f28403, %f28404, %f28405, %f28406 },    { %r1, %r2 },            { %r3 },                { %f28403, %f28404, %f28405, %f28406 }; 
	// end inline asm
	// begin inline asm
	mma.sync.aligned.m16n8k8.row.col.f32.f16.f16.f32    { %f28411, %f28412, %f28413, %f28414 },    { %r1, %r2 },            { %r3 },                { %f28411, %f28412, %f28413, %f28414 }; 
	// end inline asm
	// begin inline asm
	mma.sync.aligned.m16n8k8.row.col.f32.f16.f16.f32    { %f28403, %f28404, %f28405, %f28406 },    { %r1, %r2 },            { %r3 },                { %f28403, %f28404, %f28405, %f28406 }; 
	// end inline asm
	// begin inline asm
	mma.sync.aligned.m16n8k8.row.col.f32.f16.f16.f32    { %f28411, %f28412, %f28413, %f28414 },    { %r1, %r2 },            { %r3 },                { %f28411, %f28412, %f28413, %f28414 }; 
	// end inline asm
	// begin inline asm
	mma.sync.aligned.m16n8k8.row.col.f32.f16.f16.f32    { %f28403, %f28404, %f28405, %f28406 },    { %r1, %r2 },            { %r3 },                { %f28403, %f28404, %f28405, %f28406 }; 
	// end inline asm
	// begin inline asm
	mma.sync.aligned.m16n8k8.row.col.f32.f16.f16.f32    { %f28411, %f28412, %f28413, %f28414 },    { %r1, %r2 },            { %r3 },                { %f28411, %f28412, %f28413, %f28414 }; 
	// end inline asm
	// begin inline asm
	mma.sync.aligned.m16n8k8.row.col.f32.f16.f16.f32    { %f28403, %f28404, %f28405, %f28406 },    { %r1, %r2 },            { %r3 },                { %f28403, %f28404, %f28405, %f28406 }; 
	// end inline asm
	// begin inline asm
	mma.sync.aligned.m16n8k8.row.col.f32.f16.f16.f32    { %f28411, %f28412, %f28413, %f28414 },    { %r1, %r2 },            { %r3 },                { %f28411, %f28412, %f28413, %f28414 }; 
	// end inline asm
	// begin inline asm
	mma.sync.aligned.m16n8k8.row.col.f32.f16.f16.f32    { %f28403, %f28404, %f28405, %f28406 },    { %r1, %r2 },            { %r3 },                { %f28403, %f28404, %f28405, %f28406 }; 
	// end inline asm
	// begin inline asm
	mma.sync.aligned.m16n8k8.row.col.f32.f16.f16.f32    { %f28411, %f28412, %f28413, %f28414 },    { %r1, %r2 },            { %r3 },                { %f28411, %f28412, %f28413, %f28414 }; 
	// end inline asm
	// begin inline asm
	mma.sync.aligned.m16n8k8.row.col.f32.f16.f16.f32    { %f28403, %f28404, %f28405, %f28406 },    { %r1, %r2 },            { %r3 },                { %f28403, %f28404, %f28405, %f28406 }; 
	// end inline asm
	// begin inline asm
	mma.sync.aligned.m16n8k8.row.col.f32.f16.f16.f32    { %f28411, %f28412, %f28413, %f28414 },    { %r1, %r2 },            { %r3 },                { %f28411, %f28412, %f28413, %f28414 }; 
	// end inline asm
	// begin inline asm
	mma.sync.aligned.m16n8k8.row.col.f32.f16.f16.f32    { %f28403, %f28404, %f28405, %f28406 },    { %r1, %r2 },            { %r3 },                { %f28403, %f28404, %f28405, %f28406 }; 
	// end inline asm
	// begin inline asm
	mma.sync.aligned.m16n8k8.row.col.f32.f16.f16.f32    { %f28411, %f28412, %f28413, %f28414 },    { %r1, %r2 },            { %r3 },                { %f28411, %f28412, %f28413, %f28414 }; 
	// end inline asm
	// begin inline asm
	mma.sync.aligned.m16n8k8.row.col.f32.f16.f16.f32    { %f28403, %f28404, %f28405, %f28406 },    { %r1, %r2 },            { %r3 },                { %f28403, %f28404, %f28405, %f28406 }; 
	// end inline asm
	// begin inline asm
	mma.sync.aligned.m16n8k8.row.col.f32.f16.f16.f32    { %f28411, %f28412, %f28413, %f28414 },    { %r1, %r2 },            { %r3 },                { %f28411, %f28412, %f28413, %f28414 }; 
	// end inline asm
	// begin inline asm
	mma.sync.aligned.m16n8k8.row.col.f32.f16.f16.f32    { %f28403, %f28404, %f28405, %f28406 },    { %r1, %r2 },            { %r3 },                { %f28403, %f28404, %f28405, %f28406 }; 
	// end inline asm
	// begin inline asm
	mma.sync.aligned.m16n8k8.row.col.f32.f16.f16.f32    { %f28411, %f28412, %f28413, %f28414 },    { %r1, %r2 },            { %r3 },                { %f28411, %f28412, %f28413, %f28414 }; 
	// end inline asm
	// begin inline asm
	mma.sync.aligned.m16n8k8.row.col.f32.f16.f16.f32    { %f28403, %f28404, %f28405, %f28406 },    { %r1, %r2 },            { %r3 },                { %f28403, %f28404, %f28405, %f28406 }; 
	// end inline asm
	// begin inline asm
	mma.sync.aligned.m16n8k8.row.col.f32.f16.f16.f32    { %f28411, %f28412, %f28413, %f28414 },    { %r1, %r2 },            { %r3 },                { %f28411, %f28412, %f28413, %f28414 }; 
	// end inline asm
	// begin inline asm
	mma.sync.aligned.m16n8k8.row.col.f32.f16.f16.f32    { %f28403, %f28404, %f28405, %f28406 },    { %r1, %r2 },            { %r3 },                { %f28403, %f28404, %f28405, %f28406 }; 
	// end inline asm
	// begin inline asm
	mma.sync.aligned.m16n8k8.row.col.f32.f16.f16.f32    { %f28411, %f28412, %f28413, %f28414 },    { %r1, %r2 },            { %r3 },                { %f28411, %f28412, %f28413, %f28414 }; 
	// end inline asm
	// begin inline asm
	mma.sync.aligned.m16n8k8.row.col.f32.f16.f16.f32    { %f28403, %f28404, %f28405, %f28406 },    { %r1, %r2 },            { %r3 },                { %f28403, %f28404, %f28405, %f28406 }; 
	// end inline asm
	// begin inline asm
	mma.sync.aligned.m16n8k8.row.col.f32.f16.f16.f32    { %f28411, %f28412, %f28413, %f28414 },    { %r1, %r2 },            { %r3 },                { %f28411, %f28412, %f28413, %f28414 }; 
	// end inline asm
	// begin inline asm
	mma.sync.aligned.m16n8k8.row.col.f32.f16.f16.f32    { %f28403, %f28404, %f28405, %f28406 },    { %r1, %r2 },            { %r3 },                { %f28403, %f28404, %f28405, %f28406 }; 
	// end inline asm
	// begin inline asm
	mma.sync.aligned.m16n8k8.row.col.f32.f16.f16.f32    { %f28411, %f28412, %f28413, %f28414 },    { %r1, %r2 },            { %r3 },                { %f28411, %f28412, %f28413, %f28414 }; 
	// end inline asm
	// begin inline asm
	mma.sync.aligned.m16n8k8.row.col.f32.f16.f16.f32    { %f28403, %f28404, %f28405, %f28406 },    { %r1, %r2 },            { %r3 },                { %f28403, %f28404, %f28405, %f28406 }; 
	// end inline asm
	// begin inline asm
	mma.sync.aligned.m16n8k8.row.col.f32.f16.f16.f32    { %f28411, %f28412, %f28413, %f28414 },    { %r1, %r2 },            { %r3 },                { %f28411, %f28412, %f28413, %f28414 }; 
	// end inline asm
	// begin inline asm
	mma.sync.aligned.m16n8k8.row.col.f32.f16.f16.f32    { %f28403, %f28404, %f28405, %f28406 },    { %r1, %r2 },            { %r3 },                { %f28403, %f28404, %f28405, %f28406 }; 
	// end inline asm
	// begin inline asm
	mma.sync.aligned.m16n8k8.row.col.f32.f16.f16.f32    { %f28411, %f28412, %f28413, %f28414 },    { %r1, %r2 },            { %r3 },                { %f28411, %f28412, %f28413, %f28414 }; 
	// end inline asm
	// begin inline asm
	mma.sync.aligned.m16n8k8.row.col.f32.f16.f16.f32    { %f28403, %f28404, %f28405, %f28406 },    { %r1, %r2 },            { %r3 },                { %f28403, %f28404, %f28405, %f28406 }; 
	// end inline asm
	// begin inline asm
	mma.sync.aligned.m16n8k8.row.col.f32.f16.f16.f32    { %f28411, %f28412, %f28413, %f28414 },    { %r1, %r2 },            { %r3 },                { %f28411, %f28412, %f28413, %f28414 }; 
	// end inline asm
	// begin inline asm
	mma.sync.aligned.m16n8k8.row.col.f32.f16.f16.f32    { %f28403, %f28404, %f28405, %f28406 },    { %r1, %r2 },            { %r3 },                { %f28403, %f28404, %f28405, %f28406 }; 
	// end inline asm
	// begin inline asm
	mma.sync.aligned.m16n8k8.row.col.f32.f16.f16.f32    { %f28411, %f28412, %f28413, %f28414 },    { %r1, %r2 },            { %r3 },                { %f28411, %f28412, %f28413, %f28414 }; 
	// end inline asm
	// begin inline asm
	mma.sync.aligned.m16n8k8.row.col.f32.f16.f16.f32    { %f28403, %f28404, %f28405, %f28406 },    { %r1, %r2 },            { %r3 },                { %f28403, %f28404, %f28405, %f28406 }; 
	// end inline asm
	// begin inline asm
	mma.sync.aligned.m16n8k8.row.col.f32.f16.f16.f32    { %f28411, %f28412, %f28413, %f28414 },    { %r1, %r2 },            { %r3 },                { %f28411, %f28412, %f28413, %f28414 }; 
	// end inline asm
	// begin inline asm
	mma.sync.aligned.m16n8k8.row.col.f32.f16.f16.f32    { %f28403, %f28404, %f28405, %f28406 },    { %r1, %r2 },            { %r3 },                { %f28403, %f28404, %f28405, %f28406 }; 
	// end inline asm
	// begin inline asm
	mma.sync.aligned.m16n8k8.row.col.f32.f16.f16.f32    { %f28411, %f28412, %f28413, %f28414 },    { %r1, %r2 },            { %r3 },                { %f28411, %f28412, %f28413, %f28414 }; 
	// end inline asm
	// begin inline asm
	mma.sync.aligned.m16n8k8.row.col.f32.f16.f16.f32    { %f28403, %f28404, %f28405, %f28406 },    { %r1, %r2 },            { %r3 },                { %f28403, %f28404, %f28405, %f28406 }; 
	// end inline asm
	// begin inline asm
	mma.sync.aligned.m16n8k8.row.col.f32.f16.f16.f32    { %f28411, %f28412, %f28413, %f28414 },    { %r1, %r2 },            { %r3 },                { %f28411, %f28412, %f28413, %f28414 }; 
	// end inline asm
	// begin inline asm
	mma.sync.aligned.m16n8k8.row.col.f32.f16.f16.f32    { %f28403, %f28404, %f28405, %f28406 },    { %r1, %r2 },            { %r3 },                { %f28403, %f28404, %f28405, %f28406 }; 
	// end inline asm
	// begin inline asm
	mma.sync.aligned.m16n8k8.row.col.f32.f16.f16.f32    { %f28411, %f28412, %f28413, %f28414 },    { %r1, %r2 },            { %r3 },                { %f28411, %f28412, %f28413, %f28414 }; 
	// end inline asm
	// begin inline asm
	mma.sync.aligned.m16n8k8.row.col.f32.f16.f16.f32    { %f28403, %f28404, %f28405, %f28406 },    { %r1, %r2 },            { %r3 },                { %f28403, %f28404, %f28405, %f28406 }; 
	// end inline asm
	// begin inline asm
	mma.sync.aligned.m16n8k8.row.col.f32.f16.f16.f32    { %f28411, %f28412, %f28413, %f28414 },    { %r1, %r2 },            { %r3 },                { %f28411, %f28412, %f28413, %f28414 }; 
	// end inline asm
	// begin inline asm
	mma.sync.aligned.m16n8k8.row.col.f32.f16.f16.f32    { %f28403, %f28404, %f28405, %f28406 },    { %r1, %r2 },            { %r3 },                { %f28403, %f28404, %f28405, %f28406 }; 
	// end inline asm
	// begin inline asm
	mma.sync.aligned.m16n8k8.row.col.f32.f16.f16.f32    { %f28411, %f28412, %f28413, %f28414 },    { %r1, %r2 },            { %r3 },                { %f28411, %f28412, %f28413, %f28414 }; 
	// end inline asm
	// begin inline asm
	mma.sync.aligned.m16n8k8.row.col.f32.f16.f16.f32    { %f28403, %f28404, %f28405, %f28406 },    { %r1, %r2 },            { %r3 },                { %f28403, %f28404, %f28405, %f28406 }; 
	// end inline asm
	// begin inline asm
	mma.sync.aligned.m16n8k8.row.col.f32.f16.f16.f32    { %f28411, %f28412, %f28413, %f28414 },    { %r1, %r2 },            { %r3 },                { %f28411, %f28412, %f28413, %f28414 }; 
	// end inline asm
	// begin inline asm
	mma.sync.aligned.m16n8k8.row.col.f32.f16.f16.f32    { %f28403, %f28404, %f28405, %f28406 },    { %r1, %r2 },            { %r3 },                { %f28403, %f28404, %f28405, %f28406 }; 
	// end inline asm
	// begin inline asm
	mma.sync.aligned.m16n8k8.row.col.f32.f16.f16.f32    { %f28411, %f28412, %f28413, %f28414 },    { %r1, %r2 },            { %r3 },                { %f28411, %f28412, %f28413, %f28414 }; 
	// end inline asm
	// begin inline asm
	mma.sync.aligned.m16n8k8.row.col.f32.f16.f16.f32    { %f28403, %f28404, %f28405, %f28406 },    { %r1, %r2 },            { %r3 },                { %f28403, %f28404, %f28405, %f28406 }; 
	// end inline asm
	// begin inline asm
	mma.sync.aligned.m16n8k8.row.col.f32.f16.f16.f32    { %f28411, %f28412, %f28413, %f28414 },    { %r1, %r2 },            { %r3 },                { %f28411, %f28412, %f28413, %f28414 }; 
	// end inline asm
	// begin inline asm
	mma.sync.aligned.m16n8k8.row.col.f32.f16.f16.f32    { %f28403, %f28404, %f28405, %f28406 },    { %r1, %r2 },            { %r3 },                { %f28403, %f28404, %f28405, %f28406 }; 
	// end inline asm
	// begin inline asm
	mma.sync.aligned.m16n8k8.row.col.f32.f16.f16.f32    { %f28411, %f28412, %f28413, %f28414 },    { %r1, %r2 },            { %r3 },                { %f28411, %f28412, %f28413, %f28414 }; 
	// end inline asm
	// begin inline asm
	mma.sync.aligned.m16n8k8.row.col.f32.f16.f16.f32    { %f28403, %f28404, %f28405, %f28406 },    { %r1, %r2 },            { %r3 },                { %f28403, %f28404, %f28405, %f28406 }; 
	// end inline asm
	// begin inline asm
	mma.sync.aligned.m16n8k8.row.col.f32.f16.f16.f32    { %f28411, %f28412, %f28413, %f28414 },    { %r1, %r2 },            { %r3 },                { %f28411, %f28412, %f28413, %f28414 }; 
	// end inline asm
	// begin inline asm
	mma.sync.aligned.m16n8k8.row.col.f32.f16.f16.f32    { %f28403, %f28404, %f28405, %f28406 },    { %r1, %r2 },            { %r3 },                { %f28403, %f28404, %f28405, %f28406 }; 
	// end inline asm
	// begin inline asm
	mma.sync.aligned.m16n8k8.row.col.f32.f16.f16.f32    { %f28411, %f28412, %f28413, %f28414 },    { %r1, %r2 },            { %r3 },                { %f28411, %f28412, %f28413, %f28414 }; 
	// end inline asm
	// begin inline asm
	mma.sync.aligned.m16n8k8.row.col.f32.f16.f16.f32    { %f28403, %f28404, %f28405, %f28406 },    { %r1, %r2 },            { %r3 },                { %f28403, %f28404, %f28405, %f28406 }; 
	// end inline asm
	// begin inline asm
	mma.sync.aligned.m16n8k8.row.col.f32.f16.f16.f32    { %f28411, %f28412, %f28413, %f28414 },    { %r1, %r2 },            { %r3 },                { %f28411, %f28412, %f28413, %f28414 }; 
	// end inline asm
	// begin inline asm
	mma.sync.aligned.m16n8k8.row.col.f32.f16.f16.f32    { %f28403, %f28404, %f28405, %f28406 },    { %r1, %r2 },            { %r3 },                { %f28403, %f28404, %f28405, %f28406 }; 
	// end inline asm
	// begin inline asm
	mma.sync.aligned.m16n8k8.row.col.f32.f16.f16.f32    { %f28411, %f28412, %f28413, %f28414 },    { %r1, %r2 },            { %r3 },                { %f28411, %f28412, %f28413, %f28414 }; 
	// end inline asm
	// begin inline asm
	mma.sync.aligned.m16n8k8.row.col.f32.f16.f16.f32    { %f28403, %f28404, %f28405, %f28406 },    { %r1, %r2 },            { %r3 },                { %f28403, %f28404, %f28405, %f28406 }; 
	// end inline asm
	// begin inline asm
	mma.sync.aligned.m16n8k8.row.col.f32.f16.f16.f32    { %f28411, %f28412, %f28413, %f28414 },    { %r1, %r2 },            { %r3 },                { %f28411, %f28412, %f28413, %f28414 }; 
	// end inline asm
	// begin inline asm
	mma.sync.aligned.m16n8k8.row.col.f32.f16.f16.f32    { %f28403, %f28404, %f28405, %f28406 },    { %r1, %r2 },            { %r3 },                { %f28403, %f28404, %f28405, %f28406 }; 
	// end inline asm
	// begin inline asm
	mma.sync.aligned.m16n8k8.row.col.f32.f16.f16.f32    { %f28411, %f28412, %f28413, %f28414 },    { %r1, %r2 },            { %r3 },                { %f28411, %f28412, %f28413, %f28414 }; 
	// end inline asm
	// begin inline asm
	mma.sync.aligned.m16n8k8.row.col.f32.f16.f16.f32    { %f28403, %f28404, %f28405, %f28406 },    { %r1, %r2 },            { %r3 },                { %f28403, %f28404, %f28405, %f28406 }; 
	// end inline asm
	// begin inline asm
	mma.sync.aligned.m16n8k8.row.col.f32.f16.f16.f32    { %f28411, %f28412, %f28413, %f28414 },    { %r1, %r2 },            { %r3 },                { %f28411, %f28412, %f28413, %f28414 }; 
	// end inline asm
	// begin inline asm
	mma.sync.aligned.m16n8k8.row.col.f32.f16.f16.f32    { %f28403, %f28404, %f28405, %f28406 },    { %r1, %r2 },            { %r3 },                { %f28403, %f28404, %f28405, %f28406 }; 
	// end inline asm
	// begin inline asm
	mma.sync.aligned.m16n8k8.row.col.f32.f16.f16.f32    { %f28411, %f28412, %f28413, %f28414 },    { %r1, %r2 },            { %r3 },                { %f28411, %f28412, %f28413, %f28414 }; 
	// end inline asm
	// begin inline asm
	mma.sync.aligned.m16n8k8.row.col.f32.f16.f16.f32    { %f28403, %f28404, %f28405, %f28406 },    { %r1, %r2 },            { %r3 },                { %f28403, %f28404, %f28405, %f28406 }; 
	// end inline asm
	// begin inline asm
	mma.sync.aligned.m16n8k8.row.col.f32.f16.f16.f32    { %f28411, %f28412, %f28413, %f28414 },    { %r1, %r2 },            { %r3 },                { %f28411, %f28412, %f28413, %f28414 }; 
	// end inline asm
	// begin inline asm
	mma.sync.aligned.m16n8k8.row.col.f32.f16.f16.f32    { %f28403, %f28404, %f28405, %f28406 },    { %r1, %r2 },            { %r3 },                { %f28403, %f28404, %f28405, %f28406 }; 
	// end inline asm
	// begin inline asm
	mma.sync.aligned.m16n8k8.row.col.f32.f16.f16.f32    { %f28411, %f28412, %f28413, %f28414 },    { %r1, %r2 },            { %r3 },                { %f28411, %f28412, %f28413, %f28414 }; 
	// end inline asm
	// begin inline asm
	mma.sync.aligned.m16n8k8.row.col.f32.f16.f16.f32    { %f28403, %f28404, %f28405, %f28406 },    { %r1, %r2 },            { %r3 },                { %f28403, %f28404, %f28405, %f28406 }; 
	// end inline asm
	// begin inline asm
	mma.sync.aligned.m16n8k8.row.col.f32.f16.f16.f32    { %f28411, %f28412, %f28413, %f28414 },    { %r1, %r2 },            { %r3 },                { %f28411, %f28412, %f28413, %f28414 }; 
	// end inline asm
	// begin inline asm
	mma.sync.aligned.m16n8k8.row.col.f32.f16.f16.f32    { %f28403, %f28404, %f28405, %f28406 },    { %r1, %r2 },            { %r3 },                { %f28403, %f28404, %f28405, %f28406 }; 
	// end inline asm
	// begin inline asm
	mma.sync.aligned.m16n8k8.row.col.f32.f16.f16.f32    { %f28411, %f28412, %f28413, %f28414 },    { %r1, %r2 },            { %r3 },                { %f28411, %f28412, %f28413, %f28414 }; 
	// end inline asm
	// begin inline asm
	mma.sync.aligned.m16n8k8.row.col.f32.f16.f16.f32    { %f28403, %f28404, %f28405, %f28406 },    { %r1, %r2 },            { %r3 },                { %f28403, %f28404, %f28405, %f28406 }; 
	// end inline asm
	// begin inline asm
	mma.sync.aligned.m16n8k8.row.col.f32.f16.f16.f32    { %f28411, %f28412, %f28413, %f28414 },    { %r1, %r2 },            { %r3 },                { %f28411, %f28412, %f28413, %f28414 }; 
	// end inline asm
	// begin inline asm
	mma.sync.aligned.m16n8k8.row.col.f32.f16.f16.f32    { %f28403, %f28404, %f28405, %f28406 },    { %r1, %r2 },            { %r3 },                { %f28403, %f28404, %f28405, %f28406 }; 
	// end inline asm
	// begin inline asm
	mma.sync.aligned.m16n8k8.row.col.f32.f16.f16.f32    { %f28411, %f28412, %f28413, %f28414 },    { %r1, %r2 },            { %r3 },                { %f28411, %f28412, %f28413, %f28414 }; 
	// end inline asm
	// begin inline asm
	mma.sync.aligned.m16n8k8.row.col.f32.f16.f16.f32    { %f28403, %f28404, %f28405, %f28406 },    { %r1, %r2 },            { %r3 },                { %f28403, %f28404, %f28405, %f28406 }; 
	// end inline asm
	// begin inline asm
	mma.sync.aligned.m16n8k8.row.col.f32.f16.f16.f32    { %f28411, %f28412, %f28413, %f28414 },    { %r1, %r2 },            { %r3 },                { %f28411, %f28412, %f28413, %f28414 }; 
	// end inline asm
	// begin inline asm
	mma.sync.aligned.m16n8k8.row.col.f32.f16.f16.f32    { %f28403, %f28404, %f28405, %f28406 },    { %r1, %r2 },            { %r3 },                { %f28403, %f28404, %f28405, %f28406 }; 
	// end inline asm
	// begin inline asm
	mma.sync.aligned.m16n8k8.row.col.f32.f16.f16.f32    { %f28411, %f28412, %f28413, %f28414 },    { %r1, %r2 },            { %r3 },                { %f28411, %f28412, %f28413, %f28414 }; 
	// end inline asm
	// begin inline asm
	mma.sync.aligned.m16n8k8.row.col.f32.f16.f16.f32    { %f28403, %f28404, %f28405, %f28406 },    { %r1, %r2 },            { %r3 },                { %f28403, %f28404, %f28405, %f28406 }; 
	// end inline asm
	// begin inline asm
	mma.sync.aligned.m16n8k8.row.col.f32.f16.f16.f32    { %f28411, %f28412, %f28413, %f28414 },    { %r1, %r2 },            { %r3 },                { %f28411, %f28412, %f28413, %f28414 }; 
	// end inline asm
	// begin inline asm
	mma.sync.aligned.m16n8k8.row.col.f32.f16.f16.f32    { %f28403, %f28404, %f28405, %f28406 },    { %r1, %r2 },            { %r3 },                { %f28403, %f28404, %f28405, %f28406 }; 
	// end inline asm
	// begin inline asm
	mma.sync.aligned.m16n8k8.row.col.f32.f16.f16.f32    { %f28411, %f28412, %f28413, %f28414 },    { %r1, %r2 },            { %r3 },                { %f28411, %f28412, %f28413, %f28414 }; 
	// end inline asm
	// begin inline asm
	mma.sync.aligned.m16n8k8.row.col.f32.f16.f16.f32    { %f28403, %f28404, %f28405, %f28406 },    { %r1, %r2 },            { %r3 },                { %f28403, %f28404, %f28405, %f28406 }; 
	// end inline asm
	// begin inline asm
	mma.sync.aligned.m16n8k8.row.col.f32.f16.f16.f32    { %f28411, %f28412, %f28413, %f28414 },    { %r1, %r2 },            { %r3 },                { %f28411, %f28412, %f28413, %f28414 }; 
	// end inline asm
	// begin inline asm
	mma.sync.aligned.m16n8k8.row.col.f32.f16.f16.f32    { %f28403, %f28404, %f28405, %f28406 },    { %r1, %r2 },            { %r3 },                { %f28403, %f28404, %f28405, %f28406 }; 
	// end inline asm
	// begin inline asm
	mma.sync.aligned.m16n8k8.row.col.f32.f16.f16.f32    { %f28411, %f28412, %f28413, %f28414 },    { %r1, %r2 },            { %r3 },                { %f28411, %f28412, %f28413, %f28414 }; 
	// end inline asm
	// begin inline asm
	mma.sync.aligned.m16n8k8.row.col.f32.f16.f16.f32    { %f28403, %f28404, %f28405, %f28406 },    { %r1, %r2 },            { %r3 },                { %f28403, %f28404, %f28405, %f28406 }; 
	// end inline asm
	// begin inline asm
	mma.sync.aligned.m16n8k8.row.col.f32.f16.f16.f32    { %f28411, %f28412, %f28413, %f28414 },    { %r1, %r2 },            { %r3 },                { %f28411, %f28412, %f28413, %f28414 }; 
	// end inline asm
	// begin inline asm
	mma.sync.aligned.m16n8k8.row.col.f32.f16.f16.f32    { %f28403, %f28404, %f28405, %f28406 },    { %r1, %r2 },            { %r3 },                { %f28403, %f28404, %f28405, %f28406 }; 
	// end inline asm
	// begin inline asm
	mma.sync.aligned.m16n8k8.row.col.f32.f16.f16.f32    { %f28411, %f28412, %f28413, %f28414 },    { %r1, %r2 },            { %r3 },                { %f28411, %f28412, %f28413, %f28414 }; 
	// end inline asm
	// begin inline asm
	mma.sync.aligned.m16n8k8.row.col.f32.f16.f16.f32    { %f28403, %f28404, %f28405, %f28406 },    { %r1, %r2 },            { %r3 },                { %f28403, %f28404, %f28405, %f28406 }; 
	// end inline asm
	// begin inline asm
	mma.sync.aligned.m16n8k8.row.col.f32.f16.f16.f32    { %f28411, %f28412, %f28413, %f28414 },    { %r1, %r2 },            { %r3 },                { %f28411, %f28412, %f28413, %f28414 }; 
	// end inline asm
	// begin inline asm
	mma.sync.aligned.m16n8k8.row.col.f32.f16.f16.f32    { %f28403, %f28404, %f28405, %f28406 },    { %r1, %r2 },            { %r3 },                { %f28403, %f28404, %f28405, %f28406 }; 
	// end inline asm
	// begin inline asm
	mma.sync.aligned.m16n8k8.row.col.f32.f16.f16.f32    { %f28411, %f28412, %f28413, %f28414 },    { %r1, %r2 },            { %r3 },                { %f28411, %f28412, %f28413, %f28414 }; 
	// end inline asm
	// begin inline asm
	mma.sync.aligned.m16n8k8.row.col.f32.f16.f16.f32    { %f28403, %f28404, %f28405, %f28406 },    { %r1, %r2 },            { %r3 },                { %f28403, %f28404, %f28405, %f28406 }; 
	// end inline asm
	// begin inline asm
	mma.sync.aligned.m16n8k8.row.col.f32.f16.f16.f32    { %f28411, %f28412, %f28413, %f28414 },    { %r1, %r2 },            { %r3 },                { %f28411, %f28412, %f28413, %f28414 }; 
	// end inline asm
	// begin inline asm
	mma.sync.aligned.m16n8k8.row.col.f32.f16.f16.f32    { %f28403, %f28404, %f28405, %f28406 },    { %r1, %r2 },            { %r3 },                { %f28403, %f28404, %f28405, %f28406 }; 
	// end inline asm
	// begin inline asm
	mma.sync.aligned.m16n8k8.row.col.f32.f16.f16.f32    { %f28411, %f28412, %f28413, %f28414 },    { %r1, %r2 },            { %r3 },                { %f28411, %f28412, %f28413, %f28414 }; 
	// end inline asm
	// begin inline asm
	mma.sync.aligned.m16n8k8.row.col.f32.f16.f16.f32    { %f28403, %f28404, %f28405, %f28406 },    { %r1, %r2 },            { %r3 },                { %f28403, %f28404, %f28405, %f28406 }; 
	// end inline asm
	// begin inline asm
	mma.sync.aligned.m16n8k8.row.col.f32.f16.f16.f32    { %f28411, %f28412, %f28413, %f28414 },    { %r1, %r2 },            { %r3 },                { %f28411, %f28412, %f28413, %f28414 }; 
	// end inline asm
	// begin inline asm
	mma.sync.aligned.m16n8k8.row.col.f32.f16.f16.f32    { %f28403, %f28404, %f28405, %f28406 },    { %r1, %r2 },            { %r3 },                { %f28403, %f28404, %f28405, %f28406 }; 
	// end inline asm
	// begin inline asm
	mma.sync.aligned.m16n8k8.row.col.f32.f16.f16.f32    { %f28411, %f28412, %f28413, %f28414 },    { %r1, %r2 },            { %r3 },                { %f28411, %f28412, %f28413, %f28414 }; 
	// end inline asm
	// begin inline asm
	mma.sync.aligned.m16n8k8.row.col.f32.f16.f16.f32    { %f28403, %f28404, %f28405, %f28406 },    { %r1, %r2 },            { %r3 },                { %f28403, %f28404, %f28405, %f28406 }; 
	// end inline asm
	// begin inline asm
	mma.sync.aligned.m16n8k8.row.col.f32.f16.f16.f32    { %f28411, %f28412, %f28413, %f28414 },    { %r1, %r2 },            { %r3 },                { %f28411, %f28412, %f28413, %f28414 }; 
	// end inline asm
	// begin inline asm
	mma.sync.aligned.m16n8k8.row.col.f32.f16.f16.f32    { %f28403, %f28404, %f28405, %f28406 },    { %r1, %r2 },            { %r3 },                { %f28403, %f28404, %f28405, %f28406 }; 
	// end inline asm
	// begin inline asm
	mma.sync.aligned.m16n8k8.row.col.f32.f16.f16.f32    { %f28411, %f28412, %f28413, %f28414 },    { %r1, %r2 },            { %r3 },                { %f28411, %f28412, %f28413, %f28414 }; 
	// end inline asm
	// begin inline asm
	mma.sync.aligned.m16n8k8.row.col.f32.f16.f16.f32    { %f28403, %f28404, %f28405, %f28406 },    { %r1, %r2 },            { %r3 },                { %f28403, %f28404, %f28405, %f28406 }; 
	// end inline asm
	// begin inline asm
	mma.sync.aligned.m16n8k8.row.col.f32.f16.f16.f32    { %f28411, %f28412, %f28413, %f28414 },    { %r1, %r2 },            { %r3 },                { %f28411, %f28412, %f28413, %f28414 }; 
	// end inline asm
	// begin inline asm
	mma.sync.aligned.m16n8k8.row.col.f32.f16.f16.f32    { %f28403, %f28404, %f28405, %f28406 },    { %r1, %r2 },            { %r3 },                { %f28403, %f28404, %f28405, %f28406 }; 
	// end inline asm
	// begin inline asm
	mma.sync.aligned.m16n8k8.row.col.f32.f16.f16.f32    { %f28411, %f28412, %f28413, %f28414 },    { %r1, %r2 },            { %r3 },                { %f28411, %f28412, %f28413, %f28414 }; 
	// end inline asm
	// begin inline asm
	mma.sync.aligned.m16n8k8.row.col.f32.f16.f16.f32    { %f28403, %f28404, %f28405, %f28406 },    { %r1, %r2 },            { %r3 },                { %f28403, %f28404, %f28405, %f28406 }; 
	// end inline asm
	// begin inline asm
	mma.sync.aligned.m16n8k8.row.col.f32.f16.f16.f32    { %f28411, %f28412, %f28413, %f28414 },    { %r1, %r2 },            { %r3 },                { %f28411, %f28412, %f28413, %f28414 }; 
	// end inline asm
	// begin inline asm
	mma.sync.aligned.m16n8k8.row.col.f32.f16.f16.f32    { %f28403, %f28404, %f28405, %f28406 },    { %r1, %r2 },            { %r3 },                { %f28403, %f28404, %f28405, %f28406 }; 
	// end inline asm
	// begin inline asm
	mma.sync.aligned.m16n8k8.row.col.f32.f16.f16.f32    { %f28411, %f28412, %f28413, %f28414 },    { %r1, %r2 },            { %r3 },                { %f28411, %f28412, %f28413, %f28414 }; 
	// end inline asm
	// begin inline asm
	mma.sync.aligned.m16n8k8.row.col.f32.f16.f16.f32    { %f28403, %f28404, %f28405, %f28406 },    { %r1, %r2 },            { %r3 },                { %f28403, %f28404, %f28405, %f28406 }; 
	// end inline asm
	// begin inline asm
	mma.sync.aligned.m16n8k8.row.col.f32.f16.f16.f32    { %f28411, %f28412, %f28413, %f28414 },    { %r1, %r2 },            { %r3 },                { %f28411, %f28412, %f28413, %f28414 }; 
	// end inline asm
	// begin inline asm
	mma.sync.aligned.m16n8k8.row.col.f32.f16.f16.f32    { %f28403, %f28404, %f28405, %f28406 },    { %r1, %r2 },            { %r3 },                { %f28403, %f28404, %f28405, %f28406 }; 
	// end inline asm
	// begin inline asm
	mma.sync.aligned.m16n8k8.row.col.f32.f16.f16.f32    { %f28411, %f28412, %f28413, %f28414 },    { %r1, %r2 },            { %r3 },                { %f28411, %f28412, %f28413, %f28414 }; 
	// end inline asm
	// begin inline asm
	mma.sync.aligned.m16n8k8.row.col.f32.f16.f16.f32    { %f28403, %f28404, %f28405, %f28406 },    { %r1, %r2 },            { %r3 },                { %f28403, %f28404, %f28405, %f28406 }; 
	// end inline asm
	// begin inline asm
	mma.sync.aligned.m16n8k8.row.col.f32.f16.f16.f32    { %f28411, %f28412, %f28413, %f28414 },    { %r1, %r2 },            { %r3 },                { %f28411, %f28412, %f28413, %f28414 }; 
	// end inline asm
	// begin inline asm
	mma.sync.aligned.m16n8k8.row.col.f32.f16.f16.f32    { %f28403, %f28404, %f28405, %f28406 },    { %r1, %r2 },            { %r3 },                { %f28403, %f28404, %f28405, %f28406 }; 
	// end inline asm
	// begin inline asm
	mma.sync.aligned.m16n8k8.row.col.f32.f16.f16.f32    { %f28411, %f28412, %f28413, %f28414 },    { %r1, %r2 },            { %r3 },                { %f28411, %f28412, %f28413, %f28414 }; 
	// end inline asm
	// begin inline asm
	mma.sync.aligned.m16n8k8.row.col.f32.f16.f16.f32    { %f28403, %f28404, %f28405, %f28406 },    { %r1, %r2 },            { %r3 },                { %f28403, %f28404, %f28405, %f28406 }; 
	// end inline asm
	// begin inline asm
	mma.sync.aligned.m16n8k8.row.col.f32.f16.f16.f32    { %f28411, %f28412, %f28413, %f28414 },    { %r1, %r2 },            { %r3 },                { %f28411, %f28412, %f28413, %f28414 }; 
	// end inline asm
	// begin inline asm
	mma.sync.aligned.m16n8k8.row.col.f32.f16.f16.f32    { %f28403, %f28404, %f28405, %f28406 },    { %r1, %r2 },            { %r3 },                { %f28403, %f28404, %f28405, %f28406 }; 
	// end inline asm
	// begin inline asm
	mma.sync.aligned.m16n8k8.row.col.f32.f16.f16.f32    { %f28411, %f28412, %f28413, %f28414 },    { %r1, %r2 },            { %r3 },                { %f28411, %f28412, %f28413, %f28414 }; 
	// end inline asm
	// begin inline asm
	mma.sync.aligned.m16n8k8.row.col.f32.f16.f16.f32    { %f28403, %f28404, %f28405, %f28406 },    { %r1, %r2 },            { %r3 },                { %f28403, %f28404, %f28405, %f28406 }; 
	// end inline asm
	// begin inline asm
	mma.sync.aligned.m16n8k8.row.col.f32.f16.f16.f32    { %f28411, %f28412, %f28413, %f28414 },    { %r1, %r2 },            { %r3 },                { %f28411, %f28412, %f28413, %f28414 }; 
	// end inline asm
	// begin inline asm
	mma.sync.aligned.m16n8k8.row.col.f32.f16.f16.f32    { %f28403, %f28404, %f28405, %f28406 },    { %r1, %r2 },            { %r3 },                { %f28403, %f28404, %f28405, %f28406 }; 
	// end inline asm
	// begin inline asm
	mma.sync.aligned.m16n8k8.row.col.f32.f16.f16.f32    { %f28411, %f28412, %f28413, %f28414 },    { %r1, %r2 },            { %r3 },                { %f28411, %f28412, %f28413, %f28414 }; 
	// end inline asm
	// begin inline asm
	mma.sync.aligned.m16n8k8.row.col.f32.f16.f16.f32    { %f28403, %f28404, %f28405, %f28406 },    { %r1, %r2 },            { %r3 },                { %f28403, %f28404, %f28405, %f28406 }; 
	// end inline asm
	// begin inline asm
	mma.sync.aligned.m16n8k8.row.col.f32.f16.f16.f32    { %f28411, %f28412, %f28413, %f28414 },    { %r1, %r2 },            { %r3 },                { %f28411, %f28412, %f28413, %f28414 }; 
	// end inline asm
	// begin inline asm
	mma.sync.aligned.m16n8k8.row.col.f32.f16.f16.f32    { %f28403, %f28404, %f28405, %f28406 },    { %r1, %r2 },            { %r3 },                { %f28403, %f28404, %f28405, %f28406 }; 
	// end inline asm
	// begin inline asm
	mma.sync.aligned.m16n8k8.row.col.f32.f16.f16.f32    { %f28411, %f28412, %f28413, %f28414 },    { %r1, %r2 },            { %r3 },                { %f28411, %f28412, %f28413, %f28414 }; 
	// end inline asm
	// begin inline asm
	mma.sync.aligned.m16n8k8.row.col.f32.f16.f16.f32    { %f28403, %f28404, %f28405, %f28406 },    { %r1, %r2 },            { %r3 },                { %f28403, %f28404, %f28405, %f28406 }; 
	// end inline asm
	// begin inline asm
	mma.sync.aligned.m16n8k8.row.col.f32.f16.f16.f32    { %f28411, %f28412, %f28413, %f28414 },    { %r1, %r2 },            { %r3 },                { %f28411, %f28412, %f28413, %f28414 }; 
	// end inline asm
	// begin inline asm
	mma.sync.aligned.m16n8k8.row.col.f32.f16.f16.f32    { %f28403, %f28404, %f28405, %f28406 },    { %r1, %r2 },            { %r3 },                { %f28403, %f28404, %f28405, %f28406 }; 
	// end inline asm
	// begin inline asm
	mma.sync.aligned.m16n8k8.row.col.f32.f16.f16.f32    { %f28411, %f28412, %f28413, %f28414 },    { %r1, %r2 },            { %r3 },                { %f28411, %f28412, %f28413, %f28414 }; 
	// end inline asm
	// begin inline asm
	mma.sync.aligned.m16n8k8.row.col.f32.f16.f16.f32    { %f28403, %f28404, %f28405, %f28406 },    { %r1, %r2 },            { %r3 },                { %f28403, %f28404, %f28405, %f28406 }; 
	// end inline asm
	// begin inline asm
	mma.sync.aligned.m16n8k8.row.col.f32.f16.f16.f32    { %f28411, %f28412, %f28413, %f28414 },    { %r1, %r2 },            { %r3 },                { %f28411, %f28412, %f28413, %f28414 }; 
	// end inline asm
	// begin inline asm
	mma.sync.aligned.m16n8k8.row.col.f32.f16.f16.f32    { %f28403, %f28404, %f28405, %f28406 },    { %r1, %r2 },            { %r3 },                { %f28403, %f28404, %f28405, %f28406 }; 
	// end inline asm
	// begin inline asm
	mma.sync.aligned.m16n8k8.row.col.f32.f16.f16.f32    { %f28411, %f28412, %f28413, %f28414 },    { %r1, %r2 },            { %r3 },                { %f28411, %f28412, %f28413, %f28414 }; 
	// end inline asm
	// begin inline asm
	mma.sync.aligned.m16n8k8.row.col.f32.f16.f16.f32    { %f28403, %f28404, %f28405, %f28406 },    { %r1, %r2 },            { %r3 },                { %f28403, %f28404, %f28405, %f28406 }; 
	// end inline asm
	// begin inline asm
	mma.sync.aligned.m16n8k8.row.col.f32.f16.f16.f32    { %f28411, %f28412, %f28413, %f28414 },    { %r1, %r2 },            { %r3 },                { %f28411, %f28412, %f28413, %f28414 }; 
	// end inline asm
	// begin inline asm
	mma.sync.aligned.m16n8k8.row.col.f32.f16.f16.f32    { %f28403, %f28404, %f28405, %f28406 },    { %r1, %r2 },            { %r3 },                { %f28403, %f28404, %f28405, %f28406 }; 
	// end inline asm
	// begin inline asm
	mma.sync.aligned.m16n8k8.row.col.f32.f16.f16.f32    { %f28411, %f28412, %f28413, %f28414 },    { %r1, %r2 },            { %r3 },                { %f28411, %f28412, %f28413, %f28414 }; 
	// end inline asm
	// begin inline asm
	mma.sync.aligned.m16n8k8.row.col.f32.f16.f16.f32    { %f28403, %f28404, %f28405, %f28406 },    { %r1, %r2 },            { %r3 },                { %f28403, %f28404, %f28405, %f28406 }; 
	// end inline asm
	// begin inline asm
	mma.sync.aligned.m16n8k8.row.col.f32.f16.f16.f32    { %f28411, %f28412, %f28413, %f28414 },    { %r1, %r2 },            { %r3 },                { %f28411, %f28412, %f28413, %f28414 }; 
	// end inline asm
	// begin inline asm
	mma.sync.aligned.m16n8k8.row.col.f32.f16.f16.f32    { %f28403, %f28404, %f28405, %f28406 },    { %r1, %r2 },            { %r3 },                { %f28403, %f28404, %f28405, %f28406 }; 
	// end inline asm
	// begin inline asm
	mma.sync.aligned.m16n8k8.row.col.f32.f16.f16.f32    { %f28411, %f28412, %f28413, %f28414 },    { %r1, %r2 },            { %r3 },                { %f28411, %f28412, %f28413, %f28414 }; 
	// end inline asm
	// begin inline asm
	mma.sync.aligned.m16n8k8.row.col.f32.f16.f16.f32    { %f28403, %f28404, %f28405, %f28406 },    { %r1, %r2 },            { %r3 },                { %f28403, %f28404, %f28405, %f28406 }; 
	// end inline asm
	// begin inline asm
	mma.sync.aligned.m16n8k8.row.col.f32.f16.f16.f32    { %f28411, %f28412, %f28413, %f28414 },    { %r1, %r2 },            { %r3 },                { %f28411, %f28412, %f28413, %f28414 }; 
	// end inline asm
	// begin inline asm
	mma.sync.aligned.m16n8k8.row.col.f32.f16.f16.f32    { %f28403, %f28404, %f28405, %f28406 },    { %r1, %r2 },            { %r3 },                { %f28403, %f28404, %f28405, %f28406 }; 
	// end inline asm
	// begin inline asm
	mma.sync.aligned.m16n8k8.row.col.f32.f16.f16.f32    { %f28411, %f28412, %f28413, %f28414 },    { %r1, %r2 },            { %r3 },                { %f28411, %f28412, %f28413, %f28414 }; 
	// end inline asm
	// begin inline asm
	mma.sync.aligned.m16n8k8.row.col.f32.f16.f16.f32    { %f28403, %f28404, %f28405, %f28406 },    { %r1, %r2 },            { %r3 },                { %f28403, %f28404, %f28405, %f28406 }; 
	// end inline asm
	// begin inline asm
	mma.sync.aligned.m16n8k8.row.col.f32.f16.f16.f32    { %f28411, %f28412, %f28413, %f28414 },    { %r1, %r2 },            { %r3 },                { %f28411, %f28412, %f28413, %f28414 }; 
	// end inline asm
	// begin inline asm
	mma.sync.aligned.m16n8k8.row.col.f32.f16.f16.f32    { %f28403, %f28404, %f28405, %f28406 },    { %r1, %r2 },            { %r3 },                { %f28403, %f28404, %f28405, %f28406 }; 
	// end inline asm
	// begin inline asm
	mma.sync.aligned.m16n8k8.row.col.f32.f16.f16.f32    { %f28411, %f28412, %f28413, %f28414 },    { %r1, %r2 },            { %r3 },                { %f28411, %f28412, %f28413, %f28414 }; 
	// end inline asm
	// begin inline asm
	mma.sync.aligned.m16n8k8.row.col.f32.f16.f16.f32    { %f28403, %f28404, %f28405, %f28406 },    { %r1, %r2 },            { %r3 },                { %f28403, %f28404, %f28405, %f28406 }; 
	// end inline asm
	// begin inline asm
	mma.sync.aligned.m16n8k8.row.col.f32.f16.f16.f32    { %f28411, %f28412, %f28413, %f28414 },    { %r1, %r2 },            { %r3 },                { %f28411, %f28412, %f28413, %f28414 }; 
	// end inline asm
	// begin inline asm
	mma.sync.aligned.m16n8k8.row.col.f32.f16.f16.f32    { %f28403, %f28404, %f28405, %f28406 },    { %r1, %r2 },            { %r3 },                { %f28403, %f28404, %f28405, %f28406 }; 
	// end inline asm
	// begin inline asm
	mma.sync.aligned.m16n8k8.row.col.f32.f16.f16.f32    { %f28411, %f28412, %f28413, %f28414 },    { %r1, %r2 },            { %r3 },                { %f28411, %f28412, %f28413, %f28414 }; 
	// end inline asm
	// begin inline asm
	mma.sync.aligned.m16n8k8.row.col.f32.f16.f16.f32    { %f28403, %f28404, %f28405, %f28406 },    { %r1, %r2 },            { %r3 },                { %f28403, %f28404, %f28405, %f28406 }; 
	// end inline asm
	// begin inline asm
	mma.sync.aligned.m16n8k8.row.col.f32.f16.f16.f32    { %f28411, %f28412, %f28413, %f28414 },    { %r1, %r2 },            { %r3 },                { %f28411, %f28412, %f28413, %f28414 }; 
	// end inline asm
	// begin inline asm
	mma.sync.aligned.m16n8k8.row.col.f32.f16.f16.f32    { %f28403, %f28404, %f28405, %f28406 },    { %r1, %r2 },            { %r3 },                { %f28403, %f28404, %f28405, %f28406 }; 
	// end inline asm
	// begin inline asm
	mma.sync.aligned.m16n8k8.row.col.f32.f16.f16.f32    { %f28411, %f28412, %f28413, %f28414 },    { %r1, %r2 },            { %r3 },                { %f28411, %f28412, %f28413, %f28414 }; 
	// end inline asm
	// begin inline asm
	mma.sync.aligned.m16n8k8.row.col.f32.f16.f16.f32    { %f28403, %f28404, %f28405, %f28406 },    { %r1, %r2 },            { %r3 },                { %f28403, %f28404, %f28405, %f28406 }; 
	// end inline asm
	// begin inline asm
	mma.sync.aligned.m16n8k8.row.col.f32.f16.f16.f32    { %f28411, %f28412, %f28413, %f28414 },    { %r1, %r2 },            { %r3 },                { %f28411, %f28412, %f28413, %f28414 }; 
	// end inline asm
	// begin inline asm
	mma.sync.aligned.m16n8k8.row.col.f32.f16.f16.f32    { %f28403, %f28404, %f28405, %f28406 },    { %r1, %r2 },            { %r3 },                { %f28403, %f28404, %f28405, %f28406 }; 
	// end inline asm
	// begin inline asm
	mma.sync.aligned.m16n8k8.row.col.f32.f16.f16.f32    { %f28411, %f28412, %f28413, %f28414 },    { %r1, %r2 },            { %r3 },                { %f28411, %f28412, %f28413, %f28414 }; 
	// end inline asm
	// begin inline asm
	mma.sync.aligned.m16n8k8.row.col.f32.f16.f16.f32    { %f28403, %f28404, %f28405, %f28406 },    { %r1, %r2 },            { %r3 },                { %f28403, %f28404, %f28405, %f28406 }; 
	// end inline asm
	// begin inline asm
	mma.sync.aligned.m16n8k8.row.col.f32.f16.f16.f32    { %f28411, %f28412, %f28413, %f28414 },    { %r1, %r2 },            { %r3 },                { %f28411, %f28412, %f28413, %f28414 }; 
	// end inline asm
	// begin inline asm
	mma.sync.aligned.m16n8k8.row.col.f32.f16.f16.f32    { %f28403, %f28404, %f28405, %f28406 },    { %r1, %r2 },            { %r3 },                { %f28403, %f28404, %f28405, %f28406 }; 
	// end inline asm
	// begin inline asm
	mma.sync.aligned.m16n8k8.row.col.f32.f16.f16.f32    { %f28411, %f28412, %f28413, %f28414 },    { %r1, %r2 },            { %r3 },                { %f28411, %f28412, %f28413, %f28414 }; 
	// end inline asm
	// begin inline asm
	mma.sync.aligned.m16n8k8.row.col.f32.f16.f16.f32    { %f28403, %f28404, %f28405, %f28406 },    { %r1, %r2 },            { %r3 },                { %f28403, %f28404, %f28405, %f28406 }; 
	// end inline asm
	// begin inline asm
	mma.sync.aligned.m16n8k8.row.col.f32.f16.f16.f32    { %f28411, %f28412, %f28413, %f28414 },    { %r1, %r2 },            { %r3 },                { %f28411, %f28412, %f28413, %f28414 }; 
	// end inline asm
	// begin inline asm
	mma.sync.aligned.m16n8k8.row.col.f32.f16.f16.f32    { %f28403, %f28404, %f28405, %f28406 },    { %r1, %r2 },            { %r3 },                { %f28403, %f28404, %f28405, %f28406 }; 
	// end inline asm
	// begin inline asm
	mma.sync.aligned.m16n8k8.row.col.f32.f16.f16.f32    { %f28411, %f28412, %f28413, %f28414 },    { %r1, %r2 },            { %r3 },                { %f28411, %f28412, %f28413, %f28414 }; 
	// end inline asm
	// begin inline asm
	mma.sync.aligned.m16n8k8.row.col.f32.f16.f16.f32    { %f28403, %f28404, %f28405, %f28406 },    { %r1, %r2 },            { %r3 },                { %f28403, %f28404, %f28405, %f28406 }; 
	// end inline asm
	// begin inline asm
	mma.sync.aligned.m16n8k8.row.col.f32.f16.f16.f32    { %f28411, %f28412, %f28413, %f28414 },    { %r1, %r2 },            { %r3 },                { %f28411, %f28412, %f28413, %f28414 }; 
	// end inline asm
	// begin inline asm
	mma.sync.aligned.m16n8k8.row.col.f32.f16.f16.f32    { %f28403, %f28404, %f28405, %f28406 },    { %r1, %r2 },            { %r3 },                { %f28403, %f28404, %f28405, %f28406 }; 
	// end inline asm
	// begin inline asm
	mma.sync.aligned.m16n8k8.row.col.f32.f16.f16.f32    { %f28411, %f28412, %f28413, %f28414 },    { %r1, %r2 },            { %r3 },                { %f28411, %f28412, %f28413, %f28414 }; 
	// end inline asm
	// begin inline asm
	mma.sync.aligned.m16n8k8.row.col.f32.f16.f16.f32    { %f28403, %f28404, %f28405, %f28406 },    { %r1, %r2 },            { %r3 },                { %f28403, %f28404, %f28405, %f28406 }; 
	// end inline asm
	// begin inline asm
	mma.sync.aligned.m16n8k8.row.col.f32.f16.f16.f32    { %f28411, %f28412, %f28413, %f28414 },    { %r1, %r2 },            { %r3 },                { %f28411, %f28412, %f28413, %f28414 }; 
	// end inline asm
	// begin inline asm
	mma.sync.aligned.m16n8k8.row.col.f32.f16.f16.f32    { %f28403, %f28404, %f28405, %f28406 },    { %r1, %r2 },            { %r3 },                { %f28403, %f28404, %f28405, %f28406 }; 
	// end inline asm
	// begin inline asm
	mma.sync.aligned.m16n8k8.row.col.f32.f16.f16.f32    { %f28411, %f28412, %f28413, %f28414 },    { %r1, %r2 },            { %r3 },                { %f28411, %f28412, %f28413, %f28414 }; 
	// end inline asm
	// begin inline asm
	mma.sync.aligned.m16n8k8.row.col.f32.f16.f16.f32    { %f28403, %f28404, %f28405, %f28406 },    { %r1, %r2 },            { %r3 },                { %f28403, %f28404, %f28405, %f28406 }; 
	// end inline asm
	// begin inline asm
	mma.sync.aligned.m16n8k8.row.col.f32.f16.f16.f32    { %f28411, %f28412, %f28413, %f28414 },    { %r1, %r2 },            { %r3 },                { %f28411, %f28412, %f28413, %f28414 }; 
	// end inline asm
	// begin inline asm
	mma.sync.aligned.m16n8k8.row.col.f32.f16.f16.f32    { %f28403, %f28404, %f28405, %f28406 },    { %r1, %r2 },            { %r3 },                { %f28403, %f28404, %f28405, %f28406 }; 
	// end inline asm
	// begin inline asm
	mma.sync.aligned.m16n8k8.row.col.f32.f16.f16.f32    { %f28411, %f28412, %f28413, %f28414 },    { %r1, %r2 },            { %r3 },                { %f28411, %f28412, %f28413, %f28414 }; 
	// end inline asm
	// begin inline asm
	mma.sync.aligned.m16n8k8.row.col.f32.f16.f16.f32    { %f28403, %f28404, %f28405, %f28406 },    { %r1, %r2 },            { %r3 },                { %f28403, %f28404, %f28405, %f28406 }; 
	// end inline asm
	// begin inline asm
	mma.sync.aligned.m16n8k8.row.col.f32.f16.f16.f32    { %f28411, %f28412, %f28413, %f28414 },    { %r1, %r2 },            { %r3 },                { %f28411, %f28412, %f28413, %f28414 }; 
	// end inline asm
	// begin inline asm
	mma.sync.aligned.m16n8k8.row.col.f32.f16.f16.f32    { %f28403, %f28404, %f28405, %f28406 },    { %r1, %r2 },            { %r3 },                { %f28403, %f28404, %f28405, %f28406 }; 
	// end inline asm
	// begin inline asm
	mma.sync.aligned.m16n8k8.row.col.f32.f16.f16.f32    { %f28411, %f28412, %f28413, %f28414 },    { %r1, %r2 },            { %r3 },                { %f28411, %f28412, %f28413, %f28414 }; 
	// end inline asm
	// begin inline asm
	mma.sync.aligned.m16n8k8.row.col.f32.f16.f16.f32    { %f28403, %f28404, %f28405, %f28406 },    { %r1, %r2 },            { %r3 },                { %f28403, %f28404, %f28405, %f28406 }; 
	// end inline asm
	// begin inline asm
	mma.sync.aligned.m16n8k8.row.col.f32.f16.f16.f32    { %f28411, %f28412, %f28413, %f28414 },    { %r1, %r2 },            { %r3 },                { %f28411, %f28412, %f28413, %f28414 }; 
	// end inline asm
	// begin inline asm
	mma.sync.aligned.m16n8k8.row.col.f32.f16.f16.f32    { %f28403, %f28404, %f28405, %f28406 },    { %r1, %r2 },            { %r3 },                { %f28403, %f28404, %f28405, %f28406 }; 
	// end inline asm
	// begin inline asm
	mma.sync.aligned.m16n8k8.row.col.f32.f16.f16.f32    { %f28411, %f28412, %f28413, %f28414 },    { %r1, %r2 },            { %r3 },                { %f28411, %f28412, %f28413, %f28414 }; 
	// end inline asm
	// begin inline asm
	mma.sync.aligned.m16n8k8.row.col.f32.f16.f16.f32    { %f28403, %f28404, %f28405, %f28406 },    { %r1, %r2 },            { %r3 },                { %f28403, %f28404, %f28405, %f28406 }; 
	// end inline asm
	// begin inline asm
	mma.sync.aligned.m16n8k8.row.col.f32.f16.f16.f32    { %f28411, %f28412, %f28413, %f28414 },    { %r1, %r2 },            { %r3 },                { %f28411, %f28412, %f28413, %f28414 }; 
	// end inline asm
	// begin inline asm
	mma.sync.aligned.m16n8k8.row.col.f32.f16.f16.f32    { %f28403, %f28404, %f28405, %f28406 },    { %r1, %r2 },            { %r3 },                { %f28403, %f28404, %f28405, %f28406 }; 
	// end inline asm
	// begin inline asm
	mma.sync.aligned.m16n8k8.row.col.f32.f16.f16.f32    { %f28411, %f28412, %f28413, %f28414 },    { %r1, %r2 },            { %r3 },                { %f28411, %f28412, %f28413, %f28414 }; 
	// end inline asm
	// begin inline asm
	mma.sync.aligned.m16n8k8.row.col.f32.f16.f16.f32    { %f28403, %f28404, %f28405, %f28406 },    { %r1, %r2 },            { %r3 },                { %f28403, %f28404, %f28405, %f28406 }; 
	// end inline asm
	// begin inline asm
	mma.sync.aligned.m16n8k8.row.col.f32.f16.f16.f32    { %f28411, %f28412, %f28413, %f28414 },    { %r1, %r2 },            { %r3 },                { %f28411, %f28412, %f28413, %f28414 }; 
	// end inline asm
	// begin inline asm
	mma.sync.aligned.m16n8k8.row.col.f32.f16.f16.f32    { %f28403, %f28404, %f28405, %f28406 },    { %r1, %r2 },            { %r3 },                { %f28403, %f28404, %f28405, %f28406 }; 
	// end inline asm
	// begin inline asm
	mma.sync.aligned.m16n8k8.row.col.f32.f16.f16.f32    { %f28411, %f28412, %f28413, %f28414 },    { %r1, %r2 },            { %r3 },                { %f28411, %f28412, %f28413, %f28414 }; 
	// end inline asm
	// begin inline asm
	mma.sync.aligned.m16n8k8.row.col.f32.f16.f16.f32    { %f28403, %f28404, %f28405, %f28406 },    { %r1, %r2 },            { %r3 },                { %f28403, %f28404, %f28405, %f28406 }; 
	// end inline asm
	// begin inline asm
	mma.sync.aligned.m16n8k8.row.col.f32.f16.f16.f32    { %f28411, %f28412, %f28413, %f28414 },    { %r1, %r2 },            { %r3 },                { %f28411, %f28412, %f28413, %f28414 }; 
	// end inline asm
	// begin inline asm
	mma.sync.aligned.m16n8k8.row.col.f32.f16.f16.f32    { %f28403, %f28404, %f28405, %f28406 },    { %r1, %r2 },            { %r3 },                { %f28403, %f28404, %f28405, %f28406 }; 
	// end inline asm
	// begin inline asm
	mma.sync.aligned.m16n8k8.row.col.f32.f16.f16.f32    { %f28411, %f28412, %f28413, %f28414 },    { %r1, %r2 },            { %r3 },                { %f28411, %f28412, %f28413, %f28414 }; 
	// end inline asm
	// begin inline asm
	mma.sync.aligned.m16n8k8.row.col.f32.f16.f16.f32    { %f28403, %f28404, %f28405, %f28406 },    { %r1, %r2 },            { %r3 },                { %f28403, %f28404, %f28405, %f28406 }; 
	// end inline asm
	// begin inline asm
	mma.sync.aligned.m16n8k8.row.col.f32.f16.f16.f32    { %f28411, %f28412, %f28413, %f28414 },    { %r1, %r2 },            { %r3 },                { %f28411, %f28412, %f28413, %f28414 }; 
	// end inline asm
	// begin inline asm
	mma.sync.aligned.m16n8k8.row.col.f32.f16.f16.f32    { %f28403, %f28404, %f28405, %f28406 },    { %r1, %r2 },            { %r3 },                { %f28403, %f28404, %f28405, %f28406 }; 
	// end inline asm
	// begin inline asm
	mma.sync.aligned.m16n8k8.row.col.f32.f16.f16.f32    { %f28411, %f28412, %f28413, %f28414 },    { %r1, %r2 },            { %r3 },                { %f28411, %f28412, %f28413, %f28414 }; 
	// end inline asm
	// begin inline asm
	mma.sync.aligned.m16n8k8.row.col.f32.f16.f16.f32    { %f28403, %f28404, %f28405, %f28406 },    { %r1, %r2 },            { %r3 },                { %f28403, %f28404, %f28405, %f28406 }; 
	// end inline asm
	// begin inline asm
	mma.sync.aligned.m16n8k8.row.col.f32.f16.f16.f32    { %f28411, %f28412, %f28413, %f28414 },    { %r1, %r2 },            { %r3 },                { %f28411, %f28412, %f28413, %f28414 }; 
	// end inline asm
	// begin inline asm
	mma.sync.aligned.m16n8k8.row.col.f32.f16.f16.f32    { %f28403, %f28404, %f28405, %f28406 },    { %r1, %r2 },            { %r3 },                { %f28403, %f28404, %f28405, %f28406 }; 
	// end inline asm
	// begin inline asm
	mma.sync.aligned.m16n8k8.row.col.f32.f16.f16.f32    { %f28411, %f28412, %f28413, %f28414 },    { %r1, %r2 },            { %r3 },                { %f28411, %f28412, %f28413, %f28414 }; 
	// end inline asm
	// begin inline asm
	mma.sync.aligned.m16n8k8.row.col.f32.f16.f16.f32    { %f28403, %f28404, %f28405, %f28406 },    { %r1, %r2 },            { %r3 },                { %f28403, %f28404, %f28405, %f28406 }; 
	// end inline asm
	// begin inline asm
	mma.sync.aligned.m16n8k8.row.col.f32.f16.f16.f32    { %f28411, %f28412, %f28413, %f28414 },    { %r1, %r2 },            { %r3 },                { %f28411, %f28412, %f28413, %f28414 }; 
	// end inline asm
	// begin inline asm
	mma.sync.aligned.m16n8k8.row.col.f32.f16.f16.f32    { %f28403, %f28404, %f28405, %f28406 },    { %r1, %r2 },            { %r3 },                { %f28403, %f28404, %f28405, %f28406 }; 
	// end inline asm
	// begin inline asm
	mma.sync.aligned.m16n8k8.row.col.f32.f16.f16.f32    { %f28411, %f28412, %f28413, %f28414 },    { %r1, %r2 },            { %r3 },                { %f28411, %f28412, %f28413, %f28414 }; 
	// end inline asm
	// begin inline asm
	mma.sync.aligned.m16n8k8.row.col.f32.f16.f16.f32    { %f28403, %f28404, %f28405, %f28406 },    { %r1, %r2 },            { %r3 },                { %f28403, %f28404, %f28405, %f28406 }; 
	// end inline asm
	// begin inline asm
	mma.sync.aligned.m16n8k8.row.col.f32.f16.f16.f32    { %f28411, %f28412, %f28413, %f28414 },    { %r1, %r2 },            { %r3 },                { %f28411, %f28412, %f28413, %f28414 }; 
	// end inline asm
	// begin inline asm
	mma.sync.aligned.m16n8k8.row.col.f32.f16.f16.f32    { %f28403, %f28404, %f28405, %f28406 },    { %r1, %r2 },            { %r3 },                { %f28403, %f28404, %f28405, %f28406 }; 
	// end inline asm
	// begin inline asm
	mma.sync.aligned.m16n8k8.row.col.f32.f16.f16.f32    { %f28411, %f28412, %f28413, %f28414 },    { %r1, %r2 },            { %r3 },                { %f28411, %f28412, %f28413, %f28414 }; 
	// end inline asm
	// begin inline asm
	mma.sync.aligned.m16n8k8.row.col.f32.f16.f16.f32    { %f28403, %f28404, %f28405, %f28406 },    { %r1, %r2 },            { %r3 },                { %f28403, %f28404, %f28405, %f28406 }; 
	// end inline asm
	// begin inline asm
	mma.sync.aligned.m16n8k8.row.col.f32.f16.f16.f32    { %f28411, %f28412, %f28413, %f28414 },    { %r1, %r2 },            { %r3 },                { %f28411, %f28412, %f28413, %f28414 }; 
	// end inline asm
	// begin inline asm
	mma.sync.aligned.m16n8k8.row.col.f32.f16.f16.f32    { %f28403, %f28404, %f28405, %f28406 },    { %r1, %r2 },            { %r3 },                { %f28403, %f28404, %f28405, %f28406 }; 
	// end inline asm
	// begin inline asm
	mma.sync.aligned.m16n8k8.row.col.f32.f16.f16.f32    { %f28411, %f28412, %f28413, %f28414 },    { %r1, %r2 },            { %r3 },                { %f28411, %f28412, %f28413, %f28414 }; 
	// end inline asm
	// begin inline asm
	mma.sync.aligned.m16n8k8.row.col.f32.f16.f16.f32    { %f28403, %f28404, %f28405, %f28406 },    { %r1, %r2 },            { %r3 },                { %f28403, %f28404, %f28405, %f28406 }; 
	// end inline asm
	// begin inline asm
	mma.sync.aligned.m16n8k8.row.col.f32.f16.f16.f32    { %f28411, %f28412, %f28413, %f28414 },    { %r1, %r2 },            { %r3 },                { %f28411, %f28412, %f28413, %f28414 }; 
	// end inline asm
	// begin inline asm
	mma.sync.aligned.m16n8k8.row.col.f32.f16.f16.f32    { %f28403, %f28404, %f28405, %f28406 },    { %r1, %r2 },            { %r3 },                { %f28403, %f28404, %f28405, %f28406 }; 
	// end inline asm
	// begin inline asm
	mma.sync.aligned.m16n8k8.row.col.f32.f16.f16.f32    { %f28411, %f28412, %f28413, %f28414 },    { %r1, %r2 },            { %r3 },                { %f28411, %f28412, %f28413, %f28414 }; 
	// end inline asm
	// begin inline asm
	mma.sync.aligned.m16n8k8.row.col.f32.f16.f16.f32    { %f28403, %f28404, %f28405, %f28406 },    { %r1, %r2 },            { %r3 },                { %f28403, %f28404, %f28405, %f28406 }; 
	// end inline asm
	// begin inline asm
	mma.sync.aligned.m16n8k8.row.col.f32.f16.f16.f32    { %f28411, %f28412, %f28413, %f28414 },    { %r1, %r2 },            { %r3 },                { %f28411, %f28412, %f28413, %f28414 }; 
	// end inline asm
	// begin inline asm
	mma.sync.aligned.m16n8k8.row.col.f32.f16.f16.f32    { %f28403, %f28404, %f28405, %f28406 },    { %r1, %r2 },            { %r3 },                { %f28403, %f28404, %f28405, %f28406 }; 
	// end inline asm
	// begin inline asm
	mma.sync.aligned.m16n8k8.row.col.f32.f16.f16.f32    { %f28411, %f28412, %f28413, %f28414 },    { %r1, %r2 },            { %r3 },                { %f28411, %f28412, %f28413, %f28414 }; 
	// end inline asm
	// begin inline asm
	mma.sync.aligned.m16n8k8.row.col.f32.f16.f16.f32    { %f28403, %f28404, %f28405, %f28406 },    { %r1, %r2 },            { %r3 },                { %f28403, %f28404, %f28405, %f28406 }; 
	// end inline asm
	// begin inline asm
	mma.sync.aligned.m16n8k8.row.col.f32.f16.f16.f32    { %f28411, %f28412, %f28413, %f28414 },    { %r1, %r2 },            { %r3 },                { %f28411, %f28412, %f28413, %f28414 }; 
	// end inline asm
	// begin inline asm
	mma.sync.aligned.m16n8k8.row.col.f32.f16.f16.f32    { %f28403, %f28404, %f28405, %f28406 },    { %r1, %r2 },            { %r3 },                { %f28403, %f28404, %f28405, %f28406 }; 
	// end inline asm
	// begin inline asm
	mma.sync.aligned.m16n8k8.row.col.f32.f16.f16.f32    { %f28411, %f28412, %f28413, %f28414 },    { %r1, %r2 },            { %r3 },                { %f28411, %f28412, %f28413, %f28414 }; 
	// end inline asm
	// begin inline asm
	mma.sync.aligned.m16n8k8.row.col.f32.f16.f16.f32    { %f28403, %f28404, %f28405, %f28406 },    { %r1, %r2 },            { %r3 },                { %f28403, %f28404, %f28405, %f28406 }; 
	// end inline asm
	// begin inline asm
	mma.sync.aligned.m16n8k8.row.col.f32.f16.f16.f32    { %f28411, %f28412, %f28413, %f28414 },    { %r1, %r2 },            { %r3 },                { %f28411, %f28412, %f28413, %f28414 }; 
	// end inline asm
	// begin inline asm
	mma.sync.aligned.m16n8k8.row.col.f32.f16.f16.f32    { %f28403, %f28404, %f28405, %f28406 },    { %r1, %r2 },            { %r3 },                { %f28403, %f28404, %f28405, %f28406 }; 
	// end inline asm
	// begin inline asm
	mma.sync.aligned.m16n8k8.row.col.f32.f16.f16.f32    { %f28411, %f28412, %f28413, %f28414 },    { %r1, %r2 },            { %r3 },                { %f28411, %f28412, %f28413, %f28414 }; 
	// end inline asm
	// begin inline asm
	mma.sync.aligned.m16n8k8.row.col.f32.f16.f16.f32    { %f28403, %f28404, %f28405, %f28406 },    { %r1, %r2 },            { %r3 },                { %f28403, %f28404, %f28405, %f28406 }; 
	// end inline asm
	// begin inline asm
	mma.sync.aligned.m16n8k8.row.col.f32.f16.f16.f32    { %f28411, %f28412, %f28413, %f28414 },    { %r1, %r2 },            { %r3 },                { %f28411, %f28412, %f28413, %f28414 }; 
	// end inline asm
	// begin inline asm
	mma.sync.aligned.m16n8k8.row.col.f32.f16.f16.f32    { %f28403, %f28404, %f28405, %f28406 },    { %r1, %r2 },            { %r3 },                { %f28403, %f28404, %f28405, %f28406 }; 
	// end inline asm
	// begin inline asm
	mma.sync.aligned.m16n8k8.row.col.f32.f16.f16.f32    { %f28411, %f28412, %f28413, %f28414 },    { %r1, %r2 },            { %r3 },                { %f28411, %f28412, %f28413, %f28414 }; 
	// end inline asm
	// begin inline asm
	mma.sync.aligned.m16n8k8.row.col.f32.f16.f16.f32    { %f28403, %f28404, %f28405, %f28406 },    { %r1, %r2 },            { %r3 },                { %f28403, %f28404, %f28405, %f28406 }; 
	// end inline asm
	// begin inline asm
	mma.sync.aligned.m16n8k8.row.col.f32.f16.f16.f32    { %f28411, %f28412, %f28413, %f28414 },    { %r1, %r2 },            { %r3 },                { %f28411, %f28412, %f28413, %f28414 }; 
	// end inline asm
	// begin inline asm
	mma.sync.aligned.m16n8k8.row.col.f32.f16.f16.f32    { %f28403, %f28404, %f28405, %f28406 },    { %r1, %r2 },            { %r3 },                { %f28403, %f28404, %f28405, %f28406 }; 
	// end inline asm
	// begin inline asm
	mma.sync.aligned.m16n8k8.row.col.f32.f16.f16.f32    { %f28411, %f28412, %f28413, %f28414 },    { %r1, %r2 },            { %r3 },                { %f28411, %f28412, %f28413, %f28414 }; 
	// end inline asm
	// begin inline asm
	mma.sync.aligned.m16n8k8.row.col.f32.f16.f16.f32    { %f28403, %f28404, %f28405, %f28406 },    { %r1, %r2 },            { %r3 },                { %f28403, %f28404, %f28405, %f28406 }; 
	// end inline asm
	// begin inline asm
	mma.sync.aligned.m16n8k8.row.col.f32.f16.f16.f32    { %f28411, %f28412, %f28413, %f28414 },    { %r1, %r2 },            { %r3 },                { %f28411, %f28412, %f28413, %f28414 }; 
	// end inline asm
	// begin inline asm
	mma.sync.aligned.m16n8k8.row.col.f32.f16.f16.f32    { %f28403, %f28404, %f28405, %f28406 },    { %r1, %r2 },            { %r3 },                { %f28403, %f28404, %f28405, %f28406 }; 
	// end inline asm
	// begin inline asm
	mma.sync.aligned.m16n8k8.row.col.f32.f16.f16.f32    { %f28411, %f28412, %f28413, %f28414 },    { %r1, %r2 },            { %r3 },                { %f28411, %f28412, %f28413, %f28414 }; 
	// end inline asm
	// begin inline asm
	mma.sync.aligned.m16n8k8.row.col.f32.f16.f16.f32    { %f28403, %f28404, %f28405, %f28406 },    { %r1, %r2 },            { %r3 },                { %f28403, %f28404, %f28405, %f28406 }; 
	// end inline asm
	// begin inline asm
	mma.sync.aligned.m16n8k8.row.col.f32.f16.f16.f32    { %f28411, %f28412, %f28413, %f28414 },    { %r1, %r2 },            { %r3 },                { %f28411, %f28412, %f28413, %f28414 }; 
	// end inline asm
	// begin inline asm
	mma.sync.aligned.m16n8k8.row.col.f32.f16.f16.f32    { %f28403, %f28404, %f28405, %f28406 },    { %r1, %r2 },            { %r3 },                { %f28403, %f28404, %f28405, %f28406 }; 
	// end inline asm
	// begin inline asm
	mma.sync.aligned.m16n8k8.row.col.f32.f16.f16.f32    { %f28411, %f28412, %f28413, %f28414 },    { %r1, %r2 },            { %r3 },                { %f28411, %f28412, %f28413, %f28414 }; 
	// end inline asm
	// begin inline asm
	mma.sync.aligned.m16n8k8.row.col.f32.f16.f16.f32    { %f28403, %f28404, %f28405, %f28406 },    { %r1, %r2 },            { %r3 },                { %f28403, %f28404, %f28405, %f28406 }; 
	// end inline asm
	// begin inline asm
	mma.sync.aligned.m16n8k8.row.col.f32.f16.f16.f32    { %f28411, %f28412, %f28413, %f28414 },    { %r1, %r2 },            { %r3 },                { %f28411, %f28412, %f28413, %f28414 }; 
	// end inline asm
	// begin inline asm
	mma.sync.aligned.m16n8k8.row.col.f32.f16.f16.f32    { %f28403, %f28404, %f28405, %f28406 },    { %r1, %r2 },            { %r3 },                { %f28403, %f28404, %f28405, %f28406 }; 
	// end inline asm
	// begin inline asm
	mma.sync.aligned.m16n8k8.row.col.f32.f16.f16.f32    { %f28411, %f28412, %f28413, %f28414 },    { %r1, %r2 },            { %r3 },                { %f28411, %f28412, %f28413, %f28414 }; 
	// end inline asm
	// begin inline asm
	mma.sync.aligned.m16n8k8.row.col.f32.f16.f16.f32    { %f28403, %f28404, %f28405, %f28406 },    { %r1, %r2 },            { %r3 },                { %f28403, %f28404, %f28405, %f28406 }; 
	// end inline asm
	// begin inline asm
	mma.sync.aligned.m16n8k8.row.col.f32.f16.f16.f32    { %f28411, %f28412, %f28413, %f28414 },    { %r1, %r2 },            { %r3 },                { %f28411, %f28412, %f28413, %f28414 }; 
	// end inline asm
	// begin inline asm
	mma.sync.aligned.m16n8k8.row.col.f32.f16.f16.f32    { %f28403, %f28404, %f28405, %f28406 },    { %r1, %r2 },            { %r3 },                { %f28403, %f28404, %f28405, %f28406 }; 
	// end inline asm
	// begin inline asm
	mma.sync.aligned.m16n8k8.row.col.f32.f16.f16.f32    { %f28411, %f28412, %f28413, %f28414 },    { %r1, %r2 },            { %r3 },                { %f28411, %f28412, %f28413, %f28414 }; 
	// end inline asm
	// begin inline asm
	mma.sync.aligned.m16n8k8.row.col.f32.f16.f16.f32    { %f28403, %f28404, %f28405, %f28406 },    { %r1, %r2 },            { %r3 },                { %f28403, %f28404, %f28405, %f28406 }; 
	// end inline asm
	// begin inline asm
	mma.sync.aligned.m16n8k8.row.col.f32.f16.f16.f32    { %f28411, %f28412, %f28413, %f28414 },    { %r1, %r2 },            { %r3 },                { %f28411, %f28412, %f28413, %f28414 }; 
	// end inline asm
	add.s32 	%r12296, %r12296, 64;
	setp.ne.s32 	%p1, %r12296, 102400;
	mov.f32 	%f32794, %f28411;
	mov.f32 	%f32795, %f28412;
	mov.f32 	%f32796, %f28413;
	mov.f32 	%f32797, %f28414;
	mov.f32 	%f32798, %f28403;
	mov.f32 	%f32799, %f28404;
	mov.f32 	%f32800, %f28405;
	mov.f32 	%f32801, %f28406;
	@%p1 bra 	$L__BB1_1;
	cvt.f64.f32 	%fd1, %f28403;
	setp.leu.f64 	%p2, %fd1, 0d3FC999999999999A;
	@%p2 bra 	$L__BB1_4;
	add.f32 	%f32787, %f28404, %f28403;
	add.f32 	%f32788, %f28405, %f32787;
	add.f32 	%f32789, %f28406, %f32788;
	add.f32 	%f32790, %f32789, %f28411;
	add.f32 	%f32791, %f28412, %f32790;
	add.f32 	%f32792, %f28413, %f32791;
	add.f32 	%f32793, %f28414, %f32792;
	st.global.f32 	[tensor_out], %f32793;
$L__BB1_4:
	ret;

}
.entry _Z32tensor_bf16bf16f32_hammer_kernelv()
{
	.reg .pred 	%p<3>;
	.reg .b32 	%r<12297>;
	.reg .b32 	%f<32802>;
	.reg .b64 	%fd<2>;
	// demoted variable
	.shared .align 4 .u32 _ZZ32tensor_bf16bf16f32_hammer_kernelvE4smem_$_0;
	// demoted variable
	.shared .align 4 .u32 _ZZ32tensor_bf16bf16f32_hammer_kernelvE4smem_$_1;
	// demoted variable
	.shared .align 4 .u32 _ZZ32tensor_bf16bf16f32_hammer_kernelvE4smem_$_2;
	mov.f32 	%f18, 0f3C23D70A;
	// begin inline asm
	{.reg .b16 low;
  cvt.rn.bf16.f32 low, %f18;
  mov.b32 %r6, {low,low};}

	// end inline asm
	st.shared.u32 	[_ZZ32tensor_bf16bf16f32_hammer_kernelvE4smem_$_0], %r6;
	st.shared.u32 	[_ZZ32tensor_bf16bf16f32_hammer_kernelvE4smem_$_1], %r6;
	st.shared.u32 	[_ZZ32tensor_bf16bf16f32_hammer_kernelvE4smem_$_2], %r6;
	bar.sync 	0;
	ld.shared.u32 	%r1, [_ZZ32tensor_bf16bf16f32_hammer_kernelvE4smem_$_0];
	ld.shared.u32 	%r2, [_ZZ32tensor_bf16bf16f32_hammer_kernelvE4smem_$_1];
	mov.b32 	%r12296, 0;
	ld.shared.u32 	%r3, [_ZZ32tensor_bf16bf16f32_hammer_kernelvE4smem_$_2];
	mov.f32 	%f32794, %f18;
	mov.f32 	%f32795, %f18;
	mov.f32 	%f32796, %f18;
	mov.f32 	%f32797, %f18;
	mov.f32 	%f32798, %f18;
	mov.f32 	%f32799, %f18;
	mov.f32 	%f32800, %f18;
	mov.f32 	%f32801, %f18;
$L__BB2_1:
	// begin inline asm
	mma.sync.aligned.m16n8k8.row.col.f32.bf16.bf16.f32    { %f32798, %f32799, %f32800, %f32801 },    { %r1, %r2 },            { %r3 },                { %f32798, %f32799, %f32800, %f32801 }; 
	// end inline asm
	// begin inline asm
	mma.sync.aligned.m16n8k8.row.col.f32.bf16.bf16.f32    { %f32794, %f32795, %f32796, %f32797 },    { %r1, %r2 },            { %r3 },                { %f32794, %f32795, %f32796, %f32797 }; 
	// end inline asm
	// begin inline asm
	mma.sync.aligned.m16n8k8.row.col.f32.bf16.bf16.f32    { %f32798, %f32799, %f32800, %f32801 },    { %r1, %r2 },            { %r3 },                { %f32798, %f32799, %f32800, %f32801 }; 
	// end inline asm
	// begin inline asm
	mma.sync.aligned.m16n8k8.row.col.f32.bf16.bf16.f32    { %f32794, %f32795, %f32796, %f32797 },    { %r1, %r2 },            { %r3 },                { %f32794, %f32795, %f32796, %f32797 }; 
	// end inline asm
	// begin inline asm
	mma.sync.aligned.m16n8k8.row.col.f32.bf16.bf16.f32    { %f32798, %f32799, %f32800, %f32801 },    { %r1, %r2 },            { %r3 },                { %f32798, %f32799, %f32800, %f32801 }; 
	// end inline asm
	// begin inline asm
	mma.sync.aligned.m16n8k8.row.col.f32.bf16.bf16.f32    { %f32794, %f32795, %f32796, %f32797 },    { %r1, %r2 },            { %r3 },                { %f32794, %f32795, %f32796, %f32797 }; 
	// end inline asm
	// begin inline asm
	mma.sync.aligned.m16n8k8.row.col.f32.bf16.bf16.f32    { %f32798, %f32799, %f32800, %f32801 },    { %r1, %r2 },            { %r3 },                { %f32798, %f32799, %f32800, %f32801 }; 
	// end inline asm
	// begin inline asm
	mma.sync.aligned.m16n8k8.row.col.f32.bf16.bf16.f32    { %f32794, %f32795, %f32796, %f32797 },    { %r1, %r2 },            { %r3 },                { %f32794, %f32795, %f32796, %f32797 }; 
	// end inline asm
	// begin inline asm
	mma.sync.aligned.m16n8k8.row.col.f32.bf16.bf16.f32    { %f32798, %f32799, %f32800, %f32801 },    { %r1, %r2 },            { %r3 },                { %f32798, %f32799, %f32800, %f32801 }; 
	// end inline asm
	// begin inline asm
	mma.sync.aligned.m16n8k8.row.col.f32.bf16.bf16.f32    { %f32794, %f32795, %f32796, %f32797 },    { %r1, %r2 },            { %r3 },                { %f32794, %f32795, %f32796, %f32797 }; 
	// end inline asm
	// begin inline asm
	mma.sync.aligned.m16n8k8.row.col.f32.bf16.bf16.f32    { %f32798, %f32799, %f32800, %f32801 },    { %r1, %r2 },            { %r3 },                { %f32798, %f32799, %f32800, %f32801 }; 
	// end inline asm
	// begin inline asm
	mma.sync.aligned.m16n8k8.row.col.f32.bf16.bf16.f32    { %f32794, %f32795, %f32796, %f32797 },    { %r1, %r2 },            { %r3 },                { %f32794, %f32795, %f32796, %f32797 }; 
	// end inline asm
	// begin inline asm
	mma.sync.aligned.m16n8k8.row.col.f32.bf16.bf16.f32    { %f32798, %f32799, %f32800, %f32801 },    { %r1, %r2 },            { %r3 },                { %f32798, %f32799, %f32800, %f32801 }; 
	// end inline asm
	// begin inline asm
	mma.sync.aligned.m16n8k8.row.col.f32.bf16.bf16.f32    { %f32794, %f32795, %f32796, %f32797 },    { %r1, %r2 },            { %r3 },                { %f32794, %f32795, %f32796, %f32797 }; 
	// end inline asm
	// begin inline asm
	mma.sync.aligned.m16n8k8.row.col.f32.bf16.bf16.f32    { %f32798, %f32799, %f32800, %f32801 },    { %r1, %r2 },            { %r3 },                { %f32798, %f32799, %f32800, %f32801 }; 
	// end inline asm
	// begin inline asm
	mma.sync.aligned.m16n8k8.row.col.f32.bf16.bf16.f32    { %f32794, %f32795, %f32796, %f32797 },    { %r1, %r2 },            { %r3 },                { %f32794, %f32795, %f32796, %f32797 }; 
	// end inline asm
	// begin inline asm
	mma.sync.aligned.m16n8k8.row.col.f32.bf16.bf16.f32    { %f32798, %f32799, %f32800, %f32801 },    { %r1, %r2 },            { %r3 },                { %f32798, %f32799, %f32800, %f32801 }; 
	// end inline asm
	// begin inline asm
	mma.sync.aligned.m16n8k8.row.col.f32.bf16.bf16.f32    { %f32794, %f32795, %f32796, %f32797 },    { %r1, %r2 },            { %r3 },                { %f32794, %f32795, %f32796, %f32797 }; 
	// end inline asm
	// begin inline asm
	mma.sync.aligned.m16n8k8.row.col.f32.bf16.bf16.f32    { %f32798, %f32799, %f32800, %f32801 },    { %r1, %r2 },            { %r3 },                { %f32798, %f32799, %f32800, %f32801 }; 
	// end inline asm
	// begin inline asm
	mma.sync.aligned.m16n8k8.row.col.f32.bf16.bf16.f32    { %f32794, %f32795, %f32796, %f32797 },    { %r1, %r2 },            { %r3 },                { %f32794, %f32795, %f32796, %f32797 }; 
	// end inline asm
	// begin inline asm
	mma.sync.aligned.m16n8k8.row.col.f32.bf16.bf16.f32    { %f32798, %f32799, %f32800, %f32801 },    { %r1, %r2 },            { %r3 },                { %f32798, %f32799, %f32800, %f32801 }; 
	// end inline asm
	// begin inline asm
	mma.sync.aligned.m16n8k8.row.col.f32.bf16.bf16.f32    { %f32794, %f32795, %f32796, %f32797 },    { %r1, %r2 },            { %r3 },                { %f32794, %f32795, %f32796, %f32797 }; 
	// end inline asm
	// begin inline asm
	mma.sync.aligned.m16n8k8.row.col.f32.bf16.bf16.f32    { %f32798, %f32799, %f32800, %f32801 },    { %r1, %r2 },            { %r3 },                { %f32798, %f32799, %f32800, %f32801 }; 
	// end inline asm
	// begin inline asm
	mma.sync.aligned.m16n8k8.row.col.f32.bf16.bf16.f32    { %f32794, %f32795, %f32796, %f32797 },    { %r1, %r2 },            { %r3 },                { %f32794, %f32795, %f32796, %f32797 }; 
	// end inline asm
	// begin inline asm
	mma.sync.aligned.m16n8k8.row.col.f32.bf16.bf16.f32    { %f32798, %f32799, %f32800, %f32801 },    { %r1, %r2 },            { %r3 },                { %f32798, %f32799, %f32800, %f32801 }; 
	// end inline asm
	// begin inline asm
	mma.sync.aligned.m16n8k8.row.col.f32.bf16.bf16.f32    { %f32794, %f32795, %f32796, %f32797 },    { %r1, %r2 },            { %r3 },                { %f32794, %f32795, %f32796, %f32797 }; 
	// end inline asm
	// begin inline asm
	mma.sync.aligned.m16n8k8.row.col.f32.bf16.bf16.f32    { %f32798, %f32799, %f32800, %f32801 },    { %r1, %r2 },            { %r3 },                { %f32798, %f32799, %f32800, %f32801 }; 
	// end inline asm
	// begin inline asm
	mma.sync.aligned.m16n8k8.row.col.f32.bf16.bf16.f32    { %f32794, %f32795, %f32796, %f32797 },    { %r1, %r2 },            { %r3 },                { %f32794, %f32795, %f32796, %f32797 }; 
	// end inline asm
	// begin inline asm
	mma.sync.aligned.m16n8k8.row.col.f32.bf16.bf16.f32    { %f32798, %f32799, %f32800, %f32801 },    { %r1, %r2 },            { %r3 },                { %f32798, %f32799, %f32800, %f32801 }; 
	// end inline asm
	// begin inline asm
	mma.sync.aligned.m16n8k8.row.col.f32.bf16.bf16.f32    { %f32794, %f32795, %f32796, %f32797 },    { %r1, %r2 },            { %r3 },                { %f32794, %f32795, %f32796, %f32797 }; 
	// end inline asm
	// begin inline asm
	mma.sync.aligned.m16n8k8.row.col.f32.bf16.bf16.f32    { %f32798, %f32799, %f32800, %f32801 },    { %r1, %r2 },            { %r3 },                { %f32798, %f32799, %f32800, %f32801 }; 
	// end inline asm
	// begin inline asm
	mma.sync.aligned.m16n8k8.row.col.f32.bf16.bf16.f32    { %f32794, %f32795, %f32796, %f32797 },    { %r1, %r2 },            { %r3 },                { %f32794, %f32795, %f32796, %f32797 }; 
	// end inline asm
	// begin inline asm
	mma.sync.aligned.m16n8k8.row.col.f32.bf16.bf16.f32    { %f32798, %f32799, %f32800, %f32801 },    { %r1, %r2 },            { %r3 },                { %f32798, %f32799, %f32800, %f32801 }; 
	// end inline asm
	// begin inline asm
	mma.sync.aligned.m16n8k8.row.col.f32.bf16.bf16.f32    { %f32794, %f32795, %f32796, %f32797 },    { %r1, %r2 },            { %r3 },                { %f32794, %f32795, %f32796, %f32797 }; 
	// end inline asm
	// begin inline asm
	mma.sync.aligned.m16n8k8.row.col.f32.bf16.bf16.f32    { %f32798, %f32799, %f32800, %f32801 },    { %r1, %r2 },            { %r3 },                { %f32798, %f32799, %f32800, %f32801 }; 
	// end inline asm
	// begin inline asm
	mma.sync.aligned.m16n8k8.row.col.f32.bf16.bf16.f32    { %f32794, %f32795, %f32796, %f32797 },    { %r1, %r2 },            { %r3 },                { %f32794, %f32795, %f32796, %f32797 }; 
	// end inline asm
	// begin inline asm
	mma.sync.aligned.m16n8k8.row.col.f32.bf16.bf16.f32    { %f32798, %f32799, %f32800, %f32801 },    { %r1, %r2 },            { %r3 },                { %f32798, %f32799, %f32800, %f32801 }; 
	// end inline asm
	// begin inline asm
	mma.sync.aligned.m16n8k8.row.col.f32.bf16.bf16.f32    { %f32794, %f32795, %f32796, %f32797 },    { %r1, %r2 },            { %r3 },                { %f32794, %f32795, %f32796, %f32797 }; 
	// end inline asm
	// begin inline asm
	mma.sync.aligned.m16n8k8.row.col.f32.bf16.bf16.f32    { %f32798, %f32799, %f32800, %f32801 },    { %r1, %r2 },            { %r3 },                { %f32798, %f32799, %f32800, %f32801 }; 
	// end inline asm
	// begin inline asm
	mma.sync.aligned.m16n8k8.row.col.f32.bf16.bf16.f32    { %f32794, %f32795, %f32796, %f32797 },    { %r1, %r2 },            { %r3 },                { %f32794, %f32795, %f32796, %f32797 }; 
	// end inline asm
	// begin inline asm
	mma.sync.aligned.m16n8k8.row.col.f32.bf16.bf16.f32    { %f32798, %f32799, %f32800, %f32801 },    { %r1, %r2 },            { %r3 },                { %f32798, %f32799, %f32800, %f32801 }; 
	// end inline asm
	// begin inline asm
	mma.sync.aligned.m16n8k8.row.col.f32.bf16.bf16.f32    { %f32794, %f32795, %f32796, %f32797 },    { %r1, %r2 },            { %r3 },                { %f32794, %f32795, %f32796, %f32797 }; 
	// end inline asm
	// begin inline asm
	mma.sync.aligned.m16n8k8.row.col.f32.bf16.bf16.f32    { %f32798, %f32799, %f32800, %f32801 },    { %r1, %r2 },            { %r3 },                { %f32798, %f32799, %f32800, %f32801 }; 
	// end inline asm
	// begin inline asm
	mma.sync.aligned.m16n8k8.row.col.f32.bf16.bf16.f32    { %f32794, %f32795, %f32796, %f32797 },    { %r1, %r2 },            { %r3 },                { %f32794, %f32795, %f32796, %f32797 }; 
	// end inline asm
	// begin inline asm
	mma.sync.aligned.m16n8k8.row.col.f32.bf16.bf16.f32    { %f32798, %f32799, %f32800, %f32801 },    { %r1, %r2 },            { %r3 },                { %f32798, %f32799, %f32800, %f32801 }; 
	// end inline asm
	// begin inline asm
	mma.sync.aligned.m16n8k8.row.col.f32.bf16.bf16.f32    { %f32794, %f32795, %f32796, %f32797 },    { %r1, %r2 },            { %r3 },                { %f32794, %f32795, %f32796, %f32797 }; 
	// end inline asm
	// begin inline asm
	mma.sync.aligned.m16n8k8.row.col.f32.bf16.bf16.f32    { %f32798, %f32799, %f32800, %f32801 },    { %r1, %r2 },            { %r3 },                { %f32798, %f32799, %f32800, %f32801 }; 
	// end inline asm
	// begin inline asm
	mma.sync.aligned.m16n8k8.row.col.f32.bf16.bf16.f32    { %f32794, %f32795, %f32796, %f32797 },    { %r1, %r2 },            { %r3 },                { %f32794, %f32795, %f32796, %f32797 }; 
	// end inline asm
	// begin inline asm
	mma.sync.aligned.m16n8k8.row.col.f32.bf16.bf16.f32    { %f32798, %f32799, %f32800, %f32801 },    { %r1, %r2 },            { %r3 },                { %f32798, %f32799, %f32800, %f32801 }; 
	// end inline asm
	// begin inline asm
	mma.sync.aligned.m16n8k8.row.col.f32.bf16.bf16.f32    { %f32794, %f32795, %f32796, %f32797 },    { %r1, %r2 },            { %r3 },                { %f32794, %f32795, %f32796, %f32797 }; 
	// end inline asm
	// begin inline asm
	mma.sync.aligned.m16n8k8.row.col.f32.bf16.bf16.f32    { %f32798, %f32799, %f32800, %f32801 },    { %r1, %r2 },            { %r3 },                { %f32798, %f32799, %f32800, %f32801 }; 
	// end inline asm
	// begin inline asm
	mma.sync.aligned.m16n8k8.row.col.f32.bf16.bf16.f32    { %f32794, %f32795, %f32796, %f32797 },    { %r1, %r2 },            { %r3 },                { %f32794, %f32795, %f32796, %f32797 }; 
	// end inline asm
	// begin inline asm
	mma.sync.aligned.m16n8k8.row.col.f32.bf16.bf16.f32    { %f32798, %f32799, %f32800, %f32801 },    { %r1, %r2 },            { %r3 },                { %f32798, %f32799, %f32800, %f32801 }; 
	// end inline asm
	// begin inline asm
	mma.sync.aligned.m16n8k8.row.col.f32.bf16.bf16.f32    { %f32794, %f32795, %f32796, %f32797 },    { %r1, %r2 },            { %r3 },                { %f32794, %f32795, %f32796, %f32797 }; 
	// end inline asm
	// begin inline asm
	mma.sync.aligned.m16n8k8.row.col.f32.bf16.bf16.f32    { %f32798, %f32799, %f32800, %f32801 },    { %r1, %r2 },            { %r3 },                { %f32798, %f32799, %f32800, %f32801 }; 
	// end inline asm
	// begin inline asm
	mma.sync.aligned.m16n8k8.row.col.f32.bf16.bf16.f32    { %f32794, %f32795, %f32796, %f32797 },    { %r1, %r2 },            { %r3 },                { %f32794, %f32795, %f32796, %f32797 }; 
	// end inline asm
	// begin inline asm
	mma.sync.aligned.m16n8k8.row.col.f32.bf16.bf16.f32    { %f32798, %f32799, %f32800, %f32801 },    { %r1, %r2 },            { %r3 },                { %f32798, %f32799, %f32800, %f32801 }; 
	// end inline asm
	// begin inline asm
	mma.sync.aligned.m16n8k8.row.col.f32.bf16.bf16.f32    { %f32794, %f32795, %f32796, %f32797 },    { %r1, %r2 },            { %r3 },                { %f32794, %f32795, %f32796, %f32797 }; 
	// end inline asm
	// begin inline asm
	mma.sync.aligned.m16n8k8.row.col.f32.bf16.bf16.f32    { %f32798, %f32799, %f32800, %f32801 },    { %r1, %r2 },            { %r3 },                { %f32798, %f32799, %f32800, %f32801 }; 
	// end inline asm
	// begin inline asm
	mma.sync.aligned.m16n8k8.row.col.f32.bf16.bf16.f32    { %f32794, %f32795, %f32796, %f32797 },    { %r1, %r2 },            { %r3 },                { %f32794, %f32795, %f32796, %f32797 }; 
	// end inline asm
	// begin inline asm
	mma.sync.aligned.m16n8k8.row.col.f32.bf16.bf16.f32    { %f32798, %f32799, %f32800, %f32801 },    { %r1, %r2 },            { %r3 },                { %f32798, %f32799, %f32800, %f32801 }; 
	// end inline asm
	// begin inline asm
	mma.sync.aligned.m16n8k8.row.col.f32.bf16.bf16.f32    { %f32794, %f32795, %f32796, %f32797 },    { %r1, %r2 },            { %r3 },                { %f32794, %f32795, %f32796, %f32797 }; 
	// end inline asm
	// begin inline asm
	mma.sync.aligned.m16n8k8.row.col.f32.bf16.bf16.f32    { %f32798, %f32799, %f32800, %f32801 },    { %r1, %r2 },            { %r3 },                { %f32798, %f32799, %f32800, %f32801 }; 
	// end inline asm
	// begin inline asm
	mma.sync.aligned.m16n8k8.row.col.f32.bf16.bf16.f32    { %f32794, %f32795, %f32796, %f32797 },    { %r1, %r2 },            { %r3 },                { %f32794, %f32795, %f32796, %f32797 }; 
	// end inline asm
	// begin inline asm
	mma.sync.aligned.m16n8k8.row.col.f32.bf16.bf16.f32    { %f32798, %f32799, %f32800, %f32801 },    { %r1, %r2 },            { %r3 },                { %f32798, %f32799, %f32800, %f32801 }; 
	// end inline asm
	// begin inline asm
	mma.sync.aligned.m16n8k8.row.col.f32.bf16.bf16.f32    { %f32794, %f32795, %f32796, %f32797 },    { %r1, %r2 },            { %r3 },                { %f32794, %f32795, %f32796, %f32797 }; 
	// end inline asm
	// begin inline asm
	mma.sync.aligned.m16n8k8.row.col.f32.bf16.bf16.f32    { %f32798, %f32799, %f32800, %f32801 },    { %r1, %r2 },            { %r3 },                { %f32798, %f32799, %f32800, %f32801 }; 
	// end inline asm
	// begin inline asm
	mma.sync.aligned.m16n8k8.row.col.f32.bf16.bf16.f32    { %f32794, %f32795, %f32796, %f32797 },    { %r1, %r2 },            { %r3 },                { %f32794, %f32795, %f32796, %f32797 }; 
	// end inline asm
	// begin inline asm
	mma.sync.aligned.m16n8k8.row.col.f32.bf16.bf16.f32    { %f32798, %f32799, %f32800, %f32801 },    { %r1, %r2 },            { %r3 },                { %f32798, %f32799, %f32800, %f32801 }; 
	// end inline asm
	// begin inline asm
	mma.sync.aligned.m16n8k8.row.col.f32.bf16.bf16.f32    { %f32794, %f32795, %f32796, %f32797 },    { %r1, %r2 },            { %r3 },                { %f32794, %f32795, %f32796, %f32797 }; 
	// end inline asm
	// begin inline asm
	mma.sync.aligned.m16n8k8.row.col.f32.bf16.bf16.f32    { %f32798, %f32799, %f32800, %f32801 },    { %r1, %r2 },            { %r3 },                { %f32798, %f32799, %f32800, %f32801 }; 
	// end inline asm
	// begin inline asm
	mma.sync.aligned.m16n8k8.row.col.f32.bf16.bf16.f32    { %f32794, %f32795, %f32796, %f32797 },    { %r1, %r2 },            { %r3 },                { %f32794, %f32795, %f32796, %f32797 }; 
	// end inline asm
	// begin inline asm
	mma.sync.aligned.m16n8k8.row.col.f32.bf16.bf16.f32    { %f32798, %f32799, %f32800, %f32801 },    { %r1, %r2 },            { %r3 },                { %f32798, %f32799, %f32800, %f32801 }; 
	// end inline asm
	// begin inline asm
	mma.sync.aligned.m16n8k8.row.col.f32.bf16.bf16.f32    { %f32794, %f32795, %f32796, %f32797 },    { %r1, %r2 },            { %r3 },                { %f32794, %f32795, %f32796, %f32797 }; 
	// end inline asm
	// begin inline asm
	mma.sync.aligned.m16n8k8.row.col.f32.bf16.bf16.f32    { %f32798, %f32799, %f32800, %f32801 },    { %r1, %r2 },            { %r3 },                { %f32798, %f32799, %f32800, %f32801 }; 
	// end inline asm
	// begin inline asm
	mma.sync.aligned.m16n8k8.row.col.f32.bf16.bf16.f32    { %f32794, %f32795, %f32796, %f32797 },    { %r1, %r2 },            { %r3 },                { %f32794, %f32795, %f32796, %f32797 }; 
	// end inline asm
	// begin inline asm
	mma.sync.aligned.m16n8k8.row.col.f32.bf16.bf16.f32    { %f32798, %f32799, %f32800, %f32801 },    { %r1, %r2 },            { %r3 },                { %f32798, %f32799, %f32800, %f32801 }; 
	// end inline asm
	// begin inline asm
	mma.sync.aligned.m16n8k8.row.col.f32.bf16.bf16.f32    { %f32794, %f32795, %f32796, %f32797 },    { %r1, %r2 },            { %r3 },                { %f32794, %f32795, %f32796, %f32797 }; 
	// end inline asm
	// begin inline asm
	mma.sync.aligned.m16n8k8.row.col.f32.bf16.bf16.f32    { %f32798, %f32799, %f32800, %f32801 },    { %r1, %r2 },            { %r3 },                { %f32798, %f32799, %f32800, %f32801 }; 
	// end inline asm
	// begin inline asm
	mma.sync.aligned.m16n8k8.row.col.f32.bf16.bf16.f32    { %f32794, %f32795, %f32796, %f32797 },    { %r1, %r2 },            { %r3 },                { %f32794, %f32795, %f32796, %f32797 }; 
	// end inline asm
	// begin inline asm
	mma.sync.aligned.m16n8k8.row.col.f32.bf16.bf16.f32    { %f32798, %f32799, %f32800, %f32801 },    { %r1, %r2 },            { %r3 },                { %f32798, %f32799, %f32800, %f32801 }; 
	// end inline asm
	// begin inline asm
	mma.sync.aligned.m16n8k8.row.col.f32.bf16.bf16.f32    { %f32794, %f32795, %f32796, %f32797 },    { %r1, %r2 },            { %r3 },                { %f32794, %f32795, %f32796, %f32797 }; 
	// end inline asm
	// begin inline asm
	mma.sync.aligned.m16n8k8.row.col.f32.bf16.bf16.f32    { %f32798, %f32799, %f32800, %f32801 },    { %r1, %r2 },            { %r3 },                { %f32798, %f32799, %f32800, %f32801 }; 
	// end inline asm
	// begin inline asm
	mma.sync.aligned.m16n8k8.row.col.f32.bf16.bf16.f32    { %f32794, %f32795, %f32796, %f32797 },    { %r1, %r2 },            { %r3 },                { %f32794, %f32795, %f32796, %f32797 }; 
	// end inline asm
	// begin inline asm
	mma.sync.aligned.m16n8k8.row.col.f32.bf16.bf16.f32    { %f32798, %f32799, %f32800, %f32801 },    { %r1, %r2 },            { %r3 },                { %f32798, %f32799, %f32800, %f32801 }; 
	// end inline asm
	// begin inline asm
	mma.sync.aligned.m16n8k8.row.col.f32.bf16.bf16.f32    { %f32794, %f32795, %f32796, %f32797 },    { %r1, %r2 },            { %r3 },                { %f32794, %f32795, %f32796, %f32797 }; 
	// end inline asm
	// begin inline asm
	mma.sync.aligned.m16n8k8.row.col.f32.bf16.bf16.f32    { %f32798, %f32799, %f32800, %f32801 },    { %r1, %r2 },            { %r3 },                { %f32798, %f32799, %f32800, %f32801 }; 
	// end inline asm
	// begin inline asm
	mma.sync.aligned.m16n8k8.row.col.f32.bf16.bf16.f32    { %f32794, %f32795, %f32796, %f32797 },    { %r1, %r2 },            { %r3 },                { %f32794, %f32795, %f32796, %f32797 }; 
	// end inline asm
	// begin inline asm
	mma.sync.aligned.m16n8k8.row.col.f32.bf16.bf16.f32    { %f32798, %f32799, %f32800, %f32801 },    { %r1, %r2 },            { %r3 },                { %f32798, %f32799, %f32800, %f32801 }; 
	// end inline asm
	// begin inline asm
	mma.sync.aligned.m16n8k8.row.col.f32.bf16.bf16.f32    { %f32794, %f32795, %f32796, %f32797 },    { %r1, %r2 },            { %r3 },                { %f32794, %f32795, %f32796, %f32797 }; 
	// end inline asm
	// begin inline asm
	mma.sync.aligned.m16n8k8.row.col.f32.bf16.bf16.f32    { %f32798, %f32799, %f32800, %f32801 },    { %r1, %r2 },            { %r3 },                { %f32798, %f32799, %f32800, %f32801 }; 
	// end inline asm
	// begin inline asm
	mma.sync.aligned.m16n8k8.row.col.f32.bf16.bf16.f32    { %f32794, %f32795, %f32796, %f32797 },    { %r1, %r2 },            { %r3 },                { %f32794, %f32795, %f32796, %f32797 }; 
	// end inline asm
	// begin inline asm
	mma.sync.aligned.m16n8k8.row.col.f32.bf16.bf16.f32    { %f32798, %f32799, %f32800, %f32801 },    { %r1, %r2 },            { %r3 },                { %f32798, %f32799, %f32800, %f32801 }; 
	// end inline asm
	// begin inline asm
	mma.sync.aligned.m16n8k8.row.col.f32.bf16.bf16.f32    { %f32794, %f32795, %f32796, %f32797 },    { %r1, %r2 },            { %r3 },                { %f32794, %f32795, %f32796, %f32797 }; 
	// end inline asm
	// begin inline asm
	mma.sync.aligned.m16n8k8.row.col.f32.bf16.bf16.f32    { %f32798, %f32799, %f32800, %f32801 },    { %r1, %r2 },            { %r3 },                { %f32798, %f32799, %f32800, %f32801 }; 
	// end inline asm
	// begin inline asm
	mma.sync.aligned.m16n8k8.row.col.f32.bf16.bf16.f32    { %f32794, %f32795, %f32796, %f32797 },    { %r1, %r2 },            { %r3 },                { %f32794, %f32795, %f32796, %f32797 }; 
	// end inline asm
	// begin inline asm
	mma.sync.aligned.m16n8k8.row.col.f32.bf16.bf16.f32    { %f32798, %f32799, %f32800, %f32801 },    { %r1, %r2 },            { %r3 },                { %f32798, %f32799, %f32800, %f32801 }; 
	// end inline asm
	// begin inline asm
	mma.sync.aligned.m16n8k8.row.col.f32.bf16.bf16.f32    { %f32794, %f32795, %f32796, %f32797 },    { %r1, %r2 },            { %r3 },                { %f32794, %f32795, %f32796, %f32797 }; 
	// end inline asm
	// begin inline asm
	mma.sync.aligned.m16n8k8.row.col.f32.bf16.bf16.f32    { %f32798, %f32799, %f32800, %f32801 },    { %r1, %r2 },            { %r3 },                { %f32798, %f32799, %f32800, %f32801 }; 
	// end inline asm
	// begin inline asm
	mma.sync.aligned.m16n8k8.row.col.f32.bf16.bf16.f32    { %f32794, %f32795, %f32796, %f32797 },    { %r1, %r2 },            { %r3 },                { %f32794, %f32795, %f32796, %f32797 }; 
	// end inline asm
	// begin inline asm
	mma.sync.aligned.m16n8k8.row.col.f32.bf16.bf16.f32    { %f32798, %f32799, %f32800, %f32801 },    { %r1, %r2 },            { %r3 },                { %f32798, %f32799, %f32800, %f32801 }; 
	// end inline asm
	// begin inline asm
	mma.sync.aligned.m16n8k8.row.col.f32.bf16.bf16.f32    { %f32794, %f32795, %f32796, %f32797 },    { %r1, %r2 },            { %r3 },                { %f32794, %f32795, %f32796, %f32797 }; 
	// end inline asm
	// begin inline asm
	mma.sync.aligned.m16n8k8.row.col.f32.bf16.bf16.f32    { %f32798, %f32799, %f32800, %f32801 },    { %r1, %r2 },            { %r3 },                { %f32798, %f32799, %f32800, %f32801 }; 
	// end inline asm
	// begin inline asm
	mma.sync.aligned.m16n8k8.row.col.f32.bf16.bf16.f32    { %f32794, %f32795, %f32796, %f32797 },    { %r1, %r2 },            { %r3 },                { %f32794, %f32795, %f32796, %f32797 }; 
	// end inline asm
	// begin inline asm
	mma.sync.aligned.m16n8k8.row.col.f32.bf16.bf16.f32    { %f32798, %f32799, %f32800, %f32801 },    { %r1, %r2 },            { %r3 },                { %f32798, %f32799, %f32800, %f32801 }; 
	// end inline asm
	// begin inline asm
	mma.sync.aligned.m16n8k8.row.col.f32.bf16.bf16.f32    { %f32794, %f32795, %f32796, %f32797 },    { %r1, %r2 },            { %r3 },                { %f32794, %f32795, %f32796, %f32797 }; 
	// end inline asm
	// begin inline asm
	mma.sync.aligned.m16n8k8.row.col.f32.bf16.bf16.f32    { %f32798, %f32799, %f32800, %f32801 },    { %r1, %r2 },            { %r3 },                { %f32798, %f32799, %f32800, %f32801 }; 
	// end inline asm
	// begin inline asm
	mma.sync.aligned.m16n8k8.row.col.f32.bf16.bf16.f32    { %f32794, %f32795, %f32796, %f32797 },    { %r1, %r2 },            { %r3 },                { %f32794, %f32795, %f32796, %f32797 }; 
	// end inline asm
	// begin inline asm
	mma.sync.aligned.m16n8k8.row.col.f32.bf16.bf16.f32    { %f32798, %f32799, %f32800, %f32801 },    { %r1, %r2 },            { %r3 },                { %f32798, %f32799, %f32800, %f32801 }; 
	// end inline asm
	// begin inline asm
	mma.sync.aligned.m16n8k8.row.col.f32.bf16.bf16.f32    { %f32794, %f32795, %f32796, %f32797 },    { %r1, %r2 },            { %r3 },                { %f32794, %f32795, %f32796, %f32797 }; 
	// end inline asm
	// begin inline asm
	mma.sync.aligned.m16n8k8.row.col.f32.bf16.bf16.f32    { %f32798, %f32799, %f32800, %f32801 },    { %r1, %r2 },            { %r3 },                { %f32798, %f32799, %f32800, %f32801 }; 
	// end inline asm
	// begin inline asm
	mma.sync.aligned.m16n8k8.row.col.f32.bf16.bf16.f32    { %f32794, %f32795, %f32796, %f32797 },    { %r1, %r2 },            { %r3 },                { %f32794, %f32795, %f32796, %f32797 }; 
	// end inline asm
	// begin inline asm
	mma.sync.aligned.m16n8k8.row.col.f32.bf16.bf16.f32    { %f32798, %f32799, %f32800, %f32801 },    { %r1, %r2 },            { %r3 },                { %f32798, %f32799, %f32800, %f32801 }; 
	// end inline asm
	// begin inline asm
	mma.sync.aligned.m16n8k8.row.col.f32.bf16.bf16.f32    { %f32794, %f32795, %f32796, %f32797 },    { %r1, %r2 },            { %r3 },                { %f32794, %f32795, %f32796, %f32797 }; 
	// end inline asm
	// begin inline asm
	mma.sync.aligned.m16n8k8.row.col.f32.bf16.bf16.f32    { %f32798, %f32799, %f32800, %f32801 },    { %r1, %r2 },            { %r3 },                { %f32798, %f32799, %f32800, %f32801 }; 
	// end inline asm
	// begin inline asm
	mma.sync.aligned.m16n8k8.row.col.f32.bf16.bf16.f32    { %f32794, %f32795, %f32796, %f32797 },    { %r1, %r2 },            { %r3 },                { %f32794, %f32795, %f32796, %f32797 }; 
	// end inline asm
	// begin inline asm
	mma.sync.aligned.m16n8k8.row.col.f32.bf16.bf16.f32    { %f32798, %f32799, %f32800, %f32801 },    { %r1, %r2 },            { %r3 },                { %f32798, %f32799, %f32800, %f32801 }; 
	// end inline asm
	// begin inline asm
	mma.sync.aligned.m16n8k8.row.col.f32.bf16.bf16.f32    { %f32794, %f32795, %f32796, %f32797 },    { %r1, %r2 },            { %r3 },                { %f32794, %f32795, %f32796, %f32797 }; 
	// end inline asm
	// begin inline asm
	mma.sync.aligned.m16n8k8.row.col.f32.bf16.bf16.f32    { %f32798, %f32799, %f32800, %f32801 },    { %r1, %r2 },            { %r3 },                { %f32798, %f32799, %f32800, %f32801 }; 
	// end inline asm
	// begin inline asm
	mma.sync.aligned.m16n8k8.row.col.f32.bf16.bf16.f32    { %f32794, %f32795, %f32796, %f32797 },    { %r1, %r2 },            { %r3 },                { %f32794, %f32795, %f32796, %f32797 }; 
	// end inline asm
	// begin inline asm
	mma.sync.aligned.m16n8k8.row.col.f32.bf16.bf16.f32    { %f32798, %f32799, %f32800, %f32801 },    { %r1, %r2 },            { %r3 },                { %f32798, %f32799, %f32800, %f32801 }; 
	// end inline asm
	// begin inline asm
	mma.sync.aligned.m16n8k8.row.col.f32.bf16.bf16.f32    { %f32794, %f32795, %f32796, %f32797 },    { %r1, %r2 },            { %r3 },                { %f32794, %f32795, %f32796, %f32797 }; 
	// end inline asm
	// begin inline asm
	mma.sync.aligned.m16n8k8.row.col.f32.bf16.bf16.f32    { %f32798, %f32799, %f32800, %f32801 },    { %r1, %r2 },            { %r3 },                { %f32798, %f32799, %f32800, %f32801 }; 
	// end inline asm
	// begin inline asm
	mma.sync.aligned.m16n8k8.row.col.f32.bf16.bf16.f32    { %f32794, %f32795, %f32796, %f32797 },    { %r1, %r2 },            { %r3 },                { %f32794, %f32795, %f32796, %f32797 }; 
	// end inline asm
	// begin inline asm
	mma.sync.aligned.m16n8k8.row.col.f32.bf16.bf16.f32    { %f32798, %f32799, %f32800, %f32801 },    { %r1, %r2 },            { %r3 },                { %f32798, %f32799, %f32800, %f32801 }; 
	// end inline asm
	// begin inline asm
	mma.sync.aligned.m16n8k8.row.col.f32.bf16.bf16.f32    { %f32794, %f32795, %f32796, %f32797 },    { %r1, %r2 },            { %r3 },                { %f32794, %f32795, %f32796, %f32797 }; 
	// end inline asm
	// begin inline asm
	mma.sync.aligned.m16n8k8.row.col.f32.bf16.bf16.f32    { %f32798, %f32799, %f32800, %f32801 },    { %r1, %r2 },            { %r3 },                { %f32798, %f32799, %f32800, %f32801 }; 
	// end inline asm
	// begin inline asm
	mma.sync.aligned.m16n8k8.row.col.f32.bf16.bf16.f32    { %f32794, %f32795, %f32796, %f32797 },    { %r1, %r2 },            { %r3 },                { %f32794, %f32795, %f32796, %f32797 }; 
	// end inline asm
	// begin inline asm
	mma.sync.aligned.m16n8k8.row.col.f32.bf16.bf16.f32    { %f32798, %f32799, %f32800, %f32801 },    { %r1, %r2 },            { %r3 },                { %f32798, %f32799, %f32800, %f32801 }; 
	// end inline asm
	// begin inline asm
	mma.sync.aligned.m16n8k8.row.col.f32.bf16.bf16.f32    { %f32794, %f32795, %f32796, %f32797 },    { %r1, %r2 },            { %r3 },                { %f32794, %f32795, %f32796, %f32797 }; 
	// end inline asm
	// begin inline asm
	mma.sync.aligned.m16n8k8.row.col.f32.bf16.bf16.f32    { %f32798, %f32799, %f32800, %f32801 },    { %r1, %r2 },            { %r3 },                { %f32798, %f32799, %f32800, %f32801 }; 
	// end inline asm
	// begin inline asm
	mma.sync.aligned.m16n8k8.row.col.f32.bf16.bf16.f32    { %f32794, %f32795, %f32796, %f32797 },    { %r1, %r2 },            { %r3 },                { %f32794, %f32795, %f32796, %f32797 }; 
	// end inline asm
	// begin inline asm
	mma.sync.aligned.m16n8k8.row.col.f32.bf16.bf16.f32    { %f32798, %f32799, %f32800, %f32801 },    { %r1, %r2 },            { %r3 },                { %f32798, %f32799, %f32800, %f32801 }; 
	// end inline asm
	// begin inline asm
	mma.sync.aligned.m16n8k8.row.col.f32.bf16.bf16.f32    { %f32794, %f32795, %f32796, %f32797 },    { %r1, %r2 },            { %r3 },                { %f32794, %f32795, %f32796, %f32797 }; 
	// end inline asm
	// begin inline asm
	mma.sync.aligned.m16n8k8.row.col.f32.bf16.bf16.f32    { %f32798, %f32799, %f32800, %f32801 },    { %r1, %r2 },            { %r3 },                { %f32798, %f32799, %f32800, %f32801 }; 
	// end inline asm
	// begin inline asm
	mma.sync.aligned.m16n8k8.row.col.f32.bf16.bf16.f32    { %f32794, %f32795, %f32796, %f32797 },    { %r1, %r2 },            { %r3 },                { %f32794, %f32795, %f32796, %f32797 }; 
	// end inline asm
	// begin inline asm
	mma.sync.aligned.m16n8k8.row.col.f32.bf16.bf16.f32    { %f32798, %f32799, %f32800, %f32801 },    { %r1, %r2 },            { %r3 },                { %f32798, %f32799, %f32800, %f32801 }; 
	// end inline asm
	// begin inline asm
	mma.sync.aligned.m16n8k8.row.col.f32.bf16.bf16.f32    { %f32794, %f32795, %f32796, %f32797 },    { %r1, %r2 },            { %r3 },                { %f32794, %f32795, %f32796, %f32797 }; 
	// end inline asm
	// begin inline asm
	mma.sync.aligned.m16n8k8.row.col.f32.bf16.bf16.f32    { %f32798, %f32799, %f32800, %f32801 },    { %r1, %r2 },            { %r3 },                { %f32798, %f32799, %f32800, %f32801 }; 
	// end inline asm
	// begin inline asm
	mma.sync.aligned.m16n8k8.row.col.f32.bf16.bf16.f32    { %f32794, %f32795, %f32796, %f32797 },    { %r1, %r2 },            { %r3 },                { %f32794, %f32795, %f32796, %f32797 }; 
	// end inline asm
	// begin inline asm
	mma.sync.aligned.m16n8k8.row.col.f32.bf16.bf16.f32    { %f32798, %f32799, %f32800, %f32801 },    { %r1, %r2 },            { %r3 },                { %f32798, %f32799, %f32800, %f32801 }; 
	// end inline asm
	// begin inline asm
	mma.sync.aligned.m16n8k8.row.col.f32.bf16.bf16.f32    { %f32794, %f32795, %f32796, %f32797 },    { %r1, %r2 },            { %r3 },                { %f32794, %f32795, %f32796, %f32797 }; 
	// end inline asm
	// begin inline asm
	mma.sync.aligned.m16n8k8.row.col.f32.bf16.bf16.f32    { %f32798, %f32799, %f32800, %f32801 },    { %r1, %r2 },            { %r3 },                { %f32798, %f32799, %f32800, %f32801 }; 
	// end inline asm
	// begin inline asm
	mma.sync.aligned.m16n8k8.row.col.f32.bf16.bf16.f32    { %f32794, %f32795, %f32796, %f32797 },    { %r1, %r2 },            { %r3 },                { %f32794, %f32795, %f32796, %f32797 }; 
	// end inline asm
	// begin inline asm
	mma.sync.aligned.m16n8k8.row.col.f32.bf16.bf16.f32    { %f32798, %f32799, %f32800, %f32801 },    { %r1, %r2 },            { %r3 },                { %f32798, %f32799, %f32800, %f32801 }; 
	// end inline asm
	// begin inline asm
	mma.sync.aligned.m16n8k8.row.col.f32.bf16.bf16.f32    { %f32794, %f32795, %f32796, %f32797 },    { %r1, %r2 },            { %r3 },                { %f32794, %f32795, %f32796, %f32797 }; 
	// end inline asm
	// begin inline asm
	mma.sync.aligned.m16n8k8.row.col.f32.bf16.bf16.f32    { %f32798, %f32799, %f32800, %f32801 },    { %r1, %r2 },            { %r3 },                { %f32798, %f32799, %f32800, %f32801 }; 
	// end inline asm
	// begin inline asm
	mma.sync.aligned.m16n8k8.row.col.f32.bf16.bf16.f32    { %f32794, %f32795, %f32796, %f32797 },    { %r1, %r2 },            { %r3 },                { %f32794, %f32795, %f32796, %f32797 }; 
	// end inline asm
	// begin inline asm
	mma.sync.aligned.m16n8k8.row.col.f32.bf16.bf16.f32    { %f32798, %f32799, %f32800, %f32801 },    { %r1, %r2 },            { %r3 },                { %f32798, %f32799, %f32800, %f32801 }; 
	// end inline asm
	// begin inline asm
	mma.sync.aligned.m16n8k8.row.col.f32.bf16.bf16.f32    { %f32794, %f32795, %f32796, %f32797 },    { %r1, %r2 },            { %r3 },                { %f32794, %f32795, %f32796, %f32797 }; 
	// end inline asm
	// begin inline asm
	mma.sync.aligned.m16n8k8.row.col.f32.bf16.bf16.f32    { %f32798, %f32799, %f32800, %f32801 },    { %r1, %r2 },            { %r3 },                { %f32798, %f32799, %f32800, %f32801 }; 
	// end inline asm
	// begin inline asm
	mma.sync.aligned.m16n8k8.row.col.f32.bf16.bf16.f32    { %f32794, %f32795, %f32796, %f32797 },    { %r1, %r2 },            { %r3 },                { %f32794, %f32795, %f32796, %f32797 }; 
	// end inline asm
	// begin inline asm
	mma.sync.aligned.m16n8k8.row.col.f32.bf16.bf16.f32    { %f32798, %f32799, %f32800, %f32801 },    { %r1, %r2 },            { %r3 },                { %f32798, %f32799, %f32800, %f32801 }; 
	// end inline asm
	// begin inline asm
	mma.sync.aligned.m16n8k8.row.col.f32.bf16.bf16.f32    { %f32794, %f32795, %f32796, %f32797 },    { %r1, %r2 },            { %r3 },                { %f32794, %f32795, %f32796, %f32797 }; 
	// end inline asm
	// begin inline asm
	mma.sync.aligned.m16n8k8.row.col.f32.bf16.bf16.f32    { %f32798, %f32799, %f32800, %f32801 },    { %r1, %r2 },            { %r3 },                { %f32798, %f32799, %f32800, %f32801 }; 
	// end inline asm
	// begin inline asm
	mma.sync.aligned.m16n8k8.row.col.f32.bf16.bf16.f32    { %f32794, %f32795, %f32796, %f32797 },    { %r1, %r2 },            { %r3 },                { %f32794, %f32795, %f32796, %f32797 }; 
	// end inline asm
	// begin inline asm
	mma.sync.aligned.m16n8k8.row.col.f32.bf16.bf16.f32    { %f32798, %f32799, %f32800, %f32801 },    { %r1, %r2 },            { %r3 },                { %f32798, %f32799, %f32800, %f32801 }; 
	// end inline asm
	// begin inline asm
	mma.sync.aligned.m16n8k8.row.col.f32.bf16.bf16.f32    { %f32794, %f32795, %f32796, %f32797 },    { %r1, %r2 },            { %r3 },                { %f32794, %f32795, %f32796, %f32797 }; 
	// end inline asm
	// begin inline asm
	mma.sync.aligned.m16n8k8.row.col.f32.bf16.bf16.f32    { %f32798, %f32799, %f32800, %f32801 },    { %r1, %r2 },            { %r3 },                { %f32798, %f32799, %f32800, %f32801 }; 
	// end inline asm
	// begin inline asm
	mma.sync.aligned.m16n8k8.row.col.f32.bf16.bf16.f32    { %f32794, %f32795, %f32796, %f32797 },    { %r1, %r2 },            { %r3 },                { %f32794, %f32795, %f32796, %f32797 }; 
	// end inline asm
	// begin inline asm
	mma.sync.aligned.m16n8k8.row.col.f32.bf16.bf16.f32    { %f32798, %f32799, %f32800, %f32801 },    { %r1, %r2 },            { %r3 },                { %f32798, %f32799, %f32800, %f32801 }; 
	// end inline asm
	// begin inline asm
	mma.sync.aligned.m16n8k8.row.col.f32.bf16.bf16.f32    { %f32794, %f32795, %f32796, %f32797 },    { %r1, %r2 },            { %r3 },                { %f32794, %f32795, %f32796, %f32797 }; 
	// end inline asm
	// begin inline asm
	mma.sync.aligned.m16n8k8.row.col.f32.bf16.bf16.f32    { %f32798, %f32799, %f32800, %f32801 },    { %r1, %r2 },            { %r3 },                { %f32798, %f32799, %f32800, %f32801 }; 
	// end inline asm
	// begin inline asm
	mma.sync.aligned.m16n8k8.row.col.f32.bf16.bf16.f32    { %f32794, %f32795, %f32796, %f32797 },    { %r1, %r2 },            { %r3 },                { %f32794, %f32795, %f32796, %f32797 }; 
	// end inline asm
	// begin inline asm
	mma.sync.aligned.m16n8k8.row.col.f32.bf16.bf16.f32    { %f32798, %f32799, %f32800, %f32801 },    { %r1, %r2 },            { %r3 },                { %f32798, %f32799, %f32800, %f32801 }; 
	// end inline asm
	// begin inline asm
	mma.sync.aligned.m16n8k8.row.col.f32.bf16.bf16.f32    { %f32794, %f32795, %f32796, %f32797 },    { %r1, %r2 },            { %r3 },                { %f32794, %f32795, %f32796, %f32797 }; 
	// end inline asm
	// begin inline asm
	mma.sync.aligned.m16n8k8.row.col.f32.bf16.bf16.f32    { %f32798, %f32799, %f32800, %f32801 },    { %r1, %r2 },            { %r3 },                { %f32798, %f32799, %f32800, %f32801 }; 
	// end inline asm
	// begin inline asm
	mma.sync.aligned.m16n8k8.row.col.f32.bf16.bf16.f32    { %f32794, %f32795, %f32796, %f32797 },    { %r1, %r2 },            { %r3 },                { %f32794, %f32795, %f32796, %f32797 }; 
	// end inline asm
	// begin inline asm
	mma.sync.aligned.m16n8k8.row.col.f32.bf16.bf16.f32    { %f32798, %f32799, %f32800, %f32801 },    { %r1, %r2 },            { %r3 },                { %f32798, %f32799, %f32800, %f32801 }; 
	// end inline asm
	// begin inline asm
	mma.sync.aligned.m16n8k8.row.col.f32.bf16.bf16.f32    { %f32794, %f32795, %f32796, %f32797 },    { %r1, %r2 },            { %r3 },                { %f32794, %f32795, %f32796, %f32797 }; 
	// end inline asm
	// begin inline asm
	mma.sync.aligned.m16n8k8.row.col.f32.bf16.bf16.f32    { %f32798, %f32799, %f32800, %f32801 },    { %r1, %r2 },            { %r3 },                { %f32798, %f32799, %f32800, %f32801 }; 
	// end inline asm
	// begin inline asm
	mma.sync.aligned.m16n8k8.row.col.f32.bf16.bf16.f32    { %f32794, %f32795, %f32796, %f32797 },    { %r1, %r2 },            { %r3 },                { %f32794, %f32795, %f32796, %f32797 }; 
	// end inline asm
	// begin inline asm
	mma.sync.aligned.m16n8k8.row.col.f32.bf16.bf16.f32    { %f32798, %f32799, %f32800, %f32801 },    { %r1, %r2 },            { %r3 },                { %f32798, %f32799, %f32800, %f32801 }; 
	// end inline asm
	// begin inline asm
	mma.sync.aligned.m16n8k8.row.col.f32.bf16.bf16.f32    { %f32794, %f32795, %f32796, %f32797 },    { %r1, %r2 },            { %r3 },                { %f32794, %f32795, %f32796, %f32797 }; 
	// end inline asm
	// begin inline asm
	mma.sync.aligned.m16n8k8.row.col.f32.bf16.bf16.f32    { %f32798, %f32799, %f32800, %f32801 },    { %r1, %r2 },            { %r3 },                { %f32798, %f32799, %f32800, %f32801 }; 
	// end inline asm
	// begin inline asm
	mma.sync.aligned.m16n8k8.row.col.f32.bf16.bf16.f32    { %f32794, %f32795, %f32796, %f32797 },    { %r1, %r2 },            { %r3 },                { %f32794, %f32795, %f32796, %f32797 }; 
	// end inline asm
	// begin inline asm
	mma.sync.aligned.m16n8k8.row.col.f32.bf16.bf16.f32    { %f32798, %f32799, %f32800, %f32801 },    { %r1, %r2 },            { %r3 },                { %f32798, %f32799, %f32800, %f32801 }; 
	// end inline asm
	// begin inline asm
	mma.sync.aligned.m16n8k8.row.col.f32.bf16.bf16.f32    { %f32794, %f32795, %f32796, %f32797 },    { %r1, %r2 },            { %r3 },                { %f32794, %f32795, %f32796, %f32797 }; 
	// end inline asm
	// begin inline asm
	mma.sync.aligned.m16n8k8.row.col.f32.bf16.bf16.f32    { %f32798, %f32799, %f32800, %f32801 },    { %r1, %r2 },            { %r3 },                { %f32798, %f32799, %f32800, %f32801 }; 
	// end inline asm
	// begin inline asm
	mma.sync.aligned.m16n8k8.row.col.f32.bf16.bf16.f32    { %f32794, %f32795, %f32796, %f32797 },    { %r1, %r2 },            { %r3 },                { %f32794, %f32795, %f32796, %f32797 }; 
	// end inline asm
	// begin inline asm
	mma.sync.aligned.m16n8k8.row.col.f32.bf16.bf16.f32    { %f32798, %f32799, %f32800, %f32801 },    { %r1, %r2 },            { %r3 },                { %f32798, %f32799, %f32800, %f32801 }; 
	// end inline asm
	// begin inline asm
	mma.sync.aligned.m16n8k8.row.col.f32.bf16.bf16.f32    { %f32794, %f32795, %f32796, %f32797 },    { %r1, %r2 },            { %r3 },                { %f32794, %f32795, %f32796, %f32797 }; 
	// end inline asm
	// begin inline asm
	mma.sync.aligned.m16n8k8.row.col.f32.bf16.bf16.f32    { %f32798, %f32799, %f32800, %f32801 },    { %r1, %r2 },            { %r3 },                { %f32798, %f32799, %f32800, %f32801 }; 
	// end inline asm
	// begin inline asm
	mma.sync.aligned.m16n8k8.row.col.f32.bf16.bf16.f32    { %f32794, %f32795, %f32796, %f32797 },    { %r1, %r2 },            { %r3 },                { %f32794, %f32795, %f32796, %f32797 }; 
	// end inline asm
	// begin inline asm
	mma.sync.aligned.m16n8k8.row.col.f32.bf16.bf16.f32    { %f32798, %f32799, %f32800, %f32801 },    { %r1, %r2 },            { %r3 },                { %f32798, %f32799, %f32800, %f32801 }; 
	// end inline asm
	// begin inline asm
	mma.sync.aligned.m16n8k8.row.col.f32.bf16.bf16.f32    { %f32794, %f32795, %f32796, %f32797 },    { %r1, %r2 },            { %r3 },                { %f32794, %f32795, %f32796, %f32797 }; 
	// end inline asm
	// begin inline asm
	mma.sync.aligned.m16n8k8.row.col.f32.bf16.bf16.f32    { %f32798, %f32799, %f32800, %f32801 },    { %r1, %r2 },            { %r3 },                { %f32798, %f32799, %f32800, %f32801 }; 
	// end inline asm
	// begin inline asm
	mma.sync.aligned.m16n8k8.row.col.f32.bf16.bf16.f32    { %f32794, %f32795, %f32796, %f32797 },    { %r1, %r2 },            { %r3 },                { %f32794, %f32795, %f32796, %f32797 }; 
	// end inline asm
	// begin inline asm
	mma.sync.aligned.m16n8k8.row.col.f32.bf16.bf16.f32    { %f32798, %f32799, %f32800, %f32801 },    { %r1, %r2 },            { %r3 },                { %f32798, %f32799, %f32800, %f32801 }; 
	// end inline asm
	// begin inline asm
	mma.sync.aligned.m16n8k8.row.col.f32.bf16.bf16.f32    { %f32794, %f32795, %f32796, %f32797 },    { %r1, %r2 },            { %r3 },                { %f32794, %f32795, %f32796, %f32797 }; 
	// end inline asm
	// begin inline asm
	mma.sync.aligned.m16n8k8.row.col.f32.bf16.bf16.f32    { %f32798, %f32799, %f32800, %f32801 },    { %r1, %r2 },            { %r3 },                { %f32798, %f32799, %f32800, %f32801 }; 
	// end inline asm
	// begin inline asm
	mma.sync.aligned.m16n8k8.row.col.f32.bf16.bf16.f32    { %f32794, %f32795, %f32796, %f32797 },    { %r1, %r2 },            { %r3 },                { %f32794, %f32795, %f32796, %f32797 }; 
	// end inline asm
	// begin inline asm
	mma.sync.aligned.m16n8k8.row.col.f32.bf16.bf16.f32    { %f32798, %f32799, %f32800, %f32801 },    { %r1, %r2 },            { %r3 },                { %f32798, %f32799, %f32800, %f32801 }; 
	// end inline asm
	// begin inline asm
	mma.sync.aligned.m16n8k8.row.col.f32.bf16.bf16.f32    { %f32794, %f32795, %f32796, %f32797 },    { %r1, %r2 },            { %r3 },                { %f32794, %f32795, %f32796, %f32797 }; 
	// end inline asm
	// begin inline asm
	mma.sync.aligned.m16n8k8.row.col.f32.bf16.bf16.f32    { %f32798, %f32799, %f32800, %f32801 },    { %r1, %r2 },            { %r3 },                { %f32798, %f32799, %f32800, %f32801 }; 
	// end inline asm
	// begin inline asm
	mma.sync.aligned.m16n8k8.row.col.f32.bf16.bf16.f32    { %f32794, %f32795, %f32796, %f32797 },    { %r1, %r2 },            { %r3 },                { %f32794, %f32795, %f32796, %f32797 }; 
	// end inline asm
	// begin inline asm
	mma.sync.aligned.m16n8k8.row.col.f32.bf16.bf16.f32    { %f32798, %f32799, %f32800, %f32801 },    { %r1, %r2 },            { %r3 },                { %f32798, %f32799, %f32800, %f32801 }; 
	// end inline asm
	// begin inline asm
	mma.sync.aligned.m16n8k8.row.col.f32.bf16.bf16.f32    { %f32794, %f32795, %f32796, %f32797 },    { %r1, %r2 },            { %r3 },                { %f32794, %f32795, %f32796, %f32797 }; 
	// end inline asm
	// begin inline asm
	mma.sync.aligned.m16n8k8.row.col.f32.bf16.bf16.f32    { %f32798, %f32799, %f32800, %f32801 },    { %r1, %r2 },            { %r3 },                { %f32798, %f32799, %f32800, %f32801 }; 
	// end inline asm
	// begin inline asm
	mma.sync.aligned.m16n8k8.row.col.f32.bf16.bf16.f32    { %f32794, %f32795, %f32796, %f32797 },    { %r1, %r2 },            { %r3 },                { %f32794, %f32795, %f32796, %f32797 }; 
	// end inline asm
	// begin inline asm
	mma.sync.aligned.m16n8k8.row.col.f32.bf16.bf16.f32    { %f32798, %f32799, %f32800, %f32801 },    { %r1, %r2 },            { %r3 },                { %f32798, %f32799, %f32800, %f32801 }; 
	// end inline asm
	// begin inline asm
	mma.sync.aligned.m16n8k8.row.col.f32.bf16.bf16.f32    { %f32794, %f32795, %f32796, %f32797 },    { %r1, %r2 },            { %r3 },                { %f32794, %f32795, %f32796, %f32797 }; 
	// end inline asm
	// begin inline asm
	mma.sync.aligned.m16n8k8.row.col.f32.bf16.bf16.f32    { %f32798, %f32799, %f32800, %f32801 },    { %r1, %r2 },            { %r3 },                { %f32798, %f32799, %f32800, %f32801 }; 
	// end inline asm
	// begin inline asm
	mma.sync.aligned.m16n8k8.row.col.f32.bf16.bf16.f32    { %f32794, %f32795, %f32796, %f32797 },    { %r1, %r2 },            { %r3 },                { %f32794, %f32795, %f32796, %f32797 }; 
	// end inline asm
	// begin inline asm
	mma.sync.aligned.m16n8k8.row.col.f32.bf16.bf16.f32    { %f32798, %f32799, %f32800, %f32801 },    { %r1, %r2 },            { %r3 },                { %f32798, %f32799, %f32800, %f32801 }; 
	// end inline asm
	// begin inline asm
	mma.sync.aligned.m16n8k8.row.col.f32.bf16.bf16.f32    { %f32794, %f32795, %f32796, %f32797 },    { %r1, %r2 },            { %r3 },                { %f32794, %f32795, %f32796, %f32797 }; 
	// end inline asm
	// begin inline asm
	mma.sync.aligned.m16n8k8.row.col.f32.bf16.bf16.f32    { %f32798, %f32799, %f32800, %f32801 },    { %r1, %r2 },            { %r3 },                { %f32798, %f32799, %f32800, %f32801 }; 
	// end inline asm
	// begin inline asm
	mma.sync.aligned.m16n8k8.row.col.f32.bf16.bf16.f32    { %f32794, %f32795, %f32796, %f32797 },    { %r1, %r2 },            { %r3 },                { %f32794, %f32795, %f32796, %f32797 }; 
	// end inline asm
	// begin inline asm
	mma.sync.aligned.m16n8k8.row.col.f32.bf16.bf16.f32    { %f32798, %f32799, %f32800, %f32801 },    { %r1, %r2 },            { %r3 },                { %f32798, %f32799, %f32800, %f32801 }; 
	// end inline asm
	// begin inline asm
	mma.sync.aligned.m16n8k8.row.col.f32.bf16.bf16.f32    { %f32794, %f32795, %f32796, %f32797 },    { %r1, %r2 },            { %r3 },                { %f32794, %f32795, %f32796, %f32797 }; 
	// end inline asm
	// begin inline asm
	mma.sync.aligned.m16n8k8.row.col.f32.bf16.bf16.f32    { %f32798, %f32799, %f32800, %f32801 },    { %r1, %r2 },            { %r3 },                { %f32798, %f32799, %f32800, %f32801 }; 
	// end inline asm
	// begin inline asm
	mma.sync.aligned.m16n8k8.row.col.f32.bf16.bf16.f32    { %f32794, %f32795, %f32796, %f32797 },    { %r1, %r2 },            { %r3 },                { %f32794, %f32795, %f32796, %f32797 }; 
	// end inline asm
	// begin inline asm
	mma.sync.aligned.m16n8k8.row.col.f32.bf16.bf16.f32    { %f32798, %f32799, %f32800, %f32801 },    { %r1, %r2 },            { %r3 },                { %f32798, %f32799, %f32800, %f32801 }; 
	// end inline asm
	// begin inline asm
	mma.sync.aligned.m16n8k8.row.col.f32.bf16.bf16.f32    { %f32794, %f32795, %f32796, %f32797 },    { %r1, %r2 },            { %r3 },                { %f32794, %f32795, %f32796, %f32797 }; 
	// end inline asm
	// begin inline asm
	mma.sync.aligned.m16n8k8.row.col.f32.bf16.bf16.f32    { %f32798, %f32799, %f32800, %f32801 },    { %r1, %r2 },            { %r3 },                { %f32798, %f32799, %f32800, %f32801 }; 
	// end inline asm
	// begin inline asm
	mma.sync.aligned.m16n8k8.row.col.f32.bf16.bf16.f32    { %f32794, %f32795, %f32796, %f32797 },    { %r1, %r2 },            { %r3 },                { %f32794, %f32795, %f32796, %f32797 }; 
	// end inline asm
	// begin inline asm
	mma.sync.aligned.m16n8k8.row.col.f32.bf16.bf16.f32    { %f32798, %f32799, %f32800, %f32801 },    { %r1, %r2 },            { %r3 },                { %f32798, %f32799, %f32800, %f32801 }; 
	// end inline asm
	// begin inline asm
	mma.sync.aligned.m16n8k8.row.col.f32.bf16.bf16.f32    { %f32794, %f32795, %f32796, %f32797 },    { %r1, %r2 },            { %r3 },                { %f32794, %f32795, %f32796, %f32797 }; 
	// end inline asm
	// begin inline asm
	mma.sync.aligned.m16n8k8.row.col.f32.bf16.bf16.f32    { %f32798, %f32799, %f32800, %f32801 },    { %r1, %r2 },            { %r3 },                { %f32798, %f32799, %f32800, %f32801 }; 
	// end inline asm
	// begin inline asm
	mma.sync.aligned.m16n8k8.row.col.f32.bf16.bf16.f32    { %f32794, %f32795, %f32796, %f32797 },    { %r1, %r2 },            { %r3 },                { %f32794, %f32795, %f32796, %f32797 }; 
	// end inline asm
	// begin inline asm
	mma.sync.aligned.m16n8k8.row.col.f32.bf16.bf16.f32    { %f32798, %f32799, %f32800, %f32801 },    { %r1, %r2 },            { %r3 },                { %f32798, %f32799, %f32800, %f32801 }; 
	// end inline asm
	// begin inline asm
	mma.sync.aligned.m16n8k8.row.col.f32.bf16.bf16.f32    { %f32794, %f32795, %f32796, %f32797 },    { %r1, %r2 },            { %r3 },                { %f32794, %f32795, %f32796, %f32797 }; 
	// end inline asm
	// begin inline asm
	mma.sync.aligned.m16n8k8.row.col.f32.bf16.bf16.f32    { %f32798, %f32799, %f32800, %f32801 },    { %r1, %r2 },            { %r3 },                { %f32798, %f32799, %f32800, %f32801 }; 
	// end inline asm
	// begin inline asm
	mma.sync.aligned.m16n8k8.row.col.f32.bf16.bf16.f32    { %f32794, %f32795, %f32796, %f32797 },    { %r1, %r2 },            { %r3 },                { %f32794, %f32795, %f32796, %f32797 }; 
	// end inline asm
	// begin inline asm
	mma.sync.aligned.m16n8k8.row.col.f32.bf16.bf16.f32    { %f32798, %f32799, %f32800, %f32801 },    { %r1, %r2 },            { %r3 },                { %f32798, %f32799, %f32800, %f32801 }; 
	// end inline asm
	// begin inline asm
	mma.sync.aligned.m16n8k8.row.col.f32.bf16.bf16.f32    { %f32794, %f32795, %f32796, %f32797 },    { %r1, %r2 },            { %r3 },                { %f32794, %f32795, %f32796, %f32797 }; 
	// end inline asm
	// begin inline asm
	mma.sync.aligned.m16n8k8.row.col.f32.bf16.bf16.f32    { %f32798, %f32799, %f32800, %f32801 },    { %r1, %r2 },            { %r3 },                { %f32798, %f32799, %f32800, %f32801 }; 
	// end inline asm
	// begin inline asm
	mma.sync.aligned.m16n8k8.row.col.f32.bf16.bf16.f32    { %f32794, %f32795, %f32796, %f32797 },    { %r1, %r2 },            { %r3 },                { %f32794, %f32795, %f32796, %f32797 }; 
	// end inline asm
	// begin inline asm
	mma.sync.aligned.m16n8k8.row.col.f32.bf16.bf16.f32    { %f32798, %f32799, %f32800, %f32801 },    { %r1, %r2 },            { %r3 },                { %f32798, %f32799, %f32800, %f32801 }; 
	// end inline asm
	// begin inline asm
	mma.sync.aligned.m16n8k8.row.col.f32.bf16.bf16.f32    { %f32794, %f32795, %f32796, %f32797 },    { %r1, %r2 },            { %r3 },                { %f32794, %f32795, %f32796, %f32797 }; 
	// end inline asm
	// begin inline asm
	mma.sync.aligned.m16n8k8.row.col.f32.bf16.bf16.f32    { %f32798, %f32799, %f32800, %f32801 },    { %r1, %r2 },            { %r3 },                { %f32798, %f32799, %f32800, %f32801 }; 
	// end inline asm
	// begin inline asm
	mma.sync.aligned.m16n8k8.row.col.f32.bf16.bf16.f32    { %f32794, %f32795, %f32796, %f32797 },    { %r1, %r2 },            { %r3 },                { %f32794, %f32795, %f32796, %f32797 }; 
	// end inline asm
	// begin inline asm
	mma.sync.aligned.m16n8k8.row.col.f32.bf16.bf16.f32    { %f32798, %f32799, %f32800, %f32801 },    { %r1, %r2 },            { %r3 },                { %f32798, %f32799, %f32800, %f32801 }; 
	// end inline asm
	// begin inline asm
	mma.sync.aligned.m16n8k8.row.col.f32.bf16.bf16.f32    { %f32794, %f32795, %f32796, %f32797 },    { %r1, %r2 },            { %r3 },                { %f32794, %f32795, %f32796, %f32797 }; 
	// end inline asm
	// begin inline asm
	mma.sync.aligned.m16n8k8.row.col.f32.bf16.bf16.f32    { %f32798, %f32799, %f32800, %f32801 },    { %r1, %r2 },            { %r3 },                { %f32798, %f32799, %f32800, %f32801 }; 
	// end inline asm
	// begin inline asm
	mma.sync.aligned.m16n8k8.row.col.f32.bf16.bf16.f32    { %f32794, %f32795, %f32796, %f32797 },    { %r1, %r2 },            { %r3 },                { %f32794, %f32795, %f32796, %f32797 }; 
	// end inline asm
	// begin inline asm
	mma.sync.aligned.m16n8k8.row.col.f32.bf16.bf16.f32    { %f32798, %f32799, %f32800, %f32801 },    { %r1, %r2 },            { %r3 },                { %f32798, %f32799, %f32800, %f32801 }; 
	// end inline asm
	// begin inline asm
	mma.sync.aligned.m16n8k8.row.col.f32.bf16.bf16.f32    { %f32794, %f32795, %f32796, %f32797 },    { %r1, %r2 },            { %r3 },                { %f32794, %f32795, %f32796, %f32797 }; 
	// end inline asm
	// begin inline asm
	mma.sync.aligned.m16n8k8.row.col.f32.bf16.bf16.f32    { %f32798, %f32799, %f32800, %f32801 },    { %r1, %r2 },            { %r3 },                { %f32798, %f32799, %f32800, %f32801 }; 
	// end inline asm
	// begin inline asm
	mma.sync.aligned.m16n8k8.row.col.f32.bf16.bf16.f32    { %f32794, %f32795, %f32796, %f32797 },    { %r1, %r2 },            { %r3 },                { %f32794, %f32795, %f32796, %f32797 }; 
	// end inline asm
	// begin inline asm
	mma.sync.aligned.m16n8k8.row.col.f32.bf16.bf16.f32    { %f32798, %f32799, %f32800, %f32801 },    { %r1, %r2 },            { %r3 },                { %f32798, %f32799, %f32800, %f32801 }; 
	// end inline asm
	// begin inline asm
	mma.sync.aligned.m16n8k8.row.col.f32.bf16.bf16.f32    { %f32794, %f32795, %f32796, %f32797 },    { %r1, %r2 },            { %r3 },                { %f32794, %f32795, %f32796, %f32797 }; 
	// end inline asm
	// begin inline asm
	mma.sync.aligned.m16n8k8.row.col.f32.bf16.bf16.f32    { %f32798, %f32799, %f32800, %f32801 },    { %r1, %r2 },            { %r3 },                { %f32798, %f32799, %f32800, %f32801 }; 
	// end inline asm
	// begin inline asm
	mma.sync.aligned.m16n8k8.row.col.f32.bf16.bf16.f32    { %f32794, %f32795, %f32796, %f32797 },    { %r1, %r2 },            { %r3 },                { %f32794, %f32795, %f32796, %f32797 }; 
	// end inline asm
	// begin inline asm
	mma.sync.aligned.m16n8k8.row.col.f32.bf16.bf16.f32    { %f32798, %f32799, %f32800, %f32801 },    { %r1, %r2 },            { %r3 },                { %f32798, %f32799, %f32800, %f32801 }; 
	// end inline asm
	// begin inline asm
	mma.sync.aligned.m16n8k8.row.col.f32.bf16.bf16.f32    { %f32794, %f32795, %f32796, %f32797 },    { %r1, %r2 },            { %r3 },                { %f32794, %f32795, %f32796, %f32797 }; 
	// end inline asm
	// begin inline asm
	mma.sync.aligned.m16n8k8.row.col.f32.bf16.bf16.f32    { %f32798, %f32799, %f32800, %f32801 },    { %r1, %r2 },            { %r3 },                { %f32798, %f32799, %f32800, %f32801 }; 
	// end inline asm
	// begin inline asm
	mma.sync.aligned.m16n8k8.row.col.f32.bf16.bf16.f32    { %f32794, %f32795, %f32796, %f32797 },    { %r1, %r2 },            { %r3 },                { %f32794, %f32795, %f32796, %f32797 }; 
	// end inline asm
	// begin inline asm
	mma.sync.aligned.m16n8k8.row.col.f32.bf16.bf16.f32    { %f32798, %f32799, %f32800, %f32801 },    { %r1, %r2 },            { %r3 },                { %f32798, %f32799, %f32800, %f32801 }; 
	// end inline asm
	// begin inline asm
	mma.sync.aligned.m16n8k8.row.col.f32.bf16.bf16.f32    { %f32794, %f32795, %f32796, %f32797 },    { %r1, %r2 },            { %r3 },                { %f32794, %f32795, %f32796, %f32797 }; 
	// end inline asm
	// begin inline asm
	mma.sync.aligned.m16n8k8.row.col.f32.bf16.bf16.f32    { %f32798, %f32799, %f32800, %f32801 },    { %r1, %r2 },            { %r3 },                { %f32798, %f32799, %f32800, %f32801 }; 
	// end inline asm
	// begin inline asm
	mma.sync.aligned.m16n8k8.row.col.f32.bf16.bf16.f32    { %f32794, %f32795, %f32796, %f32797 },    { %r1, %r2 },            { %r3 },                { %f32794, %f32795, %f32796, %f32797 }; 
	// end inline asm
	// begin inline asm
	mma.sync.aligned.m16n8k8.row.col.f32.bf16.bf16.f32    { %f32798, %f32799, %f32800, %f32801 },    { %r1, %r2 },            { %r3 },                { %f32798, %f32799, %f32800, %f32801 }; 
	// end inline asm
	// begin inline asm
	mma.sync.aligned.m16n8k8.row.col.f32.bf16.bf16.f32    { %f32794, %f32795, %f32796, %f32797 },    { %r1, %r2 },            { %r3 },                { %f32794, %f32795, %f32796, %f32797 }; 
	// end inline asm
	// begin inline asm
	mma.sync.aligned.m16n8k8.row.col.f32.bf16.bf16.f32    { %f32798, %f32799, %f32800, %f32801 },    { %r1, %r2 },            { %r3 },                { %f32798, %f32799, %f32800, %f32801 }; 
	// end inline asm
	// begin inline asm
	mma.sync.aligned.m16n8k8.row.col.f32.bf16.bf16.f32    { %f32794, %f32795, %f32796, %f32797 },    { %r1, %r2 },            { %r3 },                { %f32794, %f32795, %f32796, %f32797 }; 
	// end inline asm
	// begin inline asm
	mma.sync.aligned.m16n8k8.row.col.f32.bf16.bf16.f32    { %f32798, %f32799, %f32800, %f32801 },    { %r1, %r2 },            { %r3 },                { %f32798, %f32799, %f32800, %f32801 }; 
	// end inline asm
	// begin inline asm
	mma.sync.aligned.m16n8k8.row.col.f32.bf16.bf16.f32    { %f32794, %f32795, %f32796, %f32797 },    { %r1, %r2 },            { %r3 },                { %f32794, %f32795, %f32796, %f32797 }; 
	// end inline asm
	// begin inline asm
	mma.sync.aligned.m16n8k8.row.col.f32.bf16.bf16.f32    { %f32798, %f32799, %f32800, %f32801 },    { %r1, %r2 },            { %r3 },                { %f32798, %f32799, %f32800, %f32801 }; 
	// end inline asm
	// begin inline asm
	mma.sync.aligned.m16n8k8.row.col.f32.bf16.bf16.f32    { %f32794, %f32795, %f32796, %f32797 },    { %r1, %r2 },            { %r3 },                { %f32794, %f32795, %f32796, %f32797 }; 
	// end inline asm
	// begin inline asm
	mma.sync.aligned.m16n8k8.row.col.f32.bf16.bf16.f32    { %f32798, %f32799, %f32800, %f32801 },    { %r1, %r2 },            { %r3 },                { %f32798, %f32799, %f32800, %f32801 }; 
	// end inline asm
	// begin inline asm
	mma.sync.aligned.m16n8k8.row.col.f32.bf16.bf16.f32    { %f32794, %f32795, %f32796, %f32797 },    { %r1, %r2 },            { %r3 },                { %f32794, %f32795, %f32796, %f32797 }; 
	// end inline asm
	// begin inline asm
	mma.sync.aligned.m16n8k8.row.col.f32.bf16.bf16.f32    { %f32798, %f32799, %f32800, %f32801 },    { %r1, %r2 },            { %r3 },                { %f32798, %f32799, %f32800, %f32801 }; 
	// end inline asm
	// begin inline asm
	mma.sync.aligned.m16n8k8.row.col.f32.bf16.bf16.f32    { %f32794, %f32795, %f32796, %f32797 },    { %r1, %r2 },            { %r3 },                { %f32794, %f32795, %f32796, %f32797 }; 
	// end inline asm
	// begin inline asm
	mma.sync.aligned.m16n8k8.row.col.f32.bf16.bf16.f32    { %f32798, %f32799, %f32800, %f32801 },    { %r1, %r2 },            { %r3 },                { %f32798, %f32799, %f32800, %f32801 }; 
	// end inline asm
	// begin inline asm
	mma.sync.aligned.m16n8k8.row.col.f32.bf16.bf16.f32    { %f32794, %f32795, %f32796, %f32797 },    { %r1, %r2 },            { %r3 },                { %f32794, %f32795, %f32796, %f32797 }; 
	// end inline asm
	// begin inline asm
	mma.sync.aligned.m16n8k8.row.col.f32.bf16.bf16.f32    { %f32798, %f32799, %f32800, %f32801 },    { %r1, %r2 },            { %r3 },                { %f32798, %f32799, %f32800, %f32801 }; 
	// end inline asm
	// begin inline asm
	mma.sync.aligned.m16n8k8.row.col.f32.bf16.bf16.f32    { %f32794, %f32795, %f32796, %f32797 },    { %r1, %r2 },            { %r3 },                { %f32794, %f32795, %f32796, %f32797 }; 
	// end inline asm
	// begin inline asm
	mma.sync.aligned.m16n8k8.row.col.f32.bf16.bf16.f32    { %f32798, %f32799, %f32800, %f32801 },    { %r1, %r2 },            { %r3 },                { %f32798, %f32799, %f32800, %f32801 }; 
	// end inline asm
	// begin inline asm
	mma.sync.aligned.m16n8k8.row.col.f32.bf16.bf16.f32    { %f32794, %f32795, %f32796, %f32797 },    { %r1, %r2 },            { %r3 },                { %f32794, %f32795, %f32796, %f32797 }; 
	// end inline asm
	// begin inline asm
	mma.sync.aligned.m16n8k8.row.col.f32.bf16.bf16.f32    { %f32798, %f32799, %f32800, %f32801 },    { %r1, %r2 },            { %r3 },                { %f32798, %f32799, %f32800, %f32801 }; 
	// end inline asm
	// begin inline asm
	mma.sync.aligned.m16n8k8.row.col.f32.bf16.bf16.f32    { %f32794, %f32795, %f32796, %f32797 },    { %r1, %r2 },            { %r3 },                { %f32794, %f32795, %f32796, %f32797 }; 
	// end inline asm
	// begin inline asm
	mma.sync.aligned.m16n8k8.row.col.f32.bf16.bf16.f32    { %f32798, %f32799, %f32800, %f32801 },    { %r1, %r2 },            { %r3 },                { %f32798, %f32799, %f32800, %f32801 }; 
	// end inline asm
	// begin inline asm
	mma.sync.aligned.m16n8k8.row.col.f32.bf16.bf16.f32    { %f32794, %f32795, %f32796, %f32797 },    { %r1, %r2 },            { %r3 },                { %f32794, %f32795, %f32796, %f32797 }; 
	// end inline asm
	// begin inline asm
	mma.sync.aligned.m16n8k8.row.col.f32.bf16.bf16.f32    { %f32798, %f32799, %f32800, %f32801 },    { %r1, %r2 },            { %r3 },                { %f32798, %f32799, %f32800, %f32801 }; 
	// end inline asm
	// begin inline asm
	mma.sync.aligned.m16n8k8.row.col.f32.bf16.bf16.f32    { %f32794, %f32795, %f32796, %f32797 },    { %r1, %r2 },            { %r3 },                { %f32794, %f32795, %f32796, %f32797 }; 
	// end inline asm
	// begin inline asm
	mma.sync.aligned.m16n8k8.row.col.f32.bf16.bf16.f32    { %f32798, %f32799, %f32800, %f32801 },    { %r1, %r2 },            { %r3 },                { %f32798, %f32799, %f32800, %f32801 }; 
	// end inline asm
	// begin inline asm
	mma.sync.aligned.m16n8k8.row.col.f32.bf16.bf16.f32    { %f32794, %f32795, %f32796, %f32797 },    { %r1, %r2 },            { %r3 },                { %f32794, %f32795, %f32796, %f32797 }; 
	// end inline asm
	// begin inline asm
	mma.sync.aligned.m16n8k8.row.col.f32.bf16.bf16.f32    { %f32798, %f32799, %f32800, %f32801 },    { %r1, %r2 },            { %r3 },                { %f32798, %f32799, %f32800, %f32801 }; 
	// end inline asm
	// begin inline asm
	mma.sync.aligned.m16n8k8.row.col.f32.bf16.bf16.f32    { %f32794, %f32795, %f32796, %f32797 },    { %r1, %r2 },            { %r3 },                { %f32794, %f32795, %f32796, %f32797 }; 
	// end inline asm
	// begin inline asm
	mma.sync.aligned.m16n8k8.row.col.f32.bf16.bf16.f32    { %f32798, %f32799, %f32800, %f32801 },    { %r1, %r2 },            { %r3 },                { %f32798, %f32799, %f32800, %f32801 }; 
	// end inline asm
	// begin inline asm
	mma.sync.aligned.m16n8k8.row.col.f32.bf16.bf16.f32    { %f32794, %f32795, %f32796, %f32797 },    { %r1, %r2 },            { %r3 },                { %f32794, %f32795, %f32796, %f32797 }; 
	// end inline asm
	// begin inline asm
	mma.sync.aligned.m16n8k8.row.col.f32.bf16.bf16.f32    { %f32798, %f32799, %f32800, %f32801 },    { %r1, %r2 },            { %r3 },                { %f32798, %f32799, %f32800, %f32801 }; 
	// end inline asm
	// begin inline asm
	mma.sync.aligned.m16n8k8.row.col.f32.bf16.bf16.f32    { %f32794, %f32795, %f32796, %f32797 },    { %r1, %r2 },            { %r3 },                { %f32794, %f32795, %f32796, %f32797 }; 
	// end inline asm
	// begin inline asm
	mma.sync.aligned.m16n8k8.row.col.f32.bf16.bf16.f32    { %f32798, %f32799, %f32800, %f32801 },    { %r1, %r2 },            { %r3 },                { %f32798, %f32799, %f32800, %f32801 }; 
	// end inline asm
	// begin inline asm
	mma.sync.aligned.m16n8k8.row.col.f32.bf16.bf16.f32    { %f32794, %f32795, %f32796, %f32797 },    { %r1, %r2 },            { %r3 },                { %f32794, %f32795, %f32796, %f32797 }; 
	// end inline asm
	// begin inline asm
	mma.sync.aligned.m16n8k8.row.col.f32.bf16.bf16.f32    { %f32798, %f32799, %f32800, %f32801 },    { %r1, %r2 },            { %r3 },                { %f32798, %f32799, %f32800, %f32801 }; 
	// end inline asm
	// begin inline asm
	mma.sync.aligned.m16n8k8.row.col.f32.bf16.bf16.f32    { %f32794, %f32795, %f32796, %f32797 },    { %r1, %r2 },            { %r3 },                { %f32794, %f32795, %f32796, %f32797 }; 
	// end inline asm
	// begin inline asm
	mma.sync.aligned.m16n8k8.row.col.f32.bf16.bf16.f32    { %f32798, %f32799, %f32800, %f32801 },    { %r1, %r2 },            { %r3 },                { %f32798, %f32799, %f32800, %f32801 }; 
	// end inline asm
	// begin inline asm
	mma.sync.aligned.m16n8k8.row.col.f32.bf16.bf16.f32    { %f32794, %f32795, %f32796, %f32797 },    { %r1, %r2 },            { %r3 },                { %f32794, %f32795, %f32796, %f32797 }; 
	// end inline asm
	// begin inline asm
	mma.sync.aligned.m16n8k8.row.col.f32.bf16.bf16.f32    { %f32798, %f32799, %f32800, %f32801 },    { %r1, %r2 },            { %r3 },                { %f32798, %f32799, %f32800, %f32801 }; 
	// end inline asm
	// begin inline asm
	mma.sync.aligned.m16n8k8.row.col.f32.bf16.bf16.f32    { %f32794, %f32795, %f32796, %f32797 },    { %r1, %r2 },            { %r3 },                { %f32794, %f32795, %f32796, %f32797 }; 
	// end inline asm
	// begin inline asm
	mma.sync.aligned.m16n8k8.row.col.f32.bf16.bf16.f32    { %f32798, %f32799, %f32800, %f32801 },    { %r1, %r2 },            { %r3 },                { %f32798, %f32799, %f32800, %f32801 }; 
	// end inline asm
	// begin inline asm
	mma.sync.aligned.m16n8k8.row.col.f32.bf16.bf16.f32    { %f32794, %f32795, %f32796, %f32797 },    { %r1, %r2 },            { %r3 },                { %f32794, %f32795, %f32796, %f32797 }; 
	// end inline asm
	// begin inline asm
	mma.sync.aligned.m16n8k8.row.col.f32.bf16.bf16.f32    { %f32798, %f32799, %f32800, %f32801 },    { %r1, %r2 },            { %r3 },                { %f32798, %f32799, %f32800, %f32801 }; 
	// end inline asm
	// begin inline asm
	mma.sync.aligned.m16n8k8.row.col.f32.bf16.bf16.f32    { %f32794, %f32795, %f32796, %f32797 },    { %r1, %r2 },            { %r3 },                { %f32794, %f32795, %f32796, %f32797 }; 
	// end inline asm
	// begin inline asm
	mma.sync.aligned.m16n8k8.row.col.f32.bf16.bf16.f32    { %f32798, %f32799, %f32800, %f32801 },    { %r1, %r2 },            { %r3 },                { %f32798, %f32799, %f32800, %f32801 }; 
	// end inline asm
	// begin inline asm
	mma.sync.aligned.m16n8k8.row.col.f32.bf16.bf16.f32    { %f32794, %f32795, %f32796, %f32797 },    { %r1, %r2 },            { %r3 },                { %f32794, %f32795, %f32796, %f32797 }; 
	// end inline asm
	// begin inline asm
	mma.sync.aligned.m16n8k8.row.col.f32.bf16.bf16.f32    { %f32798, %f32799, %f32800, %f32801 },    { %r1, %r2 },            { %r3 },                { %f32798, %f32799, %f32800, %f32801 }; 
	// end inline asm
	// begin inline asm
	mma.sync.aligned.m16n8k8.row.col.f32.bf16.bf16.f32    { %f32794, %f32795, %f32796, %f32797 },    { %r1, %r2 },            { %r3 },                { %f32794, %f32795, %f32796, %f32797 }; 
	// end inline asm
	// begin inline asm
	mma.sync.aligned.m16n8k8.row.col.f32.bf16.bf16.f32    { %f32798, %f32799, %f32800, %f32801 },    { %r1, %r2 },            { %r3 },                { %f32798, %f32799, %f32800, %f32801 }; 
	// end inline asm
	// begin inline asm
	mma.sync.aligned.m16n8k8.row.col.f32.bf16.bf16.f32    { %f32794, %f32795, %f32796, %f32797 },    { %r1, %r2 },            { %r3 },                { %f32794, %f32795, %f32796, %f32797 }; 
	// end inline asm
	// begin inline asm
	mma.sync.aligned.m16n8k8.row.col.f32.bf16.bf16.f32    { %f32798, %f32799, %f32800, %f32801 },    { %r1, %r2 },            { %r3 },                { %f32798, %f32799, %f32800, %f32801 }; 
	// end inline asm
	// begin inline asm
	mma.sync.aligned.m16n8k8.row.col.f32.bf16.bf16.f32    { %f32794, %f32795, %f32796, %f32797 },    { %r1, %r2 },            { %r3 },                { %f32794, %f32795, %f32796, %f32797 }; 
	// end inline asm
	// begin inline asm
	mma.sync.aligned.m16n8k8.row.col.f32.bf16.bf16.f32    { %f32798, %f32799, %f32800, %f32801 },    { %r1, %r2 },            { %r3 },                { %f32798, %f32799, %f32800, %f32801 }; 
	// end inline asm
	// begin inline asm
	mma.sync.aligned.m16n8k8.row.col.f32.bf16.bf16.f32    { %f32794, %f32795, %f32796, %f32797 },    { %r1, %r2 },            { %r3 },                { %f32794, %f32795, %f32796, %f32797 }; 
	// end inline asm
	// begin inline asm
	mma.sync.aligned.m16n8k8.row.col.f32.bf16.bf16.f32    { %f32798, %f32799, %f32800, %f32801 },    { %r1, %r2 },            { %r3 },                { %f32798, %f32799, %f32800, %f32801 }; 
	// end inline asm
	// begin inline asm
	mma.sync.aligned.m16n8k8.row.col.f32.bf16.bf16.f32    { %f32794, %f32795, %f32796, %f32797 },    { %r1, %r2 },            { %r3 },                { %f32794, %f32795, %f32796, %f32797 }; 
	// end inline asm
	// begin inline asm
	mma.sync.aligned.m16n8k8.row.col.f32.bf16.bf16.f32    { %f32798, %f32799, %f32800, %f32801 },    { %r1, %r2 },            { %r3 },                { %f32798, %f32799, %f32800, %f32801 }; 
	// end inline asm
	// begin inline asm
	mma.sync.aligned.m16n8k8.row.col.f32.bf16.bf16.f32    { %f32794, %f32795, %f32796, %f32797 },    { %r1, %r2 },            { %r3 },                { %f32794, %f32795, %f32796, %f32797 }; 
	// end inline asm
	// begin inline asm
	mma.sync.aligned.m16n8k8.row.col.f32.bf16.bf16.f32    { %f32798, %f32799, %f32800, %f32801 },    { %r1, %r2 },            { %r3 },                { %f32798, %f32799, %f32800, %f32801 }; 
	// end inline asm
	// begin inline asm
	mma.sync.aligned.m16n8k8.row.col.f32.bf16.bf16.f32    { %f32794, %f32795, %f32796, %f32797 },    { %r1, %r2 },            { %r3 },                { %f32794, %f32795, %f32796, %f32797 }; 
	// end inline asm
	// begin inline asm
	mma.sync.aligned.m16n8k8.row.col.f32.bf16.bf16.f32    { %f32798, %f32799, %f32800, %f32801 },    { %r1, %r2 },            { %r3 },                { %f32798, %f32799, %f32800, %f32801 }; 
	// end inline asm
	// begin inline asm
	mma.sync.aligned.m16n8k8.row.col.f32.bf16.bf16.f32    { %f32794, %f32795, %f32796, %f32797 },    { %r1, %r2 },            { %r3 },                { %f32794, %f32795, %f32796, %f32797 }; 
	// end inline asm
	// begin inline asm
	mma.sync.aligned.m16n8k8.row.col.f32.bf16.bf16.f32    { %f32798, %f32799, %f32800, %f32801 },    { %r1, %r2 },            { %r3 },                { %f32798, %f32799, %f32800, %f32801 }; 
	// end inline asm
	// begin inline asm
	mma.sync.aligned.m16n8k8.row.col.f32.bf16.bf16.f32    { %f32794, %f32795, %f32796, %f32797 },    { %r1, %r2 },            { %r3 },                { %f32794, %f32795, %f32796, %f32797 }; 
	// end inline asm
	// begin inline asm
	mma.sync.aligned.m16n8k8.row.col.f32.bf16.bf16.f32    { %f32798, %f32799, %f32800, %f32801 },    { %r1, %r2 },            { %r3 },                { %f32798, %f32799, %f32800, %f32801 }; 
	// end inline asm
	// begin inline asm
	mma.sync.aligned.m16n8k8.row.col.f32.bf16.bf16.f32    { %f32794, %f32795, %f32796, %f32797 },    { %r1, %r2 },            { %r3 },                { %f32794, %f32795, %f32796, %f32797 }; 
	// end inline asm
	// begin inline asm
	mma.sync.aligned.m16n8k8.row.col.f32.bf16.bf16.f32    { %f32798, %f32799, %f32800, %f32801 },    { %r1, %r2 },            { %r3 },                { %f32798, %f32799, %f32800, %f32801 }; 
	// end inline asm
	// begin inline asm
	mma.sync.aligned.m16n8k8.row.col.f32.bf16.bf16.f32    { %f32794, %f32795, %f32796, %f32797 },    { %r1, %r2 },            { %r3 },                { %f32794, %f32795, %f32796, %f32797 }; 
	// end inline asm
	// begin inline asm
	mma.sync.aligned.m16n8k8.row.col.f32.bf16.bf16.f32    { %f32798, %f32799, %f32800, %f32801 },    { %r1, %r2 },            { %r3 },                { %f32798, %f32799, %f32800, %f32801 }; 
	// end inline asm
	// begin inline asm
	mma.sync.aligned.m16n8k8.row.col.f32.bf16.bf16.f32    { %f32794, %f32795, %f32796, %f32797 },    { %r1, %r2 },            { %r3 },                { %f32794, %f32795, %f32796, %f32797 }; 
	// end inline asm
	// begin inline asm
	mma.sync.aligned.m16n8k8.row.col.f32.bf16.bf16.f32    { %f32798, %f32799, %f32800, %f32801 },    { %r1, %r2 },            { %r3 },                { %f32798, %f32799, %f32800, %f32801 }; 
	// end inline asm
	// begin inline asm
	mma.sync.aligned.m16n8k8.row.col.f32.bf16.bf16.f32    { %f32794, %f32795, %f32796, %f32797 },    { %r1, %r2 },            { %r3 },                { %f32794, %f32795, %f32796, %f32797 }; 
	// end inline asm
	// begin inline asm
	mma.sync.aligned.m16n8k8.row.col.f32.bf16.bf16.f32    { %f32798, %f32799, %f32800, %f32801 },    { %r1, %r2 },            { %r3 },                { %f32798, %f32799, %f32800, %f32801 }; 
	// end inline asm
	// begin inline asm
	mma.sync.aligned.m16n8k8.row.col.f32.bf16.bf16.f32    { %f32794, %f32795, %f32796, %f32797 },    { %r1, %r2 },            { %r3 },                { %f32794, %f32795, %f32796, %f32797 }; 
	// end inline asm
	// begin inline asm
	mma.sync.aligned.m16n8k8.row.col.f32.bf16.bf16.f32    { %f32798, %f32799, %f32800, %f32801 },    { %r1, %r2 },            { %r3 },                { %f32798, %f32799, %f32800, %f32801 }; 
	// end inline asm
	// begin inline asm
	mma.sync.aligned.m16n8k8.row.col.f32.bf16.bf16.f32    { %f32794, %f32795, %f32796, %f32797 },    { %r1, %r2 },            { %r3 },                { %f32794, %f32795, %f32796, %f32797 }; 
	// end inline asm
	// begin inline asm
	mma.sync.aligned.m16n8k8.row.col.f32.bf16.bf16.f32    { %f32798, %f32799, %f32800, %f32801 },    { %r1, %r2 },            { %r3 },                { %f32798, %f32799, %f32800, %f32801 }; 
	// end inline asm
	// begin inline asm
	mma.sync.aligned.m16n8k8.row.col.f32.bf16.bf16.f32    { %f32794, %f32795, %f32796, %f32797 },    { %r1, %r2 },            { %r3 },                { %f32794, %f32795, %f32796, %f32797 }; 
	// end inline asm
	// begin inline asm
	mma.sync.aligned.m16n8k8.row.col.f32.bf16.bf16.f32    { %f32798, %f32799, %f32800, %f32801 },    { %r1, %r2 },            { %r3 },                { %f32798, %f32799, %f32800, %f32801 }; 
	// end inline asm
	// begin inline asm
	mma.sync.aligned.m16n8k8.row.col.f32.bf16.bf16.f32    { %f32794, %f32795, %f32796, %f32797 },    { %r1, %r2 },            { %r3 },                { %f32794, %f32795, %f32796, %f32797 }; 
	// end inline asm
	// begin inline asm
	mma.sync.aligned.m16n8k8.row.col.f32.bf16.bf16.f32    { %f32798, %f32799, %f32800, %f32801 },    { %r1, %r2 },            { %r3 },                { %f32798, %f32799, %f32800, %f32801 }; 
	// end inline asm
	// begin inline asm
	mma.sync.aligned.m16n8k8.row.col.f32.bf16.bf16.f32    { %f32794, %f32795, %f32796, %f32797 },    { %r1, %r2 },            { %r3 },                { %f32794, %f32795, %f32796, %f32797 }; 
	// end inline asm
	// begin inline asm
	mma.sync.aligned.m16n8k8.row.col.f32.bf16.bf16.f32    { %f32798, %f32799, %f32800, %f32801 },    { %r1, %r2 },            { %r3 },                { %f32798, %f32799, %f32800, %f32801 }; 
	// end inline asm
	// begin inline asm
	mma.sync.aligned.m16n8k8.row.col.f32.bf16.bf16.f32    { %f32794, %f32795, %f32796, %f32797 },    { %r1, %r2 },            { %r3 },                { %f32794, %f32795, %f32796, %f32797 }; 
	// end inline asm
	// begin inline asm
	mma.sync.aligned.m16n8k8.row.col.f32.bf16.bf16.f32    { %f32798, %f32799, %f32800, %f32801 },    { %r1, %r2 },            { %r3 },                { %f32798, %f32799, %f32800, %f32801 }; 
	// end inline asm
	// begin inline asm
	mma.sync.aligned.m16n8k8.row.col.f32.bf16.bf16.f32    { %f32794, %f32795, %f32796, %f32797 },    { %r1, %r2 },            { %r3 },                { %f32794, %f32795, %f32796, %f32797 }; 
	// end inline asm
	// begin inline asm
	mma.sync.aligned.m16n8k8.row.col.f32.bf16.bf16.f32    { %f32798, %f32799, %f32800, %f32801 },    { %r1, %r2 },            { %r3 },                { %f32798, %f32799, %f32800, %f32801 }; 
	// end inline asm
	// begin inline asm
	mma.sync.aligned.m16n8k8.row.col.f32.bf16.bf16.f32    { %f32794, %f32795, %f32796, %f32797 },    { %r1, %r2 },            { %r3 },                { %f32794, %f32795, %f32796, %f32797 }; 
	// end inline asm
	// begin inline asm
	mma.sync.aligned.m16n8k8.row.col.f32.bf16.bf16.f32    { %f32798, %f32799, %f32800, %f32801 },    { %r1, %r2 },            { %r3 },                { %f32798, %f32799, %f32800, %f32801 }; 
	// end inline asm
	// begin inline asm
	mma.sync.aligned.m16n8k8.row.col.f32.bf16.bf16.f32    { %f32794, %f32795, %f32796, %f32797 },    { %r1, %r2 },            { %r3 },                { %f32794, %f32795, %f32796, %f32797 }; 
	// end inline asm
	// begin inline asm
	mma.sync.aligned.m16n8k8.row.col.f32.bf16.bf16.f32    { %f32798, %f32799, %f32800, %f32801 },    { %r1, %r2 },            { %r3 },                { %f32798, %f32799, %f32800, %f32801 }; 
	// end inline asm
	// begin inline asm
	mma.sync.aligned.m16n8k8.row.col.f32.bf16.bf16.f32    { %f32794, %f32795, %f32796, %f32797 },    { %r1, %r2 },            { %r3 },                { %f32794, %f32795, %f32796, %f32797 }; 
	// end inline asm
	// begin inline asm
	mma.sync.aligned.m16n8k8.row.col.f32.bf16.bf16.f32    { %f32798, %f32799, %f32800, %f32801 },    { %r1, %r2 },            { %r3 },                { %f32798, %f32799, %f32800, %f32801 }; 
	// end inline asm
	// begin inline asm
	mma.sync.aligned.m16n8k8.row.col.f32.bf16.bf16.f32    { %f32794, %f32795, %f32796, %f32797 },    { %r1, %r2 },            { %r3 },                { %f32794, %f32795, %f32796, %f32797 }; 
	// end inline asm
	// begin inline asm
	mma.sync.aligned.m16n8k8.row.col.f32.bf16.bf16.f32    { %f32798, %f32799, %f32800, %f32801 },    { %r1, %r2 },            { %r3 },                { %f32798, %f32799, %f32800, %f32801 }; 
	// end inline asm
	// begin inline asm
	mma.sync.aligned.m16n8k8.row.col.f32.bf16.bf16.f32    { %f32794, %f32795, %f32796, %f32797 },    { %r1, %r2 },            { %r3 },                { %f32794, %f32795, %f32796, %f32797 }; 
	// end inline asm
	// begin inline asm
	mma.sync.aligned.m16n8k8.row.col.f32.bf16.bf16.f32    { %f32798, %f32799, %f32800, %f32801 },    { %r1, %r2 },            { %r3 },                { %f32798, %f32799, %f32800, %f32801 }; 
	// end inline asm
	// begin inline asm
	mma.sync.aligned.m16n8k8.row.col.f32.bf16.bf16.f32    { %f32794, %f32795, %f32796, %f32797 },    { %r1, %r2 },            { %r3 },                { %f32794, %f32795, %f32796, %f32797 }; 
	// end inline asm
	// begin inline asm
	mma.sync.aligned.m16n8k8.row.col.f32.bf16.bf16.f32    { %f32798, %f32799, %f32800, %f32801 },    { %r1, %r2 },            { %r3 },                { %f32798, %f32799, %f32800, %f32801 }; 
	// end inline asm
	// begin inline asm
	mma.sync.aligned.m16n8k8.row.col.f32.bf16.bf16.f32    { %f32794, %f32795, %f32796, %f32797 },    { %r1, %r2 },            { %r3 },                { %f32794, %f32795, %f32796, %f32797 }; 
	// end inline asm
	// begin inline asm
	mma.sync.aligned.m16n8k8.row.col.f32.bf16.bf16.f32    { %f32798, %f32799, %f32800, %f32801 },    { %r1, %r2 },            { %r3 },                { %f32798, %f32799, %f32800, %f32801 }; 
	// end inline asm
	// begin inline asm
	mma.sync.aligned.m16n8k8.row.col.f32.bf16.bf16.f32    { %f32794, %f32795, %f32796, %f32797 },    { %r1, %r2 },            { %r3 },                { %f32794, %f32795, %f32796, %f32797 }; 
	// end inline asm
	// begin inline asm
	mma.sync.aligned.m16n8k8.row.col.f32.bf16.bf16.f32    { %f32798, %f32799, %f32800, %f32801 },    { %r1, %r2 },            { %r3 },                { %f32798, %f32799, %f32800, %f32801 }; 
	// end inline asm
	// begin inline asm
	mma.sync.aligned.m16n8k8.row.col.f32.bf16.bf16.f32    { %f32794, %f32795, %f32796, %f32797 },    { %r1, %r2 },            { %r3 },                { %f32794, %f32795, %f32796, %f32797 }; 
	// end inline asm
	// begin inline asm
	mma.sync.aligned.m16n8k8.row.col.f32.bf16.bf16.f32    { %f32798, %f32799, %f32800, %f32801 },    { %r1, %r2 },            { %r3 },                { %f32798, %f32799, %f32800, %f32801 }; 
	// end inline asm
	// begin inline asm
	mma.sync.aligned.m16n8k8.row.col.f32.bf16.bf16.f32    { %f32794, %f32795, %f32796, %f32797 },    { %r1, %r2 },            { %r3 },                { %f32794, %f32795, %f32796, %f32797 }; 
	// end inline asm
	// begin inline asm
	mma.sync.aligned.m16n8k8.row.col.f32.bf16.bf16.f32    { %f32798, %f32799, %f32800, %f32801 },    { %r1, %r2 },            { %r3 },                { %f32798, %f32799, %f32800, %f32801 }; 
	// end inline asm
	// begin inline asm
	mma.sync.aligned.m16n8k8.row.col.f32.bf16.bf16.f32    { %f32794, %f32795, %f32796, %f32797 },    { %r1, %r2 },            { %r3 },                { %f32794, %f32795, %f32796, %f32797 }; 
	// end inline asm
	// begin inline asm
	mma.sync.aligned.m16n8k8.row.col.f32.bf16.bf16.f32    { %f32798, %f32799, %f32800, %f32801 },    { %r1, %r2 },            { %r3 },                { %f32798, %f32799, %f32800, %f32801 }; 
	// end inline asm
	// begin inline asm
	mma.sync.aligned.m16n8k8.row.col.f32.bf16.bf16.f32    { %f32794, %f32795, %f32796, %f32797 },    { %r1, %r2 },            { %r3 },                { %f32794, %f32795, %f32796, %f32797 }; 
	// end inline asm
	// begin inline asm
	mma.sync.aligned.m16n8k8.row.col.f32.bf16.bf16.f32    { %f32798, %f32799, %f32800, %f32801 },    { %r1, %r2 },            { %r3 },                { %f32798, %f32799, %f32800, %f32801 }; 
	// end inline asm
	// begin inline asm
	mma.sync.aligned.m16n8k8.row.col.f32.bf16.bf16.f32    { %f32794, %f32795, %f32796, %f32797 },    { %r1, %r2 },            { %r3 },                { %f32794, %f32795, %f32796, %f32797 }; 
	// end inline asm
	// begin inline asm
	mma.sync.aligned.m16n8k8.row.col.f32.bf16.bf16.f32    { %f32798, %f32799, %f32800, %f32801 },    { %r1, %r2 },            { %r3 },                { %f32798, %f32799, %f32800, %f32801 }; 
	// end inline asm
	// begin inline asm
	mma.sync.aligned.m16n8k8.row.col.f32.bf16.bf16.f32    { %f32794, %f32795, %f32796, %f32797 },    { %r1, %r2 },            { %r3 },                { %f32794, %f32795, %f32796, %f32797 }; 
	// end inline asm
	// begin inline asm
	mma.sync.aligned.m16n8k8.row.col.f32.bf16.bf16.f32    { %f32798, %f32799, %f32800, %f32801 },    { %r1, %r2 },            { %r3 },                { %f32798, %f32799, %f32800, %f32801 }; 
	// end inline asm
	// begin inline asm
	mma.sync.aligned.m16n8k8.row.col.f32.bf16.bf16.f32    { %f32794, %f32795, %f32796, %f32797 },    { %r1, %r2 },            { %r3 },                { %f32794, %f32795, %f32796, %f32797 }; 
	// end inline asm
	// begin inline asm
	mma.sync.aligned.m16n8k8.row.col.f32.bf16.bf16.f32    { %f32798, %f32799, %f32800, %f32801 },    { %r1, %r2 },            { %r3 },                { %f32798, %f32799, %f32800, %f32801 }; 
	// end inline asm
	// begin inline asm
	mma.sync.aligned.m16n8k8.row.col.f32.bf16.bf16.f32    { %f32794, %f32795, %f32796, %f32797 },    { %r1, %r2 },            { %r3 },                { %f32794, %f32795, %f32796, %f32797 }; 
	// end inline asm
	// begin inline asm
	mma.sync.aligned.m16n8k8.row.col.f32.bf16.bf16.f32    { %f32798, %f32799, %f32800, %f32801 },    { %r1, %r2 },            { %r3 },                { %f32798, %f32799, %f32800, %f32801 }; 
	// end inline asm
	// begin inline asm
	mma.sync.aligned.m16n8k8.row.col.f32.bf16.bf16.f32    { %f32794, %f32795, %f32796, %f32797 },    { %r1, %r2 },            { %r3 },                { %f32794, %f32795, %f32796, %f32797 }; 
	// end inline asm
	// begin inline asm
	mma.sync.aligned.m16n8k8.row.col.f32.bf16.bf16.f32    { %f32798, %f32799, %f32800, %f32801 },    { %r1, %r2 },            { %r3 },                { %f32798, %f32799, %f32800, %f32801 }; 
	// end inline asm
	// begin inline asm
	mma.sync.aligned.m16n8k8.row.col.f32.bf16.bf16.f32    { %f32794, %f32795, %f32796, %f32797 },    { %r1, %r2 },            { %r3 },                { %f32794, %f32795, %f32796, %f32797 }; 
	// end inline asm
	// begin inline asm
	mma.sync.aligned.m16n8k8.row.col.f32.bf16.bf16.f32    { %f32798, %f32799, %f32800, %f32801 },    { %r1, %r2 },            { %r3 },                { %f32798, %f32799, %f32800, %f32801 }; 
	// end inline asm
	// begin inline asm
	mma.sync.aligned.m16n8k8.row.col.f32.bf16.bf16.f32    { %f32794, %f32795, %f32796, %f32797 },    { %r1, %r2 },            { %r3 },                { %f32794, %f32795, %f32796, %f32797 }; 
	// end inline asm
	// begin inline asm
	mma.sync.aligned.m16n8k8.row.col.f32.bf16.bf16.f32    { %f32798, %f32799, %f32800, %f32801 },    { %r1, %r2 },            { %r3 },                { %f32798, %f32799, %f32800, %f32801 }; 
	// end inline asm
	// begin inline asm
	mma.sync.aligned.m16n8k8.row.col.f32.bf16.bf16.f32    { %f32794, %f32795, %f32796, %f32797 },    { %r1, %r2 },            { %r3 },                { %f32794, %f32795, %f32796, %f32797 }; 
	// end inline asm
	// begin inline asm
	mma.sync.aligned.m16n8k8.row.col.f32.bf16.bf16.f32    { %f32798, %f32799, %f32800, %f32801 },    { %r1, %r2 },            { %r3 },                { %f32798, %f32799, %f32800, %f32801 }; 
	// end inline asm
	// begin inline asm
	mma.sync.aligned.m16n8k8.row.col.f32.bf16.bf16.f32    { %f32794, %f32795, %f32796, %f32797 },    { %r1, %r2 },            { %r3 },                { %f32794, %f32795, %f32796, %f32797 }; 
	// end inline asm
	// begin inline asm
	mma.sync.aligned.m16n8k8.row.col.f32.bf16.bf16.f32    { %f32798, %f32799, %f32800, %f32801 },    { %r1, %r2 },            { %r3 },                { %f32798, %f32799, %f32800, %f32801 }; 
	// end inline asm
	// begin inline asm
	mma.sync.aligned.m16n8k8.row.col.f32.bf16.bf16.f32    { %f32794, %f32795, %f32796, %f32797 },    { %r1, %r2 },            { %r3 },                { %f32794, %f32795, %f32796, %f32797 }; 
	// end inline asm
	// begin inline asm
	mma.sync.aligned.m16n8k8.row.col.f32.bf16.bf16.f32    { %f32798, %f32799, %f32800, %f32801 },    { %r1, %r2 },            { %r3 },                { %f32798, %f32799, %f32800, %f32801 }; 
	// end inline asm
	// begin inline asm
	mma.sync.aligned.m16n8k8.row.col.f32.bf16.bf16.f32    { %f32794, %f32795, %f32796, %f32797 },    { %r1, %r2 },            { %r3 },                { %f32794, %f32795, %f32796, %f32797 }; 
	// end inline asm
	// begin inline asm
	mma.sync.aligned.m16n8k8.row.col.f32.bf16.bf16.f32    { %f32798, %f32799, %f32800, %f32801 },    { %r1, %r2 },            { %r3 },                { %f32798, %f32799, %f32800, %f32801 }; 
	// end inline asm
	// begin inline asm
	mma.sync.aligned.m16n8k8.row.col.f32.bf16.bf16.f32    { %f32794, %f32795, %f32796, %f32797 },    { %r1, %r2 },            { %r3 },                { %f32794, %f32795, %f32796, %f32797 }; 
	// end inline asm
	// begin inline asm
	mma.sync.aligned.m16n8k8.row.col.f32.bf16.bf16.f32    { %f32798, %f32799, %f32800, %f32801 },    { %r1, %r2 },            { %r3 },                { %f32798, %f32799, %f32800, %f32801 }; 
	// end inline asm
	// begin inline asm
	mma.sync.aligned.m16n8k8.row.col.f32.bf16.bf16.f32    { %f32794, %f32795, %f32796, %f32797 },    { %r1, %r2 },            { %r3 },                { %f32794, %f32795, %f32796, %f32797 }; 
	// end inline asm
	// begin inline asm
	mma.sync.aligned.m16n8k8.row.col.f32.bf16.bf16.f32    { %f32798, %f32799, %f32800, %f32801 },    { %r1, %r2 },            { %r3 },                { %f32798, %f32799, %f32800, %f32801 }; 
	// end inline asm
	// begin inline asm
	mma.sync.aligned.m16n8k8.row.col.f32.bf16.bf16.f32    { %f32794, %f32795, %f32796, %f32797 },    { %r1, %r2 },            { %r3 },                { %f32794, %f32795, %f32796, %f32797 }; 
	// end inline asm
	// begin inline asm
	mma.sync.aligned.m16n8k8.row.col.f32.bf16.bf16.f32    { %f32798, %f32799, %f32800, %f32801 },    { %r1, %r2 },            { %r3 },                { %f32798, %f32799, %f32800, %f32801 }; 
	// end inline asm
	// begin inline asm
	mma.sync.aligned.m16n8k8.row.col.f32.bf16.bf16.f32    { %f32794, %f32795, %f32796, %f32797 },    { %r1, %r2 },            { %r3 },                { %f32794, %f32795, %f32796, %f32797 }; 
	// end inline asm
	// begin inline asm
	mma.sync.aligned.m16n8k8.row.col.f32.bf16.bf16.f32    { %f32798, %f32799, %f32800, %f32801 },    { %r1, %r2 },            { %r3 },                { %f32798, %f32799, %f32800, %f32801 }; 
	// end inline asm
	// begin inline asm
	mma.sync.aligned.m16n8k8.row.col.f32.bf16.bf16.f32    { %f32794, %f32795, %f32796, %f32797 },    { %r1, %r2 },            { %r3 },                { %f32794, %f32795, %f32796, %f32797 }; 
	// end inline asm
	// begin inline asm
	mma.sync.aligned.m16n8k8.row.col.f32.bf16.bf16.f32    { %f32798, %f32799, %f32800, %f32801 },    { %r1, %r2 },            { %r3 },                { %f32798, %f32799, %f32800, %f32801 }; 
	// end inline asm
	// begin inline asm
	mma.sync.aligned.m16n8k8.row.col.f32.bf16.bf16.f32    { %f32794, %f32795, %f32796, %f32797 },    { %r1, %r2 },            { %r3 },                { %f32794, %f32795, %f32796, %f32797 }; 
	// end inline asm
	// begin inline asm
	mma.sync.aligned.m16n8k8.row.col.f32.bf16.bf16.f32    { %f32798, %f32799, %f32800, %f32801 },    { %r1, %r2 },            { %r3 },                { %f32798, %f32799, %f32800, %f32801 }; 
	// end inline asm
	// begin inline asm
	mma.sync.aligned.m16n8k8.row.col.f32.bf16.bf16.f32    { %f32794, %f32795, %f32796, %f32797 },    { %r1, %r2 },            { %r3 },                { %f32794, %f32795, %f32796, %f32797 }; 
	// end inline asm
	// begin inline asm
	mma.sync.aligned.m16n8k8.row.col.f32.bf16.bf16.f32    { %f32798, %f32799, %f32800, %f32801 },    { %r1, %r2 },            { %r3 },                { %f32798, %f32799, %f32800, %f32801 }; 
	// end inline asm
	// begin inline asm
	mma.sync.aligned.m16n8k8.row.col.f32.bf16.bf16.f32    { %f32794, %f32795, %f32796, %f32797 },    { %r1, %r2 },            { %r3 },                { %f32794, %f32795, %f32796, %f32797 }; 
	// end inline asm
	// begin inline asm
	mma.sync.aligned.m16n8k8.row.col.f32.bf16.bf16.f32    { %f32798, %f32799, %f32800, %f32801 },    { %r1, %r2 },            { %r3 },                { %f32798, %f32799, %f32800, %f32801 }; 
	// end inline asm
	// begin inline asm
	mma.sync.aligned.m16n8k8.row.col.f32.bf16.bf16.f32    { %f32794, %f32795, %f32796, %f32797 },    { %r1, %r2 },            { %r3 },                { %f32794, %f32795, %f32796, %f32797 }; 
	// end inline asm
	// begin inline asm
	mma.sync.aligned.m16n8k8.row.col.f32.bf16.bf16.f32    { %f32798, %f32799, %f32800, %f32801 },    { %r1, %r2 },            { %r3 },                { %f32798, %f32799, %f32800, %f32801 }; 
	// end inline asm
	// begin inline asm
	mma.sync.aligned.m16n8k8.row.col.f32.bf16.bf16.f32    { %f32794, %f32795, %f32796, %f32797 },    { %r1, %r2 },            { %r3 },                { %f32794, %f32795, %f32796, %f32797 }; 
	// end inline asm
	// begin inline asm
	mma.sync.aligned.m16n8k8.row.col.f32.bf16.bf16.f32    { %f32798, %f32799, %f32800, %f32801 },    { %r1, %r2 },            { %r3 },                { %f32798, %f32799, %f32800, %f32801 }; 
	// end inline asm
	// begin inline asm
	mma.sync.aligned.m16n8k8.row.col.f32.bf16.bf16.f32    { %f32794, %f32795, %f32796, %f32797 },    { %r1, %r2 },            { %r3 },                { %f32794, %f32795, %f32796, %f32797 }; 
	// end inline asm
	// begin inline asm
	mma.sync.aligned.m16n8k8.row.col.f32.bf16.bf16.f32    { %f32798, %f32799, %f32800, %f32801 },    { %r1, %r2 },            { %r3 },                { %f32798, %f32799, %f32800, %f32801 }; 
	// end inline asm
	// begin inline asm
	mma.sync.aligned.m16n8k8.row.col.f32.bf16.bf16.f32    { %f32794, %f32795, %f32796, %f32797 },    { %r1, %r2 },            { %r3 },                { %f32794, %f32795, %f32796, %f32797 }; 
	// end inline asm
	// begin inline asm
	mma.sync.aligned.m16n8k8.row.col.f32.bf16.bf16.f32    { %f32798, %f32799, %f32800, %f32801 },    { %r1, %r2 },            { %r3 },                { %f32798, %f32799, %f32800, %f32801 }; 
	// end inline asm
	// begin inline asm
	mma.sync.aligned.m16n8k8.row.col.f32.bf16.bf16.f32    { %f32794, %f32795, %f32796, %f32797 },    { %r1, %r2 },            { %r3 },                { %f32794, %f32795, %f32796, %f32797 }; 
	// end inline asm
	// begin inline asm
	mma.sync.aligned.m16n8k8.row.col.f32.bf16.bf16.f32    { %f32798, %f32799, %f32800, %f32801 },    { %r1, %r2 },            { %r3 },                { %f32798, %f32799, %f32800, %f32801 }; 
	// end inline asm
	// begin inline asm
	mma.sync.aligned.m16n8k8.row.col.f32.bf16.bf16.f32    { %f32794, %f32795, %f32796, %f32797 },    { %r1, %r2 },            { %r3 },                { %f32794, %f32795, %f32796, %f32797 }; 
	// end inline asm
	// begin inline asm
	mma.sync.aligned.m16n8k8.row.col.f32.bf16.bf16.f32    { %f32798, %f32799, %f32800, %f32801 },    { %r1, %r2 },            { %r3 },                { %f32798, %f32799, %f32800, %f32801 }; 
	// end inline asm
	// begin inline asm
	mma.sync.aligned.m16n8k8.row.col.f32.bf16.bf16.f32    { %f32794, %f32795, %f32796, %f32797 },    { %r1, %r2 },            { %r3 },                { %f32794, %f32795, %f32796, %f32797 }; 
	// end inline asm
	// begin inline asm
	mma.sync.aligned.m16n8k8.row.col.f32.bf16.bf16.f32    { %f32798, %f32799, %f32800, %f32801 },    { %r1, %r2 },            { %r3 },                { %f32798, %f32799, %f32800, %f32801 }; 
	// end inline asm
	// begin inline asm
	mma.sync.aligned.m16n8k8.row.col.f32.bf16.bf16.f32    { %f32794, %f32795, %f32796, %f32797 },    { %r1, %r2 },            { %r3 },                { %f32794, %f32795, %f32796, %f32797 }; 
	// end inline asm
	// begin inline asm
	mma.sync.aligned.m16n8k8.row.col.f32.bf16.bf16.f32    { %f32798, %f32799, %f32800, %f32801 },    { %r1, %r2 },            { %r3 },                { %f32798, %f32799, %f32800, %f32801 }; 
	// end inline asm
	// begin inline asm
	mma.sync.aligned.m16n8k8.row.col.f32.bf16.bf16.f32    { %f32794, %f32795, %f32796, %f32797 },    { %r1, %r2 },            { %r3 },                { %f32794, %f32795, %f32796, %f32797 }; 
	// end inline asm
	// begin inline asm
	mma.sync.aligned.m16n8k8.row.col.f32.bf16.bf16.f32    { %f32798, %f32799, %f32800, %f32801 },    { %r1, %r2 },            { %r3 },                { %f32798, %f32799, %f32800, %f32801 }; 
	// end inline asm
	// begin inline asm
	mma.sync.aligned.m16n8k8.row.col.f32.bf16.bf16.f32    { %f32794, %f32795, %f32796, %f32797 },    { %r1, %r2 },            { %r3 },                { %f32794, %f32795, %f32796, %f32797 }; 
	// end inline asm
	// begin inline asm
	mma.sync.aligned.m16n8k8.row.col.f32.bf16.bf16.f32    { %f32798, %f32799, %f32800, %f32801 },    { %r1, %r2 },            { %r3 },                { %f32798, %f32799, %f32800, %f32801 }; 
	// end inline asm
	// begin inline asm
	mma.sync.aligned.m16n8k8.row.col.f32.bf16.bf16.f32    { %f32794, %f32795, %f32796, %f32797 },    { %r1, %r2 },            { %r3 },                { %f32794, %f32795, %f32796, %f32797 }; 
	// end inline asm
	// begin inline asm
	mma.sync.aligned.m16n8k8.row.col.f32.bf16.bf16.f32    { %f32798, %f32799, %f32800, %f32801 },    { %r1, %r2 },            { %r3 },                { %f32798, %f32799, %f32800, %f32801 }; 
	// end inline asm
	// begin inline asm
	mma.sync.aligned.m16n8k8.row.col.f32.bf16.bf16.f32    { %f32794, %f32795, %f32796, %f32797 },    { %r1, %r2 },            { %r3 },                { %f32794, %f32795, %f32796, %f32797 }; 
	// end inline asm
	// begin inline asm
	mma.sync.aligned.m16n8k8.row.col.f32.bf16.bf16.f32    { %f32798, %f32799, %f32800, %f32801 },    { %r1, %r2 },            { %r3 },                { %f32798, %f32799, %f32800, %f32801 }; 
	// end inline asm
	// begin inline asm
	mma.sync.aligned.m16n8k8.row.col.f32.bf16.bf16.f32    { %f32794, %f32795, %f32796, %f32797 },    { %r1, %r2 },            { %r3 },                { %f32794, %f32795, %f32796, %f32797 }; 
	// end inline asm
	// begin inline asm
	mma.sync.aligned.m16n8k8.row.col.f32.bf16.bf16.f32    { %f32798, %f32799, %f32800, %f32801 },    { %r1, %r2 },            { %r3 },                { %f32798, %f32799, %f32800, %f32801 }; 
	// end inline asm
	// begin inline asm
	mma.sync.aligned.m16n8k8.row.col.f32.bf16.bf16.f32    { %f32794, %f32795, %f32796, %f32797 },    { %r1, %r2 },            { %r3 },                { %f32794, %f32795, %f32796, %f32797 }; 
	// end inline asm
	// begin inline asm
	mma.sync.aligned.m16n8k8.row.col.f32.bf16.bf16.f32    { %f32798, %f32799, %f32800, %f32801 },    { %r1, %r2 },            { %r3 },                { %f32798, %f32799, %f32800, %f32801 }; 
	// end inline asm
	// begin inline asm
	mma.sync.aligned.m16n8k8.row.col.f32.bf16.bf16.f32    { %f32794, %f32795, %f32796, %f32797 },    { %r1, %r2 },            { %r3 },                { %f32794, %f32795, %f32796, %f32797 }; 
	// end inline asm
	// begin inline asm
	mma.sync.aligned.m16n8k8.row.col.f32.bf16.bf16.f32    { %f32798, %f32799, %f32800, %f32801 },    { %r1, %r2 },            { %r3 },                { %f32798, %f32799, %f32800, %f32801 }; 
	// end inline asm
	// begin inline asm
	mma.sync.aligned.m16n8k8.row.col.f32.bf16.bf16.f32    { %f32794, %f32795, %f32796, %f32797 },    { %r1, %r2 },            { %r3 },                { %f32794, %f32795, %f32796, %f32797 }; 
	// end inline asm
	// begin inline asm
	mma.sync.aligned.m16n8k8.row.col.f32.bf16.bf16.f32    { %f32798, %f32799, %f32800, %f32801 },    { %r1, %r2 },            { %r3 },                { %f32798, %f32799, %f32800, %f32801 }; 
	// end inline asm
	// begin inline asm
	mma.sync.aligned.m16n8k8.row.col.f32.bf16.bf16.f32    { %f32794, %f32795, %f32796, %f32797 },    { %r1, %r2 },            { %r3 },                { %f32794, %f32795, %f32796, %f32797 }; 
	// end inline asm
	// begin inline asm
	mma.sync.aligned.m16n8k8.row.col.f32.bf16.bf16.f32    { %f32798, %f32799, %f32800, %f32801 },    { %r1, %r2 },            { %r3 },                { %f32798, %f32799, %f32800, %f32801 }; 
	// end inline asm
	// begin inline asm
	mma.sync.aligned.m16n8k8.row.col.f32.bf16.bf16.f32    { %f32794, %f32795, %f32796, %f32797 },    { %r1, %r2 },            { %r3 },                { %f32794, %f32795, %f32796, %f32797 }; 
	// end inline asm
	// begin inline asm
	mma.sync.aligned.m16n8k8.row.col.f32.bf16.bf16.f32    { %f32798, %f32799, %f32800, %f32801 },    { %r1, %r2 },            { %r3 },                { %f32798, %f32799, %f32800, %f32801 }; 
	// end inline asm
	// begin inline asm
	mma.sync.aligned.m16n8k8.row.col.f32.bf16.bf16.f32    { %f32794, %f32795, %f32796, %f32797 },    { %r1, %r2 },            { %r3 },                { %f32794, %f32795, %f32796, %f32797 }; 
	// end inline asm
	// begin inline asm
	mma.sync.aligned.m16n8k8.row.col.f32.bf16.bf16.f32    { %f32798, %f32799, %f32800, %f32801 },    { %r1, %r2 },            { %r3 },                { %f32798, %f32799, %f32800, %f32801 }; 
	// end inline asm
	// begin inline asm
	mma.sync.aligned.m16n8k8.row.col.f32.bf16.bf16.f32    { %f32794, %f32795, %f32796, %f32797 },    { %r1, %r2 },            { %r3 },                { %f32794, %f32795, %f32796, %f32797 }; 
	// end inline asm
	// begin inline asm
	mma.sync.aligned.m16n8k8.row.col.f32.bf16.bf16.f32    { %f32798, %f32799, %f32800, %f32801 },    { %r1, %r2 },            { %r3 },                { %f32798, %f32799, %f32800, %f32801 }; 
	// end inline asm
	// begin inline asm
	mma.sync.aligned.m16n8k8.row.col.f32.bf16.bf16.f32    { %f32794, %f32795, %f32796, %f32797 },    { %r1, %r2 },            { %r3 },                { %f32794, %f32795, %f32796, %f32797 }; 
	// end inline asm
	// begin inline asm
	mma.sync.aligned.m16n8k8.row.col.f32.bf16.bf16.f32    { %f32798, %f32799, %f32800, %f32801 },    { %r1, %r2 },            { %r3 },                { %f32798, %f32799, %f32800, %f32801 }; 
	// end inline asm
	// begin inline asm
	mma.sync.aligned.m16n8k8.row.col.f32.bf16.bf16.f32    { %f32794, %f32795, %f32796, %f32797 },    { %r1, %r2 },            { %r3 },                { %f32794, %f32795, %f32796, %f32797 }; 
	// end inline asm
	// begin inline asm
	mma.sync.aligned.m16n8k8.row.col.f32.bf16.bf16.f32    { %f32798, %f32799, %f32800, %f32801 },    { %r1, %r2 },            { %r3 },                { %f32798, %f32799, %f32800, %f32801 }; 
	// end inline asm
	// begin inline asm
	mma.sync.aligned.m16n8k8.row.col.f32.bf16.bf16.f32    { %f32794, %f32795, %f32796, %f32797 },    { %r1, %r2 },            { %r3 },                { %f32794, %f32795, %f32796, %f32797 }; 
	// end inline asm
	// begin inline asm
	mma.sync.aligned.m16n8k8.row.col.f32.bf16.bf16.f32    { %f32798, %f32799, %f32800, %f32801 },    { %r1, %r2 },            { %r3 },                { %f32798, %f32799, %f32800, %f32801 }; 
	// end inline asm
	// begin inline asm
	mma.sync.aligned.m16n8k8.row.col.f32.bf16.bf16.f32    { %f32794, %f32795, %f32796, %f32797 },    { %r1, %r2 },            { %r3 },                { %f32794, %f32795, %f32796, %f32797 }; 
	// end inline asm
	// begin inline asm
	mma.sync.aligned.m16n8k8.row.col.f32.bf16.bf16.f32    { %f32798, %f32799, %f32800, %f32801 },    { %r1, %r2 },            { %r3 },                { %f32798, %f32799, %f32800, %f32801 }; 
	// end inline asm
	// begin inline asm
	mma.sync.aligned.m16n8k8.row.col.f32.bf16.bf16.f32    { %f32794, %f32795, %f32796, %f32797 },    { %r1, %r2 },            { %r3 },                { %f32794, %f32795, %f32796, %f32797 }; 
	// end inline asm
	// begin inline asm
	mma.sync.aligned.m16n8k8.row.col.f32.bf16.bf16.f32    { %f32798, %f32799, %f32800, %f32801 },    { %r1, %r2 },            { %r3 },                { %f32798, %f32799, %f32800, %f32801 }; 
	// end inline asm
	// begin inline asm
	mma.sync.aligned.m16n8k8.row.col.f32.bf16.bf16.f32    { %f32794, %f32795, %f32796, %f32797 },    { %r1, %r2 },            { %r3 },                { %f32794, %f32795, %f32796, %f32797 }; 
	// end inline asm
	// begin inline asm
	mma.sync.aligned.m16n8k8.row.col.f32.bf16.bf16.f32    { %f32798, %f32799, %f32800, %f32801 },    { %r1, %r2 },            { %r3 },                { %f32798, %f32799, %f32800, %f32801 }; 
	// end inline asm
	// begin inline asm
	mma.sync.aligned.m16n8k8.row.col.f32.bf16.bf16.f32    { %f32794, %f32795, %f32796, %f32797 },    { %r1, %r2 },            { %r3 },                { %f32794, %f32795, %f32796, %f32797 }; 
	// end inline asm
	// begin inline asm
	mma.sync.aligned.m16n8k8.row.col.f32.bf16.bf16.f32    { %f32798, %f32799, %f32800, %f32801 },    { %r1, %r2 },            { %r3 },                { %f32798, %f32799, %f32800, %f32801 }; 
	// end inline asm
	// begin inline asm
	mma.sync.aligned.m16n8k8.row.col.f32.bf16.bf16.f32    { %f32794, %f32795, %f32796, %f32797 },    { %r1, %r2 },            { %r3 },                { %f32794, %f32795, %f32796, %f32797 }; 
	// end inline asm
	// begin inline asm
	mma.sync.aligned.m16n8k8.row.col.f32.bf16.bf16.f32    { %f32798, %f32799, %f32800, %f32801 },    { %r1, %r2 },            { %r3 },                { %f32798, %f32799, %f32800, %f32801 }; 
	// end inline asm
	// begin inline asm
	mma.sync.aligned.m16n8k8.row.col.f32.bf16.bf16.f32    { %f32794, %f32795, %f32796, %f32797 },    { %r1, %r2 },            { %r3 },                { %f32794, %f32795, %f32796, %f32797 }; 
	// end inline asm
	// begin inline asm
	mma.sync.aligned.m16n8k8.row.col.f32.bf16.bf16.f32    { %f32798, %f32799, %f32800, %f32801 },    { %r1, %r2 },            { %r3 },                { %f32798, %f32799, %f32800, %f32801 }; 
	// end inline asm
	// begin inline asm
	mma.sync.aligned.m16n8k8.row.col.f32.bf16.bf16.f32    { %f32794, %f32795, %f32796, %f32797 },    { %r1, %r2 },            { %r3 },                { %f32794, %f32795, %f32796, %f32797 }; 
	// end inline asm
	// begin inline asm
	mma.sync.aligned.m16n8k8.row.col.f32.bf16.bf16.f32    { %f32798, %f32799, %f32800, %f32801 },    { %r1, %r2 },            { %r3 },                { %f32798, %f32799, %f32800, %f32801 }; 
	// end inline asm
	// begin inline asm
	mma.sync.aligned.m16n8k8.row.col.f32.bf16.bf16.f32    { %f32794, %f32795, %f32796, %f32797 },    { %r1, %r2 },            { %r3 },                { %f32794, %f32795, %f32796, %f32797 }; 
	// end inline asm
	// begin inline asm
	mma.sync.aligned.m16n8k8.row.col.f32.bf16.bf16.f32    { %f32798, %f32799, %f32800, %f32801 },    { %r1, %r2 },            { %r3 },                { %f32798, %f32799, %f32800, %f32801 }; 
	// end inline asm
	// begin inline asm
	mma.sync.aligned.m16n8k8.row.col.f32.bf16.bf16.f32    { %f32794, %f32795, %f32796, %f32797 },    { %r1, %r2 },            { %r3 },                { %f32794, %f32795, %f32796, %f32797 }; 
	// end inline asm
	// begin inline asm
	mma.sync.aligned.m16n8k8.row.col.f32.bf16.bf16.f32    { %f32798, %f32799, %f32800, %f32801 },    { %r1, %r2 },            { %r3 },                { %f32798, %f32799, %f32800, %f32801 }; 
	// end inline asm
	// begin inline asm
	mma.sync.aligned.m16n8k8.row.col.f32.bf16.bf16.f32    { %f32794, %f32795, %f32796, %f32797 },    { %r1, %r2 },            { %r3 },                { %f32794, %f32795, %f32796, %f32797 }; 
	// end inline asm
	// begin inline asm
	mma.sync.aligned.m16n8k8.row.col.f32.bf16.bf16.f32    { %f32798, %f32799, %f32800, %f32801 },    { %r1, %r2 },            { %r3 },                { %f32798, %f32799, %f32800, %f32801 }; 
	// end inline asm
	// begin inline asm
	mma.sync.aligned.m16n8k8.row.col.f32.bf16.bf16.f32    { %f32794, %f32795, %f32796, %f32797 },    { %r1, %r2 },            { %r3 },                { %f32794, %f32795, %f32796, %f32797 }; 
	// end inline asm
	// begin inline asm
	mma.sync.aligned.m16n8k8.row.col.f32.bf16.bf16.f32    { %f32798, %f32799, %f32800, %f32801 },    { %r1, %r2 },            { %r3 },                { %f32798, %f32799, %f32800, %f32801 }; 
	// end inline asm
	// begin inline asm
	mma.sync.aligned.m16n8k8.row.col.f32.bf16.bf16.f32    { %f32794, %f32795, %f32796, %f32797 },    { %r1, %r2 },            { %r3 },                { %f32794, %f32795, %f32796, %f32797 }; 
	// end inline asm
	// begin inline asm
	mma.sync.aligned.m16n8k8.row.col.f32.bf16.bf16.f32    { %f32798, %f32799, %f32800, %f32801 },    { %r1, %r2 },            { %r3 },                { %f32798, %f32799, %f32800, %f32801 }; 
	// end inline asm
	// begin inline asm
	mma.sync.aligned.m16n8k8.row.col.f32.bf16.bf16.f32    { %f32794, %f32795, %f32796, %f32797 },    { %r1, %r2 },            { %r3 },                { %f32794, %f32795, %f32796, %f32797 }; 
	// end inline asm
	// begin inline asm
	mma.sync.aligned.m16n8k8.row.col.f32.bf16.bf16.f32    { %f32798, %f32799, %f32800, %f32801 },    { %r1, %r2 },            { %r3 },                { %f32798, %f32799, %f32800, %f32801 }; 
	// end inline asm
	// begin inline asm
	mma.sync.aligned.m16n8k8.row.col.f32.bf16.bf16.f32    { %f32794, %f32795, %f32796, %f32797 },    { %r1, %r2 },            { %r3 },                { %f32794, %f32795, %f32796, %f32797 }; 
	// end inline asm
	// begin inline asm
	mma.sync.aligned.m16n8k8.row.col.f32.bf16.bf16.f32    { %f32798, %f32799, %f32800, %f32801 },    { %r1, %r2 },            { %r3 },                { %f32798, %f32799, %f32800, %f32801 }; 
	// end inline asm
	// begin inline asm
	mma.sync.aligned.m16n8k8.row.col.f32.bf16.bf16.f32    { %f32794, %f32795, %f32796, %f32797 },    { %r1, %r2 },            { %r3 },                { %f32794, %f32795, %f32796, %f32797 }; 
	// end inline asm
	// begin inline asm
	mma.sync.aligned.m16n8k8.row.col.f32.bf16.bf16.f32    { %f32798, %f32799, %f32800, %f32801 },    { %r1, %r2 },            { %r3 },                { %f32798, %f32799, %f32800, %f32801 }; 
	// end inline asm
	// begin inline asm
	mma.sync.aligned.m16n8k8.row.col.f32.bf16.bf16.f32    { %f32794, %f32795, %f32796, %f32797 },    { %r1, %r2 },            { %r3 },                { %f32794, %f32795, %f32796, %f32797 }; 
	// end inline asm
	// begin inline asm
	mma.sync.aligned.m16n8k8.row.col.f32.bf16.bf16.f32    { %f32798, %f32799, %f32800, %f32801 },    { %r1, %r2 },            { %r3 },                { %f32798, %f32799, %f32800, %f32801 }; 
	// end inline asm
	// begin inline asm
	mma.sync.aligned.m16n8k8.row.col.f32.bf16.bf16.f32    { %f32794, %f32795, %f32796, %f32797 },    { %r1, %r2 },            { %r3 },                { %f32794, %f32795, %f32796, %f32797 }; 
	// end inline asm
	// begin inline asm
	mma.sync.aligned.m16n8k8.row.col.f32.bf16.bf16.f32    { %f32798, %f32799, %f32800, %f32801 },    { %r1, %r2 },            { %r3 },                { %f32798, %f32799, %f32800, %f32801 }; 
	// end inline asm
	// begin inline asm
	mma.sync.aligned.m16n8k8.row.col.f32.bf16.bf16.f32    { %f32794, %f32795, %f32796, %f32797 },    { %r1, %r2 },            { %r3 },                { %f32794, %f32795, %f32796, %f32797 }; 
	// end inline asm
	// begin inline asm
	mma.sync.aligned.m16n8k8.row.col.f32.bf16.bf16.f32    { %f32798, %f32799, %f32800, %f32801 },    { %r1, %r2 },            { %r3 },                { %f32798, %f32799, %f32800, %f32801 }; 
	// end inline asm
	// begin inline asm
	mma.sync.aligned.m16n8k8.row.col.f32.bf16.bf16.f32    { %f32794, %f32795, %f32796, %f32797 },    { %r1, %r2 },            { %r3 },                { %f32794, %f32795, %f32796, %f32797 }; 
	// end inline asm
	// begin inline asm
	mma.sync.aligned.m16n8k8.row.col.f32.bf16.bf16.f32    { %f32798, %f32799, %f32800, %f32801 },    { %r1, %r2 },            { %r3 },                { %f32798, %f32799, %f32800, %f32801 }; 
	// end inline asm
	// begin inline asm
	mma.sync.aligned.m16n8k8.row.col.f32.bf16.bf16.f32    { %f32794, %f32795, %f32796, %f32797 },    { %r1, %r2 },            { %r3 },                { %f32794, %f32795, %f32796, %f32797 }; 
	// end inline asm
	// begin inline asm
	mma.sync.aligned.m16n8k8.row.col.f32.bf16.bf16.f32    { %f32798, %f32799, %f32800, %f32801 },    { %r1, %r2 },            { %r3 },                { %f32798, %f32799, %f32800, %f32801 }; 
	// end inline asm
	// begin inline asm
	mma.sync.aligned.m16n8k8.row.col.f32.bf16.bf16.f32    { %f32794, %f32795, %f32796, %f32797 },    { %r1, %r2 },            { %r3 },                { %f32794, %f32795, %f32796, %f32797 }; 
	// end inline asm
	// begin inline asm
	mma.sync.aligned.m16n8k8.row.col.f32.bf16.bf16.f32    { %f32798, %f32799, %f32800, %f32801 },    { %r1, %r2 },            { %r3 },                { %f32798, %f32799, %f32800, %f32801 }; 
	// end inline asm
	// begin inline asm
	mma.sync.aligned.m16n8k8.row.col.f32.bf16.bf16.f32    { %f32794, %f32795, %f32796, %f32797 },    { %r1, %r2 },            { %r3 },                { %f32794, %f32795, %f32796, %f32797 }; 
	// end inline asm
	// begin inline asm
	mma.sync.aligned.m16n8k8.row.col.f32.bf16.bf16.f32    { %f32798, %f32799, %f32800, %f32801 },    { %r1, %r2 },            { %r3 },                { %f32798, %f32799, %f32800, %f32801 }; 
	// end inline asm
	// begin inline asm
	mma.sync.aligned.m16n8k8.row.col.f32.bf16.bf16.f32    { %f32794, %f32795, %f32796, %f32797 },    { %r1, %r2 },            { %r3 },                { %f32794, %f32795, %f32796, %f32797 }; 
	// end inline asm
	// begin inline asm
	mma.sync.aligned.m16n8k8.row.col.f32.bf16.bf16.f32    { %f32798, %f32799, %f32800, %f32801 },    { %r1, %r2 },            { %r3 },                { %f32798, %f32799, %f32800, %f32801 }; 
	// end inline asm
	// begin inline asm
	mma.sync.aligned.m16n8k8.row.col.f32.bf16.bf16.f32    { %f32794, %f32795, %f32796, %f32797 },    { %r1, %r2 },            { %r3 },                { %f32794, %f32795, %f32796, %f32797 }; 
	// end inline asm
	// begin inline asm
	mma.sync.aligned.m16n8k8.row.col.f32.bf16.bf16.f32    { %f32798, %f32799, %f32800, %f32801 },    { %r1, %r2 },            { %r3 },                { %f32798, %f32799, %f32800, %f32801 }; 
	// end inline asm
	// begin inline asm
	mma.sync.aligned.m16n8k8.row.col.f32.bf16.bf16.f32    { %f32794, %f32795, %f32796, %f32797 },    { %r1, %r2 },            { %r3 },                { %f32794, %f32795, %f32796, %f32797 }; 
	// end inline asm
	// begin inline asm
	mma.sync.aligned.m16n8k8.row.col.f32.bf16.bf16.f32    { %f32798, %f32799, %f32800, %f32801 },    { %r1, %r2 },            { %r3 },                { %f32798, %f32799, %f32800, %f32801 }; 
	// end inline asm
	// begin inline asm
	mma.sync.aligned.m16n8k8.row.col.f32.bf16.bf16.f32    { %f32794, %f32795, %f32796, %f32797 },    { %r1, %r2 },            { %r3 },                { %f32794, %f32795, %f32796, %f32797 }; 
	// end inline asm
	// begin inline asm
	mma.sync.aligned.m16n8k8.row.col.f32.bf16.bf16.f32    { %f32798, %f32799, %f32800, %f32801 },    { %r1, %r2 },            { %r3 },                { %f32798, %f32799, %f32800, %f32801 }; 
	// end inline asm
	// begin inline asm
	mma.sync.aligned.m16n8k8.row.col.f32.bf16.bf16.f32    { %f32794, %f32795, %f32796, %f32797 },    { %r1, %r2 },            { %r3 },                { %f32794, %f32795, %f32796, %f32797 }; 
	// end inline asm
	// begin inline asm
	mma.sync.aligned.m16n8k8.row.col.f32.bf16.bf16.f32    { %f32798, %f32799, %f32800, %f32801 },    { %r1, %r2 },            { %r3 },                { %f32798, %f32799, %f32800, %f32801 }; 
	// end inline asm
	// begin inline asm
	mma.sync.aligned.m16n8k8.row.col.f32.bf16.bf16.f32    { %f32794, %f32795, %f32796, %f32797 },    { %r1, %r2 },            { %r3 },                { %f32794, %f32795, %f32796, %f32797 }; 
	// end inline asm
	// begin inline asm
	mma.sync.aligned.m16n8k8.row.col.f32.bf16.bf16.f32    { %f32798, %f32799, %f32800, %f32801 },    { %r1, %r2 },            { %r3 },                { %f32798, %f32799, %f32800, %f32801 }; 
	// end inline asm
	// begin inline asm
	mma.sync.aligned.m16n8k8.row.col.f32.bf16.bf16.f32    { %f32794, %f32795, %f32796, %f32797 },    { %r1, %r2 },            { %r3 },                { %f32794, %f32795, %f32796, %f32797 }; 
	// end inline asm
	// begin inline asm
	mma.sync.aligned.m16n8k8.row.col.f32.bf16.bf16.f32    { %f32798, %f32799, %f32800, %f32801 },    { %r1, %r2 },            { %r3 },                { %f32798, %f32799, %f32800, %f32801 }; 
	// end inline asm
	// begin inline asm
	mma.sync.aligned.m16n8k8.row.col.f32.bf16.bf16.f32    { %f32794, %f32795, %f32796, %f32797 },    { %r1, %r2 },            { %r3 },                { %f32794, %f32795, %f32796, %f32797 }; 
	// end inline asm
	// begin inline asm
	mma.sync.aligned.m16n8k8.row.col.f32.bf16.bf16.f32    { %f32798, %f32799, %f32800, %f32801 },    { %r1, %r2 },            { %r3 },                { %f32798, %f32799, %f32800, %f32801 }; 
	// end inline asm
	// begin inline asm
	mma.sync.aligned.m16n8k8.row.col.f32.bf16.bf16.f32    { %f32794, %f32795, %f32796, %f32797 },    { %r1, %r2 },            { %r3 },                { %f32794, %f32795, %f32796, %f32797 }; 
	// end inline asm
	// begin inline asm
	mma.sync.aligned.m16n8k8.row.col.f32.bf16.bf16.f32    { %f32798, %f32799, %f32800, %f32801 },    { %r1, %r2 },            { %r3 },                { %f32798, %f32799, %f32800, %f32801 }; 
	// end inline asm
	// begin inline asm
	mma.sync.aligned.m16n8k8.row.col.f32.bf16.bf16.f32    { %f32794, %f32795, %f32796, %f32797 },    { %r1, %r2 },            { %r3 },                { %f32794, %f32795, %f32796, %f32797 }; 
	// end inline asm
	// begin inline asm
	mma.sync.aligned.m16n8k8.row.col.f32.bf16.bf16.f32    { %f32798, %f32799, %f32800, %f32801 },    { %r1, %r2 },            { %r3 },                { %f32798, %f32799, %f32800, %f32801 }; 
	// end inline asm
	// begin inline asm
	mma.sync.aligned.m16n8k8.row.col.f32.bf16.bf16.f32    { %f32794, %f32795, %f32796, %f32797 },    { %r1, %r2 },            { %r3 },                { %f32794, %f32795, %f32796, %f32797 }; 
	// end inline asm
	// begin inline asm
	mma.sync.aligned.m16n8k8.row.col.f32.bf16.bf16.f32    { %f32798, %f32799, %f32800, %f32801 },    { %r1, %r2 },            { %r3 },                { %f32798, %f32799, %f32800, %f32801 }; 
	// end inline asm
	// begin inline asm
	mma.sync.aligned.m16n8k8.row.col.f32.bf16.bf16.f32    { %f32794, %f32795, %f32796, %f32797 },    { %r1, %r2 },            { %r3 },                { %f32794, %f32795, %f32796, %f32797 }; 
	// end inline asm
	// begin inline asm
	mma.sync.aligned.m16n8k8.row.col.f32.bf16.bf16.f32    { %f32798, %f32799, %f32800, %f32801 },    { %r1, %r2 },            { %r3 },                { %f32798, %f32799, %f32800, %f32801 }; 
	// end inline asm
	// begin inline asm
	mma.sync.aligned.m16n8k8.row.col.f32.bf16.bf16.f32    { %f32794, %f32795, %f32796, %f32797 },    { %r1, %r2 },            { %r3 },                { %f32794, %f32795, %f32796, %f32797 }; 
	// end inline asm
	// begin inline asm
	mma.sync.aligned.m16n8k8.row.col.f32.bf16.bf16.f32    { %f32798, %f32799, %f32800, %f32801 },    { %r1, %r2 },            { %r3 },                { %f32798, %f32799, %f32800, %f32801 }; 
	// end inline asm
	// begin inline asm
	mma.sync.aligned.m16n8k8.row.col.f32.bf16.bf16.f32    { %f32794, %f32795, %f32796, %f32797 },    { %r1, %r2 },            { %r3 },                { %f32794, %f32795, %f32796, %f32797 }; 
	// end inline asm
	// begin inline asm
	mma.sync.aligned.m16n8k8.row.col.f32.bf16.bf16.f32    { %f32798, %f32799, %f32800, %f32801 },    { %r1, %r2 },            { %r3 },                { %f32798, %f32799, %f32800, %f32801 }; 
	// end inline asm
	// begin inline asm
	mma.sync.aligned.m16n8k8.row.col.f32.bf16.bf16.f32    { %f32794, %f32795, %f32796, %f32797 },    { %r1, %r2 },            { %r3 },                { %f32794, %f32795, %f32796, %f32797 }; 
	// end inline asm
	// begin inline asm
	mma.sync.aligned.m16n8k8.row.col.f32.bf16.bf16.f32    { %f32798, %f32799, %f32800, %f32801 },    { %r1, %r2 },            { %r3 },                { %f32798, %f32799, %f32800, %f32801 }; 
	// end inline asm
	// begin inline asm
	mma.sync.aligned.m16n8k8.row.col.f32.bf16.bf16.f32    { %f32794, %f32795, %f32796, %f32797 },    { %r1, %r2 },            { %r3 },                { %f32794, %f32795, %f32796, %f32797 }; 
	// end inline asm
	// begin inline asm
	mma.sync.aligned.m16n8k8.row.col.f32.bf16.bf16.f32    { %f32798, %f32799, %f32800, %f32801 },    { %r1, %r2 },            { %r3 },                { %f32798, %f32799, %f32800, %f32801 }; 
	// end inline asm
	// begin inline asm
	mma.sync.aligned.m16n8k8.row.col.f32.bf16.bf16.f32    { %f32794, %f32795, %f32796, %f32797 },    { %r1, %r2 },            { %r3 },                { %f32794, %f32795, %f32796, %f32797 }; 
	// end inline asm
	// begin inline asm
	mma.sync.aligned.m16n8k8.row.col.f32.bf16.bf16.f32    { %f32798, %f32799, %f32800, %f32801 },    { %r1, %r2 },            { %r3 },                { %f32798, %f32799, %f32800, %f32801 }; 
	// end inline asm
	// begin inline asm
	mma.sync.aligned.m16n8k8.row.col.f32.bf16.bf16.f32    { %f32794, %f32795, %f32796, %f32797 },    { %r1, %r2 },            { %r3 },                { %f32794, %f32795, %f32796, %f32797 }; 
	// end inline asm
	// begin inline asm
	mma.sync.aligned.m16n8k8.row.col.f32.bf16.bf16.f32    { %f32798, %f32799, %f32800, %f32801 },    { %r1, %r2 },            { %r3 },                { %f32798, %f32799, %f32800, %f32801 }; 
	// end inline asm
	// begin inline asm
	mma.sync.aligned.m16n8k8.row.col.f32.bf16.bf16.f32    { %f32794, %f32795, %f32796, %f32797 },    { %r1, %r2 },            { %r3 },                { %f32794, %f32795, %f32796, %f32797 }; 
	// end inline asm
	// begin inline asm
	mma.sync.aligned.m16n8k8.row.col.f32.bf16.bf16.f32    { %f32798, %f32799, %f32800, %f32801 },    { %r1, %r2 },            { %r3 },                { %f32798, %f32799, %f32800, %f32801 }; 
	// end inline asm
	// begin inline asm
	mma.sync.aligned.m16n8k8.row.col.f32.bf16.bf16.f32    { %f32794, %f32795, %f32796, %f32797 },    { %r1, %r2 },            { %r3 },                { %f32794, %f32795, %f32796, %f32797 }; 
	// end inline asm
	// begin inline asm
	mma.sync.aligned.m16n8k8.row.col.f32.bf16.bf16.f32    { %f32798, %f32799, %f32800, %f32801 },    { %r1, %r2 },            { %r3 },                { %f32798, %f32799, %f32800, %f32801 }; 
	// end inline asm
	// begin inline asm
	mma.sync.aligned.m16n8k8.row.col.f32.bf16.bf16.f32    { %f32794, %f32795, %f32796, %f32797 },    { %r1, %r2 },            { %r3 },                { %f32794, %f32795, %f32796, %f32797 }; 
	// end inline asm
	// begin inline asm
	mma.sync.aligned.m16n8k8.row.col.f32.bf16.bf16.f32    { %f32798, %f32799, %f32800, %f32801 },    { %r1, %r2 },            { %r3 },                { %f32798, %f32799, %f32800, %f32801 }; 
	// end inline asm
	// begin inline asm
	mma.sync.aligned.m16n8k8.row.col.f32.bf16.bf16.f32    { %f32794, %f32795, %f32796, %f32797 },    { %r1, %r2 },            { %r3 },                { %f32794, %f32795, %f32796, %f32797 }; 
	// end inline asm
	// begin inline asm
	mma.sync.aligned.m16n8k8.row.col.f32.bf16.bf16.f32    { %f32798, %f32799, %f32800, %f32801 },    { %r1, %r2 },            { %r3 },                { %f32798, %f32799, %f32800, %f32801 }; 
	// end inline asm
	// begin inline asm
	mma.sync.aligned.m16n8k8.row.col.f32.bf16.bf16.f32    { %f32794, %f32795, %f32796, %f32797 },    { %r1, %r2 },            { %r3 },                { %f32794, %f32795, %f32796, %f32797 }; 
	// end inline asm
	// begin inline asm
	mma.sync.aligned.m16n8k8.row.col.f32.bf16.bf16.f32    { %f32798, %f32799, %f32800, %f32801 },    { %r1, %r2 },            { %r3 },                { %f32798, %f32799, %f32800, %f32801 }; 
	// end inline asm
	// begin inline asm
	mma.sync.aligned.m16n8k8.row.col.f32.bf16.bf16.f32    { %f32794, %f32795, %f32796, %f32797 },    { %r1, %r2 },            { %r3 },                { %f32794, %f32795, %f32796, %f32797 }; 
	// end inline asm
	// begin inline asm
	mma.sync.aligned.m16n8k8.row.col.f32.bf16.bf16.f32    { %f32798, %f32799, %f32800, %f32801 },    { %r1, %r2 },            { %r3 },                { %f32798, %f32799, %f32800, %f32801 }; 
	// end inline asm
	// begin inline asm
	mma.sync.aligned.m16n8k8.row.col.f32.bf16.bf16.f32    { %f32794, %f32795, %f32796, %f32797 },    { %r1, %r2 },            { %r3 },                { %f32794, %f32795, %f32796, %f32797 }; 
	// end inline asm
	// begin inline asm
	mma.sync.aligned.m16n8k8.row.col.f32.bf16.bf16.f32    { %f32798, %f32799, %f32800, %f32801 },    { %r1, %r2 },            { %r3 },                { %f32798, %f32799, %f32800, %f32801 }; 
	// end inline asm
	// begin inline asm
	mma.sync.aligned.m16n8k8.row.col.f32.bf16.bf16.f32    { %f32794, %f32795, %f32796, %f32797 },    { %r1, %r2 },            { %r3 },                { %f32794, %f32795, %f32796, %f32797 }; 
	// end inline asm
	// begin inline asm
	mma.sync.aligned.m16n8k8.row.col.f32.bf16.bf16.f32    { %f32798, %f32799, %f32800, %f32801 },    { %r1, %r2 },            { %r3 },                { %f32798, %f32799, %f32800, %f32801 }; 
	// end inline asm
	// begin inline asm
	mma.sync.aligned.m16n8k8.row.col.f32.bf16.bf16.f32    { %f32794, %f32795, %f32796, %f32797 },    { %r1, %r2 },            { %r3 },                { %f32794, %f32795, %f32796, %f32797 }; 
	// end inline asm
	// begin inline asm
	mma.sync.aligned.m16n8k8.row.col.f32.bf16.bf16.f32    { %f32798, %f32799, %f32800, %f32801 },    { %r1, %r2 },            { %r3 },                { %f32798, %f32799, %f32800, %f32801 }; 
	// end inline asm
	// begin inline asm
	mma.sync.aligned.m16n8k8.row.col.f32.bf16.bf16.f32    { %f32794, %f32795, %f32796, %f32797 },    { %r1, %r2 },            { %r3 },                { %f32794, %f32795, %f32796, %f32797 }; 
	// end inline asm
	// begin inline asm
	mma.sync.aligned.m16n8k8.row.col.f32.bf16.bf16.f32    { %f32798, %f32799, %f32800, %f32801 },    { %r1, %r2 },            { %r3 },                { %f32798, %f32799, %f32800, %f32801 }; 
	// end inline asm
	// begin inline asm
	mma.sync.aligned.m16n8k8.row.col.f32.bf16.bf16.f32    { %f32794, %f32795, %f32796, %f32797 },    { %r1, %r2 },            { %r3 },                { %f32794, %f32795, %f32796, %f32797 }; 
	// end inline asm
	// begin inline asm
	mma.sync.aligned.m16n8k8.row.col.f32.bf16.bf16.f32    { %f32798, %f32799, %f32800, %f32801 },    { %r1, %r2 },            { %r3 },                { %f32798, %f32799, %f32800, %f32801 }; 
	// end inline asm
	// begin inline asm
	mma.sync.aligned.m16n8k8.row.col.f32.bf16.bf16.f32    { %f32794, %f32795, %f32796, %f32797 },    { %r1, %r2 },            { %r3 },                { %f32794, %f32795, %f32796, %f32797 }; 
	// end inline asm
	// begin inline asm
	mma.sync.aligned.m16n8k8.row.col.f32.bf16.bf16.f32    { %f32798, %f32799, %f32800, %f32801 },    { %r1, %r2 },            { %r3 },                { %f32798, %f32799, %f32800, %f32801 }; 
	// end inline asm
	// begin inline asm
	mma.sync.aligned.m16n8k8.row.col.f32.bf16.bf16.f32    { %f32794, %f32795, %f32796, %f32797 },    { %r1, %r2 },            { %r3 },                { %f32794, %f32795, %f32796, %f32797 }; 
	// end inline asm
	// begin inline asm
	mma.sync.aligned.m16n8k8.row.col.f32.bf16.bf16.f32    { %f32798, %f32799, %f32800, %f32801 },    { %r1, %r2 },            { %r3 },                { %f32798, %f32799, %f32800, %f32801 }; 
	// end inline asm
	// begin inline asm
	mma.sync.aligned.m16n8k8.row.col.f32.bf16.bf16.f32    { %f32794, %f32795, %f32796, %f32797 },    { %r1, %r2 },            { %r3 },                { %f32794, %f32795, %f32796, %f32797 }; 
	// end inline asm
	// begin inline asm
	mma.sync.aligned.m16n8k8.row.col.f32.bf16.bf16.f32    { %f32798, %f32799, %f32800, %f32801 },    { %r1, %r2 },            { %r3 },                { %f32798, %f32799, %f32800, %f32801 }; 
	// end inline asm
	// begin inline asm
	mma.sync.aligned.m16n8k8.row.col.f32.bf16.bf16.f32    { %f32794, %f32795, %f32796, %f32797 },    { %r1, %r2 },            { %r3 },                { %f32794, %f32795, %f32796, %f32797 }; 
	// end inline asm
	// begin inline asm
	mma.sync.aligned.m16n8k8.row.col.f32.bf16.bf16.f32    { %f32798, %f32799, %f32800, %f32801 },    { %r1, %r2 },            { %r3 },                { %f32798, %f32799, %f32800, %f32801 }; 
	// end inline asm
	// begin inline asm
	mma.sync.aligned.m16n8k8.row.col.f32.bf16.bf16.f32    { %f32794, %f32795, %f32796, %f32797 },    { %r1, %r2 },            { %r3 },                { %f32794, %f32795, %f32796, %f32797 }; 
	// end inline asm
	// begin inline asm
	mma.sync.aligned.m16n8k8.row.col.f32.bf16.bf16.f32    { %f32798, %f32799, %f32800, %f32801 },    { %r1, %r2 },            { %r3 },                { %f32798, %f32799, %f32800, %f32801 }; 
	// end inline asm
	// begin inline asm
	mma.sync.aligned.m16n8k8.row.col.f32.bf16.bf16.f32    { %f32794, %f32795, %f32796, %f32797 },    { %r1, %r2 },            { %r3 },                { %f32794, %f32795, %f32796, %f32797 }; 
	// end inline asm
	// begin inline asm
	mma.sync.aligned.m16n8k8.row.col.f32.bf16.bf16.f32    { %f32798, %f32799, %f32800, %f32801 },    { %r1, %r2 },            { %r3 },                { %f32798, %f32799, %f32800, %f32801 }; 
	// end inline asm
	// begin inline asm
	mma.sync.aligned.m16n8k8.row.col.f32.bf16.bf16.f32    { %f32794, %f32795, %f32796, %f32797 },    { %r1, %r2 },            { %r3 },                { %f32794, %f32795, %f32796, %f32797 }; 
	// end inline asm
	// begin inline asm
	mma.sync.aligned.m16n8k8.row.col.f32.bf16.bf16.f32    { %f32798, %f32799, %f32800, %f32801 },    { %r1, %r2 },            { %r3 },                { %f32798, %f32799, %f32800, %f32801 }; 
	// end inline asm
	// begin inline asm
	mma.sync.aligned.m16n8k8.row.col.f32.bf16.bf16.f32    { %f32794, %f32795, %f32796, %f32797 },    { %r1, %r2 },            { %r3 },                { %f32794, %f32795, %f32796, %f32797 }; 
	// end inline asm
	// begin inline asm
	mma.sync.aligned.m16n8k8.row.col.f32.bf16.bf16.f32    { %f32798, %f32799, %f32800, %f32801 },    { %r1, %r2 },            { %r3 },                { %f32798, %f32799, %f32800, %f32801 }; 
	// end inline asm
	// begin inline asm
	mma.sync.aligned.m16n8k8.row.col.f32.bf16.bf16.f32    { %f32794, %f32795, %f32796, %f32797 },    { %r1, %r2 },            { %r3 },                { %f32794, %f32795, %f32796, %f32797 }; 
	// end inline asm
	// begin inline asm
	mma.sync.aligned.m16n8k8.row.col.f32.bf16.bf16.f32    { %f32798, %f32799, %f32800, %f32801 },    { %r1, %r2 },            { %r3 },                { %f32798, %f32799, %f32800, %f32801 }; 
	// end inline asm
	// begin inline asm
	mma.sync.aligned.m16n8k8.row.col.f32.bf16.bf16.f32    { %f32794, %f32795, %f32796, %f32797 },    { %r1, %r2 },            { %r3 },                { %f32794, %f32795, %f32796, %f32797 }; 
	// end inline asm
	// begin inline asm
	mma.sync.aligned.m16n8k8.row.col.f32.bf16.bf16.f32    { %f32798, %f32799, %f32800, %f32801 },    { %r1, %r2 },            { %r3 },                { %f32798, %f32799, %f32800, %f32801 }; 
	// end inline asm
	// begin inline asm
	mma.sync.aligned.m16n8k8.row.col.f32.bf16.bf16.f32    { %f32794, %f32795, %f32796, %f32797 },    { %r1, %r2 },            { %r3 },                { %f32794, %f32795, %f32796, %f32797 }; 
	// end inline asm
	// begin inline asm
	mma.sync.aligned.m16n8k8.row.col.f32.bf16.bf16.f32    { %f32798, %f32799, %f32800, %f32801 },    { %r1, %r2 },            { %r3 },                { %f32798, %f32799, %f32800, %f32801 }; 
	// end inline asm
	// begin inline asm
	mma.sync.aligned.m16n8k8.row.col.f32.bf16.bf16.f32    { %f32794, %f32795, %f32796, %f32797 },    { %r1, %r2 },            { %r3 },                { %f32794, %f32795, %f32796, %f32797 }; 
	// end inline asm
	// begin inline asm
	mma.sync.aligned.m16n8k8.row.col.f32.bf16.bf16.f32    { %f32798, %f32799, %f32800, %f32801 },    { %r1, %r2 },            { %r3 },                { %f32798, %f32799, %f32800, %f32801 }; 
	// end inline asm
	// begin inline asm
	mma.sync.aligned.m16n8k8.row.col.f32.bf16.bf16.f32    { %f32794, %f32795, %f32796, %f32797 },    { %r1, %r2 },            { %r3 },                { %f32794, %f32795, %f32796, %f32797 }; 
	// end inline asm
	// begin inline asm
	mma.sync.aligned.m16n8k8.row.col.f32.bf16.bf16.f32    { %f32798, %f32799, %f32800, %f32801 },    { %r1, %r2 },            { %r3 },                { %f32798, %f32799, %f32800, %f32801 }; 
	// end inline asm
	// begin inline asm
	mma.sync.aligned.m16n8k8.row.col.f32.bf16.bf16.f32    { %f32794, %f32795, %f32796, %f32797 },    { %r1, %r2 },            { %r3 },                { %f32794, %f32795, %f32796, %f32797 }; 
	// end inline asm
	// begin inline asm
	mma.sync.aligned.m16n8k8.row.col.f32.bf16.bf16.f32    { %f32798, %f32799, %f32800, %f32801 },    { %r1, %r2 },            { %r3 },                { %f32798, %f32799, %f32800, %f32801 }; 
	// end inline asm
	// begin inline asm
	mma.sync.aligned.m16n8k8.row.col.f32.bf16.bf16.f32    { %f32794, %f32795, %f32796, %f32797 },    { %r1, %r2 },            { %r3 },                { %f32794, %f32795, %f32796, %f32797 }; 
	// end inline asm
	// begin inline asm
	mma.sync.aligned.m16n8k8.row.col.f32.bf16.bf16.f32    { %f32798, %f32799, %f32800, %f32801 },    { %r1, %r2 },            { %r3 },                { %f32798, %f32799, %f32800, %f32801 }; 
	// end inline asm
	// begin inline asm
	mma.sync.aligned.m16n8k8.row.col.f32.bf16.bf16.f32    { %f32794, %f32795, %f32796, %f32797 },    { %r1, %r2 },            { %r3 },                { %f32794, %f32795, %f32796, %f32797 }; 
	// end inline asm
	// begin inline asm
	mma.sync.aligned.m16n8k8.row.col.f32.bf16.bf16.f32    { %f32798, %f32799, %f32800, %f32801 },    { %r1, %r2 },            { %r3 },                { %f32798, %f32799, %f32800, %f32801 }; 
	// end inline asm
	// begin inline asm
	mma.sync.aligned.m16n8k8.row.col.f32.bf16.bf16.f32    { %f32794, %f32795, %f32796, %f32797 },    { %r1, %r2 },            { %r3 },                { %f32794, %f32795, %f32796, %f32797 }; 
	// end inline asm
	// begin inline asm
	mma.sync.aligned.m16n8k8.row.col.f32.bf16.bf16.f32    { %f32798, %f32799, %f32800, %f32801 },    { %r1, %r2 },            { %r3 },                { %f32798, %f32799, %f32800, %f32801 }; 
	// end inline asm
	// begin inline asm
	mma.sync.aligned.m16n8k8.row.col.f32.bf16.bf16.f32    { %f32794, %f32795, %f32796, %f32797 },    { %r1, %r2 },            { %r3 },                { %f32794, %f32795, %f32796, %f32797 }; 
	// end inline asm
	// begin inline asm
	mma.sync.aligned.m16n8k8.row.col.f32.bf16.bf16.f32    { %f32798, %f32799, %f32800, %f32801 },    { %r1, %r2 },            { %r3 },                { %f32798, %f32799, %f32800, %f32801 }; 
	// end inline asm
	// begin inline asm
	mma.sync.aligned.m16n8k8.row.col.f32.bf16.bf16.f32    { %f32794, %f32795, %f32796, %f32797 },    { %r1, %r2 },            { %r3 },                { %f32794, %f32795, %f32796, %f32797 }; 
	// end inline asm
	// begin inline asm
	mma.sync.aligned.m16n8k8.row.col.f32.bf16.bf16.f32    { %f32798, %f32799, %f32800, %f32801 },    { %r1, %r2 },            { %r3 },                { %f32798, %f32799, %f32800, %f32801 }; 
	// end inline asm
	// begin inline asm
	mma.sync.aligned.m16n8k8.row.col.f32.bf16.bf16.f32    { %f32794, %f32795, %f32796, %f32797 },    { %r1, %r2 },            { %r3 },                { %f32794, %f32795, %f32796, %f32797 }; 
	// end inline asm
	// begin inline asm
	mma.sync.aligned.m16n8k8.row.col.f32.bf16.bf16.f32    { %f32798, %f32799, %f32800, %f32801 },    { %r1, %r2 },            { %r3 },                { %f32798, %f32799, %f32800, %f32801 }; 
	// end inline asm
	// begin inline asm
	mma.sync.aligned.m16n8k8.row.col.f32.bf16.bf16.f32    { %f32794, %f32795, %f32796, %f32797 },    { %r1, %r2 },            { %r3 },                { %f32794, %f32795, %f32796, %f32797 }; 
	// end inline asm
	// begin inline asm
	mma.sync.aligned.m16n8k8.row.col.f32.bf16.bf16.f32    { %f32798, %f32799, %f32800, %f32801 },    { %r1, %r2 },            { %r3 },                { %f32798, %f32799, %f32800, %f32801 }; 
	// end inline asm
	// begin inline asm
	mma.sync.aligned.m16n8k8.row.col.f32.bf16.bf16.f32    { %f32794, %f32795, %f32796, %f32797 },    { %r1, %r2 },            { %r3 },                { %f32794, %f32795, %f32796, %f32797 }; 
	// end inline asm
	// begin inline asm
	mma.sync.aligned.m16n8k8.row.col.f32.bf16.bf16.f32    { %f32798, %f32799, %f32800, %f32801 },    { %r1, %r2 },            { %r3 },                { %f32798, %f32799, %f32800, %f32801 }; 
	// end inline asm
	// begin inline asm
	mma.sync.aligned.m16n8k8.row.col.f32.bf16.bf16.f32    { %f32794, %f32795, %f32796, %f32797 },    { %r1, %r2 },            { %r3 },                { %f32794, %f32795, %f32796, %f32797 }; 
	// end inline asm
	// begin inline asm
	mma.sync.aligned.m16n8k8.row.col.f32.bf16.bf16.f32    { %f32798, %f32799, %f32800, %f32801 },    { %r1, %r2 },            { %r3 },                { %f32798, %f32799, %f32800, %f32801 }; 
	// end inline asm
	// begin inline asm
	mma.sync.aligned.m16n8k8.row.col.f32.bf16.bf16.f32    { %f32794, %f32795, %f32796, %f32797 },    { %r1, %r2 },            { %r3 },                { %f32794, %f32795, %f32796, %f32797 }; 
	// end inline asm
	// begin inline asm
	mma.sync.aligned.m16n8k8.row.col.f32.bf16.bf16.f32    { %f32798, %f32799, %f32800, %f32801 },    { %r1, %r2 },            { %r3 },                { %f32798, %f32799, %f32800, %f32801 }; 
	// end inline asm
	// begin inline asm
	mma.sync.aligned.m16n8k8.row.col.f32.bf16.bf16.f32    { %f32794, %f32795, %f32796, %f32797 },    { %r1, %r2 },            { %r3 },                { %f32794, %f32795, %f32796, %f32797 }; 
	// end inline asm
	// begin inline asm
	mma.sync.aligned.m16n8k8.row.col.f32.bf16.bf16.f32    { %f32798, %f32799, %f32800, %f32801 },    { %r1, %r2 },            { %r3 },                { %f32798, %f32799, %f32800, %f32801 }; 
	// end inline asm
	// begin inline asm
	mma.sync.aligned.m16n8k8.row.col.f32.bf16.bf16.f32    { %f32794, %f32795, %f32796, %f32797 },    { %r1, %r2 },            { %r3 },                { %f32794, %f32795, %f32796, %f32797 }; 
	// end inline asm
	// begin inline asm
	mma.sync.aligned.m16n8k8.row.col.f32.bf16.bf16.f32    { %f32798, %f32799, %f32800, %f32801 },    { %r1, %r2 },            { %r3 },                { %f32798, %f32799, %f32800, %f32801 }; 
	// end inline asm
	// begin inline asm
	mma.sync.aligned.m16n8k8.row.col.f32.bf16.bf16.f32    { %f32794, %f32795, %f32796, %f32797 },    { %r1, %r2 },            { %r3 },                { %f32794, %f32795, %f32796, %f32797 }; 
	// end inline asm
	// begin inline asm
	mma.sync.aligned.m16n8k8.row.col.f32.bf16.bf16.f32    { %f32798, %f32799, %f32800, %f32801 },    { %r1, %r2 },            { %r3 },                { %f32798, %f32799, %f32800, %f32801 }; 
	// end inline asm
	// begin inline asm
	mma.sync.aligned.m16n8k8.row.col.f32.bf16.bf16.f32    { %f32794, %f32795, %f32796, %f32797 },    { %r1, %r2 },            { %r3 },                { %f32794, %f32795, %f32796, %f32797 }; 
	// end inline asm
	// begin inline asm
	mma.sync.aligned.m16n8k8.row.col.f32.bf16.bf16.f32    { %f32798, %f32799, %f32800, %f32801 },    { %r1, %r2 },            { %r3 },                { %f32798, %f32799, %f32800, %f32801 }; 
	// end inline asm
	// begin inline asm
	mma.sync.aligned.m16n8k8.row.col.f32.bf16.bf16.f32    { %f32794, %f32795, %f32796, %f32797 },    { %r1, %r2 },            { %r3 },                { %f32794, %f32795, %f32796, %f32797 }; 
	// end inline asm
	// begin inline asm
	mma.sync.aligned.m16n8k8.row.col.f32.bf16.bf16.f32    { %f32798, %f32799, %f32800, %f32801 },    { %r1, %r2 },            { %r3 },                { %f32798, %f32799, %f32800, %f32801 }; 
	// end inline asm
	// begin inline asm
	mma.sync.aligned.m16n8k8.row.col.f32.bf16.bf16.f32    { %f32794, %f32795, %f32796, %f32797 },    { %r1, %r2 },            { %r3 },                { %f32794, %f32795, %f32796, %f32797 }; 
	// end inline asm
	// begin inline asm
	mma.sync.aligned.m16n8k8.row.col.f32.bf16.bf16.f32    { %f32798, %f32799, %f32800, %f32801 },    { %r1, %r2 },            { %r3 },                { %f32798, %f32799, %f32800, %f32801 }; 
	// end inline asm
	// begin inline asm
	mma.sync.aligned.m16n8k8.row.col.f32.bf16.bf16.f32    { %f32794, %f32795, %f32796, %f32797 },    { %r1, %r2 },            { %r3 },                { %f32794, %f32795, %f32796, %f32797 }; 
	// end inline asm
	// begin inline asm
	mma.sync.aligned.m16n8k8.row.col.f32.bf16.bf16.f32    { %f32798, %f32799, %f32800, %f32801 },    { %r1, %r2 },            { %r3 },                { %f32798, %f32799, %f32800, %f32801 }; 
	// end inline asm
	// begin inline asm
	mma.sync.aligned.m16n8k8.row.col.f32.bf16.bf16.f32    { %f32794, %f32795, %f32796, %f32797 },    { %r1, %r2 },            { %r3 },                { %f32794, %f32795, %f32796, %f32797 }; 
	// end inline asm
	// begin inline asm
	mma.sync.aligned.m16n8k8.row.col.f32.bf16.bf16.f32    { %f32798, %f32799, %f32800, %f32801 },    { %r1, %r2 },            { %r3 },                { %f32798, %f32799, %f32800, %f32801 }; 
	// end inline asm
	// begin inline asm
	mma.sync.aligned.m16n8k8.row.col.f32.bf16.bf16.f32    { %f32794, %f32795, %f32796, %f32797 },    { %r1, %r2 },            { %r3 },                { %f32794, %f32795, %f32796, %f32797 }; 
	// end inline asm
	// begin inline asm
	mma.sync.aligned.m16n8k8.row.col.f32.bf16.bf16.f32    { %f32798, %f32799, %f32800, %f32801 },    { %r1, %r2 },            { %r3 },                { %f32798, %f32799, %f32800, %f32801 }; 
	// end inline asm
	// begin inline asm
	mma.sync.aligned.m16n8k8.row.col.f32.bf16.bf16.f32    { %f32794, %f32795, %f32796, %f32797 },    { %r1, %r2 },            { %r3 },                { %f32794, %f32795, %f32796, %f32797 }; 
	// end inline asm
	// begin inline asm
	mma.sync.aligned.m16n8k8.row.col.f32.bf16.bf16.f32    { %f32798, %f32799, %f32800, %f32801 },    { %r1, %r2 },            { %r3 },                { %f32798, %f32799, %f32800, %f32801 }; 
	// end inline asm
	// begin inline asm
	mma.sync.aligned.m16n8k8.row.col.f32.bf16.bf16.f32    { %f32794, %f32795, %f32796, %f32797 },    { %r1, %r2 },            { %r3 },                { %f32794, %f32795, %f32796, %f32797 }; 
	// end inline asm
	// begin inline asm
	mma.sync.aligned.m16n8k8.row.col.f32.bf16.bf16.f32    { %f32798, %f32799, %f32800, %f32801 },    { %r1, %r2 },            { %r3 },                { %f32798, %f32799, %f32800, %f32801 }; 
	// end inline asm
	// begin inline asm
	mma.sync.aligned.m16n8k8.row.col.f32.bf16.bf16.f32    { %f32794, %f32795, %f32796, %f32797 },    { %r1, %r2 },            { %r3 },                { %f32794, %f32795, %f32796, %f32797 }; 
	// end inline asm
	// begin inline asm
	mma.sync.aligned.m16n8k8.row.col.f32.bf16.bf16.f32    { %f32798, %f32799, %f32800, %f32801 },    { %r1, %r2 },            { %r3 },                { %f32798, %f32799, %f32800, %f32801 }; 
	// end inline asm
	// begin inline asm
	mma.sync.aligned.m16n8k8.row.col.f32.bf16.bf16.f32    { %f32794, %f32795, %f32796, %f32797 },    { %r1, %r2 },            { %r3 },                { %f32794, %f32795, %f32796, %f32797 }; 
	// end inline asm
	// begin inline asm
	mma.sync.aligned.m16n8k8.row.col.f32.bf16.bf16.f32    { %f32798, %f32799, %f32800, %f32801 },    { %r1, %r2 },            { %r3 },                { %f32798, %f32799, %f32800, %f32801 }; 
	// end inline asm
	// begin inline asm
	mma.sync.aligned.m16n8k8.row.col.f32.bf16.bf16.f32    { %f32794, %f32795, %f32796, %f32797 },    { %r1, %r2 },            { %r3 },                { %f32794, %f32795, %f32796, %f32797 }; 
	// end inline asm
	// begin inline asm
	mma.sync.aligned.m16n8k8.row.col.f32.bf16.bf16.f32    { %f32798, %f32799, %f32800, %f32801 },    { %r1, %r2 },            { %r3 },                { %f32798, %f32799, %f32800, %f32801 }; 
	// end inline asm
	// begin inline asm
	mma.sync.aligned.m16n8k8.row.col.f32.bf16.bf16.f32    { %f32794, %f32795, %f32796, %f32797 },    { %r1, %r2 },            { %r3 },                { %f32794, %f32795, %f32796, %f32797 }; 
	// end inline asm
	// begin inline asm
	mma.sync.aligned.m16n8k8.row.col.f32.bf16.bf16.f32    { %f32798, %f32799, %f32800, %f32801 },    { %r1, %r2 },            { %r3 },                { %f32798, %f32799, %f32800, %f32801 }; 
	// end inline asm
	// begin inline asm
	mma.sync.aligned.m16n8k8.row.col.f32.bf16.bf16.f32    { %f32794, %f32795, %f32796, %f32797 },    { %r1, %r2 },            { %r3 },                { %f32794, %f32795, %f32796, %f32797 }; 
	// end inline asm
	// begin inline asm
	mma.sync.aligned.m16n8k8.row.col.f32.bf16.bf16.f32    { %f32798, %f32799, %f32800, %f32801 },    { %r1, %r2 },            { %r3 },                { %f32798, %f32799, %f32800, %f32801 }; 
	// end inline asm
	// begin inline asm
	mma.sync.aligned.m16n8k8.row.col.f32.bf16.bf16.f32    { %f32794, %f32795, %f32796, %f32797 },    { %r1, %r2 },            { %r3 },                { %f32794, %f32795, %f32796, %f32797 }; 
	// end inline asm
	// begin inline asm
	mma.sync.aligned.m16n8k8.row.col.f32.bf16.bf16.f32    { %f32798, %f32799, %f32800, %f32801 },    { %r1, %r2 },            { %r3 },                { %f32798, %f32799, %f32800, %f32801 }; 
	// end inline asm
	// begin inline asm
	mma.sync.aligned.m16n8k8.row.col.f32.bf16.bf16.f32    { %f32794, %f32795, %f32796, %f32797 },    { %r1, %r2 },            { %r3 },                { %f32794, %f32795, %f32796, %f32797 }; 
	// end inline asm
	// begin inline asm
	mma.sync.aligned.m16n8k8.row.col.f32.bf16.bf16.f32    { %f32798, %f32799, %f32800, %f32801 },    { %r1, %r2 },            { %r3 },                { %f32798, %f32799, %f32800, %f32801 }; 
	// end inline asm
	// begin inline asm
	mma.sync.aligned.m16n8k8.row.col.f32.bf16.bf16.f32    { %f32794, %f32795, %f32796, %f32797 },    { %r1, %r2 },            { %r3 },                { %f32794, %f32795, %f32796, %f32797 }; 
	// end inline asm
	// begin inline asm
	mma.sync.aligned.m16n8k8.row.col.f32.bf16.bf16.f32    { %f32798, %f32799, %f32800, %f32801 },    { %r1, %r2 },            { %r3 },                { %f32798, %f32799, %f32800, %f32801 }; 
	// end inline asm
	// begin inline asm
	mma.sync.aligned.m16n8k8.row.col.f32.bf16.bf16.f32    { %f32794, %f32795, %f32796, %f32797 },    { %r1, %r2 },            { %r3 },                { %f32794, %f32795, %f32796, %f32797 }; 
	// end inline asm
	// begin inline asm
	mma.sync.aligned.m16n8k8.row.col.f32.bf16.bf16.f32    { %f32798, %f32799, %f32800, %f32801 },    { %r1, %r2 },            { %r3 },                { %f32798, %f32799, %f32800, %f32801 }; 
	// end inline asm
	// begin inline asm
	mma.sync.aligned.m16n8k8.row.col.f32.bf16.bf16.f32    { %f32794, %f32795, %f32796, %f32797 },    { %r1, %r2 },            { %r3 },                { %f32794, %f32795, %f32796, %f32797 }; 
	// end inline asm
	// begin inline asm
	mma.sync.aligned.m16n8k8.row.col.f32.bf16.bf16.f32    { %f32798, %f32799, %f32800, %f32801 },    { %r1, %r2 },            { %r3 },                { %f32798, %f32799, %f32800, %f32801 }; 
	// end inline asm
	// begin inline asm
	mma.sync.aligned.m16n8k8.row.col.f32.bf16.bf16.f32    { %f32794, %f32795, %f32796, %f32797 },    { %r1, %r2 },            { %r3 },                { %f32794, %f32795, %f32796, %f32797 }; 
	// end inline asm
	// begin inline asm
	mma.sync.aligned.m16n8k8.row.col.f32.bf16.bf16.f32    { %f32798, %f32799, %f32800, %f32801 },    { %r1, %r2 },            { %r3 },                { %f32798, %f32799, %f32800, %f32801 }; 
	// end inline asm
	// begin inline asm
	mma.sync.aligned.m16n8k8.row.col.f32.bf16.bf16.f32    { %f32794, %f32795, %f32796, %f32797 },    { %r1, %r2 },            { %r3 },                { %f32794, %f32795, %f32796, %f32797 }; 
	// end inline asm
	// begin inline asm
	mma.sync.aligned.m16n8k8.row.col.f32.bf16.bf16.f32    { %f32798, %f32799, %f32800, %f32801 },    { %r1, %r2 },            { %r3 },                { %f32798, %f32799, %f32800, %f32801 }; 
	// end inline asm
	// begin inline asm
	mma.sync.aligned.m16n8k8.row.col.f32.bf16.bf16.f32    { %f32794, %f32795, %f32796, %f32797 },    { %r1, %r2 },            { %r3 },                { %f32794, %f32795, %f32796, %f32797 }; 
	// end inline asm
	// begin inline asm
	mma.sync.aligned.m16n8k8.row.col.f32.bf16.bf16.f32    { %f32798, %f32799, %f32800, %f32801 },    { %r1, %r2 },            { %r3 },                { %f32798, %f32799, %f32800, %f32801 }; 
	// end inline asm
	// begin inline asm
	mma.sync.aligned.m16n8k8.row.col.f32.bf16.bf16.f32    { %f32794, %f32795, %f32796, %f32797 },    { %r1, %r2 },            { %r3 },                { %f32794, %f32795, %f32796, %f32797 }; 
	// end inline asm
	// begin inline asm
	mma.sync.aligned.m16n8k8.row.col.f32.bf16.bf16.f32    { %f32798, %f32799, %f32800, %f32801 },    { %r1, %r2 },            { %r3 },                { %f32798, %f32799, %f32800, %f32801 }; 
	// end inline asm
	// begin inline asm
	mma.sync.aligned.m16n8k8.row.col.f32.bf16.bf16.f32    { %f32794, %f32795, %f32796, %f32797 },    { %r1, %r2 },            { %r3 },                { %f32794, %f32795, %f32796, %f32797 }; 
	// end inline asm
	// begin inline asm
	mma.sync.aligned.m16n8k8.row.col.f32.bf16.bf16.f32    { %f32798, %f32799, %f32800, %f32801 },    { %r1, %r2 },            { %r3 },                { %f32798, %f32799, %f32800, %f32801 }; 
	// end inline asm
	// begin inline asm
	mma.sync.aligned.m16n8k8.row.col.f32.bf16.bf16.f32    { %f32794, %f32795, %f32796, %f32797 },    { %r1, %r2 },            { %r3 },                { %f32794, %f32795, %f32796, %f32797 }; 
	// end inline asm
	// begin inline asm
	mma.sync.aligned.m16n8k8.row.col.f32.bf16.bf16.f32    { %f32798, %f32799, %f32800, %f32801 },    { %r1, %r2 },            { %r3 },                { %f32798, %f32799, %f32800, %f32801 }; 
	// end inline asm
	// begin inline asm
	mma.sync.aligned.m16n8k8.row.col.f32.bf16.bf16.f32    { %f32794, %f32795, %f32796, %f32797 },    { %r1, %r2 },            { %r3 },                { %f32794, %f32795, %f32796, %f32797 }; 
	// end inline asm
	// begin inline asm
	mma.sync.aligned.m16n8k8.row.col.f32.bf16.bf16.f32    { %f32798, %f32799, %f32800, %f32801 },    { %r1, %r2 },            { %r3 },                { %f32798, %f32799, %f32800, %f32801 }; 
	// end inline asm
	// begin inline asm
	mma.sync.aligned.m16n8k8.row.col.f32.bf16.bf16.f32    { %f32794, %f32795, %f32796, %f32797 },    { %r1, %r2 },            { %r3 },                { %f32794, %f32795, %f32796, %f32797 }; 
	// end inline asm
	// begin inline asm
	mma.sync.aligned.m16n8k8.row.col.f32.bf16.bf16.f32    { %f32798, %f32799, %f32800, %f32801 },    { %r1, %r2 },            { %r3 },                { %f32798, %f32799, %f32800, %f32801 }; 
	// end inline asm
	// begin inline asm
	mma.sync.aligned.m16n8k8.row.col.f32.bf16.bf16.f32    { %f32794, %f32795, %f32796, %f32797 },    { %r1, %r2 },            { %r3 },                { %f32794, %f32795, %f32796, %f32797 }; 
	// end inline asm
	// begin inline asm
	mma.sync.aligned.m16n8k8.row.col.f32.bf16.bf16.f32    { %f32798, %f32799, %f32800, %f32801 },    { %r1, %r2 },            { %r3 },                { %f32798, %f32799, %f32800, %f32801 }; 
	// end inline asm
	// begin inline asm
	mma.sync.aligned.m16n8k8.row.col.f32.bf16.bf16.f32    { %f32794, %f32795, %f32796, %f32797 },    { %r1, %r2 },            { %r3 },                { %f32794, %f32795, %f32796, %f32797 }; 
	// end inline asm
	// begin inline asm
	mma.sync.aligned.m16n8k8.row.col.f32.bf16.bf16.f32    { %f32798, %f32799, %f32800, %f32801 },    { %r1, %r2 },            { %r3 },                { %f32798, %f32799, %f32800, %f32801 }; 
	// end inline asm
	// begin inline asm
	mma.sync.aligned.m16n8k8.row.col.f32.bf16.bf16.f32    { %f32794, %f32795, %f32796, %f32797 },    { %r1, %r2 },            { %r3 },                { %f32794, %f32795, %f32796, %f32797 }; 
	// end inline asm
	// begin inline asm
	mma.sync.aligned.m16n8k8.row.col.f32.bf16.bf16.f32    { %f32798, %f32799, %f32800, %f32801 },    { %r1, %r2 },            { %r3 },                { %f32798, %f32799, %f32800, %f32801 }; 
	// end inline asm
	// begin inline asm
	mma.sync.aligned.m16n8k8.row.col.f32.bf16.bf16.f32    { %f32794, %f32795, %f32796, %f32797 },    { %r1, %r2 },            { %r3 },                { %f32794, %f32795, %f32796, %f32797 }; 
	// end inline asm
	// begin inline asm
	mma.sync.aligned.m16n8k8.row.col.f32.bf16.bf16.f32    { %f32798, %f32799, %f32800, %f32801 },    { %r1, %r2 },            { %r3 },                { %f32798, %f32799, %f32800, %f32801 }; 
	// end inline asm
	// begin inline asm
	mma.sync.aligned.m16n8k8.row.col.f32.bf16.bf16.f32    { %f32794, %f32795, %f32796, %f32797 },    { %r1, %r2 },            { %r3 },                { %f32794, %f32795, %f32796, %f32797 }; 
	// end inline asm
	// begin inline asm
	mma.sync.aligned.m16n8k8.row.col.f32.bf16.bf16.f32    { %f32798, %f32799, %f32800, %f32801 },    { %r1, %r2 },            { %r3 },                { %f32798, %f32799, %f32800, %f32801 }; 
	// end inline asm
	// begin inline asm
	mma.sync.aligned.m16n8k8.row.col.f32.bf16.bf16.f32    { %f32794, %f32795, %f32796, %f32797 },    { %r1, %r2 },            { %r3 },                { %f32794, %f32795, %f32796, %f32797 }; 
	// end inline asm
	// begin inline asm
	mma.sync.aligned.m16n8k8.row.col.f32.bf16.bf16.f32    { %f32798, %f32799, %f32800, %f32801 },    { %r1, %r2 },            { %r3 },                { %f32798, %f32799, %f32800, %f32801 }; 
	// end inline asm
	// begin inline asm
	mma.sync.aligned.m16n8k8.row.col.f32.bf16.bf16.f32    { %f32794, %f32795, %f32796, %f32797 },    { %r1, %r2 },            { %r3 },                { %f32794, %f32795, %f32796, %f32797 }; 
	// end inline asm
	// begin inline asm
	mma.sync.aligned.m16n8k8.row.col.f32.bf16.bf16.f32    { %f32798, %f32799, %f32800, %f32801 },    { %r1, %r2 },            { %r3 },                { %f32798, %f32799, %f32800, %f32801 }; 
	// end inline asm
	// begin inline asm
	mma.sync.aligned.m16n8k8.row.col.f32.bf16.bf16.f32    { %f32794, %f32795, %f32796, %f32797 },    { %r1, %r2 },            { %r3 },                { %f32794, %f32795, %f32796, %f32797 }; 
	// end inline asm
	// begin inline asm
	mma.sync.aligned.m16n8k8.row.col.f32.bf16.bf16.f32    { %f32798, %f32799, %f32800, %f32801 },    { %r1, %r2 },            { %r3 },                { %f32798, %f32799, %f32800, %f32801 }; 
	// end inline asm
	// begin inline asm
	mma.sync.aligned.m16n8k8.row.col.f32.bf16.bf16.f32    { %f32794, %f32795, %f32796, %f32797 },    { %r1, %r2 },            { %r3 },                { %f32794, %f32795, %f32796, %f32797 }; 
	// end inline asm
	// begin inline asm
	mma.sync.aligned.m16n8k8.row.col.f32.bf16.bf16.f32    { %f32798, %f32799, %f32800, %f32801 },    { %r1, %r2 },            { %r3 },                { %f32798, %f32799, %f32800, %f32801 }; 
	// end inline asm
	// begin inline asm
	mma.sync.aligned.m16n8k8.row.col.f32.bf16.bf16.f32    { %f32794, %f32795, %f32796, %f32797 },    { %r1, %r2 },            { %r3 },                { %f32794, %f32795, %f32796, %f32797 }; 
	// end inline asm
	// begin inline asm
	mma.sync.aligned.m16n8k8.row.col.f32.bf16.bf16.f32    { %f32798, %f32799, %f32800, %f32801 },    { %r1, %r2 },            { %r3 },                { %f32798, %f32799, %f32800, %f32801 }; 
	// end inline asm
	// begin inline asm
	mma.sync.aligned.m16n8k8.row.col.f32.bf16.bf16.f32    { %f32794, %f32795, %f32796, %f32797 },    { %r1, %r2 },            { %r3 },                { %f32794, %f32795, %f32796, %f32797 }; 
	// end inline asm
	// begin inline asm
	mma.sync.aligned.m16n8k8.row.col.f32.bf16.bf16.f32    { %f32798, %f32799, %f32800, %f32801 },    { %r1, %r2 },            { %r3 },                { %f32798, %f32799, %f32800, %f32801 }; 
	// end inline asm
	// begin inline asm
	mma.sync.aligned.m16n8k8.row.col.f32.bf16.bf16.f32    { %f32794, %f32795, %f32796, %f32797 },    { %r1, %r2 },            { %r3 },                { %f32794, %f32795, %f32796, %f32797 }; 
	// end inline asm
	// begin inline asm
	mma.sync.aligned.m16n8k8.row.col.f32.bf16.bf16.f32    { %f32798, %f32799, %f32800, %f32801 },    { %r1, %r2 },            { %r3 },                { %f32798, %f32799, %f32800, %f32801 }; 
	// end inline asm
	// begin inline asm
	mma.sync.aligned.m16n8k8.row.col.f32.bf16.bf16.f32    { %f32794, %f32795, %f32796, %f32797 },    { %r1, %r2 },            { %r3 },                { %f32794, %f32795, %f32796, %f32797 }; 
	// end inline asm
	// begin inline asm
	mma.sync.aligned.m16n8k8.row.col.f32.bf16.bf16.f32    { %f32798, %f32799, %f32800, %f32801 },    { %r1, %r2 },            { %r3 },                { %f32798, %f32799, %f32800, %f32801 }; 
	// end inline asm
	// begin inline asm
	mma.sync.aligned.m16n8k8.row.col.f32.bf16.bf16.f32    { %f32794, %f32795, %f32796, %f32797 },    { %r1, %r2 },            { %r3 },                { %f32794, %f32795, %f32796, %f32797 }; 
	// end inline asm
	// begin inline asm
	mma.sync.aligned.m16n8k8.row.col.f32.bf16.bf16.f32    { %f32798, %f32799, %f32800, %f32801 },    { %r1, %r2 },            { %r3 },                { %f32798, %f32799, %f32800, %f32801 }; 
	// end inline asm
	// begin inline asm
	mma.sync.aligned.m16n8k8.row.col.f32.bf16.bf16.f32    { %f32794, %f32795, %f32796, %f32797 },    { %r1, %r2 },            { %r3 },                { %f32794, %f32795, %f32796, %f32797 }; 
	// end inline asm
	// begin inline asm
	mma.sync.aligned.m16n8k8.row.col.f32.bf16.bf16.f32    { %f32798, %f32799, %f32800, %f32801 },    { %r1, %r2 },            { %r3 },                { %f32798, %f32799, %f32800, %f32801 }; 
	// end inline asm
	// begin inline asm
	mma.sync.aligned.m16n8k8.row.col.f32.bf16.bf16.f32    { %f32794, %f32795, %f32796, %f32797 },    { %r1, %r2 },            { %r3 },                { %f32794, %f32795, %f32796, %f32797 }; 
	// end inline asm
	// begin inline asm
	mma.sync.aligned.m16n8k8.row.col.f32.bf16.bf16.f32    { %f32798, %f32799, %f32800, %f32801 },    { %r1, %r2 },            { %r3 },                { %f32798, %f32799, %f32800, %f32801 }; 
	// end inline asm
	// begin inline asm
	mma.sync.aligned.m16n8k8.row.col.f32.bf16.bf16.f32    { %f32794, %f32795, %f32796, %f32797 },    { %r1, %r2 },            { %r3 },                { %f32794, %f32795, %f32796, %f32797 }; 
	// end inline asm
	// begin inline asm
	mma.sync.aligned.m16n8k8.row.col.f32.bf16.bf16.f32    { %f32798, %f32799, %f32800, %f32801 },    { %r1, %r2 },            { %r3 },                { %f32798, %f32799, %f32800, %f32801 }; 
	// end inline asm
	// begin inline asm
	mma.sync.aligned.m16n8k8.row.col.f32.bf16.bf16.f32    { %f32794, %f32795, %f32796, %f32797 },    { %r1, %r2 },            { %r3 },                { %f32794, %f32795, %f32796, %f32797 }; 
	// end inline asm
	// begin inline asm
	mma.sync.aligned.m16n8k8.row.col.f32.bf16.bf16.f32    { %f32798, %f32799, %f32800, %f32801 },    { %r1, %r2 },            { %r3 },                { %f32798, %f32799, %f32800, %f32801 }; 
	// end inline asm
	// begin inline asm
	mma.sync.aligned.m16n8k8.row.col.f32.bf16.bf16.f32    { %f32794, %f32795, %f32796, %f32797 },    { %r1, %r2 },            { %r3 },                { %f32794, %f32795, %f32796, %f32797 }; 
	// end inline asm
	// begin inline asm
	mma.sync.aligned.m16n8k8.row.col.f32.bf16.bf16.f32    { %f32798, %f32799, %f32800, %f32801 },    { %r1, %r2 },            { %r3 },                { %f32798, %f32799, %f32800, %f32801 }; 
	// end inline asm
	// begin inline asm
	mma.sync.aligned.m16n8k8.row.col.f32.bf16.bf16.f32    { %f32794, %f32795, %f32796, %f32797 },    { %r1, %r2 },            { %r3 },                { %f32794, %f32795, %f32796, %f32797 }; 
	// end inline asm
	// begin inline asm
	mma.sync.aligned.m16n8k8.row.col.f32.bf16.bf16.f32    { %f32798, %f32799, %f32800, %f32801 },    { %r1, %r2 },            { %r3 },                { %f32798, %f32799, %f32800, %f32801 }; 
	// end inline asm
	// begin inline asm
	mma.sync.aligned.m16n8k8.row.col.f32.bf16.bf16.f32    { %f32794, %f32795, %f32796, %f32797 },    { %r1, %r2 },            { %r3 },                { %f32794, %f32795, %f32796, %f32797 }; 
	// end inline asm
	// begin inline asm
	mma.sync.aligned.m16n8k8.row.col.f32.bf16.bf16.f32    { %f32798, %f32799, %f32800, %f32801 },    { %r1, %r2 },            { %r3 },                { %f32798, %f32799, %f32800, %f32801 }; 
	// end inline asm
	// begin inline asm
	mma.sync.aligned.m16n8k8.row.col.f32.bf16.bf16.f32    { %f32794, %f32795, %f32796, %f32797 },    { %r1, %r2 },            { %r3 },                { %f32794, %f32795, %f32796, %f32797 }; 
	// end inline asm
	// begin inline asm
	mma.sync.aligned.m16n8k8.row.col.f32.bf16.bf16.f32    { %f32798, %f32799, %f32800, %f32801 },    { %r1, %r2 },            { %r3 },                { %f32798, %f32799, %f32800, %f32801 }; 
	// end inline asm
	// begin inline asm
	mma.sync.aligned.m16n8k8.row.col.f32.bf16.bf16.f32    { %f32794, %f32795, %f32796, %f32797 },    { %r1, %r2 },            { %r3 },                { %f32794, %f32795, %f32796, %f32797 }; 
	// end inline asm
	// begin inline asm
	mma.sync.aligned.m16n8k8.row.col.f32.bf16.bf16.f32    { %f32798, %f32799, %f32800, %f32801 },    { %r1, %r2 },            { %r3 },                { %f32798, %f32799, %f32800, %f32801 }; 
	// end inline asm
	// begin inline asm
	mma.sync.aligned.m16n8k8.row.col.f32.bf16.bf16.f32    { %f32794, %f32795, %f32796, %f32797 },    { %r1, %r2 },            { %r3 },                { %f32794, %f32795, %f32796, %f32797 }; 
	// end inline asm
	// begin inline asm
	mma.sync.aligned.m16n8k8.row.col.f32.bf16.bf16.f32    { %f32798, %f32799, %f32800, %f32801 },    { %r1, %r2 },            { %r3 },                { %f32798, %f32799, %f32800, %f32801 }; 
	// end inline asm
	// begin inline asm
	mma.sync.aligned.m16n8k8.row.col.f32.bf16.bf16.f32    { %f32794, %f32795, %f32796, %f32797 },    { %r1, %r2 },            { %r3 },                { %f32794, %f32795, %f32796, %f32797 }; 
	// end inline asm
	// begin inline asm
	mma.sync.aligned.m16n8k8.row.col.f32.bf16.bf16.f32    { %f32798, %f32799, %f32800, %f32801 },    { %r1, %r2 },            { %r3 },                { %f32798, %f32799, %f32800, %f32801 }; 
	// end inline asm
	// begin inline asm
	mma.sync.aligned.m16n8k8.row.col.f32.bf16.bf16.f32    { %f32794, %f32795, %f32796, %f32797 },    { %r1, %r2 },            { %r3 },                { %f32794, %f32795, %f32796, %f32797 }; 
	// end inline asm
	mov.f32 	%f5684, %f32799;
	mov.f32 	%f5686, %f32801;
	mov.f32 	%f5683, %f32798;
	mov.f32 	%f5685, %f32800;
	// begin inline asm
	mma.sync.aligned.m16n8k8.row.col.f32.bf16.bf16.f32    { %f5683, %f5684, %f5685, %f5686 },    { %r1, %r2 },            { %r3 },                { %f5683, %f5684, %f5685, %f5686 }; 
	// end inline asm
	mov.f32 	%f5692, %f32795;
	mov.f32 	%f5694, %f32797;
	mov.f32 	%f5691, %f32794;
	mov.f32 	%f5693, %f32796;
	// begin inline asm
	mma.sync.aligned.m16n8k8.row.col.f32.bf16.bf16.f32    { %f5691, %f5692, %f5693, %f5694 },    { %r1, %r2 },            { %r3 },                { %f5691, %f5692, %f5693, %f5694 }; 
	// end inline asm
	// begin inline asm
	mma.sync.aligned.m16n8k8.row.col.f32.bf16.bf16.f32    { %f5683, %f5684, %f5685, %f5686 },    { %r1, %r2 },            { %r3 },                { %f5683, %f5684, %f5685, %f5686 }; 
	// end inline asm
	// begin inline asm
	mma.sync.aligned.m16n8k8.row.col.f32.bf16.bf16.f32    { %f5691, %f5692, %f5693, %f5694 },    { %r1, %r2 },            { %r3 },                { %f5691, %f5692, %f5693, %f5694 }; 
	// end inline asm
	// begin inline asm
	mma.sync.aligned.m16n8k8.row.col.f32.bf16.bf16.f32    { %f5683, %f5684, %f5685, %f5686 },    { %r1, %r2 },            { %r3 },                { %f5683, %f5684, %f5685, %f5686 }; 
	// end inline asm
	// begin inline asm
	mma.sync.aligned.m16n8k8.row.col.f32.bf16.bf16.f32    { %f5691, %f5692, %f5693, %f5694 },    { %r1, %r2 },            { %r3 },                { %f5691, %f5692, %f5693, %f5694 }; 
	// end inline asm
	// begin inline asm
	mma.sync.aligned.m16n8k8.row.col.f32.bf16.bf16.f32    { %f5683, %f5684, %f5685, %f5686 },    { %r1, %r2 },            { %r3 },                { %f5683, %f5684, %f5685, %f5686 }; 
	// end inline asm
	// begin inline asm
	mma.sync.aligned.m16n8k8.row.col.f32.bf16.bf16.f32    { %f5691, %f5692, %f5693, %f5694 },    { %r1, %r2 },            { %r3 },                { %f5691, %f5692, %f5693, %f5694 }; 
	// end inline asm
	// begin inline asm
	mma.sync.aligned.m16n8k8.row.col.f32.bf16.bf16.f32    { %f5683, %f5684, %f5685, %f5686 },    { %r1, %r2 },            { %r3 },                { %f5683, %f5684, %f5685, %f5686 }; 
	// end inline asm
	// begin inline asm
	mma.sync.aligned.m16n8k8.row.col.f32.bf16.bf16.f32    { %f5691, %f5692, %f5693, %f5694 },    { %r1, %r2 },            { %r3 },                { %f5691, %f5692, %f5693, %f5694 }; 
	// end inline asm
	// begin inline asm
	mma.sync.aligned.m16n8k8.row.col.f32.bf16.bf16.f32    { %f5683, %f5684, %f5685, %f5686 },    { %r1, %r2 },            { %r3 },                { %f5683, %f5684, %f5685, %f5686 }; 
	// end inline asm
	// begin inline asm
	mma.sync.aligned.m16n8k8.row.col.f32.bf16.bf16.f32    { %f5691, %f5692, %f5693, %f5694 },    { %r1, %r2 },            { %r3 },                { %f5691, %f5692, %f5693, %f5694 }; 
	// end inline asm
	// begin inline asm
	mma.sync.aligned.m16n8k8.row.col.f32.bf16.bf16.f32    { %f5683, %f5684, %f5685, %f5686 },    { %r1, %r2 },            { %r3 },                { %f5683, %f5684, %f5685, %f5686 }; 
	// end inline asm
	// begin inline asm
	mma.sync.aligned.m16n8k8.row.col.f32.bf16.bf16.f32    { %f5691, %f5692, %f5693, %f5694 },    { %r1, %r2 },            { %r3 },                { %f5691, %f5692, %f5693, %f5694 }; 
	// end inline asm
	// begin inline asm
	mma.sync.aligned.m16n8k8.row.col.f32.bf16.bf16.f32    { %f5683, %f5684, %f5685, %f5686 },    { %r1, %r2 },            { %r3 },                { %f5683, %f5684, %f5685, %f5686 }; 
	// end inline asm
	// begin inline asm
	mma.sync.aligned.m16n8k8.row.col.f32.bf16.bf16.f32    { %f5691, %f5692, %f5693, %f5694 },    { %r1, %r2 },            { %r3 },                { %f5691, %f5692, %f5693, %f5694 }; 
	// end inline asm
	// begin inline asm
	mma.sync.aligned.m16n8k8.row.col.f32.bf16.bf16.f32    { %f5683, %f5684, %f5685, %f5686 },    { %r1, %r2 },            { %r3 },                { %f5683, %f5684, %f5685, %f5686 }; 
	// end inline asm
	// begin inline asm
	mma.sync.aligned.m16n8k8.row.col.f32.bf16.bf16.f32    { %f5691, %f5692, %f5693, %f5694 },    { %r1, %r2 },            { %r3 },                { %f5691, %f5692, %f5693, %f5694 }; 
	// end inline asm
	// begin inline asm
	mma.sync.aligned.m16n8k8.row.col.f32.bf16.bf16.f32    { %f5683, %f5684, %f5685, %f5686 },    { %r1, %r2 },            { %r3 },                { %f5683, %f5684, %f5685, %f5686 }; 
	// end inline asm
	// begin inline asm
	mma.sync.aligned.m16n8k8.row.col.f32.bf16.bf16.f32    { %f5691, %f5692, %f5693, %f5694 },    { %r1, %r2 },            { %r3 },                { %f5691, %f5692, %f5693, %f5694 }; 
	// end inline asm
	// begin inline asm
	mma.sync.aligned.m16n8k8.row.col.f32.bf16.bf16.f32    { %f5683, %f5684, %f5685, %f5686 },    { %r1, %r2 },            { %r3 },                { %f5683, %f5684, %f5685, %f5686 }; 
	// end inline asm
	// begin inline asm
	mma.sync.aligned.m16n8k8.row.col.f32.bf16.bf16.f32    { %f5691, %f5692, %f5693, %f5694 },    { %r1, %r2 },            { %r3 },                { %f5691, %f5692, %f5693, %f5694 }; 
	// end inline asm
	// begin inline asm
	mma.sync.aligned.m16n8k8.row.col.f32.bf16.bf16.f32    { %f5683, %f5684, %f5685, %f5686 },    { %r1, %r2 },            { %r3 },                { %f5683, %f5684, %f5685, %f5686 }; 
	// end inline asm
	// begin inline asm
	mma.sync.aligned.m16n8k8.row.col.f32.bf16.bf16.f32    { %f5691, %f5692, %f5693, %f5694 },    { %r1, %r2 },            { %r3 },                { %f5691, %f5692, %f5693, %f5694 }; 
	// end inline asm
	// begin inline asm
	mma.sync.aligned.m16n8k8.row.col.f32.bf16.bf16.f32    { %f5683, %f5684, %f5685, %f5686 },    { %r1, %r2 },            { %r3 },                { %f5683, %f5684, %f5685, %f5686 }; 
	// end inline asm
	// begin inline asm
	mma.sync.aligned.m16n8k8.row.col.f32.bf16.bf16.f32    { %f5691, %f5692, %f5693, %f5694 },    { %r1, %r2 },            { %r3 },                { %f5691, %f5692, %f5693, %f5694 }; 
	// end inline asm
	// begin inline asm
	mma.sync.aligned.m16n8k8.row.col.f32.bf16.bf16.f32    { %f5683, %f5684, %f5685, %f5686 },    { %r1, %r2 },            { %r3 },                { %f5683, %f5684, %f5685, %f5686 }; 
	// end inline asm
	// begin inline asm
	mma.sync.aligned.m16n8k8.row.col.f32.bf16.bf16.f32    { %f5691, %f5692, %f5693, %f5694 },    { %r1, %r2 },            { %r3 },                { %f5691, %f5692, %f5693, %f5694 }; 
	// end inline asm
	// begin inline asm
	mma.sync.aligned.m16n8k8.row.col.f32.bf16.bf16.f32    { %f5683, %f5684, %f5685, %f5686 },    { %r1, %r2 },            { %r3 },                { %f5683, %f5684, %f5685, %f5686 }; 
	// end inline asm
	// begin inline asm
	mma.sync.aligned.m16n8k8.row.col.f32.bf16.bf16.f32    { %f5691, %f5692, %f5693, %f5694 },    { %r1, %r2 },            { %r3 },                { %f5691, %f5692, %f5693, %f5694 }; 
	// end inline asm
	// begin inline asm
	mma.sync.aligned.m16n8k8.row.col.f32.bf16.bf16.f32    { %f5683, %f5684, %f5685, %f5686 },    { %r1, %r2 },            { %r3 },                { %f5683, %f5684, %f5685, %f5686 }; 
	// end inline asm
	// begin inline asm
	mma.sync.aligned.m16n8k8.row.col.f32.bf16.bf16.f32    { %f5691, %f5692, %f5693, %f5694 },    { %r1, %r2 },            { %r3 },                { %f5691, %f5692, %f5693, %f5694 }; 
	// end inline asm
	// begin inline asm
	mma.sync.aligned.m16n8k8.row.col.f32.bf16.bf16.f32    { %f5683, %f5684, %f5685, %f5686 },    { %r1, %r2 },            { %r3 },                { %f5683, %f5684, %f5685, %f5686 }; 
	// end inline asm
	// begin inline asm
	mma.sync.aligned.m16n8k8.row.col.f32.bf16.bf16.f32    { %f5691, %f5692, %f5693, %f5694 },    { %r1, %r2 },            { %r3 },                { %f5691, %f5692, %f5693, %f5694 }; 
	// end inline asm
	// begin inline asm
	mma.sync.aligned.m16n8k8.row.col.f32.bf16.bf16.f32    { %f5683, %f5684, %f5685, %f5686 },    { %r1, %r2 },            { %r3 },                { %f5683, %f5684, %f5685, %f5686 }; 
	// end inline asm
	// begin inline asm
	mma.sync.aligned.m16n8k8.row.col.f32.bf16.bf16.f32    { %f5691, %f5692, %f5693, %f5694 },    { %r1, %r2 },            { %r3 },                { %f5691, %f5692, %f5693, %f5694 }; 
	// end inline asm
	// begin inline asm
	mma.sync.aligned.m16n8k8.row.col.f32.bf16.bf16.f32    { %f5683, %f5684, %f5685, %f5686 },    { %r1, %r2 },            { %r3 },                { %f5683, %f5684, %f5685, %f5686 }; 
	// end inline asm
	// begin inline asm
	mma.sync.aligned.m16n8k8.row.col.f32.bf16.bf16.f32    { %f5691, %f5692, %f5693, %f5694 },    { %r1, %r2 },            { %r3 },                { %f5691, %f5692, %f5693, %f5694 }; 
	// end inline asm
	// begin inline asm
	mma.sync.aligned.m16n8k8.row.col.f32.bf16.bf16.f32    { %f5683, %f5684, %f5685, %f5686 },    { %r1, %r2 },            { %r3 },                { %f5683, %f5684, %f5685, %f5686 }; 
	// end inline asm
	// begin inline asm
	mma.sync.aligned.m16n8k8.row.col.f32.bf16.bf16.f32    { %f5691, %f5692, %f5693, %f5694 },    { %r1, %r2 },            { %r3 },                { %f5691, %f5692, %f5693, %f5694 }; 
	// end inline asm
	// begin inline asm
	mma.sync.aligned.m16n8k8.row.col.f32.bf16.bf16.f32    { %f5683, %f5684, %f5685, %f5686 },    { %r1, %r2 },            { %r3 },                { %f5683, %f5684, %f5685, %f5686 }; 
	// end inline asm
	// begin inline asm
	mma.sync.aligned.m16n8k8.row.col.f32.bf16.bf16.f32    { %f5691, %f5692, %f5693, %f5694 },    { %r1, %r2 },            { %r3 },                { %f5691, %f5692, %f5693, %f5694 }; 
	// end inline asm
	// begin inline asm
	mma.sync.aligned.m16n8k8.row.col.f32.bf16.bf16.f32    { %f5683, %f5684, %f5685, %f5686 },    { %r1, %r2 },            { %r3 },                { %f5683, %f5684, %f5685, %f5686 }; 
	// end inline asm
	// begin inline asm
	mma.sync.aligned.m16n8k8.row.col.f32.bf16.bf16.f32    { %f5691, %f5692, %f5693, %f5694 },    { %r1, %r2 },            { %r3 },                { %f5691, %f5692, %f5693, %f5694 }; 
	// end inline asm
	// begin inline asm
	mma.sync.aligned.m16n8k8.row.col.f32.bf16.bf16.f32    { %f5683, %f5684, %f5685, %f5686 },    { %r1, %r2 },            { %r3 },                { %f5683, %f5684, %f5685, %f5686 }; 
	// end inline asm
	// begin inline asm
	mma.sync.aligned.m16n8k8.row.col.f32.bf16.bf16.f32    { %f5691, %f5692, %f5693, %f5694 },    { %r1, %r2 },            { %r3 },                { %f5691, %f5692, %f5693, %f5694 }; 
	// end inline asm
	// begin inline asm
	mma.sync.aligned.m16n8k8.row.col.f32.bf16.bf16.f32    { %f5683, %f5684, %f5685, %f5686 },    { %r1, %r2 },            { %r3 },                { %f5683, %f5684, %f5685, %f5686 }; 
	// end inline asm
	// begin inline asm
	mma.sync.aligned.m16n8k8.row.col.f32.bf16.bf16.f32    { %f5691, %f5692, %f5693, %f5694 },    { %r1, %r2 },            { %r3 },                { %f5691, %f5692, %f5693, %f5694 }; 
	// end inline asm
	// begin inline asm
	mma.sync.aligned.m16n8k8.row.col.f32.bf16.bf16.f32    { %f5683, %f5684, %f5685, %f5686 },    { %r1, %r2 },            { %r3 },                { %f5683, %f5684, %f5685, %f5686 }; 
	// end inline asm
	// begin inline asm
	mma.sync.aligned.m16n8k8.row.col.f32.bf16.bf16.f32    { %f5691, %f5692, %f5693, %f5694 },    { %r1, %r2 },            { %r3 },                { %f5691, %f5692, %f5693, %f5694 }; 
	// end inline asm
	// begin inline asm
	mma.sync.aligned.m16n8k8.row.col.f32.bf16.bf16.f32    { %f5683, %f5684, %f5685, %f5686 },    { %r1, %r2 },            { %r3 },                { %f5683, %f5684, %f5685, %f5686 }; 
	// end inline asm
	// begin inline asm
	mma.sync.aligned.m16n8k8.row.col.f32.bf16.bf16.f32    { %f5691, %f5692, %f5693, %f5694 },    { %r1, %r2 },            { %r3 },                { %f5691, %f5692, %f5693, %f5694 }; 
	// end inline asm
	// begin inline asm
	mma.sync.aligned.m16n8k8.row.col.f32.bf16.bf16.f32    { %f5683, %f5684, %f5685, %f5686 },    { %r1, %r2 },            { %r3 },                { %f5683, %f5684, %f5685, %f5686 }; 
	// end inline asm
	// begin inline asm
	mma.sync.aligned.m16n8k8.row.col.f32.bf16.bf16.f32    { %f5691, %f5692, %f5693, %f5694 },    { %r1, %r2 },            { %r3 },                { %f5691, %f5692, %f5693, %f5694 }; 
	// end inline asm
	// begin inline asm
	mma.sync.aligned.m16n8k8.row.col.f32.bf16.bf16.f32    { %f5683, %f5684, %f5685, %f5686 },    { %r1, %r2 },            { %r3 },                { %f5683, %f5684, %f5685, %f5686 }; 
	// end inline asm
	// begin inline asm
	mma.sync.aligned.m16n8k8.row.col.f32.bf16.bf16.f32    { %f5691, %f5692, %f5693, %f5694 },    { %r1, %r2 },            { %r3 },                { %f5691, %f5692, %f5693, %f5694 }; 
	// end inline asm
	// begin inline asm
	mma.sync.aligned.m16n8k8.row.col.f32.bf16.bf16.f32    { %f5683, %f5684, %f5685, %f5686 },    { %r1, %r2 },            { %r3 },                { %f5683, %f5684, %f5685, %f5686 }; 
	// end inline asm
	// begin inline asm
	mma.sync.aligned.m16n8k8.row.col.f32.bf16.bf16.f32    { %f5691, %f5692, %f5693, %f5694 },    { %r1, %r2 },            { %r3 },                { %f5691, %f5692, %f5693, %f5694 }; 
	// end inline asm
	// begin inline asm
	mma.sync.aligned.m16n8k8.row.col.f32.bf16.bf16.f32    { %f5683, %f5684, %f5685, %f5686 },    { %r1, %r2 },            { %r3 },                { %f5683, %f5684, %f5685, %f5686 }; 
	// end inline asm
	// begin inline asm
	mma.sync.aligned.m16n8k8.row.col.f32.bf16.bf16.f32    { %f5691, %f5692, %f5693, %f5694 },    { %r1, %r2 },            { %r3 },                { %f5691, %f5692, %f5693, %f5694 }; 
	// end inline asm
	// begin inline asm
	mma.sync.aligned.m16n8k8.row.col.f32.bf16.bf16.f32    { %f5683, %f5684, %f5685, %f5686 },    { %r1, %r2 },            { %r3 },                { %f5683, %f5684, %f5685, %f5686 }; 
	// end inline asm
	// begin inline asm
	mma.sync.aligned.m16n8k8.row.col.f32.bf16.bf16.f32    { %f5691, %f5692, %f5693, %f5694 },    { %r1, %r2 },            { %r3 },                { %f5691, %f5692, %f5693, %f5694 }; 
	// end inline asm
	// begin inline asm
	mma.sync.aligned.m16n8k8.row.col.f32.bf16.bf16.f32    { %f5683, %f5684, %f5685, %f5686 },    { %r1, %r2 },            { %r3 },                { %f5683, %f5684, %f5685, %f5686 }; 
	// end inline asm
	// begin inline asm
	mma.sync.aligned.m16n8k8.row.col.f32.bf16.bf16.f32    { %f5691, %f5692, %f5693, %f5694 },    { %r1, %r2 },            { %r3 },                { %f5691, %f5692, %f5693, %f5694 }; 
	// end inline asm
	// begin inline asm
	mma.sync.aligned.m16n8k8.row.col.f32.bf16.bf16.f32    { %f5683, %f5684, %f5685, %f5686 },    { %r1, %r2 },            { %r3 },                { %f5683, %f5684, %f5685, %f5686 }; 
	// end inline asm
	// begin inline asm
	mma.sync.aligned.m16n8k8.row.col.f32.bf16.bf16.f32    { %f5691, %f5692, %f5693, %f5694 },    { %r1, %r2 },            { %r3 },                { %f5691, %f5692, %f5693, %f5694 }; 
	// end inline asm
	// begin inline asm
	mma.sync.aligned.m16n8k8.row.col.f32.bf16.bf16.f32    { %f5683, %f5684, %f5685, %f5686 },    { %r1, %r2 },            { %r3 },                { %f5683, %f5684, %f5685, %f5686 }; 
	// end inline asm
	// begin inline asm
	mma.sync.aligned.m16n8k8.row.col.f32.bf16.bf16.f32    { %f5691, %f5692, %f5693, %f5694 },    { %r1, %r2 },            { %r3 },                { %f5691, %f5692, %f5693, %f5694 }; 
	// end inline asm
	// begin inline asm
	mma.sync.aligned.m16n8k8.row.col.f32.bf16.bf16.f32    { %f5683, %f5684, %f5685, %f5686 },    { %r1, %r2 },            { %r3 },                { %f5683, %f5684, %f5685, %f5686 }; 
	// end inline asm
	// begin inline asm
	mma.sync.aligned.m16n8k8.row.col.f32.bf16.bf16.f32    { %f5691, %f5692, %f5693, %f5694 },    { %r1, %r2 },            { %r3 },                { %f5691, %f5692, %f5693, %f5694 }; 
	// end inline asm
	// begin inline asm
	mma.sync.aligned.m16n8k8.row.col.f32.bf16.bf16.f32    { %f5683, %f5684, %f5685, %f5686 },    { %r1, %r2 },            { %r3 },                { %f5683, %f5684, %f5685, %f5686 }; 
	// end inline asm
	// begin inline asm
	mma.sync.aligned.m16n8k8.row.col.f32.bf16.bf16.f32    { %f5691, %f5692, %f5693, %f5694 },    { %r1, %r2 },            { %r3 },                { %f5691, %f5692, %f5693, %f5694 }; 
	// end inline asm
	// begin inline asm
	mma.sync.aligned.m16n8k8.row.col.f32.bf16.bf16.f32    { %f5683, %f5684, %f5685, %f5686 },    { %r1, %r2 },            { %r3 },                { %f5683, %f5684, %f5685, %f5686 }; 
	// end inline asm
	// begin inline asm
	mma.sync.aligned.m16n8k8.row.col.f32.bf16.bf16.f32    { %f5691, %f5692, %f5693, %f5694 },    { %r1, %r2 },            { %r3 },                { %f5691, %f5692, %f5693, %f5694 }; 
	// end inline asm
	// begin inline asm
	mma.sync.aligned.m16n8k8.row.col.f32.bf16.bf16.f32    { %f5683, %f5684, %f5685, %f5686 },    { %r1, %r2 },            { %r3 },                { %f5683, %f5684, %f5685, %f5686 }; 
	// end inline asm
	// begin inline asm
	mma.sync.aligned.m16n8k8.row.col.f32.bf16.bf16.f32    { %f5691, %f5692, %f5693, %f5694 },    { %r1, %r2 },            { %r3 },                { %f5691, %f5692, %f5693, %f5694 }; 
	// end inline asm
	// begin inline asm
	mma.sync.aligned.m16n8k8.row.col.f32.bf16.bf16.f32    { %f5683, %f5684, %f5685, %f5686 },    { %r1, %r2 },            { %r3 },                { %f5683, %f5684, %f5685, %f5686 }; 
	// end inline asm
	// begin inline asm
	mma.sync.aligned.m16n8k8.row.col.f32.bf16.bf16.f32    { %f5691, %f5692, %f5693, %f5694 },    { %r1, %r2 },            { %r3 },                { %f5691, %f5692, %f5693, %f5694 }; 
	// end inline asm
	// begin inline asm
	mma.sync.aligned.m16n8k8.row.col.f32.bf16.bf16.f32    { %f5683, %f5684, %f5685, %f5686 },    { %r1, %r2 },            { %r3 },                { %f5683, %f5684, %f5685, %f5686 }; 
	// end inline asm
	// begin inline asm
	mma.sync.aligned.m16n8k8.row.col.f32.bf16.bf16.f32    { %f5691, %f5692, %f5693, %f5694 },    { %r1, %r2 },            { %r3 },                { %f5691, %f5692, %f5693, %f5694 }; 
	// end inline asm
	// begin inline asm
	mma.sync.aligned.m16n8k8.row.col.f32.bf16.bf16.f32    { %f5683, %f5684, %f5685, %f5686 },    { %r1, %r2 },            { %r3 },                { %f5683, %f5684, %f5685, %f5686 }; 
	// end inline asm
	// begin inline asm
	mma.sync.aligned.m16n8k8.row.col.f32.bf16.bf16.f32    { %f5691, %f5692, %f5693, %f5694 },    { %r1, %r2 },            { %r3 },                { %f5691, %f5692, %f5693, %f5694 }; 
	// end inline asm
	// begin inline asm
	mma.sync.aligned.m16n8k8.row.col.f32.bf16.bf16.f32    { %f5683, %f5684, %f5685, %f5686 },    { %r1, %r2 },            { %r3 },                { %f5683, %f5684, %f5685, %f5686 }; 
	// end inline asm
	// begin inline asm
	mma.sync.aligned.m16n8k8.row.col.f32.bf16.bf16.f32    { %f5691, %f5692, %f5693, %f5694 },    { %r1, %r2 },            { %r3 },                { %f5691, %f5692, %f5693, %f5694 }; 
	// end inline asm
	// begin inline asm
	mma.sync.aligned.m16n8k8.row.col.f32.bf16.bf16.f32    { %f5683, %f5684, %f5685, %f5686 },    { %r1, %r2 },            { %r3 },                { %f5683, %f5684, %f5685, %f5686 }; 
	// end inline asm
	// begin inline asm
	mma.sync.aligned.m16n8k8.row.col.f32.bf16.bf16.f32    { %f5691, %f5692, %f5693, %f5694 },    { %r1, %r2 },            { %r3 },                { %f5691, %f5692, %f5693, %f5694 }; 
	// end inline asm
	// begin inline asm
	mma.sync.aligned.m16n8k8.row.col.f32.bf16.bf16.f32    { %f5683, %f5684, %f5685, %f5686 },    { %r1, %r2 },            { %r3 },                { %f5683, %f5684, %f5685, %f5686 }; 
	// end inline asm
	// begin inline asm
	mma.sync.aligned.m16n8k8.row.col.f32.bf16.bf16.f32    { %f5691, %f5692, %f5693, %f5694 },    { %r1, %r2 },            { %r3 },                { %f5691, %f5692, %f5693, %f5694 }; 
	// end inline asm
	// begin inline asm
	mma.sync.aligned.m16n8k8.row.col.f32.bf16.bf16.f32    { %f5683, %f5684, %f5685, %f5686 },    { %r1, %r2 },            { %r3 },                { %f5683, %f5684, %f5685, %f5686 }; 
	// end inline asm
	// begin inline asm
	mma.sync.aligned.m16n8k8.row.col.f32.bf16.bf16.f32    { %f5691, %f5692, %f5693, %f5694 },    { %r1, %r2 },            { %r3 },                { %f5691, %f5692, %f5693, %f5694 }; 
	// end inline asm
	// begin inline asm
	mma.sync.aligned.m16n8k8.row.col.f32.bf16.bf16.f32    { %f5683, %f5684, %f5685, %f5686 },    { %r1, %r2 },            { %r3 },                { %f5683, %f5684, %f5685, %f5686 }; 
	// end inline asm
	// begin inline asm
	mma.sync.aligned.m16n8k8.row.col.f32.bf16.bf16.f32    { %f5691, %f5692, %f5693, %f5694 },    { %r1, %r2 },            { %r3 },                { %f5691, %f5692, %f5693, %f5694 }; 
	// end inline asm
	// begin inline asm
	mma.sync.aligned.m16n8k8.row.col.f32.bf16.bf16.f32    { %f5683, %f5684, %f5685, %f5686 },    { %r1, %r2 },            { %r3 },                { %f5683, %f5684, %f5685, %f5686 }; 
	// end inline asm
	// begin inline asm
	mma.sync.aligned.m16n8k8.row.col.f32.bf16.bf16.f32    { %f5691, %f5692, %f5693, %f5694 },    { %r1, %r2 },            { %r3 },                { %f5691, %f5692, %f5693, %f5694 }; 
	// end inline asm
	// begin inline asm
	mma.sync.aligned.m16n8k8.row.col.f32.bf16.bf16.f32    { %f5683, %f5684, %f5685, %f5686 },    { %r1, %r2 },            { %r3 },                { %f5683, %f5684, %f5685, %f5686 }; 
	// end inline asm
	// begin inline asm
	mma.sync.aligned.m16n8k8.row.col.f32.bf16.bf16.f32    { %f5691, %f5692, %f5693, %f5694 },    { %r1, %r2 },            { %r3 },                { %f5691, %f5692, %f5693, %f5694 }; 
	// end inline asm
	// begin inline asm
	mma.sync.aligned.m16n8k8.row.col.f32.bf16.bf16.f32    { %f5683, %f5684, %f5685, %f5686 },    { %r1, %r2 },            { %r3 },                { %f5683, %f5684, %f5685, %f5686 }; 
	// end inline asm
	// begin inline asm
	mma.sync.aligned.m16n8k8.row.col.f32.bf16.bf16.f32    { %f5691, %f5692, %f5693, %f5694 },    { %r1, %r2 },            { %r3 },                { %f5691, %f5692, %f5693, %f5694 }; 
	// end inline asm
	// begin inline asm
	mma.sync.aligned.m16n8k8.row.col.f32.bf16.bf16.f32    { %f5683, %f5684, %f5685, %f5686 },    { %r1, %r2 },            { %r3 },                { %f5683, %f5684, %f5685, %f5686 }; 
	// end inline asm
	// begin inline asm
	mma.sync.aligned.m16n8k8.row.col.f32.bf16.bf16.f32    { %f5691, %f5692, %f5693, %f5694 },    { %r1, %r2 },            { %r3 },                { %f5691, %f5692, %f5693, %f5694 }; 
	// end inline asm
	// begin inline asm
	mma.sync.aligned.m16n8k8.row.col.f32.bf16.bf16.f32    { %f5683, %f5684, %f5685, %f5686 },    { %r1, %r2 },            { %r3 },                { %f5683, %f5684, %f5685, %f5686 }; 
	// end inline asm
	// begin inline asm
	mma.sync.aligned.m16n8k8.row.col.f32.bf16.bf16.f32    { %f5691, %f5692, %f5693, %f5694 },    { %r1, %r2 },            { %r3 },                { %f5691, %f5692, %f5693, %f5694 }; 
	// end inline asm
	// begin inline asm
	mma.sync.aligned.m16n8k8.row.col.f32.bf16.bf16.f32    { %f5683, %f5684, %f5685, %f5686 },    { %r1, %r2 },            { %r3 },                { %f5683, %f5684, %f5685, %f5686 }; 
	// end inline asm
	// begin inline asm
	mma.sync.aligned.m16n8k8.row.col.f32.bf16.bf16.f32    { %f5691, %f5692, %f5693, %f5694 },    { %r1, %r2 },            { %r3 },                { %f5691, %f5692, %f5693, %f5694 }; 
	// end inline asm
	// begin inline asm
	mma.sync.aligned.m16n8k8.row.col.f32.bf16.bf16.f32    { %f5683, %f5684, %f5685, %f5686 },    { %r1, %r2 },            { %r3 },                { %f5683, %f5684, %f5685, %f5686 }; 
	// end inline asm
	// begin inline asm
	mma.sync.aligned.m16n8k8.row.col.f32.bf16.bf16.f32    { %f5691, %f5692, %f5693, %f5694 },    { %r1, %r2 },            { %r3 },                { %f5691, %f5692, %f5693, %f5694 }; 
	// end inline asm
	// begin inline asm
	mma.sync.aligned.m16n8k8.row.col.f32.bf16.bf16.f32    { %f5683, %f5684, %f5685, %f5686 },    { %r1, %r2 },            { %r3 },                { %f5683, %f5684, %f5685, %f5686 }; 
	// end inline asm
	// begin inline asm
	mma.sync.aligned.m16n8k8.row.col.f32.bf16.bf16.f32    { %f5691, %f5692, %f5693, %f5694 },    { %r1, %r2 },            { %r3 },                { %f5691, %f5692, %f5693, %f5694 }; 
	// end inline asm
	// begin inline asm
	mma.sync.aligned.m16n8k8.row.col.f32.bf16.bf16.f32    { %f5683, %f5684, %f5685, %f5686 },    { %r1, %r2 },            { %r3 },                { %f5683, %f5684, %f5685, %f5686 }; 
	// end inline asm
	// begin inline asm
	mma.sync.aligned.m16n8k8.row.col.f32.bf16.bf16.f32    { %f5691, %f5692, %f5693, %f5694 },    { %r1, %r2 },            { %r3 },                { %f5691, %f5692, %f5693, %f5694 }; 
	// end inline asm
	// begin inline asm
	mma.sync.aligned.m16n8k8.row.col.f32.bf16.bf16.f32    { %f5683, %f5684, %f5685, %f5686 },    { %r1, %r2 },            { %r3 },                { %f5683, %f5684, %f5685, %f5686 }; 
	// end inline asm
	// begin inline asm
	mma.sync.aligned.m16n8k8.row.col.f32.bf16.bf16.f32    { %f5691, %f5692, %f5693, %f5694 },    { %r1, %r2 },            { %r3 },                { %f5691, %f5692, %f5693, %f5694 }; 
	// end inline asm
	// begin inline asm
	mma.sync.aligned.m16n8k8.row.col.f32.bf16.bf16.f32    { %f5683, %f5684, %f5685, %f5686 },    { %r1, %r2 },            { %r3 },                { %f5683, %f5684, %f5685, %f5686 }; 
	// end inline asm
	// begin inline asm
	mma.sync.aligned.m16n8k8.row.col.f32.bf16.bf16.f32    { %f5691, %f5692, %f5693, %f5694 },    { %r1, %r2 },            { %r3 },                { %f5691, %f5692, %f5693, %f5694 }; 
	// end inline asm
	// begin inline asm
	mma.sync.aligned.m16n8k8.row.col.f32.bf16.bf16.f32    { %f5683, %f5684, %f5685, %f5686 },    { %r1, %r2 },            { %r3 },                { %f5683, %f5684, %f5685, %f5686 }; 
	// end inline asm
	// begin inline asm
	mma.sync.aligned.m16n8k8.row.col.f32.bf16.bf16.f32    { %f5691, %f5692, %f5693, %f5694 },    { %r1, %r2 },            { %r3 },                { %f5691, %f5692, %f5693, %f5694 }; 
	// end inline asm
	// begin inline asm
	mma.sync.aligned.m16n8k8.row.col.f32.bf16.bf16.f32    { %f5683, %f5684, %f5685, %f5686 },    { %r1, %r2 },            { %r3 },                { %f5683, %f5684, %f5685, %f5686 }; 
	// end inline asm
	// begin inline asm
	mma.sync.aligned.m16n8k8.row.col.f32.bf16.bf16.f32    { %f5691, %f5692, %f5693, %f5694 },    { %r1, %r2 },            { %r3 },                { %f5691, %f5692, %f5693, %f5694 }; 
	// end inline asm
	// begin inline asm
	mma.sync.aligned.m16n8k8.row.col.f32.bf16.bf16.f32    { %f5683, %f5684, %f5685, %f5686 },    { %r1, %r2 },            { %r3 },                { %f5683, %f5684, %f5685, %f5686 }; 
	// end inline asm
	// begin inline asm
	mma.sync.aligned.m16n8k8.row.col.f32.bf16.bf16.f32    { %f5691, %f5692, %f5693, %f5694 },    { %r1, %r2 },            { %r3 },                { %f5691, %f5692, %f5693, %f5694 }; 
	// end inline asm
	// begin inline asm
	mma.sync.aligned.m16n8k8.row.col.f32.bf16.bf16.f32    { %f5683, %f5684, %f5685, %f5686 },    { %r1, %r2 },            { %r3 },                { %f5683, %f5684, %f5685, %f5686 }; 
	// end inline asm
	// begin inline asm
	mma.sync.aligned.m16n8k8.row.col.f32.bf16.bf16.f32    { %f5691, %f5692, %f5693, %f5694 },    { %r1, %r2 },            { %r3 },                { %f5691, %f5692, %f5693, %f5694 }; 
	// end inline asm
	// begin inline asm
	mma.sync.aligned.m16n8k8.row.col.f32.bf16.bf16.f32    { %f5683, %f5684, %f5685, %f5686 },    { %r1, %r2 },            { %r3 },                { %f5683, %f5684, %f5685, %f5686 }; 
	// end inline asm
	// begin inline asm
	mma.sync.aligned.m16n8k8.row.col.f32.bf16.bf16.f32    { %f5691, %f5692, %f5693, %f5694 },    { %r1, %r2 },            { %r3 },                { %f5691, %f5692, %f5693, %f5694 }; 
	// end inline asm
	// begin inline asm
	mma.sync.aligned.m16n8k8.row.col.f32.bf16.bf16.f32    { %f5683, %f5684, %f5685, %f5686 },    { %r1, %r2 },            { %r3 },                { %f5683, %f5684, %f5685, %f5686 }; 
	// end inline asm
	// begin inline asm
	mma.sync.aligned.m16n8k8.row.col.f32.bf16.bf16.f32    { %f5691, %f5692, %f5693, %f5694 },    { %r1, %r2 },            { %r3 },                { %f5691, %f5692, %f5693, %f5694 }; 
	// end inline asm
	// begin inline asm
	mma.sync.aligned.m16n8k8.row.col.f32.bf16.bf16.f32    { %f5683, %f5684, %f5685, %f5686 },    { %r1, %r2 },            { %r3 },                { %f5683, %f5684, %f5685, %f5686 }; 
	// end inline asm
	// begin inline asm
	mma.sync.aligned.m16n8k8.row.col.f32.bf16.bf16.f32    { %f5691, %f5692, %f5693, %f5694 },    { %r1, %r2 },            { %r3 },                { %f5691, %f5692, %f5693, %f5694 }; 
	// end inline asm
	// begin inline asm
	mma.sync.aligned.m16n8k8.row.col.f32.bf16.bf16.f32    { %f5683, %f5684, %f5685, %f5686 },    { %r1, %r2 },            { %r3 },                { %f5683, %f5684, %f5685, %f5686 }; 
	// end inline asm
	// begin inline asm
	mma.sync.aligned.m16n8k8.row.col.f32.bf16.bf16.f32    { %f5691, %f5692, %f5693, %f5694 },    { %r1, %r2 },            { %r3 },                { %f5691, %f5692, %f5693, %f5694 }; 
	// end inline asm
	// begin inline asm
	mma.sync.aligned.m16n8k8.row.col.f32.bf16.bf16.f32    { %f5683, %f5684, %f5685, %f5686 },    { %r1, %r2 },            { %r3 },                { %f5683, %f5684, %f5685, %f5686 }; 
	// end inline asm
	// begin inline asm
	mma.sync.aligned.m16n8k8.row.col.f32.bf16.bf16.f32    { %f5691, %f5692, %f5693, %f5694 },    { %r1, %r2 },            { %r3 },                { %f5691, %f5692, %f5693, %f5694 }; 
	// end inline asm
	// begin inline asm
	mma.sync.aligned.m16n8k8.row.col.f32.bf16.bf16.f32    { %f5683, %f5684, %f5685, %f5686 },    { %r1, %r2 },            { %r3 },                { %f5683, %f5684, %f5685, %f5686 }; 
	// end inline asm
	// begin inline asm
	mma.sync.aligned.m16n8k8.row.col.f32.bf16.bf16.f32    { %f5691, %f5692, %f5693, %f5694 },    { %r1, %r2 },            { %r3 },                { %f5691, %f5692, %f5693, %f5694 }; 
	// end inline asm
	// begin inline asm
	mma.sync.aligned.m16n8k8.row.col.f32.bf16.bf16.f32    { %f5683, %f5684, %f5685, %f5686 },    { %r1, %r2 },            { %r3 },                { %f5683, %f5684, %f5685, %f5686 }; 
	// end inline asm
	// begin inline asm
	mma.sync.aligned.m16n8k8.row.col.f32.bf16.bf16.f32    { %f5691, %f5692, %f5693, %f5694 },    { %r1, %r2 },            { %r3 },                { %f5691, %f5692, %f5693, %f5694 }; 
	// end inline asm
	// begin inline asm
	mma.sync.aligned.m16n8k8.row.col.f32.bf16.bf16.f32    { %f5683, %f5684, %f5685, %f5686 },    { %r1, %r2 },            { %r3 },                { %f5683, %f5684, %f5685, %f5686 }; 
	// end inline asm
	// begin inline asm
	mma.sync.aligned.m16n8k8.row.col.f32.bf16.bf16.f32    { %f5691, %f5692, %f5693, %f5694 },    { %r1, %r2 },            { %r3 },                { %f5691, %f5692, %f5693, %f5694 }; 
	// end inline asm
	// begin inline asm
	mma.sync.aligned.m16n8k8.row.col.f32.bf16.bf16.f32    { %f5683, %f5684, %f5685, %f5686 },    { %r1, %r2 },            { %r3 },                { %f5683, %f5684, %f5685, %f5686 }; 
	// end inline asm
	// begin inline asm
	mma.sync.aligned.m16n8k8.row.col.f32.bf16.bf16.f32    { %f5691, %f5692, %f5693, %f5694 },    { %r1, %r2 },            { %r3 },                { %f5691, %f5692, %f5693, %f5694 }; 
	// end inline asm
	// begin inline asm
	mma.sync.aligned.m16n8k8.row.col.f32.bf16.bf16.f32    { %f5683, %f5684, %f5685, %f5686 },    { %r1, %r2 },            { %r3 },                { %f5683, %f5684, %f5685, %f5686 }; 
	// end inline asm
	// begin inline asm
	mma.sync.aligned.m16n8k8.row.col.f32.bf16.bf16.f32    { %f5691, %f5692, %f5693, %f5694 },    { %r1, %r2 },            { %r3 },                { %f5691, %f5692, %f5693, %f5694 }; 
	// end inline asm
	// begin inline asm
	mma.sync.aligned.m16n8k8.row.col.f32.bf16.bf16.f32    { %f5683, %f5684, %f5685, %f5686 },    { %r1, %r2 },            { %r3 },                { %f5683, %f5684, %f5685, %f5686 }; 
	// end inline asm
	// begin inline asm
	mma.sync.aligned.m16n8k8.row.col.f32.bf16.bf16.f32    { %f5691, %f5692, %f5693, %f5694 },    { %r1, %r2 },            { %r3 },                { %f5691, %f5692, %f5693, %f5694 }; 
	// end inline asm
	// begin inline asm
	mma.sync.aligned.m16n8k8.row.col.f32.bf16.bf16.f32    { %f5683, %f5684, %f5685, %f5686 },    { %r1, %r2 },            { %r3 },                { %f5683, %f5684, %f5685, %f5686 }; 
	// end inline asm
	// begin inline asm
	mma.sync.aligned.m16n8k8.row.col.f32.bf16.bf16.f32    { %f5691, %f5692, %f5693, %f5694 },    { %r1, %r2 },            { %r3 },                { %f5691, %f5692, %f5693, %f5694 }; 
	// end inline asm
	// begin inline asm
	mma.sync.aligned.m16n8k8.row.col.f32.bf16.bf16.f32    { %f5683, %f5684, %f5685, %f5686 },    { %r1, %r2 },            { %r3 },                { %f5683, %f5684, %f5685, %f5686 }; 
	// end inline asm
	// begin inline asm
	mma.sync.aligned.m16n8k8.row.col.f32.bf16.bf16.f32    { %f5691, %f5692, %f5693, %f5694 },    { %r1, %r2 },            { %r3 },                { %f5691, %f5692, %f5693, %f5694 }; 
	// end inline asm
	// begin inline asm
	mma.sync.aligned.m16n8k8.row.col.f32.bf16.bf16.f32    { %f5683, %f5684, %f5685, %f5686 },    { %r1, %r2 },            { %r3 },                { %f5683, %f5684, %f5685, %f5686 }; 
	// end inline asm
	// begin inline asm
	mma.sync.aligned.m16n8k8.row.col.f32.bf16.bf16.f32    { %f5691, %f5692, %f5693, %f5694 },    { %r1, %r2 },            { %r3 },                { %f5691, %f5692, %f5693, %f5694 }; 
	// end inline asm
	// begin inline asm
	mma.sync.aligned.m16n8k8.row.col.f32.bf16.bf16.f32    { %f5683, %f5684, %f5685, %f5686 },    { %r1, %r2 },            { %r3 },                { %f5683, %f5684, %f5685, %f5686 }; 
	// end inline asm
	// begin inline asm
	mma.sync.aligned.m16n8k8.row.col.f32.bf16.bf16.f32    { %f5691, %f5692, %f5693, %f5694 },    { %r1, %r2 },            { %r3 },                { %f5691, %f5692, %f5693, %f5694 }; 
	// end inline asm
	// begin inline asm
	mma.sync.aligned.m16n8k8.row.col.f32.bf16.bf16.f32    { %f5683, %f5684, %f5685, %f5686 },    { %r1, %r2 },            { %r3 },                { %f5683, %f5684, %f5685, %f5686 }; 
	// end inline asm
	// begin inline asm
	mma.sync.aligned.m16n8k8.row.col.f32.bf16.bf16.f32    { %f5691, %f5692, %f5693, %f5694 },    { %r1, %r2 },            { %r3 },                { %f5691, %f5692, %f5693, %f5694 }; 
	// end inline asm
	// begin inline asm
	mma.sync.aligned.m16n8k8.row.col.f32.bf16.bf16.f32    { %f5683, %f5684, %f5685, %f5686 },    { %r1, %r2 },            { %r3 },                { %f5683, %f5684, %f5685, %f5686 }; 
	// end inline asm
	// begin inline asm
	mma.sync.aligned.m16n8k8.row.col.f32.bf16.bf16.f32    { %f5691, %f5692, %f5693, %f5694 },    { %r1, %r2 },            { %r3 },                { %f5691, %f5692, %f5693, %f5694 }; 
	// end inline asm
	// begin inline asm
	mma.sync.aligned.m16n8k8.row.col.f32.bf16.bf16.f32    { %f5683, %f5684, %f5685, %f5686 },    { %r1, %r2 },            { %r3 },                { %f5683, %f5684, %f5685, %f5686 }; 
	// end inline asm
	// begin inline asm
	mma.sync.aligned.m16n8k8.row.col.f32.bf16.bf16.f32    { %f5691, %f5692, %f5693, %f5694 },    { %r1, %r2 },            { %r3 },                { %f5691, %f5692, %f5693, %f5694 }; 
	// end inline asm
	// begin inline asm
	mma.sync.aligned.m16n8k8.row.col.f32.bf16.bf16.f32    { %f5683, %f5684, %f5685, %f5686 },    { %r1, %r2 },            { %r3 },                { %f5683, %f5684, %f5685, %f5686 }; 
	// end inline asm
	// begin inline asm
	mma.sync.aligned.m16n8k8.row.col.f32.bf16.bf16.f32    { %f5691, %f5692, %f5693, %f5694 },    { %r1, %r2 },            { %r3 },                { %f5691, %f5692, %f5693, %f5694 }; 
	// end inline asm
	// begin inline asm
	mma.sync.aligned.m16n8k8.row.col.f32.bf16.bf16.f32    { %f5683, %f5684, %f5685, %f5686 },    { %r1, %r2 },            { %r3 },                { %f5683, %f5684, %f5685, %f5686 }; 
	// end inline asm
	// begin inline asm
	mma.sync.aligned.m16n8k8.row.col.f32.bf16.bf16.f32    { %f5691, %f5692, %f5693, %f5694 },    { %r1, %r2 },            { %r3 },                { %f5691, %f5692, %f5693, %f5694 }; 
	// end inline asm
	// begin inline asm
	mma.sync.aligned.m16n8k8.row.col.f32.bf16.bf16.f32    { %f5683, %f5684, %f5685, %f5686 },    { %r1, %r2 },            { %r3 },                { %f5683, %f5684, %f5685, %f5686 }; 
	// end inline asm
	// begin inline asm
	mma.sync.aligned.m16n8k8.row.col.f32.bf16.bf16.f32    { %f5691, %f5692, %f5693, %f5694 },    { %r1, %r2 },            { %r3 },                { %f5691, %f5692, %f5693, %f5694 }; 
	// end inline asm
	// begin inline asm
	mma.sync.aligned.m16n8k8.row.col.f32.bf16.bf16.f32    { %f5683, %f5684, %f5685, %f5686 },    { %r1, %r2 },            { %r3 },                { %f5683, %f5684, %f5685, %f5686 }; 
	// end inline asm
	// begin inline asm
	mma.sync.aligned.m16n8k8.row.col.f32.bf16.bf16.f32    { %f5691, %f5692, %f5693, %f5694 },    { %r1, %r2 },            { %r3 },                { %f5691, %f5692, %f5693, %f5694 }; 
	// end inline asm
	// begin inline asm
	mma.sync.aligned.m16n8k8.row.col.f32.bf16.bf16.f32    { %f5683, %f5684, %f5685, %f5686 },    { %r1, %r2 },            { %r3 },                { %f5683, %f5684, %f5685, %f5686 }; 
	// end inline asm
	// begin inline asm
	mma.sync.aligned.m16n8k8.row.col.f32.bf16.bf16.f32    { %f5691, %f5692, %f5693, %f5694 },    { %r1, %r2 },            { %r3 },                { %f5691, %f5692, %f5693, %f5694 }; 
	// end inline asm
	// begin inline asm
	mma.sync.aligned.m16n8k8.row.col.f32.bf16.bf16.f32    { %f5683, %f5684, %f5685, %f5686 },    { %r1, %r2 },            { %r3 },                { %f5683, %f5684, %f5685, %f5686 }; 
	// end inline asm
	// begin inline asm
	mma.sync.aligned.m16n8k8.row.col.f32.bf16.bf16.f32    { %f5691, %f5692, %f5693, %f5694 },    { %r1, %r2 },            { %r3 },                { %f5691, %f5692, %f5693, %f5694 }; 
	// end inline asm
	// begin inline asm
	mma.sync.aligned.m16n8k8.row.col.f32.bf16.bf16.f32    { %f5683, %f5684, %f5685, %f5686 },    { %r1, %r2 },            { %r3 },                { %f5683, %f5684, %f5685, %f5686 }; 
	// end inline asm
	// begin inline asm
	mma.sync.aligned.m16n8k8.row.col.f32.bf16.bf16.f32    { %f5691, %f5692, %f5693, %f5694 },    { %r1, %r2 },            { %r3 },                { %f5691, %f5692, %f5693, %f5694 }; 
	// end inline asm
	// begin inline asm
	mma.sync.aligned.m16n8k8.row.col.f32.bf16.bf16.f32    { %f5683, %f5684, %f5685, %f5686 },    { %r1, %r2 },            { %r3 },                { %f5683, %f5684, %f5685, %f5686 }; 
	// end inline asm
	// begin inline asm
	mma.sync.aligned.m16n8k8.row.col.f32.bf16.bf16.f32    { %f5691, %f5692, %f5693, %f5694 },    { %r1, %r2 },            { %r3 },                { %f5691, %f5692, %f5693, %f5694 }; 
	// end inline asm
	// begin inline asm
	mma.sync.aligned.m16n8k8.row.col.f32.bf16.bf16.f32    { %f5683, %f5684, %f5685, %f5686 },    { %r1, %r2 },            { %r3 },                { %f5683, %f5684, %f5685, %f5686 }; 
	// end inline asm
	// begin inline asm
	mma.sync.aligned.m16n8k8.row.col.f32.bf16.bf16.f32    { %f5691, %f5692, %f5693, %f5694 },    { %r1, %r2 },            { %r3 },                { %f5691, %f5692, %f5693, %f5694 }; 
	// end inline asm
	// begin inline asm
	mma.sync.aligned.m16n8k8.row.col.f32.bf16.bf16.f32    { %f5683, %f5684, %f5685, %f5686 },    { %r1, %r2 },            { %r3 },                { %f5683, %f5684, %f5685, %f5686 }; 
	// end inline asm
	// begin inline asm
	mma.sync.aligned.m16n8k8.row.col.f32.bf16.bf16.f32    { %f5691, %f5692, %f5693, %f5694 },    { %r1, %r2 },            { %r3 },                { %f5691, %f5692, %f5693, %f5694 }; 
	// end inline asm
	// begin inline asm
	mma.sync.aligned.m16n8k8.row.col.f32.bf16.bf16.f32    { %f5683, %f5684, %f5685, %f5686 },    { %r1, %r2 },            { %r3 },                { %f5683, %f5684, %f5685, %f5686 }; 
	// end inline asm
	// begin inline asm
	mma.sync.aligned.m16n8k8.row.col.f32.bf16.bf16.f32    { %f5691, %f5692, %f5693, %f5694 },    { %r1, %r2 },            { %r3 },                { %f5691, %f5692, %f5693, %f5694 }; 
	// end inline asm
	// begin inline asm
	mma.sync.aligned.m16n8k8.row.col.f32.bf16.bf16.f32    { %f5683, %f5684, %f5685, %f5686 },    { %r1, %r2 },            { %r3 },                { %f5683, %f5684, %f5685, %f5686 }; 
	// end inline asm
	// begin inline asm
	mma.sync.aligned.m16n8k8.row.col.f32.bf16.bf16.f32    { %f5691, %f5692, %f5693, %f5694 },    { %r1, %r2 },            { %r3 },                { %f5691, %f5692, %f5693, %f5694 }; 
	// end inline asm
	// begin inline asm
	mma.sync.aligned.m16n8k8.row.col.f32.bf16.bf16.f32    { %f5683, %f5684, %f5685, %f5686 },    { %r1, %r2 },            { %r3 },                { %f5683, %f5684, %f5685, %f5686 }; 
	// end inline asm
	// begin inline asm
	mma.sync.aligned.m16n8k8.row.col.f32.bf16.bf16.f32    { %f5691, %f5692, %f5693, %f5694 },    { %r1, %r2 },            { %r3 },                { %f5691, %f5692, %f5693, %f5694 }; 
	// end inline asm
	// begin inline asm
	mma.sync.aligned.m16n8k8.row.col.f32.bf16.bf16.f32    { %f5683, %f5684, %f5685, %f5686 },    { %r1, %r2 },            { %r3 },                { %f5683, %f5684, %f5685, %f5686 }; 
	// end inline asm
	// begin inline asm
	mma.sync.aligned.m16n8k8.row.col.f32.bf16.bf16.f32    { %f5691, %f5692, %f5693, %f5694 },    { %r1, %r2 },            { %r3 },                { %f5691, %f5692, %f5693, %f5694 }; 
	// end inline asm
	// begin inline asm
	mma.sync.aligned.m16n8k8.row.col.f32.bf16.bf16.f32    { %f5683, %f5684, %f5685, %f5686 },    { %r1, %r2 },            { %r3 },                { %f5683, %f5684, %f5685, %f5686 }; 
	// end inline asm
	// begin inline asm
	mma.sync.aligned.m16n8k8.row.col.f32.bf16.bf16.f32    { %f5691, %f5692, %f5693, %f5694 },    { %r1, %r2 },            { %r3 },                { %f5691, %f5692, %f5693, %f5694 }; 
	// end inline asm
	// begin inline asm
	mma.sync.aligned.m16n8k8.row.col.f32.bf16.bf16.f32    { %f5683, %f5684, %f5685, %f5686 },    { %r1, %r2 },            { %r3 },                { %f5683, %f5684, %f5685, %f5686 }; 
	// end inline asm
	// begin inline asm
	mma.sync.aligned.m16n8k8.row.col.f32.bf16.bf16.f32    { %f5691, %f5692, %f5693, %f5694 },    { %r1, %r2 },            { %r3 },                { %f5691, %f5692, %f5693, %f5694 }; 
	// end inline asm
	// begin inline asm
	mma.sync.aligned.m16n8k8.row.col.f32.bf16.bf16.f32    { %f5683, %f5684, %f5685, %f5686 },    { %r1, %r2 },            { %r3 },                { %f5683, %f5684, %f5685, %f5686 }; 
	// end inline asm
	// begin inline asm
	mma.sync.aligned.m16n8k8.row.col.f32.bf16.bf16.f32    { %f5691, %f5692, %f5693, %f5694 },    { %r1, %r2 },            { %r3 },                { %f5691, %f5692, %f5693, %f5694 }; 
	// end inline asm
	// begin inline asm
	mma.sync.aligned.m16n8k8.row.col.f32.bf16.bf16.f32    { %f5683, %f5684, %f5685, %f5686 },    { %r1, %r2 },            { %r3 },                { %f5683, %f5684, %f5685, %f5686 }; 
	// end inline asm
	// begin inline asm
	mma.sync.aligned.m16n8k8.row.col.f32.bf16.bf16.f32    { %f5691, %f5692, %f5693, %f5694 },    { %r1, %r2 },            { %r3 },                { %f5691, %f5692, %f5693, %f5694 }; 
	// end inline asm
	// begin inline asm
	mma.sync.aligned.m16n8k8.row.col.f32.bf16.bf16.f32    { %f5683, %f5684, %f5685, %f5686 },    { %r1, %r2 },            { %r3 },                { %f5683, %f5684, %f5685, %f5686 }; 
	// end inline asm
	// begin inline asm
	mma.sync.aligned.m16n8k8.row.col.f32.bf16.bf16.f32    { %f5691, %f5692, %f5693, %f5694 },    { %r1, %r2 },            { %r3 },                { %f5691, %f5692, %f5693, %f5694 }; 
	// end inline asm
	// begin inline asm
	mma.sync.aligned.m16n8k8.row.col.f32.bf16.bf16.f32    { %f5683, %f5684, %f5685, %f5686 },    { %r1, %r2 },            { %r3 },                { %f5683, %f5684, %f5685, %f5686 }; 
	// end inline asm
	// begin inline asm
	mma.sync.aligned.m16n8k8.row.col.f32.bf16.bf16.f32    { %f5691, %f5692, %f5693, %f5694 },    { %r1, %r2 },            { %r3 },                { %f5691, %f5692, %f5693, %f5694 }; 
	// end inline asm
	// begin inline asm
	mma.sync.aligned.m16n8k8.row.col.f32.bf16.bf16.f32    { %f5683, %f5684, %f5685, %f5686 },    { %r1, %r2 },            { %r3 },                { %f5683, %f5684, %f5685, %f5686 }; 
	// end inline asm
	// begin inline asm
	mma.sync.aligned.m16n8k8.row.col.f32.bf16.bf16.f32    { %f5691, %f5692, %f5693, %f5694 },    { %r1, %r2 },            { %r3 },                { %f5691, %f5692, %f5693, %f5694 }; 
	// end inline asm
	// begin inline asm
	mma.sync.aligned.m16n8k8.row.col.f32.bf16.bf16.f32    { %f5683, %f5684, %f5685, %f5686 },    { %r1, %r2 },            { %r3 },                { %f5683, %f5684, %f5685, %f5686 }; 
	// end inline asm
	// begin inline asm
	mma.sync.aligned.m16n8k8.row.col.f32.bf16.bf16.f32    { %f5691, %f5692, %f5693, %f5694 },    { %r1, %r2 },            { %r3 },                { %f5691, %f5692, %f5693, %f5694 }; 
	// end inline asm
	// begin inline asm
	mma.sync.aligned.m16n8k8.row.col.f32.bf16.bf16.f32    { %f5683, %f5684, %f5685, %f5686 },    { %r1, %r2 },            { %r3 },                { %f5683, %f5684, %f5685, %f5686 }; 
	// end inline asm
	// begin inline asm
	mma.sync.aligned.m16n8k8.row.col.f32.bf16.bf16.f32    { %f5691, %f5692, %f5693, %f5694 },    { %r1, %r2 },            { %r3 },                { %f5691, %f5692, %f5693, %f5694 }; 
	// end inline asm
	// begin inline asm
	mma.sync.aligned.m16n8k8.row.col.f32.bf16.bf16.f32    { %f5683, %f5684, %f5685, %f5686 },    { %r1, %r2 },            { %r3 },                { %f5683, %f5684, %f5685, %f5686 }; 
	// end inline asm
	// begin inline asm
	mma.sync.aligned.m16n8k8.row.col.f32.bf16.bf16.f32    { %f5691, %f5692, %f5693, %f5694 },    { %r1, %r2 },            { %r3 },                { %f5691, %f5692, %f5693, %f5694 }; 
	// end inline asm
	// begin inline asm
	mma.sync.aligned.m16n8k8.row.col.f32.bf16.bf16.f32    { %f5683, %f5684, %f5685, %f5686 },    { %r1, %r2 },            { %r3 },                { %f5683, %f5684, %f5685, %f5686 }; 
	// end inline asm
	// begin inline asm
	mma.sync.aligned.m16n8k8.row.col.f32.bf16.bf16.f32    { %f5691, %f5692, %f5693, %f5694 },    { %r1, %r2 },            { %r3 },                { %f5691, %f5692, %f5693, %f5694 }; 
	// end inline asm
	// begin inline asm
	mma.sync.aligned.m16n8k8.row.col.f32.bf16.bf16.f32    { %f5683, %f5684, %f5685, %f5686 },    { %r1, %r2 },            { %r3 },                { %f5683, %f5684, %f5685, %f5686 }; 
	// end inline asm
	// begin inline asm
	mma.sync.aligned.m16n8k8.row.col.f32.bf16.bf16.f32    { %f5691, %f5692, %f5693, %f5694 },    { %r1, %r2 },            { %r3 },                { %f5691, %f5692, %f5693, %f5694 }; 
	// end inline asm
	// begin inline asm
	mma.sync.aligned.m16n8k8.row.col.f32.bf16.bf16.f32    { %f5683, %f5684, %f5685, %f5686 },    { %r1, %r2 },            { %r3 },                { %f5683, %f5684, %f5685, %f5686 }; 
	// end inline asm
	// begin inline asm
	mma.sync.aligned.m16n8k8.row.col.f32.bf16.bf16.f32    { %f5691, %f5692, %f5693, %f5694 },    { %r1, %r2 },            { %r3 },                { %f5691, %f5692, %f5693, %f5694 }; 
	// end inline asm
	// begin inline asm
	mma.sync.aligned.m16n8k8.row.col.f32.bf16.bf16.f32    { %f5683, %f5684, %f5685, %f5686 },    { %r1, %r2 },            { %r3 },                { %f5683, %f5684, %f5685, %f5686 }; 
	// end inline asm
	// begin inline asm
	mma.sync.aligned.m16n8k8.row.col.f32.bf16.bf16.f32    { %f5691, %f5692, %f5693, %f5694 },    { %r1, %r2 },            { %r3 },                { %f5691, %f5692, %f5693, %f5694 }; 
	// end inline asm
	// begin inline asm
	mma.sync.aligned.m16n8k8.row.col.f32.bf16.bf16.f32    { %f5683, %f5684, %f5685, %f5686 },    { %r1, %r2 },            { %r3 },                { %f5683, %f5684, %f5685, %f5686 }; 
	// end inline asm
	// begin inline asm
	mma.sync.aligned.m16n8k8.row.col.f32.bf16.bf16.f32    { %f5691, %f5692, %f5693, %f5694 },    { %r1, %r2 },            { %r3 },                { %f5691, %f5692, %f5693, %f5694 }; 
	// end inline asm
	// begin inline asm
	mma.sync.aligned.m16n8k8.row.col.f32.bf16.bf16.f32    { %f5683, %f5684, %f5685, %f5686 },    { %r1, %r2 },            { %r3 },                { %f5683, %f5684, %f5685, %f5686 }; 
	// end inline asm
	// begin inline asm
	mma.sync.aligned.m16n8k8.row.col.f32.bf16.bf16.f32    { %f5691, %f5692, %f5693, %f5694 },    { %r1, %r2 },            { %r3 },                { %f5691, %f5692, %f5693, %f5694 }; 
	// end inline asm
	// begin inline asm
	mma.sync.aligned.m16n8k8.row.col.f32.bf16.bf16.f32    { %f5683, %f5684, %f5685, %f5686 },    { %r1, %r2 },            { %r3 },                { %f5683, %f5684, %f5685, %f5686 }; 
	// end inline asm
	// begin inline asm
	mma.sync.aligned.m16n8k8.row.col.f32.bf16.bf16.f32    { %f5691, %f5692, %f5693, %f5694 },    { %r1, %r2 },            { %r3 },                { %f5691, %f5692, %f5693, %f5694 }; 
	// end inline asm
	// begin inline asm
	mma.sync.aligned.m16n8k8.row.col.f32.bf16.bf16.f32    { %f5683, %f5684, %f5685, %f5686 },    { %r1, %r2 },            { %r3 },                { %f5683, %f5684, %f5685, %f5686 }; 
	// end inline asm
	// begin inline asm
	mma.sync.aligned.m16n8k8.row.col.f32.bf16.bf16.f32    { %f5691, %f5692, %f5693, %f5694 },    { %r1, %r2 },            { %r3 },                { %f5691, %f5692, %f5693, %f5694 }; 
	// end inline asm
	// begin inline asm
	mma.sync.aligned.m16n8k8.row.col.f32.bf16.bf16.f32    { %f5683, %f5684, %f5685, %f5686 },    { %r1, %r2 },            { %r3 },                { %f5683, %f5684, %f5685, %f5686 }; 
	// end inline asm
	// begin inline asm
	mma.sync.aligned.m16n8k8.row.col.f32.bf16.bf16.f32    { %f5691, %f5692, %f5693, %f5694 },    { %r1, %r2 },            { %r3 },                { %f5691, %f5692, %f5693, %f5694 }; 
	// end inline asm
	// begin inline asm
	mma.sync.aligned.m16n8k8.row.col.f32.bf16.bf16.f32    { %f5683, %f5684, %f5685, %f5686 },    { %r1, %r2 },            { %r3 },                { %f5683, %f5684, %f5685, %f5686 }; 
	// end inline asm
	// begin inline asm
	mma.sync.aligned.m16n8k8.row.col.f32.bf16.bf16.f32    { %f5691, %f5692, %f5693, %f5694 },    { %r1, %r2 },            { %r3 },                { %f5691, %f5692, %f5693, %f5694 }; 
	// end inline asm
	// begin inline asm
	mma.sync.aligned.m16n8k8.row.col.f32.bf16.bf16.f32    { %f5683, %f5684, %f5685, %f5686 },    { %r1, %r2 },            { %r3 },                { %f5683, %f5684, %f5685, %f5686 }; 
	// end inline asm
	// begin inline asm
	mma.sync.aligned.m16n8k8.row.col.f32.bf16.bf16.f32    { %f5691, %f5692, %f5693, %f5694 },    { %r1, %r2 },            { %r3 },                { %f5691, %f5692, %f5693, %f5694 }; 
	// end inline asm
	// begin inline asm
	mma.sync.aligned.m16n8k8.row.col.f32.bf16.bf16.f32    { %f5683, %f5684, %f5685, %f5686 },    { %r1, %r2 },            { %r3 },                { %f5683, %f5684, %f5685, %f5686 }; 
	// end inline asm
	// begin inline asm
	mma.sync.aligned.m16n8k8.row.col.f32.bf16.bf16.f32    { %f5691, %f5692, %f5693, %f5694 },    { %r1, %r2 },            { %r3 },                { %f5691, %f5692, %f5693, %f5694 }; 
	// end inline asm
	// begin inline asm
	mma.sync.aligned.m16n8k8.row.col.f32.bf16.bf16.f32    { %f5683, %f5684, %f5685, %f5686 },    { %r1, %r2 },            { %r3 },                { %f5683, %f5684, %f5685, %f5686 }; 
	// end inline asm
	// begin inline asm
	mma.sync.aligned.m16n8k8.row.col.f32.bf16.bf16.f32    { %f5691, %f5692, %f5693, %f5694 },    { %r1, %r2 },            { %r3 },                { %f5691, %f5692, %f5693, %f5694 }; 
	// end inline asm
	// begin inline asm
	mma.sync.aligned.m16n8k8.row.col.f32.bf16.bf16.f32    { %f5683, %f5684, %f5685, %f5686 },    { %r1, %r2 },            { %r3 },                { %f5683, %f5684, %f5685, %f5686 }; 
	// end inline asm
	// begin inline asm
	mma.sync.aligned.m16n8k8.row.col.f32.bf16.bf16.f32    { %f5691, %f5692, %f5693, %f5694 },    { %r1, %r2 },            { %r3 },                { %f5691, %f5692, %f5693, %f5694 }; 
	// end inline asm
	// begin inline asm
	mma.sync.aligned.m16n8k8.row.col.f32.bf16.bf16.f32    { %f5683, %f5684, %f5685, %f5686 },    { %r1, %r2 },            { %r3 },                { %f5683, %f5684, %f5685, %f5686 }; 
	// end inline asm
	// begin inline asm
	mma.sync.aligned.m16n8k8.row.col.f32.bf16.bf16.f32    { %f5691, %f5692, %f5693, %f5694 },    { %r1, %r2 },            { %r3 },                { %f5691, %f5692, %f5693, %f5694 }; 
	// end inline asm
	// begin inline asm
	mma.sync.aligned.m16n8k8.row.col.f32.bf16.bf16.f32    { %f5683, %f5684, %f5685, %f5686 },    { %r1, %r2 },            { %r3 },                { %f5683, %f5684, %f5685, %f5686 }; 
	// end inline asm
	// begin inline asm
	mma.sync.aligned.m16n8k8.row.col.f32.bf16.bf16.f32    { %f5691, %f5692, %f5693, %f5694 },    { %r1, %r2 },            { %r3 },                { %f5691, %f5692, %f5693, %f5694 }; 
	// end inline asm
	// begin inline asm
	mma.sync.aligned.m16n8k8.row.col.f32.bf16.bf16.f32    { %f5683, %f5684, %f5685, %f5686 },    { %r1, %r2 },            { %r3 },                { %f5683, %f5684, %f5685, %f5686 }; 
	// end inline asm
	// begin inline asm
	mma.sync.aligned.m16n8k8.row.col.f32.bf16.bf16.f32    { %f5691, %f5692, %f5693, %f5694 },    { %r1, %r2 },            { %r3 },                { %f5691, %f5692, %f5693, %f5694 }; 
	// end inline asm
	// begin inline asm
	mma.sync.aligned.m16n8k8.row.col.f32.bf16.bf16.f32    { %f5683, %f5684, %f5685, %f5686 },    { %r1, %r2 },            { %r3 },                { %f5683, %f5684, %f5685, %f5686 }; 
	// end inline asm
	// begin inline asm
	mma.sync.aligned.m16n8k8.row.col.f32.bf16.bf16.f32    { %f5691, %f5692, %f5693, %f5694 },    { %r1, %r2 },            { %r3 },                { %f5691, %f5692, %f5693, %f5694 }; 
	// end inline asm
	// begin inline asm
	mma.sync.aligned.m16n8k8.row.col.f32.bf16.bf16.f32    { %f5683, %f5684, %f5685, %f5686 },    { %r1, %r2 },            { %r3 },                { %f5683, %f5684, %f5685, %f5686 }; 
	// end inline asm
	// begin inline asm
	mma.sync.aligned.m16n8k8.row.col.f32.bf16.bf16.f32    { %f5691, %f5692, %f5693, %f5694 },    { %r1, %r2 },            { %r3 },                { %f5691, %f5692, %f5693, %f5694 }; 
	// end inline asm
	// begin inline asm
	mma.sync.aligned.m16n8k8.row.col.f32.bf16.bf16.f32    { %f5683, %f5684, %f5685, %f5686 },    { %r1, %r2 },            { %r3 },                { %f5683, %f5684, %f5685, %f5686 }; 
	// end inline asm
	// begin inline asm
	mma.sync.aligned.m16n8k8.row.col.f32.bf16.bf16.f32    { %f5691, %f5692, %f5693, %f5694 },    { %r1, %r2 },            { %r3 },                { %f5691, %f5692, %f5693, %f5694 }; 
	// end inline asm
	// begin inline asm
	mma.sync.aligned.m16n8k8.row.col.f32.bf16.bf16.f32    { %f5683, %f5684, %f5685, %f5686 },    { %r1, %r2 },            { %r3 },                { %f5683, %f5684, %f5685, %f5686 }; 
	// end inline asm
	// begin inline asm
	mma.sync.aligned.m16n8k8.row.col.f32.bf16.bf16.f32    { %f5691, %f5692, %f5693, %f5694 },    { %r1, %r2 },            { %r3 },                { %f5691, %f5692, %f5693, %f5694 }; 
	// end inline asm
	// begin inline asm
	mma.sync.aligned.m16n8k8.row.col.f32.bf16.bf16.f32    { %f5683, %f5684, %f5685, %f5686 },    { %r1, %r2 },            { %r3 },                { %f5683, %f5684, %f5685, %f5686 }; 
	// end inline asm
	// begin inline asm
	mma.sync.aligned.m16n8k8.row.col.f32.bf16.bf16.f32    { %f5691, %f5692, %f5693, %f5694 },    { %r1, %r2 },            { %r3 },                { %f5691, %f5692, %f5693, %f5694 }; 
	// end inline asm
	// begin inline asm
	mma.sync.aligned.m16n8k8.row.col.f32.bf16.bf16.f32    { %f5683, %f5684, %f5685, %f5686 },    { %r1, %r2 },            { %r3 },                { %f5683, %f5684, %f5685, %f5686 }; 
	// end inline asm
	// begin inline asm
	mma.sync.aligned.m16n8k8.row.col.f32.bf16.bf16.f32    { %f5691, %f5692, %f5693, %f5694 },    { %r1, %r2 },            { %r3 },                { %f5691, %f5692, %f5693, %f5694 }; 
	// end inline asm
	// begin inline asm
	mma.sync.aligned.m16n8k8.row.col.f32.bf16.bf16.f32    { %f5683, %f5684, %f5685, %f5686 },    { %r1, %r2 },            { %r3 },                { %f5683, %f5684, %f5685, %f5686 }; 
	// end inline asm
	// begin inline asm
	mma.sync.aligned.m16n8k8.row.col.f32.bf16.bf16.f32    { %f5691, %f5692, %f5693, %f5694 },    { %r1, %r2 },            { %r3 },                { %f5691, %f5692, %f5693, %f5694 }; 
	// end inline asm
	// begin inline asm
	mma.sync.aligned.m16n8k8.row.col.f32.bf16.bf16.f32    { %f5683, %f5684, %f5685, %f5686 },    { %r1, %r2 },            { %r3 },                { %f5683, %f5684, %f5685, %f5686 }; 
	// end inline asm
	// begin inline asm
	mma.sync.aligned.m16n8k8.row.col.f32.bf16.bf16.f32    { %f5691, %f5692, %f5693, %f5694 },    { %r1, %r2 },            { %r3 },                { %f5691, %f5692, %f5693, %f5694 }; 
	// end inline asm
	// begin inline asm
	mma.sync.aligned.m16n8k8.row.col.f32.bf16.bf16.f32    { %f5683, %f5684, %f5685, %f5686 },    { %r1, %r2 },            { %r3 },                { %f5683, %f5684, %f5685, %f5686 }; 
	// end inline asm
	// begin inline asm
	mma.sync.aligned.m16n8k8.row.col.f32.bf16.bf16.f32    { %f5691, %f5692, %f5693, %f5694 },    { %r1, %r2 },            { %r3 },                { %f5691, %f5692, %f5693, %f5694 }; 
	// end inline asm
	// begin inline asm
	mma.sync.aligned.m16n8k8.row.col.f32.bf16.bf16.f32    { %f5683, %f5684, %f5685, %f5686 },    { %r1, %r2 },            { %r3 },                { %f5683, %f5684, %f5685, %f5686 }; 
	// end inline asm
	// begin inline asm
	mma.sync.aligned.m16n8k8.row.col.f32.bf16.bf16.f32    { %f5691, %f5692, %f5693, %f5694 },    { %r1, %r2 },            { %r3 },                { %f5691, %f5692, %f5693, %f5694 }; 
	// end inline asm
	// begin inline asm
	mma.sync.aligned.m16n8k8.row.col.f32.bf16.bf16.f32    { %f5683, %f5684, %f5685, %f5686 },    { %r1, %r2 },            { %r3 },                { %f5683, %f5684, %f5685, %f5686 }; 
	// end inline asm
	// begin inline asm
	mma.sync.aligned.m16n8k8.row.col.f32.bf16.bf16.f32    { %f5691, %f5692, %f5693, %f5694 },    { %r1, %r2 },            { %r3 },                { %f5691, %f5692, %f5693, %f5694 }; 
	// end inline asm
	// begin inline asm
	mma.sync.aligned.m16n8k8.row.col.f32.bf16.bf16.f32    { %f5683, %f5684, %f5685, %f5686 },    { %r1, %r2 },            { %r3 },                { %f5683, %f5684, %f5685, %f5686 }; 
	// end inline asm
	// begin inline asm
	mma.sync.aligned.m16n8k8.row.col.f32.bf16.bf16.f32    { %f5691, %f5692, %f5693, %f5694 },    { %r1, %r2 },            { %r3 },                { %f5691, %f5692, %f5693, %f5694 }; 
	// end inline asm
	// begin inline asm
	mma.sync.aligned.m16n8k8.row.col.f32.bf16.bf16.f32    { %f5683, %f5684, %f5685, %f5686 },    { %r1, %r2 },            { %r3 },                { %f5683, %f5684, %f5685, %f5686 }; 
	// end inline asm
	// begin inline asm
	mma.sync.aligned.m16n8k8.row.col.f32.bf16.bf16.f32    { %f5691, %f5692, %f5693, %f5694 },    { %r1, %r2 },            { %r3 },                { %f5691, %f5692, %f5693, %f5694 }; 
	// end inline asm
	// begin inline asm
	mma.sync.aligned.m16n8k8.row.col.f32.bf16.bf16.f32    { %f5683, %f5684, %f5685, %f5686 },    { %r1, %r2 },            { %r3 },                { %f5683, %f5684, %f5685, %f5686 }; 
	// end inline asm
	// begin inline asm
	mma.sync.aligned.m16n8k8.row.col.f32.bf16.bf16.f32    { %f5691, %f5692, %f5693, %f5694 },    { %r1, %r2 },            { %r3 },                { %f5691, %f5692, %f5693, %f5694 }; 
	// end inline asm
	// begin inline asm
	mma.sync.aligned.m16n8k8.row.col.f32.bf16.bf16.f32    { %f5683, %f5684, %f5685, %f5686 },    { %r1, %r2 },            { %r3 },                { %f5683, %f5684, %f5685, %f5686 }; 
	// end inline asm
	// begin inline asm
	mma.sync.aligned.m16n8k8.row.col.f32.bf16.bf16.f32    { %f5691, %f5692, %f5693, %f5694 },    { %r1, %r2 },            { %r3 },                { %f5691, %f5692, %f5693, %f5694 }; 
	// end inline asm
	// begin inline asm
	mma.sync.aligned.m16n8k8.row.col.f32.bf16.bf16.f32    { %f5683, %f5684, %f5685, %f5686 },    { %r1, %r2 },            { %r3 },                { %f5683, %f5684, %f5685, %f5686 }; 
	// end inline asm
	// begin inline asm
	mma.sync.aligned.m16n8k8.row.col.f32.bf16.bf16.f32    { %f5691, %f5692, %f5693, %f5694 },    { %r1, %r2 },            { %r3 },                { %f5691, %f5692, %f5693, %f5694 }; 
	// end inline asm
	// begin inline asm
	mma.sync.aligned.m16n8k8.row.col.f32.bf16.bf16.f32    { %f5683, %f5684, %f5685, %f5686 },    { %r1, %r2 },            { %r3 },                { %f5683, %f5684, %f5685, %f5686 }; 
	// end inline asm
	// begin inline asm
	mma.sync.aligned.m16n8k8.row.col.f32.bf16.bf16.f32    { %f5691, %f5692, %f5693, %f5694 },    { %r1, %r2 },            { %r3 },                { %f5691, %f5692, %f5693, %f5694 }; 
	// end inline asm
	// begin inline asm
	mma.sync.aligned.m16n8k8.row.col.f32.bf16.bf16.f32    { %f5683, %f5684, %f5685, %f5686 },    { %r1, %r2 },            { %r3 },                { %f5683, %f5684, %f5685, %f5686 }; 
	// end inline asm
	// begin inline asm
	mma.sync.aligned.m16n8k8.row.col.f32.bf16.bf16.f32    { %f5691, %f5692, %f5693, %f5694 },    { %r1, %r2 },            { %r3 },                { %f5691, %f5692, %f5693, %f5694 }; 
	// end inline asm
	// begin inline asm
	mma.sync.aligned.m16n8k8.row.col.f32.bf16.bf16.f32    { %f5683, %f5684, %f5685, %f5686 },    { %r1, %r2 },            { %r3 },                { %f5683, %f5684, %f5685, %f5686 }; 
	// end inline asm
	// begin inline asm
	mma.sync.aligned.m16n8k8.row.col.f32.bf16.bf16.f32    { %f5691, %f5692, %f5693, %f5694 },    { %r1, %r2 },            { %r3 },                { %f5691, %f5692, %f5693, %f5694 }; 
	// end inline asm
	// begin inline asm
	mma.sync.aligned.m16n8k8.row.col.f32.bf16.bf16.f32    { %f5683, %f5684, %f5685, %f5686 },    { %r1, %r2 },            { %r3 },                { %f5683, %f5684, %f5685, %f5686 }; 
	// end inline asm
	// begin inline asm
	mma.sync.aligned.m16n8k8.row.col.f32.bf16.bf16.f32    { %f5691, %f5692, %f5693, %f5694 },    { %r1, %r2 },            { %r3 },                { %f5691, %f5692, %f5693, %f5694 }; 
	// end inline asm
	// begin inline asm
	mma.sync.aligned.m16n8k8.row.col.f32.bf16.bf16.f32    { %f5683, %f5684, %f5685, %f5686 },    { %r1, %r2 },            { %r3 },                { %f5683, %f5684, %f5685, %f5686 }; 
	// end inline asm
	// begin inline asm
	mma.sync.aligned.m16n8k8.row.col.f32.bf16.bf16.f32    { %f5691, %f5692, %f5693, %f5694 },    { %r1, %r2 },            { %r3 },                { %f5691, %f5692, %f5693, %f5694 }; 
	// end inline asm
	// begin inline asm
	mma.sync.aligned.m16n8k8.row.col.f32.bf16.bf16.f32    { %f5683, %f5684, %f5685, %f5686 },    { %r1, %r2 },            { %r3 },                { %f5683, %f5684, %f5685, %f5686 }; 
	// end inline asm
	// begin inline asm
	mma.sync.aligned.m16n8k8.row.col.f32.bf16.bf16.f32    { %f5691, %f5692, %f5693, %f5694 },    { %r1, %r2 },            { %r3 },                { %f5691, %f5692, %f5693, %f5694 }; 
	// end inline asm
	// begin inline asm
	mma.sync.aligned.m16n8k8.row.col.f32.bf16.bf16.f32    { %f5683, %f5684, %f5685, %f5686 },    { %r1, %r2 },            { %r3 },                { %f5683, %f5684, %f5685, %f5686 }; 
	// end inline asm
	// begin inline asm
	mma.sync.aligned.m16n8k8.row.col.f32.bf16.bf16.f32    { %f5691, %f5692, %f5693, %f5694 },    { %r1, %r2 },            { %r3 },                { %f5691, %f5692, %f5693, %f5694 }; 
	// end inline asm
	// begin inline asm
	mma.sync.aligned.m16n8k8.row.col.f32.bf16.bf16.f32    { %f5683, %f5684, %f5685, %f5686 },    { %r1, %r2 },            { %r3 },                { %f5683, %f5684, %f5685, %f5686 }; 
	// end inline asm
	// begin inline asm
	mma.sync.aligned.m16n8k8.row.col.f32.bf16.bf16.f32    { %f5691, %f5692, %f5693, %f5694 },    { %r1, %r2 },            { %r3 },                { %f5691, %f5692, %f5693, %f5694 }; 
	// end inline asm
	// begin inline asm
	mma.sync.aligned.m16n8k8.row.col.f32.bf16.bf16.f32    { %f5683, %f5684, %f5685, %f5686 },    { %r1, %r2 },            { %r3 },                { %f5683, %f5684, %f5685, %f5686 }; 
	// end inline asm
	// begin inline asm
	mma.sync.aligned.m16n8k8.row.col.f32.bf16.bf16.f32    { %f5691, %f5692, %f5693, %f5694 },    { %r1, %r2 },            { %r3 },                { %f5691, %f5692, %f5693, %f5694 }; 
	// end inline asm
	// begin inline asm
	mma.sync.aligned.m16n8k8.row.col.f32.bf16.bf16.f32    { %f5683, %f5684, %f5685, %f5686 },    { %r1, %r2 },            { %r3 },                { %f5683, %f5684, %f5685, %f5686 }; 
	// end inline asm
	// begin inline asm
	mma.sync.aligned.m16n8k8.row.col.f32.bf16.bf16.f32    { %f5691, %f5692, %f5693, %f5694 },    { %r1, %r2 },            { %r3 },                { %f5691, %f5692, %f5693, %f5694 }; 
	// end inline asm
	// begin inline asm
	mma.sync.aligned.m16n8k8.row.col.f32.bf16.bf16.f32    { %f5683, %f5684, %f5685, %f5686 },    { %r1, %r2 },            { %r3 },                { %f5683, %f5684, %f5685, %f5686 }; 
	// end inline asm
	// begin inline asm
	mma.sync.aligned.m16n8k8.row.col.f32.bf16.bf16.f32    { %f5691, %f5692, %f5693, %f5694 },    { %r1, %r2 },            { %r3 },                { %f5691, %f5692, %f5693, %f5694 }; 
	// end inline asm
	// begin inline asm
	mma.sync.aligned.m16n8k8.row.col.f32.bf16.bf16.f32    { %f5683, %f5684, %f5685, %f5686 },    { %r1, %r2 },            { %r3 },                { %f5683, %f5684, %f5685, %f5686 }; 
	// end inline asm
	// begin inline asm
	mma.sync.aligned.m16n8k8.row.col.f32.bf16.bf16.f32    { %f5691, %f5692, %f5693, %f5694 },    { %r1, %r2 },            { %r3 },                { %f5691, %f5692, %f5693, %f5694 }; 
	// end inline asm
	// begin inline asm
	mma.sync.aligned.m16n8k8.row.col.f32.bf16.bf16.f32    { %f5683, %f5684, %f5685, %f5686 },    { %r1, %r2 },            { %r3 },                { %f5683, %f5684, %f5685, %f5686 }; 
	// end inline asm
	// begin inline asm
	mma.sync.aligned.m16n8k8.row.col.f32.bf16.bf16.f32    { %f5691, %f5692, %f5693, %f5694 },    { %r1, %r2 },            { %r3 },                { %f5691, %f5692, %f5693, %f5694 }; 
	// end inline asm
	// begin inline asm
	mma.sync.aligned.m16n8k8.row.col.f32.bf16.bf16.f32    { %f5683, %f5684, %f5685, %f5686 },    { %r1, %r2 },            { %r3 },                { %f5683, %f5684, %f5685, %f5686 }; 
	// end inline asm
	// begin inline asm
	mma.sync.aligned.m16n8k8.row.col.f32.bf16.bf16.f32    { %f5691, %f5692, %f5693, %f5694 },    { %r1, %r2 },            { %r3 },                { %f5691, %f5692, %f5693, %f5694 }; 
	// end inline asm
	// begin inline asm
	mma.sync.aligned.m16n8k8.row.col.f32.bf16.bf16.f32    { %f5683, %f5684, %f5685, %f5686 },    { %r1, %r2 },            { %r3 },                { %f5683, %f5684, %f5685, %f5686 }; 
	// end inline asm
	// begin inline asm
	mma.sync.aligned.m16n8k8.row.col.f32.bf16.bf16.f32    { %f5691, %f5692, %f5693, %f5694 },    { %r1, %r2 },            { %r3 },                { %f5691, %f5692, %f5693, %f5694 }; 
	// end inline asm
	// begin inline asm
	mma.sync.aligned.m16n8k8.row.col.f32.bf16.bf16.f32    { %f5683, %f5684, %f5685, %f5686 },    { %r1, %r2 },            { %r3 },                { %f5683, %f5684, %f5685, %f5686 }; 
	// end inline asm
	// begin inline asm
	mma.sync.aligned.m16n8k8.row.col.f32.bf16.bf16.f32    { %f5691, %f5692, %f5693, %f5694 },    { %r1, %r2 },            { %r3 },                { %f5691, %f5692, %f5693, %f5694 }; 
	// end inline asm
	// begin inline asm
	mma.sync.aligned.m16n8k8.row.col.f32.bf16.bf16.f32    { %f5683, %f5684, %f5685, %f5686 },    { %r1, %r2 },            { %r3 },                { %f5683, %f5684, %f5685, %f5686 }; 
	// end inline asm
	// begin inline asm
	mma.sync.aligned.m16n8k8.row.col.f32.bf16.bf16.f32    { %f5691, %f5692, %f5693, %f5694 },    { %r1, %r2 },            { %r3 },                { %f5691, %f5692, %f5693, %f5694 }; 
	// end inline asm
	// begin inline asm
	mma.sync.aligned.m16n8k8.row.col.f32.bf16.bf16.f32    { %f5683, %f5684, %f5685, %f5686 },    { %r1, %r2 },            { %r3 },                { %f5683, %f5684, %f5685, %f5686 }; 
	// end inline asm
	// begin inline asm
	mma.sync.aligned.m16n8k8.row.col.f32.bf16.bf16.f32    { %f5691, %f5692, %f5693, %f5694 },    { %r1, %r2 },            { %r3 },                { %f5691, %f5692, %f5693, %f5694 }; 
	// end inline asm
	// begin inline asm
	mma.sync.aligned.m16n8k8.row.col.f32.bf16.bf16.f32    { %f5683, %f5684, %f5685, %f5686 },    { %r1, %r2 },            { %r3 },                { %f5683, %f5684, %f5685, %f5686 }; 
	// end inline asm
	// begin inline asm
	mma.sync.aligned.m16n8k8.row.col.f32.bf16.bf16.f32    { %f5691, %f5692, %f5693, %f5694 },    { %r1, %r2 },            { %r3 },                { %f5691, %f5692, %f5693, %f5694 }; 
	// end inline asm
	// begin inline asm
	mma.sync.aligned.m16n8k8.row.col.f32.bf16.bf16.f32    { %f5683, %f5684, %f5685, %f5686 },    { %r1, %r2 },            { %r3 },                { %f5683, %f5684, %f5685, %f5686 }; 
	// end inline asm
	// begin inline asm
	mma.sync.aligned.m16n8k8.row.col.f32.bf16.bf16.f32    { %f5691, %f5692, %f5693, %f5694 },    { %r1, %r2 },            { %r3 },                { %f5691, %f5692, %f5693, %f5694 }; 
	// end inline asm
	// begin inline asm
	mma.sync.aligned.m16n8k8.row.col.f32.bf16.bf16.f32    { %f5683, %f5684, %f5685, %f5686 },    { %r1, %r2 },            { %r3 },                { %f5683, %f5684, %f5685, %f5686 }; 
	// end inline asm
	// begin inline asm
	mma.sync.aligned.m16n8k8.row.col.f32.bf16.bf16.f32    { %f5691, %f5692, %f5693, %f5694 },    { %r1, %r2 },            { %r3 },                { %f5691, %f5692, %f5693, %f5694 }; 
	// end inline asm
	// begin inline asm
	mma.sync.aligned.m16n8k8.row.col.f32.bf16.bf16.f32    { %f5683, %f5684, %f5685, %f5686 },    { %r1, %r2 },            { %r3 },                { %f5683, %f5684, %f5685, %f5686 }; 
	// end inline asm
	// begin inline asm
	mma.sync.aligned.m16n8k8.row.col.f32.bf16.bf16.f32    { %f5691, %f5692, %f5693, %f5694 },    { %r1, %r2 },            { %r3 },                { %f5691, %f5692, %f5693, %f5694 }; 
	// end inline asm
	// begin inline asm
	mma.sync.aligned.m16n8k8.row.col.f32.bf16.bf16.f32    { %f5683, %f5684, %f5685, %f5686 },    { %r1, %r2 },            { %r3 },                { %f5683, %f5684, %f5685, %f5686 }; 
	// end inline asm
	// begin inline asm
	mma.sync.aligned.m16n8k8.row.col.f32.bf16.bf16.f32    { %f5691, %f5692, %f5693, %f5694 },    { %r1, %r2 },            { %r3 },                { %f5691, %f5692, %f5693, %f5694 }; 
	// end inline asm
	// begin inline asm
	mma.sync.aligned.m16n8k8.row.col.f32.bf16.bf16.f32    { %f5683, %f5684, %f5685, %f5686 },    { %r1, %r2 },            { %r3 },                { %f5683, %f5684, %f5685, %f5686 }; 
	// end inline asm
	// begin inline asm
	mma.sync.aligned.m16n8k8.row.col.f32.bf16.bf16.f32    { %f5691, %f5692, %f5693, %f5694 },    { %r1, %r2 },            { %r3 },                { %f5691, %f5692, %f5693, %f5694 }; 
	// end inline asm
	// begin inline asm
	mma.sync.aligned.m16n8k8.row.col.f32.bf16.bf16.f32    { %f5683, %f5684, %f5685, %f5686 },    { %r1, %r2 },            { %r3 },                { %f5683, %f5684, %f5685, %f5686 }; 
	// end inline asm
	// begin inline asm
	mma.sync.aligned.m16n8k8.row.col.f32.bf16.bf16.f32    { %f5691, %f5692, %f5693, %f5694 },    { %r1, %r2 },            { %r3 },                { %f5691, %f5692, %f5693, %f5694 }; 
	// end inline asm
	// begin inline asm
	mma.sync.aligned.m16n8k8.row.col.f32.bf16.bf16.f32    { %f5683, %f5684, %f5685, %f5686 },    { %r1, %r2 },            { %r3 },                { %f5683, %f5684, %f5685, %f5686 }; 
	// end inline asm
	// begin inline asm
	mma.sync.aligned.m16n8k8.row.col.f32.bf16.bf16.f32    { %f5691, %f5692, %f5693, %f5694 },    { %r1, %r2 },            { %r3 },                { %f5691, %f5692, %f5693, %f5694 }; 
	// end inline asm
	// begin inline asm
	mma.sync.aligned.m16n8k8.row.col.f32.bf16.bf16.f32    { %f5683, %f5684, %f5685, %f5686 },    { %r1, %r2 },            { %r3 },                { %f5683, %f5684, %f5685, %f5686 }; 
	// end inline asm
	// begin inline asm
	mma.sync.aligned.m16n8k8.row.col.f32.bf16.bf16.f32    { %f5691, %f5692, %f5693, %f5694 },    { %r1, %r2 },            { %r3 },                { %f5691, %f5692, %f5693, %f5694 }; 
	// end inline asm
	// begin inline asm
	mma.sync.aligned.m16n8k8.row.col.f32.bf16.bf16.f32    { %f5683, %f5684, %f5685, %f5686 },    { %r1, %r2 },            { %r3 },                { %f5683, %f5684, %f5685, %f5686 }; 
	// end inline asm
	// begin inline asm
	mma.sync.aligned.m16n8k8.row.col.f32.bf16.bf16.f32    { %f5691, %f5692, %f5693, %f5694 },    { %r1, %r2 },            { %r3 },                { %f5691, %f5692, %f5693, %f5694 }; 
	// end inline asm
	// begin inline asm
	mma.sync.aligned.m16n8k8.row.col.f32.bf16.bf16.f32    { %f5683, %f5684, %f5685, %f5686 },    { %r1, %r2 },            { %r3 },                { %f5683, %f5684, %f5685, %f5686 }; 
	// end inline asm
	// begin inline asm
	mma.sync.aligned.m16n8k8.row.col.f32.bf16.bf16.f32    { %f5691, %f5692, %f5693, %f5694 },    { %r1, %r2 },            { %r3 },                { %f5691, %f5692, %f5693, %f5694 }; 
	// end inline asm
	// begin inline asm
	mma.sync.aligned.m16n8k8.row.col.f32.bf16.bf16.f32    { %f5683, %f5684, %f5685, %f5686 },    { %r1, %r2 },            { %r3 },                { %f5683, %f5684, %f5685, %f5686 }; 
	// end inline asm
	// begin inline asm
	mma.sync.aligned.m16n8k8.row.col.f32.bf16.bf16.f32    { %f5691, %f5692, %f5693, %f5694 },    { %r1, %r2 },            { %r3 },                { %f5691, %f5692, %f5693, %f5694 }; 
	// end inline asm
	// begin inline asm
	mma.sync.aligned.m16n8k8.row.col.f32.bf16.bf16.f32    { %f5683, %f5684, %f5685, %f5686 },    { %r1, %r2 },            { %r3 },                { %f5683, %f5684, %f5685, %f5686 }; 
	// end inline asm
	// begin inline asm
	mma.sync.aligned.m16n8k8.row.col.f32.bf16.bf16.f32    { %f5691, %f5692, %f5693, %f5694 },    { %r1, %r2 },            { %r3 },                { %f5691, %f5692, %f5693, %f5694 }; 
	// end inline asm
	// begin inline asm
	mma.sync.aligned.m16n8k8.row.col.f32.bf16.bf16.f32    { %f5683, %f5684, %f5685, %f5686 },    { %r1, %r2 },            { %r3 },                { %f5683, %f5684, %f5685, %f5686 }; 
	// end inline asm
	// begin inline asm
	mma.sync.aligned.m16n8k8.row.col.f32.bf16.bf16.f32    { %f5691, %f5692, %f5693, %f5694 },    { %r1, %r2 },            { %r3 },                { %f5691, %f5692, %f5693, %f5694 }; 
	// end inline asm
	// begin inline asm
	mma.sync.aligned.m16n8k8.row.col.f32.bf16.bf16.f32    { %f5683, %f5684, %f5685, %f5686 },    { %r1, %r2 },            { %r3 },                { %f5683, %f5684, %f5685, %f5686 }; 
	// end inline asm
	// begin inline asm
	mma.sync.aligned.m16n8k8.row.col.f32.bf16.bf16.f32    { %f5691, %f5692, %f5693, %f5694 },    { %r1, %r2 },            { %r3 },                { %f5691, %f5692, %f5693, %f5694 }; 
	// end inline asm
	// begin inline asm
	mma.sync.aligned.m16n8k8.row.col.f32.bf16.bf16.f32    { %f5683, %f5684, %f5685, %f5686 },    { %r1, %r2 },            { %r3 },                { %f5683, %f5684, %f5685, %f5686 }; 
	// end inline asm
	// begin inline asm
	mma.sync.aligned.m16n8k8.row.col.f32.bf16.bf16.f32    { %f5691, %f5692, %f5693, %f5694 },    { %r1, %r2 },            { %r3 },                { %f5691, %f5692, %f5693, %f5694 }; 
	// end inline asm
	// begin inline asm
	mma.sync.aligned.m16n8k8.row.col.f32.bf16.bf16.f32    { %f5683, %f5684, %f5685, %f5686 },    { %r1, %r2 },            { %r3 },                { %f5683, %f5684, %f5685, %f5686 }; 
	// end inline asm
	// begin inline asm
	mma.sync.aligned.m16n8k8.row.col.f32.bf16.bf16.f32    { %f5691, %f5692, %f5693, %f5694 },    { %r1, %r2 },            { %r3 },                { %f5691, %f5692, %f5693, %f5694 }; 
	// end inline asm
	// begin inline asm
	mma.sync.aligned.m16n8k8.row.col.f32.bf16.bf16.f32    { %f5683, %f5684, %f5685, %f5686 },    { %r1, %r2 },            { %r3 },                { %f5683, %f5684, %f5685, %f5686 }; 
	// end inline asm
	// begin inline asm
	mma.sync.aligned.m16n8k8.row.col.f32.bf16.bf16.f32    { %f5691, %f5692, %f5693, %f5694 },    { %r1, %r2 },            { %r3 },                { %f5691, %f5692, %f5693, %f5694 }; 
	// end inline asm
	// begin inline asm
	mma.sync.aligned.m16n8k8.row.col.f32.bf16.bf16.f32    { %f5683, %f5684, %f5685, %f5686 },    { %r1, %r2 },            { %r3 },                { %f5683, %f5684, %f5685, %f5686 }; 
	// end inline asm
	// begin inline asm
	mma.sync.aligned.m16n8k8.row.col.f32.bf16.bf16.f32    { %f5691, %f5692, %f5693, %f5694 },    { %r1, %r2 },            { %r3 },                { %f5691, %f5692, %f5693, %f5694 }; 
	// end inline asm
	// begin inline asm
	mma.sync.aligned.m16n8k8.row.col.f32.bf16.bf16.f32    { %f5683, %f5684, %f5685, %f5686 },    { %r1, %r2 },            { %r3 },                { %f5683, %f5684, %f5685, %f5686 }; 
	// end inline asm
	// begin inline asm
	mma.sync.aligned.m16n8k8.row.col.f32.bf16.bf16.f32    { %f5691, %f5692, %f5693, %f5694 },    { %r1, %r2 },            { %r3 },                { %f5691, %f5692, %f5693, %f5694 }; 
	// end inline asm
	// begin inline asm
	mma.sync.aligned.m16n8k8.row.col.f32.bf16.bf16.f32    { %f5683, %f5684, %f5685, %f5686 },    { %r1, %r2 },            { %r3 },                { %f5683, %f5684, %f5685, %f5686 }; 
	// end inline asm
	// begin inline asm
	mma.sync.aligned.m16n8k8.row.col.f32.bf16.bf16.f32    { %f5691, %f5692, %f5693, %f5694 },    { %r1, %r2 },            { %r3 },                { %f5691, %f5692, %f5693, %f5694 }; 
	// end inline asm
	// begin inline asm
	mma.sync.aligned.m16n8k8.row.col.f32.bf16.bf16.f32    { %f5683, %f5684, %f5685, %f5686 },    { %r1, %r2 },            { %r3 },                { %f5683, %f5684, %f5685, %f5686 }; 
	// end inline asm
	// begin inline asm
	mma.sync.aligned.m16n8k8.row.col.f32.bf16.bf16.f32    { %f5691, %f5692, %f5693, %f5694 },    { %r1, %r2 },            { %r3 },                { %f5691, %f5692, %f5693, %f5694 }; 
	// end inline asm
	// begin inline asm
	mma.sync.aligned.m16n8k8.row.col.f32.bf16.bf16.f32    { %f5683, %f5684, %f5685, %f5686 },    { %r1, %r2 },            { %r3 },                { %f5683, %f5684, %f5685, %f5686 }; 
	// end inline asm
	// begin inline asm
	mma.sync.aligned.m16n8k8.row.col.f32.bf16.bf16.f32    { %f5691, %f5692, %f5693, %f5694 },    { %r1, %r2 },            { %r3 },                { %f5691, %f5692, %f5693, %f5694 }; 
	// end inline asm
	// begin inline asm
	mma.sync.aligned.m16n8k8.row.col.f32.bf16.bf16.f32    { %f5683, %f5684, %f5685, %f5686 },    { %r1, %r2 },            { %r3 },                { %f5683, %f5684, %f5685, %f5686 }; 
	// end inline asm
	// begin inline asm
	mma.sync.aligned.m16n8k8.row.col.f32.bf16.bf16.f32    { %f5691, %f5692, %f5693, %f5694 },    { %r1, %r2 },            { %r3 },                { %f5691, %f5692, %f5693, %f5694 }; 
	// end inline asm
	// begin inline asm
	mma.sync.aligned.m16n8k8.row.col.f32.bf16.bf16.f32    { %f5683, %f5684, %f5685, %f5686 },    { %r1, %r2 },            { %r3 },                { %f5683, %f5684, %f5685, %f5686 }; 
	// end inline asm
	// begin inline asm
	mma.sync.aligned.m16n8k8.row.col.f32.bf16.bf16.f32    { %f5691, %f5692, %f5693, %f5694 },    { %r1, %r2 },            { %r3 },                { %f5691, %f5692, %f5693, %f5694 }; 
	// end inline asm
	// begin inline asm
	mma.sync.aligned.m16n8k8.row.col.f32.bf16.bf16.f32    { %f5683, %f5684, %f5685, %f5686 },    { %r1, %r2 },            { %r3 },                { %f5683, %f5684, %f5685, %f5686 }; 
	// end inline asm
	// begin inline asm
	mma.sync.aligned.m16n8k8.row.col.f32.bf16.bf16.f32    { %f5691, %f5692, %f5693, %f5694 },    { %r1, %r2 },            { %r3 },                { %f5691, %f5692, %f5693, %f5694 }; 
	// end inline asm
	// begin inline asm
	mma.sync.aligned.m16n8k8.row.col.f32.bf16.bf16.f32    { %f5683, %f5684, %f5685, %f5686 },    { %r1, %r2 },            { %r3 },                { %f5683, %f5684, %f5685, %f5686 }; 
	// end inline asm
	// begin inline asm
	mma.sync.aligned.m16n8k8.row.col.f32.bf16.bf16.f32    { %f5691, %f5692, %f5693, %f5694 },    { %r1, %r2 },            { %r3 },                { %f5691, %f5692, %f5693, %f5694 }; 
	// end inline asm
	// begin inline asm
	mma.sync.aligned.m16n8k8.row.col.f32.bf16.bf16.f32    { %f5683, %f5684, %f5685, %f5686 },    { %r1, %r2 },            { %r3 },                { %f5683, %f5684, %f5685, %f5686 }; 
	// end inline asm
	// begin inline asm
	mma.sync.aligned.m16n8k8.row.col.f32.bf16.bf16.f32    { %f5691, %f5692, %f5693, %f5694 },    { %r1, %r2 },            { %r3 },                { %f5691, %f5692, %f5693, %f5694 }; 
	// end inline asm
	// begin inline asm
	mma.sync.aligned.m16n8k8.row.col.f32.bf16.bf16.f32    { %f5683, %f5684, %f5685, %f5686 },    { %r1, %r2 },            { %r3 },                { %f5683, %f5684, %f5685, %f5686 }; 
	// end inline asm
	// begin inline asm
	mma.sync.aligned.m16n8k8.row.col.f32.bf16.bf16.f32    { %f5691, %f5692, %f5693, %f5694 },    { %r1, %r2 },            { %r3 },                { %f5691, %f5692, %f5693, %f5694 }; 
	// end inline asm
	// begin inline asm
	mma.sync.aligned.m16n8k8.row.col.f32.bf16.bf16.f32    { %f5683, %f5684, %f5685, %f5686 },    { %r1, %r2 },            { %r3 },                { %f5683, %f5684, %f5685, %f5686 }; 
	// end inline asm
	// begin inline asm
	mma.sync.aligned.m16n8k8.row.col.f32.bf16.bf16.f32    { %f5691, %f5692, %f5693, %f5694 },    { %r1, %r2 },            { %r3 },                { %f5691, %f5692, %f5693, %f5694 }; 
	// end inline asm
	// begin inline asm
	mma.sync.aligned.m16n8k8.row.col.f32.bf16.bf16.f32    { %f5683, %f5684, %f5685, %f5686 },    { %r1, %r2 },            { %r3 },                { %f5683, %f5684, %f5685, %f5686 }; 
	// end inline asm
	// begin inline asm
	mma.sync.aligned.m16n8k8.row.col.f32.bf16.bf16.f32    { %f5691, %f5692, %f5693, %f5694 },    { %r1, %r2 },            { %r3 },                { %f5691, %f5692, %f5693, %f5694 }; 
	// end inline asm
	// begin inline asm
	mma.sync.aligned.m16n8k8.row.col.f32.bf16.bf16.f32    { %f5683, %f5684, %f5685, %f5686 },    { %r1, %r2 },            { %r3 },                { %f5683, %f5684, %f5685, %f5686 }; 
	// end inline asm
	// begin inline asm
	mma.sync.aligned.m16n8k8.row.col.f32.bf16.bf16.f32    { %f5691, %f5692, %f5693, %f5694 },    { %r1, %r2 },            { %r3 },                { %f5691, %f5692, %f5693, %f5694 }; 
	// end inline asm
	// begin inline asm
	mma.sync.aligned.m16n8k8.row.col.f32.bf16.bf16.f32    { %f5683, %f5684, %f5685, %f5686 },    { %r1, %r2 },            { %r3 },                { %f5683, %f5684, %f5685, %f5686 }; 
	// end inline asm
	// begin inline asm
	mma.sync.aligned.m16n8k8.row.col.f32.bf16.bf16.f32    { %f5691, %f5692, %f5693, %f5694 },    { %r1, %r2 },            { %r3 },                { %f5691, %f5692, %f5693, %f5694 }; 
	// end inline asm
	// begin inline asm
	mma.sync.aligned.m16n8k8.row.col.f32.bf16.bf16.f32    { %f5683, %f5684, %f5685, %f5686 },    { %r1, %r2 },            { %r3 },                { %f5683, %f5684, %f5685, %f5686 }; 
	// end inline asm
	// begin inline asm
	mma.sync.aligned.m16n8k8.row.col.f32.bf16.bf16.f32    { %f5691, %f5692, %f5693, %f5694 },    { %r1, %r2 },            { %r3 },                { %f5691, %f5692, %f5693, %f5694 }; 
	// end inline asm
	// begin inline asm
	mma.sync.aligned.m16n8k8.row.col.f32.bf16.bf16.f32    { %f5683, %f5684, %f5685, %f5686 },    { %r1, %r2 },            { %r3 },                { %f5683, %f5684, %f5685, %f5686 }; 
	// end inline asm
	// begin inline asm
	mma.sync.aligned.m16n8k8.row.col.f32.bf16.bf16.f32    { %f5691, %f5692, %f5693, %f5694 },    { %r1, %r2 },            { %r3 },                { %f5691, %f5692, %f5693, %f5694 }; 
	// end inline asm
	// begin inline asm
	mma.sync.aligned.m16n8k8.row.col.f32.bf16.bf16.f32    { %f5683, %f5684, %f5685, %f5686 },    { %r1, %r2 },            { %r3 },                { %f5683, %f5684, %f5685, %f5686 }; 
	// end inline asm
	// begin inline asm
	mma.sync.aligned.m16n8k8.row.col.f32.bf16.bf16.f32    { %f5691, %f5692, %f5693, %f5694 },    { %r1, %r2 },            { %r3 },                { %f5691, %f5692, %f5693, %f5694 }; 
	// end inline asm
	// begin inline asm
	mma.sync.aligned.m16n8k8.row.col.f32.bf16.bf16.f32    { %f5683, %f5684, %f5685, %f5686 },    { %r1, %r2 },            { %r3 },                { %f5683, %f5684, %f5685, %f5686 }; 
	// end inline asm
	// begin inline asm
	mma.sync.aligned.m16n8k8.row.col.f32.bf16.bf16.f32    { %f5691, %f5692, %f5693, %f5694 },    { %r1, %r2 },            { %r3 },                { %f5691, %f5692, %f5693, %f5694 }; 
	// end inline asm
	// begin inline asm
	mma.sync.aligned.m16n8k8.row.col.f32.bf16.bf16.f32    { %f5683, %f5684, %f5685, %f5686 },    { %r1, %r2 },            { %r3 },                { %f5683, %f5684, %f5685, %f5686 }; 
	// end inline asm
	// begin inline asm
	mma.sync.aligned.m16n8k8.row.col.f32.bf16.bf16.f32    { %f5691, %f5692, %f5693, %f5694 },    { %r1, %r2 },            { %r3 },                { %f5691, %f5692, %f5693, %f5694 }; 
	// end inline asm
	// begin inline asm
	mma.sync.aligned.m16n8k8.row.col.f32.bf16.bf16.f32    { %f5683, %f5684, %f5685, %f5686 },    { %r1, %r2 },            { %r3 },                { %f5683, %f5684, %f5685, %f5686 }; 
	// end inline asm
	// begin inline asm
	mma.sync.aligned.m16n8k8.row.col.f32.bf16.bf16.f32    { %f5691, %f5692, %f5693, %f5694 },    { %r1, %r2 },            { %r3 },                { %f5691, %f5692, %f5693, %f5694 }; 
	// end inline asm
	// begin inline asm
	mma.sync.aligned.m16n8k8.row.col.f32.bf16.bf16.f32    { %f5683, %f5684, %f5685, %f5686 },    { %r1, %r2 },            { %r3 },                { %f5683, %f5684, %f5685, %f5686 }; 
	// end inline asm
	// begin inline asm
	mma.sync.aligned.m16n8k8.row.col.f32.bf16.bf16.f32    { %f5691, %f5692, %f5693, %f5694 },    { %r1, %r2 },            { %r3 },                { %f5691, %f5692, %f5693, %f5694 }; 
	// end inline asm
	// begin inline asm
	mma.sync.aligned.m16n8k8.row.col.f32.bf16.bf16.f32    { %f5683, %f5684, %f5685, %f5686 },    { %r1, %r2 },            { %r3 },                { %f5683, %f5684, %f5685, %f5686 }; 
	// end inline asm
	// begin inline asm
	mma.sync.aligned.m16n8k8.row.col.f32.bf16.bf16.f32    { %f5691, %f5692, %f5693, %f5694 },    { %r1, %r2 },            { %r3 },                { %f5691, %f5692, %f5693, %f5694 }; 
	// end inline asm
	// begin inline asm
	mma.sync.aligned.m16n8k8.row.col.f32.bf16.bf16.f32    { %f5683, %f5684, %f5685, %f5686 },    { %r1, %r2 },            { %r3 },                { %f5683, %f5684, %f5685, %f5686 }; 
	// end inline asm
	// begin inline asm
	mma.sync.aligned.m16n8k8.row.col.f32.bf16.bf16.f32    { %f5691, %f5692, %f5693, %f5694 },    { %r1, %r2 },            { %r3 },                { %f5691, %f5692, %f5693, %f5694 }; 
	// end inline asm
	// begin inline asm
	mma.sync.aligned.m16n8k8.row.col.f32.bf16.bf16.f32    { %f5683, %f5684, %f5685, %f5686 },    { %r1, %r2 },            { %r3 },                { %f5683, %f5684, %f5685, %f5686 }; 
	// end inline asm
	// begin inline asm
	mma.sync.aligned.m16n8k8.row.col.f32.bf16.bf16.f32    { %f5691, %f5692, %f5693, %f5694 },    { %r1, %r2 },            { %r3 },                { %f5691, %f5692, %f5693, %f5694 }; 
	// end inline asm
	// begin inline asm
	mma.sync.aligned.m16n8k8.row.col.f32.bf16.bf16.f32    { %f5683, %f5684, %f5685, %f5686 },    { %r1, %r2 },            { %r3 },                { %f5683, %f5684, %f5685, %f5686 }; 
	// end inline asm
	// begin inline asm
	mma.sync.aligned.m16n8k8.row.col.f32.bf16.bf16.f32    { %f5691, %f5692, %f5693, %f5694 },    { %r1, %r2 },            { %r3 },                { %f5691, %f5692, %f5693, %f5694 }; 
	// end inline asm
	// begin inline asm
	mma.sync.aligned.m16n8k8.row.col.f32.bf16.bf16.f32    { %f5683, %f5684, %f5685, %f5686 },    { %r1, %r2 },            { %r3 },                { %f5683, %f5684, %f5685, %f5686 }; 
	// end inline asm
	// begin inline asm
	mma.sync.aligned.m16n8k8.row.col.f32.bf16.bf16.f32    { %f5691, %f5692, %f5693, %f5694 },    { %r1, %r2 },            { %r3 },                { %f5691, %f5692, %f5693, %f5694 }; 
	// end inline asm
	// begin inline asm
	mma.sync.aligned.m16n8k8.row.col.f32.bf16.bf16.f32    { %f5683, %f5684, %f5685, %f5686 },    { %r1, %r2 },            { %r3 },                { %f5683, %f5684, %f5685, %f5686 }; 
	// end inline asm
	// begin inline asm
	mma.sync.aligned.m16n8k8.row.col.f32.bf16.bf16.f32    { %f5691, %f5692, %f5693, %f5694 },    { %r1, %r2 },            { %r3 },                { %f5691, %f5692, %f5693, %f5694 }; 
	// end inline asm
	// begin inline asm
	mma.sync.aligned.m16n8k8.row.col.f32.bf16.bf16.f32    { %f5683, %f5684, %f5685, %f5686 },    { %r1, %r2 },            { %r3 },                { %f5683, %f5684, %f5685, %f5686 }; 
	// end inline asm
	// begin inline asm
	mma.sync.aligned.m16n8k8.row.col.f32.bf16.bf16.f32    { %f5691, %f5692, %f5693, %f5694 },    { %r1, %r2 },            { %r3 },                { %f5691, %f5692, %f5693, %f5694 }; 
	// end inline asm
	// begin inline asm
	mma.sync.aligned.m16n8k8.row.col.f32.bf16.bf16.f32    { %f5683, %f5684, %f5685, %f5686 },    { %r1, %r2 },            { %r3 },                { %f5683, %f5684, %f5685, %f5686 }; 
	// end inline asm
	// begin inline asm
	mma.sync.aligned.m16n8k8.row.col.f32.bf16.bf16.f32    { %f5691, %f5692, %f5693, %f5694 },    { %r1, %r2 },            { %r3 },                { %f5691, %f5692, %f5693, %f5694 }; 
	// end inline asm
	// begin inline asm
	mma.sync.aligned.m16n8k8.row.col.f32.bf16.bf16.f32    { %f5683, %f5684, %f5685, %f5686 },    { %r1, %r2 },            { %r3 },                { %f5683, %f5684, %f5685, %f5686 }; 
	// end inline asm
	// begin inline asm
	mma.sync.aligned.m16n8k8.row.col.f32.bf16.bf16.f32    { %f5691, %f5692, %f5693, %f5694 },    { %r1, %r2 },            { %r3 },                { %f5691, %f5692, %f5693, %f5694 }; 
	// end inline asm
	// begin inline asm
	mma.sync.aligned.m16n8k8.row.col.f32.bf16.bf16.f32    { %f5683, %f5684, %f5685, %f5686 },    { %r1, %r2 },            { %r3 },                { %f5683, %f5684, %f5685, %f5686 }; 
	// end inline asm
	// begin inline asm
	mma.sync.aligned.m16n8k8.row.col.f32.bf16.bf16.f32    { %f5691, %f5692, %f5693, %f5694 },    { %r1, %r2 },            { %r3 },                { %f5691, %f5692, %f5693, %f5694 }; 
	// end inline asm
	// begin inline asm
	mma.sync.aligned.m16n8k8.row.col.f32.bf16.bf16.f32    { %f5683, %f5684, %f5685, %f5686 },    { %r1, %r2 },            { %r3 },                { %f5683, %f5684, %f5685, %f5686 }; 
	// end inline asm
	// begin inline asm
	mma.sync.aligned.m16n8k8.row.col.f32.bf16.bf16.f32    { %f5691, %f5692, %f5693, %f5694 },    { %r1, %r2 },            { %r3 },                { %f5691, %f5692, %f5693, %f5694 }; 
	// end inline asm
	// begin inline asm
	mma.sync.aligned.m16n8k8.row.col.f32.bf16.bf16.f32    { %f5683, %f5684, %f5685, %f5686 },    { %r1, %r2 },            { %r3 },                { %f5683, %f5684, %f5685, %f5686 }; 
	// end inline asm
	// begin inline asm
	mma.sync.aligned.m16n8k8.row.col.f32.bf16.bf16.f32    { %f5691, %f5692, %f5693, %f5694 },    { %r1, %r2 },            { %r3 },                { %f5691, %f5692, %f5693, %f5694 }; 
	// end inline asm
	// begin inline asm
	mma.sync.aligned.m16n8k8.row.col.f32.bf16.bf16.f32    { %f5683, %f5684, %f5685, %f5686 },    { %r1, %r2 },            { %r3 },                { %f5683, %f5684, %f5685, %f5686 }; 
	// end inline asm
	// begin inline asm
	mma.sync.aligned.m16n8k8.row.col.f32.bf16.bf16.f32    { %f5691, %f5692, %f5693, %f5694 },    { %r1, %r2 },            { %r3 },                { %f5691, %f5692, %f5693, %f5694 }; 
	// end inline asm
	// begin inline asm
	mma.sync.aligned.m16n8k8.row.col.f32.bf16.bf16.f32    { %f5683, %f5684, %f5685, %f5686 },    { %r1, %r2 },            { %r3 },                { %f5683, %f5684, %f5685, %f5686 }; 
	// end inline asm
	// begin inline asm
	mma.sync.aligned.m16n8k8.row.col.f32.bf16.bf16.f32    { %f5691, %f5692, %f5693, %f5694 },    { %r1, %r2 },            { %r3 },                { %f5691, %f5692, %f5693, %f5694 }; 
	// end inline asm
	// begin inline asm
	mma.sync.aligned.m16n8k8.row.col.f32.bf16.bf16.f32    { %f5683, %f5684, %f5685, %f5686 },    { %r1, %r2 },            { %r3 },                { %f5683, %f5684, %f5685, %f5686 }; 
	// end inline asm
	// begin inline asm
	mma.sync.aligned.m16n8k8.row.col.f32.bf16.bf16.f32    { %f5691, %f5692, %f5693, %f5694 },    { %r1, %r2 },            { %r3 },                { %f5691, %f5692, %f5693, %f5694 }; 
	// end inline asm
	// begin inline asm
	mma.sync.aligned.m16n8k8.row.col.f32.bf16.bf16.f32    { %f5683, %f5684, %f5685, %f5686 },    { %r1, %r2 },            { %r3 },                { %f5683, %f5684, %f5685, %f5686 }; 
	// end inline asm
	// begin inline asm
	mma.sync.aligned.m16n8k8.row.col.f32.bf16.bf16.f32    { %f5691, %f5692, %f5693, %f5694 },    { %r1, %r2 },            { %r3 },                { %f5691, %f5692, %f5693, %f5694 }; 
	// end inline asm
	// begin inline asm
	mma.sync.aligned.m16n8k8.row.col.f32.bf16.bf16.f32    { %f5683, %f5684, %f5685, %f5686 },    { %r1, %r2 },            { %r3 },                { %f5683, %f5684, %f5685, %f5686 }; 
	// end inline asm
	// begin inline asm
	mma.sync.aligned.m16n8k8.row.col.f32.bf16.bf16.f32    { %f5691, %f5692, %f5693, %f5694 },    { %r1, %r2 },            { %r3 },                { %f5691, %f5692, %f5693, %f5694 }; 
	// end inline asm
	// begin inline asm
	mma.sync.aligned.m16n8k8.row.col.f32.bf16.bf16.f32    { %f5683, %f5684, %f5685, %f5686 },    { %r1, %r2 },            { %r3 },                { %f5683, %f5684, %f5685, %f5686 }; 
	// end inline asm
	// begin inline asm
	mma.sync.aligned.m16n8k8.row.col.f32.bf16.bf16.f32    { %f5691, %f5692, %f5693, %f5694 },    { %r1, %r2 },            { %r3 },                { %f5691, %f5692, %f5693, %f5694 }; 
	// end inline asm
	// begin inline asm
	mma.sync.aligned.m16n8k8.row.col.f32.bf16.bf16.f32    { %f5683, %f5684, %f5685, %f5686 },    { %r1, %r2 },            { %r3 },                { %f5683, %f5684, %f5685, %f5686 }; 
	// end inline asm
	// begin inline asm
	mma.sync.aligned.m16n8k8.row.col.f32.bf16.bf16.f32    { %f5691, %f5692, %f5693, %f5694 },    { %r1, %r2 },            { %r3 },                { %f5691, %f5692, %f5693, %f5694 }; 
	// end inline asm
	// begin inline asm
	mma.sync.aligned.m16n8k8.row.col.f32.bf16.bf16.f32    { %f5683, %f5684, %f5685, %f5686 },    { %r1, %r2 },            { %r3 },                { %f5683, %f5684, %f5685, %f5686 }; 
	// end inline asm
	// begin inline asm
	mma.sync.aligned.m16n8k8.row.col.f32.bf16.bf16.f32    { %f5691, %f5692, %f5693, %f5694 },    { %r1, %r2 },            { %r3 },                { %f5691, %f5692, %f5693, %f5694 }; 
	// end inline asm
	// begin inline asm
	mma.sync.aligned.m16n8k8.row.col.f32.bf16.bf16.f32    { %f5683, %f5684, %f5685, %f5686 },    { %r1, %r2 },            { %r3 },                { %f5683, %f5684, %f5685, %f5686 }; 
	// end inline asm
	// begin inline asm
	mma.sync.aligned.m16n8k8.row.col.f32.bf16.bf16.f32    { %f5691, %f5692, %f5693, %f5694 },    { %r1, %r2 },            { %r3 },                { %f5691, %f5692, %f5693, %f5694 }; 
	// end inline asm
	// begin inline asm
	mma.sync.aligned.m16n8k8.row.col.f32.bf16.bf16.f32    { %f5683, %f5684, %f5685, %f5686 },    { %r1, %r2 },            { %r3 },                { %f5683, %f5684, %f5685, %f5686 }; 
	// end inline asm
	// begin inline asm
	mma.sync.aligned.m16n8k8.row.col.f32.bf16.bf16.f32    { %f5691, %f5692, %f5693, %f5694 },    { %r1, %r2 },            { %r3 },                { %f5691, %f5692, %f5693, %f5694 }; 
	// end inline asm
	// begin inline asm
	mma.sync.aligned.m16n8k8.row.col.f32.bf16.bf16.f32    { %f5683, %f5684, %f5685, %f5686 },    { %r1, %r2 },            { %r3 },                { %f5683, %f5684, %f5685, %f5686 }; 
	// end inline asm
	// begin inline asm
	mma.sync.aligned.m16n8k8.row.col.f32.bf16.bf16.f32    { %f5691, %f5692, %f5693, %f5694 },    { %r1, %r2 },            { %r3 },                { %f5691, %f5692, %f5693, %f5694 }; 
	// end inline asm
	// begin inline asm
	mma.sync.aligned.m16n8k8.row.col.f32.bf16.bf16.f32    { %f5683, %f5684, %f5685, %f5686 },    { %r1, %r2 },            { %r3 },                { %f5683, %f5684, %f5685, %f5686 }; 
	// end inline asm
	// begin inline asm
	mma.sync.aligned.m16n8k8.row.col.f32.bf16.bf16.f32    { %f5691, %f5692, %f5693, %f5694 },    { %r1, %r2 },            { %r3 },                { %f5691, %f5692, %f5693, %f5694 }; 
	// end inline asm
	// begin inline asm
	mma.sync.aligned.m16n8k8.row.col.f32.bf16.bf16.f32    { %f5683, %f5684, %f5685, %f5686 },    { %r1, %r2 },            { %r3 },                { %f5683, %f5684, %f5685, %f5686 }; 
	// end inline asm
	// begin inline asm
	mma.sync.aligned.m16n8k8.row.col.f32.bf16.bf16.f32    { %f5691, %f5692, %f5693, %f5694 },    { %r1, %r2 },            { %r3 },                { %f5691, %f5692, %f5693, %f5694 }; 
	// end inline asm
	// begin inline asm
	mma.sync.aligned.m16n8k8.row.col.f32.bf16.bf16.f32    { %f5683, %f5684, %f5685, %f5686 },    { %r1, %r2 },            { %r3 },                { %f5683, %f5684, %f5685, %f5686 }; 
	// end inline asm
	// begin inline asm
	mma.sync.aligned.m16n8k8.row.col.f32.bf16.bf16.f32    { %f5691, %f5692, %f5693, %f5694 },    { %r1, %r2 },            { %r3 },                { %f5691, %f5692, %f5693, %f5694 }; 
	// end inline asm
	// begin inline asm
	mma.sync.aligned.m16n8k8.row.col.f32.bf16.bf16.f32    { %f5683, %f5684, %f5685, %f5686 },    { %r1, %r2 },            { %r3 },                { %f5683, %f5684, %f5685, %f5686 }; 
	// end inline asm
	// begin inline asm
	mma.sync.aligned.m16n8k8.row.col.f32.bf16.bf16.f32    { %f5691, %f5692, %f5693, %f5694 },    { %r1, %r2 },            { %r3 },                { %f5691, %f5692, %f5693, %f5694 }; 
	// end inline asm
	// begin inline asm
	mma.sync.aligned.m16n8k8.row.col.f32.bf16.bf16.f32    { %f5683, %f5684, %f5685, %f5686 },    { %r1, %r2 },            { %r3 },                { %f5683, %f5684, %f5685, %f5686 }; 
	// end inline asm
	// begin inline asm
	mma.sync.aligned.m16n8k8.row.col.f32.bf16.bf16.f32    { %f5691, %f5692, %f5693, %f5694 },    { %r1, %r2 },            { %r3 },                { %f5691, %f5692, %f5693, %f5694 }; 
	// end inline asm
	// begin inline asm
	mma.sync.aligned.m16n8k8.row.col.f32.bf16.bf16.f32    { %f5683, %f5684, %f5685, %f5686 },    { %r1, %r2 },            { %r3 },                { %f5683, %f5684, %f5685, %f5686 }; 
	// end inline asm
	// begin inline asm
	mma.sync.aligned.m16n8k8.row.col.f32.bf16.bf16.f32    { %f5691, %f5692, %f5693, %f5694 },    { %r1, %r2 },            { %r3 },                { %f5691, %f5692, %f5693, %f5694 }; 
	// end inline asm
	// begin inline asm
	mma.sync.aligned.m16n8k8.row.col.f32.bf16.bf16.f32    { %f5683, %f5684, %f5685, %f5686 },    { %r1, %r2 },            { %r3 },                { %f5683, %f5684, %f5685, %f5686 }; 
	// end inline asm
	// begin inline asm
	mma.sync.aligned.m16n8k8.row.col.f32.bf16.bf16.f32    { %f5691, %f5692, %f5693, %f5694 },    { %r1, %r2 },            { %r3 },                { %f5691, %f5692, %f5693, %f5694 }; 
	// end inline asm
	// begin inline asm
	mma.sync.aligned.m16n8k8.row.col.f32.bf16.bf16.f32    { %f5683, %f5684, %f5685, %f5686 },    { %r1, %r2 },            { %r3 },                { %f5683, %f5684, %f5685, %f5686 }; 
	// end inline asm
	// begin inline asm
	mma.sync.aligned.m16n8k8.row.col.f32.bf16.bf16.f32    { %f5691, %f5692, %f5693, %f5694 },    { %r1, %r2 },            { %r3 },                { %f5691, %f5692, %f5693, %f5694 }; 
	// end inline asm
	// begin inline asm
	mma.sync.aligned.m16n8k8.row.col.f32.bf16.bf16.f32    { %f5683, %f5684, %f5685, %f5686 },    { %r1, %r2 },            { %r3 },                { %f5683, %f5684, %f5685, %f5686 }; 
	// end inline asm
	// begin inline asm
	mma.sync.aligned.m16n8k8.row.col.f32.bf16.bf16.f32    { %f5691, %f5692, %f5693, %f5694 },    { %r1, %r2 },            { %r3 },                { %f5691, %f5692, %f5693, %f5694 }; 
	// end inline asm
	// begin inline asm
	mma.sync.aligned.m16n8k8.row.col.f32.bf16.bf16.f32    { %f5683, %f5684, %f5685, %f5686 },    { %r1, %r2 },            { %r3 },                { %f5683, %f5684, %f5685, %f5686 }; 
	// end inline asm
	// begin inline asm
	mma.sync.aligned.m16n8k8.row.col.f32.bf16.bf16.f32    { %f5691, %f5692, %f5693, %f5694 },    { %r1, %r2 },            { %r3 },                { %f5691, %f5692, %f5693, %f5694 }; 
	// end inline asm
	// begin inline asm
	mma.sync.aligned.m16n8k8.row.col.f32.bf16.bf16.f32    { %f5683, %f5684, %f5685, %f5686 },    { %r1, %r2 },            { %r3 },                { %f5683, %f5684, %f5685, %f5686 }; 
	// end inline asm
	// begin inline asm
	mma.sync.aligned.m16n8k8.row.col.f32.bf16.bf16.f32    { %f5691, %f5692, %f5693, %f5694 },    { %r1, %r2 },            { %r3 },                { %f5691, %f5692, %f5693, %f5694 }; 
	// end inline asm
	// begin inline asm
	mma.sync.aligned.m16n8k8.row.col.f32.bf16.bf16.f32    { %f5683, %f5684, %f5685, %f5686 },    { %r1, %r2 },            { %r3 },                { %f5683, %f5684, %f5685, %f5686 }; 
	// end inline asm
	// begin inline asm
	mma.sync.aligned.m16n8k8.row.col.f32.bf16.bf16.f32    { %f5691, %f5692, %f5693, %f5694 },    { %r1, %r2 },            { %r3 },                { %f5691, %f5692, %f5693, %f5694 }; 
	// end inline asm
	// begin inline asm
	mma.sync.aligned.m16n8k8.row.col.f32.bf16.bf16.f32    { %f5683, %f5684, %f5685, %f5686 },    { %r1, %r2 },            { %r3 },                { %f5683, %f5684, %f5685, %f5686 }; 
	// end inline asm
	// begin inline asm
	mma.sync.aligned.m16n8k8.row.col.f32.bf16.bf16.f32    { %f5691, %f5692, %f5693, %f5694 },    { %r1, %r2 },            { %r3 },                { %f5691, %f5692, %f5693, %f5694 }; 
	// end inline asm
	// begin inline asm
	mma.sync.aligned.m16n8k8.row.col.f32.bf16.bf16.f32    { %f5683, %f5684, %f5685, %f5686 },    { %r1, %r2 },            { %r3 },                { %f5683, %f5684, %f5685, %f5686 }; 
	// end inline asm
	// begin inline asm
	mma.sync.aligned.m16n8k8.row.col.f32.bf16.bf16.f32    { %f5691, %f5692, %f5693, %f5694 },    { %r1, %r2 },            { %r3 },                { %f5691, %f5692, %f5693, %f5694 }; 
	// end inline asm
	// begin inline asm
	mma.sync.aligned.m16n8k8.row.col.f32.bf16.bf16.f32    { %f5683, %f5684, %f5685, %f5686 },    { %r1, %r2 },            { %r3 },                { %f5683, %f5684, %f5685, %f5686 }; 
	// end inline asm
	// begin inline asm
	mma.sync.aligned.m16n8k8.row.col.f32.bf16.bf16.f32    { %f5691, %f5692, %f5693, %f5694 },    { %r1, %r2 },            { %r3 },                { %f5691, %f5692, %f5693, %f5694 }; 
	// end inline asm
	// begin inline asm
	mma.sync.aligned.m16n8k8.row.col.f32.bf16.bf16.f32    { %f5683, %f5684, %f5685, %f5686 },    { %r1, %r2 },            { %r3 },                { %f5683, %f5684, %f5685, %f5686 }; 
	// end inline asm
	// begin inline asm
	mma.sync.aligned.m16n8k8.row.col.f32.bf16.bf16.f32    { %f5691, %f5692, %f5693, %f5694 },    { %r1, %r2 },            { %r3 },                { %f5691, %f5692, %f5693, %f5694 }; 
	// end inline asm
	// begin inline asm
	mma.sync.aligned.m16n8k8.row.col.f32.bf16.bf16.f32    { %f5683, %f5684, %f5685, %f5686 },    { %r1, %r2 },            { %r3 },                { %f5683, %f5684, %f5685, %f5686 }; 
	// end inline asm
	// begin inline asm
	mma.sync.aligned.m16n8k8.row.col.f32.bf16.bf16.f32    { %f5691, %f5692, %f5693, %f5694 },    { %r1, %r2 },            { %r3 },                { %f5691, %f5692, %f5693, %f5694 }; 
	// end inline asm
	// begin inline asm
	mma.sync.aligned.m16n8k8.row.col.f32.bf16.bf16.f32    { %f5683, %f5684, %f5685, %f5686 },    { %r1, %r2 },            { %r3 },                { %f5683, %f5684, %f5685, %f5686 }; 
	// end inline asm
	// begin inline asm
	mma.sync.aligned.m16n8k8.row.col.f32.bf16.bf16.f32    { %f5691, %f5692, %f5693, %f5694 },    { %r1, %r2 },            { %r3 },                { %f5691, %f5692, %f5693, %f5694 }; 
	// end inline asm
	// begin inline asm
	mma.sync.aligned.m16n8k8.row.col.f32.bf16.bf16.f32    { %f5683, %f5684, %f5685, %f5686 },    { %r1, %r2 },            { %r3 },                { %f5683, %f5684, %f5685, %f5686 }; 
	// end inline asm
	// begin inline asm
	mma.sync.aligned.m16n8k8.row.col.f32.bf16.bf16.f32    { %f5691, %f5692, %f5693, %f5694 },    { %r1, %r2 },            { %r3 },                { %f5691, %f5692, %f5693, %f5694 }; 
	// end inline asm
	// begin inline asm
	mma.sync.aligned.m16n8k8.row.col.f32.bf16.bf16.f32    { %f5683, %f5684, %f5685, %f5686 },    { %r1, %r2 },            { %r3 },                { %f5683, %f5684, %f5685, %f5686 }; 
	// end inline asm
	// begin inline asm
	mma.sync.aligned.m16n8k8.row.col.f32.bf16.bf16.f32    { %f5691, %f5692, %f5693, %f5694 },    { %r1, %r2 },            { %r3 },                { %f5691, %f5692, %f5693, %f5694 }; 
	// end inline asm
	// begin inline asm
	mma.sync.aligned.m16n8k8.row.col.f32.bf16.bf16.f32    { %f5683, %f5684, %f5685, %f5686 },    { %r1, %r2 },            { %r3 },                { %f5683, %f5684, %f5685, %f5686 }; 
	// end inline asm
	// begin inline asm
	mma.sync.aligned.m16n8k8.row.col.f32.bf16.bf16.f32    { %f5691, %f5692, %f5693, %f5694 },    { %r1, %r2 },            { %r3 },                { %f5691, %f5692, %f5693, %f5694 }; 
	// end inline asm
	// begin inline asm
	mma.sync.aligned.m16n8k8.row.col.f32.bf16.bf16.f32    { %f5683, %f5684, %f5685, %f5686 },    { %r1, %r2 },            { %r3 },                { %f5683, %f5684, %f5685, %f5686 }; 
	// end inline asm
	// begin inline asm
	mma.sync.aligned.m16n8k8.row.col.f32.bf16.bf16.f32    { %f5691, %f5692, %f5693, %f5694 },    { %r1, %r2 },            { %r3 },                { %f5691, %f5692, %f5693, %f5694 }; 
	// end inline asm
	// begin inline asm
	mma.sync.aligned.m16n8k8.row.col.f32.bf16.bf16.f32    { %f5683, %f5684, %f5685, %f5686 },    { %r1, %r2 },            { %r3 },                { %f5683, %f5684, %f5685, %f5686 }; 
	// end inline asm
	// begin inline asm
	mma.sync.aligned.m16n8k8.row.col.f32.bf16.bf16.f32    { %f5691, %f5692, %f5693, %f5694 },    { %r1, %r2 },            { %r3 },                { %f5691, %f5692, %f5693, %f5694 }; 
	// end inline asm
	// begin inline asm
	mma.sync.aligned.m16n8k8.row.col.f32.bf16.bf16.f32    { %f5683, %f5684, %f5685, %f5686 },    { %r1, %r2 },            { %r3 },                { %f5683, %f5684, %f5685, %f5686 }; 
	// end inline asm
	// begin inline asm
	mma.sync.aligned.m16n8k8.row.col.f32.bf16.bf16.f32    { %f5691, %f5692, %f5693, %f5694 },    { %r1, %r2 },            { %r3 },                { %f5691, %f5692, %f5693, %f5694 }; 
	// end inline asm
	// begin inline asm
	mma.sync.aligned.m16n8k8.row.col.f32.bf16.bf16.f32    { %f5683, %f5684, %f5685, %f5686 },    { %r1, %r2 },            { %r3 },                { %f5683, %f5684, %f5685, %f5686 }; 
	// end inline asm
	// begin inline asm
	mma.sync.aligned.m16n8k8.row.col.f32.bf16.bf16.f32    { %f5691, %f5692, %f5693, %f5694 },    { %r1, %r2 },            { %r3 },                { %f5691, %f5692, %f5693, %f5694 }; 
	// end inline asm
	// begin inline asm
	mma.sync.aligned.m16n8k8.row.col.f32.bf16.bf16.f32    { %f5683, %f5684, %f5685, %f5686 },    { %r1, %r2 },            { %r3 },                { %f5683, %f5684, %f5685, %f5686 }; 
	// end inline asm
	// begin inline asm
	mma.sync.aligned.m16n8k8.row.col.f32.bf16.bf16.f32    { %f5691, %f5692, %f5693, %f5694 },    { %r1, %r2 },            { %r3 },                { %f5691, %f5692, %f5693, %f5694 }; 
	// end inline asm
	// begin inline asm
	mma.sync.aligned.m16n8k8.row.col.f32.bf16.bf16.f32    { %f5683, %f5684, %f5685, %f5686 },    { %r1, %r2 },            { %r3 },                { %f5683, %f5684, %f5685, %f5686 }; 
	// end inline asm
	// begin inline asm
	mma.sync.aligned.m16n8k8.row.col.f32.bf16.bf16.f32    { %f5691, %f5692, %f5693, %f5694 },    { %r1, %r2 },            { %r3 },                { %f5691, %f5692, %f5693, %f5694 }; 
	// end inline asm
	// begin inline asm
	mma.sync.aligned.m16n8k8.row.col.f32.bf16.bf16.f32    { %f5683, %f5684, %f5685, %f5686 },    { %r1, %r2 },            { %r3 },                { %f5683, %f5684, %f5685, %f5686 }; 
	// end inline asm
	// begin inline asm
	mma.sync.aligned.m16n8k8.row.col.f32.bf16.bf16.f32    { %f5691, %f5692, %f5693, %f5694 },    { %r1, %r2 },            { %r3 },                { %f5691, %f5692, %f5693, %f5694 }; 
	// end inline asm
	// begin inline asm
	mma.sync.aligned.m16n8k8.row.col.f32.bf16.bf16.f32    { %f5683, %f5684, %f5685, %f5686 },    { %r1, %r2 },            { %r3 },                { %f5683, %f5684, %f5685, %f5686 }; 
	// end inline asm
	// begin inline asm
	mma.sync.aligned.m16n8k8.row.col.f32.bf16.bf16.f32    { %f5691, %f5692, %f5693, %f5694 },    { %r1, %r2 },            { %r3 },                { %f5691, %f5692, %f5693, %f5694 }; 
	// end inline asm
	// begin inline asm
	mma.sync.aligned.m16n8k8.row.col.f32.bf16.bf16.f32    { %f5683, %f5684, %f5685, %f5686 },    { %r1, %r2 },            { %r3 },                { %f5683, %f5684, %f5685, %f5686 }; 
	// end inline asm
	// begin inline asm
	mma.sync.aligned.m16n8k8.row.col.f32.bf16.bf16.f32    { %f5691, %f5692, %f5693, %f5694 },    { %r1, %r2 },            { %r3 },                { %f5691, %f5692, %f5693, %f5694 }; 
	// end inline asm
	// begin inline asm
	mma.sync.aligned.m16n8k8.row.col.f32.bf16.bf16.f32    { %f5683, %f5684, %f5685, %f5686 },    { %r1, %r2 },            { %r3 },                { %f5683, %f5684, %f5685, %f5686 }; 
	// end inline asm
	// begin inline asm
	mma.sync.aligned.m16n8k8.row.col.f32.bf16.bf16.f32    { %f5691, %f5692, %f5693, %f5694 },    { %r1, %r2 },            { %r3 },                { %f5691, %f5692, %f5693, %f5694 }; 
	// end inline asm
	// begin inline asm
	mma.sync.aligned.m16n8k8.row.col.f32.bf16.bf16.f32    { %f5683, %f5684, %f5685, %f5686 },    { %r1, %r2 },            { %r3 },                { %f5683, %f5684, %f5685, %f5686 }; 
	// end inline asm
	// begin inline asm
	mma.sync.aligned.m16n8k8.row.col.f32.bf16.bf16.f32    { %f5691, %f5692, %f5693, %f5694 },    { %r1, %r2 },            { %r3 },                { %f5691, %f5692, %f5693, %f5694 }; 
	// end inline asm
	// begin inline asm
	mma.sync.aligned.m16n8k8.row.col.f32.bf16.bf16.f32    { %f5683, %f5684, %f5685, %f5686 },    { %r1, %r2 },            { %r3 },                { %f5683, %f5684, %f5685, %f5686 }; 
	// end inline asm
	// begin inline asm
	mma.sync.aligned.m16n8k8.row.col.f32.bf16.bf16.f32    { %f5691, %f5692, %f5693, %f5694 },    { %r1, %r2 },            { %r3 },                { %f5691, %f5692, %f5693, %f5694 }; 
	// end inline asm
	// begin inline asm
	mma.sync.aligned.m16n8k8.row.col.f32.bf16.bf16.f32    { %f5683, %f5684, %f5685, %f5686 },    { %r1, %r2 },            { %r3 },                { %f5683, %f5684, %f5685, %f5686 }; 
	// end inline asm
	// begin inline asm
	mma.sync.aligned.m16n8k8.row.col.f32.bf16.bf16.f32    { %f5691, %f5692, %f5693, %f5694 },    { %r1, %r2 },            { %r3 },                { %f5691, %f5692, %f5693, %f5694 }; 
	// end inline asm
	// begin inline asm
	mma.sync.aligned.m16n8k8.row.col.f32.bf16.bf16.f32    { %f5683, %f5684, %f5685, %f5686 },    { %r1, %r2 },            { %r3 },                { %f5683, %f5684, %f5685, %f5686 }; 
	// end inline asm
	// begin inline asm
	mma.sync.aligned.m16n8k8.row.col.f32.bf16.bf16.f32    { %f5691, %f5692, %f5693, %f5694 },    { %r1, %r2 },            { %r3 },                { %f5691, %f5692, %f5693, %f5694 }; 
	// end inline asm
	// begin inline asm
	mma.sync.aligned.m16n8k8.row.col.f32.bf16.bf16.f32    { %f5683, %f5684, %f5685, %f5686 },    { %r1, %r2 },            { %r3 },                { %f5683, %f5684, %f5685, %f5686 }; 
	// end inline asm
	// begin inline asm
	mma.sync.aligned.m16n8k8.row.col.f32.bf16.bf16.f32    { %f5691, %f5692, %f5693, %f5694 },    { %r1, %r2 },            { %r3 },                { %f5691, %f5692, %f5693, %f5694 }; 
	// end inline asm
	// begin inline asm
	mma.sync.aligned.m16n8k8.row.col.f32.bf16.bf16.f32    { %f5683, %f5684, %f5685, %f5686 },    { %r1, %r2 },            { %r3 },                { %f5683, %f5684, %f5685, %f5686 }; 
	// end inline asm
	// begin inline asm
	mma.sync.aligned.m16n8k8.row.col.f32.bf16.bf16.f32    { %f5691, %f5692, %f5693, %f5694 },    { %r1, %r2 },            { %r3 },                { %f5691, %f5692, %f5693, %f5694 }; 
	// end inline asm
	// begin inline asm
	mma.sync.aligned.m16n8k8.row.col.f32.bf16.bf16.f32    { %f5683, %f5684, %f5685, %f5686 },    { %r1, %r2 },            { %r3 },                { %f5683, %f5684, %f5685, %f5686 }; 
	// end inline asm
	// begin inline asm
	mma.sync.aligned.m16n8k8.row.col.f32.bf16.bf16.f32    { %f5691, %f5692, %f5693, %f5694 },    { %r1, %r2 },            { %r3 },                { %f5691, %f5692, %f5693, %f5694 }; 
	// end inline asm
	// begin inline asm
	mma.sync.aligned.m16n8k8.row.col.f32.bf16.bf16.f32    { %f5683, %f5684, %f5685, %f5686 },    { %r1, %r2 },            { %r3 },                { %f5683, %f5684, %f5685, %f5686 }; 
	// end inline asm
	// begin inline asm
	mma.sync.aligned.m16n8k8.row.col.f32.bf16.bf16.f32    { %f5691, %f5692, %f5693, %f5694 },    { %r1, %r2 },            { %r3 },                { %f5691, %f5692, %f5693, %f5694 }; 
	// end inline asm
	// begin inline asm
	mma.sync.aligned.m16n8k8.row.col.f32.bf16.bf16.f32    { %f5683, %f5684, %f5685, %f5686 },    { %r1, %r2 },            { %r3 },                { %f5683, %f5684, %f5685, %f5686 }; 
	// end inline asm
	// begin inline asm
	mma.sync.aligned.m16n8k8.row.col.f32.bf16.bf16.f32    { %f5691, %f5692, %f5693, %f5694 },    { %r1, %r2 },            { %r3 },                { %f5691, %f5692, %f5693, %f5694 }; 
	// end inline asm
	// begin inline asm
	mma.sync.aligned.m16n8k8.row.col.f32.bf16.bf16.f32    { %f5683, %f5684, %f5685, %f5686 },    { %r1, %r2 },            { %r3 },                { %f5683, %f5684, %f5685, %f5686 }; 
	// end inline asm
	// begin inline asm
	mma.sync.aligned.m16n8k8.row.col.f32.bf16.bf16.f32    { %f5691, %f5692, %f5693, %f5694 },    { %r1, %r2 },            { %r3 },                { %f5691, %f5692, %f5693, %f5694 }; 
	// end inline asm
	// begin inline asm
	mma.sync.aligned.m16n8k8.row.col.f32.bf16.bf16.f32    { %f5683, %f5684, %f5685, %f5686 },    { %r1, %r2 },            { %r3 },                { %f5683, %f5684, %f5685, %f5686 }; 
	// end inline asm
	// begin inline asm
	mma.sync.aligned.m16n8k8.row.col.f32.bf16.bf16.f32    { %f5691, %f5692, %f5693, %f5694 },    { %r1, %r2 },            { %r3 },                { %f5691, %f5692, %f5693, %f5694 }; 
	// end inline asm
	// begin inline asm
	mma.sync.aligned.m16n8k8.row.col.f32.bf16.bf16.f32    { %f5683, %f5684, %f5685, %f5686 },    { %r1, %r2 },            { %r3 },                { %f5683, %f5684, %f5685, %f5686 }; 
	// end inline asm
	// begin inline asm
	mma.sync.aligned.m16n8k8.row.col.f32.bf16.bf16.f32    { %f5691, %f5692, %f5693, %f5694 },    { %r1, %r2 },            { %r3 },                { %f5691, %f5692, %f5693, %f5694 }; 
	// end inline asm
	// begin inline asm
	mma.sync.aligned.m16n8k8.row.col.f32.bf16.bf16.f32    { %f5683, %f5684, %f5685, %f5686 },    { %r1, %r2 },            { %r3 },                { %f5683, %f5684, %f5685, %f5686 }; 
	// end inline asm
	// begin inline asm
	mma.sync.aligned.m16n8k8.row.col.f32.bf16.bf16.f32    { %f5691, %f5692, %f5693, %f5694 },    { %r1, %r2 },            { %r3 },                { %f5691, %f5692, %f5693, %f5694 }; 
	// end inline asm
	// begin inline asm
	mma.sync.aligned.m16n8k8.row.col.f32.bf16.bf16.f32    { %f5683, %f5684, %f5685, %f5686 },    { %r1, %r2 },            { %r3 },                { %f5683, %f5684, %f5685, %f5686 }; 
	// end inline asm
	// begin inline asm
	mma.sync.aligned.m16n8k8.row.col.f32.bf16.bf16.f32    { %f5691, %f5692, %f5693, %f5694 },    { %r1, %r2 },            { %r3 },                { %f5691, %f5692, %f5693, %f5694 }; 
	// end inline asm
	// begin inline asm
	mma.sync.aligned.m16n8k8.row.col.f32.bf16.bf16.f32    { %f5683, %f5684, %f5685, %f5686 },    { %r1, %r2 },            { %r3 },                { %f5683, %f5684, %f5685, %f5686 }; 
	// end inline asm
	// begin inline asm
	mma.sync.aligned.m16n8k8.row.col.f32.bf16.bf16.f32    { %f5691, %f5692, %f5693, %f5694 },    { %r1, %r2 },            { %r3 },                { %f5691, %f5692, %f5693, %f5694 }; 
	// end inline asm
	// begin inline asm
	mma.sync.aligned.m16n8k8.row.col.f32.bf16.bf16.f32    { %f5683, %f5684, %f5685, %f5686 },    { %r1, %r2 },            { %r3 },                { %f5683, %f5684, %f5685, %f5686 }; 
	// end inline asm
	// begin inline asm
	mma.sync.aligned.m16n8k8.row.col.f32.bf16.bf16.f32    { %f5691, %f5692, %f5693, %f5694 },    { %r1, %r2 },            { %r3 },                { %f5691, %f5692, %f5693, %f5694 }; 
	// end inline asm
	// begin inline asm
	mma.sync.aligned.m16n8k8.row.col.f32.bf16.bf16.f32    { %f5683, %f5684, %f5685, %f5686 },    { %r1, %r2 },            { %r3 },                { %f5683, %f5684, %f5685, %f5686 }; 
	// end inline asm
	// begin inline asm
	mma.sync.aligned.m16n8k8.row.col.f32.bf16.bf16.f32    { %f5691, %f5692, %f5693, %f5694 },    { %r1, %r2 },            { %r3 },                { %f5691, %f5692, %f5693, %f5694 }; 
	// end inline asm
	// begin inline asm
	mma.sync.aligned.m16n8k8.row.col.f32.bf16.bf16.f32    { %f5683, %f5684, %f5685, %f5686 },    { %r1, %r2 },            { %r3 },                { %f5683, %f5684, %f5685, %f5686 }; 
	// end inline asm
	// begin inline asm
	mma.sync.aligned.m16n8k8.row.col.f32.bf16.bf16.f32    { %f5691, %f5692, %f5693, %f5694 },    { %r1, %r2 },            { %r3 },                { %f5691, %f5692, %f5693, %f5694 }; 
	// end inline asm
	// begin inline asm
	mma.sync.aligned.m16n8k8.row.col.f32.bf16.bf16.f32    { %f5683, %f5684, %f5685, %f5686 },    { %r1, %r2 },            { %r3 },                { %f5683, %f5684, %f5685, %f5686 }; 
	// end inline asm
	// begin inline asm
	mma.sync.aligned.m16n8k8.row.col.f32.bf16.bf16.f32    { %f5691, %f5692, %f5693, %f5694 },    { %r1, %r2 },            { %r3 },                { %f5691, %f5692, %f5693, %f5694 }; 
	// end inline asm
	// begin inline asm
	mma.sync.aligned.m16n8k8.row.col.f32.bf16.bf16.f32    { %f5683, %f5684, %f5685, %f5686 },    { %r1, %r2 },            { %r3 },                { %f5683, %f5684, %f5685, %f5686 }; 
	// end inline asm
	// begin inline asm
	mma.sync.aligned.m16n8k8.row.col.f32.bf16.bf16.f32    { %f5691, %f5692, %f5693, %f5694 },    { %r1, %r2 },            { %r3 },                { %f5691, %f5692, %f5693, %f5694 }; 
	// end inline asm
	// begin inline asm
	mma.sync.aligned.m16n8k8.row.col.f32.bf16.bf16.f32    { %f5683, %f5684, %f5685, %f5686 },    { %r1, %r2 },            { %r3 },                { %f5683, %f5684, %f5685, %f5686 }; 
	// end inline asm
	// begin inline asm
	mma.sync.aligned.m16n8k8.row.col.f32.bf16.bf16.f32    { %f5691, %f5692, %f5693, %f5694 },    { %r1, %r2 },            { %r3 },                { %f5691, %f5692, %f5693, %f5694 }; 
	// end inline asm
	// begin inline asm
	mma.sync.aligned.m16n8k8.row.col.f32.bf16.bf16.f32    { %f5683, %f5684, %f5685, %f5686 },    { %r1, %r2 },            { %r3 },                { %f5683, %f5684, %f5685, %f5686 }; 
	// end inline asm
	// begin inline asm
	mma.sync.aligned.m16n8k8.row.col.f32.bf16.bf16.f32    { %f5691, %f5692, %f5693, %f5694 },    { %r1, %r2 },            { %r3 },                { %f5691, %f5692, %f5693, %f5694 }; 
	// end inline asm
	// begin inline asm
	mma.sync.aligned.m16n8k8.row.col.f32.bf16.bf16.f32    { %f5683, %f5684, %f5685, %f5686 },    { %r1, %r2 },            { %r3 },                { %f5683, %f5684, %f5685, %f5686 }; 
	// end inline asm
	// begin inline asm
	mma.sync.aligned.m16n8k8.row.col.f32.bf16.bf16.f32    { %f5691, %f5692, %f5693, %f5694 },    { %r1, %r2 },            { %r3 },                { %f5691, %f5692, %f5693, %f5694 }; 
	// end inline asm
	// begin inline asm
	mma.sync.aligned.m16n8k8.row.col.f32.bf16.bf16.f32    { %f5683, %f5684, %f5685, %f5686 },    { %r1, %r2 },            { %r3 },                { %f5683, %f5684, %f5685, %f5686 }; 
	// end inline asm
	// begin inline asm
	mma.sync.aligned.m16n8k8.row.col.f32.bf16.bf16.f32    { %f5691, %f5692, %f5693, %f5694 },    { %r1, %r2 },            { %r3 },                { %f5691, %f5692, %f5693, %f5694 }; 
	// end inline asm
	// begin inline asm
	mma.sync.aligned.m16n8k8.row.col.f32.bf16.bf16.f32    { %f5683, %f5684, %f5685, %f5686 },    { %r1, %r2 },            { %r3 },                { %f5683, %f5684, %f5685, %f5686 }; 
	// end inline asm
	// begin inline asm
	mma.sync.aligned.m16n8k8.row.col.f32.bf16.bf16.f32    { %f5691, %f5692, %f5693, %f5694 },    { %r1, %r2 },            { %r3 },                { %f5691, %f5692, %f5693, %f5694 }; 
	// end inline asm
	// begin inline asm
	mma.sync.aligned.m16n8k8.row.col.f32.bf16.bf16.f32    { %f5683, %f5684, %f5685, %f5686 },    { %r1, %r2 },            { %r3 },                { %f5683, %f5684, %f5685, %f5686 }; 
	// end inline asm
	// begin inline asm
	mma.sync.aligned.m16n8k8.row.col.f32.bf16.bf16.f32    { %f5691, %f5692, %f5693, %f5694 },    { %r1, %r2 },            { %r3 },                { %f5691, %f5692, %f5693, %f5694 }; 
	// end inline asm
	// begin inline asm
	mma.sync.aligned.m16n8k8.row.col.f32.bf16.bf16.f32    { %f5683, %f5684, %f5685, %f5686 },    { %r1, %r2 },            { %r3 },                { %f5683, %f5684, %f5685, %f5686 }; 
	// end inline asm
	// begin inline asm
	mma.sync.aligned.m16n8k8.row.col.f32.bf16.bf16.f32    { %f5691, %f5692, %f5693, %f5694 },    { %r1, %r2 },            { %r3 },                { %f5691, %f5692, %f5693, %f5694 }; 
	// end inline asm
	// begin inline asm
	mma.sync.aligned.m16n8k8.row.col.f32.bf16.bf16.f32    { %f5683, %f5684, %f5685, %f5686 },    { %r1, %r2 },            { %r3 },                { %f5683, %f5684, %f5685, %f5686 }; 
	// end inline asm
	// begin inline asm
	mma.sync.aligned.m16n8k8.row.col.f32.bf16.bf16.f32    { %f5691, %f5692, %f5693, %f5694 },    { %r1, %r2 },            { %r3 },                { %f5691, %f5692, %f5693, %f5694 }; 
	// end inline asm
	// begin inline asm
	mma.sync.aligned.m16n8k8.row.col.f32.bf16.bf16.f32    { %f5683, %f5684, %f5685, %f5686 },    { %r1, %r2 },            { %r3 },                { %f5683, %f5684, %f5685, %f5686 }; 
	// end inline asm
	// begin inline asm
	mma.sync.aligned.m16n8k8.row.col.f32.bf16.bf16.f32    { %f5691, %f5692, %f5693, %f5694 },    { %r1, %r2 },            { %r3 },                { %f5691, %f5692, %f5693, %f5694 }; 
	// end inline asm
	// begin inline asm
	mma.sync.aligned.m16n8k8.row.col.f32.bf16.bf16.f32    { %f5683, %f5684, %f5685, %f5686 },    { %r1, %r2 },            { %r3 },                { %f5683, %f5684, %f5685, %f5686 }; 
	// end inline asm
	// begin inline asm
	mma.sync.aligned.m16n8k8.row.col.f32.bf16.bf16.f32    { %f5691, %f5692, %f5693, %f5694 },    { %r1, %r2 },            { %r3 },                { %f5691, %f5692, %f5693, %f5694 }; 
	// end inline asm
	// begin inline asm
	mma.sync.aligned.m16n8k8.row.col.f32.bf16.bf16.f32    { %f5683, %f5684, %f5685, %f5686 },    { %r1, %r2 },            { %r3 },                { %f5683, %f5684, %f5685, %f5686 }; 
	// end inline asm
	// begin inline asm
	mma.sync.aligned.m16n8k8.row.col.f32.bf16.bf16.f32    { %f5691, %f5692, %f5693, %f5694 },    { %r1, %r2 },            { %r3 },                { %f5691, %f5692, %f5693, %f5694 }; 
	// end inline asm
	// begin inline asm
	mma.sync.aligned.m16n8k8.row.col.f32.bf16.bf16.f32    { %f5683, %f5684, %f5685, %f5686 },    { %r1, %r2 },            { %r3 },                { %f5683, %f5684, %f5685, %f5686 }; 
	// end inline asm
	// begin inline asm
	mma.sync.aligned.m16n8k8.row.col.f32.bf16.bf16.f32    { %f5691, %f5692, %f5693, %f5694 },    { %r1, %r2 },            { %r3 },                { %f5691, %f5692, %f5693, %f5694 }; 
	// end inline asm
	// begin inline asm
	mma.sync.aligned.m16n8k8.row.col.f32.bf16.bf16.f32    { %f5683, %f5684, %f5685, %f5686 },    { %r1, %r2 },            { %r3 },                { %f5683, %f5684, %f5685, %f5686 }; 
	// end inline asm
	// begin inline asm
	mma.sync.aligned.m16n8k8.row.col.f32.bf16.bf16.f32    { %f5691, %f5692, %f5693, %f5694 },    { %r1, %r2 },            { %r3 },                { %f5691, %f5692, %f5693, %f5694 }; 
	// end inline asm
	// begin inline asm
	mma.sync.aligned.m16n8k8.row.col.f32.bf16.bf16.f32    { %f5683, %f5684, %f5685, %f5686 },    { %r1, %r2 },            { %r3 },                { %f5683, %f5684, %f5685, %f5686 }; 
	// end inline asm
	// begin inline asm
	mma.sync.aligned.m16n8k8.row.col.f32.bf16.bf16.f32    { %f5691, %f5692, %f5693, %f5694 },    { %r1, %r2 },            { %r3 },                { %f5691, %f5692, %f5693, %f5694 }; 
	// end inline asm
	// begin inline asm
	mma.sync.aligned.m16n8k8.row.col.f32.bf16.bf16.f32    { %f5683, %f5684, %f5685, %f5686 },    { %r1, %r2 },            { %r3 },                { %f5683, %f5684, %f5685, %f5686 }; 
	// end inline asm
	// begin inline asm
	mma.sync.aligned.m16n8k8.row.col.f32.bf16.bf16.f32    { %f5691, %f5692, %f5693, %f5694 },    { %r1, %r2 },            { %r3 },                { %f5691, %f5692, %f5693, %f5694 }; 
	// end inline asm
	// begin inline asm
	mma.sync.aligned.m16n8k8.row.col.f32.bf16.bf16.f32    { %f5683, %f5684, %f5685, %f5686 },    { %r1, %r2 },            { %r3 },                { %f5683, %f5684, %f5685, %f5686 }; 
	// end inline asm
	// begin inline asm
	mma.sync.aligned.m16n8k8.row.col.f32.bf16.bf16.f32    { %f5691, %f5692, %f5693, %f5694 },    { %r1, %r2 },            { %r3 },                { %f5691, %f5692, %f5693, %f5694 }; 
	// end inline asm
	// begin inline asm
	mma.sync.aligned.m16n8k8.row.col.f32.bf16.bf16.f32    { %f5683, %f5684, %f5685, %f5686 },    { %r1, %r2 },            { %r3 },                { %f5683, %f5684, %f5685, %f5686 }; 
	// end inline asm
	// begin inline asm
	mma.sync.aligned.m16n8k8.row.col.f32.bf16.bf16.f32    { %f5691, %f5692, %f5693, %f5694 },    { %r1, %r2 },            { %r3 },                { %f5691, %f5692, %f5693, %f5694 }; 
	// end inline asm
	// begin inline asm
	mma.sync.aligned.m16n8k8.row.col.f32.bf16.bf16.f32    { %f5683, %f5684, %f5685, %f5686 },    { %r1, %r2 },            { %r3 },                { %f5683, %f5684, %f5685, %f5686 }; 
	// end inline asm
	// begin inline asm
	mma.sync.aligned.m16n8k8.row.col.f32.bf16.bf16.f32    { %f5691, %f5692, %f5693, %f5694 },    { %r1, %r2 },            { %r3 },                { %f5691, %f5692, %f5693, %f5694 }; 
	// end inline asm
	// begin inline asm
	mma.sync.aligned.m16n8k8.row.col.f32.bf16.bf16.f32    { %f5683, %f5684, %f5685, %f5686 },    { %r1, %r2 },            { %r3 },                { %f5683, %f5684, %f5685, %f5686 }; 
	// end inline asm
	// begin inline asm
	mma.sync.aligned.m16n8k8.row.col.f32.bf16.bf16.f32    { %f5691, %f5692, %f5693, %f5694 },    { %r1, %r2 },            { %r3 },                { %f5691, %f5692, %f5693, %f5694 }; 
	// end inline asm
	// begin inline asm
	mma.sync.aligned.m16n8k8.row.col.f32.bf16.bf16.f32    { %f5683, %f5684, %f5685, %f5686 },    { %r1, %r2 },            { %r3 },                { %f5683, %f5684, %f5685, %f5686 }; 
	// end inline asm
	// begin inline asm
	mma.sync.aligned.m16n8k8.row.col.f32.bf16.bf16.f32    { %f5691, %f5692, %f5693, %f5694 },    { %r1, %r2 },            { %r3 },                { %f5691, %f5692, %f5693, %f5694 }; 
	// end inline asm
	// begin inline asm
	mma.sync.aligned.m16n8k8.row.col.f32.bf16.bf16.f32    { %f5683, %f5684, %f5685, %f5686 },    { %r1, %r2 },            { %r3 },                { %f5683, %f5684, %f5685, %f5686 }; 
	// end inline asm
	// begin inline asm
	mma.sync.aligned.m16n8k8.row.col.f32.bf16.bf16.f32    { %f5691, %f5692, %f5693, %f5694 },    { %r1, %r2 },            { %r3 },                { %f5691, %f5692, %f5693, %f5694 }; 
	// end inline asm
	// begin inline asm
	mma.sync.aligned.m16n8k8.row.col.f32.bf16.bf16.f32    { %f5683, %f5684, %f5685, %f5686 },    { %r1, %r2 },            { %r3 },                { %f5683, %f5684, %f5685, %f5686 }; 
	// end inline asm
	// begin inline asm
	mma.sync.aligned.m16n8k8.row.col.f32.bf16.bf16.f32    { %f5691, %f5692, %f5693, %f5694 },    { %r1, %r2 },            { %r3 },                { %f5691, %f5692, %f5693, %f5694 }; 
	// end inline asm
	// begin inline asm
	mma.sync.aligned.m16n8k8.row.col.f32.bf16.bf16.f32    { %f5683, %f5684, %f5685, %f5686 },    { %r1, %r2 },            { %r3 },                { %f5683, %f5684, %f5685, %f5686 }; 
	// end inline asm
	// begin inline asm
	mma.sync.aligned.m16n8k8.row.col.f32.bf16.bf16.f32    { %f5691, %f5692, %f5693, %f5694 },    { %r1, %r2 },            { %r3 },                { %f5691, %f5692, %f5693, %f5694 }; 
	// end inline asm
	// begin inline asm
	mma.sync.aligned.m16n8k8.row.col.f32.bf16.bf16.f32    { %f5683, %f5684, %f5685, %f5686 },    { %r1, %r2 },            { %r3 },                { %f5683, %f5684, %f5685, %f5686 }; 
	// end inline asm
	// begin inline asm
	mma.sync.aligned.m16n8k8.row.col.f32.bf16.bf16.f32    { %f5691, %f5692, %f5693, %f5694 },    { %r1, %r2 },            { %r3 },                { %f5691, %f5692, %f5693, %f5694 }; 
	// end inline asm
	// begin inline asm
	mma.sync.aligned.m16n8k8.row.col.f32.bf16.bf16.f32    { %f5683, %f5684, %f5685, %f5686 },    { %r1, %r2 },            { %r3 },                { %f5683, %f5684, %f5685, %f5686 }; 
	// end inline asm
	// begin inline asm
	mma.sync.aligned.m16n8k8.row.col.f32.bf16.bf16.f32    { %f5691, %f5692, %f5693, %f5694 },    { %r1, %r2 },            { %r3 },                { %f5691, %f5692, %f5693, %f5694 }; 
	// end inline asm
	// begin inline asm
	mma.sync.aligned.m16n8k8.row.col.f32.bf16.bf16.f32    { %f5683, %f5684, %f5685, %f5686 },    { %r1, %r2 },            { %r3 },                { %f5683, %f5684, %f5685, %f5686 }; 
	// end inline asm
	// begin inline asm
	mma.sync.aligned.m16n8k8.row.col.f32.bf16.bf16.f32    { %f5691, %f5692, %f5693, %f5694 },    { %r1, %r2 },            { %r3 },                { %f5691, %f5692, %f5693, %f5694 }; 
	// end inline asm
	// begin inline asm
	mma.sync.aligned.m16n8k8.row.col.f32.bf16.bf16.f32    { %f5683, %f5684, %f5685, %f5686 },    { %r1, %r2 },            { %r3 },                { %f5683, %f5684, %f5685, %f5686 }; 
	// end inline asm
	// begin inline asm
	mma.sync.aligned.m16n8k8.row.col.f32.bf16.bf16.f32    { %f5691, %f5692, %f5693, %f5694 },    { %r1, %r2 },            { %r3 },                { %f5691, %f5692, %f5693, %f5694 }; 
	// end inline asm
	// begin inline asm
	mma.sync.aligned.m16n8k8.row.col.f32.bf16.bf16.f32    { %f5683, %f5684, %f5685, %f5686 },    { %r1, %r2 },            { %r3 },                { %f5683, %f5684, %f5685, %f5686 }; 
	// end inline asm
	// begin inline asm
	mma.sync.aligned.m16n8k8.row.col.f32.bf16.bf16.f32    { %f5691, %f5692, %f5693, %f5694 },    { %r1, %r2 },            { %r3 },                { %f5691, %f5692, %f5693, %f5694 }; 
	// end inline asm
	// begin inline asm
	mma.sync.aligned.m16n8k8.row.col.f32.bf16.bf16.f32    { %f5683, %f5684, %f5685, %f5686 },    { %r1, %r2 },            { %r3 },                { %f5683, %f5684, %f5685, %f5686 }; 
	// end inline asm
	// begin inline asm
	mma.sync.aligned.m16n8k8.row.col.f32.bf16.bf16.f32    { %f5691, %f5692, %f5693, %f5694 },    { %r1, %r2 },            { %r3 },                { %f5691, %f5692, %f5693, %f5694 }; 
	// end inline asm
	// begin inline asm
	mma.sync.aligned.m16n8k8.row.col.f32.bf16.bf16.f32    { %f5683, %f5684, %f5685, %f5686 },    { %r1, %r2 },            { %r3 },                { %f5683, %f5684, %f5685, %f5686 }; 
	// end inline asm
	// begin inline asm
	mma.sync.aligned.m16n8k8.row.col.f32.bf16.bf16.f32    { %f5691, %f5692, %f5693, %f5694 },    { %r1, %r2 },            { %r3 },                { %f5691, %f5692, %f5693, %f5694 }; 
	// end inline asm
	// begin inline asm
	mma.sync.aligned.m16n8k8.row.col.f32.bf16.bf16.f32    { %f5683, %f5684, %f5685, %f5686 },    { %r1, %r2 },            { %r3 },                { %f5683, %f5684, %f5685, %f5686 }; 
	// end inline asm
	// begin inline asm
	mma.sync.aligned.m16n8k8.row.col.f32.bf16.bf16.f32    { %f5691, %f5692, %f5693, %f5694 },    { %r1, %r2 },            { %r3 },                { %f5691, %f5692, %f5693, %f5694 }; 
	// end inline asm
	// begin inline asm
	mma.sync.aligned.m16n8k8.row.col.f32.bf16.bf16.f32    { %f5683, %f5684, %f5685, %f5686 },    { %r1, %r2 },            { %r3 },                { %f5683, %f5684, %f5685, %f5686 }; 
	// end inline asm
	// begin inline asm
	mma.sync.aligned.m16n8k8.row.col.f32.bf16.bf16.f32    { %f5691, %f5692, %f5693, %f5694 },    { %r1, %r2 },            { %r3 },                { %f5691, %f5692, %f5693, %f5694 }; 
	// end inline asm
	// begin inline asm
	mma.sync.aligned.m16n8k8.row.col.f32.bf16.bf16.f32    { %f5683, %f5684, %f5685, %f5686 },    { %r1, %r2 },            { %r3 },                { %f5683, %f5684, %f5685, %f5686 }; 
	// end inline asm
	// begin inline asm
	mma.sync.aligned.m16n8k8.row.col.f32.bf16.bf16.f32    { %f5691, %f5692, %f5693, %f5694 },    { %r1, %r2 },            { %r3 },                { %f5691, %f5692, %f5693, %f5694 }; 
	// end inline asm
	// begin inline asm
	mma.sync.aligned.m16n8k8.row.col.f32.bf16.bf16.f32    { %f5683, %f5684, %f5685, %f5686 },    { %r1, %r2 },            { %r3 },                { %f5683, %f5684, %f5685, %f5686 }; 
	// end inline asm
	// begin inline asm
	mma.sync.aligned.m16n8k8.row.col.f32.bf16.bf16.f32    { %f5691, %f5692, %f5693, %f5694 },    { %r1, %r2 },            { %r3 },                { %f5691, %f5692, %f5693, %f5694 }; 
	// end inline asm
	// begin inline asm
	mma.sync.aligned.m16n8k8.row.col.f32.bf16.bf16.f32    { %f5683, %f5684, %f5685, %f5686 },    { %r1, %r2 },            { %r3 },                { %f5683, %f5684, %f5685, %f5686 }; 
	// end inline asm
	// begin inline asm
	mma.sync.aligned.m16n8k8.row.col.f32.bf16.bf16.f32    { %f5691, %f5692, %f5693, %f5694 },    { %r1, %r2 },            { %r3 },                { %f5691, %f5692, %f5693, %f5694 }; 
	// end inline asm
	// begin inline asm
	mma.sync.aligned.m16n8k8.row.col.f32.bf16.bf16.f32    { %f5683, %f5684, %f5685, %f5686 },    { %r1, %r2 },            { %r3 },                { %f5683, %f5684, %f5685, %f5686 }; 
	// end inline asm
	// begin inline asm
	mma.sync.aligned.m16n8k8.row.col.f32.bf16.bf16.f32    { %f5691, %f5692, %f5693, %f5694 },    { %r1, %r2 },            { %r3 },                { %f5691, %f5692, %f5693, %f5694 }; 
	// end inline asm
	// begin inline asm
	mma.sync.aligned.m16n8k8.row.col.f32.bf16.bf16.f32    { %f5683, %f5684, %f5685, %f5686 },    { %r1, %r2 },            { %r3 },                { %f5683, %f5684, %f5685, %f5686 }; 
	// end inline asm
	// begin inline asm
	mma.sync.aligned.m16n8k8.row.col.f32.bf16.bf16.f32    { %f5691, %f5692, %f5693, %f5694 },    { %r1, %r2 },            { %r3 },                { %f5691, %f5692, %f5693, %f5694 }; 
	// end inline asm
	// begin inline asm
	mma.sync.aligned.m16n8k8.row.col.f32.bf16.bf16.f32    { %f5683, %f5684, %f5685, %f5686 },    { %r1, %r2 },            { %r3 },                { %f5683, %f5684, %f5685, %f5686 }; 
	// end inline asm
	// begin inline asm
	mma.sync.aligned.m16n8k8.row.col.f32.bf16.bf16.f32    { %f5691, %f5692, %f5693, %f5694 },    { %r1, %r2 },            { %r3 },                { %f5691, %f5692, %f5693, %f5694 }; 
	// end inline asm
	// begin inline asm
	mma.sync.aligned.m16n8k8.row.col.f32.bf16.bf16.f32    { %f5683, %f5684, %f5685, %f5686 },    { %r1, %r2 },            { %r3 },                { %f5683, %f5684, %f5685, %f5686 }; 
	// end inline asm
	// begin inline asm
	mma.sync.aligned.m16n8k8.row.col.f32.bf16.bf16.f32    { %f5691, %f5692, %f5693, %f5694 },    { %r1, %r2 },            { %r3 },                { %f5691, %f5692, %f5693, %f5694 }; 
	// end inline asm
	// begin inline asm
	mma.sync.aligned.m16n8k8.row.col.f32.bf16.bf16.f32    { %f5683, %f5684, %f5685, %f5686 },    { %r1, %r2 },            { %r3 },                { %f5683, %f5684, %f5685, %f5686 }; 
	// end inline asm
	// begin inline asm
	mma.sync.aligned.m16n8k8.row.col.f32.bf16.bf16.f32    { %f5691, %f5692, %f5693, %f5694 },    { %r1, %r2 },            { %r3 },                { %f5691, %f5692, %f5693, %f5694 }; 
	// end inline asm
	// begin inline asm
	mma.sync.aligned.m16n8k8.row.col.f32.bf16.bf16.f32    { %f5683, %f5684, %f5685, %f5686 },    { %r1, %r2 },            { %r3 },                { %f5683, %f5684, %f5685, %f5686 }; 
	// end inline asm
	// begin inline asm
	mma.sync.aligned.m16n8k8.row.col.f32.bf16.bf16.f32    { %f5691, %f5692, %f5693, %f5694 },    { %r1, %r2 },            { %r3 },                { %f5691, %f5692, %f5693, %f5694 }; 
	// end inline asm
	// begin inline asm
	mma.sync.aligned.m16n8k8.row.col.f32.bf16.bf16.f32    { %f5683, %f5684, %f5685, %f5686 },    { %r1, %r2 },            { %r3 },                { %f5683, %f5684, %f5685, %f5686 }; 
	// end inline asm
	// begin inline asm
	mma.sync.aligned.m16n8k8.row.col.f32.bf16.bf16.f32    { %f5691, %f5692, %f5693, %f5694 },    { %r1, %r2 },            { %r3 },                { %f5691, %f5692, %f5693, %f5694 }; 
	// end inline asm
	// begin inline asm
	mma.sync.aligned.m16n8k8.row.col.f32.bf16.bf16.f32    { %f5683, %f5684, %f5685, %f5686 },    { %r1, %r2 },            { %r3 },                { %f5683, %f5684, %f5685, %f5686 }; 
	// end inline asm
	// begin inline asm
	mma.sync.aligned.m16n8k8.row.col.f32.bf16.bf16.f32    { %f5691, %f5692, %f5693, %f5694 },    { %r1, %r2 },            { %r3 },                { %f5691, %f5692, %f5693, %f5694 }; 
	// end inline asm
	// begin inline asm
	mma.sync.aligned.m16n8k8.row.col.f32.bf16.bf16.f32    { %f5683, %f5684, %f5685, %f5686 },    { %r1, %r2 },            { %r3 },                { %f5683, %f5684, %f5685, %f5686 }; 
	// end inline asm
	// begin inline asm
	mma.sync.aligned.m16n8k8.row.col.f32.bf16.bf16.f32    { %f5691, %f5692, %f5693, %f5694 },    { %r1, %r2 },            { %r3 },                { %f5691, %f5692, %f5693, %f5694 }; 
	// end inline asm
	// begin inline asm
	mma.sync.aligned.m16n8k8.row.col.f32.bf16.bf16.f32    { %f5683, %f5684, %f5685, %f5686 },    { %r1, %r2 },            { %r3 },                { %f5683, %f5684, %f5685, %f5686 }; 
	// end inline asm
	// begin inline asm
	mma.sync.aligned.m16n8k8.row.col.f32.bf16.bf16.f32    { %f5691, %f5692, %f5693, %f5694 },    { %r1, %r2 },            { %r3 },                { %f5691, %f5692, %f5693, %f5694 }; 
	// end inline asm
	// begin inline asm
	mma.sync.aligned.m16n8k8.row.col.f32.bf16.bf16.f32    { %f5683, %f5684, %f5685, %f5686 },    { %r1, %r2 },            { %r3 },                { %f5683, %f5684, %f5685, %f5686 }; 
	// end inline asm
	// begin inline asm
	mma.sync.aligned.m16n8k8.row.col.f32.bf16.bf16.f32    { %f5691, %f5692, %f5693, %f5694 },    { %r1, %r2 },            { %r3 },                { %f5691, %f5692, %f5693, %f5694 }; 
	// end inline asm
	// begin inline asm
	mma.sync.aligned.m16n8k8.row.col.f32.bf16.bf16.f32    { %f5683, %f5684, %f5685, %f5686 },    { %r1, %r2 },            { %r3 },                { %f5683, %f5684, %f5685, %f5686 }; 
	// end inline asm
	// begin inline asm
	mma.sync.aligned.m16n8k8.row.col.f32.bf16.bf16.f32    { %f5691, %f5692, %f5693, %f5694 },    { %r1, %r2 },            { %r3 },                { %f5691, %f5692, %f5693, %f5694 }; 
	// end inline asm
	// begin inline asm
	mma.sync.aligned.m16n8k8.row.col.f32.bf16.bf16.f32    { %f5683, %f5684, %f5685, %f5686 },    { %r1, %r2 },            { %r3 },                { %f5683, %f5684, %f5685, %f5686 }; 
	// end inline asm
	// begin inline asm
	mma.sync.aligned.m16n8k8.row.col.f32.bf16.bf16.f32    { %f5691, %f5692, %f5693, %f5694 },    { %r1, %r2 },            { %r3 },                { %f5691, %f5692, %f5693, %f5694 }; 
	// end inline asm
	// begin inline asm
	mma.sync.aligned.m16n8k8.row.col.f32.bf16.bf16.f32    { %f5683, %f5684, %f5685, %f5686 },    { %r1, %r2 },            { %r3 },                { %f5683, %f5684, %f5685, %f5686 }; 
	// end inline asm
	// begin inline asm
	mma.sync.aligned.m16n8k8.row.col.f32.bf16.bf16.f32    { %f5691, %f5692, %f5693, %f5694 },    { %r1, %r2 },            { %r3 },                { %f5691, %f5692, %f5693, %f5694 }; 
	// end inline asm
	// begin inline asm
	mma.sync.aligned.m16n8k8.row.col.f32.bf16.bf16.f32    { %f5683, %f5684, %f5685, %f5686 },    { %r1, %r2 },            { %r3 },                { %f5683, %f5684, %f5685, %f5686 }; 
	// end inline asm
	// begin inline asm
	mma.sync.aligned.m16n8k8.row.col.f32.bf16.bf16.f32    { %f5691, %f5692, %f5693, %f5694 },    { %r1, %r2 },            { %r3 },                { %f5691, %f5692, %f5693, %f5694 }; 
	// end inline asm
	// begin inline asm
	mma.sync.aligned.m16n8k8.row.col.f32.bf16.bf16.f32    { %f5683, %f5684, %f5685, %f5686 },    { %r1, %r2 },            { %r3 },                { %f5683, %f5684, %f5685, %f5686 }; 
	// end inline asm
	// begin inline asm
	mma.sync.aligned.m16n8k8.row.col.f32.bf16.bf16.f32    { %f5691, %f5692, %f5693, %f5694 },    { %r1, %r2 },            { %r3 },                { %f5691, %f5692, %f5693, %f5694 }; 
	// end inline asm
	// begin inline asm
	mma.sync.aligned.m16n8k8.row.col.f32.bf16.bf16.f32    { %f5683, %f5684, %f5685, %f5686 },    { %r1, %r2 },            { %r3 },                { %f5683, %f5684, %f5685, %f5686 }; 
	// end inline asm
	// begin inline asm
	mma.sync.aligned.m16n8k8.row.col.f32.bf16.bf16.f32    { %f5691, %f5692, %f5693, %f5694 },    { %r1, %r2 },            { %r3 },                { %f5691, %f5692, %f5693, %f5694 }; 
	// end inline asm
	// begin inline asm
	mma.sync.aligned.m16n8k8.row.col.f32.bf16.bf16.f32    { %f5683, %f5684, %f5685, %f5686 },    { %r1, %r2 },            { %r3 },                { %f5683, %f5684, %f5685, %f5686 }; 
	// end inline asm
	// begin inline asm
	mma.sync.aligned.m16n8k8.row.col.f32.bf16.bf16.f32    { %f5691, %f5692, %f5693, %f5694 },    { %r1, %r2 },            { %r3 },                { %f5691, %f5692, %f5693, %f5694 }; 
	// end inline asm
	// begin inline asm
	mma.sync.aligned.m16n8k8.row.col.f32.bf16.bf16.f32    { %f5683, %f5684, %f5685, %f5686 },    { %r1, %r2 },            { %r3 },                { %f5683, %f5684, %f5685, %f5686 }; 
	// end inline asm
	// begin inline asm
	mma.sync.aligned.m16n8k8.row.col.f32.bf16.bf16.f32    { %f5691, %f5692, %f5693, %f5694 },    { %r1, %r2 },            { %r3 },                { %f5691, %f5692, %f5693, %f5694 }; 
	// end inline asm
	// begin inline asm
	mma.sync.aligned.m16n8k8.row.col.f32.bf16.bf16.f32    { %f5683, %f5684, %f5685, %f5686 },    { %r1, %r2 },            { %r3 },                { %f5683, %f5684, %f5685, %f5686 }; 
	// end inline asm
	// begin inline asm
	mma.sync.aligned.m16n8k8.row.col.f32.bf16.bf16.f32    { %f5691, %f5692, %f5693, %f5694 },    { %r1, %r2 },            { %r3 },                { %f5691, %f5692, %f5693, %f5694 }; 
	// end inline asm
	// begin inline asm
	mma.sync.aligned.m16n8k8.row.col.f32.bf16.bf16.f32    { %f5683, %f5684, %f5685, %f5686 },    { %r1, %r2 },            { %r3 },                { %f5683, %f5684, %f5685, %f5686 }; 
	// end inline asm
	// begin inline asm
	mma.sync.aligned.m16n8k8.row.col.f32.bf16.bf16.f32    { %f5691, %f5692, %f5693, %f5694 },    { %r1, %r2 },            { %r3 },                { %f5691, %f5692, %f5693, %f5694 }; 
	// end inline asm
	// begin inline asm
	mma.sync.aligned.m16n8k8.row.col.f32.bf16.bf16.f32    { %f5683, %f5684, %f5685, %f5686 },    { %r1, %r2 },            { %r3 },                { %f5683, %f5684, %f5685, %f5686 }; 
	// end inline asm
	// begin inline asm
	mma.sync.aligned.m16n8k8.row.col.f32.bf16.bf16.f32    { %f5691, %f5692, %f5693, %f5694 },    { %r1, %r2 },            { %r3 },                { %f5691, %f5692, %f5693, %f5694 }; 
	// end inline asm
	// begin inline asm
	mma.sync.aligned.m16n8k8.row.col.f32.bf16.bf16.f32    { %f5683, %f5684, %f5685, %f5686 },    { %r1, %r2 },            { %r3 },                { %f5683, %f5684, %f5685, %f5686 }; 
	// end inline asm
	// begin inline asm
	mma.sync.aligned.m16n8k8.row.col.f32.bf16.bf16.f32    { %f5691, %f5692, %f5693, %f5694 },    { %r1, %r2 },            { %r3 },                { %f5691, %f5692, %f5693, %f5694 }; 
	// end inline asm
	// begin inline asm
	mma.sync.aligned.m16n8k8.row.col.f32.bf16.bf16.f32    { %f5683, %f5684, %f5685, %f5686 },    { %r1, %r2 },            { %r3 },                { %f5683, %f5684, %f5685, %f5686 }; 
	// end inline asm
	// begin inline asm
	mma.sync.aligned.m16n8k8.row.col.f32.bf16.bf16.f32    { %f5691, %f5692, %f5693, %f5694 },    { %r1, %r2 },            { %r3 },                { %f5691, %f5692, %f5693, %f5694 }; 
	// end inline asm
	// begin inline asm
	mma.sync.aligned.m16n8k8.row.col.f32.bf16.bf16.f32    { %f5683, %f5684, %f5685, %f5686 },    { %r1, %r2 },            { %r3 },                { %f5683, %f5684, %f5685, %f5686 }; 
	// end inline asm
	// begin inline asm
	mma.sync.aligned.m16n8k8.row.col.f32.bf16.bf16.f32    { %f5691, %f5692, %f5693, %f5694 },    { %r1, %r2 },            { %r3 },                { %f5691, %f5692, %f5693, %f5694 }; 
	// end inline asm
	// begin inline asm
	mma.sync.aligned.m16n8k8.row.col.f32.bf16.bf16.f32    { %f5683, %f5684, %f5685, %f5686 },    { %r1, %r2 },            { %r3 },                { %f5683, %f5684, %f5685, %f5686 }; 
	// end inline asm
	// begin inline asm
	mma.sync.aligned.m16n8k8.row.col.f32.bf16.bf16.f32    { %f5691, %f5692, %f5693, %f5694 },    { %r1, %r2 },            { %r3 },                { %f5691, %f5692, %f5693, %f5694 }; 
	// end inline asm
	// begin inline asm
	mma.sync.aligned.m16n8k8.row.col.f32.bf16.bf16.f32    { %f5683, %f5684, %f5685, %f5686 },    { %r1, %r2 },            { %r3 },                { %f5683, %f5684, %f5685, %f5686 }; 
	// end inline asm
	// begin inline asm
	mma.sync.aligned.m16n8k8.row.col.f32.bf16.bf16.f32    { %f5691, %f5692, %f5693, %f5694 },    { %r1, %r2 },            { %r3 },                { %f5691, %f5692, %f5693, %f5694 }; 
	// end inline asm
	// begin inline asm
	mma.sync.aligned.m16n8k8.row.col.f32.bf16.bf16.f32    { %f5683, %f5684, %f5685, %f5686 },    { %r1, %r2 },            { %r3 },                { %f5683, %f5684, %f5685, %f5686 }; 
	// end inline asm
	// begin inline asm
	mma.sync.aligned.m16n8k8.row.col.f32.bf16.bf16.f32    { %f5691, %f5692, %f5693, %f5694 },    { %r1, %r2 },            { %r3 },                { %f5691, %f5692, %f5693, %f5694 }; 
	// end inline asm
	// begin inline asm
	mma.sync.aligned.m16n8k8.row.col.f32.bf16.bf16.f32    { %f5683, %f5684, %f5685, %f5686 },    { %r1, %r2 },            { %r3 },                { %f5683, %f5684, %f5685, %f5686 }; 
	// end inline asm
	// begin inline asm
	mma.sync.aligned.m16n8k8.row.col.f32.bf16.bf16.f32    { %f5691, %f5692, %f5693, %f5694 },    { %r1, %r2 },            { %r3 },                { %f5691, %f5692, %f5693, %f5694 }; 
	// end inline asm
	// begin inline asm
	mma.sync.aligned.m16n8k8.row.col.f32.bf16.bf16.f32    { %f5683, %f5684, %f5685, %f5686 },    { %r1, %r2 },            { %r3 },                { %f5683, %f5684, %f5685, %f5686 }; 
	// end inline asm
	// begin inline asm
	mma.sync.aligned.m16n8k8.row.col.f32.bf16.bf16.f32    { %f5691, %f5692, %f5693, %f5694 },    { %r1, %r2 },            { %r3 },                { %f5691, %f5692, %f5693, %f5694 }; 
	// end inline asm
	// begin inline asm
	mma.sync.aligned.m16n8k8.row.col.f32.bf16.bf16.f32    { %f5683, %f5684, %f5685, %f5686 },    { %r1, %r2 },            { %r3 },                { %f5683, %f5684, %f5685, %f5686 }; 
	// end inline asm
	// begin inline asm
	mma.sync.aligned.m16n8k8.row.col.f32.bf16.bf16.f32    { %f5691, %f5692, %f5693, %f5694 },    { %r1, %r2 },            { %r3 },                { %f5691, %f5692, %f5693, %f5694 }; 
	// end inline asm
	// begin inline asm
	mma.sync.aligned.m16n8k8.row.col.f32.bf16.bf16.f32    { %f5683, %f5684, %f5685, %f5686 },    { %r1, %r2 },            { %r3 },                { %f5683, %f5684, %f5685, %f5686 }; 
	// end inline asm
	// begin inline asm
	mma.sync.aligned.m16n8k8.row.col.f32.bf16.bf16.f32    { %f5691, %f5692, %f5693, %f5694 },    { %r1, %r2 },            { %r3 },                { %f5691, %f5692, %f5693, %f5694 }; 
	// end inline asm
	// begin inline asm
	mma.sync.aligned.m16n8k8.row.col.f32.bf16.bf16.f32    { %f5683, %f5684, %f5685, %f5686 },    { %r1, %r2 },            { %r3 },                { %f5683, %f5684, %f5685, %f5686 }; 
	// end inline asm
	// begin inline asm
	mma.sync.aligned.m16n8k8.row.col.f32.bf16.bf16.f32    { %f5691, %f5692, %f5693, %f5694 },    { %r1, %r2 },            { %r3 },                { %f5691, %f5692, %f5693, %f5694 }; 
	// end inline asm
	// begin inline asm
	mma.sync.aligned.m16n8k8.row.col.f32.bf16.bf16.f32    { %f5683, %f5684, %f5685, %f5686 },    { %r1, %r2 },            { %r3 },                { %f5683, %f5684, %f5685, %f5686 }; 
	// end inline asm
	// begin inline asm
	mma.sync.aligned.m16n8k8.row.col.f32.bf16.bf16.f32    { %f5691, %f5692, %f5693, %f5694 },    { %r1, %r2 },            { %r3 },                { %f5691, %f5692, %f5693, %f5694 }; 
	// end inline asm
	// begin inline asm
	mma.sync.aligned.m16n8k8.row.col.f32.bf16.bf16.f32    { %f5683, %f5684, %f5685, %f5686 },    { %r1, %r2 },            { %r3 },                { %f5683, %f5684, %f5685, %f5686 }; 
	// end inline asm
	// begin inline asm
	mma.sync.aligned.m16n8k8.row.col.f32.bf16.bf16.f32    { %f5691, %f5692, %f5693, %f5694 },    { %r1, %r2 },            { %r3 },                { %f5691, %f5692, %f5693, %f5694 }; 
	// end inline asm
	// begin inline asm
	mma.sync.aligned.m16n8k8.row.col.f32.bf16.bf16.f32    { %f5683, %f5684, %f5685, %f5686 },    { %r1, %r2 },            { %r3 },                { %f5683, %f5684, %f5685, %f5686 }; 
	// end inline asm
	// begin inline asm
	mma.sync.aligned.m16n8k8.row.col.f32.bf16.bf16.f32    { %f5691, %f5692, %f5693, %f5694 },    { %r1, %r2 },            { %r3 },                { %f5691, %f5692, %f5693, %f5694 }; 
	// end inline asm
	// begin inline asm
	mma.sync.aligned.m16n8k8.row.col.f32.bf16.bf16.f32    { %f5683, %f5684, %f5685, %f5686 },    { %r1, %r2 },            { %r3 },                { %f5683, %f5684, %f5685, %f5686 }; 
	// end inline asm
	// begin inline asm
	mma.sync.aligned.m16n8k8.row.col.f32.bf16.bf16.f32    { %f5691, %f5692, %f5693, %f5694 },    { %r1, %r2 },            { %r3 },                { %f5691, %f5692, %f5693, %f5694 }; 
	// end inline asm
	// begin inline asm
	mma.sync.aligned.m16n8k8.row.col.f32.bf16.bf16.f32    { %f5683, %f5684, %f5685, %f5686 },    { %r1, %r2 },            { %r3 },                { %f5683, %f5684, %f5685, %f5686 }; 
	// end inline asm
	// begin inline asm
	mma.sync.aligned.m16n8k8.row.col.f32.bf16.bf16.f32    { %f5691, %f5692, %f5693, %f5694 },    { %r1, %r2 },            { %r3 },                { %f5691, %f5692, %f5693, %f5694 }; 
	// end inline asm
	// begin inline asm
	mma.sync.aligned.m16n8k8.row.col.f32.bf16.bf16.f32    { %f5683, %f5684, %f5685, %f5686 },    { %r1, %r2 },            { %r3 },                { %f5683, %f5684, %f5685, %f5686 }; 
	// end inline asm
	// begin inline asm
	mma.sync.aligned.m16n8k8.row.col.f32.bf16.bf16.f32    { %f5691, %f5692, %f5693, %f5694 },    { %r1, %r2 },            { %r3 },                { %f5691, %f5692, %f5693, %f5694 }; 
	// end inline asm
	// begin inline asm
	mma.sync.aligned.m16n8k8.row.col.f32.bf16.bf16.f32    { %f5683, %f5684, %f5685, %f5686 },    { %r1, %r2 },            { %r3 },                { %f5683, %f5684, %f5685, %f5686 }; 
	// end inline asm
	// begin inline asm
	mma.sync.aligned.m16n8k8.row.col.f32.bf16.bf16.f32    { %f5691, %f5692, %f5693, %f5694 },    { %r1, %r2 },            { %r3 },                { %f5691, %f5692, %f5693, %f5694 }; 
	// end inline asm
	// begin inline asm
	mma.sync.aligned.m16n8k8.row.col.f32.bf16.bf16.f32    { %f5683, %f5684, %f5685, %f5686 },    { %r1, %r2 },            { %r3 },                { %f5683, %f5684, %f5685, %f5686 }; 
	// end inline asm
	// begin inline asm
	mma.sync.aligned.m16n8k8.row.col.f32.bf16.bf16.f32    { %f5691, %f5692, %f5693, %f5694 },    { %r1, %r2 },            { %r3 },                { %f5691, %f5692, %f5693, %f5694 }; 
	// end inline asm
	// begin inline asm
	mma.sync.aligned.m16n8k8.row.col.f32.bf16.bf16.f32    { %f5683, %f5684, %f5685, %f5686 },    { %r1, %r2 },            { %r3 },                { %f5683, %f5684, %f5685, %f5686 }; 
	// end inline asm
	// begin inline asm
	mma.sync.aligned.m16n8k8.row.col.f32.bf16.bf16.f32    { %f5691, %f5692, %f5693, %f5694 },    { %r1, %r2 },            { %r3 },                { %f5691, %f5692, %f5693, %f5694 }; 
	// end inline asm
	// begin inline asm
	mma.sync.aligned.m16n8k8.row.col.f32.bf16.bf16.f32    { %f5683, %f5684, %f5685, %f5686 },    { %r1, %r2 },            { %r3 },                { %f5683, %f5684, %f5685, %f5686 }; 
	// end inline asm
	// begin inline asm
	mma.sync.aligned.m16n8k8.row.col.f32.bf16.bf16.f32    { %f5691, %f5692, %f5693, %f5694 },    { %r1, %r2 },            { %r3 },                { %f5691, %f5692, %f5693, %f5694 }; 
	// end inline asm
	// begin inline asm
	mma.sync.aligned.m16n8k8.row.col.f32.bf16.bf16.f32    { %f5683, %f5684, %f5685, %f5686 },    { %r1, %r2 },            { %r3 },                { %f5683, %f5684, %f5685, %f5686 }; 
	// end inline asm
	// begin inline asm
	mma.sync.aligned.m16n8k8.row.col.f32.bf16.bf16.f32    { %f5691, %f5692, %f5693, %f5694 },    { %r1, %r2 },            { %r3 },                { %f5691, %f5692, %f5693, %f5694 }; 
	// end inline asm
	// begin inline asm
	mma.sync.aligned.m16n8k8.row.col.f32.bf16.bf16.f32    { %f5683, %f5684, %f5685, %f5686 },    { %r1, %r2 },            { %r3 },                { %f5683, %f5684, %f5685, %f5686 }; 
	// end inline asm
	// begin inline asm
	mma.sync.aligned.m16n8k8.row.col.f32.bf16.bf16.f32    { %f5691, %f5692, %f5693, %f5694 },    { %r1, %r2 },            { %r3 },                { %f5691, %f5692, %f5693, %f5694 }; 
	// end inline asm
	// begin inline asm
	mma.sync.aligned.m16n8k8.row.col.f32.bf16.bf16.f32    { %f5683, %f5684, %f5685, %f5686 },    { %r1, %r2 },            { %r3 },                { %f5683, %f5684, %f5685, %f5686 }; 
	// end inline asm
	// begin inline asm
	mma.sync.aligned.m16n8k8.row.col.f32.bf16.bf16.f32    { %f5691, %f5692, %f5693, %f5694 },    { %r1, %r2 },            { %r3 },                { %f5691, %f5692, %f5693, %f5694 }; 
	// end inline asm
	// begin inline asm
	mma.sync.aligned.m16n8k8.row.col.f32.bf16.bf16.f32    { %f5683, %f5684, %f5685, %f5686 },    { %r1, %r2 },            { %r3 },                { %f5683, %f5684, %f5685, %f5686 }; 
	// end inline asm
	// begin inline asm
	mma.sync.aligned.m16n8k8.row.col.f32.bf16.bf16.f32    { %f5691, %f5692, %f5693, %f5694 },    { %r1, %r2 },            { %r3 },                { %f5691, %f5692, %f5693, %f5694 }; 
	// end inline asm
	// begin inline asm
	mma.sync.aligned.m16n8k8.row.col.f32.bf16.bf16.f32    { %f5683, %f5684, %f5685, %f5686 },    { %r1, %r2 },            { %r3 },                { %f5683, %f5684, %f5685, %f5686 }; 
	// end inline asm
	// begin inline asm
	mma.sync.aligned.m16n8k8.row.col.f32.bf16.bf16.f32    { %f5691, %f5692, %f5693, %f5694 },    { %r1, %r2 },            { %r3 },                { %f5691, %f5692, %f5693, %f5694 }; 
	// end inline asm
	// begin inline asm
	mma.sync.aligned.m16n8k8.row.col.f32.bf16.bf16.f32    { %f5683, %f5684, %f5685, %f5686 },    { %r1, %r2 },            { %r3 },                { %f5683, %f5684, %f5685, %f5686 }; 
	// end inline asm
	// begin inline asm
	mma.sync.aligned.m16n8k8.row.col.f32.bf16.bf16.f32    { %f5691, %f5692, %f5693, %f5694 },    { %r1, %r2 },            { %r3 },                { %f5691, %f5692, %f5693, %f5694 }; 
	// end inline asm
	// begin inline asm
	mma.sync.aligned.m16n8k8.row.col.f32.bf16.bf16.f32    { %f5683, %f5684, %f5685, %f5686 },    { %r1, %r2 },            { %r3 },                { %f5683, %f5684, %f5685, %f5686 }; 
	// end inline asm
	// begin inline asm
	mma.sync.aligned.m16n8k8.row.col.f32.bf16.bf16.f32    { %f5691, %f5692, %f5693, %f5694 },    { %r1, %r2 },            { %r3 },                { %f5691, %f5692, %f5693, %f5694 }; 
	// end inline asm
	// begin inline asm
	mma.sync.aligned.m16n8k8.row.col.f32.bf16.bf16.f32    { %f5683, %f5684, %f5685, %f5686 },    { %r1, %r2 },            { %r3 },                { %f5683, %f5684, %f5685, %f5686 }; 
	// end inline asm
	// begin inline asm
	mma.sync.aligned.m16n8k8.row.col.f32.bf16.bf16.f32    { %f5691, %f5692, %f5693, %f5694 },    { %r1, %r2 },            { %r3 },                { %f5691, %f5692, %f5693, %f5694 }; 
	// end inline asm
	// begin inline asm
	mma.sync.aligned.m16n8k8.row.col.f32.bf16.bf16.f32    { %f5683, %f5684, %f5685, %f5686 },    { %r1, %r2 },            { %r3 },                { %f5683, %f5684, %f5685, %f5686 }; 
	// end inline asm
	// begin inline asm
	mma.sync.aligned.m16n8k8.row.col.f32.bf16.bf16.f32    { %f5691, %f5692, %f5693, %f5694 },    { %r1, %r2 },            { %r3 },                { %f5691, %f5692, %f5693, %f5694 }; 
	// end inline asm
	mov.f32 	%f11364, %f5684;
	mov.f32 	%f11366, %f5686;
	mov.f32 	%f11363, %f5683;
	mov.f32 	%f11365, %f5685;
	// begin inline asm
	mma.sync.aligned.m16n8k8.row.col.f32.bf16.bf16.f32    { %f11363, %f11364, %f11365, %f11366 },    { %r1, %r2 },            { %r3 },                { %f11363, %f11364, %f11365, %f11366 }; 
	// end inline asm
	mov.f32 	%f11373, %f5693;
	mov.f32 	%f11372, %f5692;
	mov.f32 	%f11374, %f5694;
	mov.f32 	%f11371, %f5691;
	// begin inline asm
	mma.sync.aligned.m16n8k8.row.col.f32.bf16.bf16.f32    { %f11371, %f11372, %f11373, %f11374 },    { %r1, %r2 },            { %r3 },                { %f11371, %f11372, %f11373, %f11374 }; 
	// end inline asm
	// begin inline asm
	mma.sync.aligned.m16n8k8.row.col.f32.bf16.bf16.f32    { %f11363, %f11364, %f11365, %f11366 },    { %r1, %r2 },            { %r3 },                { %f11363, %f11364, %f11365, %f11366 }; 
	// end inline asm
	// begin inline asm
	mma.sync.aligned.m16n8k8.row.col.f32.bf16.bf16.f32    { %f11371, %f11372, %f11373, %f11374 },    { %r1, %r2 },            { %r3 },                { %f11371, %f11372, %f11373, %f11374 }; 
	// end inline asm
	// begin inline asm
	mma.sync.aligned.m16n8k8.row.col.f32.bf16.bf16.f32    { %f11363, %f11364, %f11365, %f11366 },    { %r1, %r2 },            { %r3 },                { %f11363, %f11364, %f11365, %f11366 }; 
	// end inline asm
	// begin inline asm
	mma.sync.aligned.m16n8k8.row.col.f32.bf16.bf16.f32    { %f11371, %f11372, %f11373, %f11374 },    { %r1, %r2 },            { %r3 },                { %f11371, %f11372, %f11373, %f11374 }; 
	// end inline asm
	// begin inline asm
	mma.sync.aligned.m16n8k8.row.col.f32.bf16.bf16.f32    { %f11363, %f11364, %f11365, %f11366 },    { %r1, %r2 },            { %r3 },                { %f11363, %f11364, %f11365, %f11366 }; 
	// end inline asm
	// begin inline asm
	mma.sync.aligned.m16n8k8.row.col.f32.bf16.bf16.f32    { %f11371, %f11372, %f11373, %f11374 },    { %r1, %r2 },            { %r3 },                { %f11371, %f11372, %f11373, %f11374 }; 
	// end inline asm
	// begin inline asm
	mma.sync.aligned.m16n8k8.row.col.f32.bf16.bf16.f32    { %f11363, %f11364, %f11365, %f11366 },    { %r1, %r2 },            { %r3 },                { %f11363, %f11364, %f11365, %f11366 }; 
	// end inline asm
	// begin inline asm
	mma.sync.aligned.m16n8k8.row.col.f32.bf16.bf16.f32    { %f11371, %f11372, %f11373, %f11374 },    { %r1, %r2 },            { %r3 },                { %f11371, %f11372, %f11373, %f11374 }; 
	// end inline asm
	// begin inline asm
	mma.sync.aligned.m16n8k8.row.col.f32.bf16.bf16.f32    { %f11363, %f11364, %f11365, %f11366 },    { %r1, %r2 },            { %r3 },                { %f11363, %f11364, %f11365, %f11366 }; 
	// end inline asm
	// begin inline asm
	mma.sync.aligned.m16n8k8.row.col.f32.bf16.bf16.f32    { %f11371, %f11372, %f11373, %f11374 },    { %r1, %r2 },            { %r3 },                { %f11371, %f11372, %f11373, %f11374 }; 
	// end inline asm
	// begin inline asm
	mma.sync.aligned.m16n8k8.row.col.f32.bf16.bf16.f32    { %f11363, %f11364, %f11365, %f11366 },    { %r1, %r2 },            { %r3 },                { %f11363, %f11364, %f11365, %f11366 }; 
	// end inline asm
	// begin inline asm
	mma.sync.aligned.m16n8k8.row.col.f32.bf16.bf16.f32    { %f11371, %f11372, %f11373, %f11374 },    { %r1, %r2 },            { %r3 },                { %f11371, %f11372, %f11373, %f11374 }; 
	// end inline asm
	// begin inline asm
	mma.sync.aligned.m16n8k8.row.col.f32.bf16.bf16.f32    { %f11363, %f11364, %f11365, %f11366 },    { %r1, %r2 },            { %r3 },                { %f11363, %f11364, %f11365, %f11366 }; 
	// end inline asm
	// begin inline asm
	mma.sync.aligned.m16n8k8.row.col.f32.bf16.bf16.f32    { %f11371, %f11372, %f11373, %f11374 },    { %r1, %r2 },            { %r3 },                { %f11371, %f11372, %f11373, %f11374 }; 
	// end inline asm
	// begin inline asm
	mma.sync.aligned.m16n8k8.row.col.f32.bf16.bf16.f32    { %f11363, %f11364, %f11365, %f11366 },    { %r1, %r2 },            { %r3 },                { %f11363, %f11364, %f11365, %f11366 }; 
	// end inline asm
	// begin inline asm
	mma.sync.aligned.m16n8k8.row.col.f32.bf16.bf16.f32    { %f11371, %f11372, %f11373, %f11374 },    { %r1, %r2 },            { %r3 },                { %f11371, %f11372, %f11373, %f11374 }; 
	// end inline asm
	// begin inline asm
	mma.sync.aligned.m16n8k8.row.col.f32.bf16.bf16.f32    { %f11363, %f11364, %f11365, %f11366 },    { %r1, %r2 },            { %r3 },                { %f11363, %f11364, %f11365, %f11366 }; 
	// end inline asm
	// begin inline asm
	mma.sync.aligned.m16n8k8.row.col.f32.bf16.bf16.f32    { %f11371, %f11372, %f11373, %f11374 },    { %r1, %r2 },            { %r3 },                { %f11371, %f11372, %f11373, %f11374 }; 
	// end inline asm
	// begin inline asm
	mma.sync.aligned.m16n8k8.row.col.f32.bf16.bf16.f32    { %f11363, %f11364, %f11365, %f11366 },    { %r1, %r2 },            { %r3 },                { %f11363, %f11364, %f11365, %f11366 }; 
	// end inline asm
	// begin inline asm
	mma.sync.aligned.m16n8k8.row.col.f32.bf16.bf16.f32    { %f11371, %f11372, %f11373, %f11374 },    { %r1, %r2 },            { %r3 },                { %f11371, %f11372, %f11373, %f11374 }; 
	// end inline asm
	// begin inline asm
	mma.sync.aligned.m16n8k8.row.col.f32.bf16.bf16.f32    { %f11363, %f11364, %f11365, %f11366 },    { %r1, %r2 },            { %r3 },                { %f11363, %f11364, %f11365, %f11366 }; 
	// end inline asm
	// begin inline asm
	mma.sync.aligned.m16n8k8.row.col.f32.bf16.bf16.f32    { %f11371, %f11372, %f11373, %f11374 },    { %r1, %r2 },            { %r3 },                { %f11371, %f11372, %f11373, %f11374 }; 
	// end inline asm
	// begin inline asm
	mma.sync.aligned.m16n8k8.row.col.f32.bf16.bf16.f32    { %f11363, %f11364, %f11365, %f11366 },    { %r1, %r2 },            { %r3 },                { %f11363, %f11364, %f11365, %f11366 }; 
	// end inline asm
	// begin inline asm
	mma.sync.aligned.m16n8k8.row.col.f32.bf16.bf16.f32    { %f11371, %f11372, %f11373, %f11374 },    { %r1, %r2 },            { %r3 },                { %f11371, %f11372, %f11373, %f11374 }; 
	// end inline asm
	// begin inline asm
	mma.sync.aligned.m16n8k8.row.col.f32.bf16.bf16.f32    { %f11363, %f11364, %f11365, %f11366 },    { %r1, %r2 },            { %r3 },                { %f11363, %f11364, %f11365, %f11366 }; 
	// end inline asm
	// begin inline asm
	mma.sync.aligned.m16n8k8.row.col.f32.bf16.bf16.f32    { %f11371, %f11372, %f11373, %f11374 },    { %r1, %r2 },            { %r3 },                { %f11371, %f11372, %f11373, %f11374 }; 
	// end inline asm
	// begin inline asm
	mma.sync.aligned.m16n8k8.row.col.f32.bf16.bf16.f32    { %f11363, %f11364, %f11365, %f11366 },    { %r1, %r2 },            { %r3 },                { %f11363, %f11364, %f11365, %f11366 }; 
	// end inline asm
	// begin inline asm
	mma.sync.aligned.m16n8k8.row.col.f32.bf16.bf16.f32    { %f11371, %f11372, %f11373, %f11374 },    { %r1, %r2 },            { %r3 },                { %f11371, %f11372, %f11373, %f11374 }; 
	// end inline asm
	// begin inline asm
	mma.sync.aligned.m16n8k8.row.col.f32.bf16.bf16.f32    { %f11363, %f11364, %f11365, %f11366 },    { %r1, %r2 },            { %r3 },                { %f11363, %f11364, %f11365, %f11366 }; 
	// end inline asm
	// begin inline asm
	mma.sync.aligned.m16n8k8.row.col.f32.bf16.bf16.f32    { %f11371, %f11372, %f11373, %f11374 },    { %r1, %r2 },            { %r3 },                { %f11371, %f11372, %f11373, %f11374 }; 
	// end inline asm
	// begin inline asm
	mma.sync.aligned.m16n8k8.row.col.f32.bf16.bf16.f32    { %f11363, %f11364, %f11365, %f11366 },    { %r1, %r2 },            { %r3 },                { %f11363, %f11364, %f11365, %f11366 }; 
	// end inline asm
	// begin inline asm
	mma.sync.aligned.m16n8k8.row.col.f32.bf16.bf16.f32    { %f11371, %f11372, %f11373, %f11374 },    { %r1, %r2 },            { %r3 },                { %f11371, %f11372, %f11373, %f11374 }; 
	// end inline asm
	// begin inline asm
	mma.sync.aligned.m16n8k8.row.col.f32.bf16.bf16.f32    { %f11363, %f11364, %f11365, %f11366 },    { %r1, %r2 },            { %r3 },                { %f11363, %f11364, %f11365, %f11366 }; 
	// end inline asm
	// begin inline asm
	mma.sync.aligned.m16n8k8.row.col.f32.bf16.bf16.f32    { %f11371, %f11372, %f11373, %f11374 },    { %r1, %r2 },            { %r3 },                { %f11371, %f11372, %f11373, %f11374 }; 
	// end inline asm
	// begin inline asm
	mma.sync.aligned.m16n8k8.row.col.f32.bf16.bf16.f32    { %f11363, %f11364, %f11365, %f11366 },    { %r1, %r2 },            { %r3 },                { %f11363, %f11364, %f11365, %f11366 }; 
	// end inline asm
	// begin inline asm
	mma.sync.aligned.m16n8k8.row.col.f32.bf16.bf16.f32    { %f11371, %f11372, %f11373, %f11374 },    { %r1, %r2 },            { %r3 },                { %f11371, %f11372, %f11373, %f11374 }; 
	// end inline asm
	// begin inline asm
	mma.sync.aligned.m16n8k8.row.col.f32.bf16.bf16.f32    { %f11363, %f11364, %f11365, %f11366 },    { %r1, %r2 },            { %r3 },                { %f11363, %f11364, %f11365, %f11366 }; 
	// end inline asm
	// begin inline asm
	mma.sync.aligned.m16n8k8.row.col.f32.bf16.bf16.f32    { %f11371, %f11372, %f11373, %f11374 },    { %r1, %r2 },            { %r3 },                { %f11371, %f11372, %f11373, %f11374 }; 
	// end inline asm
	// begin inline asm
	mma.sync.aligned.m16n8k8.row.col.f32.bf16.bf16.f32    { %f11363, %f11364, %f11365, %f11366 },    { %r1, %r2 },            { %r3 },                { %f11363, %f11364, %f11365, %f11366 }; 
	// end inline asm
	// begin inline asm
	mma.sync.aligned.m16n8k8.row.col.f32.bf16.bf16.f32    { %f11371, %f11372, %f11373, %f11374 },    { %r1, %r2 },            { %r3 },                { %f11371, %f11372, %f11373, %f11374 }; 
	// end inline asm
	// begin inline asm
	mma.sync.aligned.m16n8k8.row.col.f32.bf16.bf16.f32    { %f11363, %f11364, %f11365, %f11366 },    { %r1, %r2 },            { %r3 },                { %f11363, %f11364, %f11365, %f11366 }; 
	// end inline asm
	// begin inline asm
	mma.sync.aligned.m16n8k8.row.col.f32.bf16.bf16.f32    { %f11371, %f11372, %f11373, %f11374 },    { %r1, %r2 },            { %r3 },                { %f11371, %f11372, %f11373, %f11374 }; 
	// end inline asm
	// begin inline asm
	mma.sync.aligned.m16n8k8.row.col.f32.bf16.bf16.f32    { %f11363, %f11364, %f11365, %f11366 },    { %r1, %r2 },            { %r3 },                { %f11363, %f11364, %f11365, %f11366 }; 
	// end inline asm
	// begin inline asm
	mma.sync.aligned.m16n8k8.row.col.f32.bf16.bf16.f32    { %f11371, %f11372, %f11373, %f11374 },    { %r1, %r2 },            { %r3 },                { %f11371, %f11372, %f11373, %f11374 }; 
	// end inline asm
	// begin inline asm
	mma.sync.aligned.m16n8k8.row.col.f32.bf16.bf16.f32    { %f11363, %f11364, %f11365, %f11366 },    { %r1, %r2 },            { %r3 },                { %f11363, %f11364, %f11365, %f11366 }; 
	// end inline asm
	// begin inline asm
	mma.sync.aligned.m16n8k8.row.col.f32.bf16.bf16.f32    { %f11371, %f11372, %f11373, %f11374 },    { %r1, %r2 },            { %r3 },                { %f11371, %f11372, %f11373, %f11374 }; 
	// end inline asm
	// begin inline asm
	mma.sync.aligned.m16n8k8.row.col.f32.bf16.bf16.f32    { %f11363, %f11364, %f11365, %f11366 },    { %r1, %r2 },            { %r3 },                { %f11363, %f11364, %f11365, %f11366 }; 
	// end inline asm
	// begin inline asm
	mma.sync.aligned.m16n8k8.row.col.f32.bf16.bf16.f32    { %f11371, %f11372, %f11373, %f11374 },    { %r1, %r2 },            { %r3 },                { %f11371, %f11372, %f11373, %f11374 }; 
	// end inline asm
	// begin inline asm
	mma.sync.aligned.m16n8k8.row.col.f32.bf16.bf16.f32    { %f11363, %f11364, %f11365, %f11366 },    { %r1, %r2 },            { %r3 },                { %f11363, %f11364, %f11365, %f11366 }; 
	// end inline asm
	// begin inline asm
	mma.sync.aligned.m16n8k8.row.col.f32.bf16.bf16.f32    { %f11371, %f11372, %f11373, %f11374 },    { %r1, %r2 },            { %r3 },                { %f11371, %f11372, %f11373, %f11374 }; 
	// end inline asm
	// begin inline asm
	mma.sync.aligned.m16n8k8.row.col.f32.bf16.bf16.f32    { %f11363, %f11364, %f11365, %f11366 },    { %r1, %r2 },            { %r3 },                { %f11363, %f11364, %f11365, %f11366 }; 
	// end inline asm
	// begin inline asm
	mma.sync.aligned.m16n8k8.row.col.f32.bf16.bf16.f32    { %f11371, %f11372, %f11373, %f11374 },    { %r1, %r2 },            { %r3 },                { %f11371, %f11372, %f11373, %f11374 }; 
	// end inline asm
	// begin inline asm
	mma.sync.aligned.m16n8k8.row.col.f32.bf16.bf16.f32    { %f11363, %f11364, %f11365, %f11366 },    { %r1, %r2 },            { %r3 },                { %f11363, %f11364, %f11365, %f11366 }; 
	// end inline asm
	// begin inline asm
	mma.sync.aligned.m16n8k8.row.col.f32.bf16.bf16.f32    { %f11371, %f11372, %f11373, %f11374 },    { %r1, %r2 },            { %r3 },                { %f11371, %f11372, %f11373, %f11374 }; 
	// end inline asm
	// begin inline asm
	mma.sync.aligned.m16n8k8.row.col.f32.bf16.bf16.f32    { %f11363, %f11364, %f11365, %f11366 },    { %r1, %r2 },            { %r3 },                { %f11363, %f11364, %f11365, %f11366 }; 
	// end inline asm
	// begin inline asm
	mma.sync.aligned.m16n8k8.row.col.f32.bf16.bf16.f32    { %f11371, %f11372, %f11373, %f11374 },    { %r1, %r2 },            { %r3 },                { %f11371, %f11372, %f11373, %f11374 }; 
	// end inline asm
	// begin inline asm
	mma.sync.aligned.m16n8k8.row.col.f32.bf16.bf16.f32    { %f11363, %f11364, %f11365, %f11366 },    { %r1, %r2 },            { %r3 },                { %f11363, %f11364, %f11365, %f11366 }; 
	// end inline asm
	// begin inline asm
	mma.sync.aligned.m16n8k8.row.col.f32.bf16.bf16.f32    { %f11371, %f11372, %f11373, %f11374 },    { %r1, %r2 },            { %r3 },                { %f11371, %f11372, %f11373, %f11374 }; 
	// end inline asm
	// begin inline asm
	mma.sync.aligned.m16n8k8.row.col.f32.bf16.bf16.f32    { %f11363, %f11364, %f11365, %f11366 },    { %r1, %r2 },            { %r3 },                { %f11363, %f11364, %f11365, %f11366 }; 
	// end inline asm
	// begin inline asm
	mma.sync.aligned.m16n8k8.row.col.f32.bf16.bf16.f32    { %f11371, %f11372, %f11373, %f11374 },    { %r1, %r2 },            { %r3 },                { %f11371, %f11372, %f11373, %f11374 }; 
	// end inline asm
	// begin inline asm
	mma.sync.aligned.m16n8k8.row.col.f32.bf16.bf16.f32    { %f11363, %f11364, %f11365, %f11366 },    { %r1, %r2 },            { %r3 },                { %f11363, %f11364, %f11365, %f11366 }; 
	// end inline asm
	// begin inline asm
	mma.sync.aligned.m16n8k8.row.col.f32.bf16.bf16.f32    { %f11371, %f11372, %f11373, %f11374 },    { %r1, %r2 },            { %r3 },                { %f11371, %f11372, %f11373, %f11374 }; 
	// end inline asm
	// begin inline asm
	mma.sync.aligned.m16n8k8.row.col.f32.bf16.bf16.f32    { %f11363, %f11364, %f11365, %f11366 },    { %r1, %r2 },            { %r3 },                { %f11363, %f11364, %f11365, %f11366 }; 
	// end inline asm
	// begin inline asm
	mma.sync.aligned.m16n8k8.row.col.f32.bf16.bf16.f32    { %f11371, %f11372, %f11373, %f11374 },    { %r1, %r2 },            { %r3 },                { %f11371, %f11372, %f11373, %f11374 }; 
	// end inline asm
	// begin inline asm
	mma.sync.aligned.m16n8k8.row.col.f32.bf16.bf16.f32    { %f11363, %f11364, %f11365, %f11366 },    { %r1, %r2 },            { %r3 },                { %f11363, %f11364, %f11365, %f11366 }; 
	// end inline asm
	// begin inline asm
	mma.sync.aligned.m16n8k8.row.col.f32.bf16.bf16.f32    { %f11371, %f11372, %f11373, %f11374 },    { %r1, %r2 },            { %r3 },                { %f11371, %f11372, %f11373, %f11374 }; 
	// end inline asm
	// begin inline asm
	mma.sync.aligned.m16n8k8.row.col.f32.bf16.bf16.f32    { %f11363, %f11364, %f11365, %f11366 },    { %r1, %r2 },            { %r3 },                { %f11363, %f11364, %f11365, %f11366 }; 
	// end inline asm
	// begin inline asm
	mma.sync.aligned.m16n8k8.row.col.f32.bf16.bf16.f32    { %f11371, %f11372, %f11373, %f11374 },    { %r1, %r2 },            { %r3 },                { %f11371, %f11372, %f11373, %f11374 }; 
	// end inline asm
	// begin inline asm
	mma.sync.aligned.m16n8k8.row.col.f32.bf16.bf16.f32    { %f11363, %f11364, %f11365, %f11366 },    { %r1, %r2 },            { %r3 },                { %f11363, %f11364, %f11365, %f11366 }; 
	// end inline asm
	// begin inline asm
	mma.sync.aligned.m16n8k8.row.col.f32.bf16.bf16.f32    { %f11371, %f11372, %f11373, %f11374 },    { %r1, %r2 },            { %r3 },                { %f11371, %f11372, %f11373, %f11374 }; 
	// end inline asm
	// begin inline asm
	mma.sync.aligned.m16n8k8.row.col.f32.bf16.bf16.f32    { %f11363, %f11364, %f11365, %f11366 },    { %r1, %r2 },            { %r3 },                { %f11363, %f11364, %f11365, %f11366 }; 
	// end inline asm
	// begin inline asm
	mma.sync.aligned.m16n8k8.row.col.f32.bf16.bf16.f32    { %f11371, %f11372, %f11373, %f11374 },    { %r1, %r2 },            { %r3 },                { %f11371, %f11372, %f11373, %f11374 }; 
	// end inline asm
	// begin inline asm
	mma.sync.aligned.m16n8k8.row.col.f32.bf16.bf16.f32    { %f11363, %f11364, %f11365, %f11366 },    { %r1, %r2 },            { %r3 },                { %f11363, %f11364, %f11365, %f11366 }; 
	// end inline asm
	// begin inline asm
	mma.sync.aligned.m16n8k8.row.col.f32.bf16.bf16.f32    { %f11371, %f11372, %f11373, %f11374 },    { %r1, %r2 },            { %r3 },                { %f11371, %f11372, %f11373, %f11374 }; 
	// end inline asm
	// begin inline asm
	mma.sync.aligned.m16n8k8.row.col.f32.bf16.bf16.f32    { %f11363, %f11364, %f11365, %f11366 },    { %r1, %r2 },            { %r3 },                { %f11363, %f11364, %f11365, %f11366 }; 
	// end inline asm
	// begin inline asm
	mma.sync.aligned.m16n8k8.row.col.f32.bf16.bf16.f32    { %f11371, %f11372, %f11373, %f11374 },    { %r1, %r2 },            { %r3 },                { %f11371, %f11372, %f11373, %f11374 }; 
	// end inline asm
	// begin inline asm
	mma.sync.aligned.m16n8k8.row.col.f32.bf16.bf16.f32    { %f11363, %f11364, %f11365, %f11366 },    { %r1, %r2 },            { %r3 },                { %f11363, %f11364, %f11365, %f11366 }; 
	// end inline asm
	// begin inline asm
	mma.sync.aligned.m16n8k8.row.col.f32.bf16.bf16.f32    { %f11371, %f11372, %f11373, %f11374 },    { %r1, %r2 },            { %r3 },                { %f11371, %f11372, %f11373, %f11374 }; 
	// end inline asm
	// begin inline asm
	mma.sync.aligned.m16n8k8.row.col.f32.bf16.bf16.f32    { %f11363, %f11364, %f11365, %f11366 },    { %r1, %r2 },            { %r3 },                { %f11363, %f11364, %f11365, %f11366 }; 
	// end inline asm
	// begin inline asm
	mma.sync.aligned.m16n8k8.row.col.f32.bf16.bf16.f32    { %f11371, %f11372, %f11373, %f11374 },    { %r1, %r2 },            { %r3 },                { %f11371, %f11372, %f11373, %f11374 }; 
	// end inline asm
	// begin inline asm
	mma.sync.aligned.m16n8k8.row.col.f32.bf16.bf16.f32    { %f11363, %f11364, %f11365, %f11366 },    { %r1, %r2 },            { %r3 },                { %f11363, %f11364, %f11365, %f11366 }; 
	// end inline asm
	// begin inline asm
	mma.sync.aligned.m16n8k8.row.col.f32.bf16.bf16.f32    { %f11371, %f11372, %f11373, %f11374 },    { %r1, %r2 },            { %r3 },                { %f11371, %f11372, %f11373, %f11374 }; 
	// end inline asm
	// begin inline asm
	mma.sync.aligned.m16n8k8.row.col.f32.bf16.bf16.f32    { %f11363, %f11364, %f11365, %f11366 },    { %r1, %r2 },            { %r3 },                { %f11363, %f11364, %f11365, %f11366 }; 
	// end inline asm
	// begin inline asm
	mma.sync.aligned.m16n8k8.row.col.f32.bf16.bf16.f32    { %f11371, %f11372, %f11373, %f11374 },    { %r1, %r2 },            { %r3 },                { %f11371, %f11372, %f11373, %f11374 }; 
	// end inline asm
	// begin inline asm
	mma.sync.aligned.m16n8k8.row.col.f32.bf16.bf16.f32    { %f11363, %f11364, %f11365, %f11366 },    { %r1, %r2 },            { %r3 },                { %f11363, %f11364, %f11365, %f11366 }; 
	// end inline asm
	// begin inline asm
	mma.sync.aligned.m16n8k8.row.col.f32.bf16.bf16.f32    { %f11371, %f11372, %f11373, %f11374 },    { %r1, %r2 },            { %r3 },                { %f11371, %f11372, %f11373, %f11374 }; 
	// end inline asm
	// begin inline asm
	mma.sync.aligned.m16n8k8.row.col.f32.bf16.bf16.f32    { %f11363, %f11364, %f11365, %f11366 },    { %r1, %r2 },            { %r3 },                { %f11363, %f11364, %f11365, %f11366 }; 
	// end inline asm
	// begin inline asm
	mma.sync.aligned.m16n8k8.row.col.f32.bf16.bf16.f32    { %f11371, %f11372, %f11373, %f11374 },    { %r1, %r2 },            { %r3 },                { %f11371, %f11372, %f11373, %f11374 }; 
	// end inline asm
	// begin inline asm
	mma.sync.aligned.m16n8k8.row.col.f32.bf16.bf16.f32    { %f11363, %f11364, %f11365, %f11366 },    { %r1, %r2 },            { %r3 },                { %f11363, %f11364, %f11365, %f11366 }; 
	// end inline asm
	// begin inline asm
	mma.sync.aligned.m16n8k8.row.col.f32.bf16.bf16.f32    { %f11371, %f11372, %f11373, %f11374 },    { %r1, %r2 },            { %r3 },                { %f11371, %f11372, %f11373, %f11374 }; 
	// end inline asm
	// begin inline asm
	mma.sync.aligned.m16n8k8.row.col.f32.bf16.bf16.f32    { %f11363, %f11364, %f11365, %f11366 },    { %r1, %r2 },            { %r3 },                { %f11363, %f11364, %f11365, %f11366 }; 
	// end inline asm
	// begin inline asm
	mma.sync.aligned.m16n8k8.row.col.f32.bf16.bf16.f32    { %f11371, %f11372, %f11373, %f11374 },    { %r1, %r2 },            { %r3 },                { %f11371, %f11372, %f11373, %f11374 }; 
	// end inline asm
	// begin inline asm
	mma.sync.aligned.m16n8k8.row.col.f32.bf16.bf16.f32    { %f11363, %f11364, %f11365, %f11366 },    { %r1, %r2 },            { %r3 },                { %f11363, %f11364, %f11365, %f11366 }; 
	// end inline asm
	// begin inline asm
	mma.sync.aligned.m16n8k8.row.col.f32.bf16.bf16.f32    { %f11371, %f11372, %f11373, %f11374 },    { %r1, %r2 },            { %r3 },                { %f11371, %f11372, %f11373, %f11374 }; 
	// end inline asm
	// begin inline asm
	mma.sync.aligned.m16n8k8.row.col.f32.bf16.bf16.f32    { %f11363, %f11364, %f11365, %f11366 },    { %r1, %r2 },            { %r3 },                { %f11363, %f11364, %f11365, %f11366 }; 
	// end inline asm
	// begin inline asm
	mma.sync.aligned.m16n8k8.row.col.f32.bf16.bf16.f32    { %f11371, %f11372, %f11373, %f11374 },    { %r1, %r2 },            { %r3 },                { %f11371, %f11372, %f11373, %f11374 }; 
	// end inline asm
	// begin inline asm
	mma.sync.aligned.m16n8k8.row.col.f32.bf16.bf16.f32    { %f11363, %f11364, %f11365, %f11366 },    { %r1, %r2 },            { %r3 },                { %f11363, %f11364, %f11365, %f11366 }; 
	// end inline asm
	// begin inline asm
	mma.sync.aligned.m16n8k8.row.col.f32.bf16.bf16.f32    { %f11371, %f11372, %f11373, %f11374 },    { %r1, %r2 },            { %r3 },                { %f11371, %f11372, %f11373, %f11374 }; 
	// end inline asm
	// begin inline asm
	mma.sync.aligned.m16n8k8.row.col.f32.bf16.bf16.f32    { %f11363, %f11364, %f11365, %f11366 },    { %r1, %r2 },            { %r3 },                { %f11363, %f11364, %f11365, %f11366 }; 
	// end inline asm
	// begin inline asm
	mma.sync.aligned.m16n8k8.row.col.f32.bf16.bf16.f32    { %f11371, %f11372, %f11373, %f11374 },    { %r1, %r2 },            { %r3 },                { %f11371, %f11372, %f11373, %f11374 }; 
	// end inline asm
	// begin inline asm
	mma.sync.aligned.m16n8k8.row.col.f32.bf16.bf16.f32    { %f11363, %f11364, %f11365, %f11366 },    { %r1, %r2 },            { %r3 },                { %f11363, %f11364, %f11365, %f11366 }; 
	// end inline asm
	// begin inline asm
	mma.sync.aligned.m16n8k8.row.col.f32.bf16.bf16.f32    { %f11371, %f11372, %f11373, %f11374 },    { %r1, %r2 },            { %r3 },                { %f11371, %f11372, %f11373, %f11374 }; 
	// end inline asm
	// begin inline asm
	mma.sync.aligned.m16n8k8.row.col.f32.bf16.bf16.f32    { %f11363, %f11364, %f11365, %f11366 },    { %r1, %r2 },            { %r3 },                { %f11363, %f11364, %f11365, %f11366 }; 
	// end inline asm
	// begin inline asm
	mma.sync.aligned.m16n8k8.row.col.f32.bf16.bf16.f32    { %f11371, %f11372, %f11373, %f11374 },    { %r1, %r2 },            { %r3 },                { %f11371, %f11372, %f11373, %f11374 }; 
	// end inline asm
	// begin inline asm
	mma.sync.aligned.m16n8k8.row.col.f32.bf16.bf16.f32    { %f11363, %f11364, %f11365, %f11366 },    { %r1, %r2 },            { %r3 },                { %f11363, %f11364, %f11365, %f11366 }; 
	// end inline asm
	// begin inline asm
	mma.sync.aligned.m16n8k8.row.col.f32.bf16.bf16.f32    { %f11371, %f11372, %f11373, %f11374 },    { %r1, %r2 },            { %r3 },                { %f11371, %f11372, %f11373, %f11374 }; 
	// end inline asm
	// begin inline asm
	mma.sync.aligned.m16n8k8.row.col.f32.bf16.bf16.f32    { %f11363, %f11364, %f11365, %f11366 },    { %r1, %r2 },            { %r3 },                { %f11363, %f11364, %f11365, %f11366 }; 
	// end inline asm
	// begin inline asm
	mma.sync.aligned.m16n8k8.row.col.f32.bf16.bf16.f32    { %f11371, %f11372, %f11373, %f11374 },    { %r1, %r2 },            { %r3 },                { %f11371, %f11372, %f11373, %f11374 }; 
	// end inline asm
	// begin inline asm
	mma.sync.aligned.m16n8k8.row.col.f32.bf16.bf16.f32    { %f11363, %f11364, %f11365, %f11366 },    { %r1, %r2 },            { %r3 },                { %f11363, %f11364, %f11365, %f11366 }; 
	// end inline asm
	// begin inline asm
	mma.sync.aligned.m16n8k8.row.col.f32.bf16.bf16.f32    { %f11371, %f11372, %f11373, %f11374 },    { %r1, %r2 },            { %r3 },                { %f11371, %f11372, %f11373, %f11374 }; 
	// end inline asm
	// begin inline asm
	mma.sync.aligned.m16n8k8.row.col.f32.bf16.bf16.f32    { %f11363, %f11364, %f11365, %f11366 },    { %r1, %r2 },            { %r3 },                { %f11363, %f11364, %f11365, %f11366 }; 
	// end inline asm
	// begin inline asm
	mma.sync.aligned.m16n8k8.row.col.f32.bf16.bf16.f32    { %f11371, %f11372, %f11373, %f11374 },    { %r1, %r2 },            { %r3 },                { %f11371, %f11372, %f11373, %f11374 }; 
	// end inline asm
	// begin inline asm
	mma.sync.aligned.m16n8k8.row.col.f32.bf16.bf16.f32    { %f11363, %f11364, %f11365, %f11366 },    { %r1, %r2 },            { %r3 },                { %f11363, %f11364, %f11365, %f11366 }; 
	// end inline asm
	// begin inline asm
	mma.sync.aligned.m16n8k8.row.col.f32.bf16.bf16.f32    { %f11371, %f11372, %f11373, %f11374 },    { %r1, %r2 },            { %r3 },                { %f11371, %f11372, %f11373, %f11374 }; 
	// end inline asm
	// begin inline asm
	mma.sync.aligned.m16n8k8.row.col.f32.bf16.bf16.f32    { %f11363, %f11364, %f11365, %f11366 },    { %r1, %r2 },            { %r3 },                { %f11363, %f11364, %f11365, %f11366 }; 
	// end inline asm
	// begin inline asm
	mma.sync.aligned.m16n8k8.row.col.f32.bf16.bf16.f32    { %f11371, %f11372, %f11373, %f11374 },    { %r1, %r2 },            { %r3 },                { %f11371, %f11372, %f11373, %f11374 }; 
	// end inline asm
	// begin inline asm
	mma.sync.aligned.m16n8k8.row.col.f32.bf16.bf16.f32    { %f11363, %f11364, %f11365, %f11366 },    { %r1, %r2 },            { %r3 },                { %f11363, %f11364, %f11365, %f11366 }; 
	// end inline asm
	// begin inline asm
	mma.sync.aligned.m16n8k8.row.col.f32.bf16.bf16.f32    { %f11371, %f11372, %f11373, %f11374 },    { %r1, %r2 },            { %r3 },                { %f11371, %f11372, %f11373, %f11374 }; 
	// end inline asm
	// begin inline asm
	mma.sync.aligned.m16n8k8.row.col.f32.bf16.bf16.f32    { %f11363, %f11364, %f11365, %f11366 },    { %r1, %r2 },            { %r3 },                { %f11363, %f11364, %f11365, %f11366 }; 
	// end inline asm
	// begin inline asm
	mma.sync.aligned.m16n8k8.row.col.f32.bf16.bf16.f32    { %f11371, %f11372, %f11373, %f11374 },    { %r1, %r2 },            { %r3 },                { %f11371, %f11372, %f11373, %f11374 }; 
	// end inline asm
	// begin inline asm
	mma.sync.aligned.m16n8k8.row.col.f32.bf16.bf16.f32    { %f11363, %f11364, %f11365, %f11366 },    { %r1, %r2 },            { %r3 },                { %f11363, %f11364, %f11365, %f11366 }; 
	// end inline asm
	// begin inline asm
	mma.sync.aligned.m16n8k8.row.col.f32.bf16.bf16.f32    { %f11371, %f11372, %f11373, %f11374 },    { %r1, %r2 },            { %r3 },                { %f11371, %f11372, %f11373, %f11374 }; 
	// end inline asm
	// begin inline asm
	mma.sync.aligned.m16n8k8.row.col.f32.bf16.bf16.f32    { %f11363, %f11364, %f11365, %f11366 },    { %r1, %r2 },            { %r3 },                { %f11363, %f11364, %f11365, %f11366 }; 
	// end inline asm
	// begin inline asm
	mma.sync.aligned.m16n8k8.row.col.f32.bf16.bf16.f32    { %f11371, %f11372, %f11373, %f11374 },    { %r1, %r2 },            { %r3 },                { %f11371, %f11372, %f11373, %f11374 }; 
	// end inline asm
	// begin inline asm
	mma.sync.aligned.m16n8k8.row.col.f32.bf16.bf16.f32    { %f11363, %f11364, %f11365, %f11366 },    { %r1, %r2 },            { %r3 },                { %f11363, %f11364, %f11365, %f11366 }; 
	// end inline asm
	// begin inline asm
	mma.sync.aligned.m16n8k8.row.col.f32.bf16.bf16.f32    { %f11371, %f11372, %f11373, %f11374 },    { %r1, %r2 },            { %r3 },                { %f11371, %f11372, %f11373, %f11374 }; 
	// end inline asm
	// begin inline asm
	mma.sync.aligned.m16n8k8.row.col.f32.bf16.bf16.f32    { %f11363, %f11364, %f11365, %f11366 },    { %r1, %r2 },            { %r3 },                { %f11363, %f11364, %f11365, %f11366 }; 
	// end inline asm
	// begin inline asm
	mma.sync.aligned.m16n8k8.row.col.f32.bf16.bf16.f32    { %f11371, %f11372, %f11373, %f11374 },    { %r1, %r2 },            { %r3 },                { %f11371, %f11372, %f11373, %f11374 }; 
	// end inline asm
	// begin inline asm
	mma.sync.aligned.m16n8k8.row.col.f32.bf16.bf16.f32    { %f11363, %f11364, %f11365, %f11366 },    { %r1, %r2 },            { %r3 },                { %f11363, %f11364, %f11365, %f11366 }; 
	// end inline asm
	// begin inline asm
	mma.sync.aligned.m16n8k8.row.col.f32.bf16.bf16.f32    { %f11371, %f11372, %f11373, %f11374 },    { %r1, %r2 },            { %r3 },                { %f11371, %f11372, %f11373, %f11374 }; 
	// end inline asm
	// begin inline asm
	mma.sync.aligned.m16n8k8.row.col.f32.bf16.bf16.f32    { %f11363, %f11364, %f11365, %f11366 },    { %r1, %r2 },            { %r3 },                { %f11363, %f11364, %f11365, %f11366 }; 
	// end inline asm
	// begin inline asm
	mma.sync.aligned.m16n8k8.row.col.f32.bf16.bf16.f32    { %f11371, %f11372, %f11373, %f11374 },    { %r1, %r2 },            { %r3 },                { %f11371, %f11372, %f11373, %f11374 }; 
	// end inline asm
	// begin inline asm
	mma.sync.aligned.m16n8k8.row.col.f32.bf16.bf16.f32    { %f11363, %f11364, %f11365, %f11366 },    { %r1, %r2 },            { %r3 },                { %f11363, %f11364, %f11365, %f11366 }; 
	// end inline asm
	// begin inline asm
	mma.sync.aligned.m16n8k8.row.col.f32.bf16.bf16.f32    { %f11371, %f11372, %f11373, %f11374 },    { %r1, %r2 },            { %r3 },                { %f11371, %f11372, %f11373, %f11374 }; 
	// end inline asm
	// begin inline asm
	mma.sync.aligned.m16n8k8.row.col.f32.bf16.bf16.f32    { %f11363, %f11364, %f11365, %f11366 },    { %r1, %r2 },            { %r3 },                { %f11363, %f11364, %f11365, %f11366 }; 
	// end inline asm
	// begin inline asm
	mma.sync.aligned.m16n8k8.row.col.f32.bf16.bf16.f32    { %f11371, %f11372, %f11373, %f11374 },    { %r1, %r2 },            { %r3 },                { %f11371, %f11372, %f11373, %f11374 }; 
	// end inline asm
	// begin inline asm
	mma.sync.aligned.m16n8k8.row.col.f32.bf16.bf16.f32    { %f11363, %f11364, %f11365, %f11366 },    { %r1, %r2 },            { %r3 },                { %f11363, %f11364, %f11365, %f11366 }; 
	// end inline asm
	// begin inline asm
	mma.sync.aligned.m16n8k8.row.col.f32.bf16.bf16.f32    { %f11371, %f11372, %f11373, %f11374 },    { %r1, %r2 },            { %r3 },                { %f11371, %f11372, %f11373, %f11374 }; 
	// end inline asm
	// begin inline asm
	mma.sync.aligned.m16n8k8.row.col.f32.bf16.bf16.f32    { %f11363, %f11364, %f11365, %f11366 },    { %r1, %r2 },            { %r3 },                { %f11363, %f11364, %f11365, %f11366 }; 
	// end inline asm
	// begin inline asm
	mma.sync.aligned.m16n8k8.row.col.f32.bf16.bf16.f32    { %f11371, %f11372, %f11373, %f11374 },    { %r1, %r2 },            { %r3 },                { %f11371, %f11372, %f11373, %f11374 }; 
	// end inline asm
	// begin inline asm
	mma.sync.aligned.m16n8k8.row.col.f32.bf16.bf16.f32    { %f11363, %f11364, %f11365, %f11366 },    { %r1, %r2 },            { %r3 },                { %f11363, %f11364, %f11365, %f11366 }; 
	// end inline asm
	// begin inline asm
	mma.sync.aligned.m16n8k8.row.col.f32.bf16.bf16.f32    { %f11371, %f11372, %f11373, %f11374 },    { %r1, %r2 },            { %r3 },                { %f11371, %f11372, %f11373, %f11374 }; 
	// end inline asm
	// begin inline asm
	mma.sync.aligned.m16n8k8.row.col.f32.bf16.bf16.f32    { %f11363, %f11364, %f11365, %f11366 },    { %r1, %r2 },            { %r3 },                { %f11363, %f11364, %f11365, %f11366 }; 
	// end inline asm
	// begin inline asm
	mma.sync.aligned.m16n8k8.row.col.f32.bf16.bf16.f32    { %f11371, %f11372, %f11373, %f11374 },    { %r1, %r2 },            { %r3 },                { %f11371, %f11372, %f11373, %f11374 }; 
	// end inline asm
	// begin inline asm
	mma.sync.aligned.m16n8k8.row.col.f32.bf16.bf16.f32    { %f11363, %f11364, %f11365, %f11366 },    { %r1, %r2 },            { %r3 },                { %f11363, %f11364, %f11365, %f11366 }; 
	// end inline asm
	// begin inline asm
	mma.sync.aligned.m16n8k8.row.col.f32.bf16.bf16.f32    { %f11371, %f11372, %f11373, %f11374 },    { %r1, %r2 },            { %r3 },                { %f11371, %f11372, %f11373, %f11374 }; 
	// end inline asm
	// begin inline asm
	mma.sync.aligned.m16n8k8.row.col.f32.bf16.bf16.f32    { %f11363, %f11364, %f11365, %f11366 },    { %r1, %r2 },            { %r3 },                { %f11363, %f11364, %f11365, %f11366 }; 
	// end inline asm
	// begin inline asm
	mma.sync.aligned.m16n8k8.row.col.f32.bf16.bf16.f32    { %f11371, %f11372, %f11373, %f11374 },    { %r1, %r2 },            { %r3 },                { %f11371, %f11372, %f11373, %f11374 }; 
	// end inline asm
	// begin inline asm
	mma.sync.aligned.m16n8k8.row.col.f32.bf16.bf16.f32    { %f11363, %f11364, %f11365, %f11366 },    { %r1, %r2 },            { %r3 },                { %f11363, %f11364, %f11365, %f11366 }; 
	// end inline asm
	// begin inline asm
	mma.sync.aligned.m16n8k8.row.col.f32.bf16.bf16.f32    { %f11371, %f11372, %f11373, %f11374 },    { %r1, %r2 },            { %r3 },                { %f11371, %f11372, %f11373, %f11374 }; 
	// end inline asm
	// begin inline asm
	mma.sync.aligned.m16n8k8.row.col.f32.bf16.bf16.f32    { %f11363, %f11364, %f11365, %f11366 },    { %r1, %r2 },            { %r3 },                { %f11363, %f11364, %f11365, %f11366 }; 
	// end inline asm
	// begin inline asm
	mma.sync.aligned.m16n8k8.row.col.f32.bf16.bf16.f32    { %f11371, %f11372, %f11373, %f11374 },    { %r1, %r2 },            { %r3 },                { %f11371, %f11372, %f11373, %f11374 }; 
	// end inline asm
	// begin inline asm
	mma.sync.aligned.m16n8k8.row.col.f32.bf16.bf16.f32    { %f11363, %f11364, %f11365, %f11366 },    { %r1, %r2 },            { %r3 },                { %f11363, %f11364, %f11365, %f11366 }; 
	// end inline asm
	// begin inline asm
	mma.sync.aligned.m16n8k8.row.col.f32.bf16.bf16.f32    { %f11371, %f11372, %f11373, %f11374 },    { %r1, %r2 },            { %r3 },                { %f11371, %f11372, %f11373, %f11374 }; 
	// end inline asm
	// begin inline asm
	mma.sync.aligned.m16n8k8.row.col.f32.bf16.bf16.f32    { %f11363, %f11364, %f11365, %f11366 },    { %r1, %r2 },            { %r3 },                { %f11363, %f11364, %f11365, %f11366 }; 
	// end inline asm
	// begin inline asm
	mma.sync.aligned.m16n8k8.row.col.f32.bf16.bf16.f32    { %f11371, %f11372, %f11373, %f11374 },    { %r1, %r2 },            { %r3 },                { %f11371, %f11372, %f11373, %f11374 }; 
	// end inline asm
	// begin inline asm
	mma.sync.aligned.m16n8k8.row.col.f32.bf16.bf16.f32    { %f11363, %f11364, %f11365, %f11366 },    { %r1, %r2 },            { %r3 },                { %f11363, %f11364, %f11365, %f11366 }; 
	// end inline asm
	// begin inline asm
	mma.sync.aligned.m16n8k8.row.col.f32.bf16.bf16.f32    { %f11371, %f11372, %f11373, %f11374 },    { %r1, %r2 },            { %r3 },                { %f11371, %f11372, %f11373, %f11374 }; 
	// end inline asm
	// begin inline asm
	mma.sync.aligned.m16n8k8.row.col.f32.bf16.bf16.f32    { %f11363, %f11364, %f11365, %f11366 },    { %r1, %r2 },            { %r3 },                { %f11363, %f11364, %f11365, %f11366 }; 
	// end inline asm
	// begin inline asm
	mma.sync.aligned.m16n8k8.row.col.f32.bf16.bf16.f32    { %f11371, %f11372, %f11373, %f11374 },    { %r1, %r2 },            { %r3 },                { %f11371, %f11372, %f11373, %f11374 }; 
	// end inline asm
	// begin inline asm
	mma.sync.aligned.m16n8k8.row.col.f32.bf16.bf16.f32    { %f11363, %f11364, %f11365, %f11366 },    { %r1, %r2 },            { %r3 },                { %f11363, %f11364, %f11365, %f11366 }; 
	// end inline asm
	// begin inline asm
	mma.sync.aligned.m16n8k8.row.col.f32.bf16.bf16.f32    { %f11371, %f11372, %f11373, %f11374 },    { %r1, %r2 },            { %r3 },                { %f11371, %f11372, %f11373, %f11374 }; 
	// end inline asm
	// begin inline asm
	mma.sync.aligned.m16n8k8.row.col.f32.bf16.bf16.f32    { %f11363, %f11364, %f11365, %f11366 },    { %r1, %r2 },            { %r3 },                { %f11363, %f11364, %f11365, %f11366 }; 
	// end inline asm
	// begin inline asm
	mma.sync.aligned.m16n8k8.row.col.f32.bf16.bf16.f32    { %f11371, %f11372, %f11373, %f11374 },    { %r1, %r2 },            { %r3 },                { %f11371, %f11372, %f11373, %f11374 }; 
	// end inline asm
	// begin inline asm
	mma.sync.aligned.m16n8k8.row.col.f32.bf16.bf16.f32    { %f11363, %f11364, %f11365, %f11366 },    { %r1, %r2 },            { %r3 },                { %f11363, %f11364, %f11365, %f11366 }; 
	// end inline asm
	// begin inline asm
	mma.sync.aligned.m16n8k8.row.col.f32.bf16.bf16.f32    { %f11371, %f11372, %f11373, %f11374 },    { %r1, %r2 },            { %r3 },                { %f11371, %f11372, %f11373, %f11374 }; 
	// end inline asm
	// begin inline asm
	mma.sync.aligned.m16n8k8.row.col.f32.bf16.bf16.f32    { %f11363, %f11364, %f11365, %f11366 },    { %r1, %r2 },            { %r3 },                { %f11363, %f11364, %f11365, %f11366 }; 
	// end inline asm
	// begin inline asm
	mma.sync.aligned.m16n8k8.row.col.f32.bf16.bf16.f32    { %f11371, %f11372, %f11373, %f11374 },    { %r1, %r2 },            { %r3 },                { %f11371, %f11372, %f11373, %f11374 }; 
	// end inline asm
	// begin inline asm
	mma.sync.aligned.m16n8k8.row.col.f32.bf16.bf16.f32    { %f11363, %f11364, %f11365, %f11366 },    { %r1, %r2 },            { %r3 },                { %f11363, %f11364, %f11365, %f11366 }; 
	// end inline asm
	// begin inline asm
	mma.sync.aligned.m16n8k8.row.col.f32.bf16.bf16.f32    { %f11371, %f11372, %f11373, %f11374 },    { %r1, %r2 },            { %r3 },                { %f11371, %f11372, %f11373, %f11374 }; 
	// end inline asm
	// begin inline asm
	mma.sync.aligned.m16n8k8.row.col.f32.bf16.bf16.f32    { %f11363, %f11364, %f11365, %f11366 },    { %r1, %r2 },            { %r3 },                { %f11363, %f11364, %f11365, %f11366 }; 
	// end inline asm
	// begin inline asm
	mma.sync.aligned.m16n8k8.row.col.f32.bf16.bf16.f32    { %f11371, %f11372, %f11373, %f11374 },    { %r1, %r2 },            { %r3 },                { %f11371, %f11372, %f11373, %f11374 }; 
	// end inline asm
	// begin inline asm
	mma.sync.aligned.m16n8k8.row.col.f32.bf16.bf16.f32    { %f11363, %f11364, %f11365, %f11366 },    { %r1, %r2 },            { %r3 },                { %f11363, %f11364, %f11365, %f11366 }; 
	// end inline asm
	// begin inline asm
	mma.sync.aligned.m16n8k8.row.col.f32.bf16.bf16.f32    { %f11371, %f11372, %f11373, %f11374 },    { %r1, %r2 },            { %r3 },                { %f11371, %f11372, %f11373, %f11374 }; 
	// end inline asm
	// begin inline asm
	mma.sync.aligned.m16n8k8.row.col.f32.bf16.bf16.f32    { %f11363, %f11364, %f11365, %f11366 },    { %r1, %r2 },            { %r3 },                { %f11363, %f11364, %f11365, %f11366 }; 
	// end inline asm
	// begin inline asm
	mma.sync.aligned.m16n8k8.row.col.f32.bf16.bf16.f32    { %f11371, %f11372, %f11373, %f11374 },    { %r1, %r2 },            { %r3 },                { %f11371, %f11372, %f11373, %f11374 }; 
	// end inline asm
	// begin inline asm
	mma.sync.aligned.m16n8k8.row.col.f32.bf16.bf16.f32    { %f11363, %f11364, %f11365, %f11366 },    { %r1, %r2 },            { %r3 },                { %f11363, %f11364, %f11365, %f11366 }; 
	// end inline asm
	// begin inline asm
	mma.sync.aligned.m16n8k8.row.col.f32.bf16.bf16.f32    { %f11371, %f11372, %f11373, %f11374 },    { %r1, %r2 },            { %r3 },                { %f11371, %f11372, %f11373, %f11374 }; 
	// end inline asm
	// begin inline asm
	mma.sync.aligned.m16n8k8.row.col.f32.bf16.bf16.f32    { %f11363, %f11364, %f11365, %f11366 },    { %r1, %r2 },            { %r3 },                { %f11363, %f11364, %f11365, %f11366 }; 
	// end inline asm
	// begin inline asm
	mma.sync.aligned.m16n8k8.row.col.f32.bf16.bf16.f32    { %f11371, %f11372, %f11373, %f11374 },    { %r1, %r2 },            { %r3 },                { %f11371, %f11372, %f11373, %f11374 }; 
	// end inline asm
	// begin inline asm
	mma.sync.aligned.m16n8k8.row.col.f32.bf16.bf16.f32    { %f11363, %f11364, %f11365, %f11366 },    { %r1, %r2 },            { %r3 },                { %f11363, %f11364, %f11365, %f11366 }; 
	// end inline asm
	// begin inline asm
	mma.sync.aligned.m16n8k8.row.col.f32.bf16.bf16.f32    { %f11371, %f11372, %f11373, %f11374 },    { %r1, %r2 },            { %r3 },                { %f11371, %f11372, %f11373, %f11374 }; 
	// end inline asm
	// begin inline asm
	mma.sync.aligned.m16n8k8.row.col.f32.bf16.bf16.f32    { %f11363, %f11364, %f11365, %f11366 },    { %r1, %r2 },            { %r3 },                { %f11363, %f11364, %f11365, %f11366 }; 
	// end inline asm
	// begin inline asm
	mma.sync.aligned.m16n8k8.row.col.f32.bf16.bf16.f32    { %f11371, %f11372, %f11373, %f11374 },    { %r1, %r2 },            { %r3 },                { %f11371, %f11372, %f11373, %f11374 }; 
	// end inline asm
	// begin inline asm
	mma.sync.aligned.m16n8k8.row.col.f32.bf16.bf16.f32    { %f11363, %f11364, %f11365, %f11366 },    { %r1, %r2 },            { %r3 },                { %f11363, %f11364, %f11365, %f11366 }; 
	// end inline asm
	// begin inline asm
	mma.sync.aligned.m16n8k8.row.col.f32.bf16.bf16.f32    { %f11371, %f11372, %f11373, %f11374 },    { %r1, %r2 },            { %r3 },                { %f11371, %f11372, %f11373, %f11374 }; 
	// end inline asm
	// begin inline asm
	mma.sync.aligned.m16n8k8.row.col.f32.bf16.bf16.f32    { %f11363, %f11364, %f11365, %f11366 },    { %r1, %r2 },            { %r3 },                { %f11363, %f11364, %f11365, %f11366 }; 
	// end inline asm
	// begin inline asm
	mma.sync.aligned.m16n8k8.row.col.f32.bf16.bf16.f32    { %f11371, %f11372, %f11373, %f11374 },    { %r1, %r2 },            { %r3 },                { %f11371, %f11372, %f11373, %f11374 }; 
	// end inline asm
	// begin inline asm
	mma.sync.aligned.m16n8k8.row.col.f32.bf16.bf16.f32    { %f11363, %f11364, %f11365, %f11366 },    { %r1, %r2 },            { %r3 },                { %f11363, %f11364, %f11365, %f11366 }; 
	// end inline asm
	// begin inline asm
	mma.sync.aligned.m16n8k8.row.col.f32.bf16.bf16.f32    { %f11371, %f11372, %f11373, %f11374 },    { %r1, %r2 },            { %r3 },                { %f11371, %f11372, %f11373, %f11374 }; 
	// end inline asm
	// begin inline asm
	mma.sync.aligned.m16n8k8.row.col.f32.bf16.bf16.f32    { %f11363, %f11364, %f11365, %f11366 },    { %r1, %r2 },            { %r3 },                { %f11363, %f11364, %f11365, %f11366 }; 
	// end inline asm
	// begin inline asm
	mma.sync.aligned.m16n8k8.row.col.f32.bf16.bf16.f32    { %f11371, %f11372, %f11373, %f11374 },    { %r1, %r2 },            { %r3 },                { %f11371, %f11372, %f11373, %f11374 }; 
	// end inline asm
	// begin inline asm
	mma.sync.aligned.m16n8k8.row.col.f32.bf16.bf16.f32    { %f11363, %f11364, %f11365, %f11366 },    { %r1, %r2 },            { %r3 },                { %f11363, %f11364, %f11365, %f11366 }; 
	// end inline asm
	// begin inline asm
	mma.sync.aligned.m16n8k8.row.col.f32.bf16.bf16.f32    { %f11371, %f11372, %f11373, %f11374 },    { %r1, %r2 },            { %r3 },                { %f11371, %f11372, %f11373, %f11374 }; 
	// end inline asm
	// begin inline asm
	mma.sync.aligned.m16n8k8.row.col.f32.bf16.bf16.f32    { %f11363, %f11364, %f11365, %f11366 },    { %r1, %r2 },            { %r3 },                { %f11363, %f11364, %f11365, %f11366 }; 
	// end inline asm
	// begin inline asm
	mma.sync.aligned.m16n8k8.row.col.f32.bf16.bf16.f32    { %f11371, %f11372, %f11373, %f11374 },    { %r1, %r2 },            { %r3 },                { %f11371, %f11372, %f11373, %f11374 }; 
	// end inline asm
	// begin inline asm
	mma.sync.aligned.m16n8k8.row.col.f32.bf16.bf16.f32    { %f11363, %f11364, %f11365, %f11366 },    { %r1, %r2 },            { %r3 },                { %f11363, %f11364, %f11365, %f11366 }; 
	// end inline asm
	// begin inline asm
	mma.sync.aligned.m16n8k8.row.col.f32.bf16.bf16.f32    { %f11371, %f11372, %f11373, %f11374 },    { %r1, %r2 },            { %r3 },                { %f11371, %f11372, %f11373, %f11374 }; 
	// end inline asm
	// begin inline asm
	mma.sync.aligned.m16n8k8.row.col.f32.bf16.bf16.f32    { %f11363, %f11364, %f11365, %f11366 },    { %r1, %r2 },            { %r3 },                { %f11363, %f11364, %f11365, %f11366 }; 
	// end inline asm
	// begin inline asm
	mma.sync.aligned.m16n8k8.row.col.f32.bf16.bf16.f32    { %f11371, %f11372, %f11373, %f11374 },    { %r1, %r2 },            { %r3 },                { %f11371, %f11372, %f11373, %f11374 }; 
	// end inline asm
	// begin inline asm
	mma.sync.aligned.m16n8k8.row.col.f32.bf16.bf16.f32    { %f11363, %f11364, %f11365, %f11366 },    { %r1, %r2 },            { %r3 },                { %f11363, %f11364, %f11365, %f11366 }; 
	// end inline asm
	// begin inline asm
	mma.sync.aligned.m16n8k8.row.col.f32.bf16.bf16.f32    { %f11371, %f11372, %f11373, %f11374 },    { %r1, %r2 },            { %r3 },                { %f11371, %f11372, %f11373, %f11374 }; 
	// end inline asm
	// begin inline asm
	mma.sync.aligned.m16n8k8.row.col.f32.bf16.bf16.f32    { %f11363, %f11364, %f11365, %f11366 },    { %r1, %r2 },            { %r3 },                { %f11363, %f11364, %f11365, %f11366 }; 
	// end inline asm
	// begin inline asm
	mma.sync.aligned.m16n8k8.row.col.f32.bf16.bf16.f32    { %f11371, %f11372, %f11373, %f11374 },    { %r1, %r2 },            { %r3 },                { %f11371, %f11372, %f11373, %f11374 }; 
	// end inline asm
	// begin inline asm
	mma.sync.aligned.m16n8k8.row.col.f32.bf16.bf16.f32    { %f11363, %f11364, %f11365, %f11366 },    { %r1, %r2 },            { %r3 },                { %f11363, %f11364, %f11365, %f11366 }; 
	// end inline asm
	// begin inline asm
	mma.sync.aligned.m16n8k8.row.col.f32.bf16.bf16.f32    { %f11371, %f11372, %f11373, %f11374 },    { %r1, %r2 },            { %r3 },                { %f11371, %f11372, %f11373, %f11374 }; 
	// end inline asm
	// begin inline asm
	mma.sync.aligned.m16n8k8.row.col.f32.bf16.bf16.f32    { %f11363, %f11364, %f11365, %f11366 },    { %r1, %r2 },            { %r3 },                { %f11363, %f11364, %f11365, %f11366 }; 
	// end inline asm
	// begin inline asm
	mma.sync.aligned.m16n8k8.row.col.f32.bf16.bf16.f32    { %f11371, %f11372, %f11373, %f11374 },    { %r1, %r2 },            { %r3 },                { %f11371, %f11372, %f11373, %f11374 }; 
	// end inline asm
	// begin inline asm
	mma.sync.aligned.m16n8k8.row.col.f32.bf16.bf16.f32    { %f11363, %f11364, %f11365, %f11366 },    { %r1, %r2 },            { %r3 },                { %f11363, %f11364, %f11365, %f11366 }; 
	// end inline asm
	// begin inline asm
	mma.sync.aligned.m16n8k8.row.col.f32.bf16.bf16.f32    { %f11371, %f11372, %f11373, %f11374 },    { %r1, %r2 },            { %r3 },                { %f11371, %f11372, %f11373, %f11374 }; 
	// end inline asm
	// begin inline asm
	mma.sync.aligned.m16n8k8.row.col.f32.bf16.bf16.f32    { %f11363, %f11364, %f11365, %f11366 },    { %r1, %r2 },            { %r3 },                { %f11363, %f11364, %f11365, %f11366 }; 
	// end inline asm
	// begin inline asm
	mma.sync.aligned.m16n8k8.row.col.f32.bf16.bf16.f32    { %f11371, %f11372, %f11373, %f11374 },    { %r1, %r2 },            { %r3 },                { %f11371, %f11372, %f11373, %f11374 }; 
	// end inline asm
	// begin inline asm
	mma.sync.aligned.m16n8k8.row.col.f32.bf16.bf16.f32    { %f11363, %f11364, %f11365, %f11366 },    { %r1, %r2 },            { %r3 },                { %f11363, %f11364, %f11365, %f11366 }; 
	// end inline asm
	// begin inline asm
	mma.sync.aligned.m16n8k8.row.col.f32.bf16.bf16.f32    { %f11371, %f11372, %f11373, %f11374 },    { %r1, %r2 },            { %r3 },                { %f11371, %f11372, %f11373, %f11374 }; 
	// end inline asm
	// begin inline asm
	mma.sync.aligned.m16n8k8.row.col.f32.bf16.bf16.f32    { %f11363, %f11364, %f11365, %f11366 },    { %r1, %r2 },            { %r3 },                { %f11363, %f11364, %f11365, %f11366 }; 
	// end inline asm
	// begin inline asm
	mma.sync.aligned.m16n8k8.row.col.f32.bf16.bf16.f32    { %f11371, %f11372, %f11373, %f11374 },    { %r1, %r2 },            { %r3 },                { %f11371, %f11372, %f11373, %f11374 }; 
	// end inline asm
	// begin inline asm
	mma.sync.aligned.m16n8k8.row.col.f32.bf16.bf16.f32    { %f11363, %f11364, %f11365, %f11366 },    { %r1, %r2 },            { %r3 },                { %f11363, %f11364, %f11365, %f11366 }; 
	// end inline asm
	// begin inline asm
	mma.sync.aligned.m16n8k8.row.col.f32.bf16.bf16.f32    { %f11371, %f11372, %f11373, %f11374 },    { %r1, %r2 },            { %r3 },                { %f11371, %f11372, %f11373, %f11374 }; 
	// end inline asm
	// begin inline asm
	mma.sync.aligned.m16n8k8.row.col.f32.bf16.bf16.f32    { %f11363, %f11364, %f11365, %f11366 },    { %r1, %r2 },            { %r3 },                { %f11363, %f11364, %f11365, %f11366 }; 
	// end inline asm
	// begin inline asm
	mma.sync.aligned.m16n8k8.row.col.f32.bf16.bf16.f32    { %f11371, %f11372, %f11373, %f11374 },    { %r1, %r2 },            { %r3 },                { %f11371, %f11372, %f11373, %f11374 }; 
	// end inline asm
	// begin inline asm
	mma.sync.aligned.m16n8k8.row.col.f32.bf16.bf16.f32    { %f11363, %f11364, %f11365, %f11366 },    { %r1, %r2 },            { %r3 },                { %f11363, %f11364, %f11365, %f11366 }; 
	// end inline asm
	// begin inline asm
	mma.sync.aligned.m16n8k8.row.col.f32.bf16.bf16.f32    { %f11371, %f11372, %f11373, %f11374 },    { %r1, %r2 },            { %r3 },                { %f11371, %f11372, %f11373, %f11374 }; 
	// end inline asm
	// begin inline asm
	mma.sync.aligned.m16n8k8.row.col.f32.bf16.bf16.f32    { %f11363, %f11364, %f11365, %f11366 },    { %r1, %r2 },            { %r3 },                { %f11363, %f11364, %f11365, %f11366 }; 
	// end inline asm
	// begin inline asm
	mma.sync.aligned.m16n8k8.row.col.f32.bf16.bf16.f32    { %f11371, %f11372, %f11373, %f11374 },    { %r1, %r2 },            { %r3 },                { %f11371, %f11372, %f11373, %f11374 }; 
	// end inline asm
	// begin inline asm
	mma.sync.aligned.m16n8k8.row.col.f32.bf16.bf16.f32    { %f11363, %f11364, %f11365, %f11366 },    { %r1, %r2 },            { %r3 },                { %f11363, %f11364, %f11365, %f11366 }; 
	// end inline asm
	// begin inline asm
	mma.sync.aligned.m16n8k8.row.col.f32.bf16.bf16.f32    { %f11371, %f11372, %f11373, %f11374 },    { %r1, %r2 },            { %r3 },                { %f11371, %f11372, %f11373, %f11374 }; 
	// end inline asm
	// begin inline asm
	mma.sync.aligned.m16n8k8.row.col.f32.bf16.bf16.f32    { %f11363, %f11364, %f11365, %f11366 },    { %r1, %r2 },            { %r3 },                { %f11363, %f11364, %f11365, %f11366 }; 
	// end inline asm
	// begin inline asm
	mma.sync.aligned.m16n8k8.row.col.f32.bf16.bf16.f32    { %f11371, %f11372, %f11373, %f11374 },    { %r1, %r2 },            { %r3 },                { %f11371, %f11372, %f11373, %f11374 }; 
	// end inline asm
	// begin inline asm
	mma.sync.aligned.m16n8k8.row.col.f32.bf16.bf16.f32    { %f11363, %f11364, %f11365, %f11366 },    { %r1, %r2 },            { %r3 },                { %f11363, %f11364, %f11365, %f11366 }; 
	// end inline asm
	// begin inline asm
	mma.sync.aligned.m16n8k8.row.col.f32.bf16.bf16.f32    { %f11371, %f11372, %f11373, %f11374 },    { %r1, %r2 },            { %r3 },                { %f11371, %f11372, %f11373, %f11374 }; 
	// end inline asm
	// begin inline asm
	mma.sync.aligned.m16n8k8.row.col.f32.bf16.bf16.f32    { %f11363, %f11364, %f11365, %f11366 },    { %r1, %r2 },            { %r3 },                { %f11363, %f11364, %f11365, %f11366 }; 
	// end inline asm
	// begin inline asm
	mma.sync.aligned.m16n8k8.row.col.f32.bf16.bf16.f32    { %f11371, %f11372, %f11373, %f11374 },    { %r1, %r2 },            { %r3 },                { %f11371, %f11372, %f11373, %f11374 }; 
	// end inline asm
	// begin inline asm
	mma.sync.aligned.m16n8k8.row.col.f32.bf16.bf16.f32    { %f11363, %f11364, %f11365, %f11366 },    { %r1, %r2 },            { %r3 },                { %f11363, %f11364, %f11365, %f11366 }; 
	// end inline asm
	// begin inline asm
	mma.sync.aligned.m16n8k8.row.col.f32.bf16.bf16.f32    { %f11371, %f11372, %f11373, %f11374 },    { %r1, %r2 },            { %r3 },                { %f11371, %f11372, %f11373, %f11374 }; 
	// end inline asm
	// begin inline asm
	mma.sync.aligned.m16n8k8.row.col.f32.bf16.bf16.f32    { %f11363, %f11364, %f11365, %f11366 },    { %r1, %r2 },            { %r3 },                { %f11363, %f11364, %f11365, %f11366 }; 
	// end inline asm
	// begin inline asm
	mma.sync.aligned.m16n8k8.row.col.f32.bf16.bf16.f32    { %f11371, %f11372, %f11373, %f11374 },    { %r1, %r2 },            { %r3 },                { %f11371, %f11372, %f11373, %f11374 }; 
	// end inline asm
	// begin inline asm
	mma.sync.aligned.m16n8k8.row.col.f32.bf16.bf16.f32    { %f11363, %f11364, %f11365, %f11366 },    { %r1, %r2 },            { %r3 },                { %f11363, %f11364, %f11365, %f11366 }; 
	// end inline asm
	// begin inline asm
	mma.sync.aligned.m16n8k8.row.col.f32.bf16.bf16.f32    { %f11371, %f11372, %f11373, %f11374 },    { %r1, %r2 },            { %r3 },                { %f11371, %f11372, %f11373, %f11374 }; 
	// end inline asm
	// begin inline asm
	mma.sync.aligned.m16n8k8.row.col.f32.bf16.bf16.f32    { %f11363, %f11364, %f11365, %f11366 },    { %r1, %r2 },            { %r3 },                { %f11363, %f11364, %f11365, %f11366 }; 
	// end inline asm
	// begin inline asm
	mma.sync.aligned.m16n8k8.row.col.f32.bf16.bf16.f32    { %f11371, %f11372, %f11373, %f11374 },    { %r1, %r2 },            { %r3 },                { %f11371, %f11372, %f11373, %f11374 }; 
	// end inline asm
	// begin inline asm
	mma.sync.aligned.m16n8k8.row.col.f32.bf16.bf16.f32    { %f11363, %f11364, %f11365, %f11366 },    { %r1, %r2 },            { %r3 },                { %f11363, %f11364, %f11365, %f11366 }; 
	// end inline asm
	// begin inline asm
	mma.sync.aligned.m16n8k8.row.col.f32.bf16.bf16.f32    { %f11371, %f11372, %f11373, %f11374 },    { %r1, %r2 },            { %r3 },                { %f11371, %f11372, %f11373, %f11374 }; 
	// end inline asm
	// begin inline asm
	mma.sync.aligned.m16n8k8.row.col.f32.bf16.bf16.f32    { %f11363, %f11364, %f11365, %f11366 },    { %r1, %r2 },            { %r3 },                { %f11363, %f11364, %f11365, %f11366 }; 
	// end inline asm
	// begin inline asm
	mma.sync.aligned.m16n8k8.row.col.f32.bf16.bf16.f32    { %f11371, %f11372, %f11373, %f11374 },    { %r1, %r2 },            { %r3 },                { %f11371, %f11372, %f11373, %f11374 }; 
	// end inline asm
	// begin inline asm
	mma.sync.aligned.m16n8k8.row.col.f32.bf16.bf16.f32    { %f11363, %f11364, %f11365, %f11366 },    { %r1, %r2 },            { %r3 },                { %f11363, %f11364, %f11365, %f11366 }; 
	// end inline asm
	// begin inline asm
	mma.sync.aligned.m16n8k8.row.col.f32.bf16.bf16.f32    { %f11371, %f11372, %f11373, %f11374 },    { %r1, %r2 },            { %r3 },                { %f11371, %f11372, %f11373, %f11374 }; 
	// end inline asm
	// begin inline asm
	mma.sync.aligned.m16n8k8.row.col.f32.bf16.bf16.f32    { %f11363, %f11364, %f11365, %f11366 },    { %r1, %r2 },            { %r3 },                { %f11363, %f11364, %f11365, %f11366 }; 
	// end inline asm
	// begin inline asm
	mma.sync.aligned.m16n8k8.row.col.f32.bf16.bf16.f32    { %f11371, %f11372, %f11373, %f11374 },    { %r1, %r2 },            { %r3 },                { %f11371, %f11372, %f11373, %f11374 }; 
	// end inline asm
	// begin inline asm
	mma.sync.aligned.m16n8k8.row.col.f32.bf16.bf16.f32    { %f11363, %f11364, %f11365, %f11366 },    { %r1, %r2 },            { %r3 },                { %f11363, %f11364, %f11365, %f11366 }; 
	// end inline asm
	// begin inline asm
	mma.sync.aligned.m16n8k8.row.col.f32.bf16.bf16.f32    { %f11371, %f11372, %f11373, %f11374 },    { %r1, %r2 },            { %r3 },                { %f11371, %f11372, %f11373, %f11374 }; 
	// end inline asm
	// begin inline asm
	mma.sync.aligned.m16n8k8.row.col.f32.bf16.bf16.f32    { %f11363, %f11364, %f11365, %f11366 },    { %r1, %r2 },            { %r3 },                { %f11363, %f11364, %f11365, %f11366 }; 
	// end inline asm
	// begin inline asm
	mma.sync.aligned.m16n8k8.row.col.f32.bf16.bf16.f32    { %f11371, %f11372, %f11373, %f11374 },    { %r1, %r2 },            { %r3 },                { %f11371, %f11372, %f11373, %f11374 }; 
	// end inline asm
	// begin inline asm
	mma.sync.aligned.m16n8k8.row.col.f32.bf16.bf16.f32    { %f11363, %f11364, %f11365, %f11366 },    { %r1, %r2 },            { %r3 },                { %f11363, %f11364, %f11365, %f11366 }; 
	// end inline asm
	// begin inline asm
	mma.sync.aligned.m16n8k8.row.col.f32.bf16.bf16.f32    { %f11371, %f11372, %f11373, %f11374 },    { %r1, %r2 },            { %r3 },                { %f11371, %f11372, %f11373, %f11374 }; 
	// end inline asm
	// begin inline asm
	mma.sync.aligned.m16n8k8.row.col.f32.bf16.bf16.f32    { %f11363, %f11364, %f11365, %f11366 },    { %r1, %r2 },            { %r3 },                { %f11363, %f11364, %f11365, %f11366 }; 
	// end inline asm
	// begin inline asm
	mma.sync.aligned.m16n8k8.row.col.f32.bf16.bf16.f32    { %f11371, %f11372, %f11373, %f11374 },    { %r1, %r2 },            { %r3 },                { %f11371, %f11372, %f11373, %f11374 }; 
	// end inline asm
	// begin inline asm
	mma.sync.aligned.m16n8k8.row.col.f32.bf16.bf16.f32    { %f11363, %f11364, %f11365, %f11366 },    { %r1, %r2 },            { %r3 },                { %f11363, %f11364, %f11365, %f11366 }; 
	// end inline asm
	// begin inline asm
	mma.sync.aligned.m16n8k8.row.col.f32.bf16.bf16.f32    { %f11371, %f11372, %f11373, %f11374 },    { %r1, %r2 },            { %r3 },                { %f11371, %f11372, %f11373, %f11374 }; 
	// end inline asm
	// begin inline asm
	mma.sync.aligned.m16n8k8.row.col.f32.bf16.bf16.f32    { %f11363, %f11364, %f11365, %f11366 },    { %r1, %r2 },            { %r3 },                { %f11363, %f11364, %f11365, %f11366 }; 
	// end inline asm
	// begin inline asm
	mma.sync.aligned.m16n8k8.row.col.f32.bf16.bf16.f32    { %f11371, %f11372, %f11373, %f11374 },    { %r1, %r2 },            { %r3 },                { %f11371, %f11372, %f11373, %f11374 }; 
	// end inline asm
	// begin inline asm
	mma.sync.aligned.m16n8k8.row.col.f32.bf16.bf16.f32    { %f11363, %f11364, %f11365, %f11366 },    { %r1, %r2 },            { %r3 },                { %f11363, %f11364, %f11365, %f11366 }; 
	// end inline asm
	// begin inline asm
	mma.sync.aligned.m16n8k8.row.col.f32.bf16.bf16.f32    { %f11371, %f11372, %f11373, %f11374 },    { %r1, %r2 },            { %r3 },                { %f11371, %f11372, %f11373, %f11374 }; 
	// end inline asm
	// begin inline asm
	mma.sync.aligned.m16n8k8.row.col.f32.bf16.bf16.f32    { %f11363, %f11364, %f11365, %f11366 },    { %r1, %r2 },            { %r3 },                { %f11363, %f11364, %f11365, %f11366 }; 
	// end inline asm
	// begin inline asm
	mma.sync.aligned.m16n8k8.row.col.f32.bf16.bf16.f32    { %f11371, %f11372, %f11373, %f11374 },    { %r1, %r2 },            { %r3 },                { %f11371, %f11372, %f11373, %f11374 }; 
	// end inline asm
	// begin inline asm
	mma.sync.aligned.m16n8k8.row.col.f32.bf16.bf16.f32    { %f11363, %f11364, %f11365, %f11366 },    { %r1, %r2 },            { %r3 },                { %f11363, %f11364, %f11365, %f11366 }; 
	// end inline asm
	// begin inline asm
	mma.sync.aligned.m16n8k8.row.col.f32.bf16.bf16.f32    { %f11371, %f11372, %f11373, %f11374 },    { %r1, %r2 },            { %r3 },                { %f11371, %f11372, %f11373, %f11374 }; 
	// end inline asm
	// begin inline asm
	mma.sync.aligned.m16n8k8.row.col.f32.bf16.bf16.f32    { %f11363, %f11364, %f11365, %f11366 },    { %r1, %r2 },            { %r3 },                { %f11363, %f11364, %f11365, %f11366 }; 
	// end inline asm
	// begin inline asm
	mma.sync.aligned.m16n8k8.row.col.f32.bf16.bf16.f32    { %f11371, %f11372, %f11373, %f11374 },    { %r1, %r2 },            { %r3 },                { %f11371, %f11372, %f11373, %f11374 }; 
	// end inline asm
	// begin inline asm
	mma.sync.aligned.m16n8k8.row.col.f32.bf16.bf16.f32    { %f11363, %f11364, %f11365, %f11366 },    { %r1, %r2 },            { %r3 },                { %f11363, %f11364, %f11365, %f11366 }; 
	// end inline asm
	// begin inline asm
	mma.sync.aligned.m16n8k8.row.col.f32.bf16.bf16.f32    { %f11371, %f11372, %f11373, %f11374 },    { %r1, %r2 },            { %r3 },                { %f11371, %f11372, %f11373, %f11374 }; 
	// end inline asm
	// begin inline asm
	mma.sync.aligned.m16n8k8.row.col.f32.bf16.bf16.f32    { %f11363, %f11364, %f11365, %f11366 },    { %r1, %r2 },            { %r3 },                { %f11363, %f11364, %f11365, %f11366 }; 
	// end inline asm
	// begin inline asm
	mma.sync.aligned.m16n8k8.row.col.f32.bf16.bf16.f32    { %f11371, %f11372, %f11373, %f11374 },    { %r1, %r2 },            { %r3 },                { %f11371, %f11372, %f11373, %f11374 }; 
	// end inline asm
	// begin inline asm
	mma.sync.aligned.m16n8k8.row.col.f32.bf16.bf16.f32    { %f11363, %f11364, %f11365, %f11366 },    { %r1, %r2 },            { %r3 },                { %f11363, %f11364, %f11365, %f11366 }; 
	// end inline asm
	// begin inline asm
	mma.sync.aligned.m16n8k8.row.col.f32.bf16.bf16.f32    { %f11371, %f11372, %f11373, %f11374 },    { %r1, %r2 },            { %r3 },                { %f11371, %f11372, %f11373, %f11374 }; 
	// end inline asm
	// begin inline asm
	mma.sync.aligned.m16n8k8.row.col.f32.bf16.bf16.f32    { %f11363, %f11364, %f11365, %f11366 },    { %r1, %r2 },            { %r3 },                { %f11363, %f11364, %f11365, %f11366 }; 
	// end inline asm
	// begin inline asm
	mma.sync.aligned.m16n8k8.row.col.f32.bf16.bf16.f32    { %f11371, %f11372, %f11373, %f11374 },    { %r1, %r2 },            { %r3 },                { %f11371, %f11372, %f11373, %f11374 }; 
	// end inline asm
	// begin inline asm
	mma.sync.aligned.m16n8k8.row.col.f32.bf16.bf16.f32    { %f11363, %f11364, %f11365, %f11366 },    { %r1, %r2 },            { %r3 },                { %f11363, %f11364, %f11365, %f11366 }; 
	// end inline asm
	// begin inline asm
	mma.sync.aligned.m16n8k8.row.col.f32.bf16.bf16.f32    { %f11371, %f11372, %f11373, %f11374 },    { %r1, %r2 },            { %r3 },                { %f11371, %f11372, %f11373, %f11374 }; 
	// end inline asm
	// begin inline asm
	mma.sync.aligned.m16n8k8.row.col.f32.bf16.bf16.f32    { %f11363, %f11364, %f11365, %f11366 },    { %r1, %r2 },            { %r3 },                { %f11363, %f11364, %f11365, %f11366 }; 
	// end inline asm
	// begin inline asm
	mma.sync.aligned.m16n8k8.row.col.f32.bf16.bf16.f32    { %f11371, %f11372, %f11373, %f11374 },    { %r1, %r2 },            { %r3 },                { %f11371, %f11372, %f11373, %f11374 }; 
	// end inline asm
	// begin inline asm
	mma.sync.aligned.m16n8k8.row.col.f32.bf16.bf16.f32    { %f11363, %f11364, %f11365, %f11366 },    { %r1, %r2 },            { %r3 },                { %f11363, %f11364, %f11365, %f11366 }; 
	// end inline asm
	// begin inline asm
	mma.sync.aligned.m16n8k8.row.col.f32.bf16.bf16.f32    { %f11371, %f11372, %f11373, %f11374 },    { %r1, %r2 },            { %r3 },                { %f11371, %f11372, %f11373, %f11374 }; 
	// end inline asm
	// begin inline asm
	mma.sync.aligned.m16n8k8.row.col.f32.bf16.bf16.f32    { %f11363, %f11364, %f11365, %f11366 },    { %r1, %r2 },            { %r3 },                { %f11363, %f11364, %f11365, %f11366 }; 
	// end inline asm
	// begin inline asm
	mma.sync.aligned.m16n8k8.row.col.f32.bf16.bf16.f32    { %f11371, %f11372, %f11373, %f11374 },    { %r1, %r2 },            { %r3 },                { %f11371, %f11372, %f11373, %f11374 }; 
	// end inline asm
	// begin inline asm
	mma.sync.aligned.m16n8k8.row.col.f32.bf16.bf16.f32    { %f11363, %f11364, %f11365, %f11366 },    { %r1, %r2 },            { %r3 },                { %f11363, %f11364, %f11365, %f11366 }; 
	// end inline asm
	// begin inline asm
	mma.sync.aligned.m16n8k8.row.col.f32.bf16.bf16.f32    { %f11371, %f11372, %f11373, %f11374 },    { %r1, %r2 },            { %r3 },                { %f11371, %f11372, %f11373, %f11374 }; 
	// end inline asm
	// begin inline asm
	mma.sync.aligned.m16n8k8.row.col.f32.bf16.bf16.f32    { %f11363, %f11364, %f11365, %f11366 },    { %r1, %r2 },            { %r3 },                { %f11363, %f11364, %f11365, %f11366 }; 
	// end inline asm
	// begin inline asm
	mma.sync.aligned.m16n8k8.row.col.f32.bf16.bf16.f32    { %f11371, %f11372, %f11373, %f11374 },    { %r1, %r2 },            { %r3 },                { %f11371, %f11372, %f11373, %f11374 }; 
	// end inline asm
	// begin inline asm
	mma.sync.aligned.m16n8k8.row.col.f32.bf16.bf16.f32    { %f11363, %f11364, %f11365, %f11366 },    { %r1, %r2 },            { %r3 },                { %f11363, %f11364, %f11365, %f11366 }; 
	// end inline asm
	// begin inline asm
	mma.sync.aligned.m16n8k8.row.col.f32.bf16.bf16.f32    { %f11371, %f11372, %f11373, %f11374 },    { %r1, %r2 },            { %r3 },                { %f11371, %f11372, %f11373, %f11374 }; 
	// end inline asm
	// begin inline asm
	mma.sync.aligned.m16n8k8.row.col.f32.bf16.bf16.f32    { %f11363, %f11364, %f11365, %f11366 },    { %r1, %r2 },            { %r3 },                { %f11363, %f11364, %f11365, %f11366 }; 
	// end inline asm
	// begin inline asm
	mma.sync.aligned.m16n8k8.row.col.f32.bf16.bf16.f32    { %f11371, %f11372, %f11373, %f11374 },    { %r1, %r2 },            { %r3 },                { %f11371, %f11372, %f11373, %f11374 }; 
	// end inline asm
	// begin inline asm
	mma.sync.aligned.m16n8k8.row.col.f32.bf16.bf16.f32    { %f11363, %f11364, %f11365, %f11366 },    { %r1, %r2 },            { %r3 },                { %f11363, %f11364, %f11365, %f11366 }; 
	// end inline asm
	// begin inline asm
	mma.sync.aligned.m16n8k8.row.col.f32.bf16.bf16.f32    { %f11371, %f11372, %f11373, %f11374 },    { %r1, %r2 },            { %r3 },                { %f11371, %f11372, %f11373, %f11374 }; 
	// end inline asm
	// begin inline asm
	mma.sync.aligned.m16n8k8.row.col.f32.bf16.bf16.f32    { %f11363, %f11364, %f11365, %f11366 },    { %r1, %r2 },            { %r3 },                { %f11363, %f11364, %f11365, %f11366 }; 
	// end inline asm
	// begin inline asm
	mma.sync.aligned.m16n8k8.row.col.f32.bf16.bf16.f32    { %f11371, %f11372, %f11373, %f11374 },    { %r1, %r2 },            { %r3 },                { %f11371, %f11372, %f11373, %f11374 }; 
	// end inline asm
	// begin inline asm
	mma.sync.aligned.m16n8k8.row.col.f32.bf16.bf16.f32    { %f11363, %f11364, %f11365, %f11366 },    { %r1, %r2 },            { %r3 },                { %f11363, %f11364, %f11365, %f11366 }; 
	// end inline asm
	// begin inline asm
	mma.sync.aligned.m16n8k8.row.col.f32.bf16.bf16.f32    { %f11371, %f11372, %f11373, %f11374 },    { %r1, %r2 },            { %r3 },                { %f11371, %f11372, %f11373, %f11374 }; 
	// end inline asm
	// begin inline asm
	mma.sync.aligned.m16n8k8.row.col.f32.bf16.bf16.f32    { %f11363, %f11364, %f11365, %f11366 },    { %r1, %r2 },            { %r3 },                { %f11363, %f11364, %f11365, %f11366 }; 
	// end inline asm
	// begin inline asm
	mma.sync.aligned.m16n8k8.row.col.f32.bf16.bf16.f32    { %f11371, %f11372, %f11373, %f11374 },    { %r1, %r2 },            { %r3 },                { %f11371, %f11372, %f11373, %f11374 }; 
	// end inline asm
	// begin inline asm
	mma.sync.aligned.m16n8k8.row.col.f32.bf16.bf16.f32    { %f11363, %f11364, %f11365, %f11366 },    { %r1, %r2 },            { %r3 },                { %f11363, %f11364, %f11365, %f11366 }; 
	// end inline asm
	// begin inline asm
	mma.sync.aligned.m16n8k8.row.col.f32.bf16.bf16.f32    { %f11371, %f11372, %f11373, %f11374 },    { %r1, %r2 },            { %r3 },                { %f11371, %f11372, %f11373, %f11374 }; 
	// end inline asm
	// begin inline asm
	mma.sync.aligned.m16n8k8.row.col.f32.bf16.bf16.f32    { %f11363, %f11364, %f11365, %f11366 },    { %r1, %r2 },            { %r3 },                { %f11363, %f11364, %f11365, %f11366 }; 
	// end inline asm
	// begin inline asm
	mma.sync.aligned.m16n8k8.row.col.f32.bf16.bf16.f32    { %f11371, %f11372, %f11373, %f11374 },    { %r1, %r2 },            { %r3 },                { %f11371, %f11372, %f11373, %f11374 }; 
	// end inline asm
	// begin inline asm
	mma.sync.aligned.m16n8k8.row.col.f32.bf16.bf16.f32    { %f11363, %f11364, %f11365, %f11366 },    { %r1, %r2 },            { %r3 },                { %f11363, %f11364, %f11365, %f11366 }; 
	// end inline asm
	// begin inline asm
	mma.sync.aligned.m16n8k8.row.col.f32.bf16.bf16.f32    { %f11371, %f11372, %f11373, %f11374 },    { %r1, %r2 },            { %r3 },                { %f11371, %f11372, %f11373, %f11374 }; 
	// end inline asm
	// begin inline asm
	mma.sync.aligned.m16n8k8.row.col.f32.bf16.bf16.f32    { %f11363, %f11364, %f11365, %f11366 },    { %r1, %r2 },            { %r3 },                { %f11363, %f11364, %f11365, %f11366 }; 
	// end inline asm
	// begin inline asm
	mma.sync.aligned.m16n8k8.row.col.f32.bf16.bf16.f32    { %f11371, %f11372, %f11373, %f11374 },    { %r1, %r2 },            { %r3 },                { %f11371, %f11372, %f11373, %f11374 }; 
	// end inline asm
	// begin inline asm
	mma.sync.aligned.m16n8k8.row.col.f32.bf16.bf16.f32    { %f11363, %f11364, %f11365, %f11366 },    { %r1, %r2 },            { %r3 },                { %f11363, %f11364, %f11365, %f11366 }; 
	// end inline asm
	// begin inline asm
	mma.sync.aligned.m16n8k8.row.col.f32.bf16.bf16.f32    { %f11371, %f11372, %f11373, %f11374 },    { %r1, %r2 },            { %r3 },                { %f11371, %f11372, %f11373, %f11374 }; 
	// end inline asm
	// begin inline asm
	mma.sync.aligned.m16n8k8.row.col.f32.bf16.bf16.f32    { %f11363, %f11364, %f11365, %f11366 },    { %r1, %r2 },            { %r3 },                { %f11363, %f11364, %f11365, %f11366 }; 
	// end inline asm
	// begin inline asm
	mma.sync.aligned.m16n8k8.row.col.f32.bf16.bf16.f32    { %f11371, %f11372, %f11373, %f11374 },    { %r1, %r2 },            { %r3 },                { %f11371, %f11372, %f11373, %f11374 }; 
	// end inline asm
	// begin inline asm
	mma.sync.aligned.m16n8k8.row.col.f32.bf16.bf16.f32    { %f11363, %f11364, %f11365, %f11366 },    { %r1, %r2 },            { %r3 },                { %f11363, %f11364, %f11365, %f11366 }; 
	// end inline asm
	// begin inline asm
	mma.sync.aligned.m16n8k8.row.col.f32.bf16.bf16.f32    { %f11371, %f11372, %f11373, %f11374 },    { %r1, %r2 },            { %r3 },                { %f11371, %f11372, %f11373, %f11374 }; 
	// end inline asm
	// begin inline asm
	mma.sync.aligned.m16n8k8.row.col.f32.bf16.bf16.f32    { %f11363, %f11364, %f11365, %f11366 },    { %r1, %r2 },            { %r3 },                { %f11363, %f11364, %f11365, %f11366 }; 
	// end inline asm
	// begin inline asm
	mma.sync.aligned.m16n8k8.row.col.f32.bf16.bf16.f32    { %f11371, %f11372, %f11373, %f11374 },    { %r1, %r2 },            { %r3 },                { %f11371, %f11372, %f11373, %f11374 }; 
	// end inline asm
	// begin inline asm
	mma.sync.aligned.m16n8k8.row.col.f32.bf16.bf16.f32    { %f11363, %f11364, %f11365, %f11366 },    { %r1, %r2 },            { %r3 },                { %f11363, %f11364, %f11365, %f11366 }; 
	// end inline asm
	// begin inline asm
	mma.sync.aligned.m16n8k8.row.col.f32.bf16.bf16.f32    { %f11371, %f11372, %f11373, %f11374 },    { %r1, %r2 },            { %r3 },                { %f11371, %f11372, %f11373, %f11374 }; 
	// end inline asm
	// begin inline asm
	mma.sync.aligned.m16n8k8.row.col.f32.bf16.bf16.f32    { %f11363, %f11364, %f11365, %f11366 },    { %r1, %r2 },            { %r3 },                { %f11363, %f11364, %f11365, %f11366 }; 
	// end inline asm
	// begin inline asm
	mma.sync.aligned.m16n8k8.row.col.f32.bf16.bf16.f32    { %f11371, %f11372, %f11373, %f11374 },    { %r1, %r2 },            { %r3 },                { %f11371, %f11372, %f11373, %f11374 }; 
	// end inline asm
	// begin inline asm
	mma.sync.aligned.m16n8k8.row.col.f32.bf16.bf16.f32    { %f11363, %f11364, %f11365, %f11366 },    { %r1, %r2 },            { %r3 },                { %f11363, %f11364, %f11365, %f11366 }; 
	// end inline asm
	// begin inline asm
	mma.sync.aligned.m16n8k8.row.col.f32.bf16.bf16.f32    { %f11371, %f11372, %f11373, %f11374 },    { %r1, %r2 },            { %r3 },                { %f11371, %f11372, %f11373, %f11374 }; 
	// end inline asm
	// begin inline asm
	mma.sync.aligned.m16n8k8.row.col.f32.bf16.bf16.f32    { %f11363, %f11364, %f11365, %f11366 },    { %r1, %r2 },            { %r3 },                { %f11363, %f11364, %f11365, %f11366 }; 
	// end inline asm
	// begin inline asm
	mma.sync.aligned.m16n8k8.row.col.f32.bf16.bf16.f32    { %f11371, %f11372, %f11373, %f11374 },    { %r1, %r2 },            { %r3 },                { %f11371, %f11372, %f11373, %f11374 }; 
	// end inline asm
	// begin inline asm
	mma.sync.aligned.m16n8k8.row.col.f32.bf16.bf16.f32    { %f11363, %f11364, %f11365, %f11366 },    { %r1, %r2 },            { %r3 },                { %f11363, %f11364, %f11365, %f11366 }; 
	// end inline asm
	// begin inline asm
	mma.sync.aligned.m16n8k8.row.col.f32.bf16.bf16.f32    { %f11371, %f11372, %f11373, %f11374 },    { %r1, %r2 },            { %r3 },                { %f11371, %f11372, %f11373, %f11374 }; 
	// end inline asm
	// begin inline asm
	mma.sync.aligned.m16n8k8.row.col.f32.bf16.bf16.f32    { %f11363, %f11364, %f11365, %f11366 },    { %r1, %r2 },            { %r3 },                { %f11363, %f11364, %f11365, %f11366 }; 
	// end inline asm
	// begin inline asm
	mma.sync.aligned.m16n8k8.row.col.f32.bf16.bf16.f32    { %f11371, %f11372, %f11373, %f11374 },    { %r1, %r2 },            { %r3 },                { %f11371, %f11372, %f11373, %f11374 }; 
	// end inline asm
	// begin inline asm
	mma.sync.aligned.m16n8k8.row.col.f32.bf16.bf16.f32    { %f11363, %f11364, %f11365, %f11366 },    { %r1, %r2 },            { %r3 },                { %f11363, %f11364, %f11365, %f11366 }; 
	// end inline asm
	// begin inline asm
	mma.sync.aligned.m16n8k8.row.col.f32.bf16.bf16.f32    { %f11371, %f11372, %f11373, %f11374 },    { %r1, %r2 },            { %r3 },                { %f11371, %f11372, %f11373, %f11374 }; 
	// end inline asm
	// begin inline asm
	mma.sync.aligned.m16n8k8.row.col.f32.bf16.bf16.f32    { %f11363, %f11364, %f11365, %f11366 },    { %r1, %r2 },            { %r3 },                { %f11363, %f11364, %f11365, %f11366 }; 
	// end inline asm
	// begin inline asm
	mma.sync.aligned.m16n8k8.row.col.f32.bf16.bf16.f32    { %f11371, %f11372, %f11373, %f11374 },    { %r1, %r2 },            { %r3 },                { %f11371, %f11372, %f11373, %f11374 }; 
	// end inline asm
	// begin inline asm
	mma.sync.aligned.m16n8k8.row.col.f32.bf16.bf16.f32    { %f11363, %f11364, %f11365, %f11366 },    { %r1, %r2 },            { %r3 },                { %f11363, %f11364, %f11365, %f11366 }; 
	// end inline asm
	// begin inline asm
	mma.sync.aligned.m16n8k8.row.col.f32.bf16.bf16.f32    { %f11371, %f11372, %f11373, %f11374 },    { %r1, %r2 },            { %r3 },                { %f11371, %f11372, %f11373, %f11374 }; 
	// end inline asm
	// begin inline asm
	mma.sync.aligned.m16n8k8.row.col.f32.bf16.bf16.f32    { %f11363, %f11364, %f11365, %f11366 },    { %r1, %r2 },            { %r3 },                { %f11363, %f11364, %f11365, %f11366 }; 
	// end inline asm
	// begin inline asm
	mma.sync.aligned.m16n8k8.row.col.f32.bf16.bf16.f32    { %f11371, %f11372, %f11373, %f11374 },    { %r1, %r2 },            { %r3 },                { %f11371, %f11372, %f11373, %f11374 }; 
	// end inline asm
	// begin inline asm
	mma.sync.aligned.m16n8k8.row.col.f32.bf16.bf16.f32    { %f11363, %f11364, %f11365, %f11366 },    { %r1, %r2 },            { %r3 },                { %f11363, %f11364, %f11365, %f11366 }; 
	// end inline asm
	// begin inline asm
	mma.sync.aligned.m16n8k8.row.col.f32.bf16.bf16.f32    { %f11371, %f11372, %f11373, %f11374 },    { %r1, %r2 },            { %r3 },                { %f11371, %f11372, %f11373, %f11374 }; 
	// end inline asm
	// begin inline asm
	mma.sync.aligned.m16n8k8.row.col.f32.bf16.bf16.f32    { %f11363, %f11364, %f11365, %f11366 },    { %r1, %r2 },            { %r3 },                { %f11363, %f11364, %f11365, %f11366 }; 
	// end inline asm
	// begin inline asm
	mma.sync.aligned.m16n8k8.row.col.f32.bf16.bf16.f32    { %f11371, %f11372, %f11373, %f11374 },    { %r1, %r2 },            { %r3 },                { %f11371, %f11372, %f11373, %f11374 }; 
	// end inline asm
	// begin inline asm
	mma.sync.aligned.m16n8k8.row.col.f32.bf16.bf16.f32    { %f11363, %f11364, %f11365, %f11366 },    { %r1, %r2 },            { %r3 },                { %f11363, %f11364, %f11365, %f11366 }; 
	// end inline asm
	// begin inline asm
	mma.sync.aligned.m16n8k8.row.col.f32.bf16.bf16.f32    { %f11371, %f11372, %f11373, %f11374 },    { %r1, %r2 },            { %r3 },                { %f11371, %f11372, %f11373, %f11374 }; 
	// end inline asm
	// begin inline asm
	mma.sync.aligned.m16n8k8.row.col.f32.bf16.bf16.f32    { %f11363, %f11364, %f11365, %f11366 },    { %r1, %r2 },            { %r3 },                { %f11363, %f11364, %f11365, %f11366 }; 
	// end inline asm
	// begin inline asm
	mma.sync.aligned.m16n8k8.row.col.f32.bf16.bf16.f32    { %f11371, %f11372, %f11373, %f11374 },    { %r1, %r2 },            { %r3 },                { %f11371, %f11372, %f11373, %f11374 }; 
	// end inline asm
	// begin inline asm
	mma.sync.aligned.m16n8k8.row.col.f32.bf16.bf16.f32    { %f11363, %f11364, %f11365, %f11366 },    { %r1, %r2 },            { %r3 },                { %f11363, %f11364, %f11365, %f11366 }; 
	// end inline asm
	// begin inline asm
	mma.sync.aligned.m16n8k8.row.col.f32.bf16.bf16.f32    { %f11371, %f11372, %f11373, %f11374 },    { %r1, %r2 },            { %r3 },                { %f11371, %f11372, %f11373, %f11374 }; 
	// end inline asm
	// begin inline asm
	mma.sync.aligned.m16n8k8.row.col.f32.bf16.bf16.f32    { %f11363, %f11364, %f11365, %f11366 },    { %r1, %r2 },            { %r3 },                { %f11363, %f11364, %f11365, %f11366 }; 
	// end inline asm
	// begin inline asm
	mma.sync.aligned.m16n8k8.row.col.f32.bf16.bf16.f32    { %f11371, %f11372, %f11373, %f11374 },    { %r1, %r2 },            { %r3 },                { %f11371, %f11372, %f11373, %f11374 }; 
	// end inline asm
	// begin inline asm
	mma.sync.aligned.m16n8k8.row.col.f32.bf16.bf16.f32    { %f11363, %f11364, %f11365, %f11366 },    { %r1, %r2 },            { %r3 },                { %f11363, %f11364, %f11365, %f11366 }; 
	// end inline asm
	// begin inline asm
	mma.sync.aligned.m16n8k8.row.col.f32.bf16.bf16.f32    { %f11371, %f11372, %f11373, %f11374 },    { %r1, %r2 },            { %r3 },                { %f11371, %f11372, %f11373, %f11374 }; 
	// end inline asm
	// begin inline asm
	mma.sync.aligned.m16n8k8.row.col.f32.bf16.bf16.f32    { %f11363, %f11364, %f11365, %f11366 },    { %r1, %r2 },            { %r3 },                { %f11363, %f11364, %f11365, %f11366 }; 
	// end inline asm
	// begin inline asm
	mma.sync.aligned.m16n8k8.row.col.f32.bf16.bf16.f32    { %f11371, %f11372, %f11373, %f11374 },    { %r1, %r2 },            { %r3 },                { %f11371, %f11372, %f11373, %f11374 }; 
	// end inline asm
	// begin inline asm
	mma.sync.aligned.m16n8k8.row.col.f32.bf16.bf16.f32    { %f11363, %f11364, %f11365, %f11366 },    { %r1, %r2 },            { %r3 },                { %f11363, %f11364, %f11365, %f11366 }; 
	// end inline asm
	// begin inline asm
	mma.sync.aligned.m16n8k8.row.col.f32.bf16.bf16.f32    { %f11371, %f11372, %f11373, %f11374 },    { %r1, %r2 },            { %r3 },                { %f11371, %f11372, %f11373, %f11374 }; 
	// end inline asm
	// begin inline asm
	mma.sync.aligned.m16n8k8.row.col.f32.bf16.bf16.f32    { %f11363, %f11364, %f11365, %f11366 },    { %r1, %r2 },            { %r3 },                { %f11363, %f11364, %f11365, %f11366 }; 
	// end inline asm
	// begin inline asm
	mma.sync.aligned.m16n8k8.row.col.f32.bf16.bf16.f32    { %f11371, %f11372, %f11373, %f11374 },    { %r1, %r2 },            { %r3 },                { %f11371, %f11372, %f11373, %f11374 }; 
	// end inline asm
	// begin inline asm
	mma.sync.aligned.m16n8k8.row.col.f32.bf16.bf16.f32    { %f11363, %f11364, %f11365, %f11366 },    { %r1, %r2 },            { %r3 },                { %f11363, %f11364, %f11365, %f11366 }; 
	// end inline asm
	// begin inline asm
	mma.sync.aligned.m16n8k8.row.col.f32.bf16.bf16.f32    { %f11371, %f11372, %f11373, %f11374 },    { %r1, %r2 },            { %r3 },                { %f11371, %f11372, %f11373, %f11374 }; 
	// end inline asm
	// begin inline asm
	mma.sync.aligned.m16n8k8.row.col.f32.bf16.bf16.f32    { %f11363, %f11364, %f11365, %f11366 },    { %r1, %r2 },            { %r3 },                { %f11363, %f11364, %f11365, %f11366 }; 
	// end inline asm
	// begin inline asm
	mma.sync.aligned.m16n8k8.row.col.f32.bf16.bf16.f32    { %f11371, %f11372, %f11373, %f11374 },    { %r1, %r2 },            { %r3 },                { %f11371, %f11372, %f11373, %f11374 }; 
	// end inline asm
	// begin inline asm
	mma.sync.aligned.m16n8k8.row.col.f32.bf16.bf16.f32    { %f11363, %f11364, %f11365, %f11366 },    { %r1, %r2 },            { %r3 },                { %f11363, %f11364, %f11365, %f11366 }; 
	// end inline asm
	// begin inline asm
	mma.sync.aligned.m16n8k8.row.col.f32.bf16.bf16.f32    { %f11371, %f11372, %f11373, %f11374 },    { %r1, %r2 },            { %r3 },                { %f11371, %f11372, %f11373, %f11374 }; 
	// end inline asm
	// begin inline asm
	mma.sync.aligned.m16n8k8.row.col.f32.bf16.bf16.f32    { %f11363, %f11364, %f11365, %f11366 },    { %r1, %r2 },            { %r3 },                { %f11363, %f11364, %f11365, %f11366 }; 
	// end inline asm
	// begin inline asm
	mma.sync.aligned.m16n8k8.row.col.f32.bf16.bf16.f32    { %f11371, %f11372, %f11373, %f11374 },    { %r1, %r2 },            { %r3 },                { %f11371, %f11372, %f11373, %f11374 }; 
	// end inline asm
	// begin inline asm
	mma.sync.aligned.m16n8k8.row.col.f32.bf16.bf16.f32    { %f11363, %f11364, %f11365, %f11366 },    { %r1, %r2 },            { %r3 },                { %f11363, %f11364, %f11365, %f11366 }; 
	// end inline asm
	// begin inline asm
	mma.sync.aligned.m16n8k8.row.col.f32.bf16.bf16.f32    { %f11371, %f11372, %f11373, %f11374 },    { %r1, %r2 },            { %r3 },                { %f11371, %f11372, %f11373, %f11374 }; 
	// end inline asm
	// begin inline asm
	mma.sync.aligned.m16n8k8.row.col.f32.bf16.bf16.f32    { %f11363, %f11364, %f11365, %f11366 },    { %r1, %r2 },            { %r3 },                { %f11363, %f11364, %f11365, %f11366 }; 
	// end inline asm
	// begin inline asm
	mma.sync.aligned.m16n8k8.row.col.f32.bf16.bf16.f32    { %f11371, %f11372, %f11373, %f11374 },    { %r1, %r2 },            { %r3 },                { %f11371, %f11372, %f11373, %f11374 }; 
	// end inline asm
	// begin inline asm
	mma.sync.aligned.m16n8k8.row.col.f32.bf16.bf16.f32    { %f11363, %f11364, %f11365, %f11366 },    { %r1, %r2 },            { %r3 },                { %f11363, %f11364, %f11365, %f11366 }; 
	// end inline asm
	// begin inline asm
	mma.sync.aligned.m16n8k8.row.col.f32.bf16.bf16.f32    { %f11371, %f11372, %f11373, %f11374 },    { %r1, %r2 },            { %r3 },                { %f11371, %f11372, %f11373, %f11374 }; 
	// end inline asm
	// begin inline asm
	mma.sync.aligned.m16n8k8.row.col.f32.bf16.bf16.f32    { %f11363, %f11364, %f11365, %f11366 },    { %r1, %r2 },            { %r3 },                { %f11363, %f11364, %f11365, %f11366 }; 
	// end inline asm
	// begin inline asm
	mma.sync.aligned.m16n8k8.row.col.f32.bf16.bf16.f32    { %f11371, %f11372, %f11373, %f11374 },    { %r1, %r2 },            { %r3 },                { %f11371, %f11372, %f11373, %f11374 }; 
	// end inline asm
	// begin inline asm
	mma.sync.aligned.m16n8k8.row.col.f32.bf16.bf16.f32    { %f11363, %f11364, %f11365, %f11366 },    { %r1, %r2 },            { %r3 },                { %f11363, %f11364, %f11365, %f11366 }; 
	// end inline asm
	// begin inline asm
	mma.sync.aligned.m16n8k8.row.col.f32.bf16.bf16.f32    { %f11371, %f11372, %f11373, %f11374 },    { %r1, %r2 },            { %r3 },                { %f11371, %f11372, %f11373, %f11374 }; 
	// end inline asm
	// begin inline asm
	mma.sync.aligned.m16n8k8.row.col.f32.bf16.bf16.f32    { %f11363, %f11364, %f11365, %f11366 },    { %r1, %r2 },            { %r3 },                { %f11363, %f11364, %f11365, %f11366 }; 
	// end inline asm
	// begin inline asm
	mma.sync.aligned.m16n8k8.row.col.f32.bf16.bf16.f32    { %f11371, %f11372, %f11373, %f11374 },    { %r1, %r2 },            { %r3 },                { %f11371, %f11372, %f11373, %f11374 }; 
	// end inline asm
	// begin inline asm
	mma.sync.aligned.m16n8k8.row.col.f32.bf16.bf16.f32    { %f11363, %f11364, %f11365, %f11366 },    { %r1, %r2 },            { %r3 },                { %f11363, %f11364, %f11365, %f11366 }; 
	// end inline asm
	// begin inline asm
	mma.sync.aligned.m16n8k8.row.col.f32.bf16.bf16.f32    { %f11371, %f11372, %f11373, %f11374 },    { %r1, %r2 },            { %r3 },                { %f11371, %f11372, %f11373, %f11374 }; 
	// end inline asm
	// begin inline asm
	mma.sync.aligned.m16n8k8.row.col.f32.bf16.bf16.f32    { %f11363, %f11364, %f11365, %f11366 },    { %r1, %r2 },            { %r3 },                { %f11363, %f11364, %f11365, %f11366 }; 
	// end inline asm
	// begin inline asm
	mma.sync.aligned.m16n8k8.row.col.f32.bf16.bf16.f32    { %f11371, %f11372, %f11373, %f11374 },    { %r1, %r2 },            { %r3 },                { %f11371, %f11372, %f11373, %f11374 }; 
	// end inline asm
	// begin inline asm
	mma.sync.aligned.m16n8k8.row.col.f32.bf16.bf16.f32    { %f11363, %f11364, %f11365, %f11366 },    { %r1, %r2 },            { %r3 },                { %f11363, %f11364, %f11365, %f11366 }; 
	// end inline asm
	// begin inline asm
	mma.sync.aligned.m16n8k8.row.col.f32.bf16.bf16.f32    { %f11371, %f11372, %f11373, %f11374 },    { %r1, %r2 },            { %r3 },                { %f11371, %f11372, %f11373, %f11374 }; 
	// end inline asm
	// begin inline asm
	mma.sync.aligned.m16n8k8.row.col.f32.bf16.bf16.f32    { %f11363, %f11364, %f11365, %f11366 },    { %r1, %r2 },            { %r3 },                { %f11363, %f11364, %f11365, %f11366 }; 
	// end inline asm
	// begin inline asm
	mma.sync.aligned.m16n8k8.row.col.f32.bf16.bf16.f32    { %f11371, %f11372, %f11373, %f11374 },    { %r1, %r2 },            { %r3 },                { %f11371, %f11372, %f11373, %f11374 }; 
	// end inline asm
	// begin inline asm
	mma.sync.aligned.m16n8k8.row.col.f32.bf16.bf16.f32    { %f11363, %f11364, %f11365, %f11366 },    { %r1, %r2 },            { %r3 },                { %f11363, %f11364, %f11365, %f11366 }; 
	// end inline asm
	// begin inline asm
	mma.sync.aligned.m16n8k8.row.col.f32.bf16.bf16.f32    { %f11371, %f11372, %f11373, %f11374 },    { %r1, %r2 },            { %r3 },                { %f11371, %f11372, %f11373, %f11374 }; 
	// end inline asm
	// begin inline asm
	mma.sync.aligned.m16n8k8.row.col.f32.bf16.bf16.f32    { %f11363, %f11364, %f11365, %f11366 },    { %r1, %r2 },            { %r3 },                { %f11363, %f11364, %f11365, %f11366 }; 
	// end inline asm
	// begin inline asm
	mma.sync.aligned.m16n8k8.row.col.f32.bf16.bf16.f32    { %f11371, %f11372, %f11373, %f11374 },    { %r1, %r2 },            { %r3 },                { %f11371, %f11372, %f11373, %f11374 }; 
	// end inline asm
	// begin inline asm
	mma.sync.aligned.m16n8k8.row.col.f32.bf16.bf16.f32    { %f11363, %f11364, %f11365, %f11366 },    { %r1, %r2 },            { %r3 },                { %f11363, %f11364, %f11365, %f11366 }; 
	// end inline asm
	// begin inline asm
	mma.sync.aligned.m16n8k8.row.col.f32.bf16.bf16.f32    { %f11371, %f11372, %f11373, %f11374 },    { %r1, %r2 },            { %r3 },                { %f11371, %f11372, %f11373, %f11374 }; 
	// end inline asm
	// begin inline asm
	mma.sync.aligned.m16n8k8.row.col.f32.bf16.bf16.f32    { %f11363, %f11364, %f11365, %f11366 },    { %r1, %r2 },            { %r3 },                { %f11363, %f11364, %f11365, %f11366 }; 
	// end inline asm
	// begin inline asm
	mma.sync.aligned.m16n8k8.row.col.f32.bf16.bf16.f32    { %f11371, %f11372, %f11373, %f11374 },    { %r1, %r2 },            { %r3 },                { %f11371, %f11372, %f11373, %f11374 }; 
	// end inline asm
	// begin inline asm
	mma.sync.aligned.m16n8k8.row.col.f32.bf16.bf16.f32    { %f11363, %f11364, %f11365, %f11366 },    { %r1, %r2 },            { %r3 },                { %f11363, %f11364, %f11365, %f11366 }; 
	// end inline asm
	// begin inline asm
	mma.sync.aligned.m16n8k8.row.col.f32.bf16.bf16.f32    { %f11371, %f11372, %f11373, %f11374 },    { %r1, %r2 },            { %r3 },                { %f11371, %f11372, %f11373, %f11374 }; 
	// end inline asm
	// begin inline asm
	mma.sync.aligned.m16n8k8.row.col.f32.bf16.bf16.f32    { %f11363, %f11364, %f11365, %f11366 },    { %r1, %r2 },            { %r3 },                { %f11363, %f11364, %f11365, %f11366 }; 
	// end inline asm
	// begin inline asm
	mma.sync.aligned.m16n8k8.row.col.f32.bf16.bf16.f32    { %f11371, %f11372, %f11373, %f11374 },    { %r1, %r2 },            { %r3 },                { %f11371, %f11372, %f11373, %f11374 }; 
	// end inline asm
	// begin inline asm
	mma.sync.aligned.m16n8k8.row.col.f32.bf16.bf16.f32    { %f11363, %f11364, %f11365, %f11366 },    { %r1, %r2 },            { %r3 },                { %f11363, %f11364, %f11365, %f11366 }; 
	// end inline asm
	// begin inline asm
	mma.sync.aligned.m16n8k8.row.col.f32.bf16.bf16.f32    { %f11371, %f11372, %f11373, %f11374 },    { %r1, %r2 },            { %r3 },                { %f11371, %f11372, %f11373, %f11374 }; 
	// end inline asm
	// begin inline asm
	mma.sync.aligned.m16n8k8.row.col.f32.bf16.bf16.f32    { %f11363, %f11364, %f11365, %f11366 },    { %r1, %r2 },            { %r3 },                { %f11363, %f11364, %f11365, %f11366 }; 
	// end inline asm
	// begin inline asm
	mma.sync.aligned.m16n8k8.row.col.f32.bf16.bf16.f32    { %f11371, %f11372, %f11373, %f11374 },    { %r1, %r2 },            { %r3 },                { %f11371, %f11372, %f11373, %f11374 }; 
	// end inline asm
	// begin inline asm
	mma.sync.aligned.m16n8k8.row.col.f32.bf16.bf16.f32    { %f11363, %f11364, %f11365, %f11366 },    { %r1, %r2 },            { %r3 },                { %f11363, %f11364, %f11365, %f11366 }; 
	// end inline asm
	// begin inline asm
	mma.sync.aligned.m16n8k8.row.col.f32.bf16.bf16.f32    { %f11371, %f11372, %f11373, %f11374 },    { %r1, %r2 },            { %r3 },                { %f11371, %f11372, %f11373, %f11374 }; 
	// end inline asm
	// begin inline asm
	mma.sync.aligned.m16n8k8.row.col.f32.bf16.bf16.f32    { %f11363, %f11364, %f11365, %f11366 },    { %r1, %r2 },            { %r3 },                { %f11363, %f11364, %f11365, %f11366 }; 
	// end inline asm
	// begin inline asm
	mma.sync.aligned.m16n8k8.row.col.f32.bf16.bf16.f32    { %f11371, %f11372, %f11373, %f11374 },    { %r1, %r2 },            { %r3 },                { %f11371, %f11372, %f11373, %f11374 }; 
	// end inline asm
	// begin inline asm
	mma.sync.aligned.m16n8k8.row.col.f32.bf16.bf16.f32    { %f11363, %f11364, %f11365, %f11366 },    { %r1, %r2 },            { %r3 },                { %f11363, %f11364, %f11365, %f11366 }; 
	// end inline asm
	// begin inline asm
	mma.sync.aligned.m16n8k8.row.col.f32.bf16.bf16.f32    { %f11371, %f11372, %f11373, %f11374 },    { %r1, %r2 },            { %r3 },                { %f11371, %f11372, %f11373, %f11374 }; 
	// end inline asm
	// begin inline asm
	mma.sync.aligned.m16n8k8.row.col.f32.bf16.bf16.f32    { %f11363, %f11364, %f11365, %f11366 },    { %r1, %r2 },            { %r3 },                { %f11363, %f11364, %f11365, %f11366 }; 
	// end inline asm
	// begin inline asm
	mma.sync.aligned.m16n8k8.row.col.f32.bf16.bf16.f32    { %f11371, %f11372, %f11373, %f11374 },    { %r1, %r2 },            { %r3 },                { %f11371, %f11372, %f11373, %f11374 }; 
	// end inline asm
	// begin inline asm
	mma.sync.aligned.m16n8k8.row.col.f32.bf16.bf16.f32    { %f11363, %f11364, %f11365, %f11366 },    { %r1, %r2 },            { %r3 },                { %f11363, %f11364, %f11365, %f11366 }; 
	// end inline asm
	// begin inline asm
	mma.sync.aligned.m16n8k8.row.col.f32.bf16.bf16.f32    { %f11371, %f11372, %f11373, %f11374 },    { %r1, %r2 },            { %r3 },                { %f11371, %f11372, %f11373, %f11374 }; 
	// end inline asm
	// begin inline asm
	mma.sync.aligned.m16n8k8.row.col.f32.bf16.bf16.f32    { %f11363, %f11364, %f11365, %f11366 },    { %r1, %r2 },            { %r3 },                { %f11363, %f11364, %f11365, %f11366 }; 
	// end inline asm
	// begin inline asm
	mma.sync.aligned.m16n8k8.row.col.f32.bf16.bf16.f32    { %f11371, %f11372, %f11373, %f11374 },    { %r1, %r2 },            { %r3 },                { %f11371, %f11372, %f11373, %f11374 }; 
	// end inline asm
	// begin inline asm
	mma.sync.aligned.m16n8k8.row.col.f32.bf16.bf16.f32    { %f11363, %f11364, %f11365, %f11366 },    { %r1, %r2 },            { %r3 },                { %f11363, %f11364, %f11365, %f11366 }; 
	// end inline asm
	// begin inline asm
	mma.sync.aligned.m16n8k8.row.col.f32.bf16.bf16.f32    { %f11371, %f11372, %f11373, %f11374 },    { %r1, %r2 },            { %r3 },                { %f11371, %f11372, %f11373, %f11374 }; 
	// end inline asm
	// begin inline asm
	mma.sync.aligned.m16n8k8.row.col.f32.bf16.bf16.f32    { %f11363, %f11364, %f11365, %f11366 },    { %r1, %r2 },            { %r3 },                { %f11363, %f11364, %f11365, %f11366 }; 
	// end inline asm
	// begin inline asm
	mma.sync.aligned.m16n8k8.row.col.f32.bf16.bf16.f32    { %f11371, %f11372, %f11373, %f11374 },    { %r1, %r2 },            { %r3 },                { %f11371, %f11372, %f11373, %f11374 }; 
	// end inline asm
	// begin inline asm
	mma.sync.aligned.m16n8k8.row.col.f32.bf16.bf16.f32    { %f11363, %f11364, %f11365, %f11366 },    { %r1, %r2 },            { %r3 },                { %f11363, %f11364, %f11365, %f11366 }; 
	// end inline asm
	// begin inline asm
	mma.sync.aligned.m16n8k8.row.col.f32.bf16.bf16.f32    { %f11371, %f11372, %f11373, %f11374 },    { %r1, %r2 },            { %r3 },                { %f11371, %f11372, %f11373, %f11374 }; 
	// end inline asm
	// begin inline asm
	mma.sync.aligned.m16n8k8.row.col.f32.bf16.bf16.f32    { %f11363, %f11364, %f11365, %f11366 },    { %r1, %r2 },            { %r3 },                { %f11363, %f11364, %f11365, %f11366 }; 
	// end inline asm
	// begin inline asm
	mma.sync.aligned.m16n8k8.row.col.f32.bf16.bf16.f32    { %f11371, %f11372, %f11373, %f11374 },    { %r1, %r2 },            { %r3 },                { %f11371, %f11372, %f11373, %f11374 }; 
	// end inline asm
	// begin inline asm
	mma.sync.aligned.m16n8k8.row.col.f32.bf16.bf16.f32    { %f11363, %f11364, %f11365, %f11366 },    { %r1, %r2 },            { %r3 },                { %f11363, %f11364, %f11365, %f11366 }; 
	// end inline asm
	// begin inline asm
	mma.sync.aligned.m16n8k8.row.col.f32.bf16.bf16.f32    { %f11371, %f11372, %f11373, %f11374 },    { %r1, %r2 },            { %r3 },                { %f11371, %f11372, %f11373, %f11374 }; 
	// end inline asm
	// begin inline asm
	mma.sync.aligned.m16n8k8.row.col.f32.bf16.bf16.f32    { %f11363, %f11364, %f11365, %f11366 },    { %r1, %r2 },            { %r3 },                { %f11363, %f11364, %f11365, %f11366 }; 
	// end inline asm
	// begin inline asm
	mma.sync.aligned.m16n8k8.row.col.f32.bf16.bf16.f32    { %f11371, %f11372, %f11373, %f11374 },    { %r1, %r2 },            { %r3 },                { %f11371, %f11372, %f11373, %f11374 }; 
	// end inline asm
	// begin inline asm
	mma.sync.aligned.m16n8k8.row.col.f32.bf16.bf16.f32    { %f11363, %f11364, %f11365, %f11366 },    { %r1, %r2 },            { %r3 },                { %f11363, %f11364, %f11365, %f11366 }; 
	// end inline asm
	// begin inline asm
	mma.sync.aligned.m16n8k8.row.col.f32.bf16.bf16.f32    { %f11371, %f11372, %f11373, %f11374 },    { %r1, %r2 },            { %r3 },                { %f11371, %f11372, %f11373, %f11374 }; 
	// end inline asm
	// begin inline asm
	mma.sync.aligned.m16n8k8.row.col.f32.bf16.bf16.f32    { %f11363, %f11364, %f11365, %f11366 },    { %r1, %r2 },            { %r3 },                { %f11363, %f11364, %f11365, %f11366 }; 
	// end inline asm
	// begin inline asm
	mma.sync.aligned.m16n8k8.row.col.f32.bf16.bf16.f32    { %f11371, %f11372, %f11373, %f11374 },    { %r1, %r2 },            { %r3 },                { %f11371, %f11372, %f11373, %f11374 }; 
	// end inline asm
	// begin inline asm
	mma.sync.aligned.m16n8k8.row.col.f32.bf16.bf16.f32    { %f11363, %f11364, %f11365, %f11366 },    { %r1, %r2 },            { %r3 },                { %f11363, %f11364, %f11365, %f11366 }; 
	// end inline asm
	// begin inline asm
	mma.sync.aligned.m16n8k8.row.col.f32.bf16.bf16.f32    { %f11371, %f11372, %f11373, %f11374 },    { %r1, %r2 },            { %r3 },                { %f11371, %f11372, %f11373, %f11374 }; 
	// end inline asm
	// begin inline asm
	mma.sync.aligned.m16n8k8.row.col.f32.bf16.bf16.f32    { %f11363, %f11364, %f11365, %f11366 },    { %r1, %r2 },            { %r3 },                { %f11363, %f11364, %f11365, %f11366 }; 
	// end inline asm
	// begin inline asm
	mma.sync.aligned.m16n8k8.row.col.f32.bf16.bf16.f32    { %f11371, %f11372, %f11373, %f11374 },    { %r1, %r2 },            { %r3 },                { %f11371, %f11372, %f11373, %f11374 }; 
	// end inline asm
	// begin inline asm
	mma.sync.aligned.m16n8k8.row.col.f32.bf16.bf16.f32    { %f11363, %f11364, %f11365, %f11366 },    { %r1, %r2 },            { %r3 },                { %f11363, %f11364, %f11365, %f11366 }; 
	// end inline asm
	// begin inline asm
	mma.sync.aligned.m16n8k8.row.col.f32.bf16.bf16.f32    { %f11371, %f11372, %f11373, %f11374 },    { %r1, %r2 },            { %r3 },                { %f11371, %f11372, %f11373, %f11374 }; 
	// end inline asm
	// begin inline asm
	mma.sync.aligned.m16n8k8.row.col.f32.bf16.bf16.f32    { %f11363, %f11364, %f11365, %f11366 },    { %r1, %r2 },            { %r3 },                { %f11363, %f11364, %f11365, %f11366 }; 
	// end inline asm
	// begin inline asm
	mma.sync.aligned.m16n8k8.row.col.f32.bf16.bf16.f32    { %f11371, %f11372, %f11373, %f11374 },    { %r1, %r2 },            { %r3 },                { %f11371, %f11372, %f11373, %f11374 }; 
	// end inline asm
	// begin inline asm
	mma.sync.aligned.m16n8k8.row.col.f32.bf16.bf16.f32    { %f11363, %f11364, %f11365, %f11366 },    { %r1, %r2 },            { %r3 },                { %f11363, %f11364, %f11365, %f11366 }; 
	// end inline asm
	// begin inline asm
	mma.sync.aligned.m16n8k8.row.col.f32.bf16.bf16.f32    { %f11371, %f11372, %f11373, %f11374 },    { %r1, %r2 },            { %r3 },                { %f11371, %f11372, %f11373, %f11374 }; 
	// end inline asm
	// begin inline asm
	mma.sync.aligned.m16n8k8.row.col.f32.bf16.bf16.f32    { %f11363, %f11364, %f11365, %f11366 },    { %r1, %r2 },            { %r3 },                { %f11363, %f11364, %f11365, %f11366 }; 
	// end inline asm
	// begin inline asm
	mma.sync.aligned.m16n8k8.row.col.f32.bf16.bf16.f32    { %f11371, %f11372, %f11373, %f11374 },    { %r1, %r2 },            { %r3 },                { %f11371, %f11372, %f11373, %f11374 }; 
	// end inline asm
	// begin inline asm
	mma.sync.aligned.m16n8k8.row.col.f32.bf16.bf16.f32    { %f11363, %f11364, %f11365, %f11366 },    { %r1, %r2 },            { %r3 },                { %f11363, %f11364, %f11365, %f11366 }; 
	// end inline asm
	// begin inline asm
	mma.sync.aligned.m16n8k8.row.col.f32.bf16.bf16.f32    { %f11371, %f11372, %f11373, %f11374 },    { %r1, %r2 },            { %r3 },                { %f11371, %f11372, %f11373, %f11374 }; 
	// end inline asm
	// begin inline asm
	mma.sync.aligned.m16n8k8.row.col.f32.bf16.bf16.f32    { %f11363, %f11364, %f11365, %f11366 },    { %r1, %r2 },            { %r3 },                { %f11363, %f11364, %f11365, %f11366 }; 
	// end inline asm
	// begin inline asm
	mma.sync.aligned.m16n8k8.row.col.f32.bf16.bf16.f32    { %f11371, %f11372, %f11373, %f11374 },    { %r1, %r2 },            { %r3 },                { %f11371, %f11372, %f11373, %f11374 }; 
	// end inline asm
	// begin inline asm
	mma.sync.aligned.m16n8k8.row.col.f32.bf16.bf16.f32    { %f11363, %f11364, %f11365, %f11366 },    { %r1, %r2 },            { %r3 },                { %f11363, %f11364, %f11365, %f11366 }; 
	// end inline asm
	// begin inline asm
	mma.sync.aligned.m16n8k8.row.col.f32.bf16.bf16.f32    { %f11371, %f11372, %f11373, %f11374 },    { %r1, %r2 },            { %r3 },                { %f11371, %f11372, %f11373, %f11374 }; 
	// end inline asm
	// begin inline asm
	mma.sync.aligned.m16n8k8.row.col.f32.bf16.bf16.f32    { %f11363, %f11364, %f11365, %f11366 },    { %r1, %r2 },            { %r3 },                { %f11363, %f11364, %f11365, %f11366 }; 
	// end inline asm
	// begin inline asm
	mma.sync.aligned.m16n8k8.row.col.f32.bf16.bf16.f32    { %f11371, %f11372, %f11373, %f11374 },    { %r1, %r2 },            { %r3 },                { %f11371, %f11372, %f11373, %f11374 }; 
	// end inline asm
	// begin inline asm
	mma.sync.aligned.m16n8k8.row.col.f32.bf16.bf16.f32    { %f11363, %f11364, %f11365, %f11366 },    { %r1, %r2 },            { %r3 },                { %f11363, %f11364, %f11365, %f11366 }; 
	// end inline asm
	// begin inline asm
	mma.sync.aligned.m16n8k8.row.col.f32.bf16.bf16.f32    { %f11371, %f11372, %f11373, %f11374 },    { %r1, %r2 },            { %r3 },                { %f11371, %f11372, %f11373, %f11374 }; 
	// end inline asm
	// begin inline asm
	mma.sync.aligned.m16n8k8.row.col.f32.bf16.bf16.f32    { %f11363, %f11364, %f11365, %f11366 },    { %r1, %r2 },            { %r3 },                { %f11363, %f11364, %f11365, %f11366 }; 
	// end inline asm
	// begin inline asm
	mma.sync.aligned.m16n8k8.row.col.f32.bf16.bf16.f32    { %f11371, %f11372, %f11373, %f11374 },    { %r1, %r2 },            { %r3 },                { %f11371, %f11372, %f11373, %f11374 }; 
	// end inline asm
	// begin inline asm
	mma.sync.aligned.m16n8k8.row.col.f32.bf16.bf16.f32    { %f11363, %f11364, %f11365, %f11366 },    { %r1, %r2 },            { %r3 },                { %f11363, %f11364, %f11365, %f11366 }; 
	// end inline asm
	// begin inline asm
	mma.sync.aligned.m16n8k8.row.col.f32.bf16.bf16.f32    { %f11371, %f11372, %f11373, %f11374 },    { %r1, %r2 },            { %r3 },                { %f11371, %f11372, %f11373, %f11374 }; 
	// end inline asm
	// begin inline asm
	mma.sync.aligned.m16n8k8.row.col.f32.bf16.bf16.f32    { %f11363, %f11364, %f11365, %f11366 },    { %r1, %r2 },            { %r3 },                { %f11363, %f11364, %f11365, %f11366 }; 
	// end inline asm
	// begin inline asm
	mma.sync.aligned.m16n8k8.row.col.f32.bf16.bf16.f32    { %f11371, %f11372, %f11373, %f11374 },    { %r1, %r2 },            { %r3 },                { %f11371, %f11372, %f11373, %f11374 }; 
	// end inline asm
	// begin inline asm
	mma.sync.aligned.m16n8k8.row.col.f32.bf16.bf16.f32    { %f11363, %f11364, %f11365, %f11366 },    { %r1, %r2 },            { %r3 },                { %f11363, %f11364, %f11365, %f11366 }; 
	// end inline asm
	// begin inline asm
	mma.sync.aligned.m16n8k8.row.col.f32.bf16.bf16.f32    { %f11371, %f11372, %f11373, %f11374 },    { %r1, %r2 },            { %r3 },                { %f11371, %f11372, %f11373, %f11374 }; 
	// end inline asm
	// begin inline asm
	mma.sync.aligned.m16n8k8.row.col.f32.bf16.bf16.f32    { %f11363, %f11364, %f11365, %f11366 },    { %r1, %r2 },            { %r3 },                { %f11363, %f11364, %f11365, %f11366 }; 
	// end inline asm
	// begin inline asm
	mma.sync.aligned.m16n8k8.row.col.f32.bf16.bf16.f32    { %f11371, %f11372, %f11373, %f11374 },    { %r1, %r2 },            { %r3 },                { %f11371, %f11372, %f11373, %f11374 }; 
	// end inline asm
	// begin inline asm
	mma.sync.aligned.m16n8k8.row.col.f32.bf16.bf16.f32    { %f11363, %f11364, %f11365, %f11366 },    { %r1, %r2 },            { %r3 },                { %f11363, %f11364, %f11365, %f11366 }; 
	// end inline asm
	// begin inline asm
	mma.sync.aligned.m16n8k8.row.col.f32.bf16.bf16.f32    { %f11371, %f11372, %f11373, %f11374 },    { %r1, %r2 },            { %r3 },                { %f11371, %f11372, %f11373, %f11374 }; 
	// end inline asm
	// begin inline asm
	mma.sync.aligned.m16n8k8.row.col.f32.bf16.bf16.f32    { %f11363, %f11364, %f11365, %f11366 },    { %r1, %r2 },            { %r3 },                { %f11363, %f11364, %f11365, %f11366 }; 
	// end inline asm
	// begin inline asm
	mma.sync.aligned.m16n8k8.row.col.f32.bf16.bf16.f32    { %f11371, %f11372, %f11373, %f11374 },    { %r1, %r2 },            { %r3 },                { %f11371, %f11372, %f11373, %f11374 }; 
	// end inline asm
	// begin inline asm
	mma.sync.aligned.m16n8k8.row.col.f32.bf16.bf16.f32    { %f11363, %f11364, %f11365, %f11366 },    { %r1, %r2 },            { %r3 },                { %f11363, %f11364, %f11365, %f11366 }; 
	// end inline asm
	// begin inline asm
	mma.sync.aligned.m16n8k8.row.col.f32.bf16.bf16.f32    { %f11371, %f11372, %f11373, %f11374 },    { %r1, %r2 },            { %r3 },                { %f11371, %f11372, %f11373, %f11374 }; 
	// end inline asm
	// begin inline asm
	mma.sync.aligned.m16n8k8.row.col.f32.bf16.bf16.f32    { %f11363, %f11364, %f11365, %f11366 },    { %r1, %r2 },            { %r3 },                { %f11363, %f11364, %f11365, %f11366 }; 
	// end inline asm
	// begin inline asm
	mma.sync.aligned.m16n8k8.row.col.f32.bf16.bf16.f32    { %f11371, %f11372, %f11373, %f11374 },    { %r1, %r2 },            { %r3 },                { %f11371, %f11372, %f11373, %f11374 }; 
	// end inline asm
	// begin inline asm
	mma.sync.aligned.m16n8k8.row.col.f32.bf16.bf16.f32    { %f11363, %f11364, %f11365, %f11366 },    { %r1, %r2 },            { %r3 },                { %f11363, %f11364, %f11365, %f11366 }; 
	// end inline asm
	// begin inline asm
	mma.sync.aligned.m16n8k8.row.col.f32.bf16.bf16.f32    { %f11371, %f11372, %f11373, %f11374 },    { %r1, %r2 },            { %r3 },                { %f11371, %f11372, %f11373, %f11374 }; 
	// end inline asm
	// begin inline asm
	mma.sync.aligned.m16n8k8.row.col.f32.bf16.bf16.f32    { %f11363, %f11364, %f11365, %f11366 },    { %r1, %r2 },            { %r3 },                { %f11363, %f11364, %f11365, %f11366 }; 
	// end inline asm
	// begin inline asm
	mma.sync.aligned.m16n8k8.row.col.f32.bf16.bf16.f32    { %f11371, %f11372, %f11373, %f11374 },    { %r1, %r2 },            { %r3 },                { %f11371, %f11372, %f11373, %f11374 }; 
	// end inline asm
	// begin inline asm
	mma.sync.aligned.m16n8k8.row.col.f32.bf16.bf16.f32    { %f11363, %f11364, %f11365, %f11366 },    { %r1, %r2 },            { %r3 },                { %f11363, %f11364, %f11365, %f11366 }; 
	// end inline asm
	// begin inline asm
	mma.sync.aligned.m16n8k8.row.col.f32.bf16.bf16.f32    { %f11371, %f11372, %f11373, %f11374 },    { %r1, %r2 },            { %r3 },                { %f11371, %f11372, %f11373, %f11374 }; 
	// end inline asm
	// begin inline asm
	mma.sync.aligned.m16n8k8.row.col.f32.bf16.bf16.f32    { %f11363, %f11364, %f11365, %f11366 },    { %r1, %r2 },            { %r3 },                { %f11363, %f11364, %f11365, %f11366 }; 
	// end inline asm
	// begin inline asm
	mma.sync.aligned.m16n8k8.row.col.f32.bf16.bf16.f32    { %f11371, %f11372, %f11373, %f11374 },    { %r1, %r2 },            { %r3 },                { %f11371, %f11372, %f11373, %f11374 }; 
	// end inline asm
	// begin inline asm
	mma.sync.aligned.m16n8k8.row.col.f32.bf16.bf16.f32    { %f11363, %f11364, %f11365, %f11366 },    { %r1, %r2 },            { %r3 },                { %f11363, %f11364, %f11365, %f11366 }; 
	// end inline asm
	// begin inline asm
	mma.sync.aligned.m16n8k8.row.col.f32.bf16.bf16.f32    { %f11371, %f11372, %f11373, %f11374 },    { %r1, %r2 },            { %r3 },                { %f11371, %f11372, %f11373, %f11374 }; 
	// end inline asm
	// begin inline asm
	mma.sync.aligned.m16n8k8.row.col.f32.bf16.bf16.f32    { %f11363, %f11364, %f11365, %f11366 },    { %r1, %r2 },            { %r3 },                { %f11363, %f11364, %f11365, %f11366 }; 
	// end inline asm
	// begin inline asm
	mma.sync.aligned.m16n8k8.row.col.f32.bf16.bf16.f32    { %f11371, %f11372, %f11373, %f11374 },    { %r1, %r2 },            { %r3 },                { %f11371, %f11372, %f11373, %f11374 }; 
	// end inline asm
	// begin inline asm
	mma.sync.aligned.m16n8k8.row.col.f32.bf16.bf16.f32    { %f11363, %f11364, %f11365, %f11366 },    { %r1, %r2 },            { %r3 },                { %f11363, %f11364, %f11365, %f11366 }; 
	// end inline asm
	// begin inline asm
	mma.sync.aligned.m16n8k8.row.col.f32.bf16.bf16.f32    { %f11371, %f11372, %f11373, %f11374 },    { %r1, %r2 },            { %r3 },                { %f11371, %f11372, %f11373, %f11374 }; 
	// end inline asm
	// begin inline asm
	mma.sync.aligned.m16n8k8.row.col.f32.bf16.bf16.f32    { %f11363, %f11364, %f11365, %f11366 },    { %r1, %r2 },            { %r3 },                { %f11363, %f11364, %f11365, %f11366 }; 
	// end inline asm
	// begin inline asm
	mma.sync.aligned.m16n8k8.row.col.f32.bf16.bf16.f32    { %f11371, %f11372, %f11373, %f11374 },    { %r1, %r2 },            { %r3 },                { %f11371, %f11372, %f11373, %f11374 }; 
	// end inline asm
	// begin inline asm
	mma.sync.aligned.m16n8k8.row.col.f32.bf16.bf16.f32    { %f11363, %f11364, %f11365, %f11366 },    { %r1, %r2 },            { %r3 },                { %f11363, %f11364, %f11365, %f11366 }; 
	// end inline asm
	// begin inline asm
	mma.sync.aligned.m16n8k8.row.col.f32.bf16.bf16.f32    { %f11371, %f11372, %f11373, %f11374 },    { %r1, %r2 },            { %r3 },                { %f11371, %f11372, %f11373, %f11374 }; 
	// end inline asm
	// begin inline asm
	mma.sync.aligned.m16n8k8.row.col.f32.bf16.bf16.f32    { %f11363, %f11364, %f11365, %f11366 },    { %r1, %r2 },            { %r3 },                { %f11363, %f11364, %f11365, %f11366 }; 
	// end inline asm
	// begin inline asm
	mma.sync.aligned.m16n8k8.row.col.f32.bf16.bf16.f32    { %f11371, %f11372, %f11373, %f11374 },    { %r1, %r2 },            { %r3 },                { %f11371, %f11372, %f11373, %f11374 }; 
	// end inline asm
	// begin inline asm
	mma.sync.aligned.m16n8k8.row.col.f32.bf16.bf16.f32    { %f11363, %f11364, %f11365, %f11366 },    { %r1, %r2 },            { %r3 },                { %f11363, %f11364, %f11365, %f11366 }; 
	// end inline asm
	// begin inline asm
	mma.sync.aligned.m16n8k8.row.col.f32.bf16.bf16.f32    { %f11371, %f11372, %f11373, %f11374 },    { %r1, %r2 },            { %r3 },                { %f11371, %f11372, %f11373, %f11374 }; 
	// end inline asm
	// begin inline asm
	mma.sync.aligned.m16n8k8.row.col.f32.bf16.bf16.f32    { %f11363, %f11364, %f11365, %f11366 },    { %r1, %r2 },            { %r3 },                { %f11363, %f11364, %f11365, %f11366 }; 
	// end inline asm
	// begin inline asm
	mma.sync.aligned.m16n8k8.row.col.f32.bf16.bf16.f32    { %f11371, %f11372, %f11373, %f11374 },    { %r1, %r2 },            { %r3 },                { %f11371, %f11372, %f11373, %f11374 }; 
	// end inline asm
	// begin inline asm
	mma.sync.aligned.m16n8k8.row.col.f32.bf16.bf16.f32    { %f11363, %f11364, %f11365, %f11366 },    { %r1, %r2 },            { %r3 },                { %f11363, %f11364, %f11365, %f11366 }; 
	// end inline asm
	// begin inline asm
	mma.sync.aligned.m16n8k8.row.col.f32.bf16.bf16.f32    { %f11371, %f11372, %f11373, %f11374 },    { %r1, %r2 },            { %r3 },                { %f11371, %f11372, %f11373, %f11374 }; 
	// end inline asm
	// begin inline asm
	mma.sync.aligned.m16n8k8.row.col.f32.bf16.bf16.f32    { %f11363, %f11364, %f11365, %f11366 },    { %r1, %r2 },            { %r3 },                { %f11363, %f11364, %f11365, %f11366 }; 
	// end inline asm
	// begin inline asm
	mma.sync.aligned.m16n8k8.row.col.f32.bf16.bf16.f32    { %f11371, %f11372, %f11373, %f11374 },    { %r1, %r2 },            { %r3 },                { %f11371, %f11372, %f11373, %f11374 }; 
	// end inline asm
	// begin inline asm
	mma.sync.aligned.m16n8k8.row.col.f32.bf16.bf16.f32    { %f11363, %f11364, %f11365, %f11366 },    { %r1, %r2 },            { %r3 },                { %f11363, %f11364, %f11365, %f11366 }; 
	// end inline asm
	// begin inline asm
	mma.sync.aligned.m16n8k8.row.col.f32.bf16.bf16.f32    { %f11371, %f11372, %f11373, %f11374 },    { %r1, %r2 },            { %r3 },                { %f11371, %f11372, %f11373, %f11374 }; 
	// end inline asm
	// begin inline asm
	mma.sync.aligned.m16n8k8.row.col.f32.bf16.bf16.f32    { %f11363, %f11364, %f11365, %f11366 },    { %r1, %r2 },            { %r3 },                { %f11363, %f11364, %f11365, %f11366 }; 
	// end inline asm
	// begin inline asm
	mma.sync.aligned.m16n8k8.row.col.f32.bf16.bf16.f32    { %f11371, %f11372, %f11373, %f11374 },    { %r1, %r2 },            { %r3 },                { %f11371, %f11372, %f11373, %f11374 }; 
	// end inline asm
	// begin inline asm
	mma.sync.aligned.m16n8k8.row.col.f32.bf16.bf16.f32    { %f11363, %f11364, %f11365, %f11366 },    { %r1, %r2 },            { %r3 },                { %f11363, %f11364, %f11365, %f11366 }; 
	// end inline asm
	// begin inline asm
	mma.sync.aligned.m16n8k8.row.col.f32.bf16.bf16.f32    { %f11371, %f11372, %f11373, %f11374 },    { %r1, %r2 },            { %r3 },                { %f11371, %f11372, %f11373, %f11374 }; 
	// end inline asm
	// begin inline asm
	mma.sync.aligned.m16n8k8.row.col.f32.bf16.bf16.f32    { %f11363, %f11364, %f11365, %f11366 },    { %r1, %r2 },            { %r3 },                { %f11363, %f11364, %f11365, %f11366 }; 
	// end inline asm
	// begin inline asm
	mma.sync.aligned.m16n8k8.row.col.f32.bf16.bf16.f32    { %f11371, %f11372, %f11373, %f11374 },    { %r1, %r2 },            { %r3 },                { %f11371, %f11372, %f11373, %f11374 }; 
	// end inline asm
	// begin inline asm
	mma.sync.aligned.m16n8k8.row.col.f32.bf16.bf16.f32    { %f11363, %f11364, %f11365, %f11366 },    { %r1, %r2 },            { %r3 },                { %f11363, %f11364, %f11365, %f11366 }; 
	// end inline asm
	// begin inline asm
	mma.sync.aligned.m16n8k8.row.col.f32.bf16.bf16.f32    { %f11371, %f11372, %f11373, %f11374 },    { %r1, %r2 },            { %r3 },                { %f11371, %f11372, %f11373, %f11374 }; 
	// end inline asm
	// begin inline asm
	mma.sync.aligned.m16n8k8.row.col.f32.bf16.bf16.f32    { %f11363, %f11364, %f11365, %f11366 },    { %r1, %r2 },            { %r3 },                { %f11363, %f11364, %f11365, %f11366 }; 
	// end inline asm
	// begin inline asm
	mma.sync.aligned.m16n8k8.row.col.f32.bf16.bf16.f32    { %f11371, %f11372, %f11373, %f11374 },    { %r1, %r2 },            { %r3 },                { %f11371, %f11372, %f11373, %f11374 }; 
	// end inline asm
	// begin inline asm
	mma.sync.aligned.m16n8k8.row.col.f32.bf16.bf16.f32    { %f11363, %f11364, %f11365, %f11366 },    { %r1, %r2 },            { %r3 },                { %f11363, %f11364, %f11365, %f11366 }; 
	// end inline asm
	// begin inline asm
	mma.sync.aligned.m16n8k8.row.col.f32.bf16.bf16.f32    { %f11371, %f11372, %f11373, %f11374 },    { %r1, %r2 },            { %r3 },                { %f11371, %f11372, %f11373, %f11374 }; 
	// end inline asm
	// begin inline asm
	mma.sync.aligned.m16n8k8.row.col.f32.bf16.bf16.f32    { %f11363, %f11364, %f11365, %f11366 },    { %r1, %r2 },            { %r3 },                { %f11363, %f11364, %f11365, %f11366 }; 
	// end inline asm
	// begin inline asm
	mma.sync.aligned.m16n8k8.row.col.f32.bf16.bf16.f32    { %f11371, %f11372, %f11373, %f11374 },    { %r1, %r2 },            { %r3 },                { %f11371, %f11372, %f11373, %f11374 }; 
	// end inline asm
	// begin inline asm
	mma.sync.aligned.m16n8k8.row.col.f32.bf16.bf16.f32    { %f11363, %f11364, %f11365, %f11366 },    { %r1, %r2 },            { %r3 },                { %f11363, %f11364, %f11365, %f11366 }; 
	// end inline asm
	// begin inline asm
	mma.sync.aligned.m16n8k8.row.col.f32.bf16.bf16.f32    { %f11371, %f11372, %f11373, %f11374 },    { %r1, %r2 },            { %r3 },                { %f11371, %f11372, %f11373, %f11374 }; 
	// end inline asm
	// begin inline asm
	mma.sync.aligned.m16n8k8.row.col.f32.bf16.bf16.f32    { %f11363, %f11364, %f11365, %f11366 },    { %r1, %r2 },            { %r3 },                { %f11363, %f11364, %f11365, %f11366 }; 
	// end inline asm
	// begin inline asm
	mma.sync.aligned.m16n8k8.row.col.f32.bf16.bf16.f32    { %f11371, %f11372, %f11373, %f11374 },    { %r1, %r2 },            { %r3 },                { %f11371, %f11372, %f11373, %f11374 }; 
	// end inline asm
	// begin inline asm
	mma.sync.aligned.m16n8k8.row.col.f32.bf16.bf16.f32    { %f11363, %f11364, %f11365, %f11366 },    { %r1, %r2 },            { %r3 },                { %f11363, %f11364, %f11365, %f11366 }; 
	// end inline asm
	// begin inline asm
	mma.sync.aligned.m16n8k8.row.col.f32.bf16.bf16.f32    { %f11371, %f11372, %f11373, %f11374 },    { %r1, %r2 },            { %r3 },                { %f11371, %f11372, %f11373, %f11374 }; 
	// end inline asm
	// begin inline asm
	mma.sync.aligned.m16n8k8.row.col.f32.bf16.bf16.f32    { %f11363, %f11364, %f11365, %f11366 },    { %r1, %r2 },            { %r3 },                { %f11363, %f11364, %f11365, %f11366 }; 
	// end inline asm
	// begin inline asm
	mma.sync.aligned.m16n8k8.row.col.f32.bf16.bf16.f32    { %f11371, %f11372, %f11373, %f11374 },    { %r1, %r2 },            { %r3 },                { %f11371, %f11372, %f11373, %f11374 }; 
	// end inline asm
	// begin inline asm
	mma.sync.aligned.m16n8k8.row.col.f32.bf16.bf16.f32    { %f11363, %f11364, %f11365, %f11366 },    { %r1, %r2 },            { %r3 },                { %f11363, %f11364, %f11365, %f11366 }; 
	// end inline asm
	// begin inline asm
	mma.sync.aligned.m16n8k8.row.col.f32.bf16.bf16.f32    { %f11371, %f11372, %f11373, %f11374 },    { %r1, %r2 },            { %r3 },                { %f11371, %f11372, %f11373, %f11374 }; 
	// end inline asm
	// begin inline asm
	mma.sync.aligned.m16n8k8.row.col.f32.bf16.bf16.f32    { %f11363, %f11364, %f11365, %f11366 },    { %r1, %r2 },            { %r3 },                { %f11363, %f11364, %f11365, %f11366 }; 
	// end inline asm
	// begin inline asm
	mma.sync.aligned.m16n8k8.row.col.f32.bf16.bf16.f32    { %f11371, %f11372, %f11373, %f11374 },    { %r1, %r2 },            { %r3 },                { %f11371, %f11372, %f11373, %f11374 }; 
	// end inline asm
	// begin inline asm
	mma.sync.aligned.m16n8k8.row.col.f32.bf16.bf16.f32    { %f11363, %f11364, %f11365, %f11366 },    { %r1, %r2 },            { %r3 },                { %f11363, %f11364, %f11365, %f11366 }; 
	// end inline asm
	// begin inline asm
	mma.sync.aligned.m16n8k8.row.col.f32.bf16.bf16.f32    { %f11371, %f11372, %f11373, %f11374 },    { %r1, %r2 },            { %r3 },                { %f11371, %f11372, %f11373, %f11374 }; 
	// end inline asm
	// begin inline asm
	mma.sync.aligned.m16n8k8.row.col.f32.bf16.bf16.f32    { %f11363, %f11364, %f11365, %f11366 },    { %r1, %r2 },            { %r3 },                { %f11363, %f11364, %f11365, %f11366 }; 
	// end inline asm
	// begin inline asm
	mma.sync.aligned.m16n8k8.row.col.f32.bf16.bf16.f32    { %f11371, %f11372, %f11373, %f11374 },    { %r1, %r2 },            { %r3 },                { %f11371, %f11372, %f11373, %f11374 }; 
	// end inline asm
	// begin inline asm
	mma.sync.aligned.m16n8k8.row.col.f32.bf16.bf16.f32    { %f11363, %f11364, %f11365, %f11366 },    { %r1, %r2 },            { %r3 },                { %f11363, %f11364, %f11365, %f11366 }; 
	// end inline asm
	// begin inline asm
	mma.sync.aligned.m16n8k8.row.col.f32.bf16.bf16.f32    { %f11371, %f11372, %f11373, %f11374 },    { %r1, %r2 },            { %r3 },                { %f11371, %f11372, %f11373, %f11374 }; 
	// end inline asm
	// begin inline asm
	mma.sync.aligned.m16n8k8.row.col.f32.bf16.bf16.f32    { %f11363, %f11364, %f11365, %f11366 },    { %r1, %r2 },            { %r3 },                { %f11363, %f11364, %f11365, %f11366 }; 
	// end inline asm
	// begin inline asm
	mma.sync.aligned.m16n8k8.row.col.f32.bf16.bf16.f32    { %f11371, %f11372, %f11373, %f11374 },    { %r1, %r2 },            { %r3 },                { %f11371, %f11372, %f11373, %f11374 }; 
	// end inline asm
	// begin inline asm
	mma.sync.aligned.m16n8k8.row.col.f32.bf16.bf16.f32    { %f11363, %f11364, %f11365, %f11366 },    { %r1, %r2 },            { %r3 },                { %f11363, %f11364, %f11365, %f11366 }; 
	// end inline asm
	// begin inline asm
	mma.sync.aligned.m16n8k8.row.col.f32.bf16.bf16.f32    { %f11371, %f11372, %f11373, %f11374 },    { %r1, %r2 },            { %r3 },                { %f11371, %f11372, %f11373, %f11374 }; 
	// end inline asm
	// begin inline asm
	mma.sync.aligned.m16n8k8.row.col.f32.bf16.bf16.f32    { %f11363, %f11364, %f11365, %f11366 },    { %r1, %r2 },            { %r3 },                { %f11363, %f11364, %f11365, %f11366 }; 
	// end inline asm
	// begin inline asm
	mma.sync.aligned.m16n8k8.row.col.f32.bf16.bf16.f32    { %f11371, %f11372, %f11373, %f11374 },    { %r1, %r2 },            { %r3 },                { %f11371, %f11372, %f11373, %f11374 }; 
	// end inline asm
	// begin inline asm
	mma.sync.aligned.m16n8k8.row.col.f32.bf16.bf16.f32    { %f11363, %f11364, %f11365, %f11366 },    { %r1, %r2 },            { %r3 },                { %f11363, %f11364, %f11365, %f11366 }; 
	// end inline asm
	// begin inline asm
	mma.sync.aligned.m16n8k8.row.col.f32.bf16.bf16.f32    { %f11371, %f11372, %f11373, %f11374 },    { %r1, %r2 },            { %r3 },                { %f11371, %f11372, %f11373, %f11374 }; 
	// end inline asm
	// begin inline asm
	mma.sync.aligned.m16n8k8.row.col.f32.bf16.bf16.f32    { %f11363, %f11364, %f11365, %f11366 },    { %r1, %r2 },            { %r3 },                { %f11363, %f11364, %f11365, %f11366 }; 
	// end inline asm
	// begin inline asm
	mma.sync.aligned.m16n8k8.row.col.f32.bf16.bf16.f32    { %f11371, %f11372, %f11373, %f11374 },    { %r1, %r2 },            { %r3 },                { %f11371, %f11372, %f11373, %f11374 }; 
	// end inline asm
	// begin inline asm
	mma.sync.aligned.m16n8k8.row.col.f32.bf16.bf16.f32    { %f11363, %f11364, %f11365, %f11366 },    { %r1, %r2 },            { %r3 },                { %f11363, %f11364, %f11365, %f11366 }; 
	// end inline asm
	// begin inline asm
	mma.sync.aligned.m16n8k8.row.col.f32.bf16.bf16.f32    { %f11371, %f11372, %f11373, %f11374 },    { %r1, %r2 },            { %r3 },                { %f11371, %f11372, %f11373, %f11374 }; 
	// end inline asm
	// begin inline asm
	mma.sync.aligned.m16n8k8.row.col.f32.bf16.bf16.f32    { %f11363, %f11364, %f11365, %f11366 },    { %r1, %r2 },            { %r3 },                { %f11363, %f11364, %f11365, %f11366 }; 
	// end inline asm
	// begin inline asm
	mma.sync.aligned.m16n8k8.row.col.f32.bf16.bf16.f32    { %f11371, %f11372, %f11373, %f11374 },    { %r1, %r2 },            { %r3 },                { %f11371, %f11372, %f11373, %f11374 }; 
	// end inline asm
	// begin inline asm
	mma.sync.aligned.m16n8k8.row.col.f32.bf16.bf16.f32    { %f11363, %f11364, %f11365, %f11366 },    { %r1, %r2 },            { %r3 },                { %f11363, %f11364, %f11365, %f11366 }; 
	// end inline asm
	// begin inline asm
	mma.sync.aligned.m16n8k8.row.col.f32.bf16.bf16.f32    { %f11371, %f11372, %f11373, %f11374 },    { %r1, %r2 },            { %r3 },                { %f11371, %f11372, %f11373, %f11374 }; 
	// end inline asm
	// begin inline asm
	mma.sync.aligned.m16n8k8.row.col.f32.bf16.bf16.f32    { %f11363, %f11364, %f11365, %f11366 },    { %r1, %r2 },            { %r3 },                { %f11363, %f11364, %f11365, %f11366 }; 
	// end inline asm
	// begin inline asm
	mma.sync.aligned.m16n8k8.row.col.f32.bf16.bf16.f32    { %f11371, %f11372, %f11373, %f11374 },    { %r1, %r2 },            { %r3 },                { %f11371, %f11372, %f11373, %f11374 }; 
	// end inline asm
	// begin inline asm
	mma.sync.aligned.m16n8k8.row.col.f32.bf16.bf16.f32    { %f11363, %f11364, %f11365, %f11366 },    { %r1, %r2 },            { %r3 },                { %f11363, %f11364, %f11365, %f11366 }; 
	// end inline asm
	// begin inline asm
	mma.sync.aligned.m16n8k8.row.col.f32.bf16.bf16.f32    { %f11371, %f11372, %f11373, %f11374 },    { %r1, %r2 },            { %r3 },                { %f11371, %f11372, %f11373, %f11374 }; 
	// end inline asm
	// begin inline asm
	mma.sync.aligned.m16n8k8.row.col.f32.bf16.bf16.f32    { %f11363, %f11364, %f11365, %f11366 },    { %r1, %r2 },            { %r3 },                { %f11363, %f11364, %f11365, %f11366 }; 
	// end inline asm
	// begin inline asm
	mma.sync.aligned.m16n8k8.row.col.f32.bf16.bf16.f32    { %f11371, %f11372, %f11373, %f11374 },    { %r1, %r2 },            { %r3 },                { %f11371, %f11372, %f11373, %f11374 }; 
	// end inline asm
	// begin inline asm
	mma.sync.aligned.m16n8k8.row.col.f32.bf16.bf16.f32    { %f11363, %f11364, %f11365, %f11366 },    { %r1, %r2 },            { %r3 },                { %f11363, %f11364, %f11365, %f11366 }; 
	// end inline asm
	// begin inline asm
	mma.sync.aligned.m16n8k8.row.col.f32.bf16.bf16.f32    { %f11371, %f11372, %f11373, %f11374 },    { %r1, %r2 },            { %r3 },                { %f11371, %f11372, %f11373, %f11374 }; 
	// end inline asm
	// begin inline asm
	mma.sync.aligned.m16n8k8.row.col.f32.bf16.bf16.f32    { %f11363, %f11364, %f11365, %f11366 },    { %r1, %r2 },            { %r3 },                { %f11363, %f11364, %f11365, %f11366 }; 
	// end inline asm
	// begin inline asm
	mma.sync.aligned.m16n8k8.row.col.f32.bf16.bf16.f32    { %f11371, %f11372, %f11373, %f11374 },    { %r1, %r2 },            { %r3 },                { %f11371, %f11372, %f11373, %f11374 }; 
	// end inline asm
	// begin inline asm
	mma.sync.aligned.m16n8k8.row.col.f32.bf16.bf16.f32    { %f11363, %f11364, %f11365, %f11366 },    { %r1, %r2 },            { %r3 },                { %f11363, %f11364, %f11365, %f11366 }; 
	// end inline asm
	// begin inline asm
	mma.sync.aligned.m16n8k8.row.col.f32.bf16.bf16.f32    { %f11371, %f11372, %f11373, %f11374 },    { %r1, %r2 },            { %r3 },                { %f11371, %f11372, %f11373, %f11374 }; 
	// end inline asm
	// begin inline asm
	mma.sync.aligned.m16n8k8.row.col.f32.bf16.bf16.f32    { %f11363, %f11364, %f11365, %f11366 },    { %r1, %r2 },            { %r3 },                { %f11363, %f11364, %f11365, %f11366 }; 
	// end inline asm
	// begin inline asm
	mma.sync.aligned.m16n8k8.row.col.f32.bf16.bf16.f32    { %f11371, %f11372, %f11373, %f11374 },    { %r1, %r2 },            { %r3 },                { %f11371, %f11372, %f11373, %f11374 }; 
	// end inline asm
	// begin inline asm
	mma.sync.aligned.m16n8k8.row.col.f32.bf16.bf16.f32    { %f11363, %f11364, %f11365, %f11366 },    { %r1, %r2 },            { %r3 },                { %f11363, %f11364, %f11365, %f11366 }; 
	// end inline asm
	// begin inline asm
	mma.sync.aligned.m16n8k8.row.col.f32.bf16.bf16.f32    { %f11371, %f11372, %f11373, %f11374 },    { %r1, %r2 },            { %r3 },                { %f11371, %f11372, %f11373, %f11374 }; 
	// end inline asm
	// begin inline asm
	mma.sync.aligned.m16n8k8.row.col.f32.bf16.bf16.f32    { %f11363, %f11364, %f11365, %f11366 },    { %r1, %r2 },            { %r3 },                { %f11363, %f11364, %f11365, %f11366 }; 
	// end inline asm
	// begin inline asm
	mma.sync.aligned.m16n8k8.row.col.f32.bf16.bf16.f32    { %f11371, %f11372, %f11373, %f11374 },    { %r1, %r2 },            { %r3 },                { %f11371, %f11372, %f11373, %f11374 }; 
	// end inline asm
	// begin inline asm
	mma.sync.aligned.m16n8k8.row.col.f32.bf16.bf16.f32    { %f11363, %f11364, %f11365, %f11366 },    { %r1, %r2 },            { %r3 },                { %f11363, %f11364, %f11365, %f11366 }; 
	// end inline asm
	// begin inline asm
	mma.sync.aligned.m16n8k8.row.col.f32.bf16.bf16.f32    { %f11371, %f11372, %f11373, %f11374 },    { %r1, %r2 },            { %r3 },                { %f11371, %f11372, %f11373, %f11374 }; 
	// end inline asm
	// begin inline asm
	mma.sync.aligned.m16n8k8.row.col.f32.bf16.bf16.f32    { %f11363, %f11364, %f11365, %f11366 },    { %r1, %r2 },            { %r3 },                { %f11363, %f11364, %f11365, %f11366 }; 
	// end inline asm
	// begin inline asm
	mma.sync.aligned.m16n8k8.row.col.f32.bf16.bf16.f32    { %f11371, %f11372, %f11373, %f11374 },    { %r1, %r2 },            { %r3 },                { %f11371, %f11372, %f11373, %f11374 }; 
	// end inline asm
	// begin inline asm
	mma.sync.aligned.m16n8k8.row.col.f32.bf16.bf16.f32    { %f11363, %f11364, %f11365, %f11366 },    { %r1, %r2 },            { %r3 },                { %f11363, %f11364, %f11365, %f11366 }; 
	// end inline asm
	// begin inline asm
	mma.sync.aligned.m16n8k8.row.col.f32.bf16.bf16.f32    { %f11371, %f11372, %f11373, %f11374 },    { %r1, %r2 },            { %r3 },                { %f11371, %f11372, %f11373, %f11374 }; 
	// end inline asm
	// begin inline asm
	mma.sync.aligned.m16n8k8.row.col.f32.bf16.bf16.f32    { %f11363, %f11364, %f11365, %f11366 },    { %r1, %r2 },            { %r3 },                { %f11363, %f11364, %f11365, %f11366 }; 
	// end inline asm
	// begin inline asm
	mma.sync.aligned.m16n8k8.row.col.f32.bf16.bf16.f32    { %f11371, %f11372, %f11373, %f11374 },    { %r1, %r2 },            { %r3 },                { %f11371, %f11372, %f11373, %f11374 }; 
	// end inline asm
	// begin inline asm
	mma.sync.aligned.m16n8k8.row.col.f32.bf16.bf16.f32    { %f11363, %f11364, %f11365, %f11366 },    { %r1, %r2 },            { %r3 },                { %f11363, %f11364, %f11365, %f11366 }; 
	// end inline asm
	// begin inline asm
	mma.sync.aligned.m16n8k8.row.col.f32.bf16.bf16.f32    { %f11371, %f11372, %f11373, %f11374 },    { %r1, %r2 },            { %r3 },                { %f11371, %f11372, %f11373, %f11374 }; 
	// end inline asm
	// begin inline asm
	mma.sync.aligned.m16n8k8.row.col.f32.bf16.bf16.f32    { %f11363, %f11364, %f11365, %f11366 },    { %r1, %r2 },            { %r3 },                { %f11363, %f11364, %f11365, %f11366 }; 
	// end inline asm
	// begin inline asm
	mma.sync.aligned.m16n8k8.row.col.f32.bf16.bf16.f32    { %f11371, %f11372, %f11373, %f11374 },    { %r1, %r2 },            { %r3 },                { %f11371, %f11372, %f11373, %f11374 }; 
	// end inline asm
	// begin inline asm
	mma.sync.aligned.m16n8k8.row.col.f32.bf16.bf16.f32    { %f11363, %f11364, %f11365, %f11366 },    { %r1, %r2 },            { %r3 },                { %f11363, %f11364, %f11365, %f11366 }; 
	// end inline asm
	// begin inline asm
	mma.sync.aligned.m16n8k8.row.col.f32.bf16.bf16.f32    { %f11371, %f11372, %f11373, %f11374 },    { %r1, %r2 },            { %r3 },                { %f11371, %f11372, %f11373, %f11374 }; 
	// end inline asm
	// begin inline asm
	mma.sync.aligned.m16n8k8.row.col.f32.bf16.bf16.f32    { %f11363, %f11364, %f11365, %f11366 },    { %r1, %r2 },            { %r3 },                { %f11363, %f11364, %f11365, %f11366 }; 
	// end inline asm
	// begin inline asm
	mma.sync.aligned.m16n8k8.row.col.f32.bf16.bf16.f32    { %f11371, %f11372, %f11373, %f11374 },    { %r1, %r2 },            { %r3 },                { %f11371, %f11372, %f11373, %f11374 }; 
	// end inline asm
	// begin inline asm
	mma.sync.aligned.m16n8k8.row.col.f32.bf16.bf16.f32    { %f11363, %f11364, %f11365, %f11366 },    { %r1, %r2 },            { %r3 },                { %f11363, %f11364, %f11365, %f11366 }; 
	// end inline asm
	// begin inline asm
	mma.sync.aligned.m16n8k8.row.col.f32.bf16.bf16.f32    { %f11371, %f11372, %f11373, %f11374 },    { %r1, %r2 },            { %r3 },                { %f11371, %f11372, %f11373, %f11374 }; 
	// end inline asm
	// begin inline asm
	mma.sync.aligned.m16n8k8.row.col.f32.bf16.bf16.f32    { %f11363, %f11364, %f11365, %f11366 },    { %r1, %r2 },            { %r3 },                { %f11363, %f11364, %f11365, %f11366 }; 
	// end inline asm
	// begin inline asm
	mma.sync.aligned.m16n8k8.row.col.f32.bf16.bf16.f32    { %f11371, %f11372, %f11373, %f11374 },    { %r1, %r2 },            { %r3 },                { %f11371, %f11372, %f11373, %f11374 }; 
	// end inline asm
	// begin inline asm
	mma.sync.aligned.m16n8k8.row.col.f32.bf16.bf16.f32    { %f11363, %f11364, %f11365, %f11366 },    { %r1, %r2 },            { %r3 },                { %f11363, %f11364, %f11365, %f11366 }; 
	// end inline asm
	// begin inline asm
	mma.sync.aligned.m16n8k8.row.col.f32.bf16.bf16.f32    { %f11371, %f11372, %f11373, %f11374 },    { %r1, %r2 },            { %r3 },                { %f11371, %f11372, %f11373, %f11374 }; 
	// end inline asm
	// begin inline asm
	mma.sync.aligned.m16n8k8.row.col.f32.bf16.bf16.f32    { %f11363, %f11364, %f11365, %f11366 },    { %r1, %r2 },            { %r3 },                { %f11363, %f11364, %f11365, %f11366 }; 
	// end inline asm
	// begin inline asm
	mma.sync.aligned.m16n8k8.row.col.f32.bf16.bf16.f32    { %f11371, %f11372, %f11373, %f11374 },    { %r1, %r2 },            { %r3 },                { %f11371, %f11372, %f11373, %f11374 }; 
	// end inline asm
	// begin inline asm
	mma.sync.aligned.m16n8k8.row.col.f32.bf16.bf16.f32    { %f11363, %f11364, %f11365, %f11366 },    { %r1, %r2 },            { %r3 },                { %f11363, %f11364, %f11365, %f11366 }; 
	// end inline asm
	// begin inline asm
	mma.sync.aligned.m16n8k8.row.col.f32.bf16.bf16.f32    { %f11371, %f11372, %f11373, %f11374 },    { %r1, %r2 },            { %r3 },                { %f11371, %f11372, %f11373, %f11374 }; 
	// end inline asm
	// begin inline asm
	mma.sync.aligned.m16n8k8.row.col.f32.bf16.bf16.f32    { %f11363, %f11364, %f11365, %f11366 },    { %r1, %r2 },            { %r3 },                { %f11363, %f11364, %f11365, %f11366 }; 
	// end inline asm
	// begin inline asm
	mma.sync.aligned.m16n8k8.row.col.f32.bf16.bf16.f32    { %f11371, %f11372, %f11373, %f11374 },    { %r1, %r2 },            { %r3 },                { %f11371, %f11372, %f11373, %f11374 }; 
	// end inline asm
	// begin inline asm
	mma.sync.aligned.m16n8k8.row.col.f32.bf16.bf16.f32    { %f11363, %f11364, %f11365, %f11366 },    { %r1, %r2 },            { %r3 },                { %f11363, %f11364, %f11365, %f11366 }; 
	// end inline asm
	// begin inline asm
	mma.sync.aligned.m16n8k8.row.col.f32.bf16.bf16.f32    { %f11371, %f11372, %f11373, %f11374 },    { %r1, %r2 },            { %r3 },                { %f11371, %f11372, %f11373, %f11374 }; 
	// end inline asm
	// begin inline asm
	mma.sync.aligned.m16n8k8.row.col.f32.bf16.bf16.f32    { %f11363, %f11364, %f11365, %f11366 },    { %r1, %r2 },            { %r3 },                { %f11363, %f11364, %f11365, %f11366 }; 
	// end inline asm
	// begin inline asm
	mma.sync.aligned.m16n8k8.row.col.f32.bf16.bf16.f32    { %f11371, %f11372, %f11373, %f11374 },    { %r1, %r2 },            { %r3 },                { %f11371, %f11372, %f11373, %f11374 }; 
	// end inline asm
	// begin inline asm
	mma.sync.aligned.m16n8k8.row.col.f32.bf16.bf16.f32    { %f11363, %f11364, %f11365, %f11366 },    { %r1, %r2 },            { %r3 },                { %f11363, %f11364, %f11365, %f11366 }; 
	// end inline asm
	// begin inline asm
	mma.sync.aligned.m16n8k8.row.col.f32.bf16.bf16.f32    { %f11371, %f11372, %f11373, %f11374 },    { %r1, %r2 },            { %r3 },                { %f11371, %f11372, %f11373, %f11374 }; 
	// end inline asm
	// begin inline asm
	mma.sync.aligned.m16n8k8.row.col.f32.bf16.bf16.f32    { %f11363, %f11364, %f11365, %f11366 },    { %r1, %r2 },            { %r3 },                { %f11363, %f11364, %f11365, %f11366 }; 
	// end inline asm
	// begin inline asm
	mma.sync.aligned.m16n8k8.row.col.f32.bf16.bf16.f32    { %f11371, %f11372, %f11373, %f11374 },    { %r1, %r2 },            { %r3 },                { %f11371, %f11372, %f11373, %f11374 }; 
	// end inline asm
	// begin inline asm
	mma.sync.aligned.m16n8k8.row.col.f32.bf16.bf16.f32    { %f11363, %f11364, %f11365, %f11366 },    { %r1, %r2 },            { %r3 },                { %f11363, %f11364, %f11365, %f11366 }; 
	// end inline asm
	// begin inline asm
	mma.sync.aligned.m16n8k8.row.col.f32.bf16.bf16.f32    { %f11371, %f11372, %f11373, %f11374 },    { %r1, %r2 },            { %r3 },                { %f11371, %f11372, %f11373, %f11374 }; 
	// end inline asm
	// begin inline asm
	mma.sync.aligned.m16n8k8.row.col.f32.bf16.bf16.f32    { %f11363, %f11364, %f11365, %f11366 },    { %r1, %r2 },            { %r3 },                { %f11363, %f11364, %f11365, %f11366 }; 
	// end inline asm
	// begin inline asm
	mma.sync.aligned.m16n8k8.row.col.f32.bf16.bf16.f32    { %f11371, %f11372, %f11373, %f11374 },    { %r1, %r2 },            { %r3 },                { %f11371, %f11372, %f11373, %f11374 }; 
	// end inline asm
	// begin inline asm
	mma.sync.aligned.m16n8k8.row.col.f32.bf16.bf16.f32    { %f11363, %f11364, %f11365, %f11366 },    { %r1, %r2 },            { %r3 },                { %f11363, %f11364, %f11365, %f11366 }; 
	// end inline asm
	// begin inline asm
	mma.sync.aligned.m16n8k8.row.col.f32.bf16.bf16.f32    { %f11371, %f11372, %f11373, %f11374 },    { %r1, %r2 },            { %r3 },                { %f11371, %f11372, %f11373, %f11374 }; 
	// end inline asm
	// begin inline asm
	mma.sync.aligned.m16n8k8.row.col.f32.bf16.bf16.f32    { %f11363, %f11364, %f11365, %f11366 },    { %r1, %r2 },            { %r3 },                { %f11363, %f11364, %f11365, %f11366 }; 
	// end inline asm
	// begin inline asm
	mma.sync.aligned.m16n8k8.row.col.f32.bf16.bf16.f32    { %f11371, %f11372, %f11373, %f11374 },    { %r1, %r2 },            { %r3 },                { %f11371, %f11372, %f11373, %f11374 }; 
	// end inline asm
	// begin inline asm
	mma.sync.aligned.m16n8k8.row.col.f32.bf16.bf16.f32    { %f11363, %f11364, %f11365, %f11366 },    { %r1, %r2 },            { %r3 },                { %f11363, %f11364, %f11365, %f11366 }; 
	// end inline asm
	// begin inline asm
	mma.sync.aligned.m16n8k8.row.col.f32.bf16.bf16.f32    { %f11371, %f11372, %f11373, %f11374 },    { %r1, %r2 },            { %r3 },                { %f11371, %f11372, %f11373, %f11374 }; 
	// end inline asm
	// begin inline asm
	mma.sync.aligned.m16n8k8.row.col.f32.bf16.bf16.f32    { %f11363, %f11364, %f11365, %f11366 },    { %r1, %r2 },            { %r3 },                { %f11363, %f11364, %f11365, %f11366 }; 
	// end inline asm
	// begin inline asm
	mma.sync.aligned.m16n8k8.row.col.f32.bf16.bf16.f32    { %f11371, %f11372, %f11373, %f11374 },    { %r1, %r2 },            { %r3 },                { %f11371, %f11372, %f11373, %f11374 }; 
	// end inline asm
	// begin inline asm
	mma.sync.aligned.m16n8k8.row.col.f32.bf16.bf16.f32    { %f11363, %f11364, %f11365, %f11366 },    { %r1, %r2 },            { %r3 },                { %f11363, %f11364, %f11365, %f11366 }; 
	// end inline asm
	// begin inline asm
	mma.sync.aligned.m16n8k8.row.col.f32.bf16.bf16.f32    { %f11371, %f11372, %f11373, %f11374 },    { %r1, %r2 },            { %r3 },                { %f11371, %f11372, %f11373, %f11374 }; 
	// end inline asm
	// begin inline asm
	mma.sync.aligned.m16n8k8.row.col.f32.bf16.bf16.f32    { %f11363, %f11364, %f11365, %f11366 },    { %r1, %r2 },            { %r3 },                { %f11363, %f11364, %f11365, %f11366 }; 
	// end inline asm
	// begin inline asm
	mma.sync.aligned.m16n8k8.row.col.f32.bf16.bf16.f32    { %f11371, %f11372, %f11373, %f11374 },    { %r1, %r2 },            { %r3 },                { %f11371, %f11372, %f11373, %f11374 }; 
	// end inline asm
	// begin inline asm
	mma.sync.aligned.m16n8k8.row.col.f32.bf16.bf16.f32    { %f11363, %f11364, %f11365, %f11366 },    { %r1, %r2 },            { %r3 },                { %f11363, %f11364, %f11365, %f11366 }; 
	// end inline asm
	// begin inline asm
	mma.sync.aligned.m16n8k8.row.col.f32.bf16.bf16.f32    { %f11371, %f11372, %f11373, %f11374 },    { %r1, %r2 },            { %r3 },                { %f11371, %f11372, %f11373, %f11374 }; 
	// end inline asm
	// begin inline asm
	mma.sync.aligned.m16n8k8.row.col.f32.bf16.bf16.f32    { %f11363, %f11364, %f11365, %f11366 },    { %r1, %r2 },            { %r3 },                { %f11363, %f11364, %f11365, %f11366 }; 
	// end inline asm
	// begin inline asm
	mma.sync.aligned.m16n8k8.row.col.f32.bf16.bf16.f32    { %f11371, %f11372, %f11373, %f11374 },    { %r1, %r2 },            { %r3 },                { %f11371, %f11372, %f11373, %f11374 }; 
	// end inline asm
	// begin inline asm
	mma.sync.aligned.m16n8k8.row.col.f32.bf16.bf16.f32    { %f11363, %f11364, %f11365, %f11366 },    { %r1, %r2 },            { %r3 },                { %f11363, %f11364, %f11365, %f11366 }; 
	// end inline asm
	// begin inline asm
	mma.sync.aligned.m16n8k8.row.col.f32.bf16.bf16.f32    { %f11371, %f11372, %f11373, %f11374 },    { %r1, %r2 },            { %r3 },                { %f11371, %f11372, %f11373, %f11374 }; 
	// end inline asm
	// begin inline asm
	mma.sync.aligned.m16n8k8.row.col.f32.bf16.bf16.f32    { %f11363, %f11364, %f11365, %f11366 },    { %r1, %r2 },            { %r3 },                { %f11363, %f11364, %f11365, %f11366 }; 
	// end inline asm
	// begin inline asm
	mma.sync.aligned.m16n8k8.row.col.f32.bf16.bf16.f32    { %f11371, %f11372, %f11373, %f11374 },    { %r1, %r2 },            { %r3 },                { %f11371, %f11372, %f11373, %f11374 }; 
	// end inline asm
	// begin inline asm
	mma.sync.aligned.m16n8k8.row.col.f32.bf16.bf16.f32    { %f11363, %f11364, %f11365, %f11366 },    { %r1, %r2 },            { %r3 },                { %f11363, %f11364, %f11365, %f11366 }; 
	// end inline asm
	// begin inline asm
	mma.sync.aligned.m16n8k8.row.col.f32.bf16.bf16.f32    { %f11371, %f11372, %f11373, %f11374 },    { %r1, %r2 },            { %r3 },                { %f11371, %f11372, %f11373, %f11374 }; 
	// end inline asm
	// begin inline asm
	mma.sync.aligned.m16n8k8.row.col.f32.bf16.bf16.f32    { %f11363, %f11364, %f11365, %f11366 },    { %r1, %r2 },            { %r3 },                { %f11363, %f11364, %f11365, %f11366 }; 
	// end inline asm
	// begin inline asm
	mma.sync.aligned.m16n8k8.row.col.f32.bf16.bf16.f32    { %f11371, %f11372, %f11373, %f11374 },    { %r1, %r2 },            { %r3 },                { %f11371, %f11372, %f11373, %f11374 }; 
	// end inline asm
	// begin inline asm
	mma.sync.aligned.m16n8k8.row.col.f32.bf16.bf16.f32    { %f11363, %f11364, %f11365, %f11366 },    { %r1, %r2 },            { %r3 },                { %f11363, %f11364, %f11365, %f11366 }; 
	// end inline asm
	// begin inline asm
	mma.sync.aligned.m16n8k8.row.col.f32.bf16.bf16.f32    { %f11371, %f11372, %f11373, %f11374 },    { %r1, %r2 },            { %r3 },                { %f11371, %f11372, %f11373, %f11374 }; 
	// end inline asm
	// begin inline asm
	mma.sync.aligned.m16n8k8.row.col.f32.bf16.bf16.f32    { %f11363, %f11364, %f11365, %f11366 },    { %r1, %r2 },            { %r3 },                { %f11363, %f11364, %f11365, %f11366 }; 
	// end inline asm
	// begin inline asm
	mma.sync.aligned.m16n8k8.row.col.f32.bf16.bf16.f32    { %f11371, %f11372, %f11373, %f11374 },    { %r1, %r2 },            { %r3 },                { %f11371, %f11372, %f11373, %f11374 }; 
	// end inline asm
	// begin inline asm
	mma.sync.aligned.m16n8k8.row.col.f32.bf16.bf16.f32    { %f11363, %f11364, %f11365, %f11366 },    { %r1, %r2 },            { %r3 },                { %f11363, %f11364, %f11365, %f11366 }; 
	// end inline asm
	// begin inline asm
	mma.sync.aligned.m16n8k8.row.col.f32.bf16.bf16.f32    { %f11371, %f11372, %f11373, %f11374 },    { %r1, %r2 },            { %r3 },                { %f11371, %f11372, %f11373, %f11374 }; 
	// end inline asm
	// begin inline asm
	mma.sync.aligned.m16n8k8.row.col.f32.bf16.bf16.f32    { %f11363, %f11364, %f11365, %f11366 },    { %r1, %r2 },            { %r3 },                { %f11363, %f11364, %f11365, %f11366 }; 
	// end inline asm
	// begin inline asm
	mma.sync.aligned.m16n8k8.row.col.f32.bf16.bf16.f32    { %f11371, %f11372, %f11373, %f11374 },    { %r1, %r2 },            { %r3 },                { %f11371, %f11372, %f11373, %f11374 }; 
	// end inline asm
	// begin inline asm
	mma.sync.aligned.m16n8k8.row.col.f32.bf16.bf16.f32    { %f11363, %f11364, %f11365, %f11366 },    { %r1, %r2 },            { %r3 },                { %f11363, %f11364, %f11365, %f11366 }; 
	// end inline asm
	// begin inline asm
	mma.sync.aligned.m16n8k8.row.col.f32.bf16.bf16.f32    { %f11371, %f11372, %f11373, %f11374 },    { %r1, %r2 },            { %r3 },                { %f11371, %f11372, %f11373, %f11374 }; 
	// end inline asm
	// begin inline asm
	mma.sync.aligned.m16n8k8.row.col.f32.bf16.bf16.f32    { %f11363, %f11364, %f11365, %f11366 },    { %r1, %r2 },            { %r3 },                { %f11363, %f11364, %f11365, %f11366 }; 
	// end inline asm
	// begin inline asm
	mma.sync.aligned.m16n8k8.row.col.f32.bf16.bf16.f32    { %f11371, %f11372, %f11373, %f11374 },    { %r1, %r2 },            { %r3 },                { %f11371, %f11372, %f11373, %f11374 }; 
	// end inline asm
	// begin inline asm
	mma.sync.aligned.m16n8k8.row.col.f32.bf16.bf16.f32    { %f11363, %f11364, %f11365, %f11366 },    { %r1, %r2 },            { %r3 },                { %f11363, %f11364, %f11365, %f11366 }; 
	// end inline asm
	// begin inline asm
	mma.sync.aligned.m16n8k8.row.col.f32.bf16.bf16.f32    { %f11371, %f11372, %f11373, %f11374 },    { %r1, %r2 },            { %r3 },                { %f11371, %f11372, %f11373, %f11374 }; 
	// end inline asm
	// begin inline asm
	mma.sync.aligned.m16n8k8.row.col.f32.bf16.bf16.f32    { %f11363, %f11364, %f11365, %f11366 },    { %r1, %r2 },            { %r3 },                { %f11363, %f11364, %f11365, %f11366 }; 
	// end inline asm
	// begin inline asm
	mma.sync.aligned.m16n8k8.row.col.f32.bf16.bf16.f32    { %f11371, %f11372, %f11373, %f11374 },    { %r1, %r2 },            { %r3 },                { %f11371, %f11372, %f11373, %f11374 }; 
	// end inline asm
	// begin inline asm
	mma.sync.aligned.m16n8k8.row.col.f32.bf16.bf16.f32    { %f11363, %f11364, %f11365, %f11366 },    { %r1, %r2 },            { %r3 },                { %f11363, %f11364, %f11365, %f11366 }; 
	// end inline asm
	// begin inline asm
	mma.sync.aligned.m16n8k8.row.col.f32.bf16.bf16.f32    { %f11371, %f11372, %f11373, %f11374 },    { %r1, %r2 },            { %r3 },                { %f11371, %f11372, %f11373, %f11374 }; 
	// end inline asm
	// begin inline asm
	mma.sync.aligned.m16n8k8.row.col.f32.bf16.bf16.f32    { %f11363, %f11364, %f11365, %f11366 },    { %r1, %r2 },            { %r3 },                { %f11363, %f11364, %f11365, %f11366 }; 
	// end inline asm
	// begin inline asm
	mma.sync.aligned.m16n8k8.row.col.f32.bf16.bf16.f32    { %f11371, %f11372, %f11373, %f11374 },    { %r1, %r2 },            { %r3 },                { %f11371, %f11372, %f11373, %f11374 }; 
	// end inline asm
	// begin inline asm
	mma.sync.aligned.m16n8k8.row.col.f32.bf16.bf16.f32    { %f11363, %f11364, %f11365, %f11366 },    { %r1, %r2 },            { %r3 },                { %f11363, %f11364, %f11365, %f11366 }; 
	// end inline asm
	// begin inline asm
	mma.sync.aligned.m16n8k8.row.col.f32.bf16.bf16.f32    { %f11371, %f11372, %f11373, %f11374 },    { %r1, %r2 },            { %r3 },                { %f11371, %f11372, %f11373, %f11374 }; 
	// end inline asm
	// begin inline asm
	mma.sync.aligned.m16n8k8.row.col.f32.bf16.bf16.f32    { %f11363, %f11364, %f11365, %f11366 },    { %r1, %r2 },            { %r3 },                { %f11363, %f11364, %f11365, %f11366 }; 
	// end inline asm
	// begin inline asm
	mma.sync.aligned.m16n8k8.row.col.f32.bf16.bf16.f32    { %f11371, %f11372, %f11373, %f11374 },    { %r1, %r2 },            { %r3 },                { %f11371, %f11372, %f11373, %f11374 }; 
	// end inline asm
	// begin inline asm
	mma.sync.aligned.m16n8k8.row.col.f32.bf16.bf16.f32    { %f11363, %f11364, %f11365, %f11366 },    { %r1, %r2 },            { %r3 },                { %f11363, %f11364, %f11365, %f11366 }; 
	// end inline asm
	// begin inline asm
	mma.sync.aligned.m16n8k8.row.col.f32.bf16.bf16.f32    { %f11371, %f11372, %f11373, %f11374 },    { %r1, %r2 },            { %r3 },                { %f11371, %f11372, %f11373, %f11374 }; 
	// end inline asm
	// begin inline asm
	mma.sync.aligned.m16n8k8.row.col.f32.bf16.bf16.f32    { %f11363, %f11364, %f11365, %f11366 },    { %r1, %r2 },            { %r3 },                { %f11363, %f11364, %f11365, %f11366 }; 
	// end inline asm
	// begin inline asm
	mma.sync.aligned.m16n8k8.row.col.f32.bf16.bf16.f32    { %f11371, %f11372, %f11373, %f11374 },    { %r1, %r2 },            { %r3 },                { %f11371, %f11372, %f11373, %f11374 }; 
	// end inline asm
	// begin inline asm
	mma.sync.aligned.m16n8k8.row.col.f32.bf16.bf16.f32    { %f11363, %f11364, %f11365, %f11366 },    { %r1, %r2 },            { %r3 },                { %f11363, %f11364, %f11365, %f11366 }; 
	// end inline asm
	// begin inline asm
	mma.sync.aligned.m16n8k8.row.col.f32.bf16.bf16.f32    { %f11371, %f11372, %f11373, %f11374 },    { %r1, %r2 },            { %r3 },                { %f11371, %f11372, %f11373, %f11374 }; 
	// end inline asm
	// begin inline asm
	mma.sync.aligned.m16n8k8.row.col.f32.bf16.bf16.f32    { %f11363, %f11364, %f11365, %f11366 },    { %r1, %r2 },            { %r3 },                { %f11363, %f11364, %f11365, %f11366 }; 
	// end inline asm
	// begin inline asm
	mma.sync.aligned.m16n8k8.row.col.f32.bf16.bf16.f32    { %f11371, %f11372, %f11373, %f11374 },    { %r1, %r2 },            { %r3 },                { %f11371, %f11372, %f11373, %f11374 }; 
	// end inline asm
	// begin inline asm
	mma.sync.aligned.m16n8k8.row.col.f32.bf16.bf16.f32    { %f11363, %f11364, %f11365, %f11366 },    { %r1, %r2 },            { %r3 },                { %f11363, %f11364, %f11365, %f11366 }; 
	// end inline asm
	// begin inline asm
	mma.sync.aligned.m16n8k8.row.col.f32.bf16.bf16.f32    { %f11371, %f11372, %f11373, %f11374 },    { %r1, %r2 },            { %r3 },                { %f11371, %f11372, %f11373, %f11374 }; 
	// end inline asm
	// begin inline asm
	mma.sync.aligned.m16n8k8.row.col.f32.bf16.bf16.f32    { %f11363, %f11364, %f11365, %f11366 },    { %r1, %r2 },            { %r3 },                { %f11363, %f11364, %f11365, %f11366 }; 
	// end inline asm
	// begin inline asm
	mma.sync.aligned.m16n8k8.row.col.f32.bf16.bf16.f32    { %f11371, %f11372, %f11373, %f11374 },    { %r1, %r2 },            { %r3 },                { %f11371, %f11372, %f11373, %f11374 }; 
	// end inline asm
	// begin inline asm
	mma.sync.aligned.m16n8k8.row.col.f32.bf16.bf16.f32    { %f11363, %f11364, %f11365, %f11366 },    { %r1, %r2 },            { %r3 },                { %f11363, %f11364, %f11365, %f11366 }; 
	// end inline asm
	// begin inline asm
	mma.sync.aligned.m16n8k8.row.col.f32.bf16.bf16.f32    { %f11371, %f11372, %f11373, %f11374 },    { %r1, %r2 },            { %r3 },                { %f11371, %f11372, %f11373, %f11374 }; 
	// end inline asm
	// begin inline asm
	mma.sync.aligned.m16n8k8.row.col.f32.bf16.bf16.f32    { %f11363, %f11364, %f11365, %f11366 },    { %r1, %r2 },            { %r3 },                { %f11363, %f11364, %f11365, %f11366 }; 
	// end inline asm
	// begin inline asm
	mma.sync.aligned.m16n8k8.row.col.f32.bf16.bf16.f32    { %f11371, %f11372, %f11373, %f11374 },    { %r1, %r2 },            { %r3 },                { %f11371, %f11372, %f11373, %f11374 }; 
	// end inline asm
	// begin inline asm
	mma.sync.aligned.m16n8k8.row.col.f32.bf16.bf16.f32    { %f11363, %f11364, %f11365, %f11366 },    { %r1, %r2 },            { %r3 },                { %f11363, %f11364, %f11365, %f11366 }; 
	// end inline asm
	// begin inline asm
	mma.sync.aligned.m16n8k8.row.col.f32.bf16.bf16.f32    { %f11371, %f11372, %f11373, %f11374 },    { %r1, %r2 },            { %r3 },                { %f11371, %f11372, %f11373, %f11374 }; 
	// end inline asm
	// begin inline asm
	mma.sync.aligned.m16n8k8.row.col.f32.bf16.bf16.f32    { %f11363, %f11364, %f11365, %f11366 },    { %r1, %r2 },            { %r3 },                { %f11363, %f11364, %f11365, %f11366 }; 
	// end inline asm
	// begin inline asm
	mma.sync.aligned.m16n8k8.row.col.f32.bf16.bf16.f32    { %f11371, %f11372, %f11373, %f11374 },    { %r1, %r2 },            { %r3 },                { %f11371, %f11372, %f11373, %f11374 }; 
	// end inline asm
	// begin inline asm
	mma.sync.aligned.m16n8k8.row.col.f32.bf16.bf16.f32    { %f11363, %f11364, %f11365, %f11366 },    { %r1, %r2 },            { %r3 },                { %f11363, %f11364, %f11365, %f11366 }; 
	// end inline asm
	// begin inline asm
	mma.sync.aligned.m16n8k8.row.col.f32.bf16.bf16.f32    { %f11371, %f11372, %f11373, %f11374 },    { %r1, %r2 },            { %r3 },                { %f11371, %f11372, %f11373, %f11374 }; 
	// end inline asm
	// begin inline asm
	mma.sync.aligned.m16n8k8.row.col.f32.bf16.bf16.f32    { %f11363, %f11364, %f11365, %f11366 },    { %r1, %r2 },            { %r3 },                { %f11363, %f11364, %f11365, %f11366 }; 
	// end inline asm
	// begin inline asm
	mma.sync.aligned.m16n8k8.row.col.f32.bf16.bf16.f32    { %f11371, %f11372, %f11373, %f11374 },    { %r1, %r2 },            { %r3 },                { %f11371, %f11372, %f11373, %f11374 }; 
	// end inline asm
	// begin inline asm
	mma.sync.aligned.m16n8k8.row.col.f32.bf16.bf16.f32    { %f11363, %f11364, %f11365, %f11366 },    { %r1, %r2 },            { %r3 },                { %f11363, %f11364, %f11365, %f11366 }; 
	// end inline asm
	// begin inline asm
	mma.sync.aligned.m16n8k8.row.col.f32.bf16.bf16.f32    { %f11371, %f11372, %f11373, %f11374 },    { %r1, %r2 },            { %r3 },                { %f11371, %f11372, %f11373, %f11374 }; 
	// end inline asm
	// begin inline asm
	mma.sync.aligned.m16n8k8.row.col.f32.bf16.bf16.f32    { %f11363, %f11364, %f11365, %f11366 },    { %r1, %r2 },            { %r3 },                { %f11363, %f11364, %f11365, %f11366 }; 
	// end inline asm
	// begin inline asm
	mma.sync.aligned.m16n8k8.row.col.f32.bf16.bf16.f32    { %f11371, %f11372, %f11373, %f11374 },    { %r1, %r2 },            { %r3 },                { %f11371, %f11372, %f11373, %f11374 }; 
	// end inline asm
	// begin inline asm
	mma.sync.aligned.m16n8k8.row.col.f32.bf16.bf16.f32    { %f11363, %f11364, %f11365, %f11366 },    { %r1, %r2 },            { %r3 },                { %f11363, %f11364, %f11365, %f11366 }; 
	// end inline asm
	// begin inline asm
	mma.sync.aligned.m16n8k8.row.col.f32.bf16.bf16.f32    { %f11371, %f11372, %f11373, %f11374 },    { %r1, %r2 },            { %r3 },                { %f11371, %f11372, %f11373, %f11374 }; 
	// end inline asm
	// begin inline asm
	mma.sync.aligned.m16n8k8.row.col.f32.bf16.bf16.f32    { %f11363, %f11364, %f11365, %f11366 },    { %r1, %r2 },            { %r3 },                { %f11363, %f11364, %f11365, %f11366 }; 
	// end inline asm
	// begin inline asm
	mma.sync.aligned.m16n8k8.row.col.f32.bf16.bf16.f32    { %f11371, %f11372, %f11373, %f11374 },    { %r1, %r2 },            { %r3 },                { %f11371, %f11372, %f11373, %f11374 }; 
	// end inline asm
	// begin inline asm
	mma.sync.aligned.m16n8k8.row.col.f32.bf16.bf16.f32    { %f11363, %f11364, %f11365, %f11366 },    { %r1, %r2 },            { %r3 },                { %f11363, %f11364, %f11365, %f11366 }; 
	// end inline asm
	// begin inline asm
	mma.sync.aligned.m16n8k8.row.col.f32.bf16.bf16.f32    { %f11371, %f11372, %f11373, %f11374 },    { %r1, %r2 },            { %r3 },                { %f11371, %f11372, %f11373, %f11374 }; 
	// end inline asm
	// begin inline asm
	mma.sync.aligned.m16n8k8.row.col.f32.bf16.bf16.f32    { %f11363, %f11364, %f11365, %f11366 },    { %r1, %r2 },            { %r3 },                { %f11363, %f11364, %f11365, %f11366 }; 
	// end inline asm
	// begin inline asm
	mma.sync.aligned.m16n8k8.row.col.f32.bf16.bf16.f32    { %f11371, %f11372, %f11373, %f11374 },    { %r1, %r2 },            { %r3 },                { %f11371, %f11372, %f11373, %f11374 }; 
	// end inline asm
	// begin inline asm
	mma.sync.aligned.m16n8k8.row.col.f32.bf16.bf16.f32    { %f11363, %f11364, %f11365, %f11366 },    { %r1, %r2 },            { %r3 },                { %f11363, %f11364, %f11365, %f11366 }; 
	// end inline asm
	// begin inline asm
	mma.sync.aligned.m16n8k8.row.col.f32.bf16.bf16.f32    { %f11371, %f11372, %f11373, %f11374 },    { %r1, %r2 },            { %r3 },                { %f11371, %f11372, %f11373, %f11374 }; 
	// end inline asm
	// begin inline asm
	mma.sync.aligned.m16n8k8.row.col.f32.bf16.bf16.f32    { %f11363, %f11364, %f11365, %f11366 },    { %r1, %r2 },            { %r3 },                { %f11363, %f11364, %f11365, %f11366 }; 
	// end inline asm
	// begin inline asm
	mma.sync.aligned.m16n8k8.row.col.f32.bf16.bf16.f32    { %f11371, %f11372, %f11373, %f11374 },    { %r1, %r2 },            { %r3 },                { %f11371, %f11372, %f11373, %f11374 }; 
	// end inline asm
	// begin inline asm
	mma.sync.aligned.m16n8k8.row.col.f32.bf16.bf16.f32    { %f11363, %f11364, %f11365, %f11366 },    { %r1, %r2 },            { %r3 },                { %f11363, %f11364, %f11365, %f11366 }; 
	// end inline asm
	// begin inline asm
	mma.sync.aligned.m16n8k8.row.col.f32.bf16.bf16.f32    { %f11371, %f11372, %f11373, %f11374 },    { %r1, %r2 },            { %r3 },                { %f11371, %f11372, %f11373, %f11374 }; 
	// end inline asm
	// begin inline asm
	mma.sync.aligned.m16n8k8.row.col.f32.bf16.bf16.f32    { %f11363, %f11364, %f11365, %f11366 },    { %r1, %r2 },            { %r3 },                { %f11363, %f11364, %f11365, %f11366 }; 
	// end inline asm
	// begin inline asm
	mma.sync.aligned.m16n8k8.row.col.f32.bf16.bf16.f32    { %f11371, %f11372, %f11373, %f11374 },    { %r1, %r2 },            { %r3 },                { %f11371, %f11372, %f11373, %f11374 }; 
	// end inline asm
	// begin inline asm
	mma.sync.aligned.m16n8k8.row.col.f32.bf16.bf16.f32    { %f11363, %f11364, %f11365, %f11366 },    { %r1, %r2 },            { %r3 },                { %f11363, %f11364, %f11365, %f11366 }; 
	// end inline asm
	// begin inline asm
	mma.sync.aligned.m16n8k8.row.col.f32.bf16.bf16.f32    { %f11371, %f11372, %f11373, %f11374 },    { %r1, %r2 },            { %r3 },                { %f11371, %f11372, %f11373, %f11374 }; 
	// end inline asm
	// begin inline asm
	mma.sync.aligned.m16n8k8.row.col.f32.bf16.bf16.f32    { %f11363, %f11364, %f11365, %f11366 },    { %r1, %r2 },            { %r3 },                { %f11363, %f11364, %f11365, %f11366 }; 
	// end inline asm
	// begin inline asm
	mma.sync.aligned.m16n8k8.row.col.f32.bf16.bf16.f32    { %f11371, %f11372, %f11373, %f11374 },    { %r1, %r2 },            { %r3 },                { %f11371, %f11372, %f11373, %f11374 }; 
	// end inline asm
	// begin inline asm
	mma.sync.aligned.m16n8k8.row.col.f32.bf16.bf16.f32    { %f11363, %f11364, %f11365, %f11366 },    { %r1, %r2 },            { %r3 },                { %f11363, %f11364, %f11365, %f11366 }; 
	// end inline asm
	// begin inline asm
	mma.sync.aligned.m16n8k8.row.col.f32.bf16.bf16.f32    { %f11371, %f11372, %f11373, %f11374 },    { %r1, %r2 },            { %r3 },                { %f11371, %f11372, %f11373, %f11374 }; 
	// end inline asm
	// begin inline asm
	mma.sync.aligned.m16n8k8.row.col.f32.bf16.bf16.f32    { %f11363, %f11364, %f11365, %f11366 },    { %r1, %r2 },            { %r3 },                { %f11363, %f11364, %f11365, %f11366 }; 
	// end inline asm
	// begin inline asm
	mma.sync.aligned.m16n8k8.row.col.f32.bf16.bf16.f32    { %f11371, %f11372, %f11373, %f11374 },    { %r1, %r2 },            { %r3 },                { %f11371, %f11372, %f11373, %f11374 }; 
	// end inline asm
	// begin inline asm
	mma.sync.aligned.m16n8k8.row.col.f32.bf16.bf16.f32    { %f11363, %f11364, %f11365, %f11366 },    { %r1, %r2 },            { %r3 },                { %f11363, %f11364, %f11365, %f11366 }; 
	// end inline asm
	// begin inline asm
	mma.sync.aligned.m16n8k8.row.col.f32.bf16.bf16.f32    { %f11371, %f11372, %f11373, %f11374 },    { %r1, %r2 },            { %r3 },                { %f11371, %f11372, %f11373, %f11374 }; 
	// end inline asm
	// begin inline asm
	mma.sync.aligned.m16n8k8.row.col.f32.bf16.bf16.f32    { %f11363, %f11364, %f11365, %f11366 },    { %r1, %r2 },            { %r3 },                { %f11363, %f11364, %f11365, %f11366 }; 
	// end inline asm
	// begin inline asm
	mma.sync.aligned.m16n8k8.row.col.f32.bf16.bf16.f32    { %f11371, %f11372, %f11373, %f11374 },    { %r1, %r2 },            { %r3 },                { %f11371, %f11372, %f11373, %f11374 }; 
	// end inline asm
	mov.f32 	%f17044, %f11364;
	mov.f32 	%f17046, %f11366;
	mov.f32 	%f17043, %f11363;
	mov.f32 	%f17045, %f11365;
	// begin inline asm
	mma.sync.aligned.m16n8k8.row.col.f32.bf16.bf16.f32    { %f17043, %f17044, %f17045, %f17046 },    { %r1, %r2 },            { %r3 },                { %f17043, %f17044, %f17045, %f17046 }; 
	// end inline asm
	mov.f32 	%f17051, %f11371;
	mov.f32 	%f17053, %f11373;
	mov.f32 	%f17052, %f11372;
	mov.f32 	%f17054, %f11374;
	// begin inline asm
	mma.sync.aligned.m16n8k8.row.col.f32.bf16.bf16.f32    { %f17051, %f17052, %f17053, %f17054 },    { %r1, %r2 },            { %r3 },                { %f17051, %f17052, %f17053, %f17054 }; 
	// end inline asm
	// begin inline asm
	mma.sync.aligned.m16n8k8.row.col.f32.bf16.bf16.f32    { %f17043, %f17044, %f17045, %f17046 },    { %r1, %r2 },            { %r3 },                { %f17043, %f17044, %f17045, %f17046 }; 
	// end inline asm
	// begin inline asm
	mma.sync.aligned.m16n8k8.row.col.f32.bf16.bf16.f32    { %f17051, %f17052, %f17053, %f17054 },    { %r1, %r2 },            { %r3 },                { %f17051, %f17052, %f17053, %f17054 }; 
	// end inline asm
	// begin inline asm
	mma.sync.aligned.m16n8k8.row.col.f32.bf16.bf16.f32    { %f17043, %f17044, %f17045, %f17046 },    { %r1, %r2 },            { %r3 },                { %f17043, %f17044, %f17045, %f17046 }; 
	// end inline asm
	// begin inline asm
	mma.sync.aligned.m16n8k8.row.col.f32.bf16.bf16.f32    { %f17051, %f17052, %f17053, %f17054 },    { %r1, %r2 },            { %r3 },                { %f17051, %f17052, %f17053, %f17054 }; 
	// end inline asm
	// begin inline asm
	mma.sync.aligned.m16n8k8.row.col.f32.bf16.bf16.f32    { %f17043, %f17044, %f17045, %f17046 },    { %r1, %r2 },            { %r3 },                { %f17043, %f17044, %f17045, %f17046 }; 
	// end inline asm
	// begin inline asm
	mma.sync.aligned.m16n8k8.row.col.f32.bf16.bf16.f32    { %f17051, %f17052, %f17053, %f17054 },    { %r1, %r2 },            { %r3 },                { %f17051, %f17052, %f17053, %f17054 }; 
	// end inline asm
	// begin inline asm
	mma.sync.aligned.m16n8k8.row.col.f32.bf16.bf16.f32    { %f17043, %f17044, %f17045, %f17046 },    { %r1, %r2 },            { %r3 },                { %f17043, %f17044, %f17045, %f17046 }; 
	// end inline asm
	// begin inline asm
	mma.sync.aligned.m16n8k8.row.col.f32.bf16.bf16.f32    { %f17051, %f17052, %f17053, %f17054 },    { %r1, %r2 },            { %r3 },                { %f17051, %f17052, %f17053, %f17054 }; 
	// end inline asm
	// begin inline asm
	mma.sync.aligned.m16n8k8.row.col.f32.bf16.bf16.f32    { %f17043, %f17044, %f17045, %f17046 },    { %r1, %r2 },            { %r3 },                { %f17043, %f17044, %f17045, %f17046 }; 
	// end inline asm
	// begin inline asm
	mma.sync.aligned.m16n8k8.row.col.f32.bf16.bf16.f32    { %f17051, %f17052, %f17053, %f17054 },    { %r1, %r2 },            { %r3 },                { %f17051, %f17052, %f17053, %f17054 }; 
	// end inline asm
	// begin inline asm
	mma.sync.aligned.m16n8k8.row.col.f32.bf16.bf16.f32    { %f17043, %f17044, %f17045, %f17046 },    { %r1, %r2 },            { %r3 },                { %f17043, %f17044, %f17045, %f17046 }; 
	// end inline asm
	// begin inline asm
	mma.sync.aligned.m16n8k8.row.col.f32.bf16.bf16.f32    { %f17051, %f17052, %f17053, %f17054 },    { %r1, %r2 },            { %r3 },                { %f17051, %f17052, %f17053, %f17054 }; 
	// end inline asm
	// begin inline asm
	mma.sync.aligned.m16n8k8.row.col.f32.bf16.bf16.f32    { %f17043, %f17044, %f17045, %f17046 },    { %r1, %r2 },            { %r3 },                { %f17043, %f17044, %f17045, %f17046 }; 
	// end inline asm
	// begin inline asm
	mma.sync.aligned.m16n8k8.row.col.f32.bf16.bf16.f32    { %f17051, %f17052, %f17053, %f17054 },    { %r1, %r2 },            { %r3 },                { %f17051, %f17052, %f17053, %f17054 }; 
	// end inline asm
	// begin inline asm
	mma.sync.aligned.m16n8k8.row.col.f32.bf16.bf16.f32    { %f17043, %f17044, %f17045, %f17046 },    { %r1, %r2 },            { %r3 },                { %f17043, %f17044, %f17045, %f17046 }; 
	// end inline asm
	// begin inline asm
	mma.sync.aligned.m16n8k8.row.col.f32.bf16.bf16.f32    { %f17051, %f17052, %f17053, %f17054 },    { %r1, %r2 },            { %r3 },                { %f17051, %f17052, %f17053, %f17054 }; 
	// end inline asm
	// begin inline asm
	mma.sync.aligned.m16n8k8.row.col.f32.bf16.bf16.f32    { %f17043, %f17044, %f17045, %f17046 },    { %r1, %r2 },            { %r3 },                { %f17043, %f17044, %f17045, %f17046 }; 
	// end inline asm
	// begin inline asm
	mma.sync.aligned.m16n8k8.row.col.f32.bf16.bf16.f32    { %f17051, %f17052, %f17053, %f17054 },    { %r1, %r2 },            { %r3 },                { %f17051, %f17052, %f17053, %f17054 }; 
	// end inline asm
	// begin inline asm
	mma.sync.aligned.m16n8k8.row.col.f32.bf16.bf16.f32    { %f17043, %f17044, %f17045, %f17046 },    { %r1, %r2 },            { %r3 },                { %f17043, %f17044, %f17045, %f17046 }; 
	// end inline asm
	// begin inline asm
	mma.sync.aligned.m16n8k8.row.col.f32.bf16.bf16.f32    { %f17051, %f17052, %f17053, %f17054 },    { %r1, %r2 },            { %r3 },                { %f17051, %f17052, %f17053, %f17054 }; 
	// end inline asm
	// begin inline asm
	mma.sync.aligned.m16n8k8.row.col.f32.bf16.bf16.f32    { %f17043, %f17044, %f17045, %f17046 },    { %r1, %r2 },            { %r3 },                { %f17043, %f17044, %f17045, %f17046 }; 
	// end inline asm
	// begin inline asm
	mma.sync.aligned.m16n8k8.row.col.f32.bf16.bf16.f32    { %f17051, %f17052, %f17053, %f17054 },    { %r1, %r2 },            { %r3 },                { %f17051, %f17052, %f17053, %f17054 }; 
	// end inline asm
	// begin inline asm
	mma.sync.aligned.m16n8k8.row.col.f32.bf16.bf16.f32    { %f17043, %f17044, %f17045, %f17046 },    { %r1, %r2 },            { %r3 },                { %f17043, %f17044, %f17045, %f17046 }; 
	// end inline asm
	// begin inline asm
	mma.sync.aligned.m16n8k8.row.col.f32.bf16.bf16.f32    { %f17051, %f17052, %f17053, %f17054 },    { %r1, %r2 },            { %r3 },                { %f17051, %f17052, %f17053, %f17054 }; 
	// end inline asm
	// begin inline asm
	mma.sync.aligned.m16n8k8.row.col.f32.bf16.bf16.f32    { %f17043, %f17044, %f17045, %f17046 },    { %r1, %r2 },            { %r3 },                { %f17043, %f17044, %f17045, %f17046 }; 
	// end inline asm
	// begin inline asm
	mma.sync.aligned.m16n8k8.row.col.f32.bf16.bf16.f32    { %f17051, %f17052, %f17053, %f17054 },    { %r1, %r2 },            { %r3 },                { %f17051, %f17052, %f17053, %f17054 }; 
	// end inline asm
	// begin inline asm
	mma.sync.aligned.m16n8k8.row.col.f32.bf16.bf16.f32    { %f17043, %f17044, %f17045, %f17046 },    { %r1, %r2 },            { %r3 },                { %f17043, %f17044, %f17045, %f17046 }; 
	// end inline asm
	// begin inline asm
	mma.sync.aligned.m16n8k8.row.col.f32.bf16.bf16.f32    { %f17051, %f17052, %f17053, %f17054 },    { %r1, %r2 },            { %r3 },                { %f17051, %f17052, %f17053, %f17054 }; 
	// end inline asm
	// begin inline asm
	mma.sync.aligned.m16n8k8.row.col.f32.bf16.bf16.f32    { %f17043, %f17044, %f17045, %f17046 },    { %r1, %r2 },            { %r3 },                { %f17043, %f17044, %f17045, %f17046 }; 
	// end inline asm
	// begin inline asm
	mma.sync.aligned.m16n8k8.row.col.f32.bf16.bf16.f32    { %f17051, %f17052, %f17053, %f17054 },    { %r1, %r2 },            { %r3 },                { %f17051, %f17052, %f17053, %f17054 }; 
	// end inline asm
	// begin inline asm
	mma.sync.aligned.m16n8k8.row.col.f32.bf16.bf16.f32    { %f17043, %f17044, %f17045, %f17046 },    { %r1, %r2 },            { %r3 },                { %f17043, %f17044, %f17045, %f17046 }; 
	// end inline asm
	// begin inline asm
	mma.sync.aligned.m16n8k8.row.col.f32.bf16.bf16.f32    { %f17051, %f17052, %f17053, %f17054 },    { %r1, %r2 },            { %r3 },                { %f17051, %f17052, %f17053, %f17054 }; 
	// end inline asm
	// begin inline asm
	mma.sync.aligned.m16n8k8.row.col.f32.bf16.bf16.f32    { %f17043, %f17044, %f17045, %f17046 },    { %r1, %r2 },            { %r3 },                { %f17043, %f17044, %f17045, %f17046 }; 
	// end inline asm
	// begin inline asm
	mma.sync.aligned.m16n8k8.row.col.f32.bf16.bf16.f32    { %f17051, %f17052, %f17053, %f17054 },    { %r1, %r2 },            { %r3 },                { %f17051, %f17052, %f17053, %f17054 }; 
	// end inline asm
	// begin inline asm
	mma.sync.aligned.m16n8k8.row.col.f32.bf16.bf16.f32    { %f17043, %f17044, %f17045, %f17046 },    { %r1, %r2 },            { %r3 },                { %f17043, %f17044, %f17045, %f17046 }; 
	// end inline asm
	// begin inline asm
	mma.sync.aligned.m16n8k8.row.col.f32.bf16.bf16.f32    { %f17051, %f17052, %f17053, %f17054 },    { %r1, %r2 },            { %r3 },                { %f17051, %f17052, %f17053, %f17054 }; 
	// end inline asm
	// begin inline asm
	mma.sync.aligned.m16n8k8.row.col.f32.bf16.bf16.f32    { %f17043, %f17044, %f17045, %f17046 },    { %r1, %r2 },            { %r3 },                { %f17043, %f17044, %f17045, %f17046 }; 
	// end inline asm
	// begin inline asm
	mma.sync.aligned.m16n8k8.row.col.f32.bf16.bf16.f32    { %f17051, %f17052, %f17053, %f17054 },    { %r1, %r2 },            { %r3 },                { %f17051, %f17052, %f17053, %f17054 }; 
	// end inline asm
	// begin inline asm
	mma.sync.aligned.m16n8k8.row.col.f32.bf16.bf16.f32    { %f17043, %f17044, %f17045, %f17046 },    { %r1, %r2 },            { %r3 },                { %f17043, %f17044, %f17045, %f17046 }; 
	// end inline asm
	// begin inline asm
	mma.sync.aligned.m16n8k8.row.col.f32.bf16.bf16.f32    { %f17051, %f17052, %f17053, %f17054 },    { %r1, %r2 },            { %r3 },                { %f17051, %f17052, %f17053, %f17054 }; 
	// end inline asm
	// begin inline asm
	mma.sync.aligned.m16n8k8.row.col.f32.bf16.bf16.f32    { %f17043, %f17044, %f17045, %f17046 },    { %r1, %r2 },            { %r3 },                { %f17043, %f17044, %f17045, %f17046 }; 
	// end inline asm
	// begin inline asm
	mma.sync.aligned.m16n8k8.row.col.f32.bf16.bf16.f32    { %f17051, %f17052, %f17053, %f17054 },    { %r1, %r2 },            { %r3 },                { %f17051, %f17052, %f17053, %f17054 }; 
	// end inline asm
	// begin inline asm
	mma.sync.aligned.m16n8k8.row.col.f32.bf16.bf16.f32    { %f17043, %f17044, %f17045, %f17046 },    { %r1, %r2 },            { %r3 },                { %f17043, %f17044, %f17045, %f17046 }; 
	// end inline asm
	// begin inline asm
	mma.sync.aligned.m16n8k8.row.col.f32.bf16.bf16.f32    { %f17051, %f17052, %f17053, %f17054 },    { %r1, %r2 },            { %r3 },                { %f17051, %f17052, %f17053, %f17054 }; 
	// end inline asm
	// begin inline asm
	mma.sync.aligned.m16n8k8.row.col.f32.bf16.bf16.f32    { %f17043, %f17044, %f17045, %f17046 },    { %r1, %r2 },            { %r3 },                { %f17043, %f17044, %f17045, %f17046 }; 
	// end inline asm
	// begin inline asm
	mma.sync.aligned.m16n8k8.row.col.f32.bf16.bf16.f32    { %f17051, %f17052, %f17053, %f17054 },    { %r1, %r2 },            { %r3 },                { %f17051, %f17052, %f17053, %f17054 }; 
	// end inline asm
	// begin inline asm
	mma.sync.aligned.m16n8k8.row.col.f32.bf16.bf16.f32    { %f17043, %f17044, %f17045, %f17046 },    { %r1, %r2 },            { %r3 },                { %f17043, %f17044, %f17045, %f17046 }; 
	// end inline asm
	// begin inline asm
	mma.sync.aligned.m16n8k8.row.col.f32.bf16.bf16.f32    { %f17051, %f17052, %f17053, %f17054 },    { %r1, %r2 },            { %r3 },                { %f17051, %f17052, %f17053, %f17054 }; 
	// end inline asm
	// begin inline asm
	mma.sync.aligned.m16n8k8.row.col.f32.bf16.bf16.f32    { %f17043, %f17044, %f17045, %f17046 },    { %r1, %r2 },            { %r3 },                { %f17043, %f17044, %f17045, %f17046 }; 
	// end inline asm
	// begin inline asm
	mma.sync.aligned.m16n8k8.row.col.f32.bf16.bf16.f32    { %f17051, %f17052, %f17053, %f17054 },    { %r1, %r2 },            { %r3 },                { %f17051, %f17052, %f17053, %f17054 }; 
	// end inline asm
	// begin inline asm
	mma.sync.aligned.m16n8k8.row.col.f32.bf16.bf16.f32    { %f17043, %f17044, %f17045, %f17046 },    { %r1, %r2 },            { %r3 },                { %f17043, %f17044, %f17045, %f17046 }; 
	// end inline asm
	// begin inline asm
	mma.sync.aligned.m16n8k8.row.col.f32.bf16.bf16.f32    { %f17051, %f17052, %f17053, %f17054 },    { %r1, %r2 },            { %r3 },                { %f17051, %f17052, %f17053, %f17054 }; 
	// end inline asm
	// begin inline asm
	mma.sync.aligned.m16n8k8.row.col.f32.bf16.bf16.f32    { %f17043, %f17044, %f17045, %f17046 },    { %r1, %r2 },            { %r3 },                { %f17043, %f17044, %f17045, %f17046 }; 
	// end inline asm
	// begin inline asm
	mma.sync.aligned.m16n8k8.row.col.f32.bf16.bf16.f32    { %f17051, %f17052, %f17053, %f17054 },    { %r1, %r2 },            { %r3 },                { %f17051, %f17052, %f17053, %f17054 }; 
	// end inline asm
	// begin inline asm
	mma.sync.aligned.m16n8k8.row.col.f32.bf16.bf16.f32    { %f17043, %f17044, %f17045, %f17046 },    { %r1, %r2 },            { %r3 },                { %f17043, %f17044, %f17045, %f17046 }; 
	// end inline asm
	// begin inline asm
	mma.sync.aligned.m16n8k8.row.col.f32.bf16.bf16.f32    { %f17051, %f17052, %f17053, %f17054 },    { %r1, %r2 },            { %r3 },                { %f17051, %f17052, %f17053, %f17054 }; 
	// end inline asm
	// begin inline asm
	mma.sync.aligned.m16n8k8.row.col.f32.bf16.bf16.f32    { %f17043, %f17044, %f17045, %f17046 },    { %r1, %r2 },            { %r3 },                { %f17043, %f17044, %f17045, %f17046 }; 
	// end inline asm
	// begin inline asm
	mma.sync.aligned.m16n8k8.row.col.f32.bf16.bf16.f32    { %f17051, %f17052, %f17053, %f17054 },    { %r1, %r2 },            { %r3 },                { %f17051, %f17052, %f17053, %f17054 }; 
	// end inline asm
	// begin inline asm
	mma.sync.aligned.m16n8k8.row.col.f32.bf16.bf16.f32    { %f17043, %f17044, %f17045, %f17046 },    { %r1, %r2 },            { %r3 },                { %f17043, %f17044, %f17045, %f17046 }; 
	// end inline asm
	// begin inline asm
	mma.sync.aligned.m16n8k8.row.col.f32.bf16.bf16.f32    { %f17051, %f17052, %f17053, %f17054 },    { %r1, %r2 },            { %r3 },                { %f17051, %f17052, %f17053, %f17054 }; 
	// end inline asm
	// begin inline asm
	mma.sync.aligned.m16n8k8.row.col.f32.bf16.bf16.f32    { %f17043, %f17044, %f17045, %f17046 },    { %r1, %r2 },            { %r3 },                { %f17043, %f17044, %f17045, %f17046 }; 
	// end inline asm
	// begin inline asm
	mma.sync.aligned.m16n8k8.row.col.f32.bf16.bf16.f32    { %f17051, %f17052, %f17053, %f17054 },    { %r1, %r2 },            { %r3 },                { %f17051, %f17052, %f17053, %f17054 }; 
	// end inline asm
	// begin inline asm
	mma.sync.aligned.m16n8k8.row.col.f32.bf16.bf16.f32    { %f17043, %f17044, %f17045, %f17046 },    { %r1, %r2 },            { %r3 },                { %f17043, %f17044, %f17045, %f17046 }; 
	// end inline asm
	// begin inline asm
	mma.sync.aligned.m16n8k8.row.col.f32.bf16.bf16.f32    { %f17051, %f17052, %f17053, %f17054 },    { %r1, %r2 },            { %r3 },                { %f17051, %f17052, %f17053, %f17054 }; 
	// end inline asm
	// begin inline asm
	mma.sync.aligned.m16n8k8.row.col.f32.bf16.bf16.f32    { %f17043, %f17044, %f17045, %f17046 },    { %r1, %r2 },            { %r3 },                { %f17043, %f17044, %f17045, %f17046 }; 
	// end inline asm
	// begin inline asm
	mma.sync.aligned.m16n8k8.row.col.f32.bf16.bf16.f32    { %f17051, %f17052, %f17053, %f17054 },    { %r1, %r2 },            { %r3 },                { %f17051, %f17052, %f17053, %f17054 }; 
	// end inline asm
	// begin inline asm
	mma.sync.aligned.m16n8k8.row.col.f32.bf16.bf16.f32    { %f17043, %f17044, %f17045, %f17046 },    { %r1, %r2 },            { %r3 },                { %f17043, %f17044, %f17045, %f17046 }; 
	// end inline asm
	// begin inline asm
	mma.sync.aligned.m16n8k8.row.col.f32.bf16.bf16.f32    { %f17051, %f17052, %f17053, %f17054 },    { %r1, %r2 },            { %r3 },                { %f17051, %f17052, %f17053, %f17054 }; 
	// end inline asm
	// begin inline asm
	mma.sync.aligned.m16n8k8.row.col.f32.bf16.bf16.f32    { %f17043, %f17044, %f17045, %f17046 },    { %r1, %r2 },            { %r3 },                { %f17043, %f17044, %f17045, %f17046 }; 
	// end inline asm
	// begin inline asm
	mma.sync.aligned.m16n8k8.row.col.f32.bf16.bf16.f32    { %f17051, %f17052, %f17053, %f17054 },    { %r1, %r2 },            { %r3 },                { %f17051, %f17052, %f17053, %f17054 }; 
	// end inline asm
	// begin inline asm
	mma.sync.aligned.m16n8k8.row.col.f32.bf16.bf16.f32    { %f17043, %f17044, %f17045, %f17046 },    { %r1, %r2 },            { %r3 },                { %f17043, %f17044, %f17045, %f17046 }; 
	// end inline asm
	// begin inline asm
	mma.sync.aligned.m16n8k8.row.col.f32.bf16.bf16.f32    { %f17051, %f17052, %f17053, %f17054 },    { %r1, %r2 },            { %r3 },                { %f17051, %f17052, %f17053, %f17054 }; 
	// end inline asm
	// begin inline asm
	mma.sync.aligned.m16n8k8.row.col.f32.bf16.bf16.f32    { %f17043, %f17044, %f17045, %f17046 },    { %r1, %r2 },            { %r3 },                { %f17043, %f17044, %f17045, %f17046 }; 
	// end inline asm
	// begin inline asm
	mma.sync.aligned.m16n8k8.row.col.f32.bf16.bf16.f32    { %f17051, %f17052, %f17053, %f17054 },    { %r1, %r2 },            { %r3 },                { %f17051, %f17052, %f17053, %f17054 }; 
	// end inline asm
	// begin inline asm
	mma.sync.aligned.m16n8k8.row.col.f32.bf16.bf16.f32    { %f17043, %f17044, %f17045, %f17046 },    { %r1, %r2 },            { %r3 },                { %f17043, %f17044, %f17045, %f17046 }; 
	// end inline asm
	// begin inline asm
	mma.sync.aligned.m16n8k8.row.col.f32.bf16.bf16.f32    { %f17051, %f17052, %f17053, %f17054 },    { %r1, %r2 },            { %r3 },                { %f17051, %f17052, %f17053, %f17054 }; 
	// end inline asm
	// begin inline asm
	mma.sync.aligned.m16n8k8.row.col.f32.bf16.bf16.f32    { %f17043, %f17044, %f17045, %f17046 },    { %r1, %r2 },            { %r3 },                { %f17043, %f17044, %f17045, %f17046 }; 
	// end inline asm
	// begin inline asm
	mma.sync.aligned.m16n8k8.row.col.f32.bf16.bf16.f32    { %f17051, %f17052, %f17053, %f17054 },    { %r1, %r2 },            { %r3 },                { %f17051, %f17052, %f17053, %f17054 }; 
	// end inline asm
	// begin inline asm
	mma.sync.aligned.m16n8k8.row.col.f32.bf16.bf16.f32    { %f17043, %f17044, %f17045, %f17046 },    { %r1, %r2 },            { %r3 },                { %f17043, %f17044, %f17045, %f17046 }; 
	// end inline asm
	// begin inline asm
	mma.sync.aligned.m16n8k8.row.col.f32.bf16.bf16.f32    { %f17051, %f17052, %f17053, %f17054 },    { %r1, %r2 },            { %r3 },                { %f17051, %f17052, %f17053, %f17054 }; 
	// end inline asm
	// begin inline asm
	mma.sync.aligned.m16n8k8.row.col.f32.bf16.bf16.f32    { %f17043, %f17044, %f17045, %f17046 },    { %r1, %r2 },            { %r3 },                { %f17043, %f17044, %f17045, %f17046 }; 
	// end inline asm
	// begin inline asm
	mma.sync.aligned.m16n8k8.row.col.f32.bf16.bf16.f32    { %f17051, %f17052, %f17053, %f17054 },    { %r1, %r2 },            { %r3 },                { %f17051, %f17052, %f17053, %f17054 }; 
	// end inline asm
	// begin inline asm
	mma.sync.aligned.m16n8k8.row.col.f32.bf16.bf16.f32    { %f17043, %f17044, %f17045, %f17046 },    { %r1, %r2 },            { %r3 },                { %f17043, %f17044, %f17045, %f17046 }; 
	// end inline asm
	// begin inline asm
	mma.sync.aligned.m16n8k8.row.col.f32.bf16.bf16.f32    { %f17051, %f17052, %f17053, %f17054 },    { %r1, %r2 },            { %r3 },                { %f17051, %f17052, %f17053, %f17054 }; 
	// end inline asm
	// begin inline asm
	mma.sync.aligned.m16n8k8.row.col.f32.bf16.bf16.f32    { %f17043, %f17044, %f17045, %f17046 },    { %r1, %r2 },            { %r3 },                { %f17043, %f17044, %f17045, %f17046 }; 
	// end inline asm
	// begin inline asm
	mma.sync.aligned.m16n8k8.row.col.f32.bf16.bf16.f32    { %f17051, %f17052, %f17053, %f17054 },    { %r1, %r2 },            { %r3 },                { %f17051, %f17052, %f17053, %f17054 }; 
	// end inline asm
	// begin inline asm
	mma.sync.aligned.m16n8k8.row.col.f32.bf16.bf16.f32    { %f17043, %f17044, %f17045, %f17046 },    { %r1, %r2 },            { %r3 },                { %f17043, %f17044, %f17045, %f17046 }; 
	// end inline asm
	// begin inline asm
	mma.sync.aligned.m16n8k8.row.col.f32.bf16.bf16.f32    { %f17051, %f17052, %f17053, %f17054 },    { %r1, %r2 },            { %r3 },                { %f17051, %f17052, %f17053, %f17054 }; 
	// end inline asm
	// begin inline asm
	mma.sync.aligned.m16n8k8.row.col.f32.bf16.bf16.f32    { %f17043, %f17044, %f17045, %f17046 },    { %r1, %r2 },            { %r3 },                { %f17043, %f17044, %f17045, %f17046 }; 
	// end inline asm
	// begin inline asm
	mma.sync.aligned.m16n8k8.row.col.f32.bf16.bf16.f32    { %f17051, %f17052, %f17053, %f17054 },    { %r1, %r2 },            { %r3 },                { %f17051, %f17052, %f17053, %f17054 }; 
	// end inline asm
	// begin inline asm
	mma.sync.aligned.m16n8k8.row.col.f32.bf16.bf16.f32    { %f17043, %f17044, %f17045, %f17046 },    { %r1, %r2 },            { %r3 },                { %f17043, %f17044, %f17045, %f17046 }; 
	// end inline asm
	// begin inline asm
	mma.sync.aligned.m16n8k8.row.col.f32.bf16.bf16.f32    { %f17051, %f17052, %f17053, %f17054 },    { %r1, %r2 },            { %r3 },                { %f17051, %f17052, %f17053, %f17054 }; 
	// end inline asm
	// begin inline asm
	mma.sync.aligned.m16n8k8.row.col.f32.bf16.bf16.f32    { %f17043, %f17044, %f17045, %f17046 },    { %r1, %r2 },            { %r3 },                { %f17043, %f17044, %f17045, %f17046 }; 
	// end inline asm
	// begin inline asm
	mma.sync.aligned.m16n8k8.row.col.f32.bf16.bf16.f32    { %f17051, %f17052, %f17053, %f17054 },    { %r1, %r2 },            { %r3 },                { %f17051, %f17052, %f17053, %f17054 }; 
	// end inline asm
	// begin inline asm
	mma.sync.aligned.m16n8k8.row.col.f32.bf16.bf16.f32    { %f17043, %f17044, %f17045, %f17046 },    { %r1, %r2 },            { %r3 },                { %f17043, %f17044, %f17045, %f17046 }; 
	// end inline asm
	// begin inline asm
	mma.sync.aligned.m16n8k8.row.col.f32.bf16.bf16.f32    { %f17051, %f17052, %f17053, %f17054 },    { %r1, %r2 },            { %r3 },                { %f17051, %f17052, %f17053, %f17054 }; 
	// end inline asm
	// begin inline asm
	mma.sync.aligned.m16n8k8.row.col.f32.bf16.bf16.f32    { %f17043, %f17044, %f17045, %f17046 },    { %r1, %r2 },            { %r3 },                { %f17043, %f17044, %f17045, %f17046 }; 
	// end inline asm
	// begin inline asm
	mma.sync.aligned.m16n8k8.row.col.f32.bf16.bf16.f32    { %f17051, %f17052, %f17053, %f17054 },    { %r1, %r2 },            { %r3 },                { %f17051, %f17052, %f17053, %f17054 }; 
	// end inline asm
	// begin inline asm
	mma.sync.aligned.m16n8k8.row.col.f32.bf16.bf16.f32    { %f17043, %f17044, %f17045, %f17046 },    { %r1, %r2 },            { %r3 },                { %f17043, %f17044, %f17045, %f17046 }; 
	// end inline asm
	// begin inline asm
	mma.sync.aligned.m16n8k8.row.col.f32.bf16.bf16.f32    { %f17051, %f17052, %f17053, %f17054 },    { %r1, %r2 },            { %r3 },                { %f17051, %f17052, %f17053, %f17054 }; 
	// end inline asm
	// begin inline asm
	mma.sync.aligned.m16n8k8.row.col.f32.bf16.bf16.f32    { %f17043, %f17044, %f17045, %f17046 },    { %r1, %r2 },            { %r3 },                { %f17043, %f17044, %f17045, %f17046 }; 
	// end inline asm
	// begin inline asm
	mma.sync.aligned.m16n8k8.row.col.f32.bf16.bf16.f32    { %f17051, %f17052, %f17053, %f17054 },    { %r1, %r2 },            { %r3 },                { %f17051, %f17052, %f17053, %f17054 }; 
	// end inline asm
	// begin inline asm
	mma.sync.aligned.m16n8k8.row.col.f32.bf16.bf16.f32    { %f17043, %f17044, %f17045, %f17046 },    { %r1, %r2 },            { %r3 },                { %f17043, %f17044, %f17045, %f17046 }; 
	// end inline asm
	// begin inline asm
	mma.sync.aligned.m16n8k8.row.col.f32.bf16.bf16.f32    { %f17051, %f17052, %f17053, %f17054 },    { %r1, %r2 },            { %r3 },                { %f17051, %f17052, %f17053, %f17054 }; 
	// end inline asm
	// begin inline asm
	mma.sync.aligned.m16n8k8.row.col.f32.bf16.bf16.f32    { %f17043, %f17044, %f17045, %f17046 },    { %r1, %r2 },            { %r3 },                { %f17043, %f17044, %f17045, %f17046 }; 
	// end inline asm
	// begin inline asm
	mma.sync.aligned.m16n8k8.row.col.f32.bf16.bf16.f32    { %f17051, %f17052, %f17053, %f17054 },    { %r1, %r2 },            { %r3 },                { %f17051, %f17052, %f17053, %f17054 }; 
	// end inline asm
	// begin inline asm
	mma.sync.aligned.m16n8k8.row.col.f32.bf16.bf16.f32    { %f17043, %f17044, %f17045, %f17046 },    { %r1, %r2 },            { %r3 },                { %f17043, %f17044, %f17045, %f17046 }; 
	// end inline asm
	// begin inline asm
	mma.sync.aligned.m16n8k8.row.col.f32.bf16.bf16.f32    { %f17051, %f17052, %f17053, %f17054 },    { %r1, %r2 },            { %r3 },                { %f17051, %f17052, %f17053, %f17054 }; 
	// end inline asm
	// begin inline asm
	mma.sync.aligned.m16n8k8.row.col.f32.bf16.bf16.f32    { %f17043, %f17044, %f17045, %f17046 },    { %r1, %r2 },            { %r3 },                { %f17043, %f17044, %f17045, %f17046 }; 
	// end inline asm
	// begin inline asm
	mma.sync.aligned.m16n8k8.row.col.f32.bf16.bf16.f32    { %f17051, %f17052, %f17053, %f17054 },    { %r1, %r2 },            { %r3 },                { %f17051, %f17052, %f17053, %f17054 }; 
	// end inline asm
	// begin inline asm
	mma.sync.aligned.m16n8k8.row.col.f32.bf16.bf16.f32    { %f17043, %f17044, %f17045, %f17046 },    { %r1, %r2 },            { %r3 },                { %f17043, %f17044, %f17045, %f17046 }; 
	// end inline asm
	// begin inline asm
	mma.sync.aligned.m16n8k8.row.col.f32.bf16.bf16.f32    { %f17051, %f17052, %f17053, %f17054 },    { %r1, %r2 },            { %r3 },                { %f17051, %f17052, %f17053, %f17054 }; 
	// end inline asm
	// begin inline asm
	mma.sync.aligned.m16n8k8.row.col.f32.bf16.bf16.f32    { %f17043, %f17044, %f17045, %f17046 },    { %r1, %r2 },            { %r3 },                { %f17043, %f17044, %f17045, %f17046 }; 
	// end inline asm
	// begin inline asm
	mma.sync.aligned.m16n8k8.row.col.f32.bf16.bf16.f32    { %f17051, %f17052, %f17053, %f17054 },    { %r1, %r2 },            { %r3 },                { %f17051, %f17052, %f17053, %f17054 }; 
	// end inline asm
	// begin inline asm
	mma.sync.aligned.m16n8k8.row.col.f32.bf16.bf16.f32    { %f17043, %f17044, %f17045, %f17046 },    { %r1, %r2 },            { %r3 },                { %f17043, %f17044, %f17045, %f17046 }; 
	// end inline asm
	// begin inline asm
	mma.sync.aligned.m16n8k8.row.col.f32.bf16.bf16.f32    { %f17051, %f17052, %f17053, %f17054 },    { %r1, %r2 },            { %r3 },                { %f17051, %f17052, %f17053, %f17054 }; 
	// end inline asm
	// begin inline asm
	mma.sync.aligned.m16n8k8.row.col.f32.bf16.bf16.f32    { %f17043, %f17044, %f17045, %f17046 },    { %r1, %r2 },            { %r3 },                { %f17043, %f17044, %f17045, %f17046 }; 
	// end inline asm
	// begin inline asm
	mma.sync.aligned.m16n8k8.row.col.f32.bf16.bf16.f32    { %f17051, %f17052, %f17053, %f17054 },    { %r1, %r2 },            { %r3 },                { %f17051, %f17052, %f17053, %f17054 }; 
	// end inline asm
	// begin inline asm
	mma.sync.aligned.m16n8k8.row.col.f32.bf16.bf16.f32    { %f17043, %f17044, %f17045, %f17046 },    { %r1, %r2 },            { %r3 },                { %f17043, %f17044, %f17045, %f17046 }; 
	// end inline asm
	// begin inline asm
	mma.sync.aligned.m16n8k8.row.col.f32.bf16.bf16.f32    { %f17051, %f17052, %f17053, %f17054 },    { %r1, %r2 },            { %r3 },                { %f17051, %f17052, %f17053, %f17054 }; 
	// end inline asm
	// begin inline asm
	mma.sync.aligned.m16n8k8.row.col.f32.bf16.bf16.f32    { %f17043, %f17044, %f17045, %f17046 },    { %r1, %r2 },            { %r3 },                { %f17043, %f17044, %f17045, %f17046 }; 
	// end inline asm
	// begin inline asm
	mma.sync.aligned.m16n8k8.row.col.f32.bf16.bf16.f32    { %f17051, %f17052, %f17053, %f17054 },    { %r1, %r2 },            { %r3 },                { %f17051, %f17052, %f17053, %f17054 }; 
	// end inline asm
	// begin inline asm
	mma.sync.aligned.m16n8k8.row.col.f32.bf16.bf16.f32    { %f17043, %f17044, %f17045, %f17046 },    { %r1, %r2 },            { %r3 },                { %f17043, %f17044, %f17045, %f17046 }; 
	// end inline asm
	// begin inline asm
	mma.sync.aligned.m16n8k8.row.col.f32.bf16.bf16.f32    { %f17051, %f17052, %f17053, %f17054 },    { %r1, %r2 },            { %r3 },                { %f17051, %f17052, %f17053, %f17054 }; 
	// end inline asm
	// begin inline asm
	mma.sync.aligned.m16n8k8.row.col.f32.bf16.bf16.f32    { %f17043, %f17044, %f17045, %f17046 },    { %r1, %r2 },            { %r3 },                { %f17043, %f17044, %f17045, %f17046 }; 
	// end inline asm
	// begin inline asm
	mma.sync.aligned.m16n8k8.row.col.f32.bf16.bf16.f32    { %f17051, %f17052, %f17053, %f17054 },    { %r1, %r2 },            { %r3 },                { %f17051, %f17052, %f17053, %f17054 }; 
	// end inline asm
	// begin inline asm
	mma.sync.aligned.m16n8k8.row.col.f32.bf16.bf16.f32    { %f17043, %f17044, %f17045, %f17046 },    { %r1, %r2 },            { %r3 },                { %f17043, %f17044, %f17045, %f17046 }; 
	// end inline asm
	// begin inline asm
	mma.sync.aligned.m16n8k8.row.col.f32.bf16.bf16.f32    { %f17051, %f17052, %f17053, %f17054 },    { %r1, %r2 },            { %r3 },                { %f17051, %f17052, %f17053, %f17054 }; 
	// end inline asm
	// begin inline asm
	mma.sync.aligned.m16n8k8.row.col.f32.bf16.bf16.f32    { %f17043, %f17044, %f17045, %f17046 },    { %r1, %r2 },            { %r3 },                { %f17043, %f17044, %f17045, %f17046 }; 
	// end inline asm
	// begin inline asm
	mma.sync.aligned.m16n8k8.row.col.f32.bf16.bf16.f32    { %f17051, %f17052, %f17053, %f17054 },    { %r1, %r2 },            { %r3 },                { %f17051, %f17052, %f17053, %f17054 }; 
	// end inline asm
	// begin inline asm
	mma.sync.aligned.m16n8k8.row.col.f32.bf16.bf16.f32    { %f17043, %f17044, %f17045, %f17046 },    { %r1, %r2 },            { %r3 },                { %f17043, %f17044, %f17045, %f17046 }; 
	// end inline asm
	// begin inline asm
	mma.sync.aligned.m16n8k8.row.col.f32.bf16.bf16.f32    { %f17051, %f17052, %f17053, %f17054 },    { %r1, %r2 },            { %r3 },                { %f17051, %f17052, %f17053, %f17054 }; 
	// end inline asm
	// begin inline asm
	mma.sync.aligned.m16n8k8.row.col.f32.bf16.bf16.f32    { %f17043, %f17044, %f17045, %f17046 },    { %r1, %r2 },            { %r3 },                { %f17043, %f17044, %f17045, %f17046 }; 
	// end inline asm
	// begin inline asm
	mma.sync.aligned.m16n8k8.row.col.f32.bf16.bf16.f32    { %f17051, %f17052, %f17053, %f17054 },    { %r1, %r2 },            { %r3 },                { %f17051, %f17052, %f17053, %f17054 }; 
	// end inline asm
	// begin inline asm
	mma.sync.aligned.m16n8k8.row.col.f32.bf16.bf16.f32    { %f17043, %f17044, %f17045, %f17046 },    { %r1, %r2 },            { %r3 },                { %f17043, %f17044, %f17045, %f17046 }; 
	// end inline asm
	// begin inline asm
	mma.sync.aligned.m16n8k8.row.col.f32.bf16.bf16.f32    { %f17051, %f17052, %f17053, %f17054 },    { %r1, %r2 },            { %r3 },                { %f17051, %f17052, %f17053, %f17054 }; 
	// end inline asm
	// begin inline asm
	mma.sync.aligned.m16n8k8.row.col.f32.bf16.bf16.f32    { %f17043, %f17044, %f17045, %f17046 },    { %r1, %r2 },            { %r3 },                { %f17043, %f17044, %f17045, %f17046 }; 
	// end inline asm
	// begin inline asm
	mma.sync.aligned.m16n8k8.row.col.f32.bf16.bf16.f32    { %f17051, %f17052, %f17053, %f17054 },    { %r1, %r2 },            { %r3 },                { %f17051, %f17052, %f17053, %f17054 }; 
	// end inline asm
	// begin inline asm
	mma.sync.aligned.m16n8k8.row.col.f32.bf16.bf16.f32    { %f17043, %f17044, %f17045, %f17046 },    { %r1, %r2 },            { %r3 },                { %f17043, %f17044, %f17045, %f17046 }; 
	// end inline asm
	// begin inline asm
	mma.sync.aligned.m16n8k8.row.col.f32.bf16.bf16.f32    { %f17051, %f17052, %f17053, %f17054 },    { %r1, %r2 },            { %r3 },                { %f17051, %f17052, %f17053, %f17054 }; 
	// end inline asm
	// begin inline asm
	mma.sync.aligned.m16n8k8.row.col.f32.bf16.bf16.f32    { %f17043, %f17044, %f17045, %f17046 },    { %r1, %r2 },            { %r3 },                { %f17043, %f17044, %f17045, %f17046 }; 
	// end inline asm
	// begin inline asm
	mma.sync.aligned.m16n8k8.row.col.f32.bf16.bf16.f32    { %f17051, %f17052, %f17053, %f17054 },    { %r1, %r2 },            { %r3 },                { %f17051, %f17052, %f17053, %f17054 }; 
	// end inline asm
	// begin inline asm
	mma.sync.aligned.m16n8k8.row.col.f32.bf16.bf16.f32    { %f17043, %f17044, %f17045, %f17046 },    { %r1, %r2 },            { %r3 },                { %f17043, %f17044, %f17045, %f17046 }; 
	// end inline asm
	// begin inline asm
	mma.sync.aligned.m16n8k8.row.col.f32.bf16.bf16.f32    { %f17051, %f17052, %f17053, %f17054 },    { %r1, %r2 },            { %r3 },                { %f17051, %f17052, %f17053, %f17054 }; 
	// end inline asm
	// begin inline asm
	mma.sync.aligned.m16n8k8.row.col.f32.bf16.bf16.f32    { %f17043, %f17044, %f17045, %f17046 },    { %r1, %r2 },            { %r3 },                { %f17043, %f17044, %f17045, %f17046 }; 
	// end inline asm
	// begin inline asm
	mma.sync.aligned.m16n8k8.row.col.f32.bf16.bf16.f32    { %f17051, %f17052, %f17053, %f17054 },    { %r1, %r2 },            { %r3 },                { %f17051, %f17052, %f17053, %f17054 }; 
	// end inline asm
	// begin inline asm
	mma.sync.aligned.m16n8k8.row.col.f32.bf16.bf16.f32    { %f17043, %f17044, %f17045, %f17046 },    { %r1, %r2 },            { %r3 },                { %f17043, %f17044, %f17045, %f17046 }; 
	// end inline asm
	// begin inline asm
	mma.sync.aligned.m16n8k8.row.col.f32.bf16.bf16.f32    { %f17051, %f17052, %f17053, %f17054 },    { %r1, %r2 },            { %r3 },                { %f17051, %f17052, %f17053, %f17054 }; 
	// end inline asm
	// begin inline asm
	mma.sync.aligned.m16n8k8.row.col.f32.bf16.bf16.f32    { %f17043, %f17044, %f17045, %f17046 },    { %r1, %r2 },            { %r3 },                { %f17043, %f17044, %f17045, %f17046 }; 
	// end inline asm
	// begin inline asm
	mma.sync.aligned.m16n8k8.row.col.f32.bf16.bf16.f32    { %f17051, %f17052, %f17053, %f17054 },    { %r1, %r2 },            { %r3 },                { %f17051, %f17052, %f17053, %f17054 }; 
	// end inline asm
	// begin inline asm
	mma.sync.aligned.m16n8k8.row.col.f32.bf16.bf16.f32    { %f17043, %f17044, %f17045, %f17046 },    { %r1, %r2 },            { %r3 },                { %f17043, %f17044, %f17045, %f17046 }; 
	// end inline asm
	// begin inline asm
	mma.sync.aligned.m16n8k8.row.col.f32.bf16.bf16.f32    { %f17051, %f17052, %f17053, %f17054 },    { %r1, %r2 },            { %r3 },                { %f17051, %f17052, %f17053, %f17054 }; 
	// end inline asm
	// begin inline asm
	mma.sync.aligned.m16n8k8.row.col.f32.bf16.bf16.f32    { %f17043, %f17044, %f17045, %f17046 },    { %r1, %r2 },            { %r3 },                { %f17043, %f17044, %f17045, %f17046 }; 
	// end inline asm
	// begin inline asm
	mma.sync.aligned.m16n8k8.row.col.f32.bf16.bf16.f32    { %f17051, %f17052, %f17053, %f17054 },    { %r1, %r2 },            { %r3 },                { %f17051, %f17052, %f17053, %f17054 }; 
	// end inline asm
	// begin inline asm
	mma.sync.aligned.m16n8k8.row.col.f32.bf16.bf16.f32    { %f17043, %f17044, %f17045, %f17046 },    { %r1, %r2 },            { %r3 },                { %f17043, %f17044, %f17045, %f17046 }; 
	// end inline asm
	// begin inline asm
	mma.sync.aligned.m16n8k8.row.col.f32.bf16.bf16.f32    { %f17051, %f17052, %f17053, %f17054 },    { %r1, %r2 },            { %r3 },                { %f17051, %f17052, %f17053, %f17054 }; 
	// end inline asm
	// begin inline asm
	mma.sync.aligned.m16n8k8.row.col.f32.bf16.bf16.f32    { %f17043, %f17044, %f17045, %f17046 },    { %r1, %r2 },            { %r3 },                { %f17043, %f17044, %f17045, %f17046 }; 
	// end inline asm
	// begin inline asm
	mma.sync.aligned.m16n8k8.row.col.f32.bf16.bf16.f32    { %f17051, %f17052, %f17053, %f17054 },    { %r1, %r2 },            { %r3 },                { %f17051, %f17052, %f17053, %f17054 }; 
	// end inline asm
	// begin inline asm
	mma.sync.aligned.m16n8k8.row.col.f32.bf16.bf16.f32    { %f17043, %f17044, %f17045, %f17046 },    { %r1, %r2 },            { %r3 },                { %f17043, %f17044, %f17045, %f17046 }; 
	// end inline asm
	// begin inline asm
	mma.sync.aligned.m16n8k8.row.col.f32.bf16.bf16.f32    { %f17051, %f17052, %f17053, %f17054 },    { %r1, %r2 },            { %r3 },                { %f17051, %f17052, %f17053, %f17054 }; 
	// end inline asm
	// begin inline asm
	mma.sync.aligned.m16n8k8.row.col.f32.bf16.bf16.f32    { %f17043, %f17044, %f17045, %f17046 },    { %r1, %r2 },            { %r3 },                { %f17043, %f17044, %f17045, %f17046 }; 
	// end inline asm
	// begin inline asm
	mma.sync.aligned.m16n8k8.row.col.f32.bf16.bf16.f32    { %f17051, %f17052, %f17053, %f17054 },    { %r1, %r2 },            { %r3 },                { %f17051, %f17052, %f17053, %f17054 }; 
	// end inline asm
	// begin inline asm
	mma.sync.aligned.m16n8k8.row.col.f32.bf16.bf16.f32    { %f17043, %f17044, %f17045, %f17046 },    { %r1, %r2 },            { %r3 },                { %f17043, %f17044, %f17045, %f17046 }; 
	// end inline asm
	// begin inline asm
	mma.sync.aligned.m16n8k8.row.col.f32.bf16.bf16.f32    { %f17051, %f17052, %f17053, %f17054 },    { %r1, %r2 },            { %r3 },                { %f17051, %f17052, %f17053, %f17054 }; 
	// end inline asm
	// begin inline asm
	mma.sync.aligned.m16n8k8.row.col.f32.bf16.bf16.f32    { %f17043, %f17044, %f17045, %f17046 },    { %r1, %r2 },            { %r3 },                { %f17043, %f17044, %f17045, %f17046 }; 
	// end inline asm
	// begin inline asm
	mma.sync.aligned.m16n8k8.row.col.f32.bf16.bf16.f32    { %f17051, %f17052, %f17053, %f17054 },    { %r1, %r2 },            { %r3 },                { %f17051, %f17052, %f17053, %f17054 }; 
	// end inline asm
	// begin inline asm
	mma.sync.aligned.m16n8k8.row.col.f32.bf16.bf16.f32    { %f17043, %f17044, %f17045, %f17046 },    { %r1, %r2 },            { %r3 },                { %f17043, %f17044, %f17045, %f17046 }; 
	// end inline asm
	// begin inline asm
	mma.sync.aligned.m16n8k8.row.col.f32.bf16.bf16.f32    { %f17051, %f17052, %f17053, %f17054 },    { %r1, %r2 },            { %r3 },                { %f17051, %f17052, %f17053, %f17054 }; 
	// end inline asm
	// begin inline asm
	mma.sync.aligned.m16n8k8.row.col.f32.bf16.bf16.f32    { %f17043, %f17044, %f17045, %f17046 },    { %r1, %r2 },            { %r3 },                { %f17043, %f17044, %f17045, %f17046 }; 
	// end inline asm
	// begin inline asm
	mma.sync.aligned.m16n8k8.row.col.f32.bf16.bf16.f32    { %f17051, %f17052, %f17053, %f17054 },    { %r1, %r2 },            { %r3 },                { %f17051, %f17052, %f17053, %f17054 }; 
	// end inline asm
	// begin inline asm
	mma.sync.aligned.m16n8k8.row.col.f32.bf16.bf16.f32    { %f17043, %f17044, %f17045, %f17046 },    { %r1, %r2 },            { %r3 },                { %f17043, %f17044, %f17045, %f17046 }; 
	// end inline asm
	// begin inline asm
	mma.sync.aligned.m16n8k8.row.col.f32.bf16.bf16.f32    { %f17051, %f17052, %f17053, %f17054 },    { %r1, %r2 },            { %r3 },                { %f17051, %f17052, %f17053, %f17054 }; 
	// end inline asm
	// begin inline asm
	mma.sync.aligned.m16n8k8.row.col.f32.bf16.bf16.f32    { %f17043, %f17044, %f17045, %f17046 },    { %r1, %r2 },            { %r3 },                { %f17043, %f17044, %f17045, %f17046 }; 
	// end inline asm
	// begin inline asm
	mma.sync.aligned.m16n8k8.row.col.f32.bf16.bf16.f32    { %f17051, %f17052, %f17053, %f17054 },    { %r1, %r2 },            { %r3 },                { %f17051, %f17052, %f17053, %f17054 }; 
	// end inline asm
	// begin inline asm
	mma.sync.aligned.m16n8k8.row.col.f32.bf16.bf16.f32    { %f17043, %f17044, %f17045, %f17046 },    { %r1, %r2 },            { %r3 },                { %f17043, %f17044, %f17045, %f17046 }; 
	// end inline asm
	// begin inline asm
	mma.sync.aligned.m16n8k8.row.col.f32.bf16.bf16.f32    { %f17051, %f17052, %f17053, %f17054 },    { %r1, %r2 },            { %r3 },                { %f17051, %f17052, %f17053, %f17054 }; 
	// end inline asm
	// begin inline asm
	mma.sync.aligned.m16n8k8.row.col.f32.bf16.bf16.f32    { %f17043, %f17044, %f17045, %f17046 },    { %r1, %r2 },            { %r3 },                { %f17043, %f17044, %f17045, %f17046 }; 
	// end inline asm
	// begin inline asm
	mma.sync.aligned.m16n8k8.row.col.f32.bf16.bf16.f32    { %f17051, %f17052, %f17053, %f17054 },    { %r1, %r2 },            { %r3 },                { %f17051, %f17052, %f17053, %f17054 }; 
	// end inline asm
	// begin inline asm
	mma.sync.aligned.m16n8k8.row.col.f32.bf16.bf16.f32    { %f17043, %f17044, %f17045, %f17046 },    { %r1, %r2 },            { %r3 },                { %f17043, %f17044, %f17045, %f17046 }; 
	// end inline asm
	// begin inline asm
	mma.sync.aligned.m16n8k8.row.col.f32.bf16.bf16.f32    { %f17051, %f17052, %f17053, %f17054 },    { %r1, %r2 },            { %r3 },                { %f17051, %f17052, %f17053, %f17054 }; 
	// end inline asm
	// begin inline asm
	mma.sync.aligned.m16n8k8.row.col.f32.bf16.bf16.f32    { %f17043, %f17044, %f17045, %f17046 },    { %r1, %r2 },            { %r3 },                { %f17043, %f17044, %f17045, %f17046 }; 
	// end inline asm
	// begin inline asm
	mma.sync.aligned.m16n8k8.row.col.f32.bf16.bf16.f32    { %f17051, %f17052, %f17053, %f17054 },    { %r1, %r2 },            { %r3 },                { %f17051, %f17052, %f17053, %f17054 }; 
	// end inline asm
	// begin inline asm
	mma.sync.aligned.m16n8k8.row.col.f32.bf16.bf16.f32    { %f17043, %f17044, %f17045, %f17046 },    { %r1, %r2 },            { %r3 },                { %f17043, %f17044, %f17045, %f17046 }; 
	// end inline asm
	// begin inline asm
	mma.sync.aligned.m16n8k8.row.col.f32.bf16.bf16.f32    { %f17051, %f17052, %f17053, %f17054 },    { %r1, %r2 },            { %r3 },                { %f17051, %f17052, %f17053, %f17054 }; 
	// end inline asm
	// begin inline asm
	mma.sync.aligned.m16n8k8.row.col.f32.bf16.bf16.f32    { %f17043, %f17044, %f17045, %f17046 },    { %r1, %r2 },            { %r3 },                { %f17043, %f17044, %f17045, %f17046 }; 
	// end inline asm
	// begin inline asm
	mma.sync.aligned.m16n8k8.row.col.f32.bf16.bf16.f32    { %f17051, %f17052, %f17053, %f17054 },    { %r1, %r2 },            { %r3 },                { %f17051, %f17052, %f17053, %f17054 }; 
	// end inline asm
	// begin inline asm
	mma.sync.aligned.m16n8k8.row.col.f32.bf16.bf16.f32    { %f17043, %f17044, %f17045, %f17046 },    { %r1, %r2 },            { %r3 },                { %f17043, %f17044, %f17045, %f17046 }; 
	// end inline asm
	// begin inline asm
	mma.sync.aligned.m16n8k8.row.col.f32.bf16.bf16.f32    { %f17051, %f17052, %f17053, %f17054 },    { %r1, %r2 },            { %r3 },                { %f17051, %f17052, %f17053, %f17054 }; 
	// end inline asm
	// begin inline asm
	mma.sync.aligned.m16n8k8.row.col.f32.bf16.bf16.f32    { %f17043, %f17044, %f17045, %f17046 },    { %r1, %r2 },            { %r3 },                { %f17043, %f17044, %f17045, %f17046 }; 
	// end inline asm
	// begin inline asm
	mma.sync.aligned.m16n8k8.row.col.f32.bf16.bf16.f32    { %f17051, %f17052, %f17053, %f17054 },    { %r1, %r2 },            { %r3 },                { %f17051, %f17052, %f17053, %f17054 }; 
	// end inline asm
	// begin inline asm
	mma.sync.aligned.m16n8k8.row.col.f32.bf16.bf16.f32    { %f17043, %f17044, %f17045, %f17046 },    { %r1, %r2 },            { %r3 },                { %f17043, %f17044, %f17045, %f17046 }; 
	// end inline asm
	// begin inline asm
	mma.sync.aligned.m16n8k8.row.col.f32.bf16.bf16.f32    { %f17051, %f17052, %f17053, %f17054 },    { %r1, %r2 },            { %r3 },                { %f17051, %f17052, %f17053, %f17054 }; 
	// end inline asm
	// begin inline asm
	mma.sync.aligned.m16n8k8.row.col.f32.bf16.bf16.f32    { %f17043, %f17044, %f17045, %f17046 },    { %r1, %r2 },            { %r3 },                { %f17043, %f17044, %f17045, %f17046 }; 
	// end inline asm
	// begin inline asm
	mma.sync.aligned.m16n8k8.row.col.f32.bf16.bf16.f32    { %f17051, %f17052, %f17053, %f17054 },    { %r1, %r2 },            { %r3 },                { %f17051, %f17052, %f17053, %f17054 }; 
	// end inline asm
	// begin inline asm
	mma.sync.aligned.m16n8k8.row.col.f32.bf16.bf16.f32    { %f17043, %f17044, %f17045, %f17046 },    { %r1, %r2 },            { %r3 },                { %f17043, %f17044, %f17045, %f17046 }; 
	// end inline asm
	// begin inline asm
	mma.sync.aligned.m16n8k8.row.col.f32.bf16.bf16.f32    { %f17051, %f17052, %f17053, %f17054 },    { %r1, %r2 },            { %r3 },                { %f17051, %f17052, %f17053, %f17054 }; 
	// end inline asm
	// begin inline asm
	mma.sync.aligned.m16n8k8.row.col.f32.bf16.bf16.f32    { %f17043, %f17044, %f17045, %f17046 },    { %r1, %r2 },            { %r3 },                { %f17043, %f17044, %f17045, %f17046 }; 
	// end inline asm
	// begin inline asm
	mma.sync.aligned.m16n8k8.row.col.f32.bf16.bf16.f32    { %f17051, %f17052, %f17053, %f17054 },    { %r1, %r2 },            { %r3 },                { %f17051, %f17052, %f17053, %f17054 }; 
	// end inline asm
	// begin inline asm
	mma.sync.aligned.m16n8k8.row.col.f32.bf16.bf16.f32    { %f17043, %f17044, %f17045, %f17046 },    { %r1, %r2 },            { %r3 },                { %f17043, %f17044, %f17045, %f17046 }; 
	// end inline asm
	// begin inline asm
	mma.sync.aligned.m16n8k8.row.col.f32.bf16.bf16.f32    { %f17051, %f17052, %f17053, %f17054 },    { %r1, %r2 },            { %r3 },                { %f17051, %f17052, %f17053, %f17054 }; 
	// end inline asm
	// begin inline asm
	mma.sync.aligned.m16n8k8.row.col.f32.bf16.bf16.f32    { %f17043, %f17044, %f17045, %f17046 },    { %r1, %r2 },            { %r3 },                { %f17043, %f17044, %f17045, %f17046 }; 
	// end inline asm
	// begin inline asm
	mma.sync.aligned.m16n8k8.row.col.f32.bf16.bf16.f32    { %f17051, %f17052, %f17053, %f17054 },    { %r1, %r2 },            { %r3 },                { %f17051, %f17052, %f17053, %f17054 }; 
	// end inline asm
	// begin inline asm
	mma.sync.aligned.m16n8k8.row.col.f32.bf16.bf16.f32    { %f17043, %f17044, %f17045, %f17046 },    { %r1, %r2 },            { %r3 },                { %f17043, %f17044, %f17045, %f17046 }; 
	// end inline asm
	// begin inline asm
	mma.sync.aligned.m16n8k8.row.col.f32.bf16.bf16.f32    { %f17051, %f17052, %f17053, %f17054 },    { %r1, %r2 },            { %r3 },                { %f17051, %f17052, %f17053, %f17054 }; 
	// end inline asm
	// begin inline asm
	mma.sync.aligned.m16n8k8.row.col.f32.bf16.bf16.f32    { %f17043, %f17044, %f17045, %f17046 },    { %r1, %r2 },            { %r3 },                { %f17043, %f17044, %f17045, %f17046 }; 
	// end inline asm
	// begin inline asm
	mma.sync.aligned.m16n8k8.row.col.f32.bf16.bf16.f32    { %f17051, %f17052, %f17053, %f17054 },    { %r1, %r2 },            { %r3 },                { %f17051, %f17052, %f17053, %f17054 }; 
	// end inline asm
	// begin inline asm
	mma.sync.aligned.m16n8k8.row.col.f32.bf16.bf16.f32    { %f17043, %f17044, %f17045, %f17046 },    { %r1, %r2 },            { %r3 },                { %f17043, %f17044, %f17045, %f17046 }; 
	// end inline asm
	// begin inline asm
	mma.sync.aligned.m16n8k8.row.col.f32.bf16.bf16.f32    { %f17051, %f17052, %f17053, %f17054 },    { %r1, %r2 },            { %r3 },                { %f17051, %f17052, %f17053, %f17054 }; 
	// end inline asm
	// begin inline asm
	mma.sync.aligned.m16n8k8.row.col.f32.bf16.bf16.f32    { %f17043, %f17044, %f17045, %f17046 },    { %r1, %r2 },            { %r3 },                { %f17043, %f17044, %f17045, %f17046 }; 
	// end inline asm
	// begin inline asm
	mma.sync.aligned.m16n8k8.row.col.f32.bf16.bf16.f32    { %f17051, %f17052, %f17053, %f17054 },    { %r1, %r2 },            { %r3 },                { %f17051, %f17052, %f17053, %f17054 }; 
	// end inline asm
	// begin inline asm
	mma.sync.aligned.m16n8k8.row.col.f32.bf16.bf16.f32    { %f17043, %f17044, %f17045, %f17046 },    { %r1, %r2 },            { %r3 },                { %f17043, %f17044, %f17045, %f17046 }; 
	// end inline asm
	// begin inline asm
	mma.sync.aligned.m16n8k8.row.col.f32.bf16.bf16.f32    { %f17051, %f17052, %f17053, %f17054 },    { %r1, %r2 },            { %r3 },                { %f17051, %f17052, %f17053, %f17054 }; 
	// end inline asm
	// begin inline asm
	mma.sync.aligned.m16n8k8.row.col.f32.bf16.bf16.f32    { %f17043, %f17044, %f17045, %f17046 },    { %r1, %r2 },            { %r3 },                { %f17043, %f17044, %f17045, %f17046 }; 
	// end inline asm
	// begin inline asm
	mma.sync.aligned.m16n8k8.row.col.f32.bf16.bf16.f32    { %f17051, %f17052, %f17053, %f17054 },    { %r1, %r2 },            { %r3 },                { %f17051, %f17052, %f17053, %f17054 }; 
	// end inline asm
	// begin inline asm
	mma.sync.aligned.m16n8k8.row.col.f32.bf16.bf16.f32    { %f17043, %f17044, %f17045, %f17046 },    { %r1, %r2 },            { %r3 },                { %f17043, %f17044, %f17045, %f17046 }; 
	// end inline asm
	// begin inline asm
	mma.sync.aligned.m16n8k8.row.col.f32.bf16.bf16.f32    { %f17051, %f17052, %f17053, %f17054 },    { %r1, %r2 },            { %r3 },                { %f17051, %f17052, %f17053, %f17054 }; 
	// end inline asm
	// begin inline asm
	mma.sync.aligned.m16n8k8.row.col.f32.bf16.bf16.f32    { %f17043, %f17044, %f17045, %f17046 },    { %r1, %r2 },            { %r3 },                { %f17043, %f17044, %f17045, %f17046 }; 
	// end inline asm
	// begin inline asm
	mma.sync.aligned.m16n8k8.row.col.f32.bf16.bf16.f32    { %f17051, %f17052, %f17053, %f17054 },    { %r1, %r2 },            { %r3 },                { %f17051, %f17052, %f17053, %f17054 }; 
	// end inline asm
	// begin inline asm
	mma.sync.aligned.m16n8k8.row.col.f32.bf16.bf16.f32    { %f17043, %f17044, %f17045, %f17046 },    { %r1, %r2 },            { %r3 },                { %f17043, %f17044, %f17045, %f17046 }; 
	// end inline asm
	// begin inline asm
	mma.sync.aligned.m16n8k8.row.col.f32.bf16.bf16.f32    { %f17051, %f17052, %f17053, %f17054 },    { %r1, %r2 },            { %r3 },                { %f17051, %f17052, %f17053, %f17054 }; 
	// end inline asm
	// begin inline asm
	mma.sync.aligned.m16n8k8.row.col.f32.bf16.bf16.f32    { %f17043, %f17044, %f17045, %f17046 },    { %r1, %r2 },            { %r3 },                { %f17043, %f17044, %f17045, %f17046 }; 
	// end inline asm
	// begin inline asm
	mma.sync.aligned.m16n8k8.row.col.f32.bf16.bf16.f32    { %f17051, %f17052, %f17053, %f17054 },    { %r1, %r2 },            { %r3 },                { %f17051, %f17052, %f17053, %f17054 }; 
	// end inline asm
	// begin inline asm
	mma.sync.aligned.m16n8k8.row.col.f32.bf16.bf16.f32    { %f17043, %f17044, %f17045, %f17046 },    { %r1, %r2 },            { %r3 },                { %f17043, %f17044, %f17045, %f17046 }; 
	// end inline asm
	// begin inline asm
	mma.sync.aligned.m16n8k8.row.col.f32.bf16.bf16.f32    { %f17051, %f17052, %f17053, %f17054 },    { %r1, %r2 },            { %r3 },                { %f17051, %f17052, %f17053, %f17054 }; 
	// end inline asm
	// begin inline asm
	mma.sync.aligned.m16n8k8.row.col.f32.bf16.bf16.f32    { %f17043, %f17044, %f17045, %f17046 },    { %r1, %r2 },            { %r3 },                { %f17043, %f17044, %f17045, %f17046 }; 
	// end inline asm
	// begin inline asm
	mma.sync.aligned.m16n8k8.row.col.f32.bf16.bf16.f32    { %f17051, %f17052, %f17053, %f17054 },    { %r1, %r2 },            { %r3 },                { %f17051, %f17052, %f17053, %f17054 }; 
	// end inline asm
	// begin inline asm
	mma.sync.aligned.m16n8k8.row.col.f32.bf16.bf16.f32    { %f17043, %f17044, %f17045, %f17046 },    { %r1, %r2 },            { %r3 },                { %f17043, %f17044, %f17045, %f17046 }; 
	// end inline asm
	// begin inline asm
	mma.sync.aligned.m16n8k8.row.col.f32.bf16.bf16.f32    { %f17051, %f17052, %f17053, %f17054 },    { %r1, %r2 },            { %r3 },                { %f17051, %f17052, %f17053, %f17054 }; 
	// end inline asm
	// begin inline asm
	mma.sync.aligned.m16n8k8.row.col.f32.bf16.bf16.f32    { %f17043, %f17044, %f17045, %f17046 },    { %r1, %r2 },            { %r3 },                { %f17043, %f17044, %f17045, %f17046 }; 
	// end inline asm
	// begin inline asm
	mma.sync.aligned.m16n8k8.row.col.f32.bf16.bf16.f32    { %f17051, %f17052, %f17053, %f17054 },    { %r1, %r2 },            { %r3 },                { %f17051, %f17052, %f17053, %f17054 }; 
	// end inline asm
	// begin inline asm
	mma.sync.aligned.m16n8k8.row.col.f32.bf16.bf16.f32    { %f17043, %f17044, %f17045, %f17046 },    { %r1, %r2 },            { %r3 },                { %f17043, %f17044, %f17045, %f17046 }; 
	// end inline asm
	// begin inline asm
	mma.sync.aligned.m16n8k8.row.col.f32.bf16.bf16.f32    { %f17051, %f17052, %f17053, %f17054 },    { %r1, %r2 },            { %r3 },                { %f17051, %f17052, %f17053, %f17054 }; 
	// end inline asm
	// begin inline asm
	mma.sync.aligned.m16n8k8.row.col.f32.bf16.bf16.f32    { %f17043, %f17044, %f17045, %f17046 },    { %r1, %r2 },            { %r3 },                { %f17043, %f17044, %f17045, %f17046 }; 
	// end inline asm
	// begin inline asm
	mma.sync.aligned.m16n8k8.row.col.f32.bf16.bf16.f32    { %f17051, %f17052, %f17053, %f17054 },    { %r1, %r2 },            { %r3 },                { %f17051, %f17052, %f17053, %f17054 }; 
	// end inline asm
	// begin inline asm
	mma.sync.aligned.m16n8k8.row.col.f32.bf16.bf16.f32    { %f17043, %f17044, %f17045, %f17046 },    { %r1, %r2 },            { %r3 },                { %f17043, %f17044, %f17045, %f17046 }; 
	// end inline asm
	// begin inline asm
	mma.sync.aligned.m16n8k8.row.col.f32.bf16.bf16.f32    { %f17051, %f17052, %f17053, %f17054 },    { %r1, %r2 },            { %r3 },                { %f17051, %f17052, %f17053, %f17054 }; 
	// end inline asm
	// begin inline asm
	mma.sync.aligned.m16n8k8.row.col.f32.bf16.bf16.f32    { %f17043, %f17044, %f17045, %f17046 },    { %r1, %r2 },            { %r3 },                { %f17043, %f17044, %f17045, %f17046 }; 
	// end inline asm
	// begin inline asm
	mma.sync.aligned.m16n8k8.row.col.f32.bf16.bf16.f32    { %f17051, %f17052, %f17053, %f17054 },    { %r1, %r2 },            { %r3 },                { %f17051, %f17052, %f17053, %f17054 }; 
	// end inline asm
	// begin inline asm
	mma.sync.aligned.m16n8k8.row.col.f32.bf16.bf16.f32    { %f17043, %f17044, %f17045, %f17046 },    { %r1, %r2 },            { %r3 },                { %f17043, %f17044, %f17045, %f17046 }; 
	// end inline asm
	// begin inline asm
	mma.sync.aligned.m16n8k8.row.col.f32.bf16.bf16.f32    { %f17051, %f17052, %f17053, %f17054 },    { %r1, %r2 },            { %r3 },                { %f17051, %f17052, %f17053, %f17054 }; 
	// end inline asm
	// begin inline asm
	mma.sync.aligned.m16n8k8.row.col.f32.bf16.bf16.f32    { %f17043, %f17044, %f17045, %f17046 },    { %r1, %r2 },            { %r3 },                { %f17043, %f17044, %f17045, %f17046 }; 
	// end inline asm
	// begin inline asm
	mma.sync.aligned.m16n8k8.row.col.f32.bf16.bf16.f32    { %f17051, %f17052, %f17053, %f17054 },    { %r1, %r2 },            { %r3 },                { %f17051, %f17052, %f17053, %f17054 }; 
	// end inline asm
	// begin inline asm
	mma.sync.aligned.m16n8k8.row.col.f32.bf16.bf16.f32    { %f17043, %f17044, %f17045, %f17046 },    { %r1, %r2 },            { %r3 },                { %f17043, %f17044, %f17045, %f17046 }; 
	// end inline asm
	// begin inline asm
	mma.sync.aligned.m16n8k8.row.col.f32.bf16.bf16.f32    { %f17051, %f17052, %f17053, %f17054 },    { %r1, %r2 },            { %r3 },                { %f17051, %f17052, %f17053, %f17054 }; 
	// end inline asm
	// begin inline asm
	mma.sync.aligned.m16n8k8.row.col.f32.bf16.bf16.f32    { %f17043, %f17044, %f17045, %f17046 },    { %r1, %r2 },            { %r3 },                { %f17043, %f17044, %f17045, %f17046 }; 
	// end inline asm
	// begin inline asm
	mma.sync.aligned.m16n8k8.row.col.f32.bf16.bf16.f32    { %f17051, %f17052, %f17053, %f17054 },    { %r1, %r2 },            { %r3 },                { %f17051, %f17052, %f17053, %f17054 }; 
	// end inline asm
	// begin inline asm
	mma.sync.aligned.m16n8k8.row.col.f32.bf16.bf16.f32    { %f17043, %f17044, %f17045, %f17046 },    { %r1, %r2 },            { %r3 },                { %f17043, %f17044, %f17045, %f17046 }; 
	// end inline asm
	// begin inline asm
	mma.sync.aligned.m16n8k8.row.col.f32.bf16.bf16.f32    { %f17051, %f17052, %f17053, %f17054 },    { %r1, %r2 },            { %r3 },                { %f17051, %f17052, %f17053, %f17054 }; 
	// end inline asm
	// begin inline asm
	mma.sync.aligned.m16n8k8.row.col.f32.bf16.bf16.f32    { %f17043, %f17044, %f17045, %f17046 },    { %r1, %r2 },            { %r3 },                { %f17043, %f17044, %f17045, %f17046 }; 
	// end inline asm
	// begin inline asm
	mma.sync.aligned.m16n8k8.row.col.f32.bf16.bf16.f32    { %f17051, %f17052, %f17053, %f17054 },    { %r1, %r2 },            { %r3 },                { %f17051, %f17052, %f17053, %f17054 }; 
	// end inline asm
	// begin inline asm
	mma.sync.aligned.m16n8k8.row.col.f32.bf16.bf16.f32    { %f17043, %f17044, %f17045, %f17046 },    { %r1, %r2 },            { %r3 },                { %f17043, %f17044, %f17045, %f17046 }; 
	// end inline asm
	// begin inline asm
	mma.sync.aligned.m16n8k8.row.col.f32.bf16.bf16.f32    { %f17051, %f17052, %f17053, %f17054 },    { %r1, %r2 },            { %r3 },                { %f17051, %f17052, %f17053, %f17054 }; 
	// end inline asm
	// begin inline asm
	mma.sync.aligned.m16n8k8.row.col.f32.bf16.bf16.f32    { %f17043, %f17044, %f17045, %f17046 },    { %r1, %r2 },            { %r3 },                { %f17043, %f17044, %f17045, %f17046 }; 
	// end inline asm
	// begin inline asm
	mma.sync.aligned.m16n8k8.row.col.f32.bf16.bf16.f32    { %f17051, %f17052, %f17053, %f17054 },    { %r1, %r2 },            { %r3 },                { %f17051, %f17052, %f17053, %f17054 }; 
	// end inline asm
	// begin inline asm
	mma.sync.aligned.m16n8k8.row.col.f32.bf16.bf16.f32    { %f17043, %f17044, %f17045, %f17046 },    { %r1, %r2 },            { %r3 },                { %f17043, %f17044, %f17045, %f17046 }; 
	// end inline asm
	// begin inline asm
	mma.sync.aligned.m16n8k8.row.col.f32.bf16.bf16.f32    { %f17051, %f17052, %f17053, %f17054 },    { %r1, %r2 },            { %r3 },                { %f17051, %f17052, %f17053, %f17054 }; 
	// end inline asm
	// begin inline asm
	mma.sync.aligned.m16n8k8.row.col.f32.bf16.bf16.f32    { %f17043, %f17044, %f17045, %f17046 },    { %r1, %r2 },            { %r3 },                { %f17043, %f17044, %f17045, %f17046 }; 
	// end inline asm
	// begin inline asm
	mma.sync.aligned.m16n8k8.row.col.f32.bf16.bf16.f32    { %f17051, %f17052, %f17053, %f17054 },    { %r1, %r2 },            { %r3 },                { %f17051, %f17052, %f17053, %f17054 }; 
	// end inline asm
	// begin inline asm
	mma.sync.aligned.m16n8k8.row.col.f32.bf16.bf16.f32    { %f17043, %f17044, %f17045, %f17046 },    { %r1, %r2 },            { %r3 },                { %f17043, %f17044, %f17045, %f17046 }; 
	// end inline asm
	// begin inline asm
	mma.sync.aligned.m16n8k8.row.col.f32.bf16.bf16.f32    { %f17051, %f17052, %f17053, %f17054 },    { %r1, %r2 },            { %r3 },                { %f17051, %f17052, %f17053, %f17054 }; 
	// end inline asm
	// begin inline asm
	mma.sync.aligned.m16n8k8.row.col.f32.bf16.bf16.f32    { %f17043, %f17044, %f17045, %f17046 },    { %r1, %r2 },            { %r3 },                { %f17043, %f17044, %f17045, %f17046 }; 
	// end inline asm
	// begin inline asm
	mma.sync.aligned.m16n8k8.row.col.f32.bf16.bf16.f32    { %f17051, %f17052, %f17053, %f17054 },    { %r1, %r2 },            { %r3 },                { %f17051, %f17052, %f17053, %f17054 }; 
	// end inline asm
	// begin inline asm
	mma.sync.aligned.m16n8k8.row.col.f32.bf16.bf16.f32    { %f17043, %f17044, %f17045, %f17046 },    { %r1, %r2 },            { %r3 },                { %f17043, %f17044, %f17045, %f17046 }; 
	// end inline asm
	// begin inline asm
	mma.sync.aligned.m16n8k8.row.col.f32.bf16.bf16.f32    { %f17051, %f17052, %f17053, %f17054 },    { %r1, %r2 },            { %r3 },                { %f17051, %f17052, %f17053, %f17054 }; 
	// end inline asm
	// begin inline asm
	mma.sync.aligned.m16n8k8.row.col.f32.bf16.bf16.f32    { %f17043, %f17044, %f17045, %f17046 },    { %r1, %r2 },            { %r3 },                { %f17043, %f17044, %f17045, %f17046 }; 
	// end inline asm
	// begin inline asm
	mma.sync.aligned.m16n8k8.row.col.f32.bf16.bf16.f32    { %f17051, %f17052, %f17053, %f17054 },    { %r1, %r2 },            { %r3 },                { %f17051, %f17052, %f17053, %f17054 }; 
	// end inline asm
	// begin inline asm
	mma.sync.aligned.m16n8k8.row.col.f32.bf16.bf16.f32    { %f17043, %f17044, %f17045, %f17046 },    { %r1, %r2 },            { %r3 },                { %f17043, %f17044, %f17045, %f17046 }; 
	// end inline asm
	// begin inline asm
	mma.sync.aligned.m16n8k8.row.col.f32.bf16.bf16.f32    { %f17051, %f17052, %f17053, %f17054 },    { %r1, %r2 },            { %r3 },                { %f17051, %f17052, %f17053, %f17054 }; 
	// end inline asm
	// begin inline asm
	mma.sync.aligned.m16n8k8.row.col.f32.bf16.bf16.f32    { %f17043, %f17044, %f17045, %f17046 },    { %r1, %r2 },            { %r3 },                { %f17043, %f17044, %f17045, %f17046 }; 
	// end inline asm
	// begin inline asm
	mma.sync.aligned.m16n8k8.row.col.f32.bf16.bf16.f32    { %f17051, %f17052, %f17053, %f17054 },    { %r1, %r2 },            { %r3 },                { %f17051, %f17052, %f17053, %f17054 }; 
	// end inline asm
	// begin inline asm
	mma.sync.aligned.m16n8k8.row.col.f32.bf16.bf16.f32    { %f17043, %f17044, %f17045, %f17046 },    { %r1, %r2 },            { %r3 },                { %f17043, %f17044, %f17045, %f17046 }; 
	// end inline asm
	// begin inline asm
	mma.sync.aligned.m16n8k8.row.col.f32.bf16.bf16.f32    { %f17051, %f17052, %f17053, %f17054 },    { %r1, %r2 },            { %r3 },                { %f17051, %f17052, %f17053, %f17054 }; 
	// end inline asm
	// begin inline asm
	mma.sync.aligned.m16n8k8.row.col.f32.bf16.bf16.f32    { %f17043, %f17044, %f17045, %f17046 },    { %r1, %r2 },            { %r3 },                { %f17043, %f17044, %f17045, %f17046 }; 
	// end inline asm
	// begin inline asm
	mma.sync.aligned.m16n8k8.row.col.f32.bf16.bf16.f32    { %f17051, %f17052, %f17053, %f17054 },    { %r1, %r2 },            { %r3 },                { %f17051, %f17052, %f17053, %f17054 }; 
	// end inline asm
	// begin inline asm
	mma.sync.aligned.m16n8k8.row.col.f32.bf16.bf16.f32    { %f17043, %f17044, %f17045, %f17046 },    { %r1, %r2 },            { %r3 },                { %f17043, %f17044, %f17045, %f17046 }; 
	// end inline asm
	// begin inline asm
	mma.sync.aligned.m16n8k8.row.col.f32.bf16.bf16.f32    { %f17051, %f17052, %f17053, %f17054 },    { %r1, %r2 },            { %r3 },                { %f17051, %f17052, %f17053, %f17054 }; 
	// end inline asm
	// begin inline asm
	mma.sync.aligned.m16n8k8.row.col.f32.bf16.bf16.f32    { %f17043, %f17044, %f17045, %f17046 },    { %r1, %r2 },            { %r3 },                { %f17043, %f17044, %f17045, %f17046 }; 
	// end inline asm
	// begin inline asm
	mma.sync.aligned.m16n8k8.row.col.f32.bf16.bf16.f32    { %f17051, %f17052, %f17053, %f17054 },    { %r1, %r2 },            { %r3 },                { %f17051, %f17052, %f17053, %f17054 }; 
	// end inline asm
	// begin inline asm
	mma.sync.aligned.m16n8k8.row.col.f32.bf16.bf16.f32    { %f17043, %f17044, %f17045, %f17046 },    { %r1, %r2 },            { %r3 },                { %f17043, %f17044, %f17045, %f17046 }; 
	// end inline asm
	// begin inline asm
	mma.sync.aligned.m16n8k8.row.col.f32.bf16.bf16.f32    { %f17051, %f17052, %f17053, %f17054 },    { %r1, %r2 },            { %r3 },                { %f17051, %f17052, %f17053, %f17054 }; 
	// end inline asm
	// begin inline asm
	mma.sync.aligned.m16n8k8.row.col.f32.bf16.bf16.f32    { %f17043, %f17044, %f17045, %f17046 },    { %r1, %r2 },            { %r3 },                { %f17043, %f17044, %f17045, %f17046 }; 
	// end inline asm
	// begin inline asm
	mma.sync.aligned.m16n8k8.row.col.f32.bf16.bf16.f32    { %f17051, %f17052, %f17053, %f17054 },    { %r1, %r2 },            { %r3 },                { %f17051, %f17052, %f17053, %f17054 }; 
	// end inline asm
	// begin inline asm
	mma.sync.aligned.m16n8k8.row.col.f32.bf16.bf16.f32    { %f17043, %f17044, %f17045, %f17046 },    { %r1, %r2 },            { %r3 },                { %f17043, %f17044, %f17045, %f17046 }; 
	// end inline asm
	// begin inline asm
	mma.sync.aligned.m16n8k8.row.col.f32.bf16.bf16.f32    { %f17051, %f17052, %f17053, %f17054 },    { %r1, %r2 },            { %r3 },                { %f17051, %f17052, %f17053, %f17054 }; 
	// end inline asm
	// begin inline asm
	mma.sync.aligned.m16n8k8.row.col.f32.bf16.bf16.f32    { %f17043, %f17044, %f17045, %f17046 },    { %r1, %r2 },            { %r3 },                { %f17043, %f17044, %f17045, %f17046 }; 
	// end inline asm
	// begin inline asm
	mma.sync.aligned.m16n8k8.row.col.f32.bf16.bf16.f32    { %f17051, %f17052, %f17053, %f17054 },    { %r1, %r2 },            { %r3 },                { %f17051, %f17052, %f17053, %f17054 }; 
	// end inline asm
	// begin inline asm
	mma.sync.aligned.m16n8k8.row.col.f32.bf16.bf16.f32    { %f17043, %f17044, %f17045, %f17046 },    { %r1, %r2 },            { %r3 },                { %f17043, %f17044, %f17045, %f17046 }; 
	// end inline asm
	// begin inline asm
	mma.sync.aligned.m16n8k8.row.col.f32.bf16.bf16.f32    { %f17051, %f17052, %f17053, %f17054 },    { %r1, %r2 },            { %r3 },                { %f17051, %f17052, %f17053, %f17054 }; 
	// end inline asm
	// begin inline asm
	mma.sync.aligned.m16n8k8.row.col.f32.bf16.bf16.f32    { %f17043, %f17044, %f17045, %f17046 },    { %r1, %r2 },            { %r3 },                { %f17043, %f17044, %f17045, %f17046 }; 
	// end inline asm
	// begin inline asm
	mma.sync.aligned.m16n8k8.row.col.f32.bf16.bf16.f32    { %f17051, %f17052, %f17053, %f17054 },    { %r1, %r2 },            { %r3 },                { %f17051, %f17052, %f17053, %f17054 }; 
	// end inline asm
	// begin inline asm
	mma.sync.aligned.m16n8k8.row.col.f32.bf16.bf16.f32    { %f17043, %f17044, %f17045, %f17046 },    { %r1, %r2 },            { %r3 },                { %f17043, %f17044, %f17045, %f17046 }; 
	// end inline asm
	// begin inline asm
	mma.sync.aligned.m16n8k8.row.col.f32.bf16.bf16.f32    { %f17051, %f17052, %f17053, %f17054 },    { %r1, %r2 },            { %r3 },                { %f17051, %f17052, %f17053, %f17054 }; 
	// end inline asm
	// begin inline asm
	mma.sync.aligned.m16n8k8.row.col.f32.bf16.bf16.f32    { %f17043, %f17044, %f17045, %f17046 },    { %r1, %r2 },            { %r3 },                { %f17043, %f17044, %f17045, %f17046 }; 
	// end inline asm
	// begin inline asm
	mma.sync.aligned.m16n8k8.row.col.f32.bf16.bf16.f32    { %f17051, %f17052, %f17053, %f17054 },    { %r1, %r2 },            { %r3 },                { %f17051, %f17052, %f17053, %f17054 }; 
	// end inline asm
	// begin inline asm
	mma.sync.aligned.m16n8k8.row.col.f32.bf16.bf16.f32    { %f17043, %f17044, %f17045, %f17046 },    { %r1, %r2 },            { %r3 },                { %f17043, %f17044, %f17045, %f17046 }; 
	// end inline asm
	// begin inline asm
	mma.sync.aligned.m16n8k8.row.col.f32.bf16.bf16.f32    { %f17051, %f17052, %f17053, %f17054 },    { %r1, %r2 },            { %r3 },                { %f17051, %f17052, %f17053, %f17054 }; 
	// end inline asm
	// begin inline asm
	mma.sync.aligned.m16n8k8.row.col.f32.bf16.bf16.f32    { %f17043, %f17044, %f17045, %f17046 },    { %r1, %r2 },            { %r3 },                { %f17043, %f17044, %f17045, %f17046 }; 
	// end inline asm
	// begin inline asm
	mma.sync.aligned.m16n8k8.row.col.f32.bf16.bf16.f32    { %f17051, %f17052, %f17053, %f17054 },    { %r1, %r2 },            { %r3 },                { %f17051, %f17052, %f17053, %f17054 }; 
	// end inline asm
	// begin inline asm
	mma.sync.aligned.m16n8k8.row.col.f32.bf16.bf16.f32    { %f17043, %f17044, %f17045, %f17046 },    { %r1, %r2 },            { %r3 },                { %f17043, %f17044, %f17045, %f17046 }; 
	// end inline asm
	// begin inline asm
	mma.sync.aligned.m16n8k8.row.col.f32.bf16.bf16.f32    { %f17051, %f17052, %f17053, %f17054 },    { %r1, %r2 },            { %r3 },                { %f17051, %f17052, %f17053, %f17054 }; 
	// end inline asm
	// begin inline asm
	mma.sync.aligned.m16n8k8.row.col.f32.bf16.bf16.f32    { %f17043, %f17044, %f17045, %f17046 },    { %r1, %r2 },            { %r3 },                { %f17043, %f17044, %f17045, %f17046 }; 
	// end inline asm
	// begin inline asm
	mma.sync.aligned.m16n8k8.row.col.f32.bf16.bf16.f32    { %f17051, %f17052, %f17053, %f17054 },    { %r1, %r2 },            { %r3 },                { %f17051, %f17052, %f17053, %f17054 }; 
	// end inline asm
	// begin inline asm
	mma.sync.aligned.m16n8k8.row.col.f32.bf16.bf16.f32    { %f17043, %f17044, %f17045, %f17046 },    { %r1, %r2 },            { %r3 },                { %f17043, %f17044, %f17045, %f17046 }; 
	// end inline asm
	// begin inline asm
	mma.sync.aligned.m16n8k8.row.col.f32.bf16.bf16.f32    { %f17051, %f17052, %f17053, %f17054 },    { %r1, %r2 },            { %r3 },                { %f17051, %f17052, %f17053, %f17054 }; 
	// end inline asm
	// begin inline asm
	mma.sync.aligned.m16n8k8.row.col.f32.bf16.bf16.f32    { %f17043, %f17044, %f17045, %f17046 },    { %r1, %r2 },            { %r3 },                { %f17043, %f17044, %f17045, %f17046 }; 
	// end inline asm
	// begin inline asm
	mma.sync.aligned.m16n8k8.row.col.f32.bf16.bf16.f32    { %f17051, %f17052, %f17053, %f17054 },    { %r1, %r2 },            { %r3 },                { %f17051, %f17052, %f17053, %f17054 }; 
	// end inline asm
	// begin inline asm
	mma.sync.aligned.m16n8k8.row.col.f32.bf16.bf16.f32    { %f17043, %f17044, %f17045, %f17046 },    { %r1, %r2 },            { %r3 },                { %f17043, %f17044, %f17045, %f17046 }; 
	// end inline asm
	// begin inline asm
	mma.sync.aligned.m16n8k8.row.col.f32.bf16.bf16.f32    { %f17051, %f17052, %f17053, %f17054 },    { %r1, %r2 },            { %r3 },                { %f17051, %f17052, %f17053, %f17054 }; 
	// end inline asm
	// begin inline asm
	mma.sync.aligned.m16n8k8.row.col.f32.bf16.bf16.f32    { %f17043, %f17044, %f17045, %f17046 },    { %r1, %r2 },            { %r3 },                { %f17043, %f17044, %f17045, %f17046 }; 
	// end inline asm
	// begin inline asm
	mma.sync.aligned.m16n8k8.row.col.f32.bf16.bf16.f32    { %f17051, %f17052, %f17053, %f17054 },    { %r1, %r2 },            { %r3 },                { %f17051, %f17052, %f17053, %f17054 }; 
	// end inline asm
	// begin inline asm
	mma.sync.aligned.m16n8k8.row.col.f32.bf16.bf16.f32    { %f17043, %f17044, %f17045, %f17046 },    { %r1, %r2 },            { %r3 },                { %f17043, %f17044, %f17045, %f17046 }; 
	// end inline asm
	// begin inline asm
	mma.sync.aligned.m16n8k8.row.col.f32.bf16.bf16.f32    { %f17051, %f17052, %f17053, %f17054 },    { %r1, %r2 },            { %r3 },                { %f17051, %f17052, %f17053, %f17054 }; 
	// end inline asm
	// begin inline asm
	mma.sync.aligned.m16n8k8.row.col.f32.bf16.bf16.f32    { %f17043, %f17044, %f17045, %f17046 },    { %r1, %r2 },            { %r3 },                { %f17043, %f17044, %f17045, %f17046 }; 
	// end inline asm
	// begin inline asm
	mma.sync.aligned.m16n8k8.row.col.f32.bf16.bf16.f32    { %f17051, %f17052, %f17053, %f17054 },    { %r1, %r2 },            { %r3 },                { %f17051, %f17052, %f17053, %f17054 }; 
	// end inline asm
	// begin inline asm
	mma.sync.aligned.m16n8k8.row.col.f32.bf16.bf16.f32    { %f17043, %f17044, %f17045, %f17046 },    { %r1, %r2 },            { %r3 },                { %f17043, %f17044, %f17045, %f17046 }; 
	// end inline asm
	// begin inline asm
	mma.sync.aligned.m16n8k8.row.col.f32.bf16.bf16.f32    { %f17051, %f17052, %f17053, %f17054 },    { %r1, %r2 },            { %r3 },                { %f17051, %f17052, %f17053, %f17054 }; 
	// end inline asm
	// begin inline asm
	mma.sync.aligned.m16n8k8.row.col.f32.bf16.bf16.f32    { %f17043, %f17044, %f17045, %f17046 },    { %r1, %r2 },            { %r3 },                { %f17043, %f17044, %f17045, %f17046 }; 
	// end inline asm
	// begin inline asm
	mma.sync.aligned.m16n8k8.row.col.f32.bf16.bf16.f32    { %f17051, %f17052, %f17053, %f17054 },    { %r1, %r2 },            { %r3 },                { %f17051, %f17052, %f17053, %f17054 }; 
	// end inline asm
	// begin inline asm
	mma.sync.aligned.m16n8k8.row.col.f32.bf16.bf16.f32    { %f17043, %f17044, %f17045, %f17046 },    { %r1, %r2 },            { %r3 },                { %f17043, %f17044, %f17045, %f17046 }; 
	// end inline asm
	// begin inline asm
	mma.sync.aligned.m16n8k8.row.col.f32.bf16.bf16.f32    { %f17051, %f17052, %f17053, %f17054 },    { %r1, %r2 },            { %r3 },                { %f17051, %f17052, %f17053, %f17054 }; 
	// end inline asm
	// begin inline asm
	mma.sync.aligned.m16n8k8.row.col.f32.bf16.bf16.f32    { %f17043, %f17044, %f17045, %f17046 },    { %r1, %r2 },            { %r3 },                { %f17043, %f17044, %f17045, %f17046 }; 
	// end inline asm
	// begin inline asm
	mma.sync.aligned.m16n8k8.row.col.f32.bf16.bf16.f32    { %f17051, %f17052, %f17053, %f17054 },    { %r1, %r2 },            { %r3 },                { %f17051, %f17052, %f17053, %f17054 }; 
	// end inline asm
	// begin inline asm
	mma.sync.aligned.m16n8k8.row.col.f32.bf16.bf16.f32    { %f17043, %f17044, %f17045, %f17046 },    { %r1, %r2 },            { %r3 },                { %f17043, %f17044, %f17045, %f17046 }; 
	// end inline asm
	// begin inline asm
	mma.sync.aligned.m16n8k8.row.col.f32.bf16.bf16.f32    { %f17051, %f17052, %f17053, %f17054 },    { %r1, %r2 },            { %r3 },                { %f17051, %f17052, %f17053, %f17054 }; 
	// end inline asm
	// begin inline asm
	mma.sync.aligned.m16n8k8.row.col.f32.bf16.bf16.f32    { %f17043, %f17044, %f17045, %f17046 },    { %r1, %r2 },            { %r3 },                { %f17043, %f17044, %f17045, %f17046 }; 
	// end inline asm
	// begin inline asm
	mma.sync.aligned.m16n8k8.row.col.f32.bf16.bf16.f32    { %f17051, %f17052, %f17053, %f17054 },    { %r1, %r2 },            { %r3 },                { %f17051, %f17052, %f17053, %f17054 }; 
	// end inline asm
	// begin inline asm
	mma.sync.aligned.m16n8k8.row.col.f32.bf16.bf16.f32    { %f17043, %f17044, %f17045, %f17046 },    { %r1, %r2 },            { %r3 },                { %f17043, %f17044, %f17045, %f17046 }; 
	// end inline asm
	// begin inline asm
	mma.sync.aligned.m16n8k8.row.col.f32.bf16.bf16.f32    { %f17051, %f17052, %f17053, %f17054 },    { %r1, %r2 },            { %r3 },                { %f17051, %f17052, %f17053, %f17054 }; 
	// end inline asm
	// begin inline asm
	mma.sync.aligned.m16n8k8.row.col.f32.bf16.bf16.f32    { %f17043, %f17044, %f17045, %f17046 },    { %r1, %r2 },            { %r3 },                { %f17043, %f17044, %f17045, %f17046 }; 
	// end inline asm
	// begin inline asm
	mma.sync.aligned.m16n8k8.row.col.f32.bf16.bf16.f32    { %f17051, %f17052, %f17053, %f17054 },    { %r1, %r2 },            { %r3 },                { %f17051, %f17052, %f17053, %f17054 }; 
	// end inline asm
	// begin inline asm
	mma.sync.aligned.m16n8k8.row.col.f32.bf16.bf16.f32    { %f17043, %f17044, %f17045, %f17046 },    { %r1, %r2 },            { %r3 },                { %f17043, %f17044, %f17045, %f17046 }; 
	// end inline asm
	// begin inline asm
	mma.sync.aligned.m16n8k8.row.col.f32.bf16.bf16.f32    { %f17051, %f17052, %f17053, %f17054 },    { %r1, %r2 },            { %r3 },                { %f17051, %f17052, %f17053, %f17054 }; 
	// end inline asm
	// begin inline asm
	mma.sync.aligned.m16n8k8.row.col.f32.bf16.bf16.f32    { %f17043, %f17044, %f17045, %f17046 },    { %r1, %r2 },            { %r3 },                { %f17043, %f17044, %f17045, %f17046 }; 
	// end inline asm
	// begin inline asm
	mma.sync.aligned.m16n8k8.row.col.f32.bf16.bf16.f32    { %f17051, %f17052, %f17053, %f17054 },    { %r1, %r2 },            { %r3 },                { %f17051, %f17052, %f17053, %f17054 }; 
	// end inline asm
	// begin inline asm
	mma.sync.aligned.m16n8k8.row.col.f32.bf16.bf16.f32    { %f17043, %f17044, %f17045, %f17046 },    { %r1, %r2 },            { %r3 },                { %f17043, %f17044, %f17045, %f17046 }; 
	// end inline asm
	// begin inline asm
	mma.sync.aligned.m16n8k8.row.col.f32.bf16.bf16.f32    { %f17051, %f17052, %f17053, %f17054 },    { %r1, %r2 },            { %r3 },                { %f17051, %f17052, %f17053, %f17054 }; 
	// end inline asm
	// begin inline asm
	mma.sync.aligned.m16n8k8.row.col.f32.bf16.bf16.f32    { %f17043, %f17044, %f17045, %f17046 },    { %r1, %r2 },            { %r3 },                { %f17043, %f17044, %f17045, %f17046 }; 
	// end inline asm
	// begin inline asm
	mma.sync.aligned.m16n8k8.row.col.f32.bf16.bf16.f32    { %f17051, %f17052, %f17053, %f17054 },    { %r1, %r2 },            { %r3 },                { %f17051, %f17052, %f17053, %f17054 }; 
	// end inline asm
	// begin inline asm
	mma.sync.aligned.m16n8k8.row.col.f32.bf16.bf16.f32    { %f17043, %f17044, %f17045, %f17046 },    { %r1, %r2 },            { %r3 },                { %f17043, %f17044, %f17045, %f17046 }; 
	// end inline asm
	// begin inline asm
	mma.sync.aligned.m16n8k8.row.col.f32.bf16.bf16.f32    { %f17051, %f17052, %f17053, %f17054 },    { %r1, %r2 },            { %r3 },                { %f17051, %f17052, %f17053, %f17054 }; 
	// end inline asm
	// begin inline asm
	mma.sync.aligned.m16n8k8.row.col.f32.bf16.bf16.f32    { %f17043, %f17044, %f17045, %f17046 },    { %r1, %r2 },            { %r3 },                { %f17043, %f17044, %f17045, %f17046 }; 
	// end inline asm
	// begin inline asm
	mma.sync.aligned.m16n8k8.row.col.f32.bf16.bf16.f32    { %f17051, %f17052, %f17053, %f17054 },    { %r1, %r2 },            { %r3 },                { %f17051, %f17052, %f17053, %f17054 }; 
	// end inline asm
	// begin inline asm
	mma.sync.aligned.m16n8k8.row.col.f32.bf16.bf16.f32    { %f17043, %f17044, %f17045, %f17046 },    { %r1, %r2 },            { %r3 },                { %f17043, %f17044, %f17045, %f17046 }; 
	// end inline asm
	// begin inline asm
	mma.sync.aligned.m16n8k8.row.col.f32.bf16.bf16.f32    { %f17051, %f17052, %f17053, %f17054 },    { %r1, %r2 },            { %r3 },                { %f17051, %f17052, %f17053, %f17054 }; 
	// end inline asm
	// begin inline asm
	mma.sync.aligned.m16n8k8.row.col.f32.bf16.bf16.f32    { %f17043, %f17044, %f17045, %f17046 },    { %r1, %r2 },            { %r3 },                { %f17043, %f17044, %f17045, %f17046 }; 
	// end inline asm
	// begin inline asm
	mma.sync.aligned.m16n8k8.row.col.f32.bf16.bf16.f32    { %f17051, %f17052, %f17053, %f17054 },    { %r1, %r2 },            { %r3 },                { %f17051, %f17052, %f17053, %f17054 }; 
	// end inline asm
	// begin inline asm
	mma.sync.aligned.m16n8k8.row.col.f32.bf16.bf16.f32    { %f17043, %f17044, %f17045, %f17046 },    { %r1, %r2 },            { %r3 },                { %f17043, %f17044, %f17045, %f17046 }; 
	// end inline asm
	// begin inline asm
	mma.sync.aligned.m16n8k8.row.col.f32.bf16.bf16.f32    { %f17051, %f17052, %f17053, %f17054 },    { %r1, %r2 },            { %r3 },                { %f17051, %f17052, %f17053, %f17054 }; 
	// end inline asm
	// begin inline asm
	mma.sync.aligned.m16n8k8.row.col.f32.bf16.bf16.f32    { %f17043, %f17044, %f17045, %f17046 },    { %r1, %r2 },            { %r3 },                { %f17043, %f17044, %f17045, %f17046 }; 
	// end inline asm
	// begin inline asm
	mma.sync.aligned.m16n8k8.row.col.f32.bf16.bf16.f32    { %f17051, %f17052, %f17053, %f17054 },    { %r1, %r2 },            { %r3 },                { %f17051, %f17052, %f17053, %f17054 }; 
	// end inline asm
	// begin inline asm
	mma.sync.aligned.m16n8k8.row.col.f32.bf16.bf16.f32    { %f17043, %f17044, %f17045, %f17046 },    { %r1, %r2 },            { %r3 },                { %f17043, %f17044, %f17045, %f17046 }; 
	// end inline asm
	// begin inline asm
	mma.sync.aligned.m16n8k8.row.col.f32.bf16.bf16.f32    { %f17051, %f17052, %f17053, %f17054 },    { %r1, %r2 },            { %r3 },                { %f17051, %f17052, %f17053, %f17054 }; 
	// end inline asm
	// begin inline asm
	mma.sync.aligned.m16n8k8.row.col.f32.bf16.bf16.f32    { %f17043, %f17044, %f17045, %f17046 },    { %r1, %r2 },            { %r3 },                { %f17043, %f17044, %f17045, %f17046 }; 
	// end inline asm
	// begin inline asm
	mma.sync.aligned.m16n8k8.row.col.f32.bf16.bf16.f32    { %f17051, %f17052, %f17053, %f17054 },    { %r1, %r2 },            { %r3 },                { %f17051, %f17052, %f17053, %f17054 }; 
	// end inline asm
	// begin inline asm
	mma.sync.aligned.m16n8k8.row.col.f32.bf16.bf16.f32    { %f17043, %f17044, %f17045, %f17046 },    { %r1, %r2 },            { %r3 },                { %f17043, %f17044, %f17045, %f17046 }; 
	// end inline asm
	// begin inline asm
	mma.sync.aligned.m16n8k8.row.col.f32.bf16.bf16.f32    { %f17051, %f17052, %f17053, %f17054 },    { %r1, %r2 },            { %r3 },                { %f17051, %f17052, %f17053, %f17054 }; 
	// end inline asm
	// begin inline asm
	mma.sync.aligned.m16n8k8.row.col.f32.bf16.bf16.f32    { %f17043, %f17044, %f17045, %f17046 },    { %r1, %r2 },            { %r3 },                { %f17043, %f17044, %f17045, %f17046 }; 
	// end inline asm
	// begin inline asm
	mma.sync.aligned.m16n8k8.row.col.f32.bf16.bf16.f32    { %f17051, %f17052, %f17053, %f17054 },    { %r1, %r2 },            { %r3 },                { %f17051, %f17052, %f17053, %f17054 }; 
	// end inline asm
	// begin inline asm
	mma.sync.aligned.m16n8k8.row.col.f32.bf16.bf16.f32    { %f17043, %f17044, %f17045, %f17046 },    { %r1, %r2 },            { %r3 },                { %f17043, %f17044, %f17045, %f17046 }; 
	// end inline asm
	// begin inline asm
	mma.sync.aligned.m16n8k8.row.col.f32.bf16.bf16.f32    { %f17051, %f17052, %f17053, %f17054 },    { %r1, %r2 },            { %r3 },                { %f17051, %f17052, %f17053, %f17054 }; 
	// end inline asm
	// begin inline asm
	mma.sync.aligned.m16n8k8.row.col.f32.bf16.bf16.f32    { %f17043, %f17044, %f17045, %f17046 },    { %r1, %r2 },            { %r3 },                { %f17043, %f17044, %f17045, %f17046 }; 
	// end inline asm
	// begin inline asm
	mma.sync.aligned.m16n8k8.row.col.f32.bf16.bf16.f32    { %f17051, %f17052, %f17053, %f17054 },    { %r1, %r2 },            { %r3 },                { %f17051, %f17052, %f17053, %f17054 }; 
	// end inline asm
	// begin inline asm
	mma.sync.aligned.m16n8k8.row.col.f32.bf16.bf16.f32    { %f17043, %f17044, %f17045, %f17046 },    { %r1, %r2 },            { %r3 },                { %f17043, %f17044, %f17045, %f17046 }; 
	// end inline asm
	// begin inline asm
	mma.sync.aligned.m16n8k8.row.col.f32.bf16.bf16.f32    { %f17051, %f17052, %f17053, %f17054 },    { %r1, %r2 },            { %r3 },                { %f17051, %f17052, %f17053, %f17054 }; 
	// end inline asm
	// begin inline asm
	mma.sync.aligned.m16n8k8.row.col.f32.bf16.bf16.f32    { %f17043, %f17044, %f17045, %f17046 },    { %r1, %r2 },            { %r3 },                { %f17043, %f17044, %f17045, %f17046 }; 
	// end inline asm
	// begin inline asm
	mma.sync.aligned.m16n8k8.row.col.f32.bf16.bf16.f32    { %f17051, %f17052, %f17053, %f17054 },    { %r1, %r2 },            { %r3 },                { %f17051, %f17052, %f17053, %f17054 }; 
	// end inline asm
	// begin inline asm
	mma.sync.aligned.m16n8k8.row.col.f32.bf16.bf16.f32    { %f17043, %f17044, %f17045, %f17046 },    { %r1, %r2 },            { %r3 },                { %f17043, %f17044, %f17045, %f17046 }; 
	// end inline asm
	// begin inline asm
	mma.sync.aligned.m16n8k8.row.col.f32.bf16.bf16.f32    { %f17051, %f17052, %f17053, %f17054 },    { %r1, %r2 },            { %r3 },                { %f17051, %f17052, %f17053, %f17054 }; 
	// end inline asm
	// begin inline asm
	mma.sync.aligned.m16n8k8.row.col.f32.bf16.bf16.f32    { %f17043, %f17044, %f17045, %f17046 },    { %r1, %r2 },            { %r3 },                { %f17043, %f17044, %f17045, %f17046 }; 
	// end inline asm
	// begin inline asm
	mma.sync.aligned.m16n8k8.row.col.f32.bf16.bf16.f32    { %f17051, %f17052, %f17053, %f17054 },    { %r1, %r2 },            { %r3 },                { %f17051, %f17052, %f17053, %f17054 }; 
	// end inline asm
	// begin inline asm
	mma.sync.aligned.m16n8k8.row.col.f32.bf16.bf16.f32    { %f17043, %f17044, %f17045, %f17046 },    { %r1, %r2 },            { %r3 },                { %f17043, %f17044, %f17045, %f17046 }; 
	// end inline asm
	// begin inline asm
	mma.sync.aligned.m16n8k8.row.col.f32.bf16.bf16.f32    { %f17051, %f17052, %f17053, %f17054 },    { %r1, %r2 },            { %r3 },                { %f17051, %f17052, %f17053, %f17054 }; 
	// end inline asm
	// begin inline asm
	mma.sync.aligned.m16n8k8.row.col.f32.bf16.bf16.f32    { %f17043, %f17044, %f17045, %f17046 },    { %r1, %r2 },            { %r3 },                { %f17043, %f17044, %f17045, %f17046 }; 
	// end inline asm
	// begin inline asm
	mma.sync.aligned.m16n8k8.row.col.f32.bf16.bf16.f32    { %f17051, %f17052, %f17053, %f17054 },    { %r1, %r2 },            { %r3 },                { %f17051, %f17052, %f17053, %f17054 }; 
	// end inline asm
	// begin inline asm
	mma.sync.aligned.m16n8k8.row.col.f32.bf16.bf16.f32    { %f17043, %f17044, %f17045, %f17046 },    { %r1, %r2 },            { %r3 },                { %f17043, %f17044, %f17045, %f17046 }; 
	// end inline asm
	// begin inline asm
	mma.sync.aligned.m16n8k8.row.col.f32.bf16.bf16.f32    { %f17051, %f17052, %f17053, %f17054 },    { %r1, %r2 },            { %r3 },                { %f17051, %f17052, %f17053, %f17054 }; 
	// end inline asm
	// begin inline asm
	mma.sync.aligned.m16n8k8.row.col.f32.bf16.bf16.f32    { %f17043, %f17044, %f17045, %f17046 },    { %r1, %r2 },            { %r3 },                { %f17043, %f17044, %f17045, %f17046 }; 
	// end inline asm
	// begin inline asm
	mma.sync.aligned.m16n8k8.row.col.f32.bf16.bf16.f32    { %f17051, %f17052, %f17053, %f17054 },    { %r1, %r2 },            { %r3 },                { %f17051, %f17052, %f17053, %f17054 }; 
	// end inline asm
	// begin inline asm
	mma.sync.aligned.m16n8k8.row.col.f32.bf16.bf16.f32    { %f17043, %f17044, %f17045, %f17046 },    { %r1, %r2 },            { %r3 },                { %f17043, %f17044, %f17045, %f17046 }; 
	// end inline asm
	// begin inline asm
	mma.sync.aligned.m16n8k8.row.col.f32.bf16.bf16.f32    { %f17051, %f17052, %f17053, %f17054 },    { %r1, %r2 },            { %r3 },                { %f17051, %f17052, %f17053, %f17054 }; 
	// end inline asm
	// begin inline asm
	mma.sync.aligned.m16n8k8.row.col.f32.bf16.bf16.f32    { %f17043, %f17044, %f17045, %f17046 },    { %r1, %r2 },            { %r3 },                { %f17043, %f17044, %f17045, %f17046 }; 
	// end inline asm
	// begin inline asm
	mma.sync.aligned.m16n8k8.row.col.f32.bf16.bf16.f32    { %f17051, %f17052, %f17053, %f17054 },    { %r1, %r2 },            { %r3 },                { %f17051, %f17052, %f17053, %f17054 }; 
	// end inline asm
	// begin inline asm
	mma.sync.aligned.m16n8k8.row.col.f32.bf16.bf16.f32    { %f17043, %f17044, %f17045, %f17046 },    { %r1, %r2 },            { %r3 },                { %f17043, %f17044, %f17045, %f17046 }; 
	// end inline asm
	// begin inline asm
	mma.sync.aligned.m16n8k8.row.col.f32.bf16.bf16.f32    { %f17051, %f17052, %f17053, %f17054 },    { %r1, %r2 },            { %r3 },                { %f17051, %f17052, %f17053, %f17054 }; 
	// end inline asm
	// begin inline asm
	mma.sync.aligned.m16n8k8.row.col.f32.bf16.bf16.f32    { %f17043, %f17044, %f17045, %f17046 },    { %r1, %r2 },            { %r3 },                { %f17043, %f17044, %f17045, %f17046 }; 
	// end inline asm
	// begin inline asm
	mma.sync.aligned.m16n8k8.row.col.f32.bf16.bf16.f32    { %f17051, %f17052, %f17053, %f17054 },    { %r1, %r2 },            { %r3 },                { %f17051, %f17052, %f17053, %f17054 }; 
	// end inline asm
	// begin inline asm
	mma.sync.aligned.m16n8k8.row.col.f32.bf16.bf16.f32    { %f17043, %f17044, %f17045, %f17046 },    { %r1, %r2 },            { %r3 },                { %f17043, %f17044, %f17045, %f17046 }; 
	// end inline asm
	// begin inline asm
	mma.sync.aligned.m16n8k8.row.col.f32.bf16.bf16.f32    { %f17051, %f17052, %f17053, %f17054 },    { %r1, %r2 },            { %r3 },                { %f17051, %f17052, %f17053, %f17054 }; 
	// end inline asm
	// begin inline asm
	mma.sync.aligned.m16n8k8.row.col.f32.bf16.bf16.f32    { %f17043, %f17044, %f17045, %f17046 },    { %r1, %r2 },            { %r3 },                { %f17043, %f17044, %f17045, %f17046 }; 
	// end inline asm
	// begin inline asm
	mma.sync.aligned.m16n8k8.row.col.f32.bf16.bf16.f32    { %f17051, %f17052, %f17053, %f17054 },    { %r1, %r2 },            { %r3 },                { %f17051, %f17052, %f17053, %f17054 }; 
	// end inline asm
	// begin inline asm
	mma.sync.aligned.m16n8k8.row.col.f32.bf16.bf16.f32    { %f17043, %f17044, %f17045, %f17046 },    { %r1, %r2 },            { %r3 },                { %f17043, %f17044, %f17045, %f17046 }; 
	// end inline asm
	// begin inline asm
	mma.sync.aligned.m16n8k8.row.col.f32.bf16.bf16.f32    { %f17051, %f17052, %f17053, %f17054 },    { %r1, %r2 },            { %r3 },                { %f17051, %f17052, %f17053, %f17054 }; 
	// end inline asm
	// begin inline asm
	mma.sync.aligned.m16n8k8.row.col.f32.bf16.bf16.f32    { %f17043, %f17044, %f17045, %f17046 },    { %r1, %r2 },            { %r3 },                { %f17043, %f17044, %f17045, %f17046 }; 
	// end inline asm
	// begin inline asm
	mma.sync.aligned.m16n8k8.row.col.f32.bf16.bf16.f32    { %f17051, %f17052, %f17053, %f17054 },    { %r1, %r2 },            { %r3 },                { %f17051, %f17052, %f17053, %f17054 }; 
	// end inline asm
	// begin inline asm
	mma.sync.aligned.m16n8k8.row.col.f32.bf16.bf16.f32    { %f17043, %f17044, %f17045, %f17046 },    { %r1, %r2 },            { %r3 },                { %f17043, %f17044, %f17045, %f17046 }; 
	// end inline asm
	// begin inline asm
	mma.sync.aligned.m16n8k8.row.col.f32.bf16.bf16.f32    { %f17051, %f17052, %f17053, %f17054 },    { %r1, %r2 },            { %r3 },                { %f17051, %f17052, %f17053, %f17054 }; 
	// end inline asm
	// begin inline asm
	mma.sync.aligned.m16n8k8.row.col.f32.bf16.bf16.f32    { %f17043, %f17044, %f17045, %f17046 },    { %r1, %r2 },            { %r3 },                { %f17043, %f17044, %f17045, %f17046 }; 
	// end inline asm
	// begin inline asm
	mma.sync.aligned.m16n8k8.row.col.f32.bf16.bf16.f32    { %f17051, %f17052, %f17053, %f17054 },    { %r1, %r2 },            { %r3 },                { %f17051, %f17052, %f17053, %f17054 }; 
	// end inline asm
	// begin inline asm
	mma.sync.aligned.m16n8k8.row.col.f32.bf16.bf16.f32    { %f17043, %f17044, %f17045, %f17046 },    { %r1, %r2 },            { %r3 },                { %f17043, %f17044, %f17045, %f17046 }; 
	// end inline asm
	// begin inline asm
	mma.sync.aligned.m16n8k8.row.col.f32.bf16.bf16.f32    { %f17051, %f17052, %f17053, %f17054 },    { %r1, %r2 },            { %r3 },                { %f17051, %f17052, %f17053, %f17054 }; 
	// end inline asm
	// begin inline asm
	mma.sync.aligned.m16n8k8.row.col.f32.bf16.bf16.f32    { %f17043, %f17044, %f17045, %f17046 },    { %r1, %r2 },            { %r3 },                { %f17043, %f17044, %f17045, %f17046 }; 
	// end inline asm
	// begin inline asm
	mma.sync.aligned.m16n8k8.row.col.f32.bf16.bf16.f32    { %f17051, %f17052, %f17053, %f17054 },    { %r1, %r2 },            { %r3 },                { %f17051, %f17052, %f17053, %f17054 }; 
	// end inline asm
	// begin inline asm
	mma.sync.aligned.m16n8k8.row.col.f32.bf16.bf16.f32    { %f17043, %f17044, %f17045, %f17046 },    { %r1, %r2 },            { %r3 },                { %f17043, %f17044, %f17045, %f17046 }; 
	// end inline asm
	// begin inline asm
	mma.sync.aligned.m16n8k8.row.col.f32.bf16.bf16.f32    { %f17051, %f17052, %f17053, %f17054 },    { %r1, %r2 },            { %r3 },                { %f17051, %f17052, %f17053, %f17054 }; 
	// end inline asm
	// begin inline asm
	mma.sync.aligned.m16n8k8.row.col.f32.bf16.bf16.f32    { %f17043, %f17044, %f17045, %f17046 },    { %r1, %r2 },            { %r3 },                { %f17043, %f17044, %f17045, %f17046 }; 
	// end inline asm
	// begin inline asm
	mma.sync.aligned.m16n8k8.row.col.f32.bf16.bf16.f32    { %f17051, %f17052, %f17053, %f17054 },    { %r1, %r2 },            { %r3 },                { %f17051, %f17052, %f17053, %f17054 }; 
	// end inline asm
	// begin inline asm
	mma.sync.aligned.m16n8k8.row.col.f32.bf16.bf16.f32    { %f17043, %f17044, %f17045, %f17046 },    { %r1, %r2 },            { %r3 },                { %f17043, %f17044, %f17045, %f17046 }; 
	// end inline asm
	// begin inline asm
	mma.sync.aligned.m16n8k8.row.col.f32.bf16.bf16.f32    { %f17051, %f17052, %f17053, %f17054 },    { %r1, %r2 },            { %r3 },                { %f17051, %f17052, %f17053, %f17054 }; 
	// end inline asm
	// begin inline asm
	mma.sync.aligned.m16n8k8.row.col.f32.bf16.bf16.f32    { %f17043, %f17044, %f17045, %f17046 },    { %r1, %r2 },            { %r3 },                { %f17043, %f17044, %f17045, %f17046 }; 
	// end inline asm
	// begin inline asm
	mma.sync.aligned.m16n8k8.row.col.f32.bf16.bf16.f32    { %f17051, %f17052, %f17053, %f17054 },    { %r1, %r2 },            { %r3 },                { %f17051, %f17052, %f17053, %f17054 }; 
	// end inline asm
	// begin inline asm
	mma.sync.aligned.m16n8k8.row.col.f32.bf16.bf16.f32    { %f17043, %f17044, %f17045, %f17046 },    { %r1, %r2 },            { %r3 },                { %f17043, %f17044, %f17045, %f17046 }; 
	// end inline asm
	// begin inline asm
	mma.sync.aligned.m16n8k8.row.col.f32.bf16.bf16.f32    { %f17051, %f17052, %f17053, %f17054 },    { %r1, %r2 },            { %r3 },                { %f17051, %f17052, %f17053, %f17054 }; 
	// end inline asm
	// begin inline asm
	mma.sync.aligned.m16n8k8.row.col.f32.bf16.bf16.f32    { %f17043, %f17044, %f17045, %f17046 },    { %r1, %r2 },            { %r3 },                { %f17043, %f17044, %f17045, %f17046 }; 
	// end inline asm
	// begin inline asm
	mma.sync.aligned.m16n8k8.row.col.f32.bf16.bf16.f32    { %f17051, %f17052, %f17053, %f17054 },    { %r1, %r2 },            { %r3 },                { %f17051, %f17052, %f17053, %f17054 }; 
	// end inline asm
	// begin inline asm
	mma.sync.aligned.m16n8k8.row.col.f32.bf16.bf16.f32    { %f17043, %f17044, %f17045, %f17046 },    { %r1, %r2 },            { %r3 },                { %f17043, %f17044, %f17045, %f17046 }; 
	// end inline asm
	// begin inline asm
	mma.sync.aligned.m16n8k8.row.col.f32.bf16.bf16.f32    { %f17051, %f17052, %f17053, %f17054 },    { %r1, %r2 },            { %r3 },                { %f17051, %f17052, %f17053, %f17054 }; 
	// end inline asm
	// begin inline asm
	mma.sync.aligned.m16n8k8.row.col.f32.bf16.bf16.f32    { %f17043, %f17044, %f17045, %f17046 },    { %r1, %r2 },            { %r3 },                { %f17043, %f17044, %f17045, %f17046 }; 
	// end inline asm
	// begin inline asm
	mma.sync.aligned.m16n8k8.row.col.f32.bf16.bf16.f32    { %f17051, %f17052, %f17053, %f17054 },    { %r1, %r2 },            { %r3 },                { %f17051, %f17052, %f17053, %f17054 }; 
	// end inline asm
	// begin inline asm
	mma.sync.aligned.m16n8k8.row.col.f32.bf16.bf16.f32    { %f17043, %f17044, %f17045, %f17046 },    { %r1, %r2 },            { %r3 },                { %f17043, %f17044, %f17045, %f17046 }; 
	// end inline asm
	// begin inline asm
	mma.sync.aligned.m16n8k8.row.col.f32.bf16.bf16.f32    { %f17051, %f17052, %f17053, %f17054 },    { %r1, %r2 },            { %r3 },                { %f17051, %f17052, %f17053, %f17054 }; 
	// end inline asm
	// begin inline asm
	mma.sync.aligned.m16n8k8.row.col.f32.bf16.bf16.f32    { %f17043, %f17044, %f17045, %f17046 },    { %r1, %r2 },            { %r3 },                { %f17043, %f17044, %f17045, %f17046 }; 
	// end inline asm
	// begin inline asm
	mma.sync.aligned.m16n8k8.row.col.f32.bf16.bf16.f32    { %f17051, %f17052, %f17053, %f17054 },    { %r1, %r2 },            { %r3 },                { %f17051, %f17052, %f17053, %f17054 }; 
	// end inline asm
	// begin inline asm
	mma.sync.aligned.m16n8k8.row.col.f32.bf16.bf16.f32    { %f17043, %f17044, %f17045, %f17046 },    { %r1, %r2 },            { %r3 },                { %f17043, %f17044, %f17045, %f17046 }; 
	// end inline asm
	// begin inline asm
	mma.sync.aligned.m16n8k8.row.col.f32.bf16.bf16.f32    { %f17051, %f17052, %f17053, %f17054 },    { %r1, %r2 },            { %r3 },                { %f17051, %f17052, %f17053, %f17054 }; 
	// end inline asm
	// begin inline asm
	mma.sync.aligned.m16n8k8.row.col.f32.bf16.bf16.f32    { %f17043, %f17044, %f17045, %f17046 },    { %r1, %r2 },            { %r3 },                { %f17043, %f17044, %f17045, %f17046 }; 
	// end inline asm
	// begin inline asm
	mma.sync.aligned.m16n8k8.row.col.f32.bf16.bf16.f32    { %f17051, %f17052, %f17053, %f17054 },    { %r1, %r2 },            { %r3 },                { %f17051, %f17052, %f17053, %f17054 }; 
	// end inline asm
	// begin inline asm
	mma.sync.aligned.m16n8k8.row.col.f32.bf16.bf16.f32    { %f17043, %f17044, %f17045, %f17046 },    { %r1, %r2 },            { %r3 },                { %f17043, %f17044, %f17045, %f17046 }; 
	// end inline asm
	// begin inline asm
	mma.sync.aligned.m16n8k8.row.col.f32.bf16.bf16.f32    { %f17051, %f17052, %f17053, %f17054 },    { %r1, %r2 },            { %r3 },                { %f17051, %f17052, %f17053, %f17054 }; 
	// end inline asm
	// begin inline asm
	mma.sync.aligned.m16n8k8.row.col.f32.bf16.bf16.f32    { %f17043, %f17044, %f17045, %f17046 },    { %r1, %r2 },            { %r3 },                { %f17043, %f17044, %f17045, %f17046 }; 
	// end inline asm
	// begin inline asm
	mma.sync.aligned.m16n8k8.row.col.f32.bf16.bf16.f32    { %f17051, %f17052, %f17053, %f17054 },    { %r1, %r2 },            { %r3 },                { %f17051, %f17052, %f17053, %f17054 }; 
	// end inline asm
	// begin inline asm
	mma.sync.aligned.m16n8k8.row.col.f32.bf16.bf16.f32    { %f17043, %f17044, %f17045, %f17046 },    { %r1, %r2 },            { %r3 },                { %f17043, %f17044, %f17045, %f17046 }; 
	// end inline asm
	// begin inline asm
	mma.sync.aligned.m16n8k8.row.col.f32.bf16.bf16.f32    { %f17051, %f17052, %f17053, %f17054 },    { %r1, %r2 },            { %r3 },                { %f17051, %f17052, %f17053, %f17054 }; 
	// end inline asm
	// begin inline asm
	mma.sync.aligned.m16n8k8.row.col.f32.bf16.bf16.f32    { %f17043, %f17044, %f17045, %f17046 },    { %r1, %r2 },            { %r3 },                { %f17043, %f17044, %f17045, %f17046 }; 
	// end inline asm
	// begin inline asm
	mma.sync.aligned.m16n8k8.row.col.f32.bf16.bf16.f32    { %f17051, %f17052, %f17053, %f17054 },    { %r1, %r2 },            { %r3 },                { %f17051, %f17052, %f17053, %f17054 }; 
	// end inline asm
	// begin inline asm
	mma.sync.aligned.m16n8k8.row.col.f32.bf16.bf16.f32    { %f17043, %f17044, %f17045, %f17046 },    { %r1, %r2 },            { %r3 },                { %f17043, %f17044, %f17045, %f17046 }; 
	// end inline asm
	// begin inline asm
	mma.sync.aligned.m16n8k8.row.col.f32.bf16.bf16.f32    { %f17051, %f17052, %f17053, %f17054 },    { %r1, %r2 },            { %r3 },                { %f17051, %f17052, %f17053, %f17054 }; 
	// end inline asm
	// begin inline asm
	mma.sync.aligned.m16n8k8.row.col.f32.bf16.bf16.f32    { %f17043, %f17044, %f17045, %f17046 },    { %r1, %r2 },            { %r3 },                { %f17043, %f17044, %f17045, %f17046 }; 
	// end inline asm
	// begin inline asm
	mma.sync.aligned.m16n8k8.row.col.f32.bf16.bf16.f32    { %f17051, %f17052, %f17053, %f17054 },    { %r1, %r2 },            { %r3 },                { %f17051, %f17052, %f17053, %f17054 }; 
	// end inline asm
	// begin inline asm
	mma.sync.aligned.m16n8k8.row.col.f32.bf16.bf16.f32    { %f17043, %f17044, %f17045, %f17046 },    { %r1, %r2 },            { %r3 },                { %f17043, %f17044, %f17045, %f17046 }; 
	// end inline asm
	// begin inline asm
	mma.sync.aligned.m16n8k8.row.col.f32.bf16.bf16.f32    { %f17051, %f17052, %f17053, %f17054 },    { %r1, %r2 },            { %r3 },                { %f17051, %f17052, %f17053, %f17054 }; 
	// end inline asm
	// begin inline asm
	mma.sync.aligned.m16n8k8.row.col.f32.bf16.bf16.f32    { %f17043, %f17044, %f17045, %f17046 },    { %r1, %r2 },            { %r3 },                { %f17043, %f17044, %f17045, %f17046 }; 
	// end inline asm
	// begin inline asm
	mma.sync.aligned.m16n8k8.row.col.f32.bf16.bf16.f32    { %f17051, %f17052, %f17053, %f17054 },    { %r1, %r2 },            { %r3 },                { %f17051, %f17052, %f17053, %f17054 }; 
	// end inline asm
	// begin inline asm
	mma.sync.aligned.m16n8k8.row.col.f32.bf16.bf16.f32    { %f17043, %f17044, %f17045, %f17046 },    { %r1, %r2 },            { %r3 },                { %f17043, %f17044, %f17045, %f17046 }; 
	// end inline asm
	// begin inline asm
	mma.sync.aligned.m16n8k8.row.col.f32.bf16.bf16.f32    { %f17051, %f17052, %f17053, %f17054 },    { %r1, %r2 },            { %r3 },                { %f17051, %f17052, %f17053, %f17054 }; 
	// end inline asm
	// begin inline asm
	mma.sync.aligned.m16n8k8.row.col.f32.bf16.bf16.f32    { %f17043, %f17044, %f17045, %f17046 },    { %r1, %r2 },            { %r3 },                { %f17043, %f17044, %f17045, %f17046 }; 
	// end inline asm
	// begin inline asm
	mma.sync.aligned.m16n8k8.row.col.f32.bf16.bf16.f32    { %f17051, %f17052, %f17053, %f17054 },    { %r1, %r2 },            { %r3 },                { %f17051, %f17052, %f17053, %f17054 }; 
	// end inline asm
	// begin inline asm
	mma.sync.aligned.m16n8k8.row.col.f32.bf16.bf16.f32    { %f17043, %f17044, %f17045, %f17046 },    { %r1, %r2 },            { %r3 },                { %f17043, %f17044, %f17045, %f17046 }; 
	// end inline asm
	// begin inline asm
	mma.sync.aligned.m16n8k8.row.col.f32.bf16.bf16.f32    { %f17051, %f17052, %f17053, %f17054 },    { %r1, %r2 },            { %r3 },                { %f17051, %f17052, %f17053, %f17054 }; 
	// end inline asm
	// begin inline asm
	mma.sync.aligned.m16n8k8.row.col.f32.bf16.bf16.f32    { %f17043, %f17044, %f17045, %f17046 },    { %r1, %r2 },            { %r3 },                { %f17043, %f17044, %f17045, %f17046 }; 
	// end inline asm
	// begin inline asm
	mma.sync.aligned.m16n8k8.row.col.f32.bf16.bf16.f32    { %f17051, %f17052, %f17053, %f17054 },    { %r1, %r2 },            { %r3 },                { %f17051, %f17052, %f17053, %f17054 }; 
	// end inline asm
	// begin inline asm
	mma.sync.aligned.m16n8k8.row.col.f32.bf16.bf16.f32    { %f17043, %f17044, %f17045, %f17046 },    { %r1, %r2 },            { %r3 },                { %f17043, %f17044, %f17045, %f17046 }; 
	// end inline asm
	// begin inline asm
	mma.sync.aligned.m16n8k8.row.col.f32.bf16.bf16.f32    { %f17051, %f17052, %f17053, %f17054 },    { %r1, %r2 },            { %r3 },                { %f17051, %f17052, %f17053, %f17054 }; 
	// end inline asm
	// begin inline asm
	mma.sync.aligned.m16n8k8.row.col.f32.bf16.bf16.f32    { %f17043, %f17044, %f17045, %f17046 },    { %r1, %r2 },            { %r3 },                { %f17043, %f17044, %f17045, %f17046 }; 
	// end inline asm
	// begin inline asm
	mma.sync.aligned.m16n8k8.row.col.f32.bf16.bf16.f32    { %f17051, %f17052, %f17053, %f17054 },    { %r1, %r2 },            { %r3 },                { %f17051, %f17052, %f17053, %f17054 }; 
	// end inline asm
	// begin inline asm
	mma.sync.aligned.m16n8k8.row.col.f32.bf16.bf16.f32    { %f17043, %f17044, %f17045, %f17046 },    { %r1, %r2 },            { %r3 },                { %f17043, %f17044, %f17045, %f17046 }; 
	// end inline asm
	// begin inline asm
	mma.sync.aligned.m16n8k8.row.col.f32.bf16.bf16.f32    { %f17051, %f17052, %f17053, %f17054 },    { %r1, %r2 },            { %r3 },                { %f17051, %f17052, %f17053, %f17054 }; 
	// end inline asm
	// begin inline asm
	mma.sync.aligned.m16n8k8.row.col.f32.bf16.bf16.f32    { %f17043, %f17044, %f17045, %f17046 },    { %r1, %r2 },            { %r3 },                { %f17043, %f17044, %f17045, %f17046 }; 
	// end inline asm
	// begin inline asm
	mma.sync.aligned.m16n8k8.row.col.f32.bf16.bf16.f32    { %f17051, %f17052, %f17053, %f17054 },    { %r1, %r2 },            { %r3 },                { %f17051, %f17052, %f17053, %f17054 }; 
	// end inline asm
	// begin inline asm
	mma.sync.aligned.m16n8k8.row.col.f32.bf16.bf16.f32    { %f17043, %f17044, %f17045, %f17046 },    { %r1, %r2 },            { %r3 },                { %f17043, %f17044, %f17045, %f17046 }; 
	// end inline asm
	// begin inline asm
	mma.sync.aligned.m16n8k8.row.col.f32.bf16.bf16.f32    { %f17051, %f17052, %f17053, %f17054 },    { %r1, %r2 },            { %r3 },                { %f17051, %f17052, %f17053, %f17054 }; 
	// end inline asm
	// begin inline asm
	mma.sync.aligned.m16n8k8.row.col.f32.bf16.bf16.f32    { %f17043, %f17044, %f17045, %f17046 },    { %r1, %r2 },            { %r3 },                { %f17043, %f17044, %f17045, %f17046 }; 
	// end inline asm
	// begin inline asm
	mma.sync.aligned.m16n8k8.row.col.f32.bf16.bf16.f32    { %f17051, %f17052, %f17053, %f17054 },    { %r1, %r2 },            { %r3 },                { %f17051, %f17052, %f17053, %f17054 }; 
	// end inline asm
	// begin inline asm
	mma.sync.aligned.m16n8k8.row.col.f32.bf16.bf16.f32    { %f17043, %f17044, %f17045, %f17046 },    { %r1, %r2 },            { %r3 },                { %f17043, %f17044, %f17045, %f17046 }; 
	// end inline asm
	// begin inline asm
	mma.sync.aligned.m16n8k8.row.col.f32.bf16.bf16.f32    { %f17051, %f17052, %f17053, %f17054 },    { %r1, %r2 },            { %r3 },                { %f17051, %f17052, %f17053, %f17054 }; 
	// end inline asm
	// begin inline asm
	mma.sync.aligned.m16n8k8.row.col.f32.bf16.bf16.f32    { %f17043, %f17044, %f17045, %f17046 },    { %r1, %r2 },            { %r3 },                { %f17043, %f17044, %f17045, %f17046 }; 
	// end inline asm
	// begin inline asm
	mma.sync.aligned.m16n8k8.row.col.f32.bf16.bf16.f32    { %f17051, %f17052, %f17053, %f17054 },    { %r1, %r2 },            { %r3 },                { %f17051, %f17052, %f17053, %f17054 }; 
	// end inline asm
	// begin inline asm
	mma.sync.aligned.m16n8k8.row.col.f32.bf16.bf16.f32    { %f17043, %f17044, %f17045, %f17046 },    { %r1, %r2 },            { %r3 },                { %f17043, %f17044, %f17045, %f17046 }; 
	// end inline asm
	// begin inline asm
	mma.sync.aligned.m16n8k8.row.col.f32.bf16.bf16.f32    { %f17051, %f17052, %f17053, %f17054 },    { %r1, %r2 },            { %r3 },                { %f17051, %f17052, %f17053, %f17054 }; 
	// end inline asm
	// begin inline asm
	mma.sync.aligned.m16n8k8.row.col.f32.bf16.bf16.f32    { %f17043, %f17044, %f17045, %f17046 },    { %r1, %r2 },            { %r3 },                { %f17043, %f17044, %f17045, %f17046 }; 
	// end inline asm
	// begin inline asm
	mma.sync.aligned.m16n8k8.row.col.f32.bf16.bf16.f32    { %f17051, %f17052, %f17053, %f17054 },    { %r1, %r2 },            { %r3 },                { %f17051, %f17052, %f17053, %f17054 }; 
	// end inline asm
	// begin inline asm
	mma.sync.aligned.m16n8k8.row.col.f32.bf16.bf16.f32    { %f17043, %f17044, %f17045, %f17046 },    { %r1, %r2 },            { %r3 },                { %f17043, %f17044, %f17045, %f17046 }; 
	// end inline asm
	// begin inline asm
	mma.sync.aligned.m16n8k8.row.col.f32.bf16.bf16.f32    { %f17051, %f17052, %f17053, %f17054 },    { %r1, %r2 },            { %r3 },                { %f17051, %f17052, %f17053, %f17054 }; 
	// end inline asm
	// begin inline asm
	mma.sync.aligned.m16n8k8.row.col.f32.bf16.bf16.f32    { %f17043, %f17044, %f17045, %f17046 },    { %r1, %r2 },            { %r3 },                { %f17043, %f17044, %f17045, %f17046 }; 
	// end inline asm
	// begin inline asm
	mma.sync.aligned.m16n8k8.row.col.f32.bf16.bf16.f32    { %f17051, %f17052, %f17053, %f17054 },    { %r1, %r2 },            { %r3 },                { %f17051, %f17052, %f17053, %f17054 }; 
	// end inline asm
	// begin inline asm
	mma.sync.aligned.m16n8k8.row.col.f32.bf16.bf16.f32    { %f17043, %f17044, %f17045, %f17046 },    { %r1, %r2 },            { %r3 },                { %f17043, %f17044, %f17045, %f17046 }; 
	// end inline asm
	// begin inline asm
	mma.sync.aligned.m16n8k8.row.col.f32.bf16.bf16.f32    { %f17051, %f17052, %f17053, %f17054 },    { %r1, %r2 },            { %r3 },                { %f17051, %f17052, %f17053, %f17054 }; 
	// end inline asm
	// begin inline asm
	mma.sync.aligned.m16n8k8.row.col.f32.bf16.bf16.f32    { %f17043, %f17044, %f17045, %f17046 },    { %r1, %r2 },            { %r3 },                { %f17043, %f17044, %f17045, %f17046 }; 
	// end inline asm
	// begin inline asm
	mma.sync.aligned.m16n8k8.row.col.f32.bf16.bf16.f32    { %f17051, %f17052, %f17053, %f17054 },    { %r1, %r2 },            { %r3 },                { %f17051, %f17052, %f17053, %f17054 }; 
	// end inline asm
	// begin inline asm
	mma.sync.aligned.m16n8k8.row.col.f32.bf16.bf16.f32    { %f17043, %f17044, %f17045, %f17046 },    { %r1, %r2 },            { %r3 },                { %f17043, %f17044, %f17045, %f17046 }; 
	// end inline asm
	// begin inline asm
	mma.sync.aligned.m16n8k8.row.col.f32.bf16.bf16.f32    { %f17051, %f17052, %f17053, %f17054 },    { %r1, %r2 },            { %r3 },                { %f17051, %f17052, %f17053, %f17054 }; 
	// end inline asm
	// begin inline asm
	mma.sync.aligned.m16n8k8.row.col.f32.bf16.bf16.f32    { %f17043, %f17044, %f17045, %f17046 },    { %r1, %r2 },            { %r3 },                { %f17043, %f17044, %f17045, %f17046 }; 
	// end inline asm
	// begin inline asm
	mma.sync.aligned.m16n8k8.row.col.f32.bf16.bf16.f32    { %f17051, %f17052, %f17053, %f17054 },    { %r1, %r2 },            { %r3 },                { %f17051, %f17052, %f17053, %f17054 }; 
	// end inline asm
	// begin inline asm
	mma.sync.aligned.m16n8k8.row.col.f32.bf16.bf16.f32    { %f17043, %f17044, %f17045, %f17046 },    { %r1, %r2 },            { %r3 },                { %f17043, %f17044, %f17045, %f17046 }; 
	// end inline asm
	// begin inline asm
	mma.sync.aligned.m16n8k8.row.col.f32.bf16.bf16.f32    { %f17051, %f17052, %f17053, %f17054 },    { %r1, %r2 },            { %r3 },                { %f17051, %f17052, %f17053, %f17054 }; 
	// end inline asm
	// begin inline asm
	mma.sync.aligned.m16n8k8.row.col.f32.bf16.bf16.f32    { %f17043, %f17044, %f17045, %f17046 },    { %r1, %r2 },            { %r3 },                { %f17043, %f17044, %f17045, %f17046 }; 
	// end inline asm
	// begin inline asm
	mma.sync.aligned.m16n8k8.row.col.f32.bf16.bf16.f32    { %f17051, %f17052, %f17053, %f17054 },    { %r1, %r2 },            { %r3 },                { %f17051, %f17052, %f17053, %f17054 }; 
	// end inline asm
	// begin inline asm
	mma.sync.aligned.m16n8k8.row.col.f32.bf16.bf16.f32    { %f17043, %f17044, %f17045, %f17046 },    { %r1, %r2 },            { %r3 },                { %f17043, %f17044, %f17045, %f17046 }; 
	// end inline asm
	// begin inline asm
	mma.sync.aligned.m16n8k8.row.col.f32.bf16.bf16.f32    { %f17051, %f17052, %f17053, %f17054 },    { %r1, %r2 },            { %r3 },                { %f17051, %f17052, %f17053, %f17054 }; 
	// end inline asm
	// begin inline asm
	mma.sync.aligned.m16n8k8.row.col.f32.bf16.bf16.f32    { %f17043, %f17044, %f17045, %f17046 },    { %r1, %r2 },            { %r3 },                { %f17043, %f17044, %f17045, %f17046 }; 
	// end inline asm
	// begin inline asm
	mma.sync.aligned.m16n8k8.row.col.f32.bf16.bf16.f32    { %f17051, %f17052, %f17053, %f17054 },    { %r1, %r2 },            { %r3 },                { %f17051, %f17052, %f17053, %f17054 }; 
	// end inline asm
	// begin inline asm
	mma.sync.aligned.m16n8k8.row.col.f32.bf16.bf16.f32    { %f17043, %f17044, %f17045, %f17046 },    { %r1, %r2 },            { %r3 },                { %f17043, %f17044, %f17045, %f17046 }; 
	// end inline asm
	// begin inline asm
	mma.sync.aligned.m16n8k8.row.col.f32.bf16.bf16.f32    { %f17051, %f17052, %f17053, %f17054 },    { %r1, %r2 },            { %r3 },                { %f17051, %f17052, %f17053, %f17054 }; 
	// end inline asm
	// begin inline asm
	mma.sync.aligned.m16n8k8.row.col.f32.bf16.bf16.f32    { %f17043, %f17044, %f17045, %f17046 },    { %r1, %r2 },            { %r3 },                { %f17043, %f17044, %f17045, %f17046 }; 
	// end inline asm
	// begin inline asm
	mma.sync.aligned.m16n8k8.row.col.f32.bf16.bf16.f32    { %f17051, %f17052, %f17053, %f17054 },    { %r1, %r2 },            { %r3 },                { %f17051, %f17052, %f17053, %f17054 }; 
	// end inline asm
	// begin inline asm
	mma.sync.aligned.m16n8k8.row.col.f32.bf16.bf16.f32    { %f17043, %f17044, %f17045, %f17046 },    { %r1, %r2 },            { %r3 },                { %f17043, %f17044, %f17045, %f17046 }; 
	// end inline asm
	// begin inline asm
	mma.sync.aligned.m16n8k8.row.col.f32.bf16.bf16.f32    { %f17051, %f17052, %f17053, %f17054 },    { %r1, %r2 },            { %r3 },                { %f17051, %f17052, %f17053, %f17054 }; 
	// end inline asm
	// begin inline asm
	mma.sync.aligned.m16n8k8.row.col.f32.bf16.bf16.f32    { %f17043, %f17044, %f17045, %f17046 },    { %r1, %r2 },            { %r3 },                { %f17043, %f17044, %f17045, %f17046 }; 
	// end inline asm
	// begin inline asm
	mma.sync.aligned.m16n8k8.row.col.f32.bf16.bf16.f32    { %f17051, %f17052, %f17053, %f17054 },    { %r1, %r2 },            { %r3 },                { %f17051, %f17052, %f17053, %f17054 }; 
	// end inline asm
	// begin inline asm
	mma.sync.aligned.m16n8k8.row.col.f32.bf16.bf16.f32    { %f17043, %f17044, %f17045, %f17046 },    { %r1, %r2 },            { %r3 },                { %f17043, %f17044, %f17045, %f17046 }; 
	// end inline asm
	// begin inline asm
	mma.sync.aligned.m16n8k8.row.col.f32.bf16.bf16.f32    { %f17051, %f17052, %f17053, %f17054 },    { %r1, %r2 },            { %r3 },                { %f17051, %f17052, %f17053, %f17054 }; 
	// end inline asm
	// begin inline asm
	mma.sync.aligned.m16n8k8.row.col.f32.bf16.bf16.f32    { %f17043, %f17044, %f17045, %f17046 },    { %r1, %r2 },            { %r3 },                { %f17043, %f17044, %f17045, %f17046 }; 
	// end inline asm
	// begin inline asm
	mma.sync.aligned.m16n8k8.row.col.f32.bf16.bf16.f32    { %f17051, %f17052, %f17053, %f17054 },    { %r1, %r2 },            { %r3 },                { %f17051, %f17052, %f17053, %f17054 }; 
	// end inline asm
	// begin inline asm
	mma.sync.aligned.m16n8k8.row.col.f32.bf16.bf16.f32    { %f17043, %f17044, %f17045, %f17046 },    { %r1, %r2 },            { %r3 },                { %f17043, %f17044, %f17045, %f17046 }; 
	// end inline asm
	// begin inline asm
	mma.sync.aligned.m16n8k8.row.col.f32.bf16.bf16.f32    { %f17051, %f17052, %f17053, %f17054 },    { %r1, %r2 },            { %r3 },                { %f17051, %f17052, %f17053, %f17054 }; 
	// end inline asm
	// begin inline asm
	mma.sync.aligned.m16n8k8.row.col.f32.bf16.bf16.f32    { %f17043, %f17044, %f17045, %f17046 },    { %r1, %r2 },            { %r3 },                { %f17043, %f17044, %f17045, %f17046 }; 
	// end inline asm
	// begin inline asm
	mma.sync.aligned.m16n8k8.row.col.f32.bf16.bf16.f32    { %f17051, %f17052, %f17053, %f17054 },    { %r1, %r2 },            { %r3 },                { %f17051, %f17052, %f17053, %f17054 }; 
	// end inline asm
	// begin inline asm
	mma.sync.aligned.m16n8k8.row.col.f32.bf16.bf16.f32    { %f17043, %f17044, %f17045, %f17046 },    { %r1, %r2 },            { %r3 },                { %f17043, %f17044, %f17045, %f17046 }; 
	// end inline asm
	// begin inline asm
	mma.sync.aligned.m16n8k8.row.col.f32.bf16.bf16.f32    { %f17051, %f17052, %f17053, %f17054 },    { %r1, %r2 },            { %r3 },                { %f17051, %f17052, %f17053, %f17054 }; 
	// end inline asm
	// begin inline asm
	mma.sync.aligned.m16n8k8.row.col.f32.bf16.bf16.f32    { %f17043, %f17044, %f17045, %f17046 },    { %r1, %r2 },            { %r3 },                { %f17043, %f17044, %f17045, %f17046 }; 
	// end inline asm
	// begin inline asm
	mma.sync.aligned.m16n8k8.row.col.f32.bf16.bf16.f32    { %f17051, %f17052, %f17053, %f17054 },    { %r1, %r2 },            { %r3 },                { %f17051, %f17052, %f17053, %f17054 }; 
	// end inline asm
	// begin inline asm
	mma.sync.aligned.m16n8k8.row.col.f32.bf16.bf16.f32    { %f17043, %f17044, %f17045, %f17046 },    { %r1, %r2 },            { %r3 },                { %f17043, %f17044, %f17045, %f17046 }; 
	// end inline asm
	// begin inline asm
	mma.sync.aligned.m16n8k8.row.col.f32.bf16.bf16.f32    { %f17051, %f17052, %f17053, %f17054 },    { %r1, %r2 },            { %r3 },                { %f17051, %f17052, %f17053, %f17054 }; 
	// end inline asm
	// begin inline asm
	mma.sync.aligned.m16n8k8.row.col.f32.bf16.bf16.f32    { %f17043, %f17044, %f17045, %f17046 },    { %r1, %r2 },            { %r3 },                { %f17043, %f17044, %f17045, %f17046 }; 
	// end inline asm
	// begin inline asm
	mma.sync.aligned.m16n8k8.row.col.f32.bf16.bf16.f32    { %f17051, %f17052, %f17053, %f17054 },    { %r1, %r2 },            { %r3 },                { %f17051, %f17052, %f17053, %f17054 }; 
	// end inline asm
	// begin inline asm
	mma.sync.aligned.m16n8k8.row.col.f32.bf16.bf16.f32    { %f17043, %f17044, %f17045, %f17046 },    { %r1, %r2 },            { %r3 },                { %f17043, %f17044, %f17045, %f17046 }; 
	// end inline asm
	// begin inline asm
	mma.sync.aligned.m16n8k8.row.col.f32.bf16.bf16.f32    { %f17051, %f17052, %f17053, %f17054 },    { %r1, %r2 },            { %r3 },                { %f17051, %f17052, %f17053, %f17054 }; 
	// end inline asm
	// begin inline asm
	mma.sync.aligned.m16n8k8.row.col.f32.bf16.bf16.f32    { %f17043, %f17044, %f17045, %f17046 },    { %r1, %r2 },            { %r3 },                { %f17043, %f17044, %f17045, %f17046 }; 
	// end inline asm
	// begin inline asm
	mma.sync.aligned.m16n8k8.row.col.f32.bf16.bf16.f32    { %f17051, %f17052, %f17053, %f17054 },    { %r1, %r2 },            { %r3 },                { %f17051, %f17052, %f17053, %f17054 }; 
	// end inline asm
	// begin inline asm
	mma.sync.aligned.m16n8k8.row.col.f32.bf16.bf16.f32    { %f17043, %f17044, %f17045, %f17046 },    { %r1, %r2 },            { %r3 },                { %f17043, %f17044, %f17045, %f17046 }; 
	// end inline asm
	// begin inline asm
	mma.sync.aligned.m16n8k8.row.col.f32.bf16.bf16.f32    { %f17051, %f17052, %f17053, %f17054 },    { %r1, %r2 },            { %r3 },                { %f17051, %f17052, %f17053, %f17054 }; 
	// end inline asm
	// begin inline asm
	mma.sync.aligned.m16n8k8.row.col.f32.bf16.bf16.f32    { %f17043, %f17044, %f17045, %f17046 },    { %r1, %r2 },            { %r3 },                { %f17043, %f17044, %f17045, %f17046 }; 
	// end inline asm
	// begin inline asm
	mma.sync.aligned.m16n8k8.row.col.f32.bf16.bf16.f32    { %f17051, %f17052, %f17053, %f17054 },    { %r1, %r2 },            { %r3 },                { %f17051, %f17052, %f17053, %f17054 }; 
	// end inline asm
	// begin inline asm
	mma.sync.aligned.m16n8k8.row.col.f32.bf16.bf16.f32    { %f17043, %f17044, %f17045, %f17046 },    { %r1, %r2 },            { %r3 },                { %f17043, %f17044, %f17045, %f17046 }; 
	// end inline asm
	// begin inline asm
	mma.sync.aligned.m16n8k8.row.col.f32.bf16.bf16.f32    { %f17051, %f17052, %f17053, %f17054 },    { %r1, %r2 },            { %r3 },                { %f17051, %f17052, %f17053, %f17054 }; 
	// end inline asm
	// begin inline asm
	mma.sync.aligned.m16n8k8.row.col.f32.bf16.bf16.f32    { %f17043, %f17044, %f17045, %f17046 },    { %r1, %r2 },            { %r3 },                { %f17043, %f17044, %f17045, %f17046 }; 
	// end inline asm
	// begin inline asm
	mma.sync.aligned.m16n8k8.row.col.f32.bf16.bf16.f32    { %f17051, %f17052, %f17053, %f17054 },    { %r1, %r2 },            { %r3 },                { %f17051, %f17052, %f17053, %f17054 }; 
	// end inline asm
	// begin inline asm
	mma.sync.aligned.m16n8k8.row.col.f32.bf16.bf16.f32    { %f17043, %f17044, %f17045, %f17046 },    { %r1, %r2 },            { %r3 },                { %f17043, %f17044, %f17045, %f17046 }; 
	// end inline asm
	// begin inline asm
	mma.sync.aligned.m16n8k8.row.col.f32.bf16.bf16.f32    { %f17051, %f17052, %f17053, %f17054 },    { %r1, %r2 },            { %r3 },                { %f17051, %f17052, %f17053, %f17054 }; 
	// end inline asm
	// begin inline asm
	mma.sync.aligned.m16n8k8.row.col.f32.bf16.bf16.f32    { %f17043, %f17044, %f17045, %f17046 },    { %r1, %r2 },            { %r3 },                { %f17043, %f17044, %f17045, %f17046 }; 
	// end inline asm
	// begin inline asm
	mma.sync.aligned.m16n8k8.row.col.f32.bf16.bf16.f32    { %f17051, %f17052, %f17053, %f17054 },    { %r1, %r2 },            { %r3 },                { %f17051, %f17052, %f17053, %f17054 }; 
	// end inline asm
	// begin inline asm
	mma.sync.aligned.m16n8k8.row.col.f32.bf16.bf16.f32    { %f17043, %f17044, %f17045, %f17046 },    { %r1, %r2 },            { %r3 },                { %f17043, %f17044, %f17045, %f17046 }; 
	// end inline asm
	// begin inline asm
	mma.sync.aligned.m16n8k8.row.col.f32.bf16.bf16.f32    { %f17051, %f17052, %f17053, %f17054 },    { %r1, %r2 },            { %r3 },                { %f17051, %f17052, %f17053, %f17054 }; 
	// end inline asm
	// begin inline asm
	mma.sync.aligned.m16n8k8.row.col.f32.bf16.bf16.f32    { %f17043, %f17044, %f17045, %f17046 },    { %r1, %r2 },            { %r3 },                { %f17043, %f17044, %f17045, %f17046 }; 
	// end inline asm
	// begin inline asm
	mma.sync.aligned.m16n8k8.row.col.f32.bf16.bf16.f32    { %f17051, %f17052, %f17053, %f17054 },    { %r1, %r2 },            { %r3 },                { %f17051, %f17052, %f17053, %f17054 }; 
	// end inline asm
	// begin inline asm
	mma.sync.aligned.m16n8k8.row.col.f32.bf16.bf16.f32    { %f17043, %f17044, %f17045, %f17046 },    { %r1, %r2 },            { %r3 },                { %f17043, %f17044, %f17045, %f17046 }; 
	// end inline asm
	// begin inline asm
	mma.sync.aligned.m16n8k8.row.col.f32.bf16.bf16.f32    { %f17051, %f17052, %f17053, %f17054 },    { %r1, %r2 },            { %r3 },                { %f17051, %f17052, %f17053, %f17054 }; 
	// end inline asm
	// begin inline asm
	mma.sync.aligned.m16n8k8.row.col.f32.bf16.bf16.f32    { %f17043, %f17044, %f17045, %f17046 },    { %r1, %r2 },            { %r3 },                { %f17043, %f17044, %f17045, %f17046 }; 
	// end inline asm
	// begin inline asm
	mma.sync.aligned.m16n8k8.row.col.f32.bf16.bf16.f32    { %f17051, %f17052, %f17053, %f17054 },    { %r1, %r2 },            { %r3 },                { %f17051, %f17052, %f17053, %f17054 }; 
	// end inline asm
	// begin inline asm
	mma.sync.aligned.m16n8k8.row.col.f32.bf16.bf16.f32    { %f17043, %f17044, %f17045, %f17046 },    { %r1, %r2 },            { %r3 },                { %f17043, %f17044, %f17045, %f17046 }; 
	// end inline asm
	// begin inline asm
	mma.sync.aligned.m16n8k8.row.col.f32.bf16.bf16.f32    { %f17051, %f17052, %f17053, %f17054 },    { %r1, %r2 },            { %r3 },                { %f17051, %f17052, %f17053, %f17054 }; 
	// end inline asm
	// begin inline asm
	mma.sync.aligned.m16n8k8.row.col.f32.bf16.bf16.f32    { %f17043, %f17044, %f17045, %f17046 },    { %r1, %r2 },            { %r3 },                { %f17043, %f17044, %f17045, %f17046 }; 
	// end inline asm
	// begin inline asm
	mma.sync.aligned.m16n8k8.row.col.f32.bf16.bf16.f32    { %f17051, %f17052, %f17053, %f17054 },    { %r1, %r2 },            { %r3 },                { %f17051, %f17052, %f17053, %f17054 }; 
	// end inline asm
	// begin inline asm
	mma.sync.aligned.m16n8k8.row.col.f32.bf16.bf16.f32    { %f17043, %f17044, %f17045, %f17046 },    { %r1, %r2 },            { %r3 },                { %f17043, %f17044, %f17045, %f17046 }; 
	// end inline asm
	// begin inline asm
	mma.sync.aligned.m16n8k8.row.col.f32.bf16.bf16.f32    { %f17051, %f17052, %f17053, %f17054 },    { %r1, %r2 },            { %r3 },                { %f17051, %f17052, %f17053, %f17054 }; 
	// end inline asm
	// begin inline asm
	mma.sync.aligned.m16n8k8.row.col.f32.bf16.bf16.f32    { %f17043, %f17044, %f17045, %f17046 },    { %r1, %r2 },            { %r3 },                { %f17043, %f17044, %f17045, %f17046 }; 
	// end inline asm
	// begin inline asm
	mma.sync.aligned.m16n8k8.row.col.f32.bf16.bf16.f32    { %f17051, %f17052, %f17053, %f17054 },    { %r1, %r2 },            { %r3 },                { %f17051, %f17052, %f17053, %f17054 }; 
	// end inline asm
	// begin inline asm
	mma.sync.aligned.m16n8k8.row.col.f32.bf16.bf16.f32    { %f17043, %f17044, %f17045, %f17046 },    { %r1, %r2 },            { %r3 },                { %f17043, %f17044, %f17045, %f17046 }; 
	// end inline asm
	// begin inline asm
	mma.sync.aligned.m16n8k8.row.col.f32.bf16.bf16.f32    { %f17051, %f17052, %f17053, %f17054 },    { %r1, %r2 },            { %r3 },                { %f17051, %f17052, %f17053, %f17054 }; 
	// end inline asm
	// begin inline asm
	mma.sync.aligned.m16n8k8.row.col.f32.bf16.bf16.f32    { %f17043, %f17044, %f17045, %f17046 },    { %r1, %r2 },            { %r3 },                { %f17043, %f17044, %f17045, %f17046 }; 
	// end inline asm
	// begin inline asm
	mma.sync.aligned.m16n8k8.row.col.f32.bf16.bf16.f32    { %f17051, %f17052, %f17053, %f17054 },    { %r1, %r2 },            { %r3 },                { %f17051, %f17052, %f17053, %f17054 }; 
	// end inline asm
	// begin inline asm
	mma.sync.aligned.m16n8k8.row.col.f32.bf16.bf16.f32    { %f17043, %f17044, %f17045, %f17046 },    { %r1, %r2 },            { %r3 },                { %f17043, %f17044, %f17045, %f17046 }; 
	// end inline asm
	// begin inline asm
	mma.sync.aligned.m16n8k8.row.col.f32.bf16.bf16.f32    { %f17051, %f17052, %f17053, %f17054 },    { %r1, %r2 },            { %r3 },                { %f17051, %f17052, %f17053, %f17054 }; 
	// end inline asm
	// begin inline asm
	mma.sync.aligned.m16n8k8.row.col.f32.bf16.bf16.f32    { %f17043, %f17044, %f17045, %f17046 },    { %r1, %r2 },            { %r3 },                { %f17043, %f17044, %f17045, %f17046 }; 
	// end inline asm
	// begin inline asm
	mma.sync.aligned.m16n8k8.row.col.f32.bf16.bf16.f32    { %f17051, %f17052, %f17053, %f17054 },    { %r1, %r2 },            { %r3 },                { %f17051, %f17052, %f17053, %f17054 }; 
	// end inline asm
	// begin inline asm
	mma.sync.aligned.m16n8k8.row.col.f32.bf16.bf16.f32    { %f17043, %f17044, %f17045, %f17046 },    { %r1, %r2 },            { %r3 },                { %f17043, %f17044, %f17045, %f17046 }; 
	// end inline asm
	// begin inline asm
	mma.sync.aligned.m16n8k8.row.col.f32.bf16.bf16.f32    { %f17051, %f17052, %f17053, %f17054 },    { %r1, %r2 },            { %r3 },                { %f17051, %f17052, %f17053, %f17054 }; 
	// end inline asm
	// begin inline asm
	mma.sync.aligned.m16n8k8.row.col.f32.bf16.bf16.f32    { %f17043, %f17044, %f17045, %f17046 },    { %r1, %r2 },            { %r3 },                { %f17043, %f17044, %f17045, %f17046 }; 
	// end inline asm
	// begin inline asm
	mma.sync.aligned.m16n8k8.row.col.f32.bf16.bf16.f32    { %f17051, %f17052, %f17053, %f17054 },    { %r1, %r2 },            { %r3 },                { %f17051, %f17052, %f17053, %f17054 }; 
	// end inline asm
	// begin inline asm
	mma.sync.aligned.m16n8k8.row.col.f32.bf16.bf16.f32    { %f17043, %f17044, %f17045, %f17046 },    { %r1, %r2 },            { %r3 },                { %f17043, %f17044, %f17045, %f17046 }; 
	// end inline asm
	// begin inline asm
	mma.sync.aligned.m16n8k8.row.col.f32.bf16.bf16.f32    { %f17051, %f17052, %f17053, %f17054 },    { %r1, %r2 },            { %r3 },                { %f17051, %f17052, %f17053, %f17054 }; 
	// end inline asm
	// begin inline asm
	mma.sync.aligned.m16n8k8.row.col.f32.bf16.bf16.f32    { %f17043, %f17044, %f17045, %f17046 },    { %r1, %r2 },            { %r3 },                { %f17043, %f17044, %f17045, %f17046 }; 
	// end inline asm
	// begin inline asm
	mma.sync.aligned.m16n8k8.row.col.f32.bf16.bf16.f32    { %f17051, %f17052, %f17053, %f17054 },    { %r1, %r2 },            { %r3 },                { %f17051, %f17052, %f17053, %f17054 }; 
	// end inline asm
	// begin inline asm
	mma.sync.aligned.m16n8k8.row.col.f32.bf16.bf16.f32    { %f17043, %f17044, %f17045, %f17046 },    { %r1, %r2 },            { %r3 },                { %f17043, %f17044, %f17045, %f17046 }; 
	// end inline asm
	// begin inline asm
	mma.sync.aligned.m16n8k8.row.col.f32.bf16.bf16.f32    { %f17051, %f17052, %f17053, %f17054 },    { %r1, %r2 },            { %r3 },                { %f17051, %f17052, %f17053, %f17054 }; 
	// end inline asm
	// begin inline asm
	mma.sync.aligned.m16n8k8.row.col.f32.bf16.bf16.f32    { %f17043, %f17044, %f17045, %f17046 },    { %r1, %r2 },            { %r3 },                { %f17043, %f17044, %f17045, %f17046 }; 
	// end inline asm
	// begin inline asm
	mma.sync.aligned.m16n8k8.row.col.f32.bf16.bf16.f32    { %f17051, %f17052, %f17053, %f17054 },    { %r1, %r2 },            { %r3 },                { %f17051, %f17052, %f17053, %f17054 }; 
	// end inline asm
	// begin inline asm
	mma.sync.aligned.m16n8k8.row.col.f32.bf16.bf16.f32    { %f17043, %f17044, %f17045, %f17046 },    { %r1, %r2 },            { %r3 },                { %f17043, %f17044, %f17045, %f17046 }; 
	// end inline asm
	// begin inline asm
	mma.sync.aligned.m16n8k8.row.col.f32.bf16.bf16.f32    { %f17051, %f17052, %f17053, %f17054 },    { %r1, %r2 },            { %r3 },                { %f17051, %f17052, %f17053, %f17054 }; 
	// end inline asm
	// begin inline asm
	mma.sync.aligned.m16n8k8.row.col.f32.bf16.bf16.f32    { %f17043, %f17044, %f17045, %f17046 },    { %r1, %r2 },            { %r3 },                { %f17043, %f17044, %f17045, %f17046 }; 
	// end inline asm
	// begin inline asm
	mma.sync.aligned.m16n8k8.row.col.f32.bf16.bf16.f32    { %f17051, %f17052, %f17053, %f17054 },    { %r1, %r2 },            { %r3 },                { %f17051, %f17052, %f17053, %f17054 }; 
	// end inline asm
	// begin inline asm
	mma.sync.aligned.m16n8k8.row.col.f32.bf16.bf16.f32    { %f17043, %f17044, %f17045, %f17046 },    { %r1, %r2 },            { %r3 },                { %f17043, %f17044, %f17045, %f17046 }; 
	// end inline asm
	// begin inline asm
	mma.sync.aligned.m16n8k8.row.col.f32.bf16.bf16.f32    { %f17051, %f17052, %f17053, %f17054 },    { %r1, %r2 },            { %r3 },                { %f17051, %f17052, %f17053, %f17054 }; 
	// end inline asm
	// begin inline asm
	mma.sync.aligned.m16n8k8.row.col.f32.bf16.bf16.f32    { %f17043, %f17044, %f17045, %f17046 },    { %r1, %r2 },            { %r3 },                { %f17043, %f17044, %f17045, %f17046 }; 
	// end inline asm
	// begin inline asm
	mma.sync.aligned.m16n8k8.row.col.f32.bf16.bf16.f32    { %f17051, %f17052, %f17053, %f17054 },    { %r1, %r2 },            { %r3 },                { %f17051, %f17052, %f17053, %f17054 }; 
	// end inline asm
	// begin inline asm
	mma.sync.aligned.m16n8k8.row.col.f32.bf16.bf16.f32    { %f17043, %f17044, %f17045, %f17046 },    { %r1, %r2 },            { %r3 },                { %f17043, %f17044, %f17045, %f17046 }; 
	// end inline asm
	// begin inline asm
	mma.sync.aligned.m16n8k8.row.col.f32.bf16.bf16.f32    { %f17051, %f17052, %f17053, %f17054 },    { %r1, %r2 },            { %r3 },                { %f17051, %f17052, %f17053, %f17054 }; 
	// end inline asm
	// begin inline asm
	mma.sync.aligned.m16n8k8.row.col.f32.bf16.bf16.f32    { %f17043, %f17044, %f17045, %f17046 },    { %r1, %r2 },            { %r3 },                { %f17043, %f17044, %f17045, %f17046 }; 
	// end inline asm
	// begin inline asm
	mma.sync.aligned.m16n8k8.row.col.f32.bf16.bf16.f32    { %f17051, %f17052, %f17053, %f17054 },    { %r1, %r2 },            { %r3 },                { %f17051, %f17052, %f17053, %f17054 }; 
	// end inline asm
	// begin inline asm
	mma.sync.aligned.m16n8k8.row.col.f32.bf16.bf16.f32    { %f17043, %f17044, %f17045, %f17046 },    { %r1, %r2 },            { %r3 },                { %f17043, %f17044, %f17045, %f17046 }; 
	// end inline asm
	// begin inline asm
	mma.sync.aligned.m16n8k8.row.col.f32.bf16.bf16.f32    { %f17051, %f17052, %f17053, %f17054 },    { %r1, %r2 },            { %r3 },                { %f17051, %f17052, %f17053, %f17054 }; 
	// end inline asm
	// begin inline asm
	mma.sync.aligned.m16n8k8.row.col.f32.bf16.bf16.f32    { %f17043, %f17044, %f17045, %f17046 },    { %r1, %r2 },            { %r3 },                { %f17043, %f17044, %f17045, %f17046 }; 
	// end inline asm
	// begin inline asm
	mma.sync.aligned.m16n8k8.row.col.f32.bf16.bf16.f32    { %f17051, %f17052, %f17053, %f17054 },    { %r1, %r2 },            { %r3 },                { %f17051, %f17052, %f17053, %f17054 }; 
	// end inline asm
	// begin inline asm
	mma.sync.aligned.m16n8k8.row.col.f32.bf16.bf16.f32    { %f17043, %f17044, %f17045, %f17046 },    { %r1, %r2 },            { %r3 },                { %f17043, %f17044, %f17045, %f17046 }; 
	// end inline asm
	// begin inline asm
	mma.sync.aligned.m16n8k8.row.col.f32.bf16.bf16.f32    { %f17051, %f17052, %f17053, %f17054 },    { %r1, %r2 },            { %r3 },                { %f17051, %f17052, %f17053, %f17054 }; 
	// end inline asm
	// begin inline asm
	mma.sync.aligned.m16n8k8.row.col.f32.bf16.bf16.f32    { %f17043, %f17044, %f17045, %f17046 },    { %r1, %r2 },            { %r3 },                { %f17043, %f17044, %f17045, %f17046 }; 
	// end inline asm
	// begin inline asm
	mma.sync.aligned.m16n8k8.row.col.f32.bf16.bf16.f32    { %f17051, %f17052, %f17053, %f17054 },    { %r1, %r2 },            { %r3 },                { %f17051, %f17052, %f17053, %f17054 }; 
	// end inline asm
	// begin inline asm
	mma.sync.aligned.m16n8k8.row.col.f32.bf16.bf16.f32    { %f17043, %f17044, %f17045, %f17046 },    { %r1, %r2 },            { %r3 },                { %f17043, %f17044, %f17045, %f17046 }; 
	// end inline asm
	// begin inline asm
	mma.sync.aligned.m16n8k8.row.col.f32.bf16.bf16.f32    { %f17051, %f17052, %f17053, %f17054 },    { %r1, %r2 },            { %r3 },                { %f17051, %f17052, %f17053, %f17054 }; 
	// end inline asm
	// begin inline asm
	mma.sync.aligned.m16n8k8.row.col.f32.bf16.bf16.f32    { %f17043, %f17044, %f17045, %f17046 },    { %r1, %r2 },            { %r3 },                { %f17043, %f17044, %f17045, %f17046 }; 
	// end inline asm
	// begin inline asm
	mma.sync.aligned.m16n8k8.row.col.f32.bf16.bf16.f32    { %f17051, %f17052, %f17053, %f17054 },    { %r1, %r2 },            { %r3 },                { %f17051, %f17052, %f17053, %f17054 }; 
	// end inline asm
	// begin inline asm
	mma.sync.aligned.m16n8k8.row.col.f32.bf16.bf16.f32    { %f17043, %f17044, %f17045, %f17046 },    { %r1, %r2 },            { %r3 },                { %f17043, %f17044, %f17045, %f17046 }; 
	// end inline asm
	// begin inline asm
	mma.sync.aligned.m16n8k8.row.col.f32.bf16.bf16.f32    { %f17051, %f17052, %f17053, %f17054 },    { %r1, %r2 },            { %r3 },                { %f17051, %f17052, %f17053, %f17054 }; 
	// end inline asm
	// begin inline asm
	mma.sync.aligned.m16n8k8.row.col.f32.bf16.bf16.f32    { %f17043, %f17044, %f17045, %f17046 },    { %r1, %r2 },            { %r3 },                { %f17043, %f17044, %f17045, %f17046 }; 
	// end inline asm
	// begin inline asm
	mma.sync.aligned.m16n8k8.row.col.f32.bf16.bf16.f32    { %f17051, %f17052, %f17053, %f17054 },    { %r1, %r2 },            { %r3 },                { %f17051, %f17052, %f17053, %f17054 }; 
	// end inline asm
	// begin inline asm
	mma.sync.aligned.m16n8k8.row.col.f32.bf16.bf16.f32    { %f17043, %f17044, %f17045, %f17046 },    { %r1, %r2 },            { %r3 },                { %f17043, %f17044, %f17045, %f17046 }; 
	// end inline asm
	// begin inline asm
	mma.sync.aligned.m16n8k8.row.col.f32.bf16.bf16.f32    { %f17051, %f17052, %f17053, %f17054 },    { %r1, %r2 },            { %r3 },                { %f17051, %f17052, %f17053, %f17054 }; 
	// end inline asm
	// begin inline asm
	mma.sync.aligned.m16n8k8.row.col.f32.bf16.bf16.f32    { %f17043, %f17044, %f17045, %f17046 },    { %r1, %r2 },            { %r3 },                { %f17043, %f17044, %f17045, %f17046 }; 
	// end inline asm
	// begin inline asm
	mma.sync.aligned.m16n8k8.row.col.f32.bf16.bf16.f32    { %f17051, %f17052, %f17053, %f17054 },    { %r1, %r2 },            { %r3 },                { %f17051, %f17052, %f17053, %f17054 }; 
	// end inline asm
	// begin inline asm
	mma.sync.aligned.m16n8k8.row.col.f32.bf16.bf16.f32    { %f17043, %f17044, %f17045, %f17046 },    { %r1, %r2 },            { %r3 },                { %f17043, %f17044, %f17045, %f17046 }; 
	// end inline asm
	// begin inline asm
	mma.sync.aligned.m16n8k8.row.col.f32.bf16.bf16.f32    { %f17051, %f17052, %f17053, %f17054 },    { %r1, %r2 },            { %r3 },                { %f17051, %f17052, %f17053, %f17054 }; 
	// end inline asm
	// begin inline asm
	mma.sync.aligned.m16n8k8.row.col.f32.bf16.bf16.f32    { %f17043, %f17044, %f17045, %f17046 },    { %r1, %r2 },            { %r3 },                { %f17043, %f17044, %f17045, %f17046 }; 
	// end inline asm
	// begin inline asm
	mma.sync.aligned.m16n8k8.row.col.f32.bf16.bf16.f32    { %f17051, %f17052, %f17053, %f17054 },    { %r1, %r2 },            { %r3 },                { %f17051, %f17052, %f17053, %f17054 }; 
	// end inline asm
	// begin inline asm
	mma.sync.aligned.m16n8k8.row.col.f32.bf16.bf16.f32    { %f17043, %f17044, %f17045, %f17046 },    { %r1, %r2 },            { %r3 },                { %f17043, %f17044, %f17045, %f17046 }; 
	// end inline asm
	// begin inline asm
	mma.sync.aligned.m16n8k8.row.col.f32.bf16.bf16.f32    { %f17051, %f17052, %f17053, %f17054 },    { %r1, %r2 },            { %r3 },                { %f17051, %f17052, %f17053, %f17054 }; 
	// end inline asm
	// begin inline asm
	mma.sync.aligned.m16n8k8.row.col.f32.bf16.bf16.f32    { %f17043, %f17044, %f17045, %f17046 },    { %r1, %r2 },            { %r3 },                { %f17043, %f17044, %f17045, %f17046 }; 
	// end inline asm
	// begin inline asm
	mma.sync.aligned.m16n8k8.row.col.f32.bf16.bf16.f32    { %f17051, %f17052, %f17053, %f17054 },    { %r1, %r2 },            { %r3 },                { %f17051, %f17052, %f17053, %f17054 }; 
	// end inline asm
	// begin inline asm
	mma.sync.aligned.m16n8k8.row.col.f32.bf16.bf16.f32    { %f17043, %f17044, %f17045, %f17046 },    { %r1, %r2 },            { %r3 },                { %f17043, %f17044, %f17045, %f17046 }; 
	// end inline asm
	// begin inline asm
	mma.sync.aligned.m16n8k8.row.col.f32.bf16.bf16.f32    { %f17051, %f17052, %f17053, %f17054 },    { %r1, %r2 },            { %r3 },                { %f17051, %f17052, %f17053, %f17054 }; 
	// end inline asm
	// begin inline asm
	mma.sync.aligned.m16n8k8.row.col.f32.bf16.bf16.f32    { %f17043, %f17044, %f17045, %f17046 },    { %r1, %r2 },            { %r3 },                { %f17043, %f17044, %f17045, %f17046 }; 
	// end inline asm
	// begin inline asm
	mma.sync.aligned.m16n8k8.row.col.f32.bf16.bf16.f32    { %f17051, %f17052, %f17053, %f17054 },    { %r1, %r2 },            { %r3 },                { %f17051, %f17052, %f17053, %f17054 }; 
	// end inline asm
	// begin inline asm
	mma.sync.aligned.m16n8k8.row.col.f32.bf16.bf16.f32    { %f17043, %f17044, %f17045, %f17046 },    { %r1, %r2 },            { %r3 },                { %f17043, %f17044, %f17045, %f17046 }; 
	// end inline asm
	// begin inline asm
	mma.sync.aligned.m16n8k8.row.col.f32.bf16.bf16.f32    { %f17051, %f17052, %f17053, %f17054 },    { %r1, %r2 },            { %r3 },                { %f17051, %f17052, %f17053, %f17054 }; 
	// end inline asm
	// begin inline asm
	mma.sync.aligned.m16n8k8.row.col.f32.bf16.bf16.f32    { %f17043, %f17044, %f17045, %f17046 },    { %r1, %r2 },            { %r3 },                { %f17043, %f17044, %f17045, %f17046 }; 
	// end inline asm
	// begin inline asm
	mma.sync.aligned.m16n8k8.row.col.f32.bf16.bf16.f32    { %f17051, %f17052, %f17053, %f17054 },    { %r1, %r2 },            { %r3 },                { %f17051, %f17052, %f17053, %f17054 }; 
	// end inline asm
	// begin inline asm
	mma.sync.aligned.m16n8k8.row.col.f32.bf16.bf16.f32    { %f17043, %f17044, %f17045, %f17046 },    { %r1, %r2 },            { %r3 },                { %f17043, %f17044, %f17045, %f17046 }; 
	// end inline asm
	// begin inline asm
	mma.sync.aligned.m16n8k8.row.col.f32.bf16.bf16.f32    { %f17051, %f17052, %f17053, %f17054 },    { %r1, %r2 },            { %r3 },                { %f17051, %f17052, %f17053, %f17054 }; 
	// end inline asm
	// begin inline asm
	mma.sync.aligned.m16n8k8.row.col.f32.bf16.bf16.f32    { %f17043, %f17044, %f17045, %f17046 },    { %r1, %r2 },            { %r3 },                { %f17043, %f17044, %f17045, %f17046 }; 
	// end inline asm
	// begin inline asm
	mma.sync.aligned.m16n8k8.row.col.f32.bf16.bf16.f32    { %f17051, %f17052, %f17053, %f17054 },    { %r1, %r2 },            { %r3 },                { %f17051, %f17052, %f17053, %f17054 }; 
	// end inline asm
	// begin inline asm
	mma.sync.aligned.m16n8k8.row.col.f32.bf16.bf16.f32    { %f17043, %f17044, %f17045, %f17046 },    { %r1, %r2 },            { %r3 },                { %f17043, %f17044, %f17045, %f17046 }; 
	// end inline asm
	// begin inline asm
	mma.sync.aligned.m16n8k8.row.col.f32.bf16.bf16.f32    { %f17051, %f17052, %f17053, %f17054 },    { %r1, %r2 },            { %r3 },                { %f17051, %f17052, %f17053, %f17054 }; 
	// end inline asm
	// begin inline asm
	mma.sync.aligned.m16n8k8.row.col.f32.bf16.bf16.f32    { %f17043, %f17044, %f17045, %f17046 },    { %r1, %r2 },            { %r3 },                { %f17043, %f17044, %f17045, %f17046 }; 
	// end inline asm
	// begin inline asm
	mma.sync.aligned.m16n8k8.row.col.f32.bf16.bf16.f32    { %f17051, %f17052, %f17053, %f17054 },    { %r1, %r2 },            { %r3 },                { %f17051, %f17052, %f17053, %f17054 }; 
	// end inline asm
	// begin inline asm
	mma.sync.aligned.m16n8k8.row.col.f32.bf16.bf16.f32    { %f17043, %f17044, %f17045, %f17046 },    { %r1, %r2 },            { %r3 },                { %f17043, %f17044, %f17045, %f17046 }; 
	// end inline asm
	// begin inline asm
	mma.sync.aligned.m16n8k8.row.col.f32.bf16.bf16.f32    { %f17051, %f17052, %f17053, %f17054 },    { %r1, %r2 },            { %r3 },                { %f17051, %f17052, %f17053, %f17054 }; 
	// end inline asm
	// begin inline asm
	mma.sync.aligned.m16n8k8.row.col.f32.bf16.bf16.f32    { %f17043, %f17044, %f17045, %f17046 },    { %r1, %r2 },            { %r3 },                { %f17043, %f17044, %f17045, %f17046 }; 
	// end inline asm
	// begin inline asm
	mma.sync.aligned.m16n8k8.row.col.f32.bf16.bf16.f32    { %f17051, %f17052, %f17053, %f17054 },    { %r1, %r2 },            { %r3 },                { %f17051, %f17052, %f17053, %f17054 }; 
	// end inline asm
	// begin inline asm
	mma.sync.aligned.m16n8k8.row.col.f32.bf16.bf16.f32    { %f17043, %f17044, %f17045, %f17046 },    { %r1, %r2 },            { %r3 },                { %f17043, %f17044, %f17045, %f17046 }; 
	// end inline asm
	// begin inline asm
	mma.sync.aligned.m16n8k8.row.col.f32.bf16.bf16.f32    { %f17051, %f17052, %f17053, %f17054 },    { %r1, %r2 },            { %r3 },                { %f17051, %f17052, %f17053, %f17054 }; 
	// end inline asm
	// begin inline asm
	mma.sync.aligned.m16n8k8.row.col.f32.bf16.bf16.f32    { %f17043, %f17044, %f17045, %f17046 },    { %r1, %r2 },            { %r3 },                { %f17043, %f17044, %f17045, %f17046 }; 
	// end inline asm
	// begin inline asm
	mma.sync.aligned.m16n8k8.row.col.f32.bf16.bf16.f32    { %f17051, %f17052, %f17053, %f17054 },    { %r1, %r2 },            { %r3 },                { %f17051, %f17052, %f17053, %f17054 }; 
	// end inline asm
	// begin inline asm
	mma.sync.aligned.m16n8k8.row.col.f32.bf16.bf16.f32    { %f17043, %f17044, %f17045, %f17046 },    { %r1, %r2 },            { %r3 },                { %f17043, %f17044, %f17045, %f17046 }; 
	// end inline asm
	// begin inline asm
	mma.sync.aligned.m16n8k8.row.col.f32.bf16.bf16.f32    { %f17051, %f17052, %f17053, %f17054 },    { %r1, %r2 },            { %r3 },                { %f17051, %f17052, %f17053, %f17054 }; 
	// end inline asm
	// begin inline asm
	mma.sync.aligned.m16n8k8.row.col.f32.bf16.bf16.f32    { %f17043, %f17044, %f17045, %f17046 },    { %r1, %r2 },            { %r3 },                { %f17043, %f17044, %f17045, %f17046 }; 
	// end inline asm
	// begin inline asm
	mma.sync.aligned.m16n8k8.row.col.f32.bf16.bf16.f32    { %f17051, %f17052, %f17053, %f17054 },    { %r1, %r2 },            { %r3 },                { %f17051, %f17052, %f17053, %f17054 }; 
	// end inline asm
	// begin inline asm
	mma.sync.aligned.m16n8k8.row.col.f32.bf16.bf16.f32    { %f17043, %f17044, %f17045, %f17046 },    { %r1, %r2 },            { %r3 },                { %f17043, %f17044, %f17045, %f17046 }; 
	// end inline asm
	// begin inline asm
	mma.sync.aligned.m16n8k8.row.col.f32.bf16.bf16.f32    { %f17051, %f17052, %f17053, %f17054 },    { %r1, %r2 },            { %r3 },                { %f17051, %f17052, %f17053, %f17054 }; 
	// end inline asm
	// begin inline asm
	mma.sync.aligned.m16n8k8.row.col.f32.bf16.bf16.f32    { %f17043, %f17044, %f17045, %f17046 },    { %r1, %r2 },            { %r3 },                { %f17043, %f17044, %f17045, %f17046 }; 
	// end inline asm
	// begin inline asm
	mma.sync.aligned.m16n8k8.row.col.f32.bf16.bf16.f32    { %f17051, %f17052, %f17053, %f17054 },    { %r1, %r2 },            { %r3 },                { %f17051, %f17052, %f17053, %f17054 }; 
	// end inline asm
	// begin inline asm
	mma.sync.aligned.m16n8k8.row.col.f32.bf16.bf16.f32    { %f17043, %f17044, %f17045, %f17046 },    { %r1, %r2 },            { %r3 },                { %f17043, %f17044, %f17045, %f17046 }; 
	// end inline asm
	// begin inline asm
	mma.sync.aligned.m16n8k8.row.col.f32.bf16.bf16.f32    { %f17051, %f17052, %f17053, %f17054 },    { %r1, %r2 },            { %r3 },                { %f17051, %f17052, %f17053, %f17054 }; 
	// end inline asm
	// begin inline asm
	mma.sync.aligned.m16n8k8.row.col.f32.bf16.bf16.f32    { %f17043, %f17044, %f17045, %f17046 },    { %r1, %r2 },            { %r3 },                { %f17043, %f17044, %f17045, %f17046 }; 
	// end inline asm
	// begin inline asm
	mma.sync.aligned.m16n8k8.row.col.f32.bf16.bf16.f32    { %f17051, %f17052, %f17053, %f17054 },    { %r1, %r2 },            { %r3 },                { %f17051, %f17052, %f17053, %f17054 }; 
	// end inline asm
	// begin inline asm
	mma.sync.aligned.m16n8k8.row.col.f32.bf16.bf16.f32    { %f17043, %f17044, %f17045, %f17046 },    { %r1, %r2 },            { %r3 },                { %f17043, %f17044, %f17045, %f17046 }; 
	// end inline asm
	// begin inline asm
	mma.sync.aligned.m16n8k8.row.col.f32.bf16.bf16.f32    { %f17051, %f17052, %f17053, %f17054 },    { %r1, %r2 },            { %r3 },                { %f17051, %f17052, %f17053, %f17054 }; 
	// end inline asm
	// begin inline asm
	mma.sync.aligned.m16n8k8.row.col.f32.bf16.bf16.f32    { %f17043, %f17044, %f17045, %f17046 },    { %r1, %r2 },            { %r3 },                { %f17043, %f17044, %f17045, %f17046 }; 
	// end inline asm
	// begin inline asm
	mma.sync.aligned.m16n8k8.row.col.f32.bf16.bf16.f32    { %f17051, %f17052, %f17053, %f17054 },    { %r1, %r2 },            { %r3 },                { %f17051, %f17052, %f17053, %f17054 }; 
	// end inline asm
	// begin inline asm
	mma.sync.aligned.m16n8k8.row.col.f32.bf16.bf16.f32    { %f17043, %f17044, %f17045, %f17046 },    { %r1, %r2 },            { %r3 },                { %f17043, %f17044, %f17045, %f17046 }; 
	// end inline asm
	// begin inline asm
	mma.sync.aligned.m16n8k8.row.col.f32.bf16.bf16.f32    { %f17051, %f17052, %f17053, %f17054 },    { %r1, %r2 },            { %r3 },                { %f17051, %f17052, %f17053, %f17054 }; 
	// end inline asm
	// begin inline asm
	mma.sync.aligned.m16n8k8.row.col.f32.bf16.bf16.f32    { %f17043, %f17044, %f17045, %f17046 },    { %r1, %r2 },            { %r3 },                { %f17043, %f17044, %f17045, %f17046 }; 
	// end inline asm
	// begin inline asm
	mma.sync.aligned.m16n8k8.row.col.f32.bf16.bf16.f32    { %f17051, %f17052, %f17053, %f17054 },    { %r1, %r2 },            { %r3 },                { %f17051, %f17052, %f17053, %f17054 }; 
	// end inline asm
	// begin inline asm
	mma.sync.aligned.m16n8k8.row.col.f32.bf16.bf16.f32    { %f17043, %f17044, %f17045, %f17046 },    { %r1, %r2 },            { %r3 },                { %f17043, %f17044, %f17045, %f17046 }; 
	// end inline asm
	// begin inline asm
	mma.sync.aligned.m16n8k8.row.col.f32.bf16.bf16.f32    { %f17051, %f17052, %f17053, %f17054 },    { %r1, %r2 },            { %r3 },                { %f17051, %f17052, %f17053, %f17054 }; 
	// end inline asm
	// begin inline asm
	mma.sync.aligned.m16n8k8.row.col.f32.bf16.bf16.f32    { %f17043, %f17044, %f17045, %f17046 },    { %r1, %r2 },            { %r3 },                { %f17043, %f17044, %f17045, %f17046 }; 
	// end inline asm
	// begin inline asm
	mma.sync.aligned.m16n8k8.row.col.f32.bf16.bf16.f32    { %f17051, %f17052, %f17053, %f17054 },    { %r1, %r2 },            { %r3 },                { %f17051, %f17052, %f17053, %f17054 }; 
	// end inline asm
	// begin inline asm
	mma.sync.aligned.m16n8k8.row.col.f32.bf16.bf16.f32    { %f17043, %f17044, %f17045, %f17046 },    { %r1, %r2 },            { %r3 },                { %f17043, %f17044, %f17045, %f17046 }; 
	// end inline asm
	// begin inline asm
	mma.sync.aligned.m16n8k8.row.col.f32.bf16.bf16.f32    { %f17051, %f17052, %f17053, %f17054 },    { %r1, %r2 },            { %r3 },                { %f17051, %f17052, %f17053, %f17054 }; 
	// end inline asm
	// begin inline asm
	mma.sync.aligned.m16n8k8.row.col.f32.bf16.bf16.f32    { %f17043, %f17044, %f17045, %f17046 },    { %r1, %r2 },            { %r3 },                { %f17043, %f17044, %f17045, %f17046 }; 
	// end inline asm
	// begin inline asm
	mma.sync.aligned.m16n8k8.row.col.f32.bf16.bf16.f32    { %f17051, %f17052, %f17053, %f17054 },    { %r1, %r2 },            { %r3 },                { %f17051, %f17052, %f17053, %f17054 }; 
	// end inline asm
	// begin inline asm
	mma.sync.aligned.m16n8k8.row.col.f32.bf16.bf16.f32    { %f17043, %f17044, %f17045, %f17046 },    { %r1, %r2 },            { %r3 },                { %f17043, %f17044, %f17045, %f17046 }; 
	// end inline asm
	// begin inline asm
	mma.sync.aligned.m16n8k8.row.col.f32.bf16.bf16.f32    { %f17051, %f17052, %f17053, %f17054 },    { %r1, %r2 },            { %r3 },                { %f17051, %f17052, %f17053, %f17054 }; 
	// end inline asm
	// begin inline asm
	mma.sync.aligned.m16n8k8.row.col.f32.bf16.bf16.f32    { %f17043, %f17044, %f17045, %f17046 },    { %r1, %r2 },            { %r3 },                { %f17043, %f17044, %f17045, %f17046 }; 
	// end inline asm
	// begin inline asm
	mma.sync.aligned.m16n8k8.row.col.f32.bf16.bf16.f32    { %f17051, %f17052, %f17053, %f17054 },    { %r1, %r2 },            { %r3 },                { %f17051, %f17052, %f17053, %f17054 }; 
	// end inline asm
	// begin inline asm
	mma.sync.aligned.m16n8k8.row.col.f32.bf16.bf16.f32    { %f17043, %f17044, %f17045, %f17046 },    { %r1, %r2 },            { %r3 },                { %f17043, %f17044, %f17045, %f17046 }; 
	// end inline asm
	// begin inline asm
	mma.sync.aligned.m16n8k8.row.col.f32.bf16.bf16.f32    { %f17051, %f17052, %f17053, %f17054 },    { %r1, %r2 },            { %r3 },                { %f17051, %f17052, %f17053, %f17054 }; 
	// end inline asm
	// begin inline asm
	mma.sync.aligned.m16n8k8.row.col.f32.bf16.bf16.f32    { %f17043, %f17044, %f17045, %f17046 },    { %r1, %r2 },            { %r3 },                { %f17043, %f17044, %f17045, %f17046 }; 
	// end inline asm
	// begin inline asm
	mma.sync.aligned.m16n8k8.row.col.f32.bf16.bf16.f32    { %f17051, %f17052, %f17053, %f17054 },    { %r1, %r2 },            { %r3 },                { %f17051, %f17052, %f17053, %f17054 }; 
	// end inline asm
	// begin inline asm
	mma.sync.aligned.m16n8k8.row.col.f32.bf16.bf16.f32    { %f17043, %f17044, %f17045, %f17046 },    { %r1, %r2 },            { %r3 },                { %f17043, %f17044, %f17045, %f17046 }; 
	// end inline asm
	// begin inline asm
	mma.sync.aligned.m16n8k8.row.col.f32.bf16.bf16.f32    { %f17051, %f17052, %f17053, %f17054 },    { %r1, %r2 },            { %r3 },                { %f17051, %f17052, %f17053, %f17054 }; 
	// end inline asm
	// begin inline asm
	mma.sync.aligned.m16n8k8.row.col.f32.bf16.bf16.f32    { %f17043, %f17044, %f17045, %f17046 },    { %r1, %r2 },            { %r3 },                { %f17043, %f17044, %f17045, %f17046 }; 
	// end inline asm
	// begin inline asm
	mma.sync.aligned.m16n8k8.row.col.f32.bf16.bf16.f32    { %f17051, %f17052, %f17053, %f17054 },    { %r1, %r2 },            { %r3 },                { %f17051, %f17052, %f17053, %f17054 }; 
	// end inline asm
	// begin inline asm
	mma.sync.aligned.m16n8k8.row.col.f32.bf16.bf16.f32    { %f17043, %f17044, %f17045, %f17046 },    { %r1, %r2 },            { %r3 },                { %f17043, %f17044, %f17045, %f17046 }; 
	// end inline asm
	// begin inline asm
	mma.sync.aligned.m16n8k8.row.col.f32.bf16.bf16.f32    { %f17051, %f17052, %f17053, %f17054 },    { %r1, %r2 },            { %r3 },                { %f17051, %f17052, %f17053, %f17054 }; 
	// end inline asm
	// begin inline asm
	mma.sync.aligned.m16n8k8.row.col.f32.bf16.bf16.f32    { %f17043, %f17044, %f17045, %f17046 },    { %r1, %r2 },            { %r3 },                { %f17043, %f17044, %f17045, %f17046 }; 
	// end inline asm
	// begin inline asm
	mma.sync.aligned.m16n8k8.row.col.f32.bf16.bf16.f32    { %f17051, %f17052, %f17053, %f17054 },    { %r1, %r2 },            { %r3 },                { %f17051, %f17052, %f17053, %f17054 }; 
	// end inline asm
	// begin inline asm
	mma.sync.aligned.m16n8k8.row.col.f32.bf16.bf16.f32    { %f17043, %f17044, %f17045, %f17046 },    { %r1, %r2 },            { %r3 },                { %f17043, %f17044, %f17045, %f17046 }; 
	// end inline asm
	// begin inline asm
	mma.sync.aligned.m16n8k8.row.col.f32.bf16.bf16.f32    { %f17051, %f17052, %f17053, %f17054 },    { %r1, %r2 },            { %r3 },                { %f17051, %f17052, %f17053, %f17054 }; 
	// end inline asm
	// begin inline asm
	mma.sync.aligned.m16n8k8.row.col.f32.bf16.bf16.f32    { %f17043, %f17044, %f17045, %f17046 },    { %r1, %r2 },            { %r3 },                { %f17043, %f17044, %f17045, %f17046 }; 
	// end inline asm
	// begin inline asm
	mma.sync.aligned.m16n8k8.row.col.f32.bf16.bf16.f32    { %f17051, %f17052, %f17053, %f17054 },    { %r1, %r2 },            { %r3 },                { %f17051, %f17052, %f17053, %f17054 }; 
	// end inline asm
	// begin inline asm
	mma.sync.aligned.m16n8k8.row.col.f32.bf16.bf16.f32    { %f17043, %f17044, %f17045, %f17046 },    { %r1, %r2 },            { %r3 },                { %f17043, %f17044, %f17045, %f17046 }; 
	// end inline asm
	// begin inline asm
	mma.sync.aligned.m16n8k8.row.col.f32.bf16.bf16.f32    { %f17051, %f17052, %f17053, %f17054 },    { %r1, %r2 },            { %r3 },                { %f17051, %f17052, %f17053, %f17054 }; 
	// end inline asm
	// begin inline asm
	mma.sync.aligned.m16n8k8.row.col.f32.bf16.bf16.f32    { %f17043, %f17044, %f17045, %f17046 },    { %r1, %r2 },            { %r3 },                { %f17043, %f17044, %f17045, %f17046 }; 
	// end inline asm
	// begin inline asm
	mma.sync.aligned.m16n8k8.row.col.f32.bf16.bf16.f32    { %f17051, %f17052, %f17053, %f17054 },    { %r1, %r2 },            { %r3 },                { %f17051, %f17052, %f17053, %f17054 }; 
	// end inline asm
	// begin inline asm
	mma.sync.aligned.m16n8k8.row.col.f32.bf16.bf16.f32    { %f17043, %f17044, %f17045, %f17046 },    { %r1, %r2 },            { %r3 },                { %f17043, %f17044, %f17045, %f17046 }; 
	// end inline asm
	// begin inline asm
	mma.sync.aligned.m16n8k8.row.col.f32.bf16.bf16.f32    { %f17051, %f17052, %f17053, %f17054 },    { %r1, %r2 },            { %r3 },                { %f17051, %f17052, %f17053, %f17054 }; 
	// end inline asm
	// begin inline asm
	mma.sync.aligned.m16n8k8.row.col.f32.bf16.bf16.f32    { %f17043, %f17044, %f17045, %f17046 },    { %r1, %r2 },            { %r3 },                { %f17043, %f17044, %f17045, %f17046 }; 
	// end inline asm
	// begin inline asm
	mma.sync.aligned.m16n8k8.row.col.f32.bf16.bf16.f32    { %f17051, %f17052, %f17053, %f17054 },    { %r1, %r2 },            { %r3 },                { %f17051, %f17052, %f17053, %f17054 }; 
	// end inline asm
	// begin inline asm
	mma.sync.aligned.m16n8k8.row.col.f32.bf16.bf16.f32    { %f17043, %f17044, %f17045, %f17046 },    { %r1, %r2 },            { %r3 },                { %f17043, %f17044, %f17045, %f17046 }; 
	// end inline asm
	// begin inline asm
	mma.sync.aligned.m16n8k8.row.col.f32.bf16.bf16.f32    { %f17051, %f17052, %f17053, %f17054 },    { %r1, %r2 },            { %r3 },                { %f17051, %f17052, %f17053, %f17054 }; 
	// end inline asm
	// begin inline asm
	mma.sync.aligned.m16n8k8.row.col.f32.bf16.bf16.f32    { %f17043, %f17044, %f17045, %f17046 },    { %r1, %r2 },            { %r3 },                { %f17043, %f17044, %f17045, %f17046 }; 
	// end inline asm
	// begin inline asm
	mma.sync.aligned.m16n8k8.row.col.f32.bf16.bf16.f32    { %f17051, %f17052, %f17053, %f17054 },    { %r1, %r2 },            { %r3 },                { %f17051, %f17052, %f17053, %f17054 }; 
	// end inline asm
	// begin inline asm
	mma.sync.aligned.m16n8k8.row.col.f32.bf16.bf16.f32    { %f17043, %f17044, %f17045, %f17046 },    { %r1, %r2 },            { %r3 },                { %f17043, %f17044, %f17045, %f17046 }; 
	// end inline asm
	// begin inline asm
	mma.sync.aligned.m16n8k8.row.col.f32.bf16.bf16.f32    { %f17051, %f17052, %f17053, %f17054 },    { %r1, %r2 },            { %r3 },                { %f17051, %f17052, %f17053, %f17054 }; 
	// end inline asm
	// begin inline asm
	mma.sync.aligned.m16n8k8.row.col.f32.bf16.bf16.f32    { %f17043, %f17044, %f17045, %f17046 },    { %r1, %r2 },            { %r3 },                { %f17043, %f17044, %f17045, %f17046 }; 
	// end inline asm
	// begin inline asm
	mma.sync.aligned.m16n8k8.row.col.f32.bf16.bf16.f32    { %f17051, %f17052, %f17053, %f17054 },    { %r1, %r2 },            { %r3 },                { %f17051, %f17052, %f17053, %f17054 }; 
	// end inline asm
	// begin inline asm
	mma.sync.aligned.m16n8k8.row.col.f32.bf16.bf16.f32    { %f17043, %f17044, %f17045, %f17046 },    { %r1, %r2 },            { %r3 },                { %f17043, %f17044, %f17045, %f17046 }; 
	// end inline asm
	// begin inline asm
	mma.sync.aligned.m16n8k8.row.col.f32.bf16.bf16.f32    { %f17051, %f17052, %f17053, %f17054 },    { %r1, %r2 },            { %r3 },                { %f17051, %f17052, %f17053, %f17054 }; 
	// end inline asm
	// begin inline asm
	mma.sync.aligned.m16n8k8.row.col.f32.bf16.bf16.f32    { %f17043, %f17044, %f17045, %f17046 },    { %r1, %r2 },            { %r3 },                { %f17043, %f17044, %f17045, %f17046 }; 
	// end inline asm
	// begin inline asm
	mma.sync.aligned.m16n8k8.row.col.f32.bf16.bf16.f32    { %f17051, %f17052, %f17053, %f17054 },    { %r1, %r2 },            { %r3 },                { %f17051, %f17052, %f17053, %f17054 }; 
	// end inline asm
	// begin inline asm
	mma.sync.aligned.m16n8k8.row.col.f32.bf16.bf16.f32    { %f17043, %f17044, %f17045, %f17046 },    { %r1, %r2 },            { %r3 },                { %f17043, %f17044, %f17045, %f17046 }; 
	// end inline asm
	// begin inline asm
	mma.sync.aligned.m16n8k8.row.col.f32.bf16.bf16.f32    { %f17051, %f17052, %f17053, %f17054 },    { %r1, %r2 },            { %r3 },                { %f17051, %f17052, %f17053, %f17054 }; 
	// end inline asm
	// begin inline asm
	mma.sync.aligned.m16n8k8.row.col.f32.bf16.bf16.f32    { %f17043, %f17044, %f17045, %f17046 },    { %r1, %r2 },            { %r3 },                { %f17043, %f17044, %f17045, %f17046 }; 
	// end inline asm
	// begin inline asm
	mma.sync.aligned.m16n8k8.row.col.f32.bf16.bf16.f32    { %f17051, %f17052, %f17053, %f17054 },    { %r1, %r2 },            { %r3 },                { %f17051, %f17052, %f17053, %f17054 }; 
	// end inline asm
	// begin inline asm
	mma.sync.aligned.m16n8k8.row.col.f32.bf16.bf16.f32    { %f17043, %f17044, %f17045, %f17046 },    { %r1, %r2 },            { %r3 },                { %f17043, %f17044, %f17045, %f17046 }; 
	// end inline asm
	// begin inline asm
	mma.sync.aligned.m16n8k8.row.col.f32.bf16.bf16.f32    { %f17051, %f17052, %f17053, %f17054 },    { %r1, %r2 },            { %r3 },                { %f17051, %f17052, %f17053, %f17054 }; 
	// end inline asm
	// begin inline asm
	mma.sync.aligned.m16n8k8.row.col.f32.bf16.bf16.f32    { %f17043, %f17044, %f17045, %f17046 },    { %r1, %r2 },            { %r3 },                { %f17043, %f17044, %f17045, %f17046 }; 
	// end inline asm
	// begin inline asm
	mma.sync.aligned.m16n8k8.row.col.f32.bf16.bf16.f32    { %f17051, %f17052, %f17053, %f17054 },    { %r1, %r2 },            { %r3 },                { %f17051, %f17052, %f17053, %f17054 }; 
	// end inline asm
	// begin inline asm
	mma.sync.aligned.m16n8k8.row.col.f32.bf16.bf16.f32    { %f17043, %f17044, %f17045, %f17046 },    { %r1, %r2 },            { %r3 },                { %f17043, %f17044, %f17045, %f17046 }; 
	// end inline asm
	// begin inline asm
	mma.sync.aligned.m16n8k8.row.col.f32.bf16.bf16.f32    { %f17051, %f17052, %f17053, %f17054 },    { %r1, %r2 },            { %r3 },                { %f17051, %f17052, %f17053, %f17054 }; 
	// end inline asm
	mov.f32 	%f22725, %f17045;
	mov.f32 	%f22724, %f17044;
	mov.f32 	%f22726, %f17046;
	mov.f32 	%f22723, %f17043;
	// begin inline asm
	mma.sync.aligned.m16n8k8.row.col.f32.bf16.bf16.f32    { %f22723, %f22724, %f22725, %f22726 },    { %r1, %r2 },            { %r3 },                { %f22723, %f22724, %f22725, %f22726 }; 
	// end inline asm
	mov.f32 	%f22734, %f17054;
	mov.f32 	%f22731, %f17051;
	mov.f32 	%f22733, %f17053;
	mov.f32 	%f22732, %f17052;
	// begin inline asm
	mma.sync.aligned.m16n8k8.row.col.f32.bf16.bf16.f32    { %f22731, %f22732, %f22733, %f22734 },    { %r1, %r2 },            { %r3 },                { %f22731, %f22732, %f22733, %f22734 }; 
	// end inline asm
	// begin inline asm
	mma.sync.aligned.m16n8k8.row.col.f32.bf16.bf16.f32    { %f22723, %f22724, %f22725, %f22726 },    { %r1, %r2 },            { %r3 },                { %f22723, %f22724, %f22725, %f22726 }; 
	// end inline asm
	// begin inline asm
	mma.sync.aligned.m16n8k8.row.col.f32.bf16.bf16.f32    { %f22731, %f22732, %f22733, %f22734 },    { %r1, %r2 },            { %r3 },                { %f22731, %f22732, %f22733, %f22734 }; 
	// end inline asm
	// begin inline asm
	mma.sync.aligned.m16n8k8.row.col.f32.bf16.bf16.f32    { %f22723, %f22724, %f22725, %f22726 },    { %r1, %r2 },            { %r3 },                { %f22723, %f22724, %f22725, %f22726 }; 
	// end inline asm
	// begin inline asm
	mma.sync.aligned.m16n8k8.row.col.f32.bf16.bf16.f32    { %f22731, %f22732, %f22733, %f22734 },    { %r1, %r2 },            { %r3 },                { %f22731, %f22732, %f22733, %f22734 }; 
	// end inline asm
	// begin inline asm
	mma.sync.aligned.m16n8k8.row.col.f32.bf16.bf16.f32    { %f22723, %f22724, %f22725, %f22726 },    { %r1, %r2 },            { %r3 },                { %f22723, %f22724, %f22725, %f22726 }; 
	// end inline asm
	// begin inline asm
	mma.sync.aligned.m16n8k8.row.col.f32.bf16.bf16.f32    { %f22731, %f22732, %f22733, %f22734 },    { %r1, %r2 },            { %r3 },                { %f22731, %f22732, %f22733, %f22734 }; 
	// end inline asm
	// begin inline asm
	mma.sync.aligned.m16n8k8.row.col.f32.bf16.bf16.f32    { %f22723, %f22724, %f22725, %f22726 },    { %r1, %r2 },            { %r3 },                { %f22723, %f22724, %f22725, %f22726 }; 
	// end inline asm
	// begin inline asm
	mma.sync.aligned.m16n8k8.row.col.f32.bf16.bf16.f32    { %f22731, %f22732, %f22733, %f22734 },    { %r1, %r2 },            { %r3 },                { %f22731, %f22732, %f22733, %f22734 }; 
	// end inline asm
	// begin inline asm
	mma.sync.aligned.m16n8k8.row.col.f32.bf16.bf16.f32    { %f22723, %f22724, %f22725, %f22726 },    { %r1, %r2 },            { %r3 },                { %f22723, %f22724, %f22725, %f22726 }; 
	// end inline asm
	// begin inline asm
	mma.sync.aligned.m16n8k8.row.col.f32.bf16.bf16.f32    { %f22731, %f22732, %f22733, %f22734 },    { %r1, %r2 },            { %r3 },                { %f22731, %f22732, %f22733, %f22734 }; 
	// end inline asm
	// begin inline asm
	mma.sync.aligned.m16n8k8.row.col.f32.bf16.bf16.f32    { %f22723, %f22724, %f22725, %f22726 },    { %r1, %r2 },            { %r3 },                { %f22723, %f22724, %f22725, %f22726 }; 
	// end inline asm
	// begin inline asm
	mma.sync.aligned.m16n8k8.row.col.f32.bf16.bf16.f32    { %f22731, %f22732, %f22733, %f22734 },    { %r1, %r2 },            { %r3 },                { %f22731, %f22732, %f22733, %f22734 }; 
	// end inline asm
	// begin inline asm
	mma.sync.aligned.m16n8k8.row.col.f32.bf16.bf16.f32    { %f22723, %f22724, %f22725, %f22726 },    { %r1, %r2 },            { %r3 },                { %f22723, %f22724, %f22725, %f22726 }; 
	// end inline asm
	// begin inline asm
	mma.sync.aligned.m16n8k8.row.col.f32.bf16.bf16.f32    { %f22731, %f22732, %f22733, %f22734 },    { %r1, %r2 },            { %r3 },                { %f22731, %f22732, %f22733, %f22734 }; 
	// end inline asm
	// begin inline asm
	mma.sync.aligned.m16n8k8.row.col.f32.bf16.bf16.f32    { %f22723, %f22724, %f22725, %f22726 },    { %r1, %r2 },            { %r3 },                { %f22723, %f22724, %f22725, %f22726 }; 
	// end inline asm
	// begin inline asm
	mma.sync.aligned.m16n8k8.row.col.f32.bf16.bf16.f32    { %f22731, %f22732, %f22733, %f22734 },    { %r1, %r2 },            { %r3 },                { %f22731, %f22732, %f22733, %f22734 }; 
	// end inline asm
	// begin inline asm
	mma.sync.aligned.m16n8k8.row.col.f32.bf16.bf16.f32    { %f22723, %f22724, %f22725, %f22726 },    { %r1, %r2 },            { %r3 },                { %f22723, %f22724, %f22725, %f22726 }; 
	// end inline asm
	// begin inline asm
	mma.sync.aligned.m16n8k8.row.col.f32.bf16.bf16.f32    { %f22731, %f22732, %f22733, %f22734 },    { %r1, %r2 },            { %r3 },                { %f22731, %f22732, %f22733, %f22734 }; 
	// end inline asm
	// begin inline asm
	mma.sync.aligned.m16n8k8.row.col.f32.bf16.bf16.f32    { %f22723, %f22724, %f22725, %f22726 },    { %r1, %r2 },            { %r3 },                { %f22723, %f22724, %f22725, %f22726 }; 
	// end inline asm
	// begin inline asm
	mma.sync.aligned.m16n8k8.row.col.f32.bf16.bf16.f32    { %f22731, %f22732, %f22733, %f22734 },    { %r1, %r2 },            { %r3 },                { %f22731, %f22732, %f22733, %f22734 }; 
	// end inline asm
	// begin inline asm
	mma.sync.aligned.m16n8k8.row.col.f32.bf16.bf16.f32    { %f22723, %f22724, %f22725, %f22726 },    { %r1, %r2 },            { %r3 },                { %f22723, %f22724, %f22725, %f22726 }; 
	// end inline asm
	// begin inline asm
	mma.sync.aligned.m16n8k8.row.col.f32.bf16.bf16.f32    { %f22731, %f22732, %f22733, %f22734 },    { %r1, %r2 },            { %r3 },                { %f22731, %f22732, %f22733, %f22734 }; 
	// end inline asm
	// begin inline asm
	mma.sync.aligned.m16n8k8.row.col.f32.bf16.bf16.f32    { %f22723, %f22724, %f22725, %f22726 },    { %r1, %r2 },            { %r3 },                { %f22723, %f22724, %f22725, %f22726 }; 
	// end inline asm
	// begin inline asm
	mma.sync.aligned.m16n8k8.row.col.f32.bf16.bf16.f32    { %f22731, %f22732, %f22733, %f22734 },    { %r1, %r2 },            { %r3 },                { %f22731, %f22732, %f22733, %f22734 }; 
	// end inline asm
	// begin inline asm
	mma.sync.aligned.m16n8k8.row.col.f32.bf16.bf16.f32    { %f22723, %f22724, %f22725, %f22726 },    { %r1, %r2 },            { %r3 },                { %f22723, %f22724, %f22725, %f22726 }; 
	// end inline asm
	// begin inline asm
	mma.sync.aligned.m16n8k8.row.col.f32.bf16.bf16.f32    { %f22731, %f22732, %f22733, %f22734 },    { %r1, %r2 },            { %r3 },                { %f22731, %f22732, %f22733, %f22734 }; 
	// end inline asm
	// begin inline asm
	mma.sync.aligned.m16n8k8.row.col.f32.bf16.bf16.f32    { %f22723, %f22724, %f22725, %f22726 },    { %r1, %r2 },            { %r3 },                { %f22723, %f22724, %f22725, %f22726 }; 
	// end inline asm
	// begin inline asm
	mma.sync.aligned.m16n8k8.row.col.f32.bf16.bf16.f32    { %f22731, %f22732, %f22733, %f22734 },    { %r1, %r2 },            { %r3 },                { %f22731, %f22732, %f22733, %f22734 }; 
	// end inline asm
	// begin inline asm
	mma.sync.aligned.m16n8k8.row.col.f32.bf16.bf16.f32    { %f22723, %f22724, %f22725, %f22726 },    { %r1, %r2 },            { %r3 },                { %f22723, %f22724, %f22725, %f22726 }; 
	// end inline asm
	// begin inline asm
	mma.sync.aligned.m16n8k8.row.col.f32.bf16.bf16.f32    { %f22731, %f22732, %f22733, %f22734 },    { %r1, %r2 },            { %r3 },                { %f22731, %f22732, %f22733, %f22734 }; 
	// end inline asm
	// begin inline asm
	mma.sync.aligned.m16n8k8.row.col.f32.bf16.bf16.f32    { %f22723, %f22724, %f22725, %f22726 },    { %r1, %r2 },            { %r3 },                { %f22723, %f22724, %f22725, %f22726 }; 
	// end inline asm
	// begin inline asm
	mma.sync.aligned.m16n8k8.row.col.f32.bf16.bf16.f32    { %f22731, %f22732, %f22733, %f22734 },    { %r1, %r2 },            { %r3 },                { %f22731, %f22732, %f22733, %f22734 }; 
	// end inline asm
	// begin inline asm
	mma.sync.aligned.m16n8k8.row.col.f32.bf16.bf16.f32    { %f22723, %f22724, %f22725, %f22726 },    { %r1, %r2 },            { %r3 },                { %f22723, %f22724, %f22725, %f22726 }; 
	// end inline asm
	// begin inline asm
	mma.sync.aligned.m16n8k8.row.col.f32.bf16.bf16.f32    { %f22731, %f22732, %f22733, %f22734 },    { %r1, %r2 },            { %r3 },                { %f22731, %f22732, %f22733, %f22734 }; 
	// end inline asm
	// begin inline asm
	mma.sync.aligned.m16n8k8.row.col.f32.bf16.bf16.f32    { %f22723, %f22724, %f22725, %f22726 },    { %r1, %r2 },            { %r3 },                { %f22723, %f22724, %f22725, %f22726 }; 
	// end inline asm
	// begin inline asm
	mma.sync.aligned.m16n8k8.row.col.f32.bf16.bf16.f32    { %f22731, %f22732, %f22733, %f22734 },    { %r1, %r2 },            { %r3 },                { %f22731, %f22732, %f22733, %f22734 }; 
	// end inline asm
	// begin inline asm
	mma.sync.aligned.m16n8k8.row.col.f32.bf16.bf16.f32    { %f22723, %f22724, %f22725, %f22726 },    { %r1, %r2 },            { %r3 },                { %f22723, %f22724, %f22725, %f22726 }; 
	// end inline asm
	// begin inline asm
	mma.sync.aligned.m16n8k8.row.col.f32.bf16.bf16.f32    { %f22731, %f22732, %f22733, %f22734 },    { %r1, %r2 },            { %r3 },                { %f22731, %f22732, %f22733, %f22734 }; 
	// end inline asm
	// begin inline asm
	mma.sync.aligned.m16n8k8.row.col.f32.bf16.bf16.f32    { %f22723, %f22724, %f22725, %f22726 },    { %r1, %r2 },            { %r3 },                { %f22723, %f22724, %f22725, %f22726 }; 
	// end inline asm
	// begin inline asm
	mma.sync.aligned.m16n8k8.row.col.f32.bf16.bf16.f32    { %f22731, %f22732, %f22733, %f22734 },    { %r1, %r2 },            { %r3 },                { %f22731, %f22732, %f22733, %f22734 }; 
	// end inline asm
	// begin inline asm
	mma.sync.aligned.m16n8k8.row.col.f32.bf16.bf16.f32    { %f22723, %f22724, %f22725, %f22726 },    { %r1, %r2 },            { %r3 },                { %f22723, %f22724, %f22725, %f22726 }; 
	// end inline asm
	// begin inline asm
	mma.sync.aligned.m16n8k8.row.col.f32.bf16.bf16.f32    { %f22731, %f22732, %f22733, %f22734 },    { %r1, %r2 },            { %r3 },                { %f22731, %f22732, %f22733, %f22734 }; 
	// end inline asm
	// begin inline asm
	mma.sync.aligned.m16n8k8.row.col.f32.bf16.bf16.f32    { %f22723, %f22724, %f22725, %f22726 },    { %r1, %r2 },            { %r3 },                { %f22723, %f22724, %f22725, %f22726 }; 
	// end inline asm
	// begin inline asm
	mma.sync.aligned.m16n8k8.row.col.f32.bf16.bf16.f32    { %f22731, %f22732, %f22733, %f22734 },    { %r1, %r2 },            { %r3 },                { %f22731, %f22732, %f22733, %f22734 }; 
	// end inline asm
	// begin inline asm
	mma.sync.aligned.m16n8k8.row.col.f32.bf16.bf16.f32    { %f22723, %f22724, %f22725, %f22726 },    { %r1, %r2 },            { %r3 },                { %f22723, %f22724, %f22725, %f22726 }; 
	// end inline asm
	// begin inline asm
	mma.sync.aligned.m16n8k8.row.col.f32.bf16.bf16.f32    { %f22731, %f22732, %f22733, %f22734 },    { %r1, %r2 },            { %r3 },                { %f22731, %f22732, %f22733, %f22734 }; 
	// end inline asm
	// begin inline asm
	mma.sync.aligned.m16n8k8.row.col.f32.bf16.bf16.f32    { %f22723, %f22724, %f22725, %f22726 },    { %r1, %r2 },            { %r3 },                { %f22723, %f22724, %f22725, %f22726 }; 
	// end inline asm
	// begin inline asm
	mma.sync.aligned.m16n8k8.row.col.f32.bf16.bf16.f32    { %f22731, %f22732, %f22733, %f22734 },    { %r1, %r2 },            { %r3 },                { %f22731, %f22732, %f22733, %f22734 }; 
	// end inline asm
	// begin inline asm
	mma.sync.aligned.m16n8k8.row.col.f32.bf16.bf16.f32    { %f22723, %f22724, %f22725, %f22726 },    { %r1, %r2 },            { %r3 },                { %f22723, %f22724, %f22725, %f22726 }; 
	// end inline asm
	// begin inline asm
	mma.sync.aligned.m16n8k8.row.col.f32.bf16.bf16.f32    { %f22731, %f22732, %f22733, %f22734 },    { %r1, %r2 },            { %r3 },                { %f22731, %f22732, %f22733, %f22734 }; 
	// end inline asm
	// begin inline asm
	mma.sync.aligned.m16n8k8.row.col.f32.bf16.bf16.f32    { %f22723, %f22724, %f22725, %f22726 },    { %r1, %r2 },            { %r3 },                { %f22723, %f22724, %f22725, %f22726 }; 
	// end inline asm
	// begin inline asm
	mma.sync.aligned.m16n8k8.row.col.f32.bf16.bf16.f32    { %f22731, %f22732, %f22733, %f22734 },    { %r1, %r2 },            { %r3 },                { %f22731, %f22732, %f22733, %f22734 }; 
	// end inline asm
	// begin inline asm
	mma.sync.aligned.m16n8k8.row.col.f32.bf16.bf16.f32    { %f22723, %f22724, %f22725, %f22726 },    { %r1, %r2 },            { %r3 },                { %f22723, %f22724, %f22725, %f22726 }; 
	// end inline asm
	// begin inline asm
	mma.sync.aligned.m16n8k8.row.col.f32.bf16.bf16.f32    { %f22731, %f22732, %f22733, %f22734 },    { %r1, %r2 },            { %r3 },                { %f22731, %f22732, %f22733, %f22734 }; 
	// end inline asm
	// begin inline asm
	mma.sync.aligned.m16n8k8.row.col.f32.bf16.bf16.f32    { %f22723, %f22724, %f22725, %f22726 },    { %r1, %r2 },            { %r3 },                { %f22723, %f22724, %f22725, %f22726 }; 
	// end inline asm
	// begin inline asm
	mma.sync.aligned.m16n8k8.row.col.f32.bf16.bf16.f32    { %f22731, %f22732, %f22733, %f22734 },    { %r1, %r2 },            { %r3 },                { %f22731, %f22732, %f22733, %f22734 }; 
	// end inline asm
	// begin inline asm
	mma.sync.aligned.m16n8k8.row.col.f32.bf16.bf16.f32    { %f22723, %f22724, %f22725, %f22726 },    { %r1, %r2 },            { %r3 },                { %f22723, %f22724, %f22725, %f22726 }; 
	// end inline asm
	// begin inline asm
	mma.sync.aligned.m16n8k8.row.col.f32.bf16.bf16.f32    { %f22731, %f22732, %f22733, %f22734 },    { %r1, %r2 },            { %r3 },                { %f22731, %f22732, %f22733, %f22734 }; 
	// end inline asm
	// begin inline asm
	mma.sync.aligned.m16n8k8.row.col.f32.bf16.bf16.f32    { %f22723, %f22724, %f22725, %f22726 },    { %r1, %r2 },            { %r3 },                { %f22723, %f22724, %f22725, %f22726 }; 
	// end inline asm
	// begin inline asm
	mma.sync.aligned.m16n8k8.row.col.f32.bf16.bf16.f32    { %f22731, %f22732, %f22733, %f22734 },    { %r1, %r2 },            { %r3 },                { %f22731, %f22732, %f22733, %f22734 }; 
	// end inline asm
	// begin inline asm
	mma.sync.aligned.m16n8k8.row.col.f32.bf16.bf16.f32    { %f22723, %f22724, %f22725, %f22726 },    { %r1, %r2 },            { %r3 },                { %f22723, %f22724, %f22725, %f22726 }; 
	// end inline asm
	// begin inline asm
	mma.sync.aligned.m16n8k8.row.col.f32.bf16.bf16.f32    { %f22731, %f22732, %f22733, %f22734 },    { %r1, %r2 },            { %r3 },                { %f22731, %f22732, %f22733, %f22734 }; 
	// end inline asm
	// begin inline asm
	mma.sync.aligned.m16n8k8.row.col.f32.bf16.bf16.f32    { %f22723, %f22724, %f22725, %f22726 },    { %r1, %r2 },            { %r3 },                { %f22723, %f22724, %f22725, %f22726 }; 
	// end inline asm
	// begin inline asm
	mma.sync.aligned.m16n8k8.row.col.f32.bf16.bf16.f32    { %f22731, %f22732, %f22733, %f22734 },    { %r1, %r2 },            { %r3 },                { %f22731, %f22732, %f22733, %f22734 }; 
	// end inline asm
	// begin inline asm
	mma.sync.aligned.m16n8k8.row.col.f32.bf16.bf16.f32    { %f22723, %f22724, %f22725, %f22726 },    { %r1, %r2 },            { %r3 },                { %f22723, %f22724, %f22725, %f22726 }; 
	// end inline asm
	// begin inline asm
	mma.sync.aligned.m16n8k8.row.col.f32.bf16.bf16.f32    { %f22731, %f22732, %f22733, %f22734 },    { %r1, %r2 },            { %r3 },                { %f22731, %f22732, %f22733, %f22734 }; 
	// end inline asm
	// begin inline asm
	mma.sync.aligned.m16n8k8.row.col.f32.bf16.bf16.f32    { %f22723, %f22724, %f22725, %f22726 },    { %r1, %r2 },            { %r3 },                { %f22723, %f22724, %f22725, %f22726 }; 
	// end inline asm
	// begin inline asm
	mma.sync.aligned.m16n8k8.row.col.f32.bf16.bf16.f32    { %f22731, %f22732, %f22733, %f22734 },    { %r1, %r2 },            { %r3 },                { %f22731, %f22732, %f22733, %f22734 }; 
	// end inline asm
	// begin inline asm
	mma.sync.aligned.m16n8k8.row.col.f32.bf16.bf16.f32    { %f22723, %f22724, %f22725, %f22726 },    { %r1, %r2 },            { %r3 },                { %f22723, %f22724, %f22725, %f22726 }; 
	// end inline asm
	// begin inline asm
	mma.sync.aligned.m16n8k8.row.col.f32.bf16.bf16.f32    { %f22731, %f22732, %f22733, %f22734 },    { %r1, %r2 },            { %r3 },                { %f22731, %f22732, %f22733, %f22734 }; 
	// end inline asm
	// begin inline asm
	mma.sync.aligned.m16n8k8.row.col.f32.bf16.bf16.f32    { %f22723, %f22724, %f22725, %f22726 },    { %r1, %r2 },            { %r3 },                { %f22723, %f22724, %f22725, %f22726 }; 
	// end inline asm
	// begin inline asm
	mma.sync.aligned.m16n8k8.row.col.f32.bf16.bf16.f32    { %f22731, %f22732, %f22733, %f22734 },    { %r1, %r2 },            { %r3 },                { %f22731, %f22732, %f22733, %f22734 }; 
	// end inline asm
	// begin inline asm
	mma.sync.aligned.m16n8k8.row.col.f32.bf16.bf16.f32    { %f22723, %f22724, %f22725, %f22726 },    { %r1, %r2 },            { %r3 },                { %f22723, %f22724, %f22725, %f22726 }; 
	// end inline asm
	// begin inline asm
	mma.sync.aligned.m16n8k8.row.col.f32.bf16.bf16.f32    { %f22731, %f22732, %f22733, %f22734 },    { %r1, %r2 },            { %r3 },                { %f22731, %f22732, %f22733, %f22734 }; 
	// end inline asm
	// begin inline asm
	mma.sync.aligned.m16n8k8.row.col.f32.bf16.bf16.f32    { %f22723, %f22724, %f22725, %f22726 },    { %r1, %r2 },            { %r3 },                { %f22723, %f22724, %f22725, %f22726 }; 
	// end inline asm
	// begin inline asm
	mma.sync.aligned.m16n8k8.row.col.f32.bf16.bf16.f32    { %f22731, %f22732, %f22733, %f22734 },    { %r1, %r2 },            { %r3 },                { %f22731, %f22732, %f22733, %f22734 }; 
	// end inline asm
	// begin inline asm
	mma.sync.aligned.m16n8k8.row.col.f32.bf16.bf16.f32    { %f22723, %f22724, %f22725, %f22726 },    { %r1, %r2 },            { %r3 },                { %f22723, %f22724, %f22725, %f22726 }; 
	// end inline asm
	// begin inline asm
	mma.sync.aligned.m16n8k8.row.col.f32.bf16.bf16.f32    { %f22731, %f22732, %f22733, %f22734 },    { %r1, %r2 },            { %r3 },                { %f22731, %f22732, %f22733, %f22734 }; 
	// end inline asm
	// begin inline asm
	mma.sync.aligned.m16n8k8.row.col.f32.bf16.bf16.f32    { %f22723, %f22724, %f22725, %f22726 },    { %r1, %r2 },            { %r3 },                { %f22723, %f22724, %f22725, %f22726 }; 
	// end inline asm
	// begin inline asm
	mma.sync.aligned.m16n8k8.row.col.f32.bf16.bf16.f32    { %f22731, %f22732, %f22733, %f22734 },    { %r1, %r2 },            { %r3 },                { %f22731, %f22732, %f22733, %f22734 }; 
	// end inline asm
	// begin inline asm
	mma.sync.aligned.m16n8k8.row.col.f32.bf16.bf16.f32    { %f22723, %f22724, %f22725, %f22726 },    { %r1, %r2 },            { %r3 },                { %f22723, %f22724, %f22725, %f22726 }; 
	// end inline asm
	// begin inline asm
	mma.sync.aligned.m16n8k8.row.col.f32.bf16.bf16.f32    { %f22731, %f22732, %f22733, %f22734 },    { %r1, %r2 },            { %r3 },                { %f22731, %f22732, %f22733, %f22734 }; 
	// end inline asm
	// begin inline asm
	mma.sync.aligned.m16n8k8.row.col.f32.bf16.bf16.f32    { %f22723, %f22724, %f22725, %f22726 },    { %r1, %r2 },            { %r3 },                { %f22723, %f22724, %f22725, %f22726 }; 
	// end inline asm
	// begin inline asm
	mma.sync.aligned.m16n8k8.row.col.f32.bf16.bf16.f32    { %f22731, %f22732, %f22733, %f22734 },    { %r1, %r2 },            { %r3 },                { %f22731, %f22732, %f22733, %f22734 }; 
	// end inline asm
	// begin inline asm
	mma.sync.aligned.m16n8k8.row.col.f32.bf16.bf16.f32    { %f22723, %f22724, %f22725, %f22726 },    { %r1, %r2 },            { %r3 },                { %f22723, %f22724, %f22725, %f22726 }; 
	// end inline asm
	// begin inline asm
	mma.sync.aligned.m16n8k8.row.col.f32.bf16.bf16.f32    { %f22731, %f22732, %f22733, %f22734 },    { %r1, %r2 },            { %r3 },                { %f22731, %f22732, %f22733, %f22734 }; 
	// end inline asm
	// begin inline asm
	mma.sync.aligned.m16n8k8.row.col.f32.bf16.bf16.f32    { %f22723, %f22724, %f22725, %f22726 },    { %r1, %r2 },            { %r3 },                { %f22723, %f22724, %f22725, %f22726 }; 
	// end inline asm
	// begin inline asm
	mma.sync.aligned.m16n8k8.row.col.f32.bf16.bf16.f32    { %f22731, %f22732, %f22733, %f22734 },    { %r1, %r2 },            { %r3 },                { %f22731, %f22732, %f22733, %f22734 }; 
	// end inline asm
	// begin inline asm
	mma.sync.aligned.m16n8k8.row.col.f32.bf16.bf16.f32    { %f22723, %f22724, %f22725, %f22726 },    { %r1, %r2 },            { %r3 },                { %f22723, %f22724, %f22725, %f22726 }; 
	// end inline asm
	// begin inline asm
	mma.sync.aligned.m16n8k8.row.col.f32.bf16.bf16.f32    { %f22731, %f22732, %f22733, %f22734 },    { %r1, %r2 },            { %r3 },                { %f22731, %f22732, %f22733, %f22734 }; 
	// end inline asm
	// begin inline asm
	mma.sync.aligned.m16n8k8.row.col.f32.bf16.bf16.f32    { %f22723, %f22724, %f22725, %f22726 },    { %r1, %r2 },            { %r3 },                { %f22723, %f22724, %f22725, %f22726 }; 
	// end inline asm
	// begin inline asm
	mma.sync.aligned.m16n8k8.row.col.f32.bf16.bf16.f32    { %f22731, %f22732, %f22733, %f22734 },    { %r1, %r2 },            { %r3 },                { %f22731, %f22732, %f22733, %f22734 }; 
	// end inline asm
	// begin inline asm
	mma.sync.aligned.m16n8k8.row.col.f32.bf16.bf16.f32    { %f22723, %f22724, %f22725, %f22726 },    { %r1, %r2 },            { %r3 },                { %f22723, %f22724, %f22725, %f22726 }; 
	// end inline asm
	// begin inline asm
	mma.sync.aligned.m16n8k8.row.col.f32.bf16.bf16.f32    { %f22731, %f22732, %f22733, %f22734 },    { %r1, %r2 },            { %r3 },                { %f22731, %f22732, %f22733, %f22734 }; 
	// end inline asm
	// begin inline asm
	mma.sync.aligned.m16n8k8.row.col.f32.bf16.bf16.f32    { %f22723, %f22724, %f22725, %f22726 },    { %r1, %r2 },            { %r3 },                { %f22723, %f22724, %f22725, %f22726 }; 
	// end inline asm
	// begin inline asm
	mma.sync.aligned.m16n8k8.row.col.f32.bf16.bf16.f32    { %f22731, %f22732, %f22733, %f22734 },    { %r1, %r2 },            { %r3 },                { %f22731, %f22732, %f22733, %f22734 }; 
	// end inline asm
	// begin inline asm
	mma.sync.aligned.m16n8k8.row.col.f32.bf16.bf16.f32    { %f22723, %f22724, %f22725, %f22726 },    { %r1, %r2 },            { %r3 },                { %f22723, %f22724, %f22725, %f22726 }; 
	// end inline asm
	// begin inline asm
	mma.sync.aligned.m16n8k8.row.col.f32.bf16.bf16.f32    { %f22731, %f22732, %f22733, %f22734 },    { %r1, %r2 },            { %r3 },                { %f22731, %f22732, %f22733, %f22734 }; 
	// end inline asm
	// begin inline asm
	mma.sync.aligned.m16n8k8.row.col.f32.bf16.bf16.f32    { %f22723, %f22724, %f22725, %f22726 },    { %r1, %r2 },            { %r3 },                { %f22723, %f22724, %f22725, %f22726 }; 
	// end inline asm
	// begin inline asm
	mma.sync.aligned.m16n8k8.row.col.f32.bf16.bf16.f32    { %f22731, %f22732, %f22733, %f22734 },    { %r1, %r2 },            { %r3 },                { %f22731, %f22732, %f22733, %f22734 }; 
	// end inline asm
	// begin inline asm
	mma.sync.aligned.m16n8k8.row.col.f32.bf16.bf16.f32    { %f22723, %f22724, %f22725, %f22726 },    { %r1, %r2 },            { %r3 },                { %f22723, %f22724, %f22725, %f22726 }; 
	// end inline asm
	// begin inline asm
	mma.sync.aligned.m16n8k8.row.col.f32.bf16.bf16.f32    { %f22731, %f22732, %f22733, %f22734 },    { %r1, %r2 },            { %r3 },                { %f22731, %f22732, %f22733, %f22734 }; 
	// end inline asm
	// begin inline asm
	mma.sync.aligned.m16n8k8.row.col.f32.bf16.bf16.f32    { %f22723, %f22724, %f22725, %f22726 },    { %r1, %r2 },            { %r3 },                { %f22723, %f22724, %f22725, %f22726 }; 
	// end inline asm
	// begin inline asm
	mma.sync.aligned.m16n8k8.row.col.f32.bf16.bf16.f32    { %f22731, %f22732, %f22733, %f22734 },    { %r1, %r2 },            { %r3 },                { %f22731, %f22732, %f22733, %f22734 }; 
	// end inline asm
	// begin inline asm
	mma.sync.aligned.m16n8k8.row.col.f32.bf16.bf16.f32    { %f22723, %f22724, %f22725, %f22726 },    { %r1, %r2 },            { %r3 },                { %f22723, %f22724, %f22725, %f22726 }; 
	// end inline asm
	// begin inline asm
	mma.sync.aligned.m16n8k8.row.col.f32.bf16.bf16.f32    { %f22731, %f22732, %f22733, %f22734 },    { %r1, %r2 },            { %r3 },                { %f22731, %f22732, %f22733, %f22734 }; 
	// end inline asm
	// begin inline asm
	mma.sync.aligned.m16n8k8.row.col.f32.bf16.bf16.f32    { %f22723, %f22724, %f22725, %f22726 },    { %r1, %r2 },            { %r3 },                { %f22723, %f22724, %f22725, %f22726 }; 
	// end inline asm
	// begin inline asm
	mma.sync.aligned.m16n8k8.row.col.f32.bf16.bf16.f32    { %f22731, %f22732, %f22733, %f22734 },    { %r1, %r2 },            { %r3 },                { %f22731, %f22732, %f22733, %f22734 }; 
	// end inline asm
	// begin inline asm
	mma.sync.aligned.m16n8k8.row.col.f32.bf16.bf16.f32    { %f22723, %f22724, %f22725, %f22726 },    { %r1, %r2 },            { %r3 },                { %f22723, %f22724, %f22725, %f22726 }; 
	// end inline asm
	// begin inline asm
	mma.sync.aligned.m16n8k8.row.col.f32.bf16.bf16.f32    { %f22731, %f22732, %f22733, %f22734 },    { %r1, %r2 },            { %r3 },                { %f22731, %f22732, %f22733, %f22734 }; 
	// end inline asm
	// begin inline asm
	mma.sync.aligned.m16n8k8.row.col.f32.bf16.bf16.f32    { %f22723, %f22724, %f22725, %f22726 },    { %r1, %r2 },            { %r3 },                { %f22723, %f22724, %f22725, %f22726 }; 
	// end inline asm
	// begin inline asm
	mma.sync.aligned.m16n8k8.row.col.f32.bf16.bf16.f32    { %f22731, %f22732, %f22733, %f22734 },    { %r1, %r2 },            { %r3 },                { %f22731, %f22732, %f22733, %f22734 }; 
	// end inline asm
	// begin inline asm
	mma.sync.aligned.m16n8k8.row.col.f32.bf16.bf16.f32    { %f22723, %f22724, %f22725, %f22726 },    { %r1, %r2 },            { %r3 },                { %f22723, %f22724, %f22725, %f22726 }; 
	// end inline asm
	// begin inline asm
	mma.sync.aligned.m16n8k8.row.col.f32.bf16.bf16.f32    { %f22731, %f22732, %f22733, %f22734 },    { %r1, %r2 },            { %r3 },                { %f22731, %f22732, %f22733, %f22734 }; 
	// end inline asm
	// begin inline asm
	mma.sync.aligned.m16n8k8.row.col.f32.bf16.bf16.f32    { %f22723, %f22724, %f22725, %f22726 },    { %r1, %r2 },            { %r3 },                { %f22723, %f22724, %f22725, %f22726 }; 
	// end inline asm
	// begin inline asm
	mma.sync.aligned.m16n8k8.row.col.f32.bf16.bf16.f32    { %f22731, %f22732, %f22733, %f22734 },    { %r1, %r2 },            { %r3 },                { %f22731, %f22732, %f22733, %f22734 }; 
	// end inline asm
	// begin inline asm
	mma.sync.aligned.m16n8k8.row.col.f32.bf16.bf16.f32    { %f22723, %f22724, %f22725, %f22726 },    { %r1, %r2 },            { %r3 },                { %f22723, %f22724, %f22725, %f22726 }; 
	// end inline asm
	// begin inline asm
	mma.sync.aligned.m16n8k8.row.col.f32.bf16.bf16.f32    { %f22731, %f22732, %f22733, %f22734 },    { %r1, %r2 },            { %r3 },                { %f22731, %f22732, %f22733, %f22734 }; 
	// end inline asm
	// begin inline asm
	mma.sync.aligned.m16n8k8.row.col.f32.bf16.bf16.f32    { %f22723, %f22724, %f22725, %f22726 },    { %r1, %r2 },            { %r3 },                { %f22723, %f22724, %f22725, %f22726 }; 
	// end inline asm
	// begin inline asm
	mma.sync.aligned.m16n8k8.row.col.f32.bf16.bf16.f32    { %f22731, %f22732, %f22733, %f22734 },    { %r1, %r2 },            { %r3 },                { %f22731, %f22732, %f22733, %f22734 }; 
	// end inline asm
	// begin inline asm
	mma.sync.aligned.m16n8k8.row.col.f32.bf16.bf16.f32    { %f22723, %f22724, %f22725, %f22726 },    { %r1, %r2 },            { %r3 },                { %f22723, %f22724, %f22725, %f22726 }; 
	// end inline asm
	// begin inline asm
	mma.sync.aligned.m16n8k8.row.col.f32.bf16.bf16.f32    { %f22731, %f22732, %f22733, %f22734 },    { %r1, %r2 },            { %r3 },                { %f22731, %f22732, %f22733, %f22734 }; 
	// end inline asm
	// begin inline asm
	mma.sync.aligned.m16n8k8.row.col.f32.bf16.bf16.f32    { %f22723, %f22724, %f22725, %f22726 },    { %r1, %r2 },            { %r3 },                { %f22723, %f22724, %f22725, %f22726 }; 
	// end inline asm
	// begin inline asm
	mma.sync.aligned.m16n8k8.row.col.f32.bf16.bf16.f32    { %f22731, %f22732, %f22733, %f22734 },    { %r1, %r2 },            { %r3 },                { %f22731, %f22732, %f22733, %f22734 }; 
	// end inline asm
	// begin inline asm
	mma.sync.aligned.m16n8k8.row.col.f32.bf16.bf16.f32    { %f22723, %f22724, %f22725, %f22726 },    { %r1, %r2 },            { %r3 },                { %f22723, %f22724, %f22725, %f22726 }; 
	// end inline asm
	// begin inline asm
	mma.sync.aligned.m16n8k8.row.col.f32.bf16.bf16.f32    { %f22731, %f22732, %f22733, %f22734 },    { %r1, %r2 },            { %r3 },                { %f22731, %f22732, %f22733, %f22734 }; 
	// end inline asm
	// begin inline asm
	mma.sync.aligned.m16n8k8.row.col.f32.bf16.bf16.f32    { %f22723, %f22724, %f22725, %f22726 },    { %r1, %r2 },            { %r3 },                { %f22723, %f22724, %f22725, %f22726 }; 
	// end inline asm
	// begin inline asm
	mma.sync.aligned.m16n8k8.row.col.f32.bf16.bf16.f32    { %f22731, %f22732, %f22733, %f22734 },    { %r1, %r2 },            { %r3 },                { %f22731, %f22732, %f22733, %f22734 }; 
	// end inline asm
	// begin inline asm
	mma.sync.aligned.m16n8k8.row.col.f32.bf16.bf16.f32    { %f22723, %f22724, %f22725, %f22726 },    { %r1, %r2 },            { %r3 },                { %f22723, %f22724, %f22725, %f22726 }; 
	// end inline asm
	// begin inline asm
	mma.sync.aligned.m16n8k8.row.col.f32.bf16.bf16.f32    { %f22731, %f22732, %f22733, %f22734 },    { %r1, %r2 },            { %r3 },                { %f22731, %f22732, %f22733, %f22734 }; 
	// end inline asm
	// begin inline asm
	mma.sync.aligned.m16n8k8.row.col.f32.bf16.bf16.f32    { %f22723, %f22724, %f22725, %f22726 },    { %r1, %r2 },            { %r3 },                { %f22723, %f22724, %f22725, %f22726 }; 
	// end inline asm
	// begin inline asm
	mma.sync.aligned.m16n8k8.row.col.f32.bf16.bf16.f32    { %f22731, %f22732, %f22733, %f22734 },    { %r1, %r2 },            { %r3 },                { %f22731, %f22732, %f22733, %f22734 }; 
	// end inline asm
	// begin inline asm
	mma.sync.aligned.m16n8k8.row.col.f32.bf16.bf16.f32    { %f22723, %f22724, %f22725, %f22726 },    { %r1, %r2 },            { %r3 },                { %f22723, %f22724, %f22725, %f22726 }; 
	// end inline asm
	// begin inline asm
	mma.sync.aligned.m16n8k8.row.col.f32.bf16.bf16.f32    { %f22731, %f22732, %f22733, %f22734 },    { %r1, %r2 },            { %r3 },                { %f22731, %f22732, %f22733, %f22734 }; 
	// end inline asm
	// begin inline asm
	mma.sync.aligned.m16n8k8.row.col.f32.bf16.bf16.f32    { %f22723, %f22724, %f22725, %f22726 },    { %r1, %r2 },            { %r3 },                { %f22723, %f22724, %f22725, %f22726 }; 
	// end inline asm
	// begin inline asm
	mma.sync.aligned.m16n8k8.row.col.f32.bf16.bf16.f32    { %f22731, %f22732, %f22733, %f22734 },    { %r1, %r2 },            { %r3 },                { %f22731, %f22732, %f22733, %f22734 }; 
	// end inline asm
	// begin inline asm
	mma.sync.aligned.m16n8k8.row.col.f32.bf16.bf16.f32    { %f22723, %f22724, %f22725, %f22726 },    { %r1, %r2 },            { %r3 },                { %f22723, %f22724, %f22725, %f22726 }; 
	// end inline asm
	// begin inline asm
	mma.sync.aligned.m16n8k8.row.col.f32.bf16.bf16.f32    { %f22731, %f22732, %f22733, %f22734 },    { %r1, %r2 },            { %r3 },                { %f22731, %f22732, %f22733, %f22734 }; 
	// end inline asm
	// begin inline asm
	mma.sync.aligned.m16n8k8.row.col.f32.bf16.bf16.f32    { %f22723, %f22724, %f22725, %f22726 },    { %r1, %r2 },            { %r3 },                { %f22723, %f22724, %f22725, %f22726 }; 
	// end inline asm
	// begin inline asm
	mma.sync.aligned.m16n8k8.row.col.f32.bf16.bf16.f32    { %f22731, %f22732, %f22733, %f22734 },    { %r1, %r2 },            { %r3 },                { %f22731, %f22732, %f22733, %f22734 }; 
	// end inline asm
	// begin inline asm
	mma.sync.aligned.m16n8k8.row.col.f32.bf16.bf16.f32    { %f22723, %f22724, %f22725, %f22726 },    { %r1, %r2 },            { %r3 },                { %f22723, %f22724, %f22725, %f22726 }; 
	// end inline asm
	// begin inline asm
	mma.sync.aligned.m16n8k8.row.col.f32.bf16.bf16.f32    { %f22731, %f22732, %f22733, %f22734 },    { %r1, %r2 },            { %r3 },                { %f22731, %f22732, %f22733, %f22734 }; 
	// end inline asm
	// begin inline asm
	mma.sync.aligned.m16n8k8.row.col.f32.bf16.bf16.f32    { %f22723, %f22724, %f22725, %f22726 },    { %r1, %r2 },            { %r3 },                { %f22723, %f22724, %f22725, %f22726 }; 
	// end inline asm
	// begin inline asm
	mma.sync.aligned.m16n8k8.row.col.f32.bf16.bf16.f32    { %f22731, %f22732, %f22733, %f22734 },    { %r1, %r2 },            { %r3 },                { %f22731, %f22732, %f22733, %f22734 }; 
	// end inline asm
	// begin inline asm
	mma.sync.aligned.m16n8k8.row.col.f32.bf16.bf16.f32    { %f22723, %f22724, %f22725, %f22726 },    { %r1, %r2 },            { %r3 },                { %f22723, %f22724, %f22725, %f22726 }; 
	// end inline asm
	// begin inline asm
	mma.sync.aligned.m16n8k8.row.col.f32.bf16.bf16.f32    { %f22731, %f22732, %f22733, %f22734 },    { %r1, %r2 },            { %r3 },                { %f22731, %f22732, %f22733, %f22734 }; 
	// end inline asm
	// begin inline asm
	mma.sync.aligned.m16n8k8.row.col.f32.bf16.bf16.f32    { %f22723, %f22724, %f22725, %f22726 },    { %r1, %r2 },            { %r3 },                { %f22723, %f22724, %f22725, %f22726 }; 
	// end inline asm
	// begin inline asm
	mma.sync.aligned.m16n8k8.row.col.f32.bf16.bf16.f32    { %f22731, %f22732, %f22733, %f22734 },    { %r1, %r2 },            { %r3 },                { %f22731, %f22732, %f22733, %f22734 }; 
	// end inline asm
	// begin inline asm
	mma.sync.aligned.m16n8k8.row.col.f32.bf16.bf16.f32    { %f22723, %f22724, %f22725, %f22726 },    { %r1, %r2 },            { %r3 },                { %f22723, %f22724, %f22725, %f22726 }; 
	// end inline asm
	// begin inline asm
	mma.sync.aligned.m16n8k8.row.col.f32.bf16.bf16.f32    { %f22731, %f22732, %f22733, %f22734 },    { %r1, %r2 },            { %r3 },                { %f22731, %f22732, %f22733, %f22734 }; 
	// end inline asm
	// begin inline asm
	mma.sync.aligned.m16n8k8.row.col.f32.bf16.bf16.f32    { %f22723, %f22724, %f22725, %f22726 },    { %r1, %r2 },            { %r3 },                { %f22723, %f22724, %f22725, %f22726 }; 
	// end inline asm
	// begin inline asm
	mma.sync.aligned.m16n8k8.row.col.f32.bf16.bf16.f32    { %f22731, %f22732, %f22733, %f22734 },    { %r1, %r2 },            { %r3 },                { %f22731, %f22732, %f22733, %f22734 }; 
	// end inline asm
	// begin inline asm
	mma.sync.aligned.m16n8k8.row.col.f32.bf16.bf16.f32    { %f22723, %f22724, %f22725, %f22726 },    { %r1, %r2 },            { %r3 },                { %f22723, %f22724, %f22725, %f22726 }; 
	// end inline asm
	// begin inline asm
	mma.sync.aligned.m16n8k8.row.col.f32.bf16.bf16.f32    { %f22731, %f22732, %f22733, %f22734 },    { %r1, %r2 },            { %r3 },                { %f22731, %f22732, %f22733, %f22734 }; 
	// end inline asm
	// begin inline asm
	mma.sync.aligned.m16n8k8.row.col.f32.bf16.bf16.f32    { %f22723, %f22724, %f22725, %f22726 },    { %r1, %r2 },            { %r3 },                { %f22723, %f22724, %f22725, %f22726 }; 
	// end inline asm
	// begin inline asm
	mma.sync.aligned.m16n8k8.row.col.f32.bf16.bf16.f32    { %f22731, %f22732, %f22733, %f22734 },    { %r1, %r2 },            { %r3 },                { %f22731, %f22732, %f22733, %f22734 }; 
	// end inline asm
	// begin inline asm
	mma.sync.aligned.m16n8k8.row.col.f32.bf16.bf16.f32    { %f22723, %f22724, %f22725, %f22726 },    { %r1, %r2 },            { %r3 },                { %f22723, %f22724, %f22725, %f22726 }; 
	// end inline asm
	// begin inline asm
	mma.sync.aligned.m16n8k8.row.col.f32.bf16.bf16.f32    { %f22731, %f22732, %f22733, %f22734 },    { %r1, %r2 },            { %r3 },                { %f22731, %f22732, %f22733, %f22734 }; 
	// end inline asm
	// begin inline asm
	mma.sync.aligned.m16n8k8.row.col.f32.bf16.bf16.f32    { %f22723, %f22724, %f22725, %f22726 },    { %r1, %r2 },            { %r3 },                { %f22723, %f22724, %f22725, %f22726 }; 
	// end inline asm
	// begin inline asm
	mma.sync.aligned.m16n8k8.row.col.f32.bf16.bf16.f32    { %f22731, %f22732, %f22733, %f22734 },    { %r1, %r2 },            { %r3 },                { %f22731, %f22732, %f22733, %f22734 }; 
	// end inline asm
	// begin inline asm
	mma.sync.aligned.m16n8k8.row.col.f32.bf16.bf16.f32    { %f22723, %f22724, %f22725, %f22726 },    { %r1, %r2 },            { %r3 },                { %f22723, %f22724, %f22725, %f22726 }; 
	// end inline asm
	// begin inline asm
	mma.sync.aligned.m16n8k8.row.col.f32.bf16.bf16.f32    { %f22731, %f22732, %f22733, %f22734 },    { %r1, %r2 },            { %r3 },                { %f22731, %f22732, %f22733, %f22734 }; 
	// end inline asm
	// begin inline asm
	mma.sync.aligned.m16n8k8.row.col.f32.bf16.bf16.f32    { %f22723, %f22724, %f22725, %f22726 },    { %r1, %r2 },            { %r3 },                { %f22723, %f22724, %f22725, %f22726 }; 
	// end inline asm
	// begin inline asm
	mma.sync.aligned.m16n8k8.row.col.f32.bf16.bf16.f32    { %f22731, %f22732, %f22733, %f22734 },    { %r1, %r2 },            { %r3 },                { %f22731, %f22732, %f22733, %f22734 }; 
	// end inline asm
	// begin inline asm
	mma.sync.aligned.m16n8k8.row.col.f32.bf16.bf16.f32    { %f22723, %f22724, %f22725, %f22726 },    { %r1, %r2 },            { %r3 },                { %f22723, %f22724, %f22725, %f22726 }; 
	// end inline asm
	// begin inline asm
	mma.sync.aligned.m16n8k8.row.col.f32.bf16.bf16.f32    { %f22731, %f22732, %f22733, %f22734 },    { %r1, %r2 },            { %r3 },                { %f22731, %f22732, %f22733, %f22734 }; 
	// end inline asm
	// begin inline asm
	mma.sync.aligned.m16n8k8.row.col.f32.bf16.bf16.f32    { %f22723, %f22724, %f22725, %f22726 },    { %r1, %r2 },            { %r3 },                { %f22723, %f22724, %f22725, %f22726 }; 
	// end inline asm
	// begin inline asm
	mma.sync.aligned.m16n8k8.row.col.f32.bf16.bf16.f32    { %f22731, %f22732, %f22733, %f22734 },    { %r1, %r2 },            { %r3 },                { %f22731, %f22732, %f22733, %f22734 }; 
	// end inline asm
	// begin inline asm
	mma.sync.aligned.m16n8k8.row.col.f32.bf16.bf16.f32    { %f22723, %f22724, %f22725, %f22726 },    { %r1, %r2 },            { %r3 },                { %f22723, %f22724, %f22725, %f22726 }; 
	// end inline asm
	// begin inline asm
	mma.sync.aligned.m16n8k8.row.col.f32.bf16.bf16.f32    { %f22731, %f22732, %f22733, %f22734 },    { %r1, %r2 },            { %r3 },                { %f22731, %f22732, %f22733, %f22734 }; 
	// end inline asm
	// begin inline asm
	mma.sync.aligned.m16n8k8.row.col.f32.bf16.bf16.f32    { %f22723, %f22724, %f22725, %f22726 },    { %r1, %r2 },            { %r3 },                { %f22723, %f22724, %f22725, %f22726 }; 
	// end inline asm
	// begin inline asm
	mma.sync.aligned.m16n8k8.row.col.f32.bf16.bf16.f32    { %f22731, %f22732, %f22733, %f22734 },    { %r1, %r2 },            { %r3 },                { %f22731, %f22732, %f22733, %f22734 }; 
	// end inline asm
	// begin inline asm
	mma.sync.aligned.m16n8k8.row.col.f32.bf16.bf16.f32    { %f22723, %f22724, %f22725, %f22726 },    { %r1, %r2 },            { %r3 },                { %f22723, %f22724, %f22725, %f22726 }; 
	// end inline asm
	// begin inline asm
	mma.sync.aligned.m16n8k8.row.col.f32.bf16.bf16.f32    { %f22731, %f22732, %f22733, %f22734 },    { %r1, %r2 },            { %r3 },                { %f22731, %f22732, %f22733, %f22734 }; 
	// end inline asm
	// begin inline asm
	mma.sync.aligned.m16n8k8.row.col.f32.bf16.bf16.f32    { %f22723, %f22724, %f22725, %f22726 },    { %r1, %r2 },            { %r3 },                { %f22723, %f22724, %f22725, %f22726 }; 
	// end inline asm
	// begin inline asm
	mma.sync.aligned.m16n8k8.row.col.f32.bf16.bf16.f32    { %f22731, %f22732, %f22733, %f22734 },    { %r1, %r2 },            { %r3 },                { %f22731, %f22732, %f22733, %f22734 }; 
	// end inline asm
	// begin inline asm
	mma.sync.aligned.m16n8k8.row.col.f32.bf16.bf16.f32    { %f22723, %f22724, %f22725, %f22726 },    { %r1, %r2 },            { %r3 },                { %f22723, %f22724, %f22725, %f22726 }; 
	// end inline asm
	// begin inline asm
	mma.sync.aligned.m16n8k8.row.col.f32.bf16.bf16.f32    { %f22731, %f22732, %f22733, %f22734 },    { %r1, %r2 },            { %r3 },                { %f22731, %f22732, %f22733, %f22734 }; 
	// end inline asm
	// begin inline asm
	mma.sync.aligned.m16n8k8.row.col.f32.bf16.bf16.f32    { %f22723, %f22724, %f22725, %f22726 },    { %r1, %r2 },            { %r3 },                { %f22723, %f22724, %f22725, %f22726 }; 
	// end inline asm
	// begin inline asm
	mma.sync.aligned.m16n8k8.row.col.f32.bf16.bf16.f32    { %f22731, %f22732, %f22733, %f22734 },    { %r1, %r2 },            { %r3 },                { %f22731, %f22732, %f22733, %f22734 }; 
	// end inline asm
	// begin inline asm
	mma.sync.aligned.m16n8k8.row.col.f32.bf16.bf16.f32    { %f22723, %f22724, %f22725, %f22726 },    { %r1, %r2 },            { %r3 },                { %f22723, %f22724, %f22725, %f22726 }; 
	// end inline asm
	// begin inline asm
	mma.sync.aligned.m16n8k8.row.col.f32.bf16.bf16.f32    { %f22731, %f22732, %f22733, %f22734 },    { %r1, %r2 },            { %r3 },                { %f22731, %f22732, %f22733, %f22734 }; 
	// end inline asm
	// begin inline asm
	mma.sync.aligned.m16n8k8.row.col.f32.bf16.bf16.f32    { %f22723, %f22724, %f22725, %f22726 },    { %r1, %r2 },            { %r3 },                { %f22723, %f22724, %f22725, %f22726 }; 
	// end inline asm
	// begin inline asm
	mma.sync.aligned.m16n8k8.row.col.f32.bf16.bf16.f32    { %f22731, %f22732, %f22733, %f22734 },    { %r1, %r2 },            { %r3 },                { %f22731, %f22732, %f22733, %f22734 }; 
	// end inline asm
	// begin inline asm
	mma.sync.aligned.m16n8k8.row.col.f32.bf16.bf16.f32    { %f22723, %f22724, %f22725, %f22726 },    { %r1, %r2 },            { %r3 },                { %f22723, %f22724, %f22725, %f22726 }; 
	// end inline asm
	// begin inline asm
	mma.sync.aligned.m16n8k8.row.col.f32.bf16.bf16.f32    { %f22731, %f22732, %f22733, %f22734 },    { %r1, %r2 },            { %r3 },                { %f22731, %f22732, %f22733, %f22734 }; 
	// end inline asm
	// begin inline asm
	mma.sync.aligned.m16n8k8.row.col.f32.bf16.bf16.f32    { %f22723, %f22724, %f22725, %f22726 },    { %r1, %r2 },            { %r3 },                { %f22723, %f22724, %f22725, %f22726 }; 
	// end inline asm
	// begin inline asm
	mma.sync.aligned.m16n8k8.row.col.f32.bf16.bf16.f32    { %f22731, %f22732, %f22733, %f22734 },    { %r1, %r2 },            { %r3 },                { %f22731, %f22732, %f22733, %f22734 }; 
	// end inline asm
	// begin inline asm
	mma.sync.aligned.m16n8k8.row.col.f32.bf16.bf16.f32    { %f22723, %f22724, %f22725, %f22726 },    { %r1, %r2 },            { %r3 },                { %f22723, %f22724, %f22725, %f22726 }; 
	// end inline asm
	// begin inline asm
	mma.sync.aligned.m16n8k8.row.col.f32.bf16.bf16.f32    { %f22731, %f22732, %f22733, %f22734 },    { %r1, %r2 },            { %r3 },                { %f22731, %f22732, %f22733, %f22734 }; 
	// end inline asm
	// begin inline asm
	mma.sync.aligned.m16n8k8.row.col.f32.bf16.bf16.f32    { %f22723, %f22724, %f22725, %f22726 },    { %r1, %r2 },            { %r3 },                { %f22723, %f22724, %f22725, %f22726 }; 
	// end inline asm
	// begin inline asm
	mma.sync.aligned.m16n8k8.row.col.f32.bf16.bf16.f32    { %f22731, %f22732, %f22733, %f22734 },    { %r1, %r2 },            { %r3 },                { %f22731, %f22732, %f22733, %f22734 }; 
	// end inline asm
	// begin inline asm
	mma.sync.aligned.m16n8k8.row.col.f32.bf16.bf16.f32    { %f22723, %f22724, %f22725, %f22726 },    { %r1, %r2 },            { %r3 },                { %f22723, %f22724, %f22725, %f22726 }; 
	// end inline asm
	// begin inline asm
	mma.sync.aligned.m16n8k8.row.col.f32.bf16.bf16.f32    { %f22731, %f22732, %f22733, %f22734 },    { %r1, %r2 },            { %r3 },                { %f22731, %f22732, %f22733, %f22734 }; 
	// end inline asm
	// begin inline asm
	mma.sync.aligned.m16n8k8.row.col.f32.bf16.bf16.f32    { %f22723, %f22724, %f22725, %f22726 },    { %r1, %r2 },            { %r3 },                { %f22723, %f22724, %f22725, %f22726 }; 
	// end inline asm
	// begin inline asm
	mma.sync.aligned.m16n8k8.row.col.f32.bf16.bf16.f32    { %f22731, %f22732, %f22733, %f22734 },    { %r1, %r2 },            { %r3 },                { %f22731, %f22732, %f22733, %f22734 }; 
	// end inline asm
	// begin inline asm
	mma.sync.aligned.m16n8k8.row.col.f32.bf16.bf16.f32    { %f22723, %f22724, %f22725, %f22726 },    { %r1, %r2 },            { %r3 },                { %f22723, %f22724, %f22725, %f22726 }; 
	// end inline asm
	// begin inline asm
	mma.sync.aligned.m16n8k8.row.col.f32.bf16.bf16.f32    { %f22731, %f22732, %f22733, %f22734 },    { %r1, %r2 },            { %r3 },                { %f22731, %f22732, %f22733, %f22734 }; 
	// end inline asm
	// begin inline asm
	mma.sync.aligned.m16n8k8.row.col.f32.bf16.bf16.f32    { %f22723, %f22724, %f22725, %f22726 },    { %r1, %r2 },            { %r3 },                { %f22723, %f22724, %f22725, %f22726 }; 
	// end inline asm
	// begin inline asm
	mma.sync.aligned.m16n8k8.row.col.f32.bf16.bf16.f32    { %f22731, %f22732, %f22733, %f22734 },    { %r1, %r2 },            { %r3 },                { %f22731, %f22732, %f22733, %f22734 }; 
	// end inline asm
	// begin inline asm
	mma.sync.aligned.m16n8k8.row.col.f32.bf16.bf16.f32    { %f22723, %f22724, %f22725, %f22726 },    { %r1, %r2 },            { %r3 },                { %f22723, %f22724, %f22725, %f22726 }; 
	// end inline asm
	// begin inline asm
	mma.sync.aligned.m16n8k8.row.col.f32.bf16.bf16.f32    { %f22731, %f22732, %f22733, %f22734 },    { %r1, %r2 },            { %r3 },                { %f22731, %f22732, %f22733, %f22734 }; 
	// end inline asm
	// begin inline asm
	mma.sync.aligned.m16n8k8.row.col.f32.bf16.bf16.f32    { %f22723, %f22724, %f22725, %f22726 },    { %r1, %r2 },            { %r3 },                { %f22723, %f22724, %f22725, %f22726 }; 
	// end inline asm
	// begin inline asm
	mma.sync.aligned.m16n8k8.row.col.f32.bf16.bf16.f32    { %f22731, %f22732, %f22733, %f22734 },    { %r1, %r2 },            { %r3 },                { %f22731, %f22732, %f22733, %f22734 }; 
	// end inline asm
	// begin inline asm
	mma.sync.aligned.m16n8k8.row.col.f32.bf16.bf16.f32    { %f22723, %f22724, %f22725, %f22726 },    { %r1, %r2 },            { %r3 },                { %f22723, %f22724, %f22725, %f22726 }; 
	// end inline asm
	// begin inline asm
	mma.sync.aligned.m16n8k8.row.col.f32.bf16.bf16.f32    { %f22731, %f22732, %f22733, %f22734 },    { %r1, %r2 },            { %r3 },                { %f22731, %f22732, %f22733, %f22734 }; 
	// end inline asm
	// begin inline asm
	mma.sync.aligned.m16n8k8.row.col.f32.bf16.bf16.f32    { %f22723, %f22724, %f22725, %f22726 },    { %r1, %r2 },            { %r3 },                { %f22723, %f22724, %f22725, %f22726 }; 
	// end inline asm
	// begin inline asm
	mma.sync.aligned.m16n8k8.row.col.f32.bf16.bf16.f32    { %f22731, %f22732, %f22733, %f22734 },    { %r1, %r2 },            { %r3 },                { %f22731, %f22732, %f22733, %f22734 }; 
	// end inline asm
	// begin inline asm
	mma.sync.aligned.m16n8k8.row.col.f32.bf16.bf16.f32    { %f22723, %f22724, %f22725, %f22726 },    { %r1, %r2 },            { %r3 },                { %f22723, %f22724, %f22725, %f22726 }; 
	// end inline asm
	// begin inline asm
	mma.sync.aligned.m16n8k8.row.col.f32.bf16.bf16.f32    { %f22731, %f22732, %f22733, %f22734 },    { %r1, %r2 },            { %r3 },                { %f22731, %f22732, %f22733, %f22734 }; 
	// end inline asm
	// begin inline asm
	mma.sync.aligned.m16n8k8.row.col.f32.bf16.bf16.f32    { %f22723, %f22724, %f22725, %f22726 },    { %r1, %r2 },            { %r3 },                { %f22723, %f22724, %f22725, %f22726 }; 
	// end inline asm
	// begin inline asm
	mma.sync.aligned.m16n8k8.row.col.f32.bf16.bf16.f32    { %f22731, %f22732, %f22733, %f22734 },    { %r1, %r2 },            { %r3 },                { %f22731, %f22732, %f22733, %f22734 }; 
	// end inline asm
	// begin inline asm
	mma.sync.aligned.m16n8k8.row.col.f32.bf16.bf16.f32    { %f22723, %f22724, %f22725, %f22726 },    { %r1, %r2 },            { %r3 },                { %f22723, %f22724, %f22725, %f22726 }; 
	// end inline asm
	// begin inline asm
	mma.sync.aligned.m16n8k8.row.col.f32.bf16.bf16.f32    { %f22731, %f22732, %f22733, %f22734 },    { %r1, %r2 },            { %r3 },                { %f22731, %f22732, %f22733, %f22734 }; 
	// end inline asm
	// begin inline asm
	mma.sync.aligned.m16n8k8.row.col.f32.bf16.bf16.f32    { %f22723, %f22724, %f22725, %f22726 },    { %r1, %r2 },            { %r3 },                { %f22723, %f22724, %f22725, %f22726 }; 
	// end inline asm
	// begin inline asm
	mma.sync.aligned.m16n8k8.row.col.f32.bf16.bf16.f32    { %f22731, %f22732, %f22733, %f22734 },    { %r1, %r2 },            { %r3 },                { %f22731, %f22732, %f22733, %f22734 }; 
	// end inline asm
	// begin inline asm
	mma.sync.aligned.m16n8k8.row.col.f32.bf16.bf16.f32    { %f22723, %f22724, %f22725, %f22726 },    { %r1, %r2 },            { %r3 },                { %f22723, %f22724, %f22725, %f22726 }; 
	// end inline asm
	// begin inline asm
	mma.sync.aligned.m16n8k8.row.col.f32.bf16.bf16.f32    { %f22731, %f22732, %f22733, %f22734 },    { %r1, %r2 },            { %r3 },                { %f22731, %f22732, %f22733, %f22734 }; 
	// end inline asm
	// begin inline asm
	mma.sync.aligned.m16n8k8.row.col.f32.bf16.bf16.f32    { %f22723, %f22724, %f22725, %f22726 },    { %r1, %r2 },            { %r3 },                { %f22723, %f22724, %f22725, %f22726 }; 
	// end inline asm
	// begin inline asm
	mma.sync.aligned.m16n8k8.row.col.f32.bf16.bf16.f32    { %f22731, %f22732, %f22733, %f22734 },    { %r1, %r2 },            { %r3 },                { %f22731, %f22732, %f22733, %f22734 }; 
	// end inline asm
	// begin inline asm
	mma.sync.aligned.m16n8k8.row.col.f32.bf16.bf16.f32    { %f22723, %f22724, %f22725, %f22726 },    { %r1, %r2 },            { %r3 },                { %f22723, %f22724, %f22725, %f22726 }; 
	// end inline asm
	// begin inline asm
	mma.sync.aligned.m16n8k8.row.col.f32.bf16.bf16.f32    { %f22731, %f22732, %f22733, %f22734 },    { %r1, %r2 },            { %r3 },                { %f22731, %f22732, %f22733, %f22734 }; 
	// end inline asm
	// begin inline asm
	mma.sync.aligned.m16n8k8.row.col.f32.bf16.bf16.f32    { %f22723, %f22724, %f22725, %f22726 },    { %r1, %r2 },            { %r3 },                { %f22723, %f22724, %f22725, %f22726 }; 
	// end inline asm
	// begin inline asm
	mma.sync.aligned.m16n8k8.row.col.f32.bf16.bf16.f32    { %f22731, %f22732, %f22733, %f22734 },    { %r1, %r2 },            { %r3 },                { %f22731, %f22732, %f22733, %f22734 }; 
	// end inline asm
	// begin inline asm
	mma.sync.aligned.m16n8k8.row.col.f32.bf16.bf16.f32    { %f22723, %f22724, %f22725, %f22726 },    { %r1, %r2 },            { %r3 },                { %f22723, %f22724, %f22725, %f22726 }; 
	// end inline asm
	// begin inline asm
	mma.sync.aligned.m16n8k8.row.col.f32.bf16.bf16.f32    { %f22731, %f22732, %f22733, %f22734 },    { %r1, %r2 },            { %r3 },                { %f22731, %f22732, %f22733, %f22734 }; 
	// end inline asm
	// begin inline asm
	mma.sync.aligned.m16n8k8.row.col.f32.bf16.bf16.f32    { %f22723, %f22724, %f22725, %f22726 },    { %r1, %r2 },            { %r3 },                { %f22723, %f22724, %f22725, %f22726 }; 
	// end inline asm
	// begin inline asm
	mma.sync.aligned.m16n8k8.row.col.f32.bf16.bf16.f32    { %f22731, %f22732, %f22733, %f22734 },    { %r1, %r2 },            { %r3 },                { %f22731, %f22732, %f22733, %f22734 }; 
	// end inline asm
	// begin inline asm
	mma.sync.aligned.m16n8k8.row.col.f32.bf16.bf16.f32    { %f22723, %f22724, %f22725, %f22726 },    { %r1, %r2 },            { %r3 },                { %f22723, %f22724, %f22725, %f22726 }; 
	// end inline asm
	// begin inline asm
	mma.sync.aligned.m16n8k8.row.col.f32.bf16.bf16.f32    { %f22731, %f22732, %f22733, %f22734 },    { %r1, %r2 },            { %r3 },                { %f22731, %f22732, %f22733, %f22734 }; 
	// end inline asm
	// begin inline asm
	mma.sync.aligned.m16n8k8.row.col.f32.bf16.bf16.f32    { %f22723, %f22724, %f22725, %f22726 },    { %r1, %r2 },            { %r3 },                { %f22723, %f22724, %f22725, %f22726 }; 
	// end inline asm
	// begin inline asm
	mma.sync.aligned.m16n8k8.row.col.f32.bf16.bf16.f32    { %f22731, %f22732, %f22733, %f22734 },    { %r1, %r2 },            { %r3 },                { %f22731, %f22732, %f22733, %f22734 }; 
	// end inline asm
	// begin inline asm
	mma.sync.aligned.m16n8k8.row.col.f32.bf16.bf16.f32    { %f22723, %f22724, %f22725, %f22726 },    { %r1, %r2 },            { %r3 },                { %f22723, %f22724, %f22725, %f22726 }; 
	// end inline asm
	// begin inline asm
	mma.sync.aligned.m16n8k8.row.col.f32.bf16.bf16.f32    { %f22731, %f22732, %f22733, %f22734 },    { %r1, %r2 },            { %r3 },                { %f22731, %f22732, %f22733, %f22734 }; 
	// end inline asm
	// begin inline asm
	mma.sync.aligned.m16n8k8.row.col.f32.bf16.bf16.f32    { %f22723, %f22724, %f22725, %f22726 },    { %r1, %r2 },            { %r3 },                { %f22723, %f22724, %f22725, %f22726 }; 
	// end inline asm
	// begin inline asm
	mma.sync.aligned.m16n8k8.row.col.f32.bf16.bf16.f32    { %f22731, %f22732, %f22733, %f22734 },    { %r1, %r2 },            { %r3 },                { %f22731, %f22732, %f22733, %f22734 }; 
	// end inline asm
	// begin inline asm
	mma.sync.aligned.m16n8k8.row.col.f32.bf16.bf16.f32    { %f22723, %f22724, %f22725, %f22726 },    { %r1, %r2 },            { %r3 },                { %f22723, %f22724, %f22725, %f22726 }; 
	// end inline asm
	// begin inline asm
	mma.sync.aligned.m16n8k8.row.col.f32.bf16.bf16.f32    { %f22731, %f22732, %f22733, %f22734 },    { %r1, %r2 },            { %r3 },                { %f22731, %f22732, %f22733, %f22734 }; 
	// end inline asm
	// begin inline asm
	mma.sync.aligned.m16n8k8.row.col.f32.bf16.bf16.f32    { %f22723, %f22724, %f22725, %f22726 },    { %r1, %r2 },            { %r3 },                { %f22723, %f22724, %f22725, %f22726 }; 
	// end inline asm
	// begin inline asm
	mma.sync.aligned.m16n8k8.row.col.f32.bf16.bf16.f32    { %f22731, %f22732, %f22733, %f22734 },    { %r1, %r2 },            { %r3 },                { %f22731, %f22732, %f22733, %f22734 }; 
	// end inline asm
	// begin inline asm
	mma.sync.aligned.m16n8k8.row.col.f32.bf16.bf16.f32    { %f22723, %f22724, %f22725, %f22726 },    { %r1, %r2 },            { %r3 },                { %f22723, %f22724, %f22725, %f22726 }; 
	// end inline asm
	// begin inline asm
	mma.sync.aligned.m16n8k8.row.col.f32.bf16.bf16.f32    { %f22731, %f22732, %f22733, %f22734 },    { %r1, %r2 },            { %r3 },                { %f22731, %f22732, %f22733, %f22734 }; 
	// end inline asm
	// begin inline asm
	mma.sync.aligned.m16n8k8.row.col.f32.bf16.bf16.f32    { %f22723, %f22724, %f22725, %f22726 },    { %r1, %r2 },            { %r3 },                { %f22723, %f22724, %f22725, %f22726 }; 
	// end inline asm
	// begin inline asm
	mma.sync.aligned.m16n8k8.row.col.f32.bf16.bf16.f32    { %f22731, %f22732, %f22733, %f22734 },    { %r1, %r2 },            { %r3 },                { %f22731, %f22732, %f22733, %f22734 }; 
	// end inline asm
	// begin inline asm
	mma.sync.aligned.m16n8k8.row.col.f32.bf16.bf16.f32    { %f22723, %f22724, %f22725, %f22726 },    { %r1, %r2 },            { %r3 },                { %f22723, %f22724, %f22725, %f22726 }; 
	// end inline asm
	// begin inline asm
	mma.sync.aligned.m16n8k8.row.col.f32.bf16.bf16.f32    { %f22731, %f22732, %f22733, %f22734 },    { %r1, %r2 },            { %r3 },                { %f22731, %f22732, %f22733, %f22734 }; 
	// end inline asm
	// begin inline asm
	mma.sync.aligned.m16n8k8.row.col.f32.bf16.bf16.f32    { %f22723, %f22724, %f22725, %f22726 },    { %r1, %r2 },            { %r3 },                { %f22723, %f22724, %f22725, %f22726 }; 
	// end inline asm
	// begin inline asm
	mma.sync.aligned.m16n8k8.row.col.f32.bf16.bf16.f32    { %f22731, %f22732, %f22733, %f22734 },    { %r1, %r2 },            { %r3 },                { %f22731, %f22732, %f22733, %f22734 }; 
	// end inline asm
	// begin inline asm
	mma.sync.aligned.m16n8k8.row.col.f32.bf16.bf16.f32    { %f22723, %f22724, %f22725, %f22726 },    { %r1, %r2 },            { %r3 },                { %f22723, %f22724, %f22725, %f22726 }; 
	// end inline asm
	// begin inline asm
	mma.sync.aligned.m16n8k8.row.col.f32.bf16.bf16.f32    { %f22731, %f22732, %f22733, %f22734 },    { %r1, %r2 },            { %r3 },                { %f22731, %f22732, %f22733, %f22734 }; 
	// end inline asm
	// begin inline asm
	mma.sync.aligned.m16n8k8.row.col.f32.bf16.bf16.f32    { %f22723, %f22724, %f22725, %f22726 },    { %r1, %r2 },            { %r3 },                { %f22723, %f22724, %f22725, %f22726 }; 
	// end inline asm
	// begin inline asm
	mma.sync.aligned.m16n8k8.row.col.f32.bf16.bf16.f32    { %f22731, %f22732, %f22733, %f22734 },    { %r1, %r2 },            { %r3 },                { %f22731, %f22732, %f22733, %f22734 }; 
	// end inline asm
	// begin inline asm
	mma.sync.aligned.m16n8k8.row.col.f32.bf16.bf16.f32    { %f22723, %f22724, %f22725, %f22726 },    { %r1, %r2 },            { %r3 },                { %f22723, %f22724, %f22725, %f22726 }; 
	// end inline asm
	// begin inline asm
	mma.sync.aligned.m16n8k8.row.col.f32.bf16.bf16.f32    { %f22731, %f22732, %f22733, %f22734 },    { %r1, %r2 },            { %r3 },                { %f22731, %f22732, %f22733, %f22734 }; 
	// end inline asm
	// begin inline asm
	mma.sync.aligned.m16n8k8.row.col.f32.bf16.bf16.f32    { %f22723, %f22724, %f22725, %f22726 },    { %r1, %r2 },            { %r3 },                { %f22723, %f22724, %f22725, %f22726 }; 
	// end inline asm
	// begin inline asm
	mma.sync.aligned.m16n8k8.row.col.f32.bf16.bf16.f32    { %f22731, %f22732, %f22733, %f22734 },    { %r1, %r2 },            { %r3 },                { %f22731, %f22732, %f22733, %f22734 }; 
	// end inline asm
	// begin inline asm
	mma.sync.aligned.m16n8k8.row.col.f32.bf16.bf16.f32    { %f22723, %f22724, %f22725, %f22726 },    { %r1, %r2 },            { %r3 },                { %f22723, %f22724, %f22725, %f22726 }; 
	// end inline asm
	// begin inline asm
	mma.sync.aligned.m16n8k8.row.col.f32.bf16.bf16.f32    { %f22731, %f22732, %f22733, %f22734 },    { %r1, %r2 },            { %r3 },                { %f22731, %f22732, %f22733, %f22734 }; 
	// end inline asm
	// begin inline asm
	mma.sync.aligned.m16n8k8.row.col.f32.bf16.bf16.f32    { %f22723, %f22724, %f22725, %f22726 },    { %r1, %r2 },            { %r3 },                { %f22723, %f22724, %f22725, %f22726 }; 
	// end inline asm
	// begin inline asm
	mma.sync.aligned.m16n8k8.row.col.f32.bf16.bf16.f32    { %f22731, %f22732, %f22733, %f22734 },    { %r1, %r2 },            { %r3 },                { %f22731, %f22732, %f22733, %f22734 }; 
	// end inline asm
	// begin inline asm
	mma.sync.aligned.m16n8k8.row.col.f32.bf16.bf16.f32    { %f22723, %f22724, %f22725, %f22726 },    { %r1, %r2 },            { %r3 },                { %f22723, %f22724, %f22725, %f22726 }; 
	// end inline asm
	// begin inline asm
	mma.sync.aligned.m16n8k8.row.col.f32.bf16.bf16.f32    { %f22731, %f22732, %f22733, %f22734 },    { %r1, %r2 },            { %r3 },                { %f22731, %f22732, %f22733, %f22734 }; 
	// end inline asm
	// begin inline asm
	mma.sync.aligned.m16n8k8.row.col.f32.bf16.bf16.f32    { %f22723, %f22724, %f22725, %f22726 },    { %r1, %r2 },            { %r3 },                { %f22723, %f22724, %f22725, %f22726 }; 
	// end inline asm
	// begin inline asm
	mma.sync.aligned.m16n8k8.row.col.f32.bf16.bf16.f32    { %f22731, %f22732, %f22733, %f22734 },    { %r1, %r2 },            { %r3 },                { %f22731, %f22732, %f22733, %f22734 }; 
	// end inline asm
	// begin inline asm
	mma.sync.aligned.m16n8k8.row.col.f32.bf16.bf16.f32    { %f22723, %f22724, %f22725, %f22726 },    { %r1, %r2 },            { %r3 },                { %f22723, %f22724, %f22725, %f22726 }; 
	// end inline asm
	// begin inline asm
	mma.sync.aligned.m16n8k8.row.col.f32.bf16.bf16.f32    { %f22731, %f22732, %f22733, %f22734 },    { %r1, %r2 },            { %r3 },                { %f22731, %f22732, %f22733, %f22734 }; 
	// end inline asm
	// begin inline asm
	mma.sync.aligned.m16n8k8.row.col.f32.bf16.bf16.f32    { %f22723, %f22724, %f22725, %f22726 },    { %r1, %r2 },            { %r3 },                { %f22723, %f22724, %f22725, %f22726 }; 
	// end inline asm
	// begin inline asm
	mma.sync.aligned.m16n8k8.row.col.f32.bf16.bf16.f32    { %f22731, %f22732, %f22733, %f22734 },    { %r1, %r2 },            { %r3 },                { %f22731, %f22732, %f22733, %f22734 }; 
	// end inline asm
	// begin inline asm
	mma.sync.aligned.m16n8k8.row.col.f32.bf16.bf16.f32    { %f22723, %f22724, %f22725, %f22726 },    { %r1, %r2 },            { %r3 },                { %f22723, %f22724, %f22725, %f22726 }; 
	// end inline asm
	// begin inline asm
	mma.sync.aligned.m16n8k8.row.col.f32.bf16.bf16.f32    { %f22731, %f22732, %f22733, %f22734 },    { %r1, %r2 },            { %r3 },                { %f22731, %f22732, %f22733, %f22734 }; 
	// end inline asm
	// begin inline asm
	mma.sync.aligned.m16n8k8.row.col.f32.bf16.bf16.f32    { %f22723, %f22724, %f22725, %f22726 },    { %r1, %r2 },            { %r3 },                { %f22723, %f22724, %f22725, %f22726 }; 
	// end inline asm
	// begin inline asm
	mma.sync.aligned.m16n8k8.row.col.f32.bf16.bf16.f32    { %f22731, %f22732, %f22733, %f22734 },    { %r1, %r2 },            { %r3 },                { %f22731, %f22732, %f22733, %f22734 }; 
	// end inline asm
	// begin inline asm
	mma.sync.aligned.m16n8k8.row.col.f32.bf16.bf16.f32    { %f22723, %f22724, %f22725, %f22726 },    { %r1, %r2 },            { %r3 },                { %f22723, %f22724, %f22725, %f22726 }; 
	// end inline asm
	// begin inline asm
	mma.sync.aligned.m16n8k8.row.col.f32.bf16.bf16.f32    { %f22731, %f22732, %f22733, %f22734 },    { %r1, %r2 },            { %r3 },                { %f22731, %f22732, %f22733, %f22734 }; 
	// end inline asm
	// begin inline asm
	mma.sync.aligned.m16n8k8.row.col.f32.bf16.bf16.f32    { %f22723, %f22724, %f22725, %f22726 },    { %r1, %r2 },            { %r3 },                { %f22723, %f22724, %f22725, %f22726 }; 
	// end inline asm
	// begin inline asm
	mma.sync.aligned.m16n8k8.row.col.f32.bf16.bf16.f32    { %f22731, %f22732, %f22733, %f22734 },    { %r1, %r2 },            { %r3 },                { %f22731, %f22732, %f22733, %f22734 }; 
	// end inline asm
	// begin inline asm
	mma.sync.aligned.m16n8k8.row.col.f32.bf16.bf16.f32    { %f22723, %f22724, %f22725, %f22726 },    { %r1, %r2 },            { %r3 },                { %f22723, %f22724, %f22725, %f22726 }; 
	// end inline asm
	// begin inline asm
	mma.sync.aligned.m16n8k8.row.col.f32.bf16.bf16.f32    { %f22731, %f22732, %f22733, %f22734 },    { %r1, %r2 },            { %r3 },                { %f22731, %f22732, %f22733, %f22734 }; 
	// end inline asm
	// begin inline asm
	mma.sync.aligned.m16n8k8.row.col.f32.bf16.bf16.f32    { %f22723, %f22724, %f22725, %f22726 },    { %r1, %r2 },            { %r3 },                { %f22723, %f22724, %f22725, %f22726 }; 
	// end inline asm
	// begin inline asm
	mma.sync.aligned.m16n8k8.row.col.f32.bf16.bf16.f32    { %f22731, %f22732, %f22733, %f22734 },    { %r1, %r2 },            { %r3 },                { %f22731, %f22732, %f22733, %f22734 }; 
	// end inline asm
	// begin inline asm
	mma.sync.aligned.m16n8k8.row.col.f32.bf16.bf16.f32    { %f22723, %f22724, %f22725, %f22726 },    { %r1, %r2 },            { %r3 },                { %f22723, %f22724, %f22725, %f22726 }; 
	// end inline asm
	// begin inline asm
	mma.sync.aligned.m16n8k8.row.col.f32.bf16.bf16.f32    { %f22731, %f22732, %f22733, %f22734 },    { %r1, %r2 },            { %r3 },                { %f22731, %f22732, %f22733, %f22734 }; 
	// end inline asm
	// begin inline asm
	mma.sync.aligned.m16n8k8.row.col.f32.bf16.bf16.f32    { %f22723, %f22724, %f22725, %f22726 },    { %r1, %r2 },            { %r3 },                { %f22723, %f22724, %f22725, %f22726 }; 
	// end inline asm
	// begin inline asm
	mma.sync.aligned.m16n8k8.row.col.f32.bf16.bf16.f32    { %f22731, %f22732, %f22733, %f22734 },    { %r1, %r2 },            { %r3 },                { %f22731, %f22732, %f22733, %f22734 }; 
	// end inline asm
	// begin inline asm
	mma.sync.aligned.m16n8k8.row.col.f32.bf16.bf16.f32    { %f22723, %f22724, %f22725, %f22726 },    { %r1, %r2 },            { %r3 },                { %f22723, %f22724, %f22725, %f22726 }; 
	// end inline asm
	// begin inline asm
	mma.sync.aligned.m16n8k8.row.col.f32.bf16.bf16.f32    { %f22731, %f22732, %f22733, %f22734 },    { %r1, %r2 },            { %r3 },                { %f22731, %f22732, %f22733, %f22734 }; 
	// end inline asm
	// begin inline asm
	mma.sync.aligned.m16n8k8.row.col.f32.bf16.bf16.f32    { %f22723, %f22724, %f22725, %f22726 },    { %r1, %r2 },            { %r3 },                { %f22723, %f22724, %f22725, %f22726 }; 
	// end inline asm
	// begin inline asm
	mma.sync.aligned.m16n8k8.row.col.f32.bf16.bf16.f32    { %f22731, %f22732, %f22733, %f22734 },    { %r1, %r2 },            { %r3 },                { %f22731, %f22732, %f22733, %f22734 }; 
	// end inline asm
	// begin inline asm
	mma.sync.aligned.m16n8k8.row.col.f32.bf16.bf16.f32    { %f22723, %f22724, %f22725, %f22726 },    { %r1, %r2 },            { %r3 },                { %f22723, %f22724, %f22725, %f22726 }; 
	// end inline asm
	// begin inline asm
	mma.sync.aligned.m16n8k8.row.col.f32.bf16.bf16.f32    { %f22731, %f22732, %f22733, %f22734 },    { %r1, %r2 },            { %r3 },                { %f22731, %f22732, %f22733, %f22734 }; 
	// end inline asm
	// begin inline asm
	mma.sync.aligned.m16n8k8.row.col.f32.bf16.bf16.f32    { %f22723, %f22724, %f22725, %f22726 },    { %r1, %r2 },            { %r3 },                { %f22723, %f22724, %f22725, %f22726 }; 
	// end inline asm
	// begin inline asm
	mma.sync.aligned.m16n8k8.row.col.f32.bf16.bf16.f32    { %f22731, %f22732, %f22733, %f22734 },    { %r1, %r2 },            { %r3 },                { %f22731, %f22732, %f22733, %f22734 }; 
	// end inline asm
	// begin inline asm
	mma.sync.aligned.m16n8k8.row.col.f32.bf16.bf16.f32    { %f22723, %f22724, %f22725, %f22726 },    { %r1, %r2 },            { %r3 },                { %f22723, %f22724, %f22725, %f22726 }; 
	// end inline asm
	// begin inline asm
	mma.sync.aligned.m16n8k8.row.col.f32.bf16.bf16.f32    { %f22731, %f22732, %f22733, %f22734 },    { %r1, %r2 },            { %r3 },                { %f22731, %f22732, %f22733, %f22734 }; 
	// end inline asm
	// begin inline asm
	mma.sync.aligned.m16n8k8.row.col.f32.bf16.bf16.f32    { %f22723, %f22724, %f22725, %f22726 },    { %r1, %r2 },            { %r3 },                { %f22723, %f22724, %f22725, %f22726 }; 
	// end inline asm
	// begin inline asm
	mma.sync.aligned.m16n8k8.row.col.f32.bf16.bf16.f32    { %f22731, %f22732, %f22733, %f22734 },    { %r1, %r2 },            { %r3 },                { %f22731, %f22732, %f22733, %f22734 }; 
	// end inline asm
	// begin inline asm
	mma.sync.aligned.m16n8k8.row.col.f32.bf16.bf16.f32    { %f22723, %f22724, %f22725, %f22726 },    { %r1, %r2 },            { %r3 },                { %f22723, %f22724, %f22725, %f22726 }; 
	// end inline asm
	// begin inline asm
	mma.sync.aligned.m16n8k8.row.col.f32.bf16.bf16.f32    { %f22731, %f22732, %f22733, %f22734 },    { %r1, %r2 },            { %r3 },                { %f22731, %f22732, %f22733, %f22734 }; 
	// end inline asm
	// begin inline asm
	mma.sync.aligned.m16n8k8.row.col.f32.bf16.bf16.f32    { %f22723, %f22724, %f22725, %f22726 },    { %r1, %r2 },            { %r3 },                { %f22723, %f22724, %f22725, %f22726 }; 
	// end inline asm
	// begin inline asm
	mma.sync.aligned.m16n8k8.row.col.f32.bf16.bf16.f32    { %f22731, %f22732, %f22733, %f22734 },    { %r1, %r2 },            { %r3 },                { %f22731, %f22732, %f22733, %f22734 }; 
	// end inline asm
	// begin inline asm
	mma.sync.aligned.m16n8k8.row.col.f32.bf16.bf16.f32    { %f22723, %f22724, %f22725, %f22726 },    { %r1, %r2 },            { %r3 },                { %f22723, %f22724, %f22725, %f22726 }; 
	// end inline asm
	// begin inline asm
	mma.sync.aligned.m16n8k8.row.col.f32.bf16.bf16.f32    { %f22731, %f22732, %f22733, %f22734 },    { %r1, %r2 },            { %r3 },                { %f22731, %f22732, %f22733, %f22734 }; 
	// end inline asm
	// begin inline asm
	mma.sync.aligned.m16n8k8.row.col.f32.bf16.bf16.f32    { %f22723, %f22724, %f22725, %f22726 },    { %r1, %r2 },            { %r3 },                { %f22723, %f22724, %f22725, %f22726 }; 
	// end inline asm
	// begin inline asm
	mma.sync.aligned.m16n8k8.row.col.f32.bf16.bf16.f32    { %f22731, %f22732, %f22733, %f22734 },    { %r1, %r2 },            { %r3 },                { %f22731, %f22732, %f22733, %f22734 }; 
	// end inline asm
	// begin inline asm
	mma.sync.aligned.m16n8k8.row.col.f32.bf16.bf16.f32    { %f22723, %f22724, %f22725, %f22726 },    { %r1, %r2 },            { %r3 },                { %f22723, %f22724, %f22725, %f22726 }; 
	// end inline asm
	// begin inline asm
	mma.sync.aligned.m16n8k8.row.col.f32.bf16.bf16.f32    { %f22731, %f22732, %f22733, %f22734 },    { %r1, %r2 },            { %r3 },                { %f22731, %f22732, %f22733, %f22734 }; 
	// end inline asm
	// begin inline asm
	mma.sync.aligned.m16n8k8.row.col.f32.bf16.bf16.f32    { %f22723, %f22724, %f22725, %f22726 },    { %r1, %r2 },            { %r3 },                { %f22723, %f22724, %f22725, %f22726 }; 
	// end inline asm
	// begin inline asm
	mma.sync.aligned.m16n8k8.row.col.f32.bf16.bf16.f32    { %f22731, %f22732, %f22733, %f22734 },    { %r1, %r2 },            { %r3 },                { %f22731, %f22732, %f22733, %f22734 }; 
	// end inline asm
	// begin inline asm
	mma.sync.aligned.m16n8k8.row.col.f32.bf16.bf16.f32    { %f22723, %f22724, %f22725, %f22726 },    { %r1, %r2 },            { %r3 },                { %f22723, %f22724, %f22725, %f22726 }; 
	// end inline asm
	// begin inline asm
	mma.sync.aligned.m16n8k8.row.col.f32.bf16.bf16.f32    { %f22731, %f22732, %f22733, %f22734 },    { %r1, %r2 },            { %r3 },                { %f22731, %f22732, %f22733, %f22734 }; 
	// end inline asm
	// begin inline asm
	mma.sync.aligned.m16n8k8.row.col.f32.bf16.bf16.f32    { %f22723, %f22724, %f22725, %f22726 },    { %r1, %r2 },            { %r3 },                { %f22723, %f22724, %f22725, %f22726 }; 
	// end inline asm
	// begin inline asm
	mma.sync.aligned.m16n8k8.row.col.f32.bf16.bf16.f32    { %f22731, %f22732, %f22733, %f22734 },    { %r1, %r2 },            { %r3 },                { %f22731, %f22732, %f22733, %f22734 }; 
	// end inline asm
	// begin inline asm
	mma.sync.aligned.m16n8k8.row.col.f32.bf16.bf16.f32    { %f22723, %f22724, %f22725, %f22726 },    { %r1, %r2 },            { %r3 },                { %f22723, %f22724, %f22725, %f22726 }; 
	// end inline asm
	// begin inline asm
	mma.sync.aligned.m16n8k8.row.col.f32.bf16.bf16.f32    { %f22731, %f22732, %f22733, %f22734 },    { %r1, %r2 },            { %r3 },                { %f22731, %f22732, %f22733, %f22734 }; 
	// end inline asm
	// begin inline asm
	mma.sync.aligned.m16n8k8.row.col.f32.bf16.bf16.f32    { %f22723, %f22724, %f22725, %f22726 },    { %r1, %r2 },            { %r3 },                { %f22723, %f22724, %f22725, %f22726 }; 
	// end inline asm
	// begin inline asm
	mma.sync.aligned.m16n8k8.row.col.f32.bf16.bf16.f32    { %f22731, %f22732, %f22733, %f22734 },    { %r1, %r2 },            { %r3 },                { %f22731, %f22732, %f22733, %f22734 }; 
	// end inline asm
	// begin inline asm
	mma.sync.aligned.m16n8k8.row.col.f32.bf16.bf16.f32    { %f22723, %f22724, %f22725, %f22726 },    { %r1, %r2 },            { %r3 },                { %f22723, %f22724, %f22725, %f22726 }; 
	// end inline asm
	// begin inline asm
	mma.sync.aligned.m16n8k8.row.col.f32.bf16.bf16.f32    { %f22731, %f22732, %f22733, %f22734 },    { %r1, %r2 },            { %r3 },                { %f22731, %f22732, %f22733, %f22734 }; 
	// end inline asm
	// begin inline asm
	mma.sync.aligned.m16n8k8.row.col.f32.bf16.bf16.f32    { %f22723, %f22724, %f22725, %f22726 },    { %r1, %r2 },            { %r3 },                { %f22723, %f22724, %f22725, %f22726 }; 
	// end inline asm
	// begin inline asm
	mma.sync.aligned.m16n8k8.row.col.f32.bf16.bf16.f32    { %f22731, %f22732, %f22733, %f22734 },    { %r1, %r2 },            { %r3 },                { %f22731, %f22732, %f22733, %f22734 }; 
	// end inline asm
	// begin inline asm
	mma.sync.aligned.m16n8k8.row.col.f32.bf16.bf16.f32    { %f22723, %f22724, %f22725, %f22726 },    { %r1, %r2 },            { %r3 },                { %f22723, %f22724, %f22725, %f22726 }; 
	// end inline asm
	// begin inline asm
	mma.sync.aligned.m16n8k8.row.col.f32.bf16.bf16.f32    { %f22731, %f22732, %f22733, %f22734 },    { %r1, %r2 },            { %r3 },                { %f22731, %f22732, %f22733, %f22734 }; 
	// end inline asm
	// begin inline asm
	mma.sync.aligned.m16n8k8.row.col.f32.bf16.bf16.f32    { %f22723, %f22724, %f22725, %f22726 },    { %r1, %r2 },            { %r3 },                { %f22723, %f22724, %f22725, %f22726 }; 
	// end inline asm
	// begin inline asm
	mma.sync.aligned.m16n8k8.row.col.f32.bf16.bf16.f32    { %f22731, %f22732, %f22733, %f22734 },    { %r1, %r2 },            { %r3 },                { %f22731, %f22732, %f22733, %f22734 }; 
	// end inline asm
	// begin inline asm
	mma.sync.aligned.m16n8k8.row.col.f32.bf16.bf16.f32    { %f22723, %f22724, %f22725, %f22726 },    { %r1, %r2 },            { %r3 },                { %f22723, %f22724, %f22725, %f22726 }; 
	// end inline asm
	// begin inline asm
	mma.sync.aligned.m16n8k8.row.col.f32.bf16.bf16.f32    { %f22731, %f22732, %f22733, %f22734 },    { %r1, %r2 },            { %r3 },                { %f22731, %f22732, %f22733, %f22734 }; 
	// end inline asm
	// begin inline asm
	mma.sync.aligned.m16n8k8.row.col.f32.bf16.bf16.f32    { %f22723, %f22724, %f22725, %f22726 },    { %r1, %r2 },            { %r3 },                { %f22723, %f22724, %f22725, %f22726 }; 
	// end inline asm
	// begin inline asm
	mma.sync.aligned.m16n8k8.row.col.f32.bf16.bf16.f32    { %f22731, %f22732, %f22733, %f22734 },    { %r1, %r2 },            { %r3 },                { %f22731, %f22732, %f22733, %f22734 }; 
	// end inline asm
	// begin inline asm
	mma.sync.aligned.m16n8k8.row.col.f32.bf16.bf16.f32    { %f22723, %f22724, %f22725, %f22726 },    { %r1, %r2 },            { %r3 },                { %f22723, %f22724, %f22725, %f22726 }; 
	// end inline asm
	// begin inline asm
	mma.sync.aligned.m16n8k8.row.col.f32.bf16.bf16.f32    { %f22731, %f22732, %f22733, %f22734 },    { %r1, %r2 },            { %r3 },                { %f22731, %f22732, %f22733, %f22734 }; 
	// end inline asm
	// begin inline asm
	mma.sync.aligned.m16n8k8.row.col.f32.bf16.bf16.f32    { %f22723, %f22724, %f22725, %f22726 },    { %r1, %r2 },            { %r3 },                { %f22723, %f22724, %f22725, %f22726 }; 
	// end inline asm
	// begin inline asm
	mma.sync.aligned.m16n8k8.row.col.f32.bf16.bf16.f32    { %f22731, %f22732, %f22733, %f22734 },    { %r1, %r2 },            { %r3 },                { %f22731, %f22732, %f22733, %f22734 }; 
	// end inline asm
	// begin inline asm
	mma.sync.aligned.m16n8k8.row.col.f32.bf16.bf16.f32    { %f22723, %f22724, %f22725, %f22726 },    { %r1, %r2 },            { %r3 },                { %f22723, %f22724, %f22725, %f22726 }; 
	// end inline asm
	// begin inline asm
	mma.sync.aligned.m16n8k8.row.col.f32.bf16.bf16.f32    { %f22731, %f22732, %f22733, %f22734 },    { %r1, %r2 },            { %r3 },                { %f22731, %f22732, %f22733, %f22734 }; 
	// end inline asm
	// begin inline asm
	mma.sync.aligned.m16n8k8.row.col.f32.bf16.bf16.f32    { %f22723, %f22724, %f22725, %f22726 },    { %r1, %r2 },            { %r3 },                { %f22723, %f22724, %f22725, %f22726 }; 
	// end inline asm
	// begin inline asm
	mma.sync.aligned.m16n8k8.row.col.f32.bf16.bf16.f32    { %f22731, %f22732, %f22733, %f22734 },    { %r1, %r2 },            { %r3 },                { %f22731, %f22732, %f22733, %f22734 }; 
	// end inline asm
	// begin inline asm
	mma.sync.aligned.m16n8k8.row.col.f32.bf16.bf16.f32    { %f22723, %f22724, %f22725, %f22726 },    { %r1, %r2 },            { %r3 },                { %f22723, %f22724, %f22725, %f22726 }; 
	// end inline asm
	// begin inline asm
	mma.sync.aligned.m16n8k8.row.col.f32.bf16.bf16.f32    { %f22731, %f22732, %f22733, %f22734 },    { %r1, %r2 },            { %r3 },                { %f22731, %f22732, %f22733, %f22734 }; 
	// end inline asm
	// begin inline asm
	mma.sync.aligned.m16n8k8.row.col.f32.bf16.bf16.f32    { %f22723, %f22724, %f22725, %f22726 },    { %r1, %r2 },            { %r3 },                { %f22723, %f22724, %f22725, %f22726 }; 
	// end inline asm
	// begin inline asm
	mma.sync.aligned.m16n8k8.row.col.f32.bf16.bf16.f32    { %f22731, %f22732, %f22733, %f22734 },    { %r1, %r2 },            { %r3 },                { %f22731, %f22732, %f22733, %f22734 }; 
	// end inline asm
	// begin inline asm
	mma.sync.aligned.m16n8k8.row.col.f32.bf16.bf16.f32    { %f22723, %f22724, %f22725, %f22726 },    { %r1, %r2 },            { %r3 },                { %f22723, %f22724, %f22725, %f22726 }; 
	// end inline asm
	// begin inline asm
	mma.sync.aligned.m16n8k8.row.col.f32.bf16.bf16.f32    { %f22731, %f22732, %f22733, %f22734 },    { %r1, %r2 },            { %r3 },                { %f22731, %f22732, %f22733, %f22734 }; 
	// end inline asm
	// begin inline asm
	mma.sync.aligned.m16n8k8.row.col.f32.bf16.bf16.f32    { %f22723, %f22724, %f22725, %f22726 },    { %r1, %r2 },            { %r3 },                { %f22723, %f22724, %f22725, %f22726 }; 
	// end inline asm
	// begin inline asm
	mma.sync.aligned.m16n8k8.row.col.f32.bf16.bf16.f32    { %f22731, %f22732, %f22733, %f22734 },    { %r1, %r2 },            { %r3 },                { %f22731, %f22732, %f22733, %f22734 }; 
	// end inline asm
	// begin inline asm
	mma.sync.aligned.m16n8k8.row.col.f32.bf16.bf16.f32    { %f22723, %f22724, %f22725, %f22726 },    { %r1, %r2 },            { %r3 },                { %f22723, %f22724, %f22725, %f22726 }; 
	// end inline asm
	// begin inline asm
	mma.sync.aligned.m16n8k8.row.col.f32.bf16.bf16.f32    { %f22731, %f22732, %f22733, %f22734 },    { %r1, %r2 },            { %r3 },                { %f22731, %f22732, %f22733, %f22734 }; 
	// end inline asm
	// begin inline asm
	mma.sync.aligned.m16n8k8.row.col.f32.bf16.bf16.f32    { %f22723, %f22724, %f22725, %f22726 },    { %r1, %r2 },            { %r3 },                { %f22723, %f22724, %f22725, %f22726 }; 
	// end inline asm
	// begin inline asm
	mma.sync.aligned.m16n8k8.row.col.f32.bf16.bf16.f32    { %f22731, %f22732, %f22733, %f22734 },    { %r1, %r2 },            { %r3 },                { %f22731, %f22732, %f22733, %f22734 }; 
	// end inline asm
	// begin inline asm
	mma.sync.aligned.m16n8k8.row.col.f32.bf16.bf16.f32    { %f22723, %f22724, %f22725, %f22726 },    { %r1, %r2 },            { %r3 },                { %f22723, %f22724, %f22725, %f22726 }; 
	// end inline asm
	// begin inline asm
	mma.sync.aligned.m16n8k8.row.col.f32.bf16.bf16.f32    { %f22731, %f22732, %f22733, %f22734 },    { %r1, %r2 },            { %r3 },                { %f22731, %f22732, %f22733, %f22734 }; 
	// end inline asm
	// begin inline asm
	mma.sync.aligned.m16n8k8.row.col.f32.bf16.bf16.f32    { %f22723, %f22724, %f22725, %f22726 },    { %r1, %r2 },            { %r3 },                { %f22723, %f22724, %f22725, %f22726 }; 
	// end inline asm
	// begin inline asm
	mma.sync.aligned.m16n8k8.row.col.f32.bf16.bf16.f32    { %f22731, %f22732, %f22733, %f22734 },    { %r1, %r2 },            { %r3 },                { %f22731, %f22732, %f22733, %f22734 }; 
	// end inline asm
	// begin inline asm
	mma.sync.aligned.m16n8k8.row.col.f32.bf16.bf16.f32    { %f22723, %f22724, %f22725, %f22726 },    { %r1, %r2 },            { %r3 },                { %f22723, %f22724, %f22725, %f22726 }; 
	// end inline asm
	// begin inline asm
	mma.sync.aligned.m16n8k8.row.col.f32.bf16.bf16.f32    { %f22731, %f22732, %f22733, %f22734 },    { %r1, %r2 },            { %r3 },                { %f22731, %f22732, %f22733, %f22734 }; 
	// end inline asm
	// begin inline asm
	mma.sync.aligned.m16n8k8.row.col.f32.bf16.bf16.f32    { %f22723, %f22724, %f22725, %f22726 },    { %r1, %r2 },            { %r3 },                { %f22723, %f22724, %f22725, %f22726 }; 
	// end inline asm
	// begin inline asm
	mma.sync.aligned.m16n8k8.row.col.f32.bf16.bf16.f32    { %f22731, %f22732, %f22733, %f22734 },    { %r1, %r2 },            { %r3 },                { %f22731, %f22732, %f22733, %f22734 }; 
	// end inline asm
	// begin inline asm
	mma.sync.aligned.m16n8k8.row.col.f32.bf16.bf16.f32    { %f22723, %f22724, %f22725, %f22726 },    { %r1, %r2 },            { %r3 },                { %f22723, %f22724, %f22725, %f22726 }; 
	// end inline asm
	// begin inline asm
	mma.sync.aligned.m16n8k8.row.col.f32.bf16.bf16.f32    { %f22731, %f22732, %f22733, %f22734 },    { %r1, %r2 },            { %r3 },                { %f22731, %f22732, %f22733, %f22734 }; 
	// end inline asm
	// begin inline asm
	mma.sync.aligned.m16n8k8.row.col.f32.bf16.bf16.f32    { %f22723, %f22724, %f22725, %f22726 },    { %r1, %r2 },            { %r3 },                { %f22723, %f22724, %f22725, %f22726 }; 
	// end inline asm
	// begin inline asm
	mma.sync.aligned.m16n8k8.row.col.f32.bf16.bf16.f32    { %f22731, %f22732, %f22733, %f22734 },    { %r1, %r2 },            { %r3 },                { %f22731, %f22732, %f22733, %f22734 }; 
	// end inline asm
	// begin inline asm
	mma.sync.aligned.m16n8k8.row.col.f32.bf16.bf16.f32    { %f22723, %f22724, %f22725, %f22726 },    { %r1, %r2 },            { %r3 },                { %f22723, %f22724, %f22725, %f22726 }; 
	// end inline asm
	// begin inline asm
	mma.sync.aligned.m16n8k8.row.col.f32.bf16.bf16.f32    { %f22731, %f22732, %f22733, %f22734 },    { %r1, %r2 },            { %r3 },                { %f22731, %f22732, %f22733, %f22734 }; 
	// end inline asm
	// begin inline asm
	mma.sync.aligned.m16n8k8.row.col.f32.bf16.bf16.f32    { %f22723, %f22724, %f22725, %f22726 },    { %r1, %r2 },            { %r3 },                { %f22723, %f22724, %f22725, %f22726 }; 
	// end inline asm
	// begin inline asm
	mma.sync.aligned.m16n8k8.row.col.f32.bf16.bf16.f32    { %f22731, %f22732, %f22733, %f22734 },    { %r1, %r2 },            { %r3 },                { %f22731, %f22732, %f22733, %f22734 }; 
	// end inline asm
	// begin inline asm
	mma.sync.aligned.m16n8k8.row.col.f32.bf16.bf16.f32    { %f22723, %f22724, %f22725, %f22726 },    { %r1, %r2 },            { %r3 },                { %f22723, %f22724, %f22725, %f22726 }; 
	// end inline asm
	// begin inline asm
	mma.sync.aligned.m16n8k8.row.col.f32.bf16.bf16.f32    { %f22731, %f22732, %f22733, %f22734 },    { %r1, %r2 },            { %r3 },                { %f22731, %f22732, %f22733, %f22734 }; 
	// end inline asm
	// begin inline asm
	mma.sync.aligned.m16n8k8.row.col.f32.bf16.bf16.f32    { %f22723, %f22724, %f22725, %f22726 },    { %r1, %r2 },            { %r3 },                { %f22723, %f22724, %f22725, %f22726 }; 
	// end inline asm
	// begin inline asm
	mma.sync.aligned.m16n8k8.row.col.f32.bf16.bf16.f32    { %f22731, %f22732, %f22733, %f22734 },    { %r1, %r2 },            { %r3 },                { %f22731, %f22732, %f22733, %f22734 }; 
	// end inline asm
	// begin inline asm
	mma.sync.aligned.m16n8k8.row.col.f32.bf16.bf16.f32    { %f22723, %f22724, %f22725, %f22726 },    { %r1, %r2 },            { %r3 },                { %f22723, %f22724, %f22725, %f22726 }; 
	// end inline asm
	// begin inline asm
	mma.sync.aligned.m16n8k8.row.col.f32.bf16.bf16.f32    { %f22731, %f22732, %f22733, %f22734 },    { %r1, %r2 },            { %r3 },                { %f22731, %f22732, %f22733, %f22734 }; 
	// end inline asm
	// begin inline asm
	mma.sync.aligned.m16n8k8.row.col.f32.bf16.bf16.f32    { %f22723, %f22724, %f22725, %f22726 },    { %r1, %r2 },            { %r3 },                { %f22723, %f22724, %f22725, %f22726 }; 
	// end inline asm
	// begin inline asm
	mma.sync.aligned.m16n8k8.row.col.f32.bf16.bf16.f32    { %f22731, %f22732, %f22733, %f22734 },    { %r1, %r2 },            { %r3 },                { %f22731, %f22732, %f22733, %f22734 }; 
	// end inline asm
	// begin inline asm
	mma.sync.aligned.m16n8k8.row.col.f32.bf16.bf16.f32    { %f22723, %f22724, %f22725, %f22726 },    { %r1, %r2 },            { %r3 },                { %f22723, %f22724, %f22725, %f22726 }; 
	// end inline asm
	// begin inline asm
	mma.sync.aligned.m16n8k8.row.col.f32.bf16.bf16.f32    { %f22731, %f22732, %f22733, %f22734 },    { %r1, %r2 },            { %r3 },                { %f22731, %f22732, %f22733, %f22734 }; 
	// end inline asm
	// begin inline asm
	mma.sync.aligned.m16n8k8.row.col.f32.bf16.bf16.f32    { %f22723, %f22724, %f22725, %f22726 },    { %r1, %r2 },            { %r3 },                { %f22723, %f22724, %f22725, %f22726 }; 
	// end inline asm
	// begin inline asm
	mma.sync.aligned.m16n8k8.row.col.f32.bf16.bf16.f32    { %f22731, %f22732, %f22733, %f22734 },    { %r1, %r2 },            { %r3 },                { %f22731, %f22732, %f22733, %f22734 }; 
	// end inline asm
	// begin inline asm
	mma.sync.aligned.m16n8k8.row.col.f32.bf16.bf16.f32    { %f22723, %f22724, %f22725, %f22726 },    { %r1, %r2 },            { %r3 },                { %f22723, %f22724, %f22725, %f22726 }; 
	// end inline asm
	// begin inline asm
	mma.sync.aligned.m16n8k8.row.col.f32.bf16.bf16.f32    { %f22731, %f22732, %f22733, %f22734 },    { %r1, %r2 },            { %r3 },                { %f22731, %f22732, %f22733, %f22734 }; 
	// end inline asm
	// begin inline asm
	mma.sync.aligned.m16n8k8.row.col.f32.bf16.bf16.f32    { %f22723, %f22724, %f22725, %f22726 },    { %r1, %r2 },            { %r3 },                { %f22723, %f22724, %f22725, %f22726 }; 
	// end inline asm
	// begin inline asm
	mma.sync.aligned.m16n8k8.row.col.f32.bf16.bf16.f32    { %f22731, %f22732, %f22733, %f22734 },    { %r1, %r2 },            { %r3 },                { %f22731, %f22732, %f22733, %f22734 }; 
	// end inline asm
	// begin inline asm
	mma.sync.aligned.m16n8k8.row.col.f32.bf16.bf16.f32    { %f22723, %f22724, %f22725, %f22726 },    { %r1, %r2 },            { %r3 },                { %f22723, %f22724, %f22725, %f22726 }; 
	// end inline asm
	// begin inline asm
	mma.sync.aligned.m16n8k8.row.col.f32.bf16.bf16.f32    { %f22731, %f22732, %f22733, %f22734 },    { %r1, %r2 },            { %r3 },                { %f22731, %f22732, %f22733, %f22734 }; 
	// end inline asm
	// begin inline asm
	mma.sync.aligned.m16n8k8.row.col.f32.bf16.bf16.f32    { %f22723, %f22724, %f22725, %f22726 },    { %r1, %r2 },            { %r3 },                { %f22723, %f22724, %f22725, %f22726 }; 
	// end inline asm
	// begin inline asm
	mma.sync.aligned.m16n8k8.row.col.f32.bf16.bf16.f32    { %f22731, %f22732, %f22733, %f22734 },    { %r1, %r2 },            { %r3 },                { %f22731, %f22732, %f22733, %f22734 }; 
	// end inline asm
	// begin inline asm
	mma.sync.aligned.m16n8k8.row.col.f32.bf16.bf16.f32    { %f22723, %f22724, %f22725, %f22726 },    { %r1, %r2 },            { %r3 },                { %f22723, %f22724, %f22725, %f22726 }; 
	// end inline asm
	// begin inline asm
	mma.sync.aligned.m16n8k8.row.col.f32.bf16.bf16.f32    { %f22731, %f22732, %f22733, %f22734 },    { %r1, %r2 },            { %r3 },                { %f22731, %f22732, %f22733, %f22734 }; 
	// end inline asm
	// begin inline asm
	mma.sync.aligned.m16n8k8.row.col.f32.bf16.bf16.f32    { %f22723, %f22724, %f22725, %f22726 },    { %r1, %r2 },            { %r3 },                { %f22723, %f22724, %f22725, %f22726 }; 
	// end inline asm
	// begin inline asm
	mma.sync.aligned.m16n8k8.row.col.f32.bf16.bf16.f32    { %f22731, %f22732, %f22733, %f22734 },    { %r1, %r2 },            { %r3 },                { %f22731, %f22732, %f22733, %f22734 }; 
	// end inline asm
	// begin inline asm
	mma.sync.aligned.m16n8k8.row.col.f32.bf16.bf16.f32    { %f22723, %f22724, %f22725, %f22726 },    { %r1, %r2 },            { %r3 },                { %f22723, %f22724, %f22725, %f22726 }; 
	// end inline asm
	// begin inline asm
	mma.sync.aligned.m16n8k8.row.col.f32.bf16.bf16.f32    { %f22731, %f22732, %f22733, %f22734 },    { %r1, %r2 },            { %r3 },                { %f22731, %f22732, %f22733, %f22734 }; 
	// end inline asm
	// begin inline asm
	mma.sync.aligned.m16n8k8.row.col.f32.bf16.bf16.f32    { %f22723, %f22724, %f22725, %f22726 },    { %r1, %r2 },            { %r3 },                { %f22723, %f22724, %f22725, %f22726 }; 
	// end inline asm
	// begin inline asm
	mma.sync.aligned.m16n8k8.row.col.f32.bf16.bf16.f32    { %f22731, %f22732, %f22733, %f22734 },    { %r1, %r2 },            { %r3 },                { %f22731, %f22732, %f22733, %f22734 }; 
	// end inline asm
	// begin inline asm
	mma.sync.aligned.m16n8k8.row.col.f32.bf16.bf16.f32    { %f22723, %f22724, %f22725, %f22726 },    { %r1, %r2 },            { %r3 },                { %f22723, %f22724, %f22725, %f22726 }; 
	// end inline asm
	// begin inline asm
	mma.sync.aligned.m16n8k8.row.col.f32.bf16.bf16.f32    { %f22731, %f22732, %f22733, %f22734 },    { %r1, %r2 },            { %r3 },                { %f22731, %f22732, %f22733, %f22734 }; 
	// end inline asm
	// begin inline asm
	mma.sync.aligned.m16n8k8.row.col.f32.bf16.bf16.f32    { %f22723, %f22724, %f22725, %f22726 },    { %r1, %r2 },            { %r3 },                { %f22723, %f22724, %f22725, %f22726 }; 
	// end inline asm
	// begin inline asm
	mma.sync.aligned.m16n8k8.row.col.f32.bf16.bf16.f32    { %f22731, %f22732, %f22733, %f22734 },    { %r1, %r2 },            { %r3 },                { %f22731, %f22732, %f22733, %f22734 }; 
	// end inline asm
	// begin inline asm
	mma.sync.aligned.m16n8k8.row.col.f32.bf16.bf16.f32    { %f22723, %f22724, %f22725, %f22726 },    { %r1, %r2 },            { %r3 },                { %f22723, %f22724, %f22725, %f22726 }; 
	// end inline asm
	// begin inline asm
	mma.sync.aligned.m16n8k8.row.col.f32.bf16.bf16.f32    { %f22731, %f22732, %f22733, %f22734 },    { %r1, %r2 },            { %r3 },                { %f22731, %f22732, %f22733, %f22734 }; 
	// end inline asm
	// begin inline asm
	mma.sync.aligned.m16n8k8.row.col.f32.bf16.bf16.f32    { %f22723, %f22724, %f22725, %f22726 },    { %r1, %r2 },            { %r3 },                { %f22723, %f22724, %f22725, %f22726 }; 
	// end inline asm
	// begin inline asm
	mma.sync.aligned.m16n8k8.row.col.f32.bf16.bf16.f32    { %f22731, %f22732, %f22733, %f22734 },    { %r1, %r2 },            { %r3 },                { %f22731, %f22732, %f22733, %f22734 }; 
	// end inline asm
	// begin inline asm
	mma.sync.aligned.m16n8k8.row.col.f32.bf16.bf16.f32    { %f22723, %f22724, %f22725, %f22726 },    { %r1, %r2 },            { %r3 },                { %f22723, %f22724, %f22725, %f22726 }; 
	// end inline asm
	// begin inline asm
	mma.sync.aligned.m16n8k8.row.col.f32.bf16.bf16.f32    { %f22731, %f22732, %f22733, %f22734 },    { %r1, %r2 },            { %r3 },                { %f22731, %f22732, %f22733, %f22734 }; 
	// end inline asm
	// begin inline asm
	mma.sync.aligned.m16n8k8.row.col.f32.bf16.bf16.f32    { %f22723, %f22724, %f22725, %f22726 },    { %r1, %r2 },            { %r3 },                { %f22723, %f22724, %f22725, %f22726 }; 
	// end inline asm
	// begin inline asm
	mma.sync.aligned.m16n8k8.row.col.f32.bf16.bf16.f32    { %f22731, %f22732, %f22733, %f22734 },    { %r1, %r2 },            { %r3 },                { %f22731, %f22732, %f22733, %f22734 }; 
	// end inline asm
	// begin inline asm
	mma.sync.aligned.m16n8k8.row.col.f32.bf16.bf16.f32    { %f22723, %f22724, %f22725, %f22726 },    { %r1, %r2 },            { %r3 },                { %f22723, %f22724, %f22725, %f22726 }; 
	// end inline asm
	// begin inline asm
	mma.sync.aligned.m16n8k8.row.col.f32.bf16.bf16.f32    { %f22731, %f22732, %f22733, %f22734 },    { %r1, %r2 },            { %r3 },                { %f22731, %f22732, %f22733, %f22734 }; 
	// end inline asm
	// begin inline asm
	mma.sync.aligned.m16n8k8.row.col.f32.bf16.bf16.f32    { %f22723, %f22724, %f22725, %f22726 },    { %r1, %r2 },            { %r3 },                { %f22723, %f22724, %f22725, %f22726 }; 
	// end inline asm
	// begin inline asm
	mma.sync.aligned.m16n8k8.row.col.f32.bf16.bf16.f32    { %f22731, %f22732, %f22733, %f22734 },    { %r1, %r2 },            { %r3 },                { %f22731, %f22732, %f22733, %f22734 }; 
	// end inline asm
	// begin inline asm
	mma.sync.aligned.m16n8k8.row.col.f32.bf16.bf16.f32    { %f22723, %f22724, %f22725, %f22726 },    { %r1, %r2 },            { %r3 },                { %f22723, %f22724, %f22725, %f22726 }; 
	// end inline asm
	// begin inline asm
	mma.sync.aligned.m16n8k8.row.col.f32.bf16.bf16.f32    { %f22731, %f22732, %f22733, %f22734 },    { %r1, %r2 },            { %r3 },                { %f22731, %f22732, %f22733, %f22734 }; 
	// end inline asm
	// begin inline asm
	mma.sync.aligned.m16n8k8.row.col.f32.bf16.bf16.f32    { %f22723, %f22724, %f22725, %f22726 },    { %r1, %r2 },            { %r3 },                { %f22723, %f22724, %f22725, %f22726 }; 
	// end inline asm
	// begin inline asm
	mma.sync.aligned.m16n8k8.row.col.f32.bf16.bf16.f32    { %f22731, %f22732, %f22733, %f22734 },    { %r1, %r2 },            { %r3 },                { %f22731, %f22732, %f22733, %f22734 }; 
	// end inline asm
	// begin inline asm
	mma.sync.aligned.m16n8k8.row.col.f32.bf16.bf16.f32    { %f22723, %f22724, %f22725, %f22726 },    { %r1, %r2 },            { %r3 },                { %f22723, %f22724, %f22725, %f22726 }; 
	// end inline asm
	// begin inline asm
	mma.sync.aligned.m16n8k8.row.col.f32.bf16.bf16.f32    { %f22731, %f22732, %f22733, %f22734 },    { %r1, %r2 },            { %r3 },                { %f22731, %f22732, %f22733, %f22734 }; 
	// end inline asm
	// begin inline asm
	mma.sync.aligned.m16n8k8.row.col.f32.bf16.bf16.f32    { %f22723, %f22724, %f22725, %f22726 },    { %r1, %r2 },            { %r3 },                { %f22723, %f22724, %f22725, %f22726 }; 
	// end inline asm
	// begin inline asm
	mma.sync.aligned.m16n8k8.row.col.f32.bf16.bf16.f32    { %f22731, %f22732, %f22733, %f22734 },    { %r1, %r2 },            { %r3 },                { %f22731, %f22732, %f22733, %f22734 }; 
	// end inline asm
	// begin inline asm
	mma.sync.aligned.m16n8k8.row.col.f32.bf16.bf16.f32    { %f22723, %f22724, %f22725, %f22726 },    { %r1, %r2 },            { %r3 },                { %f22723, %f22724, %f22725, %f22726 }; 
	// end inline asm
	// begin inline asm
	mma.sync.aligned.m16n8k8.row.col.f32.bf16.bf16.f32    { %f22731, %f22732, %f22733, %f22734 },    { %r1, %r2 },            { %r3 },                { %f22731, %f22732, %f22733, %f22734 }; 
	// end inline asm
	// begin inline asm
	mma.sync.aligned.m16n8k8.row.col.f32.bf16.bf16.f32    { %f22723, %f22724, %f22725, %f22726 },    { %r1, %r2 },            { %r3 },                { %f22723, %f22724, %f22725, %f22726 }; 
	// end inline asm
	// begin inline asm
	mma.sync.aligned.m16n8k8.row.col.f32.bf16.bf16.f32    { %f22731, %f22732, %f22733, %f22734 },    { %r1, %r2 },            { %r3 },                { %f22731, %f22732, %f22733, %f22734 }; 
	// end inline asm
	// begin inline asm
	mma.sync.aligned.m16n8k8.row.col.f32.bf16.bf16.f32    { %f22723, %f22724, %f22725, %f22726 },    { %r1, %r2 },            { %r3 },                { %f22723, %f22724, %f22725, %f22726 }; 
	// end inline asm
	// begin inline asm
	mma.sync.aligned.m16n8k8.row.col.f32.bf16.bf16.f32    { %f22731, %f22732, %f22733, %f22734 },    { %r1, %r2 },            { %r3 },                { %f22731, %f22732, %f22733, %f22734 }; 
	// end inline asm
	// begin inline asm
	mma.sync.aligned.m16n8k8.row.col.f32.bf16.bf16.f32    { %f22723, %f22724, %f22725, %f22726 },    { %r1, %r2 },            { %r3 },                { %f22723, %f22724, %f22725, %f22726 }; 
	// end inline asm
	// begin inline asm
	mma.sync.aligned.m16n8k8.row.col.f32.bf16.bf16.f32    { %f22731, %f22732, %f22733, %f22734 },    { %r1, %r2 },            { %r3 },                { %f22731, %f22732, %f22733, %f22734 }; 
	// end inline asm
	// begin inline asm
	mma.sync.aligned.m16n8k8.row.col.f32.bf16.bf16.f32    { %f22723, %f22724, %f22725, %f22726 },    { %r1, %r2 },            { %r3 },                { %f22723, %f22724, %f22725, %f22726 }; 
	// end inline asm
	// begin inline asm
	mma.sync.aligned.m16n8k8.row.col.f32.bf16.bf16.f32    { %f22731, %f22732, %f22733, %f22734 },    { %r1, %r2 },            { %r3 },                { %f22731, %f22732, %f22733, %f22734 }; 
	// end inline asm
	// begin inline asm
	mma.sync.aligned.m16n8k8.row.col.f32.bf16.bf16.f32    { %f22723, %f22724, %f22725, %f22726 },    { %r1, %r2 },            { %r3 },                { %f22723, %f22724, %f22725, %f22726 }; 
	// end inline asm
	// begin inline asm
	mma.sync.aligned.m16n8k8.row.col.f32.bf16.bf16.f32    { %f22731, %f22732, %f22733, %f22734 },    { %r1, %r2 },            { %r3 },                { %f22731, %f22732, %f22733, %f22734 }; 
	// end inline asm
	// begin inline asm
	mma.sync.aligned.m16n8k8.row.col.f32.bf16.bf16.f32    { %f22723, %f22724, %f22725, %f22726 },    { %r1, %r2 },            { %r3 },                { %f22723, %f22724, %f22725, %f22726 }; 
	// end inline asm
	// begin inline asm
	mma.sync.aligned.m16n8k8.row.col.f32.bf16.bf16.f32    { %f22731, %f22732, %f22733, %f22734 },    { %r1, %r2 },            { %r3 },                { %f22731, %f22732, %f22733, %f22734 }; 
	// end inline asm
	// begin inline asm
	mma.sync.aligned.m16n8k8.row.col.f32.bf16.bf16.f32    { %f22723, %f22724, %f22725, %f22726 },    { %r1, %r2 },            { %r3 },                { %f22723, %f22724, %f22725, %f22726 }; 
	// end inline asm
	// begin inline asm
	mma.sync.aligned.m16n8k8.row.col.f32.bf16.bf16.f32    { %f22731, %f22732, %f22733, %f22734 },    { %r1, %r2 },            { %r3 },                { %f22731, %f22732, %f22733, %f22734 }; 
	// end inline asm
	// begin inline asm
	mma.sync.aligned.m16n8k8.row.col.f32.bf16.bf16.f32    { %f22723, %f22724, %f22725, %f22726 },    { %r1, %r2 },            { %r3 },                { %f22723, %f22724, %f22725, %f22726 }; 
	// end inline asm
	// begin inline asm
	mma.sync.aligned.m16n8k8.row.col.f32.bf16.bf16.f32    { %f22731, %f22732, %f22733, %f22734 },    { %r1, %r2 },            { %r3 },                { %f22731, %f22732, %f22733, %f22734 }; 
	// end inline asm
	// begin inline asm
	mma.sync.aligned.m16n8k8.row.col.f32.bf16.bf16.f32    { %f22723, %f22724, %f22725, %f22726 },    { %r1, %r2 },            { %r3 },                { %f22723, %f22724, %f22725, %f22726 }; 
	// end inline asm
	// begin inline asm
	mma.sync.aligned.m16n8k8.row.col.f32.bf16.bf16.f32    { %f22731, %f22732, %f22733, %f22734 },    { %r1, %r2 },            { %r3 },                { %f22731, %f22732, %f22733, %f22734 }; 
	// end inline asm
	// begin inline asm
	mma.sync.aligned.m16n8k8.row.col.f32.bf16.bf16.f32    { %f22723, %f22724, %f22725, %f22726 },    { %r1, %r2 },            { %r3 },                { %f22723, %f22724, %f22725, %f22726 }; 
	// end inline asm
	// begin inline asm
	mma.sync.aligned.m16n8k8.row.col.f32.bf16.bf16.f32    { %f22731, %f22732, %f22733, %f22734 },    { %r1, %r2 },            { %r3 },                { %f22731, %f22732, %f22733, %f22734 }; 
	// end inline asm
	// begin inline asm
	mma.sync.aligned.m16n8k8.row.col.f32.bf16.bf16.f32    { %f22723, %f22724, %f22725, %f22726 },    { %r1, %r2 },            { %r3 },                { %f22723, %f22724, %f22725, %f22726 }; 
	// end inline asm
	// begin inline asm
	mma.sync.aligned.m16n8k8.row.col.f32.bf16.bf16.f32    { %f22731, %f22732, %f22733, %f22734 },    { %r1, %r2 },            { %r3 },                { %f22731, %f22732, %f22733, %f22734 }; 
	// end inline asm
	// begin inline asm
	mma.sync.aligned.m16n8k8.row.col.f32.bf16.bf16.f32    { %f22723, %f22724, %f22725, %f22726 },    { %r1, %r2 },            { %r3 },                { %f22723, %f22724, %f22725, %f22726 }; 
	// end inline asm
	// begin inline asm
	mma.sync.aligned.m16n8k8.row.col.f32.bf16.bf16.f32    { %f22731, %f22732, %f22733, %f22734 },    { %r1, %r2 },            { %r3 },                { %f22731, %f22732, %f22733, %f22734 }; 
	// end inline asm
	// begin inline asm
	mma.sync.aligned.m16n8k8.row.col.f32.bf16.bf16.f32    { %f22723, %f22724, %f22725, %f22726 },    { %r1, %r2 },            { %r3 },                { %f22723, %f22724, %f22725, %f22726 }; 
	// end inline asm
	// begin inline asm
	mma.sync.aligned.m16n8k8.row.col.f32.bf16.bf16.f32    { %f22731, %f22732, %f22733, %f22734 },    { %r1, %r2 },            { %r3 },                { %f22731, %f22732, %f22733, %f22734 }; 
	// end inline asm
	// begin inline asm
	mma.sync.aligned.m16n8k8.row.col.f32.bf16.bf16.f32    { %f22723, %f22724, %f22725, %f22726 },    { %r1, %r2 },            { %r3 },                { %f22723, %f22724, %f22725, %f22726 }; 
	// end inline asm
	// begin inline asm
	mma.sync.aligned.m16n8k8.row.col.f32.bf16.bf16.f32    { %f22731, %f22732, %f22733, %f22734 },    { %r1, %r2 },            { %r3 },                { %f22731, %f22732, %f22733, %f22734 }; 
	// end inline asm
	// begin inline asm
	mma.sync.aligned.m16n8k8.row.col.f32.bf16.bf16.f32    { %f22723, %f22724, %f22725, %f22726 },    { %r1, %r2 },            { %r3 },                { %f22723, %f22724, %f22725, %f22726 }; 
	// end inline asm
	// begin inline asm
	mma.sync.aligned.m16n8k8.row.col.f32.bf16.bf16.f32    { %f22731, %f22732, %f22733, %f22734 },    { %r1, %r2 },            { %r3 },                { %f22731, %f22732, %f22733, %f22734 }; 
	// end inline asm
	// begin inline asm
	mma.sync.aligned.m16n8k8.row.col.f32.bf16.bf16.f32    { %f22723, %f22724, %f22725, %f22726 },    { %r1, %r2 },            { %r3 },                { %f22723, %f22724, %f22725, %f22726 }; 
	// end inline asm
	// begin inline asm
	mma.sync.aligned.m16n8k8.row.col.f32.bf16.bf16.f32    { %f22731, %f22732, %f22733, %f22734 },    { %r1, %r2 },            { %r3 },                { %f22731, %f22732, %f22733, %f22734 }; 
	// end inline asm
	// begin inline asm
	mma.sync.aligned.m16n8k8.row.col.f32.bf16.bf16.f32    { %f22723, %f22724, %f22725, %f22726 },    { %r1, %r2 },            { %r3 },                { %f22723, %f22724, %f22725, %f22726 }; 
	// end inline asm
	// begin inline asm
	mma.sync.aligned.m16n8k8.row.col.f32.bf16.bf16.f32    { %f22731, %f22732, %f22733, %f22734 },    { %r1, %r2 },            { %r3 },                { %f22731, %f22732, %f22733, %f22734 }; 
	// end inline asm
	// begin inline asm
	mma.sync.aligned.m16n8k8.row.col.f32.bf16.bf16.f32    { %f22723, %f22724, %f22725, %f22726 },    { %r1, %r2 },            { %r3 },                { %f22723, %f22724, %f22725, %f22726 }; 
	// end inline asm
	// begin inline asm
	mma.sync.aligned.m16n8k8.row.col.f32.bf16.bf16.f32    { %f22731, %f22732, %f22733, %f22734 },    { %r1, %r2 },            { %r3 },                { %f22731, %f22732, %f22733, %f22734 }; 
	// end inline asm
	// begin inline asm
	mma.sync.aligned.m16n8k8.row.col.f32.bf16.bf16.f32    { %f22723, %f22724, %f22725, %f22726 },    { %r1, %r2 },            { %r3 },                { %f22723, %f22724, %f22725, %f22726 }; 
	// end inline asm
	// begin inline asm
	mma.sync.aligned.m16n8k8.row.col.f32.bf16.bf16.f32    { %f22731, %f22732, %f22733, %f22734 },    { %r1, %r2 },            { %r3 },                { %f22731, %f22732, %f22733, %f22734 }; 
	// end inline asm
	// begin inline asm
	mma.sync.aligned.m16n8k8.row.col.f32.bf16.bf16.f32    { %f22723, %f22724, %f22725, %f22726 },    { %r1, %r2 },            { %r3 },                { %f22723, %f22724, %f22725, %f22726 }; 
	// end inline asm
	// begin inline asm
	mma.sync.aligned.m16n8k8.row.col.f32.bf16.bf16.f32    { %f22731, %f22732, %f22733, %f22734 },    { %r1, %r2 },            { %r3 },                { %f22731, %f22732, %f22733, %f22734 }; 
	// end inline asm
	// begin inline asm
	mma.sync.aligned.m16n8k8.row.col.f32.bf16.bf16.f32    { %f22723, %f22724, %f22725, %f22726 },    { %r1, %r2 },            { %r3 },                { %f22723, %f22724, %f22725, %f22726 }; 
	// end inline asm
	// begin inline asm
	mma.sync.aligned.m16n8k8.row.col.f32.bf16.bf16.f32    { %f22731, %f22732, %f22733, %f22734 },    { %r1, %r2 },            { %r3 },                { %f22731, %f22732, %f22733, %f22734 }; 
	// end inline asm
	// begin inline asm
	mma.sync.aligned.m16n8k8.row.col.f32.bf16.bf16.f32    { %f22723, %f22724, %f22725, %f22726 },    { %r1, %r2 },            { %r3 },                { %f22723, %f22724, %f22725, %f22726 }; 
	// end inline asm
	// begin inline asm
	mma.sync.aligned.m16n8k8.row.col.f32.bf16.bf16.f32    { %f22731, %f22732, %f22733, %f22734 },    { %r1, %r2 },            { %r3 },                { %f22731, %f22732, %f22733, %f22734 }; 
	// end inline asm
	// begin inline asm
	mma.sync.aligned.m16n8k8.row.col.f32.bf16.bf16.f32    { %f22723, %f22724, %f22725, %f22726 },    { %r1, %r2 },            { %r3 },                { %f22723, %f22724, %f22725, %f22726 }; 
	// end inline asm
	// begin inline asm
	mma.sync.aligned.m16n8k8.row.col.f32.bf16.bf16.f32    { %f22731, %f22732, %f22733, %f22734 },    { %r1, %r2 },            { %r3 },                { %f22731, %f22732, %f22733, %f22734 }; 
	// end inline asm
	// begin inline asm
	mma.sync.aligned.m16n8k8.row.col.f32.bf16.bf16.f32    { %f22723, %f22724, %f22725, %f22726 },    { %r1, %r2 },            { %r3 },                { %f22723, %f22724, %f22725, %f22726 }; 
	// end inline asm
	// begin inline asm
	mma.sync.aligned.m16n8k8.row.col.f32.bf16.bf16.f32    { %f22731, %f22732, %f22733, %f22734 },    { %r1, %r2 },            { %r3 },                { %f22731, %f22732, %f22733, %f22734 }; 
	// end inline asm
	// begin inline asm
	mma.sync.aligned.m16n8k8.row.col.f32.bf16.bf16.f32    { %f22723, %f22724, %f22725, %f22726 },    { %r1, %r2 },            { %r3 },                { %f22723, %f22724, %f22725, %f22726 }; 
	// end inline asm
	// begin inline asm
	mma.sync.aligned.m16n8k8.row.col.f32.bf16.bf16.f32    { %f22731, %f22732, %f22733, %f22734 },    { %r1, %r2 },            { %r3 },                { %f22731, %f22732, %f22733, %f22734 }; 
	// end inline asm
	// begin inline asm
	mma.sync.aligned.m16n8k8.row.col.f32.bf16.bf16.f32    { %f22723, %f22724, %f22725, %f22726 },    { %r1, %r2 },            { %r3 },                { %f22723, %f22724, %f22725, %f22726 }; 
	// end inline asm
	// begin inline asm
	mma.sync.aligned.m16n8k8.row.col.f32.bf16.bf16.f32    { %f22731, %f22732, %f22733, %f22734 },    { %r1, %r2 },            { %r3 },                { %f22731, %f22732, %f22733, %f22734 }; 
	// end inline asm
	// begin inline asm
	mma.sync.aligned.m16n8k8.row.col.f32.bf16.bf16.f32    { %f22723, %f22724, %f22725, %f22726 },    { %r1, %r2 },            { %r3 },                { %f22723, %f22724, %f22725, %f22726 }; 
	// end inline asm
	// begin inline asm
	mma.sync.aligned.m16n8k8.row.col.f32.bf16.bf16.f32    { %f22731, %f22732, %f22733, %f22734 },    { %r1, %r2 },            { %r3 },                { %f22731, %f22732, %f22733, %f22734 }; 
	// end inline asm
	// begin inline asm
	mma.sync.aligned.m16n8k8.row.col.f32.bf16.bf16.f32    { %f22723, %f22724, %f22725, %f22726 },    { %r1, %r2 },            { %r3 },                { %f22723, %f22724, %f22725, %f22726 }; 
	// end inline asm
	// begin inline asm
	mma.sync.aligned.m16n8k8.row.col.f32.bf16.bf16.f32    { %f22731, %f22732, %f22733, %f22734 },    { %r1, %r2 },            { %r3 },                { %f22731, %f22732, %f22733, %f22734 }; 
	// end inline asm
	// begin inline asm
	mma.sync.aligned.m16n8k8.row.col.f32.bf16.bf16.f32    { %f22723, %f22724, %f22725, %f22726 },    { %r1, %r2 },            { %r3 },                { %f22723, %f22724, %f22725, %f22726 }; 
	// end inline asm
	// begin inline asm
	mma.sync.aligned.m16n8k8.row.col.f32.bf16.bf16.f32    { %f22731, %f22732, %f22733, %f22734 },    { %r1, %r2 },            { %r3 },                { %f22731, %f22732, %f22733, %f22734 }; 
	// end inline asm
	// begin inline asm
	mma.sync.aligned.m16n8k8.row.col.f32.bf16.bf16.f32    { %f22723, %f22724, %f22725, %f22726 },    { %r1, %r2 },            { %r3 },                { %f22723, %f22724, %f22725, %f22726 }; 
	// end inline asm
	// begin inline asm
	mma.sync.aligned.m16n8k8.row.col.f32.bf16.bf16.f32    { %f22731, %f22732, %f22733, %f22734 },    { %r1, %r2 },            { %r3 },                { %f22731, %f22732, %f22733, %f22734 }; 
	// end inline asm
	// begin inline asm
	mma.sync.aligned.m16n8k8.row.col.f32.bf16.bf16.f32    { %f22723, %f22724, %f22725, %f22726 },    { %r1, %r2 },            { %r3 },                { %f22723, %f22724, %f22725, %f22726 }; 
	// end inline asm
	// begin inline asm
	mma.sync.aligned.m16n8k8.row.col.f32.bf16.bf16.f32    { %f22731, %f22732, %f22733, %f22734 },    { %r1, %r2 },            { %r3 },                { %f22731, %f22732, %f22733, %f22734 }; 
	// end inline asm
	// begin inline asm
	mma.sync.aligned.m16n8k8.row.col.f32.bf16.bf16.f32    { %f22723, %f22724, %f22725, %f22726 },    { %r1, %r2 },            { %r3 },                { %f22723, %f22724, %f22725, %f22726 }; 
	// end inline asm
	// begin inline asm
	mma.sync.aligned.m16n8k8.row.col.f32.bf16.bf16.f32    { %f22731, %f22732, %f22733, %f22734 },    { %r1, %r2 },            { %r3 },                { %f22731, %f22732, %f22733, %f22734 }; 
	// end inline asm
	// begin inline asm
	mma.sync.aligned.m16n8k8.row.col.f32.bf16.bf16.f32    { %f22723, %f22724, %f22725, %f22726 },    { %r1, %r2 },            { %r3 },                { %f22723, %f22724, %f22725, %f22726 }; 
	// end inline asm
	// begin inline asm
	mma.sync.aligned.m16n8k8.row.col.f32.bf16.bf16.f32    { %f22731, %f22732, %f22733, %f22734 },    { %r1, %r2 },            { %r3 },                { %f22731, %f22732, %f22733, %f22734 }; 
	// end inline asm
	// begin inline asm
	mma.sync.aligned.m16n8k8.row.col.f32.bf16.bf16.f32    { %f22723, %f22724, %f22725, %f22726 },    { %r1, %r2 },            { %r3 },                { %f22723, %f22724, %f22725, %f22726 }; 
	// end inline asm
	// begin inline asm
	mma.sync.aligned.m16n8k8.row.col.f32.bf16.bf16.f32    { %f22731, %f22732, %f22733, %f22734 },    { %r1, %r2 },            { %r3 },                { %f22731, %f22732, %f22733, %f22734 }; 
	// end inline asm
	// begin inline asm
	mma.sync.aligned.m16n8k8.row.col.f32.bf16.bf16.f32    { %f22723, %f22724, %f22725, %f22726 },    { %r1, %r2 },            { %r3 },                { %f22723, %f22724, %f22725, %f22726 }; 
	// end inline asm
	// begin inline asm
	mma.sync.aligned.m16n8k8.row.col.f32.bf16.bf16.f32    { %f22731, %f22732, %f22733, %f22734 },    { %r1, %r2 },            { %r3 },                { %f22731, %f22732, %f22733, %f22734 }; 
	// end inline asm
	// begin inline asm
	mma.sync.aligned.m16n8k8.row.col.f32.bf16.bf16.f32    { %f22723, %f22724, %f22725, %f22726 },    { %r1, %r2 },            { %r3 },                { %f22723, %f22724, %f22725, %f22726 }; 
	// end inline asm
	// begin inline asm
	mma.sync.aligned.m16n8k8.row.col.f32.bf16.bf16.f32    { %f22731, %f22732, %f22733, %f22734 },    { %r1, %r2 },            { %r3 },                { %f22731, %f22732, %f22733, %f22734 }; 
	// end inline asm
	// begin inline asm
	mma.sync.aligned.m16n8k8.row.col.f32.bf16.bf16.f32    { %f22723, %f22724, %f22725, %f22726 },    { %r1, %r2 },            { %r3 },                { %f22723, %f22724, %f22725, %f22726 }; 
	// end inline asm
	// begin inline asm
	mma.sync.aligned.m16n8k8.row.col.f32.bf16.bf16.f32    { %f22731, %f22732, %f22733, %f22734 },    { %r1, %r2 },            { %r3 },                { %f22731, %f22732, %f22733, %f22734 }; 
	// end inline asm
	// begin inline asm
	mma.sync.aligned.m16n8k8.row.col.f32.bf16.bf16.f32    { %f22723, %f22724, %f22725, %f22726 },    { %r1, %r2 },            { %r3 },                { %f22723, %f22724, %f22725, %f22726 }; 
	// end inline asm
	// begin inline asm
	mma.sync.aligned.m16n8k8.row.col.f32.bf16.bf16.f32    { %f22731, %f22732, %f22733, %f22734 },    { %r1, %r2 },            { %r3 },                { %f22731, %f22732, %f22733, %f22734 }; 
	// end inline asm
	// begin inline asm
	mma.sync.aligned.m16n8k8.row.col.f32.bf16.bf16.f32    { %f22723, %f22724, %f22725, %f22726 },    { %r1, %r2 },            { %r3 },                { %f22723, %f22724, %f22725, %f22726 }; 
	// end inline asm
	// begin inline asm
	mma.sync.aligned.m16n8k8.row.col.f32.bf16.bf16.f32    { %f22731, %f22732, %f22733, %f22734 },    { %r1, %r2 },            { %r3 },                { %f22731, %f22732, %f22733, %f22734 }; 
	// end inline asm
	// begin inline asm
	mma.sync.aligned.m16n8k8.row.col.f32.bf16.bf16.f32    { %f22723, %f22724, %f22725, %f22726 },    { %r1, %r2 },            { %r3 },                { %f22723, %f22724, %f22725, %f22726 }; 
	// end inline asm
	// begin inline asm
	mma.sync.aligned.m16n8k8.row.col.f32.bf16.bf16.f32    { %f22731, %f22732, %f22733, %f22734 },    { %r1, %r2 },            { %r3 },                { %f22731, %f22732, %f22733, %f22734 }; 
	// end inline asm
	// begin inline asm
	mma.sync.aligned.m16n8k8.row.col.f32.bf16.bf16.f32    { %f22723, %f22724, %f22725, %f22726 },    { %r1, %r2 },            { %r3 },                { %f22723, %f22724, %f22725, %f22726 }; 
	// end inline asm
	// begin inline asm
	mma.sync.aligned.m16n8k8.row.col.f32.bf16.bf16.f32    { %f22731, %f22732, %f22733, %f22734 },    { %r1, %r2 },            { %r3 },                { %f22731, %f22732, %f22733, %f22734 }; 
	// end inline asm
	// begin inline asm
	mma.sync.aligned.m16n8k8.row.col.f32.bf16.bf16.f32    { %f22723, %f22724, %f22725, %f22726 },    { %r1, %r2 },            { %r3 },                { %f22723, %f22724, %f22725, %f22726 }; 
	// end inline asm
	// begin inline asm
	mma.sync.aligned.m16n8k8.row.col.f32.bf16.bf16.f32    { %f22731, %f22732, %f22733, %f22734 },    { %r1, %r2 },            { %r3 },                { %f22731, %f22732, %f22733, %f22734 }; 
	// end inline asm
	// begin inline asm
	mma.sync.aligned.m16n8k8.row.col.f32.bf16.bf16.f32    { %f22723, %f22724, %f22725, %f22726 },    { %r1, %r2 },            { %r3 },                { %f22723, %f22724, %f22725, %f22726 }; 
	// end inline asm
	// begin inline asm
	mma.sync.aligned.m16n8k8.row.col.f32.bf16.bf16.f32    { %f22731, %f22732, %f22733, %f22734 },    { %r1, %r2 },            { %r3 },                { %f22731, %f22732, %f22733, %f22734 }; 
	// end inline asm
	// begin inline asm
	mma.sync.aligned.m16n8k8.row.col.f32.bf16.bf16.f32    { %f22723, %f22724, %f22725, %f22726 },    { %r1, %r2 },            { %r3 },                { %f22723, %f22724, %f22725, %f22726 }; 
	// end inline asm
	// begin inline asm
	mma.sync.aligned.m16n8k8.row.col.f32.bf16.bf16.f32    { %f22731, %f22732, %f22733, %f22734 },    { %r1, %r2 },            { %r3 },                { %f22731, %f22732, %f22733, %f22734 }; 
	// end inline asm
	// begin inline asm
	mma.sync.aligned.m16n8k8.row.col.f32.bf16.bf16.f32    { %f22723, %f22724, %f22725, %f22726 },    { %r1, %r2 },            { %r3 },                { %f22723, %f22724, %f22725, %f22726 }; 
	// end inline asm
	// begin inline asm
	mma.sync.aligned.m16n8k8.row.col.f32.bf16.bf16.f32    { %f22731, %f22732, %f22733, %f22734 },    { %r1, %r2 },            { %r3 },                { %f22731, %f22732, %f22733, %f22734 }; 
	// end inline asm
	// begin inline asm
	mma.sync.aligned.m16n8k8.row.col.f32.bf16.bf16.f32    { %f22723, %f22724, %f22725, %f22726 },    { %r1, %r2 },            { %r3 },                { %f22723, %f22724, %f22725, %f22726 }; 
	// end inline asm
	// begin inline asm
	mma.sync.aligned.m16n8k8.row.col.f32.bf16.bf16.f32    { %f22731, %f22732, %f22733, %f22734 },    { %r1, %r2 },            { %r3 },                { %f22731, %f22732, %f22733, %f22734 }; 
	// end inline asm
	// begin inline asm
	mma.sync.aligned.m16n8k8.row.col.f32.bf16.bf16.f32    { %f22723, %f22724, %f22725, %f22726 },    { %r1, %r2 },            { %r3 },                { %f22723, %f22724, %f22725, %f22726 }; 
	// end inline asm
	// begin inline asm
	mma.sync.aligned.m16n8k8.row.col.f32.bf16.bf16.f32    { %f22731, %f22732, %f22733, %f22734 },    { %r1, %r2 },            { %r3 },                { %f22731, %f22732, %f22733, %f22734 }; 
	// end inline asm
	// begin inline asm
	mma.sync.aligned.m16n8k8.row.col.f32.bf16.bf16.f32    { %f22723, %f22724, %f22725, %f22726 },    { %r1, %r2 },            { %r3 },                { %f22723, %f22724, %f22725, %f22726 }; 
	// end inline asm
	// begin inline asm
	mma.sync.aligned.m16n8k8.row.col.f32.bf16.bf16.f32    { %f22731, %f22732, %f22733, %f22734 },    { %r1, %r2 },            { %r3 },                { %f22731, %f22732, %f22733, %f22734 }; 
	// end inline asm
	// begin inline asm
	mma.sync.aligned.m16n8k8.row.col.f32.bf16.bf16.f32    { %f22723, %f22724, %f22725, %f22726 },    { %r1, %r2 },            { %r3 },                { %f22723, %f22724, %f22725, %f22726 }; 
	// end inline asm
	// begin inline asm
	mma.sync.aligned.m16n8k8.row.col.f32.bf16.bf16.f32    { %f22731, %f22732, %f22733, %f22734 },    { %r1, %r2 },            { %r3 },                { %f22731, %f22732, %f22733, %f22734 }; 
	// end inline asm
	// begin inline asm
	mma.sync.aligned.m16n8k8.row.col.f32.bf16.bf16.f32    { %f22723, %f22724, %f22725, %f22726 },    { %r1, %r2 },            { %r3 },                { %f22723, %f22724, %f22725, %f22726 }; 
	// end inline asm
	// begin inline asm
	mma.sync.aligned.m16n8k8.row.col.f32.bf16.bf16.f32    { %f22731, %f22732, %f22733, %f22734 },    { %r1, %r2 },            { %r3 },                { %f22731, %f22732, %f22733, %f22734 }; 
	// end inline asm
	// begin inline asm
	mma.sync.aligned.m16n8k8.row.col.f32.bf16.bf16.f32    { %f22723, %f22724, %f22725, %f22726 },    { %r1, %r2 },            { %r3 },                { %f22723, %f22724, %f22725, %f22726 }; 
	// end inline asm
	// begin inline asm
	mma.sync.aligned.m16n8k8.row.col.f32.bf16.bf16.f32    { %f22731, %f22732, %f22733, %f22734 },    { %r1, %r2 },            { %r3 },                { %f22731, %f22732, %f22733, %f22734 }; 
	// end inline asm
	// begin inline asm
	mma.sync.aligned.m16n8k8.row.col.f32.bf16.bf16.f32    { %f22723, %f22724, %f22725, %f22726 },    { %r1, %r2 },            { %r3 },                { %f22723, %f22724, %f22725, %f22726 }; 
	// end inline asm
	// begin inline asm
	mma.sync.aligned.m16n8k8.row.col.f32.bf16.bf16.f32    { %f22731, %f22732, %f22733, %f22734 },    { %r1, %r2 },            { %r3 },                { %f22731, %f22732, %f22733, %f22734 }; 
	// end inline asm
	// begin inline asm
	mma.sync.aligned.m16n8k8.row.col.f32.bf16.bf16.f32    { %f22723, %f22724, %f22725, %f22726 },    { %r1, %r2 },            { %r3 },                { %f22723, %f22724, %f22725, %f22726 }; 
	// end inline asm
	// begin inline asm
	mma.sync.aligned.m16n8k8.row.col.f32.bf16.bf16.f32    { %f22731, %f22732, %f22733, %f22734 },    { %r1, %r2 },            { %r3 },                { %f22731, %f22732, %f22733, %f22734 }; 
	// end inline asm
	// begin inline asm
	mma.sync.aligned.m16n8k8.row.col.f32.bf16.bf16.f32    { %f22723, %f22724, %f22725, %f22726 },    { %r1, %r2 },            { %r3 },                { %f22723, %f22724, %f22725, %f22726 }; 
	// end inline asm
	// begin inline asm
	mma.sync.aligned.m16n8k8.row.col.f32.bf16.bf16.f32    { %f22731, %f22732, %f22733, %f22734 },    { %r1, %r2 },            { %r3 },                { %f22731, %f22732, %f22733, %f22734 }; 
	// end inline asm
	// begin inline asm
	mma.sync.aligned.m16n8k8.row.col.f32.bf16.bf16.f32    { %f22723, %f22724, %f22725, %f22726 },    { %r1, %r2 },            { %r3 },                { %f22723, %f22724, %f22725, %f22726 }; 
	// end inline asm
	// begin inline asm
	mma.sync.aligned.m16n8k8.row.col.f32.bf16.bf16.f32    { %f22731, %f22732, %f22733, %f22734 },    { %r1, %r2 },            { %r3 },                { %f22731, %f22732, %f22733, %f22734 }; 
	// end inline asm
	// begin inline asm
	mma.sync.aligned.m16n8k8.row.col.f32.bf16.bf16.f32    { %f22723, %f22724, %f22725, %f22726 },    { %r1, %r2 },            { %r3 },                { %f22723, %f22724, %f22725, %f22726 }; 
	// end inline asm
	// begin inline asm
	mma.sync.aligned.m16n8k8.row.col.f32.bf16.bf16.f32    { %f22731, %f22732, %f22733, %f22734 },    { %r1, %r2 },            { %r3 },                { %f22731, %f22732, %f22733, %f22734 }; 
	// end inline asm
	// begin inline asm
	mma.sync.aligned.m16n8k8.row.col.f32.bf16.bf16.f32    { %f22723, %f22724, %f22725, %f22726 },    { %r1, %r2 },            { %r3 },                { %f22723, %f22724, %f22725, %f22726 }; 
	// end inline asm
	// begin inline asm
	mma.sync.aligned.m16n8k8.row.col.f32.bf16.bf16.f32    { %f22731, %f22732, %f22733, %f22734 },    { %r1, %r2 },            { %r3 },                { %f22731, %f22732, %f22733, %f22734 }; 
	// end inline asm
	// begin inline asm
	mma.sync.aligned.m16n8k8.row.col.f32.bf16.bf16.f32    { %f22723, %f22724, %f22725, %f22726 },    { %r1, %r2 },            { %r3 },                { %f22723, %f22724, %f22725, %f22726 }; 
	// end inline asm
	// begin inline asm
	mma.sync.aligned.m16n8k8.row.col.f32.bf16.bf16.f32    { %f22731, %f22732, %f22733, %f22734 },    { %r1, %r2 },            { %r3 },                { %f22731, %f22732, %f22733, %f22734 }; 
	// end inline asm
	// begin inline asm
	mma.sync.aligned.m16n8k8.row.col.f32.bf16.bf16.f32    { %f22723, %f22724, %f22725, %f22726 },    { %r1, %r2 },            { %r3 },                { %f22723, %f22724, %f22725, %f22726 }; 
	// end inline asm
	// begin inline asm
	mma.sync.aligned.m16n8k8.row.col.f32.bf16.bf16.f32    { %f22731, %f22732, %f22733, %f22734 },    { %r1, %r2 },            { %r3 },                { %f22731, %f22732, %f22733, %f22734 }; 
	// end inline asm
	// begin inline asm
	mma.sync.aligned.m16n8k8.row.col.f32.bf16.bf16.f32    { %f22723, %f22724, %f22725, %f22726 },    { %r1, %r2 },            { %r3 },                { %f22723, %f22724, %f22725, %f22726 }; 
	// end inline asm
	// begin inline asm
	mma.sync.aligned.m16n8k8.row.col.f32.bf16.bf16.f32    { %f22731, %f22732, %f22733, %f22734 },    { %r1, %r2 },            { %r3 },                { %f22731, %f22732, %f22733, %f22734 }; 
	// end inline asm
	// begin inline asm
	mma.sync.aligned.m16n8k8.row.col.f32.bf16.bf16.f32    { %f22723, %f22724, %f22725, %f22726 },    { %r1, %r2 },            { %r3 },                { %f22723, %f22724, %f22725, %f22726 }; 
	// end inline asm
	// begin inline asm
	mma.sync.aligned.m16n8k8.row.col.f32.bf16.bf16.f32    { %f22731, %f22732, %f22733, %f22734 },    { %r1, %r2 },            { %r3 },                { %f22731, %f22732, %f22733, %f22734 }; 
	// end inline asm
	// begin inline asm
	mma.sync.aligned.m16n8k8.row.col.f32.bf16.bf16.f32    { %f22723, %f22724, %f22725, %f22726 },    { %r1, %r2 },            { %r3 },                { %f22723, %f22724, %f22725, %f22726 }; 
	// end inline asm
	// begin inline asm
	mma.sync.aligned.m16n8k8.row.col.f32.bf16.bf16.f32    { %f22731, %f22732, %f22733, %f22734 },    { %r1, %r2 },            { %r3 },                { %f22731, %f22732, %f22733, %f22734 }; 
	// end inline asm
	// begin inline asm
	mma.sync.aligned.m16n8k8.row.col.f32.bf16.bf16.f32    { %f22723, %f22724, %f22725, %f22726 },    { %r1, %r2 },            { %r3 },                { %f22723, %f22724, %f22725, %f22726 }; 
	// end inline asm
	// begin inline asm
	mma.sync.aligned.m16n8k8.row.col.f32.bf16.bf16.f32    { %f22731, %f22732, %f22733, %f22734 },    { %r1, %r2 },            { %r3 },                { %f22731, %f22732, %f22733, %f22734 }; 
	// end inline asm
	// begin inline asm
	mma.sync.aligned.m16n8k8.row.col.f32.bf16.bf16.f32    { %f22723, %f22724, %f22725, %f22726 },    { %r1, %r2 },            { %r3 },                { %f22723, %f22724, %f22725, %f22726 }; 
	// end inline asm
	// begin inline asm
	mma.sync.aligned.m16n8k8.row.col.f32.bf16.bf16.f32    { %f22731, %f22732, %f22733, %f22734 },    { %r1, %r2 },            { %r3 },                { %f22731, %f22732, %f22733, %f22734 }; 
	// end inline asm
	// begin inline asm
	mma.sync.aligned.m16n8k8.row.col.f32.bf16.bf16.f32    { %f22723, %f22724, %f22725, %f22726 },    { %r1, %r2 },            { %r3 },                { %f22723, %f22724, %f22725, %f22726 }; 
	// end inline asm
	// begin inline asm
	mma.sync.aligned.m16n8k8.row.col.f32.bf16.bf16.f32    { %f22731, %f22732, %f22733, %f22734 },    { %r1, %r2 },            { %r3 },                { %f22731, %f22732, %f22733, %f22734 }; 
	// end inline asm
	// begin inline asm
	mma.sync.aligned.m16n8k8.row.col.f32.bf16.bf16.f32    { %f22723, %f22724, %f22725, %f22726 },    { %r1, %r2 },            { %r3 },                { %f22723, %f22724, %f22725, %f22726 }; 
	// end inline asm
	// begin inline asm
	mma.sync.aligned.m16n8k8.row.col.f32.bf16.bf16.f32    { %f22731, %f22732, %f22733, %f22734 },    { %r1, %r2 },            { %r3 },                { %f22731, %f22732, %f22733, %f22734 }; 
	// end inline asm
	// begin inline asm
	mma.sync.aligned.m16n8k8.row.col.f32.bf16.bf16.f32    { %f22723, %f22724, %f22725, %f22726 },    { %r1, %r2 },            { %r3 },                { %f22723, %f22724, %f22725, %f22726 }; 
	// end inline asm
	// begin inline asm
	mma.sync.aligned.m16n8k8.row.col.f32.bf16.bf16.f32    { %f22731, %f22732, %f22733, %f22734 },    { %r1, %r2 },            { %r3 },                { %f22731, %f22732, %f22733, %f22734 }; 
	// end inline asm
	// begin inline asm
	mma.sync.aligned.m16n8k8.row.col.f32.bf16.bf16.f32    { %f22723, %f22724, %f22725, %f22726 },    { %r1, %r2 },            { %r3 },                { %f22723, %f22724, %f22725, %f22726 }; 
	// end inline asm
	// begin inline asm
	mma.sync.aligned.m16n8k8.row.col.f32.bf16.bf16.f32    { %f22731, %f22732, %f22733, %f22734 },    { %r1, %r2 },            { %r3 },                { %f22731, %f22732, %f22733, %f22734 }; 
	// end inline asm
	// begin inline asm
	mma.sync.aligned.m16n8k8.row.col.f32.bf16.bf16.f32    { %f22723, %f22724, %f22725, %f22726 },    { %r1, %r2 },            { %r3 },                { %f22723, %f22724, %f22725, %f22726 }; 
	// end inline asm
	// begin inline asm
	mma.sync.aligned.m16n8k8.row.col.f32.bf16.bf16.f32    { %f22731, %f22732, %f22733, %f22734 },    { %r1, %r2 },            { %r3 },                { %f22731, %f22732, %f22733, %f22734 }; 
	// end inline asm
	// begin inline asm
	mma.sync.aligned.m16n8k8.row.col.f32.bf16.bf16.f32    { %f22723, %f22724, %f22725, %f22726 },    { %r1, %r2 },            { %r3 },                { %f22723, %f22724, %f22725, %f22726 }; 
	// end inline asm
	// begin inline asm
	mma.sync.aligned.m16n8k8.row.col.f32.bf16.bf16.f32    { %f22731, %f22732, %f22733, %f22734 },    { %r1, %r2 },            { %r3 },                { %f22731, %f22732, %f22733, %f22734 }; 
	// end inline asm
	// begin inline asm
	mma.sync.aligned.m16n8k8.row.col.f32.bf16.bf16.f32    { %f22723, %f22724, %f22725, %f22726 },    { %r1, %r2 },            { %r3 },                { %f22723, %f22724, %f22725, %f22726 }; 
	// end inline asm
	// begin inline asm
	mma.sync.aligned.m16n8k8.row.col.f32.bf16.bf16.f32    { %f22731, %f22732, %f22733, %f22734 },    { %r1, %r2 },            { %r3 },                { %f22731, %f22732, %f22733, %f22734 }; 
	// end inline asm
	// begin inline asm
	mma.sync.aligned.m16n8k8.row.col.f32.bf16.bf16.f32    { %f22723, %f22724, %f22725, %f22726 },    { %r1, %r2 },            { %r3 },                { %f22723, %f22724, %f22725, %f22726 }; 
	// end inline asm
	// begin inline asm
	mma.sync.aligned.m16n8k8.row.col.f32.bf16.bf16.f32    { %f22731, %f22732, %f22733, %f22734 },    { %r1, %r2 },            { %r3 },                { %f22731, %f22732, %f22733, %f22734 }; 
	// end inline asm
	// begin inline asm
	mma.sync.aligned.m16n8k8.row.col.f32.bf16.bf16.f32    { %f22723, %f22724, %f22725, %f22726 },    { %r1, %r2 },            { %r3 },                { %f22723, %f22724, %f22725, %f22726 }; 
	// end inline asm
	// begin inline asm
	mma.sync.aligned.m16n8k8.row.col.f32.bf16.bf16.f32    { %f22731, %f22732, %f22733, %f22734 },    { %r1, %r2 },            { %r3 },                { %f22731, %f22732, %f22733, %f22734 }; 
	// end inline asm
	// begin inline asm
	mma.sync.aligned.m16n8k8.row.col.f32.bf16.bf16.f32    { %f22723, %f22724, %f22725, %f22726 },    { %r1, %r2 },            { %r3 },                { %f22723, %f22724, %f22725, %f22726 }; 
	// end inline asm
	// begin inline asm
	mma.sync.aligned.m16n8k8.row.col.f32.bf16.bf16.f32    { %f22731, %f22732, %f22733, %f22734 },    { %r1, %r2 },            { %r3 },                { %f22731, %f22732, %f22733, %f22734 }; 
	// end inline asm
	// begin inline asm
	mma.sync.aligned.m16n8k8.row.col.f32.bf16.bf16.f32    { %f22723, %f22724, %f22725, %f22726 },    { %r1, %r2 },            { %r3 },                { %f22723, %f22724, %f22725, %f22726 }; 
	// end inline asm
	// begin inline asm
	mma.sync.aligned.m16n8k8.row.col.f32.bf16.bf16.f32    { %f22731, %f22732, %f22733, %f22734 },    { %r1, %r2 },            { %r3 },                { %f22731, %f22732, %f22733, %f22734 }; 
	// end inline asm
	// begin inline asm
	mma.sync.aligned.m16n8k8.row.col.f32.bf16.bf16.f32    { %f22723, %f22724, %f22725, %f22726 },    { %r1, %r2 },            { %r3 },                { %f22723, %f22724, %f22725, %f22726 }; 
	// end inline asm
	// begin inline asm
	mma.sync.aligned.m16n8k8.row.col.f32.bf16.bf16.f32    { %f22731, %f22732, %f22733, %f22734 },    { %r1, %r2 },            { %r3 },                { %f22731, %f22732, %f22733, %f22734 }; 
	// end inline asm
	// begin inline asm
	mma.sync.aligned.m16n8k8.row.col.f32.bf16.bf16.f32    { %f22723, %f22724, %f22725, %f22726 },    { %r1, %r2 },            { %r3 },                { %f22723, %f22724, %f22725, %f22726 }; 
	// end inline asm
	// begin inline asm
	mma.sync.aligned.m16n8k8.row.col.f32.bf16.bf16.f32    { %f22731, %f22732, %f22733, %f22734 },    { %r1, %r2 },            { %r3 },                { %f22731, %f22732, %f22733, %f22734 }; 
	// end inline asm
	// begin inline asm
	mma.sync.aligned.m16n8k8.row.col.f32.bf16.bf16.f32    { %f22723, %f22724, %f22725, %f22726 },    { %r1, %r2 },            { %r3 },                { %f22723, %f22724, %f22725, %f22726 }; 
	// end inline asm
	// begin inline asm
	mma.sync.aligned.m16n8k8.row.col.f32.bf16.bf16.f32    { %f22731, %f22732, %f22733, %f22734 },    { %r1, %r2 },            { %r3 },                { %f22731, %f22732, %f22733, %f22734 }; 
	// end inline asm
	// begin inline asm
	mma.sync.aligned.m16n8k8.row.col.f32.bf16.bf16.f32    { %f22723, %f22724, %f22725, %f22726 },    { %r1, %r2 },            { %r3 },                { %f22723, %f22724, %f22725, %f22726 }; 
	// end inline asm
	// begin inline asm
	mma.sync.aligned.m16n8k8.row.col.f32.bf16.bf16.f32    { %f22731, %f22732, %f22733, %f22734 },    { %r1, %r2 },            { %r3 },                { %f22731, %f22732, %f22733, %f22734 }; 
	// end inline asm
	// begin inline asm
	mma.sync.aligned.m16n8k8.row.col.f32.bf16.bf16.f32    { %f22723, %f22724, %f22725, %f22726 },    { %r1, %r2 },            { %r3 },                { %f22723, %f22724, %f22725, %f22726 }; 
	// end inline asm
	// begin inline asm
	mma.sync.aligned.m16n8k8.row.col.f32.bf16.bf16.f32    { %f22731, %f22732, %f22733, %f22734 },    { %r1, %r2 },            { %r3 },                { %f22731, %f22732, %f22733, %f22734 }; 
	// end inline asm
	// begin inline asm
	mma.sync.aligned.m16n8k8.row.col.f32.bf16.bf16.f32    { %f22723, %f22724, %f22725, %f22726 },    { %r1, %r2 },            { %r3 },                { %f22723, %f22724, %f22725, %f22726 }; 
	// end inline asm
	// begin inline asm
	mma.sync.aligned.m16n8k8.row.col.f32.bf16.bf16.f32    { %f22731, %f22732, %f22733, %f22734 },    { %r1, %r2 },            { %r3 },                { %f22731, %f22732, %f22733, %f22734 }; 
	// end inline asm
	// begin inline asm
	mma.sync.aligned.m16n8k8.row.col.f32.bf16.bf16.f32    { %f22723, %f22724, %f22725, %f22726 },    { %r1, %r2 },            { %r3 },                { %f22723, %f22724, %f22725, %f22726 }; 
	// end inline asm
	// begin inline asm
	mma.sync.aligned.m16n8k8.row.col.f32.bf16.bf16.f32    { %f22731, %f22732, %f22733, %f22734 },    { %r1, %r2 },            { %r3 },                { %f22731, %f22732, %f22733, %f22734 }; 
	// end inline asm
	// begin inline asm
	mma.sync.aligned.m16n8k8.row.col.f32.bf16.bf16.f32    { %f22723, %f22724, %f22725, %f22726 },    { %r1, %r2 },            { %r3 },                { %f22723, %f22724, %f22725, %f22726 }; 
	// end inline asm
	// begin inline asm
	mma.sync.aligned.m16n8k8.row.col.f32.bf16.bf16.f32    { %f22731, %f22732, %f22733, %f22734 },    { %r1, %r2 },            { %r3 },                { %f22731, %f22732, %f22733, %f22734 }; 
	// end inline asm
	// begin inline asm
	mma.sync.aligned.m16n8k8.row.col.f32.bf16.bf16.f32    { %f22723, %f22724, %f22725, %f22726 },    { %r1, %r2 },            { %r3 },                { %f22723, %f22724, %f22725, %f22726 }; 
	// end inline asm
	// begin inline asm
	mma.sync.aligned.m16n8k8.row.col.f32.bf16.bf16.f32    { %f22731, %f22732, %f22733, %f22734 },    { %r1, %r2 },            { %r3 },                { %f22731, %f22732, %f22733, %f22734 }; 
	// end inline asm
	// begin inline asm
	mma.sync.aligned.m16n8k8.row.col.f32.bf16.bf16.f32    { %f22723, %f22724, %f22725, %f22726 },    { %r1, %r2 },            { %r3 },                { %f22723, %f22724, %f22725, %f22726 }; 
	// end inline asm
	// begin inline asm
	mma.sync.aligned.m16n8k8.row.col.f32.bf16.bf16.f32    { %f22731, %f22732, %f22733, %f22734 },    { %r1, %r2 },            { %r3 },                { %f22731, %f22732, %f22733, %f22734 }; 
	// end inline asm
	// begin inline asm
	mma.sync.aligned.m16n8k8.row.col.f32.bf16.bf16.f32    { %f22723, %f22724, %f22725, %f22726 },    { %r1, %r2 },            { %r3 },                { %f22723, %f22724, %f22725, %f22726 }; 
	// end inline asm
	// begin inline asm
	mma.sync.aligned.m16n8k8.row.col.f32.bf16.bf16.f32    { %f22731, %f22732, %f22733, %f22734 },    { %r1, %r2 },            { %r3 },                { %f22731, %f22732, %f22733, %f22734 }; 
	// end inline asm
	// begin inline asm
	mma.sync.aligned.m16n8k8.row.col.f32.bf16.bf16.f32    { %f22723, %f22724, %f22725, %f22726 },    { %r1, %r2 },            { %r3 },                { %f22723, %f22724, %f22725, %f22726 }; 
	// end inline asm
	// begin inline asm
	mma.sync.aligned.m16n8k8.row.col.f32.bf16.bf16.f32    { %f22731, %f22732, %f22733, %f22734 },    { %r1, %r2 },            { %r3 },                { %f22731, %f22732, %f22733, %f22734 }; 
	// end inline asm
	// begin inline asm
	mma.sync.aligned.m16n8k8.row.col.f32.bf16.bf16.f32    { %f22723, %f22724, %f22725, %f22726 },    { %r1, %r2 },            { %r3 },                { %f22723, %f22724, %f22725, %f22726 }; 
	// end inline asm
	// begin inline asm
	mma.sync.aligned.m16n8k8.row.col.f32.bf16.bf16.f32    { %f22731, %f22732, %f22733, %f22734 },    { %r1, %r2 },            { %r3 },                { %f22731, %f22732, %f22733, %f22734 }; 
	// end inline asm
	// begin inline asm
	mma.sync.aligned.m16n8k8.row.col.f32.bf16.bf16.f32    { %f22723, %f22724, %f22725, %f22726 },    { %r1, %r2 },            { %r3 },                { %f22723, %f22724, %f22725, %f22726 }; 
	// end inline asm
	// begin inline asm
	mma.sync.aligned.m16n8k8.row.col.f32.bf16.bf16.f32    { %f22731, %f22732, %f22733, %f22734 },    { %r1, %r2 },            { %r3 },                { %f22731, %f22732, %f22733, %f22734 }; 
	// end inline asm
	// begin inline asm
	mma.sync.aligned.m16n8k8.row.col.f32.bf16.bf16.f32    { %f22723, %f22724, %f22725, %f22726 },    { %r1, %r2 },            { %r3 },                { %f22723, %f22724, %f22725, %f22726 }; 
	// end inline asm
	// begin inline asm
	mma.sync.aligned.m16n8k8.row.col.f32.bf16.bf16.f32    { %f22731, %f22732, %f22733, %f22734 },    { %r1, %r2 },            { %r3 },                { %f22731, %f22732, %f22733, %f22734 }; 
	// end inline asm
	// begin inline asm
	mma.sync.aligned.m16n8k8.row.col.f32.bf16.bf16.f32    { %f22723, %f22724, %f22725, %f22726 },    { %r1, %r2 },            { %r3 },                { %f22723, %f22724, %f22725, %f22726 }; 
	// end inline asm
	// begin inline asm
	mma.sync.aligned.m16n8k8.row.col.f32.bf16.bf16.f32    { %f22731, %f22732, %f22733, %f22734 },    { %r1, %r2 },            { %r3 },                { %f22731, %f22732, %f22733, %f22734 }; 
	// end inline asm
	// begin inline asm
	mma.sync.aligned.m16n8k8.row.col.f32.bf16.bf16.f32    { %f22723, %f22724, %f22725, %f22726 },    { %r1, %r2 },            { %r3 },                { %f22723, %f22724, %f22725, %f22726 }; 
	// end inline asm
	// begin inline asm
	mma.sync.aligned.m16n8k8.row.col.f32.bf16.bf16.f32    { %f22731, %f22732, %f22733, %f22734 },    { %r1, %r2 },            { %r3 },                { %f22731, %f22732, %f22733, %f22734 }; 
	// end inline asm
	// begin inline asm
	mma.sync.aligned.m16n8k8.row.col.f32.bf16.bf16.f32    { %f22723, %f22724, %f22725, %f22726 },    { %r1, %r2 },            { %r3 },                { %f22723, %f22724, %f22725, %f22726 }; 
	// end inline asm
	// begin inline asm
	mma.sync.aligned.m16n8k8.row.col.f32.bf16.bf16.f32    { %f22731, %f22732, %f22733, %f22734 },    { %r1, %r2 },            { %r3 },                { %f22731, %f22732, %f22733, %f22734 }; 
	// end inline asm
	// begin inline asm
	mma.sync.aligned.m16n8k8.row.col.f32.bf16.bf16.f32    { %f22723, %f22724, %f22725, %f22726 },    { %r1, %r2 },            { %r3 },                { %f22723, %f22724, %f22725, %f22726 }; 
	// end inline asm
	// begin inline asm
	mma.sync.aligned.m16n8k8.row.col.f32.bf16.bf16.f32    { %f22731, %f22732, %f22733, %f22734 },    { %r1, %r2 },            { %r3 },                { %f22731, %f22732, %f22733, %f22734 }; 
	// end inline asm
	// begin inline asm
	mma.sync.aligned.m16n8k8.row.col.f32.bf16.bf16.f32    { %f22723, %f22724, %f22725, %f22726 },    { %r1, %r2 },            { %r3 },                { %f22723, %f22724, %f22725, %f22726 }; 
	// end inline asm
	// begin inline asm
	mma.sync.aligned.m16n8k8.row.col.f32.bf16.bf16.f32    { %f22731, %f22732, %f22733, %f22734 },    { %r1, %r2 },            { %r3 },                { %f22731, %f22732, %f22733, %f22734 }; 
	// end inline asm
	// begin inline asm
	mma.sync.aligned.m16n8k8.row.col.f32.bf16.bf16.f32    { %f22723, %f22724, %f22725, %f22726 },    { %r1, %r2 },            { %r3 },                { %f22723, %f22724, %f22725, %f22726 }; 
	// end inline asm
	// begin inline asm
	mma.sync.aligned.m16n8k8.row.col.f32.bf16.bf16.f32    { %f22731, %f22732, %f22733, %f22734 },    { %r1, %r2 },            { %r3 },                { %f22731, %f22732, %f22733, %f22734 }; 
	// end inline asm
	// begin inline asm
	mma.sync.aligned.m16n8k8.row.col.f32.bf16.bf16.f32    { %f22723, %f22724, %f22725, %f22726 },    { %r1, %r2 },            { %r3 },                { %f22723, %f22724, %f22725, %f22726 }; 
	// end inline asm
	// begin inline asm
	mma.sync.aligned.m16n8k8.row.col.f32.bf16.bf16.f32    { %f22731, %f22732, %f22733, %f22734 },    { %r1, %r2 },            { %r3 },                { %f22731, %f22732, %f22733, %f22734 }; 
	// end inline asm
	// begin inline asm
	mma.sync.aligned.m16n8k8.row.col.f32.bf16.bf16.f32    { %f22723, %f22724, %f22725, %f22726 },    { %r1, %r2 },            { %r3 },                { %f22723, %f22724, %f22725, %f22726 }; 
	// end inline asm
	// begin inline asm
	mma.sync.aligned.m16n8k8.row.col.f32.bf16.bf16.f32    { %f22731, %f22732, %f22733, %f22734 },    { %r1, %r2 },            { %r3 },                { %f22731, %f22732, %f22733, %f22734 }; 
	// end inline asm
	// begin inline asm
	mma.sync.aligned.m16n8k8.row.col.f32.bf16.bf16.f32    { %f22723, %f22724, %f22725, %f22726 },    { %r1, %r2 },            { %r3 },                { %f22723, %f22724, %f22725, %f22726 }; 
	// end inline asm
	// begin inline asm
	mma.sync.aligned.m16n8k8.row.col.f32.bf16.bf16.f32    { %f22731, %f22732, %f22733, %f22734 },    { %r1, %r2 },            { %r3 },                { %f22731, %f22732, %f22733, %f22734 }; 
	// end inline asm
	// begin inline asm
	mma.sync.aligned.m16n8k8.row.col.f32.bf16.bf16.f32    { %f22723, %f22724, %f22725, %f22726 },    { %r1, %r2 },            { %r3 },                { %f22723, %f22724, %f22725, %f22726 }; 
	// end inline asm
	// begin inline asm
	mma.sync.aligned.m16n8k8.row.col.f32.bf16.bf16.f32    { %f22731, %f22732, %f22733, %f22734 },    { %r1, %r2 },            { %r3 },                { %f22731, %f22732, %f22733, %f22734 }; 
	// end inline asm
	// begin inline asm
	mma.sync.aligned.m16n8k8.row.col.f32.bf16.bf16.f32    { %f22723, %f22724, %f22725, %f22726 },    { %r1, %r2 },            { %r3 },                { %f22723, %f22724, %f22725, %f22726 }; 
	// end inline asm
	// begin inline asm
	mma.sync.aligned.m16n8k8.row.col.f32.bf16.bf16.f32    { %f22731, %f22732, %f22733, %f22734 },    { %r1, %r2 },            { %r3 },                { %f22731, %f22732, %f22733, %f22734 }; 
	// end inline asm
	// begin inline asm
	mma.sync.aligned.m16n8k8.row.col.f32.bf16.bf16.f32    { %f22723, %f22724, %f22725, %f22726 },    { %r1, %r2 },            { %r3 },                { %f22723, %f22724, %f22725, %f22726 }; 
	// end inline asm
	// begin inline asm
	mma.sync.aligned.m16n8k8.row.col.f32.bf16.bf16.f32    { %f22731, %f22732, %f22733, %f22734 },    { %r1, %r2 },            { %r3 },                { %f22731, %f22732, %f22733, %f22734 }; 
	// end inline asm
	// begin inline asm
	mma.sync.aligned.m16n8k8.row.col.f32.bf16.bf16.f32    { %f22723, %f22724, %f22725, %f22726 },    { %r1, %r2 },            { %r3 },                { %f22723, %f22724, %f22725, %f22726 }; 
	// end inline asm
	// begin inline asm
	mma.sync.aligned.m16n8k8.row.col.f32.bf16.bf16.f32    { %f22731, %f22732, %f22733, %f22734 },    { %r1, %r2 },            { %r3 },                { %f22731, %f22732, %f22733, %f22734 }; 
	// end inline asm
	// begin inline asm
	mma.sync.aligned.m16n8k8.row.col.f32.bf16.bf16.f32    { %f22723, %f22724, %f22725, %f22726 },    { %r1, %r2 },            { %r3 },                { %f22723, %f22724, %f22725, %f22726 }; 
	// end inline asm
	// begin inline asm
	mma.sync.aligned.m16n8k8.row.col.f32.bf16.bf16.f32    { %f22731, %f22732, %f22733, %f22734 },    { %r1, %r2 },            { %r3 },                { %f22731, %f22732, %f22733, %f22734 }; 
	// end inline asm
	// begin inline asm
	mma.sync.aligned.m16n8k8.row.col.f32.bf16.bf16.f32    { %f22723, %f22724, %f22725, %f22726 },    { %r1, %r2 },            { %r3 },                { %f22723, %f22724, %f22725, %f22726 }; 
	// end inline asm
	// begin inline asm
	mma.sync.aligned.m16n8k8.row.col.f32.bf16.bf16.f32    { %f22731, %f22732, %f22733, %f22734 },    { %r1, %r2 },            { %r3 },                { %f22731, %f22732, %f22733, %f22734 }; 
	// end inline asm
	// begin inline asm
	mma.sync.aligned.m16n8k8.row.col.f32.bf16.bf16.f32    { %f22723, %f22724, %f22725, %f22726 },    { %r1, %r2 },            { %r3 },                { %f22723, %f22724, %f22725, %f22726 }; 
	// end inline asm
	// begin inline asm
	mma.sync.aligned.m16n8k8.row.col.f32.bf16.bf16.f32    { %f22731, %f22732, %f22733, %f22734 },    { %r1, %r2 },            { %r3 },                { %f22731, %f22732, %f22733, %f22734 }; 
	// end inline asm
	// begin inline asm
	mma.sync.aligned.m16n8k8.row.col.f32.bf16.bf16.f32    { %f22723, %f22724, %f22725, %f22726 },    { %r1, %r2 },            { %r3 },                { %f22723, %f22724, %f22725, %f22726 }; 
	// end inline asm
	// begin inline asm
	mma.sync.aligned.m16n8k8.row.col.f32.bf16.bf16.f32    { %f22731, %f22732, %f22733, %f22734 },    { %r1, %r2 },            { %r3 },                { %f22731, %f22732, %f22733, %f22734 }; 
	// end inline asm
	// begin inline asm
	mma.sync.aligned.m16n8k8.row.col.f32.bf16.bf16.f32    { %f22723, %f22724, %f22725, %f22726 },    { %r1, %r2 },            { %r3 },                { %f22723, %f22724, %f22725, %f22726 }; 
	// end inline asm
	// begin inline asm
	mma.sync.aligned.m16n8k8.row.col.f32.bf16.bf16.f32    { %f22731, %f22732, %f22733, %f22734 },    { %r1, %r2 },            { %r3 },                { %f22731, %f22732, %f22733, %f22734 }; 
	// end inline asm
	// begin inline asm
	mma.sync.aligned.m16n8k8.row.col.f32.bf16.bf16.f32    { %f22723, %f22724, %f22725, %f22726 },    { %r1, %r2 },            { %r3 },                { %f22723, %f22724, %f22725, %f22726 }; 
	// end inline asm
	// begin inline asm
	mma.sync.aligned.m16n8k8.row.col.f32.bf16.bf16.f32    { %f22731, %f22732, %f22733, %f22734 },    { %r1, %r2 },            { %r3 },                { %f22731, %f22732, %f22733, %f22734 }; 
	// end inline asm
	// begin inline asm
	mma.sync.aligned.m16n8k8.row.col.f32.bf16.bf16.f32    { %f22723, %f22724, %f22725, %f22726 },    { %r1, %r2 },            { %r3 },                { %f22723, %f22724, %f22725, %f22726 }; 
	// end inline asm
	// begin inline asm
	mma.sync.aligned.m16n8k8.row.col.f32.bf16.bf16.f32    { %f22731, %f22732, %f22733, %f22734 },    { %r1, %r2 },            { %r3 },                { %f22731, %f22732, %f22733, %f22734 }; 
	// end inline asm
	// begin inline asm
	mma.sync.aligned.m16n8k8.row.col.f32.bf16.bf16.f32    { %f22723, %f22724, %f22725, %f22726 },    { %r1, %r2 },            { %r3 },                { %f22723, %f22724, %f22725, %f22726 }; 
	// end inline asm
	// begin inline asm
	mma.sync.aligned.m16n8k8.row.col.f32.bf16.bf16.f32    { %f22731, %f22732, %f22733, %f22734 },    { %r1, %r2 },            { %r3 },                { %f22731, %f22732, %f22733, %f22734 }; 
	// end inline asm
	// begin inline asm
	mma.sync.aligned.m16n8k8.row.col.f32.bf16.bf16.f32    { %f22723, %f22724, %f22725, %f22726 },    { %r1, %r2 },            { %r3 },                { %f22723, %f22724, %f22725, %f22726 }; 
	// end inline asm
	// begin inline asm
	mma.sync.aligned.m16n8k8.row.col.f32.bf16.bf16.f32    { %f22731, %f22732, %f22733, %f22734 },    { %r1, %r2 },            { %r3 },                { %f22731, %f22732, %f22733, %f22734 }; 
	// end inline asm
	// begin inline asm
	mma.sync.aligned.m16n8k8.row.col.f32.bf16.bf16.f32    { %f22723, %f22724, %f22725, %f22726 },    { %r1, %r2 },            { %r3 },                { %f22723, %f22724, %f22725, %f22726 }; 
	// end inline asm
	// begin inline asm
	mma.sync.aligned.m16n8k8.row.col.f32.bf16.bf16.f32    { %f22731, %f22732, %f22733, %f22734 },    { %r1, %r2 },            { %r3 },                { %f22731, %f22732, %f22733, %f22734 }; 
	// end inline asm
	// begin inline asm
	mma.sync.aligned.m16n8k8.row.col.f32.bf16.bf16.f32    { %f22723, %f22724, %f22725, %f22726 },    { %r1, %r2 },            { %r3 },                { %f22723, %f22724, %f22725, %f22726 }; 
	// end inline asm
	// begin inline asm
	mma.sync.aligned.m16n8k8.row.col.f32.bf16.bf16.f32    { %f22731, %f22732, %f22733, %f22734 },    { %r1, %r2 },            { %r3 },                { %f22731, %f22732, %f22733, %f22734 }; 
	// end inline asm
	// begin inline asm
	mma.sync.aligned.m16n8k8.row.col.f32.bf16.bf16.f32    { %f22723, %f22724, %f22725, %f22726 },    { %r1, %r2 },            { %r3 },                { %f22723, %f22724, %f22725, %f22726 }; 
	// end inline asm
	// begin inline asm
	mma.sync.aligned.m16n8k8.row.col.f32.bf16.bf16.f32    { %f22731, %f22732, %f22733, %f22734 },    { %r1, %r2 },            { %r3 },                { %f22731, %f22732, %f22733, %f22734 }; 
	// end inline asm
	// begin inline asm
	mma.sync.aligned.m16n8k8.row.col.f32.bf16.bf16.f32    { %f22723, %f22724, %f22725, %f22726 },    { %r1, %r2 },            { %r3 },                { %f22723, %f22724, %f22725, %f22726 }; 
	// end inline asm
	// begin inline asm
	mma.sync.aligned.m16n8k8.row.col.f32.bf16.bf16.f32    { %f22731, %f22732, %f22733, %f22734 },    { %r1, %r2 },            { %r3 },                { %f22731, %f22732, %f22733, %f22734 }; 
	// end inline asm
	// begin inline asm
	mma.sync.aligned.m16n8k8.row.col.f32.bf16.bf16.f32    { %f22723, %f22724, %f22725, %f22726 },    { %r1, %r2 },            { %r3 },                { %f22723, %f22724, %f22725, %f22726 }; 
	// end inline asm
	// begin inline asm
	mma.sync.aligned.m16n8k8.row.col.f32.bf16.bf16.f32    { %f22731, %f22732, %f22733, %f22734 },    { %r1, %r2 },            { %r3 },                { %f22731, %f22732, %f22733, %f22734 }; 
	// end inline asm
	// begin inline asm
	mma.sync.aligned.m16n8k8.row.col.f32.bf16.bf16.f32    { %f22723, %f22724, %f22725, %f22726 },    { %r1, %r2 },            { %r3 },                { %f22723, %f22724, %f22725, %f22726 }; 
	// end inline asm
	// begin inline asm
	mma.sync.aligned.m16n8k8.row.col.f32.bf16.bf16.f32    { %f22731, %f22732, %f22733, %f22734 },    { %r1, %r2 },            { %r3 },                { %f22731, %f22732, %f22733, %f22734 }; 
	// end inline asm
	// begin inline asm
	mma.sync.aligned.m16n8k8.row.col.f32.bf16.bf16.f32    { %f22723, %f22724, %f22725, %f22726 },    { %r1, %r2 },            { %r3 },                { %f22723, %f22724, %f22725, %f22726 }; 
	// end inline asm
	// begin inline asm
	mma.sync.aligned.m16n8k8.row.col.f32.bf16.bf16.f32    { %f22731, %f22732, %f22733, %f22734 },    { %r1, %r2 },            { %r3 },                { %f22731, %f22732, %f22733, %f22734 }; 
	// end inline asm
	// begin inline asm
	mma.sync.aligned.m16n8k8.row.col.f32.bf16.bf16.f32    { %f22723, %f22724, %f22725, %f22726 },    { %r1, %r2 },            { %r3 },                { %f22723, %f22724, %f22725, %f22726 }; 
	// end inline asm
	// begin inline asm
	mma.sync.aligned.m16n8k8.row.col.f32.bf16.bf16.f32    { %f22731, %f22732, %f22733, %f22734 },    { %r1, %r2 },            { %r3 },                { %f22731, %f22732, %f22733, %f22734 }; 
	// end inline asm
	// begin inline asm
	mma.sync.aligned.m16n8k8.row.col.f32.bf16.bf16.f32    { %f22723, %f22724, %f22725, %f22726 },    { %r1, %r2 },            { %r3 },                { %f22723, %f22724, %f22725, %f22726 }; 
	// end inline asm
	// begin inline asm
	mma.sync.aligned.m16n8k8.row.col.f32.bf16.bf16.f32    { %f22731, %f22732, %f22733, %f22734 },    { %r1, %r2 },            { %r3 },                { %f22731, %f22732, %f22733, %f22734 }; 
	// end inline asm
	// begin inline asm
	mma.sync.aligned.m16n8k8.row.col.f32.bf16.bf16.f32    { %f22723, %f22724, %f22725, %f22726 },    { %r1, %r2 },            { %r3 },                { %f22723, %f22724, %f22725, %f22726 }; 
	// end inline asm
	// begin inline asm
	mma.sync.aligned.m16n8k8.row.col.f32.bf16.bf16.f32    { %f22731, %f22732, %f22733, %f22734 },    { %r1, %r2 },            { %r3 },                { %f22731, %f22732, %f22733, %f22734 }; 
	// end inline asm
	// begin inline asm
	mma.sync.aligned.m16n8k8.row.col.f32.bf16.bf16.f32    { %f22723, %f22724, %f22725, %f22726 },    { %r1, %r2 },            { %r3 },                { %f22723, %f22724, %f22725, %f22726 }; 
	// end inline asm
	// begin inline asm
	mma.sync.aligned.m16n8k8.row.col.f32.bf16.bf16.f32    { %f22731, %f22732, %f22733, %f22734 },    { %r1, %r2 },            { %r3 },                { %f22731, %f22732, %f22733, %f22734 }; 
	// end inline asm
	// begin inline asm
	mma.sync.aligned.m16n8k8.row.col.f32.bf16.bf16.f32    { %f22723, %f22724, %f22725, %f22726 },    { %r1, %r2 },            { %r3 },                { %f22723, %f22724, %f22725, %f22726 }; 
	// end inline asm
	// begin inline asm
	mma.sync.aligned.m16n8k8.row.col.f32.bf16.bf16.f32    { %f22731, %f22732, %f22733, %f22734 },    { %r1, %r2 },            { %r3 },                { %f22731, %f22732, %f22733, %f22734 }; 
	// end inline asm
	// begin inline asm
	mma.sync.aligned.m16n8k8.row.col.f32.bf16.bf16.f32    { %f22723, %f22724, %f22725, %f22726 },    { %r1, %r2 },            { %r3 },                { %f22723, %f22724, %f22725, %f22726 }; 
	// end inline asm
	// begin inline asm
	mma.sync.aligned.m16n8k8.row.col.f32.bf16.bf16.f32    { %f22731, %f22732, %f22733, %f22734 },    { %r1, %r2 },            { %r3 },                { %f22731, %f22732, %f22733, %f22734 }; 
	// end inline asm
	// begin inline asm
	mma.sync.aligned.m16n8k8.row.col.f32.bf16.bf16.f32    { %f22723, %f22724, %f22725, %f22726 },    { %r1, %r2 },            { %r3 },                { %f22723, %f22724, %f22725, %f22726 }; 
	// end inline asm
	// begin inline asm
	mma.sync.aligned.m16n8k8.row.col.f32.bf16.bf16.f32    { %f22731, %f22732, %f22733, %f22734 },    { %r1, %r2 },            { %r3 },                { %f22731, %f22732, %f22733, %f22734 }; 
	// end inline asm
	// begin inline asm
	mma.sync.aligned.m16n8k8.row.col.f32.bf16.bf16.f32    { %f22723, %f22724, %f22725, %f22726 },    { %r1, %r2 },            { %r3 },                { %f22723, %f22724, %f22725, %f22726 }; 
	// end inline asm
	// begin inline asm
	mma.sync.aligned.m16n8k8.row.col.f32.bf16.bf16.f32    { %f22731, %f22732, %f22733, %f22734 },    { %r1, %r2 },            { %r3 },                { %f22731, %f22732, %f22733, %f22734 }; 
	// end inline asm
	// begin inline asm
	mma.sync.aligned.m16n8k8.row.col.f32.bf16.bf16.f32    { %f22723, %f22724, %f22725, %f22726 },    { %r1, %r2 },            { %r3 },                { %f22723, %f22724, %f22725, %f22726 }; 
	// end inline asm
	// begin inline asm
	mma.sync.aligned.m16n8k8.row.col.f32.bf16.bf16.f32    { %f22731, %f22732, %f22733, %f22734 },    { %r1, %r2 },            { %r3 },                { %f22731, %f22732, %f22733, %f22734 }; 
	// end inline asm
	// begin inline asm
	mma.sync.aligned.m16n8k8.row.col.f32.bf16.bf16.f32    { %f22723, %f22724, %f22725, %f22726 },    { %r1, %r2 },            { %r3 },                { %f22723, %f22724, %f22725, %f22726 }; 
	// end inline asm
	// begin inline asm
	mma.sync.aligned.m16n8k8.row.col.f32.bf16.bf16.f32    { %f22731, %f22732, %f22733, %f22734 },    { %r1, %r2 },            { %r3 },                { %f22731, %f22732, %f22733, %f22734 }; 
	// end inline asm
	// begin inline asm
	mma.sync.aligned.m16n8k8.row.col.f32.bf16.bf16.f32    { %f22723, %f22724, %f22725, %f22726 },    { %r1, %r2 },            { %r3 },                { %f22723, %f22724, %f22725, %f22726 }; 
	// end inline asm
	// begin inline asm
	mma.sync.aligned.m16n8k8.row.col.f32.bf16.bf16.f32    { %f22731, %f22732, %f22733, %f22734 },    { %r1, %r2 },            { %r3 },                { %f22731, %f22732, %f22733, %f22734 }; 
	// end inline asm
	// begin inline asm
	mma.sync.aligned.m16n8k8.row.col.f32.bf16.bf16.f32    { %f22723, %f22724, %f22725, %f22726 },    { %r1, %r2 },            { %r3 },                { %f22723, %f22724, %f22725, %f22726 }; 
	// end inline asm
	// begin inline asm
	mma.sync.aligned.m16n8k8.row.col.f32.bf16.bf16.f32    { %f22731, %f22732, %f22733, %f22734 },    { %r1, %r2 },            { %r3 },                { %f22731, %f22732, %f22733, %f22734 }; 
	// end inline asm
	// begin inline asm
	mma.sync.aligned.m16n8k8.row.col.f32.bf16.bf16.f32    { %f22723, %f22724, %f22725, %f22726 },    { %r1, %r2 },            { %r3 },                { %f22723, %f22724, %f22725, %f22726 }; 
	// end inline asm
	// begin inline asm
	mma.sync.aligned.m16n8k8.row.col.f32.bf16.bf16.f32    { %f22731, %f22732, %f22733, %f22734 },    { %r1, %r2 },            { %r3 },                { %f22731, %f22732, %f22733, %f22734 }; 
	// end inline asm
	// begin inline asm
	mma.sync.aligned.m16n8k8.row.col.f32.bf16.bf16.f32    { %f22723, %f22724, %f22725, %f22726 },    { %r1, %r2 },            { %r3 },                { %f22723, %f22724, %f22725, %f22726 }; 
	// end inline asm
	// begin inline asm
	mma.sync.aligned.m16n8k8.row.col.f32.bf16.bf16.f32    { %f22731, %f22732, %f22733, %f22734 },    { %r1, %r2 },            { %r3 },                { %f22731, %f22732, %f22733, %f22734 }; 
	// end inline asm
	// begin inline asm
	mma.sync.aligned.m16n8k8.row.col.f32.bf16.bf16.f32    { %f22723, %f22724, %f22725, %f22726 },    { %r1, %r2 },            { %r3 },                { %f22723, %f22724, %f22725, %f22726 }; 
	// end inline asm
	// begin inline asm
	mma.sync.aligned.m16n8k8.row.col.f32.bf16.bf16.f32    { %f22731, %f22732, %f22733, %f22734 },    { %r1, %r2 },            { %r3 },                { %f22731, %f22732, %f22733, %f22734 }; 
	// end inline asm
	// begin inline asm
	mma.sync.aligned.m16n8k8.row.col.f32.bf16.bf16.f32    { %f22723, %f22724, %f22725, %f22726 },    { %r1, %r2 },            { %r3 },                { %f22723, %f22724, %f22725, %f22726 }; 
	// end inline asm
	// begin inline asm
	mma.sync.aligned.m16n8k8.row.col.f32.bf16.bf16.f32    { %f22731, %f22732, %f22733, %f22734 },    { %r1, %r2 },            { %r3 },                { %f22731, %f22732, %f22733, %f22734 }; 
	// end inline asm
	// begin inline asm
	mma.sync.aligned.m16n8k8.row.col.f32.bf16.bf16.f32    { %f22723, %f22724, %f22725, %f22726 },    { %r1, %r2 },            { %r3 },                { %f22723, %f22724, %f22725, %f22726 }; 
	// end inline asm
	// begin inline asm
	mma.sync.aligned.m16n8k8.row.col.f32.bf16.bf16.f32    { %f22731, %f22732, %f22733, %f22734 },    { %r1, %r2 },            { %r3 },                { %f22731, %f22732, %f22733, %f22734 }; 
	// end inline asm
	// begin inline asm
	mma.sync.aligned.m16n8k8.row.col.f32.bf16.bf16.f32    { %f22723, %f22724, %f22725, %f22726 },    { %r1, %r2 },            { %r3 },                { %f22723, %f22724, %f22725, %f22726 }; 
	// end inline asm
	// begin inline asm
	mma.sync.aligned.m16n8k8.row.col.f32.bf16.bf16.f32    { %f22731, %f22732, %f22733, %f22734 },    { %r1, %r2 },            { %r3 },                { %f22731, %f22732, %f22733, %f22734 }; 
	// end inline asm
	// begin inline asm
	mma.sync.aligned.m16n8k8.row.col.f32.bf16.bf16.f32    { %f22723, %f22724, %f22725, %f22726 },    { %r1, %r2 },            { %r3 },                { %f22723, %f22724, %f22725, %f22726 }; 
	// end inline asm
	// begin inline asm
	mma.sync.aligned.m16n8k8.row.col.f32.bf16.bf16.f32    { %f22731, %f22732, %f22733, %f22734 },    { %r1, %r2 },            { %r3 },                { %f22731, %f22732, %f22733, %f22734 }; 
	// end inline asm
	// begin inline asm
	mma.sync.aligned.m16n8k8.row.col.f32.bf16.bf16.f32    { %f22723, %f22724, %f22725, %f22726 },    { %r1, %r2 },            { %r3 },                { %f22723, %f22724, %f22725, %f22726 }; 
	// end inline asm
	// begin inline asm
	mma.sync.aligned.m16n8k8.row.col.f32.bf16.bf16.f32    { %f22731, %f22732, %f22733, %f22734 },    { %r1, %r2 },            { %r3 },                { %f22731, %f22732, %f22733, %f22734 }; 
	// end inline asm
	// begin inline asm
	mma.sync.aligned.m16n8k8.row.col.f32.bf16.bf16.f32    { %f22723, %f22724, %f22725, %f22726 },    { %r1, %r2 },            { %r3 },                { %f22723, %f22724, %f22725, %f22726 }; 
	// end inline asm
	// begin inline asm
	mma.sync.aligned.m16n8k8.row.col.f32.bf16.bf16.f32    { %f22731, %f22732, %f22733, %f22734 },    { %r1, %r2 },            { %r3 },                { %f22731, %f22732, %f22733, %f22734 }; 
	// end inline asm
	// begin inline asm
	mma.sync.aligned.m16n8k8.row.col.f32.bf16.bf16.f32    { %f22723, %f22724, %f22725, %f22726 },    { %r1, %r2 },            { %r3 },                { %f22723, %f22724, %f22725, %f22726 }; 
	// end inline asm
	// begin inline asm
	mma.sync.aligned.m16n8k8.row.col.f32.bf16.bf16.f32    { %f22731, %f22732, %f22733, %f22734 },    { %r1, %r2 },            { %r3 },                { %f22731, %f22732, %f22733, %f22734 }; 
	// end inline asm
	// begin inline asm
	mma.sync.aligned.m16n8k8.row.col.f32.bf16.bf16.f32    { %f22723, %f22724, %f22725, %f22726 },    { %r1, %r2 },            { %r3 },                { %f22723, %f22724, %f22725, %f22726 }; 
	// end inline asm
	// begin inline asm
	mma.sync.aligned.m16n8k8.row.col.f32.bf16.bf16.f32    { %f22731, %f22732, %f22733, %f22734 },    { %r1, %r2 },            { %r3 },                { %f22731, %f22732, %f22733, %f22734 }; 
	// end inline asm
	// begin inline asm
	mma.sync.aligned.m16n8k8.row.col.f32.bf16.bf16.f32    { %f22723, %f22724, %f22725, %f22726 },    { %r1, %r2 },            { %r3 },                { %f22723, %f22724, %f22725, %f22726 }; 
	// end inline asm
	// begin inline asm
	mma.sync.aligned.m16n8k8.row.col.f32.bf16.bf16.f32    { %f22731, %f22732, %f22733, %f22734 },    { %r1, %r2 },            { %r3 },                { %f22731, %f22732, %f22733, %f22734 }; 
	// end inline asm
	// begin inline asm
	mma.sync.aligned.m16n8k8.row.col.f32.bf16.bf16.f32    { %f22723, %f22724, %f22725, %f22726 },    { %r1, %r2 },            { %r3 },                { %f22723, %f22724, %f22725, %f22726 }; 
	// end inline asm
	// begin inline asm
	mma.sync.aligned.m16n8k8.row.col.f32.bf16.bf16.f32    { %f22731, %f22732, %f22733, %f22734 },    { %r1, %r2 },            { %r3 },                { %f22731, %f22732, %f22733, %f22734 }; 
	// end inline asm
	// begin inline asm
	mma.sync.aligned.m16n8k8.row.col.f32.bf16.bf16.f32    { %f22723, %f22724, %f22725, %f22726 },    { %r1, %r2 },            { %r3 },                { %f22723, %f22724, %f22725, %f22726 }; 
	// end inline asm
	// begin inline asm
	mma.sync.aligned.m16n8k8.row.col.f32.bf16.bf16.f32    { %f22731, %f22732, %f22733, %f22734 },    { %r1, %r2 },            { %r3 },                { %f22731, %f22732, %f22733, %f22734 }; 
	// end inline asm
	mov.f32 	%f28403, %f22723;
	mov.f32 	%f28405, %f22725;
	mov.f32 	%f28404, %f22724;
	mov.f32 	%f28406, %f22726;
	// begin inline asm
	mma.sync.aligned.m16n8k8.row.col.f32.bf16.bf16.f32    { %f28403, %f28404, %f28405, %f28406 },    { %r1, %r2 },            { %r3 },                { %f28403, %f28404, %f28405, %f28406 }; 
	// end inline asm
	mov.f32 	%f28412, %f22732;
	mov.f32 	%f28414, %f22734;
	mov.f32 	%f28411, %f22731;
	mov.f32 	%f28413, %f22733;
	// begin inline asm
	mma.sync.aligned.m16n8k8.row.col.f32.bf16.bf16.f32    { %f28411, %f28412, %f28413, %f28414 },    { %r1, %r2 },            { %r3 },                { %f28411, %f28412, %f28413, %f28414 }; 
	// end inline asm
	// begin inline asm
	mma.sync.aligned.m16n8k8.row.col.f32.bf16.bf16.f32    { %f28403, %f28404, %f28405, %f28406 },    { %r1, %r2 },            { %r3 },                { %f28403, %f28404, %f28405, %f28406 }; 
	// end inline asm
	// begin inline asm
	mma.sync.aligned.m16n8k8.row.col.f32.bf16.bf16.f32    { %f28411, %f28412, %f28413, %f28414 },    { %r1, %r2 },            { %r3 },                { %f28411, %f28412, %f28413, %f28414 }; 
	// end inline asm
	// begin inline asm
	mma.sync.aligned.m16n8k8.row.col.f32.bf16.bf16.f32    { %f28403, %f28404, %f28405, %f28406 },    { %r1, %r2 },            { %r3 },                { %f28403, %f28404, %f28405, %f28406 }; 
	// end inline asm
	// begin inline asm
	mma.sync.aligned.m16n8k8.row.col.f32.bf16.bf16.f32    { %f28411, %f28412, %f28413, %f28414 },    { %r1, %r2 },            { %r3 },                { %f28411, %f28412, %f28413, %f28414 }; 
	// end inline asm
	// begin inline asm
	mma.sync.aligned.m16n8k8.row.col.f32.bf16.bf16.f32    { %f28403, %f28404, %f28405, %f28406 },    { %r1, %r2 },            { %r3 },                { %f28403, %f28404, %f28405, %f28406 }; 
	// end inline asm
	// begin inline asm
	mma.sync.aligned.m16n8k8.row.col.f32.bf16.bf16.f32    { %f28411, %f28412, %f28413, %f28414 },    { %r1, %r2 },            { %r3 },                { %f28411, %f28412, %f28413, %f28414 }; 
	// end inline asm
	// begin inline asm
	mma.sync.aligned.m16n8k8.row.col.f32.bf16.bf16.f32    { %f28403, %f28404, %f28405, %f28406 },    { %r1, %r2 },            { %r3 },                { %f28403, %f28404, %f28405, %f28406 }; 
	// end inline asm
	// begin inline asm
	mma.sync.aligned.m16n8k8.row.col.f32.bf16.bf16.f32    { %f28411, %f28412, %f28413, %f28414 },    { %r1, %r2 },            { %r3 },                { %f28411, %f28412, %f28413, %f28414 }; 
	// end inline asm
	// begin inline asm
	mma.sync.aligned.m16n8k8.row.col.f32.bf16.bf16.f32    { %f28403, %f28404, %f28405, %f28406 },    { %r1, %r2 },            { %r3 },                { %f28403, %f28404, %f28405, %f28406 }; 
	// end inline asm
	// begin inline asm
	mma.sync.aligned.m16n8k8.row.col.f32.bf16.bf16.f32    { %f28411, %f28412, %f28413, %f28414 },    { %r1, %r2 },            { %r3 },                { %f28411, %f28412, %f28413, %f28414 }; 
	// end inline asm
	// begin inline asm
	mma.sync.aligned.m16n8k8.row.col.f32.bf16.bf16.f32    { %f28403, %f28404, %f28405, %f28406 },    { %r1, %r2 },            { %r3 },                { %f28403, %f28404, %f28405, %f28406 }; 
	// end inline asm
	// begin inline asm
	mma.sync.aligned.m16n8k8.row.col.f32.bf16.bf16.f32    { %f28411, %f28412, %f28413, %f28414 },    { %r1, %r2 },            { %r3 },                { %f28411, %f28412, %f28413, %f28414 }; 
	// end inline asm
	// begin inline asm
	mma.sync.aligned.m16n8k8.row.col.f32.bf16.bf16.f32    { %f28403, %f28404, %f28405, %f28406 },    { %r1, %r2 },            { %r3 },                { %f28403, %f28404, %f28405, %f28406 }; 
	// end inline asm
	// begin inline asm
	mma.sync.aligned.m16n8k8.row.col.f32.bf16.bf16.f32    { %f28411, %f28412, %f28413, %f28414 },    { %r1, %r2 },            { %r3 },                { %f28411, %f28412, %f28413, %f28414 }; 
	// end inline asm
	// begin inline asm
	mma.sync.aligned.m16n8k8.row.col.f32.bf16.bf16.f32    { %f28403, %f28404, %f28405, %f28406 },    { %r1, %r2 },            { %r3 },                { %f28403, %f28404, %f28405, %f28406 }; 
	// end inline asm
	// begin inline asm
	mma.sync.aligned.m16n8k8.row.col.f32.bf16.bf16.f32    { %f28411, %f28412, %f28413, %f28414 },    { %r1, %r2 },            { %r3 },                { %f28411, %f28412, %f28413, %f28414 }; 
	// end inline asm
	// begin inline asm
	mma.sync.aligned.m16n8k8.row.col.f32.bf16.bf16.f32    { %f28403, %f28404, %f28405, %f28406 },    { %r1, %r2 },            { %r3 },                { %f28403, %f28404, %f28405, %f28406 }; 
	// end inline asm
	// begin inline asm
	mma.sync.aligned.m16n8k8.row.col.f32.bf16.bf16.f32    { %f28411, %f28412, %f28413, %f28414 },    { %r1, %r2 },            { %r3 },                { %f28411, %f28412, %f28413, %f28414 }; 
	// end inline asm
	// begin inline asm
	mma.sync.aligned.m16n8k8.row.col.f32.bf16.bf16.f32    { %f28403, %f28404, %f28405, %f28406 },    { %r1, %r2 },            { %r3 },                { %f28403, %f28404, %f28405, %f28406 }; 
	// end inline asm
	// begin inline asm
	mma.sync.aligned.m16n8k8.row.col.f32.bf16.bf16.f32    { %f28411, %f28412, %f28413, %f28414 },    { %r1, %r2 },            { %r3 },                { %f28411, %f28412, %f28413, %f28414 }; 
	// end inline asm
	// begin inline asm
	mma.sync.aligned.m16n8k8.row.col.f32.bf16.bf16.f32    { %f28403, %f28404, %f28405, %f28406 },    { %r1, %r2 },            { %r3 },                { %f28403, %f28404, %f28405, %f28406 }; 
	// end inline asm
	// begin inline asm
	mma.sync.aligned.m16n8k8.row.col.f32.bf16.bf16.f32    { %f28411, %f28412, %f28413, %f28414 },    { %r1, %r2 },            { %r3 },                { %f28411, %f28412, %f28413, %f28414 }; 
	// end inline asm
	// begin inline asm
	mma.sync.aligned.m16n8k8.row.col.f32.bf16.bf16.f32    { %f28403, %f28404, %f28405, %f28406 },    { %r1, %r2 },            { %r3 },                { %f28403, %f28404, %f28405, %f28406 }; 
	// end inline asm
	// begin inline asm
	mma.sync.aligned.m16n8k8.row.col.f32.bf16.bf16.f32    { %f28411, %f28412, %f28413, %f28414 },    { %r1, %r2 },            { %r3 },                { %f28411, %f28412, %f28413, %f28414 }; 
	// end inline asm
	// begin inline asm
	mma.sync.aligned.m16n8k8.row.col.f32.bf16.bf16.f32    { %f28403, %f28404, %f28405, %f28406 },    { %r1, %r2 },            { %r3 },                { %f28403, %f28404, %f28405, %f28406 }; 
	// end inline asm
	// begin inline asm
	mma.sync.aligned.m16n8k8.row.col.f32.bf16.bf16.f32    { %f28411, %f28412, %f28413, %f28414 },    { %r1, %r2 },            { %r3 },                { %f28411, %f28412, %f28413, %f28414 }; 
	// end inline asm
	// begin inline asm
	mma.sync.aligned.m16n8k8.row.col.f32.bf16.bf16.f32    { %f28403, %f28404, %f28405, %f28406 },    { %r1, %r2 },            { %r3 },                { %f28403, %f28404, %f28405, %f28406 }; 
	// end inline asm
	// begin inline asm
	mma.sync.aligned.m16n8k8.row.col.f32.bf16.bf16.f32    { %f28411, %f28412, %f28413, %f28414 },    { %r1, %r2 },            { %r3 },                { %f28411, %f28412, %f28413, %f28414 }; 
	// end inline asm
	// begin inline asm
	mma.sync.aligned.m16n8k8.row.col.f32.bf16.bf16.f32    { %f28403, %f28404, %f28405, %f28406 },    { %r1, %r2 },            { %r3 },                { %f28403, %f28404, %f28405, %f28406 }; 
	// end inline asm
	// begin inline asm
	mma.sync.aligned.m16n8k8.row.col.f32.bf16.bf16.f32    { %f28411, %f28412, %f28413, %f28414 },    { %r1, %r2 },            { %r3 },                { %f28411, %f28412, %f28413, %f28414 }; 
	// end inline asm
	// begin inline asm
	mma.sync.aligned.m16n8k8.row.col.f32.bf16.bf16.f32    { %f28403, %f28404, %f28405, %f28406 },    { %r1, %r2 },            { %r3 },                { %f28403, %f28404, %f28405, %f28406 }; 
	// end inline asm
	// begin inline asm
	mma.sync.aligned.m16n8k8.row.col.f32.bf16.bf16.f32    { %f28411, %f28412, %f28413, %f28414 },    { %r1, %r2 },            { %r3 },                { %f28411, %f28412, %f28413, %f28414 }; 
	// end inline asm
	// begin inline asm
	mma.sync.aligned.m16n8k8.row.col.f32.bf16.bf16.f32    { %f28403, %f28404, %f28405, %f28406 },    { %r1, %r2 },            { %r3 },                { %f28403, %f28404, %f28405, %f28406 }; 
	// end inline asm
	// begin inline asm
	mma.sync.aligned.m16n8k8.row.col.f32.bf16.bf16.f32    { %f28411, %f28412, %f28413, %f28414 },    { %r1, %r2 },            { %r3 },                { %f28411, %f28412, %f28413, %f28414 }; 
	// end inline asm
	// begin inline asm
	mma.sync.aligned.m16n8k8.row.col.f32.bf16.bf16.f32    { %f28403, %f28404, %f28405, %f28406 },    { %r1, %r2 },            { %r3 },                { %f28403, %f28404, %f28405, %f28406 }; 
	// end inline asm
	// begin inline asm
	mma.sync.aligned.m16n8k8.row.col.f32.bf16.bf16.f32    { %f28411, %f28412, %f28413, %f28414 },    { %r1, %r2 },            { %r3 },                { %f28411, %f28412, %f28413, %f28414 }; 
	// end inline asm
	// begin inline asm
	mma.sync.aligned.m16n8k8.row.col.f32.bf16.bf16.f32    { %f28403, %f28404, %f28405, %f28406 },    { %r1, %r2 },            { %r3 },                { %f28403, %f28404, %f28405, %f28406 }; 
	// end inline asm
	// begin inline asm
	mma.sync.aligned.m16n8k8.row.col.f32.bf16.bf16.f32    { %f28411, %f28412, %f28413, %f28414 },    { %r1, %r2 },            { %r3 },                { %f28411, %f28412, %f28413, %f28414 }; 
	// end inline asm
	// begin inline asm
	mma.sync.aligned.m16n8k8.row.col.f32.bf16.bf16.f32    { %f28403, %f28404, %f28405, %f28406 },    { %r1, %r2 },            { %r3 },                { %f28403, %f28404, %f28405, %f28406 }; 
	// end inline asm
	// begin inline asm
	mma.sync.aligned.m16n8k8.row.col.f32.bf16.bf16.f32    { %f28411, %f28412, %f28413, %f28414 },    { %r1, %r2 },            { %r3 },                { %f28411, %f28412, %f28413, %f28414 }; 
	// end inline asm
	// begin inline asm
	mma.sync.aligned.m16n8k8.row.col.f32.bf16.bf16.f32    { %f28403, %f28404, %f28405, %f28406 },    { %r1, %r2 },            { %r3 },                { %f28403, %f28404, %f28405, %f28406 }; 
	// end inline asm
	// begin inline asm
	mma.sync.aligned.m16n8k8.row.col.f32.bf16.bf16.f32    { %f28411, %f28412, %f28413, %f28414 },    { %r1, %r2 },            { %r3 },                { %f28411, %f28412, %f28413, %f28414 }; 
	// end inline asm
	// begin inline asm
	mma.sync.aligned.m16n8k8.row.col.f32.bf16.bf16.f32    { %f28403, %f28404, %f28405, %f28406 },    { %r1, %r2 },            { %r3 },                { %f28403, %f28404, %f28405, %f28406 }; 
	// end inline asm
	// begin inline asm
	mma.sync.aligned.m16n8k8.row.col.f32.bf16.bf16.f32    { %f28411, %f28412, %f28413, %f28414 },    { %r1, %r2 },            { %r3 },                { %f28411, %f28412, %f28413, %f28414 }; 
	// end inline asm
	// begin inline asm
	mma.sync.aligned.m16n8k8.row.col.f32.bf16.bf16.f32    { %f28403, %f28404, %f28405, %f28406 },    { %r1, %r2 },            { %r3 },                { %f28403, %f28404, %f28405, %f28406 }; 
	// end inline asm
	// begin inline asm
	mma.sync.aligned.m16n8k8.row.col.f32.bf16.bf16.f32    { %f28411, %f28412, %f28413, %f28414 },    { %r1, %r2 },            { %r3 },                { %f28411, %f28412, %f28413, %f28414 }; 
	// end inline asm
	// begin inline asm
	mma.sync.aligned.m16n8k8.row.col.f32.bf16.bf16.f32    { %f28403, %f28404, %f28405, %f28406 },    { %r1, %r2 },            { %r3 },                { %f28403, %f28404, %f28405, %f28406 }; 
	// end inline asm
	// begin inline asm
	mma.sync.aligned.m16n8k8.row.col.f32.bf16.bf16.f32    { %f28411, %f28412, %f28413, %f28414 },    { %r1, %r2 },            { %r3 },                { %f28411, %f28412, %f28413, %f28414 }; 
	// end inline asm
	// begin inline asm
	mma.sync.aligned.m16n8k8.row.col.f32.bf16.bf16.f32    { %f28403, %f28404, %f28405, %f28406 },    { %r1, %r2 },            { %r3 },                { %f28403, %f28404, %f28405, %f28406 }; 
	// end inline asm
	// begin inline asm
	mma.sync.aligned.m16n8k8.row.col.f32.bf16.bf16.f32    { %f28411, %f28412, %f28413, %f28414 },    { %r1, %r2 },            { %r3 },                { %f28411, %f28412, %f28413, %f28414 }; 
	// end inline asm
	// begin inline asm
	mma.sync.aligned.m16n8k8.row.col.f32.bf16.bf16.f32    { %f28403, %f28404, %f28405, %f28406 },    { %r1, %r2 },            { %r3 },                { %f28403, %f28404, %f28405, %f28406 }; 
	// end inline asm
	// begin inline asm
	mma.sync.aligned.m16n8k8.row.col.f32.bf16.bf16.f32    { %f28411, %f28412, %f28413, %f28414 },    { %r1, %r2 },            { %r3 },                { %f28411, %f28412, %f28413, %f28414 }; 
	// end inline asm
	// begin inline asm
	mma.sync.aligned.m16n8k8.row.col.f32.bf16.bf16.f32    { %f28403, %f28404, %f28405, %f28406 },    { %r1, %r2 },            { %r3 },                { %f28403, %f28404, %f28405, %f28406 }; 
	// end inline asm
	// begin inline asm
	mma.sync.aligned.m16n8k8.row.col.f32.bf16.bf16.f32    { %f28411, %f28412, %f28413, %f28414 },    { %r1, %r2 },            { %r3 },                { %f28411, %f28412, %f28413, %f28414 }; 
	// end inline asm
	// begin inline asm
	mma.sync.aligned.m16n8k8.row.col.f32.bf16.bf16.f32    { %f28403, %f28404, %f28405, %f28406 },    { %r1, %r2 },            { %r3 },                { %f28403, %f28404, %f28405, %f28406 }; 
	// end inline asm
	// begin inline asm
	mma.sync.aligned.m16n8k8.row.col.f32.bf16.bf16.f32    { %f28411, %f28412, %f28413, %f28414 },    { %r1, %r2 },            { %r3 },                { %f28411, %f28412, %f28413, %f28414 }; 
	// end inline asm
	// begin inline asm
	mma.sync.aligned.m16n8k8.row.col.f32.bf16.bf16.f32    { %f28403, %f28404, %f28405, %f28406 },    { %r1, %r2 },            { %r3 },                { %f28403, %f28404, %f28405, %f28406 }; 
	// end inline asm
	// begin inline asm
	mma.sync.aligned.m16n8k8.row.col.f32.bf16.bf16.f32    { %f28411, %f28412, %f28413, %f28414 },    { %r1, %r2 },            { %r3 },                { %f28411, %f28412, %f28413, %f28414 }; 
	// end inline asm
	// begin inline asm
	mma.sync.aligned.m16n8k8.row.col.f32.bf16.bf16.f32    { %f28403, %f28404, %f28405, %f28406 },    { %r1, %r2 },            { %r3 },                { %f28403, %f28404, %f28405, %f28406 }; 
	// end inline asm
	// begin inline asm
	mma.sync.aligned.m16n8k8.row.col.f32.bf16.bf16.f32    { %f28411, %f28412, %f28413, %f28414 },    { %r1, %r2 },            { %r3 },                { %f28411, %f28412, %f28413, %f28414 }; 
	// end inline asm
	// begin inline asm
	mma.sync.aligned.m16n8k8.row.col.f32.bf16.bf16.f32    { %f28403, %f28404, %f28405, %f28406 },    { %r1, %r2 },            { %r3 },                { %f28403, %f28404, %f28405, %f28406 }; 
	// end inline asm
	// begin inline asm
	mma.sync.aligned.m16n8k8.row.col.f32.bf16.bf16.f32    { %f28411, %f28412, %f28413, %f28414 },    { %r1, %r2 },            { %r3 },                { %f28411, %f28412, %f28413, %f28414 }; 
	// end inline asm
	// begin inline asm
	mma.sync.aligned.m16n8k8.row.col.f32.bf16.bf16.f32    { %f28403, %f28404, %f28405, %f28406 },    { %r1, %r2 },            { %r3 },                { %f28403, %f28404, %f28405, %f28406 }; 
	// end inline asm
	// begin inline asm
	mma.sync.aligned.m16n8k8.row.col.f32.bf16.bf16.f32    { %f28411, %f28412, %f28413, %f28414 },    { %r1, %r2 },            { %r3 },                { %f28411, %f28412, %f28413, %f28414 }; 
	// end inline asm
	// begin inline asm
	mma.sync.aligned.m16n8k8.row.col.f32.bf16.bf16.f32    { %f28403, %f28404, %f28405, %f28406 },    { %r1, %r2 },            { %r3 },                { %f28403, %f28404, %f28405, %f28406 }; 
	// end inline asm
	// begin inline asm
	mma.sync.aligned.m16n8k8.row.col.f32.bf16.bf16.f32    { %f28411, %f28412, %f28413, %f28414 },    { %r1, %r2 },            { %r3 },                { %f28411, %f28412, %f28413, %f28414 }; 
	// end inline asm
	// begin inline asm
	mma.sync.aligned.m16n8k8.row.col.f32.bf16.bf16.f32    { %f28403, %f28404, %f28405, %f28406 },    { %r1, %r2 },            { %r3 },                { %f28403, %f28404, %f28405, %f28406 }; 
	// end inline asm
	// begin inline asm
	mma.sync.aligned.m16n8k8.row.col.f32.bf16.bf16.f32    { %f28411, %f28412, %f28413, %f28414 },    { %r1, %r2 },            { %r3 },                { %f28411, %f28412, %f28413, %f28414 }; 
	// end inline asm
	// begin inline asm
	mma.sync.aligned.m16n8k8.row.col.f32.bf16.bf16.f32    { %f28403, %f28404, %f28405, %f28406 },    { %r1, %r2 },            { %r3 },                { %f28403, %f28404, %f28405, %f28406 }; 
	// end inline asm
	// begin inline asm
	mma.sync.aligned.m16n8k8.row.col.f32.bf16.bf16.f32    { %f28411, %f28412, %f28413, %f28414 },    { %r1, %r2 },            { %r3 },                { %f28411, %f28412, %f28413, %f28414 }; 
	// end inline asm
	// begin inline asm
	mma.sync.aligned.m16n8k8.row.col.f32.bf16.bf16.f32    { %f28403, %f28404, %f28405, %f28406 },    { %r1, %r2 },            { %r3 },                { %f28403, %f28404, %f28405, %f28406 }; 
	// end inline asm
	// begin inline asm
	mma.sync.aligned.m16n8k8.row.col.f32.bf16.bf16.f32    { %f28411, %f28412, %f28413, %f28414 },    { %r1, %r2 },            { %r3 },                { %f28411, %f28412, %f28413, %f28414 }; 
	// end inline asm
	// begin inline asm
	mma.sync.aligned.m16n8k8.row.col.f32.bf16.bf16.f32    { %f28403, %f28404, %f28405, %f28406 },    { %r1, %r2 },            { %r3 },                { %f28403, %f28404, %f28405, %f28406 }; 
	// end inline asm
	// begin inline asm
	mma.sync.aligned.m16n8k8.row.col.f32.bf16.bf16.f32    { %f28411, %f28412, %f28413, %f28414 },    { %r1, %r2 },            { %r3 },                { %f28411, %f28412, %f28413, %f28414 }; 
	// end inline asm
	// begin inline asm
	mma.sync.aligned.m16n8k8.row.col.f32.bf16.bf16.f32    { %f28403, %f28404, %f28405, %f28406 },    { %r1, %r2 },            { %r3 },                { %f28403, %f28404, %f28405, %f28406 }; 
	// end inline asm
	// begin inline asm
	mma.sync.aligned.m16n8k8.row.col.f32.bf16.bf16.f32    { %f28411, %f28412, %f28413, %f28414 },    { %r1, %r2 },            { %r3 },                { %f28411, %f28412, %f28413, %f28414 }; 
	// end inline asm
	// begin inline asm
	mma.sync.aligned.m16n8k8.row.col.f32.bf16.bf16.f32    { %f28403, %f28404, %f28405, %f28406 },    { %r1, %r2 },            { %r3 },                { %f28403, %f28404, %f28405, %f28406 }; 
	// end inline asm
	// begin inline asm
	mma.sync.aligned.m16n8k8.row.col.f32.bf16.bf16.f32    { %f28411, %f28412, %f28413, %f28414 },    { %r1, %r2 },            { %r3 },                { %f28411, %f28412, %f28413, %f28414 }; 
	// end inline asm
	// begin inline asm
	mma.sync.aligned.m16n8k8.row.col.f32.bf16.bf16.f32    { %f28403, %f28404, %f28405, %f28406 },    { %r1, %r2 },            { %r3 },                { %f28403, %f28404, %f28405, %f28406 }; 
	// end inline asm
	// begin inline asm
	mma.sync.aligned.m16n8k8.row.col.f32.bf16.bf16.f32    { %f28411, %f28412, %f28413, %f28414 },    { %r1, %r2 },            { %r3 },                { %f28411, %f28412, %f28413, %f28414 }; 
	// end inline asm
	// begin inline asm
	mma.sync.aligned.m16n8k8.row.col.f32.bf16.bf16.f32    { %f28403, %f28404, %f28405, %f28406 },    { %r1, %r2 },            { %r3 },                { %f28403, %f28404, %f28405, %f28406 }; 
	// end inline asm
	// begin inline asm
	mma.sync.aligned.m16n8k8.row.col.f32.bf16.bf16.f32    { %f28411, %f28412, %f28413, %f28414 },    { %r1, %r2 },            { %r3 },                { %f28411, %f28412, %f28413, %f28414 }; 
	// end inline asm
	// begin inline asm
	mma.sync.aligned.m16n8k8.row.col.f32.bf16.bf16.f32    { %f28403, %f28404, %f28405, %f28406 },    { %r1, %r2 },            { %r3 },                { %f28403, %f28404, %f28405, %f28406 }; 
	// end inline asm
	// begin inline asm
	mma.sync.aligned.m16n8k8.row.col.f32.bf16.bf16.f32    { %f28411, %f28412, %f28413, %f28414 },    { %r1, %r2 },            { %r3 },                { %f28411, %f28412, %f28413, %f28414 }; 
	// end inline asm
	// begin inline asm
	mma.sync.aligned.m16n8k8.row.col.f32.bf16.bf16.f32    { %f28403, %f28404, %f28405, %f28406 },    { %r1, %r2 },            { %r3 },                { %f28403, %f28404, %f28405, %f28406 }; 
	// end inline asm
	// begin inline asm
	mma.sync.aligned.m16n8k8.row.col.f32.bf16.bf16.f32    { %f28411, %f28412, %f28413, %f28414 },    { %r1, %r2 },            { %r3 },                { %f28411, %f28412, %f28413, %f28414 }; 
	// end inline asm
	// begin inline asm
	mma.sync.aligned.m16n8k8.row.col.f32.bf16.bf16.f32    { %f28403, %f28404, %f28405, %f28406 },    { %r1, %r2 },            { %r3 },                { %f28403, %f28404, %f28405, %f28406 }; 
	// end inline asm
	// begin inline asm
	mma.sync.aligned.m16n8k8.row.col.f32.bf16.bf16.f32    { %f28411, %f28412, %f28413, %f28414 },    { %r1, %r2 },            { %r3 },                { %f28411, %f28412, %f28413, %f28414 }; 
	// end inline asm
	// begin inline asm
	mma.sync.aligned.m16n8k8.row.col.f32.bf16.bf16.f32    { %f28403, %f28404, %f28405, %f28406 },    { %r1, %r2 },            { %r3 },                { %f28403, %f28404, %f28405, %f28406 }; 
	// end inline asm
	// begin inline asm
	mma.sync.aligned.m16n8k8.row.col.f32.bf16.bf16.f32    { %f28411, %f28412, %f28413, %f28414 },    { %r1, %r2 },            { %r3 },                { %f28411, %f28412, %f28413, %f28414 }; 
	// end inline asm
	// begin inline asm
	mma.sync.aligned.m16n8k8.row.col.f32.bf16.bf16.f32    { %f28403, %f28404, %f28405, %f28406 },    { %r1, %r2 },            { %r3 },                { %f28403, %f28404, %f28405, %f28406 }; 
	// end inline asm
	// begin inline asm
	mma.sync.aligned.m16n8k8.row.col.f32.bf16.bf16.f32    { %f28411, %f28412, %f28413, %f28414 },    { %r1, %r2 },            { %r3 },                { %f28411, %f28412, %f28413, %f28414 }; 
	// end inline asm
	// begin inline asm
	mma.sync.aligned.m16n8k8.row.col.f32.bf16.bf16.f32    { %f28403, %f28404, %f28405, %f28406 },    { %r1, %r2 },            { %r3 },                { %f28403, %f28404, %f28405, %f28406 }; 
	// end inline asm
	// begin inline asm
	mma.sync.aligned.m16n8k8.row.col.f32.bf16.bf16.f32    { %f28411, %f28412, %f28413, %f28414 },    { %r1, %r2 },            { %r3 },                { %f28411, %f28412, %f28413, %f28414 }; 
	// end inline asm
	// begin inline asm
	mma.sync.aligned.m16n8k8.row.col.f32.bf16.bf16.f32    { %f28403, %f28404, %f28405, %f28406 },    { %r1, %r2 },            { %r3 },                { %f28403, %f28404, %f28405, %f28406 }; 
	// end inline asm
	// begin inline asm
	mma.sync.aligned.m16n8k8.row.col.f32.bf16.bf16.f32    { %f28411, %f28412, %f28413, %f28414 },    { %r1, %r2 },            { %r3 },                { %f28411, %f28412, %f28413, %f28414 }; 
	// end inline asm
	// begin inline asm
	mma.sync.aligned.m16n8k8.row.col.f32.bf16.bf16.f32    { %f28403, %f28404, %f28405, %f28406 },    { %r1, %r2 },            { %r3 },                { %f28403, %f28404, %f28405, %f28406 }; 
	// end inline asm
	// begin inline asm
	mma.sync.aligned.m16n8k8.row.col.f32.bf16.bf16.f32    { %f28411, %f28412, %f28413, %f28414 },    { %r1, %r2 },            { %r3 },                { %f28411, %f28412, %f28413, %f28414 }; 
	// end inline asm
	// begin inline asm
	mma.sync.aligned.m16n8k8.row.col.f32.bf16.bf16.f32    { %f28403, %f28404, %f28405, %f28406 },    { %r1, %r2 },            { %r3 },                { %f28403, %f28404, %f28405, %f28406 }; 
	// end inline asm
	// begin inline asm
	mma.sync.aligned.m16n8k8.row.col.f32.bf16.bf16.f32    { %f28411, %f28412, %f28413, %f28414 },    { %r1, %r2 },            { %r3 },                { %f28411, %f28412, %f28413, %f28414 }; 
	// end inline asm
	// begin inline asm
	mma.sync.aligned.m16n8k8.row.col.f32.bf16.bf16.f32    { %f28403, %f28404, %f28405, %f28406 },    { %r1, %r2 },            { %r3 },                { %f28403, %f28404, %f28405, %f28406 }; 
	// end inline asm
	// begin inline asm
	mma.sync.aligned.m16n8k8.row.col.f32.bf16.bf16.f32    { %f28411, %f28412, %f28413, %f28414 },    { %r1, %r2 },            { %r3 },                { %f28411, %f28412, %f28413, %f28414 }; 
	// end inline asm
	// begin inline asm
	mma.sync.aligned.m16n8k8.row.col.f32.bf16.bf16.f32    { %f28403, %f28404, %f28405, %f28406 },    { %r1, %r2 },            { %r3 },                { %f28403, %f28404, %f28405, %f28406 }; 
	// end inline asm
	// begin inline asm
	mma.sync.aligned.m16n8k8.row.col.f32.bf16.bf16.f32    { %f28411, %f28412, %f28413, %f28414 },    { %r1, %r2 },            { %r3 },                { %f28411, %f28412, %f28413, %f28414 }; 
	// end inline asm
	// begin inline asm
	mma.sync.aligned.m16n8k8.row.col.f32.bf16.bf16.f32    { %f28403, %f28404, %f28405, %f28406 },    { %r1, %r2 },            { %r3 },                { %f28403, %f28404, %f28405, %f28406 }; 
	// end inline asm
	// begin inline asm
	mma.sync.aligned.m16n8k8.row.col.f32.bf16.bf16.f32    { %f28411, %f28412, %f28413, %f28414 },    { %r1, %r2 },            { %r3 },                { %f28411, %f28412, %f28413, %f28414 }; 
	// end inline asm
	// begin inline asm
	mma.sync.aligned.m16n8k8.row.col.f32.bf16.bf16.f32    { %f28403, %f28404, %f28405, %f28406 },    { %r1, %r2 },            { %r3 },                { %f28403, %f28404, %f28405, %f28406 }; 
	// end inline asm
	// begin inline asm
	mma.sync.aligned.m16n8k8.row.col.f32.bf16.bf16.f32    { %f28411, %f28412, %f28413, %f28414 },    { %r1, %r2 },            { %r3 },                { %f28411, %f28412, %f28413, %f28414 }; 
	// end inline asm
	// begin inline asm
	mma.sync.aligned.m16n8k8.row.col.f32.bf16.bf16.f32    { %f28403, %f28404, %f28405, %f28406 },    { %r1, %r2 },            { %r3 },                { %f28403, %f28404, %f28405, %f28406 }; 
	// end inline asm
	// begin inline asm
	mma.sync.aligned.m16n8k8.row.col.f32.bf16.bf16.f32    { %f28411, %f28412, %f28413, %f28414 },    { %r1, %r2 },            { %r3 },                { %f28411, %f28412, %f28413, %f28414 }; 
	// end inline asm
	// begin inline asm
	mma.sync.aligned.m16n8k8.row.col.f32.bf16.bf16.f32    { %f28403, %f28404, %f28405, %f28406 },    { %r1, %r2 },            { %r3 },                { %f28403, %f28404, %f28405, %f28406 }; 
	// end inline asm
	// begin inline asm
	mma.sync.aligned.m16n8k8.row.col.f32.bf16.bf16.f32    { %f28411, %f28412, %f28413, %f28414 },    { %r1, %r2 },            { %r3 },                { %f28411, %f28412, %f28413, %f28414 }; 
	// end inline asm
	// begin inline asm
	mma.sync.aligned.m16n8k8.row.col.f32.bf16.bf16.f32    { %f28403, %f28404, %f28405, %f28406 },    { %r1, %r2 },            { %r3 },                { %f28403, %f28404, %f28405, %f28406 }; 
	// end inline asm
	// begin inline asm
	mma.sync.aligned.m16n8k8.row.col.f32.bf16.bf16.f32    { %f28411, %f28412, %f28413, %f28414 },    { %r1, %r2 },            { %r3 },                { %f28411, %f28412, %f28413, %f28414 }; 
	// end inline asm
	// begin inline asm
	mma.sync.aligned.m16n8k8.row.col.f32.bf16.bf16.f32    { %f28403, %f28404, %f28405, %f28406 },    { %r1, %r2 },            { %r3 },                { %f28403, %f28404, %f28405, %f28406 }; 
	// end inline asm
	// begin inline asm
	mma.sync.aligned.m16n8k8.row.col.f32.bf16.bf16.f32    { %f28411, %f28412, %f28413, %f28414 },    { %r1, %r2 },            { %r3 },                { %f28411, %f28412, %f28413, %f28414 }; 
	// end inline asm
	// begin inline asm
	mma.sync.aligned.m16n8k8.row.col.f32.bf16.bf16.f32    { %f28403, %f28404, %f28405, %f28406 },    { %r1, %r2 },            { %r3 },                { %f28403, %f28404, %f28405, %f28406 }; 
	// end inline asm
	// begin inline asm
	mma.sync.aligned.m16n8k8.row.col.f32.bf16.bf16.f32    { %f28411, %f28412, %f28413, %f28414 },    { %r1, %r2 },            { %r3 },                { %f28411, %f28412, %f28413, %f28414 }; 
	// end inline asm
	// begin inline asm
	mma.sync.aligned.m16n8k8.row.col.f32.bf16.bf16.f32    { %f28403, %f28404, %f28405, %f28406 },    { %r1, %r2 },            { %r3 },                { %f28403, %f28404, %f28405, %f28406 }; 
	// end inline asm
	// begin inline asm
	mma.sync.aligned.m16n8k8.row.col.f32.bf16.bf16.f32    { %f28411, %f28412, %f28413, %f28414 },    { %r1, %r2 },            { %r3 },                { %f28411, %f28412, %f28413, %f28414 }; 
	// end inline asm
	// begin inline asm
	mma.sync.aligned.m16n8k8.row.col.f32.bf16.bf16.f32    { %f28403, %f28404, %f28405, %f28406 },    { %r1, %r2 },            { %r3 },                { %f28403, %f28404, %f28405, %f28406 }; 
	// end inline asm
	// begin inline asm
	mma.sync.aligned.m16n8k8.row.col.f32.bf16.bf16.f32    { %f28411, %f28412, %f28413, %f28414 },    { %r1, %r2 },            { %r3 },                { %f28411, %f28412, %f28413, %f28414 }; 
	// end inline asm
	// begin inline asm
	mma.sync.aligned.m16n8k8.row.col.f32.bf16.bf16.f32    { %f28403, %f28404, %f28405, %f28406 },    { %r1, %r2 },            { %r3 },                { %f28403, %f28404, %f28405, %f28406 }; 
	// end inline asm
	// begin inline asm
	mma.sync.aligned.m16n8k8.row.col.f32.bf16.bf16.f32    { %f28411, %f28412, %f28413, %f28414 },    { %r1, %r2 },            { %r3 },                { %f28411, %f28412, %f28413, %f28414 }; 
	// end inline asm
	// begin inline asm
	mma.sync.aligned.m16n8k8.row.col.f32.bf16.bf16.f32    { %f28403, %f28404, %f28405, %f28406 },    { %r1, %r2 },            { %r3 },                { %f28403, %f28404, %f28405, %f28406 }; 
	// end inline asm
	// begin inline asm
	mma.sync.aligned.m16n8k8.row.col.f32.bf16.bf16.f32    { %f28411, %f28412, %f28413, %f28414 },    { %r1, %r2 },            { %r3 },                { %f28411, %f28412, %f28413, %f28414 }; 
	// end inline asm
	// begin inline asm
	mma.sync.aligned.m16n8k8.row.col.f32.bf16.bf16.f32    { %f28403, %f28404, %f28405, %f28406 },    { %r1, %r2 },            { %r3 },                { %f28403, %f28404, %f28405, %f28406 }; 
	// end inline asm
	// begin inline asm
	mma.sync.aligned.m16n8k8.row.col.f32.bf16.bf16.f32    { %f28411, %f28412, %f28413, %f28414 },    { %r1, %r2 },            { %r3 },                { %f28411, %f28412, %f28413, %f28414 }; 
	// end inline asm
	// begin inline asm
	mma.sync.aligned.m16n8k8.row.col.f32.bf16.bf16.f32    { %f28403, %f28404, %f28405, %f28406 },    { %r1, %r2 },            { %r3 },                { %f28403, %f28404, %f28405, %f28406 }; 
	// end inline asm
	// begin inline asm
	mma.sync.aligned.m16n8k8.row.col.f32.bf16.bf16.f32    { %f28411, %f28412, %f28413, %f28414 },    { %r1, %r2 },            { %r3 },                { %f28411, %f28412, %f28413, %f28414 }; 
	// end inline asm
	// begin inline asm
	mma.sync.aligned.m16n8k8.row.col.f32.bf16.bf16.f32    { %f28403, %f28404, %f28405, %f28406 },    { %r1, %r2 },            { %r3 },                { %f28403, %f28404, %f28405, %f28406 }; 
	// end inline asm
	// begin inline asm
	mma.sync.aligned.m16n8k8.row.col.f32.bf16.bf16.f32    { %f28411, %f28412, %f28413, %f28414 },    { %r1, %r2 },            { %r3 },                { %f28411, %f28412, %f28413, %f28414 }; 
	// end inline asm
	// begin inline asm
	mma.sync.aligned.m16n8k8.row.col.f32.bf16.bf16.f32    { %f28403, %f28404, %f28405, %f28406 },    { %r1, %r2 },            { %r3 },                { %f28403, %f28404, %f28405, %f28406 }; 
	// end inline asm
	// begin inline asm
	mma.sync.aligned.m16n8k8.row.col.f32.bf16.bf16.f32    { %f28411, %f28412, %f28413, %f28414 },    { %r1, %r2 },            { %r3 },                { %f28411, %f28412, %f28413, %f28414 }; 
	// end inline asm
	// begin inline asm
	mma.sync.aligned.m16n8k8.row.col.f32.bf16.bf16.f32    { %f28403, %f28404, %f28405, %f28406 },    { %r1, %r2 },            { %r3 },                { %f28403, %f28404, %f28405, %f28406 }; 
	// end inline asm
	// begin inline asm
	mma.sync.aligned.m16n8k8.row.col.f32.bf16.bf16.f32    { %f28411, %f28412, %f28413, %f28414 },    { %r1, %r2 },            { %r3 },                { %f28411, %f28412, %f28413, %f28414 }; 
	// end inline asm
	// begin inline asm
	mma.sync.aligned.m16n8k8.row.col.f32.bf16.bf16.f32    { %f28403, %f28404, %f28405, %f28406 },    { %r1, %r2 },            { %r3 },                { %f28403, %f28404, %f28405, %f28406 }; 
	// end inline asm
	// begin inline asm
	mma.sync.aligned.m16n8k8.row.col.f32.bf16.bf16.f32    { %f28411, %f28412, %f28413, %f28414 },    { %r1, %r2 },            { %r3 },                { %f28411, %f28412, %f28413, %f28414 }; 
	// end inline asm
	// begin inline asm
	mma.sync.aligned.m16n8k8.row.col.f32.bf16.bf16.f32    { %f28403, %f28404, %f28405, %f28406 },    { %r1, %r2 },            { %r3 },                { %f28403, %f28404, %f28405, %f28406 }; 
	// end inline asm
	// begin inline asm
	mma.sync.aligned.m16n8k8.row.col.f32.bf16.bf16.f32    { %f28411, %f28412, %f28413, %f28414 },    { %r1, %r2 },            { %r3 },                { %f28411, %f28412, %f28413, %f28414 }; 
	// end inline asm
	// begin inline asm
	mma.sync.aligned.m16n8k8.row.col.f32.bf16.bf16.f32    { %f28403, %f28404, %f28405, %f28406 },    { %r1, %r2 },            { %r3 },                { %f28403, %f28404, %f28405, %f28406 }; 
	// end inline asm
	// begin inline asm
	mma.sync.aligned.m16n8k8.row.col.f32.bf16.bf16.f32    { %f28411, %f28412, %f28413, %f28414 },    { %r1, %r2 },            { %r3 },                { %f28411, %f28412, %f28413, %f28414 }; 
	// end inline asm
	// begin inline asm
	mma.sync.aligned.m16n8k8.row.col.f32.bf16.bf16.f32    { %f28403, %f28404, %f28405, %f28406 },    { %r1, %r2 },            { %r3 },                { %f28403, %f28404, %f28405, %f28406 }; 
	// end inline asm
	// begin inline asm
	mma.sync.aligned.m16n8k8.row.col.f32.bf16.bf16.f32    { %f28411, %f28412, %f28413, %f28414 },    { %r1, %r2 },            { %r3 },                { %f28411, %f28412, %f28413, %f28414 }; 
	// end inline asm
	// begin inline asm
	mma.sync.aligned.m16n8k8.row.col.f32.bf16.bf16.f32    { %f28403, %f28404, %f28405, %f28406 },    { %r1, %r2 },            { %r3 },                { %f28403, %f28404, %f28405, %f28406 }; 
	// end inline asm
	// begin inline asm
	mma.sync.aligned.m16n8k8.row.col.f32.bf16.bf16.f32    { %f28411, %f28412, %f28413, %f28414 },    { %r1, %r2 },            { %r3 },                { %f28411, %f28412, %f28413, %f28414 }; 
	// end inline asm
	// begin inline asm
	mma.sync.aligned.m16n8k8.row.col.f32.bf16.bf16.f32    { %f28403, %f28404, %f28405, %f28406 },    { %r1, %r2 },            { %r3 },                { %f28403, %f28404, %f28405, %f28406 }; 
	// end inline asm
	// begin inline asm
	mma.sync.aligned.m16n8k8.row.col.f32.bf16.bf16.f32    { %f28411, %f28412, %f28413, %f28414 },    { %r1, %r2 },            { %r3 },                { %f28411, %f28412, %f28413, %f28414 }; 
	// end inline asm
	// begin inline asm
	mma.sync.aligned.m16n8k8.row.col.f32.bf16.bf16.f32    { %f28403, %f28404, %f28405, %f28406 },    { %r1, %r2 },            { %r3 },                { %f28403, %f28404, %f28405, %f28406 }; 
	// end inline asm
	// begin inline asm
	mma.sync.aligned.m16n8k8.row.col.f32.bf16.bf16.f32    { %f28411, %f28412, %f28413, %f28414 },    { %r1, %r2 },            { %r3 },                { %f28411, %f28412, %f28413, %f28414 }; 
	// end inline asm
	// begin inline asm
	mma.sync.aligned.m16n8k8.row.col.f32.bf16.bf16.f32    { %f28403, %f28404, %f28405, %f28406 },    { %r1, %r2 },            { %r3 },                { %f28403, %f28404, %f28405, %f28406 }; 
	// end inline asm
	// begin inline asm
	mma.sync.aligned.m16n8k8.row.col.f32.bf16.bf16.f32    { %f28411, %f28412, %f28413, %f28414 },    { %r1, %r2 },            { %r3 },                { %f28411, %f28412, %f28413, %f28414 }; 
	// end inline asm
	// begin inline asm
	mma.sync.aligned.m16n8k8.row.col.f32.bf16.bf16.f32    { %f28403, %f28404, %f28405, %f28406 },    { %r1, %r2 },            { %r3 },                { %f28403, %f28404, %f28405, %f28406 }; 
	// end inline asm
	// begin inline asm
	mma.sync.aligned.m16n8k8.row.col.f32.bf16.bf16.f32    { %f28411, %f28412, %f28413, %f28414 },    { %r1, %r2 },            { %r3 },                { %f28411, %f28412, %f28413, %f28414 }; 
	// end inline asm
	// begin inline asm
	mma.sync.aligned.m16n8k8.row.col.f32.bf16.bf16.f32    { %f28403, %f28404, %f28405, %f28406 },    { %r1, %r2 },            { %r3 },                { %f28403, %f28404, %f28405, %f28406 }; 
	// end inline asm
	// begin inline asm
	mma.sync.aligned.m16n8k8.row.col.f32.bf16.bf16.f32    { %f28411, %f28412, %f28413, %f28414 },    { %r1, %r2 },            { %r3 },                { %f28411, %f28412, %f28413, %f28414 }; 
	// end inline asm
	// begin inline asm
	mma.sync.aligned.m16n8k8.row.col.f32.bf16.bf16.f32    { %f28403, %f28404, %f28405, %f28406 },    { %r1, %r2 },            { %r3 },                { %f28403, %f28404, %f28405, %f28406 }; 
	// end inline asm
	// begin inline asm
	mma.sync.aligned.m16n8k8.row.col.f32.bf16.bf16.f32    { %f28411, %f28412, %f28413, %f28414 },    { %r1, %r2 },            { %r3 },                { %f28411, %f28412, %f28413, %f28414 }; 
	// end inline asm
	// begin inline asm
	mma.sync.aligned.m16n8k8.row.col.f32.bf16.bf16.f32    { %f28403, %f28404, %f28405, %f28406 },    { %r1, %r2 },            { %r3 },                { %f28403, %f28404, %f28405, %f28406 }; 
	// end inline asm
	// begin inline asm
	mma.sync.aligned.m16n8k8.row.col.f32.bf16.bf16.f32    { %f28411, %f28412, %f28413, %f28414 },    { %r1, %r2 },            { %r3 },                { %f28411, %f28412, %f28413, %f28414 }; 
	// end inline asm
	// begin inline asm
	mma.sync.aligned.m16n8k8.row.col.f32.bf16.bf16.f32    { %f28403, %f28404, %f28405, %f28406 },    { %r1, %r2 },            { %r3 },                { %f28403, %f28404, %f28405, %f28406 }; 
	// end inline asm
	// begin inline asm
	mma.sync.aligned.m16n8k8.row.col.f32.bf16.bf16.f32    { %f28411, %f28412, %f28413, %f28414 },    { %r1, %r2 },            { %r3 },                { %f28411, %f28412, %f28413, %f28414 }; 
	// end inline asm
	// begin inline asm
	mma.sync.aligned.m16n8k8.row.col.f32.bf16.bf16.f32    { %f28403, %f28404, %f28405, %f28406 },    { %r1, %r2 },            { %r3 },                { %f28403, %f28404, %f28405, %f28406 }; 
	// end inline asm
	// begin inline asm
	mma.sync.aligned.m16n8k8.row.col.f32.bf16.bf16.f32    { %f28411, %f28412, %f28413, %f28414 },    { %r1, %r2 },            { %r3 },                { %f28411, %f28412, %f28413, %f28414 }; 
	// end inline asm
	// begin inline asm
	mma.sync.aligned.m16n8k8.row.col.f32.bf16.bf16.f32    { %f28403, %f28404, %f28405, %f28406 },    { %r1, %r2 },            { %r3 },                { %f28403, %f28404, %f28405, %f28406 }; 
	// end inline asm
	// begin inline asm
	mma.sync.aligned.m16n8k8.row.col.f32.bf16.bf16.f32    { %f28411, %f28412, %f28413, %f28414 },    { %r1, %r2 },            { %r3 },                { %f28411, %f28412, %f28413, %f28414 }; 
	// end inline asm
	// begin inline asm
	mma.sync.aligned.m16n8k8.row.col.f32.bf16.bf16.f32    { %f28403, %f28404, %f28405, %f28406 },    { %r1, %r2 },            { %r3 },                { %f28403, %f28404, %f28405, %f28406 }; 
	// end inline asm
	// begin inline asm
	mma.sync.aligned.m16n8k8.row.col.f32.bf16.bf16.f32    { %f28411, %f28412, %f28413, %f28414 },    { %r1, %r2 },            { %r3 },                { %f28411, %f28412, %f28413, %f28414 }; 
	// end inline asm
	// begin inline asm
	mma.sync.aligned.m16n8k8.row.col.f32.bf16.bf16.f32    { %f28403, %f28404, %f28405, %f28406 },    { %r1, %r2 },            { %r3 },                { %f28403, %f28404, %f28405, %f28406 }; 
	// end inline asm
	// begin inline asm
	mma.sync.aligned.m16n8k8.row.col.f32.bf16.bf16.f32    { %f28411, %f28412, %f28413, %f28414 },    { %r1, %r2 },            { %r3 },                { %f28411, %f28412, %f28413, %f28414 }; 
	// end inline asm
	// begin inline asm
	mma.sync.aligned.m16n8k8.row.col.f32.bf16.bf16.f32    { %f28403, %f28404, %f28405, %f28406 },    { %r1, %r2 },            { %r3 },                { %f28403, %f28404, %f28405, %f28406 }; 
	// end inline asm
	// begin inline asm
	mma.sync.aligned.m16n8k8.row.col.f32.bf16.bf16.f32    { %f28411, %f28412, %f28413, %f28414 },    { %r1, %r2 },            { %r3 },                { %f28411, %f28412, %f28413, %f28414 }; 
	// end inline asm
	// begin inline asm
	mma.sync.aligned.m16n8k8.row.col.f32.bf16.bf16.f32    { %f28403, %f28404, %f28405, %f28406 },    { %r1, %r2 },            { %r3 },                { %f28403, %f28404, %f28405, %f28406 }; 
	// end inline asm
	// begin inline asm
	mma.sync.aligned.m16n8k8.row.col.f32.bf16.bf16.f32    { %f28411, %f28412, %f28413, %f28414 },    { %r1, %r2 },            { %r3 },                { %f28411, %f28412, %f28413, %f28414 }; 
	// end inline asm
	// begin inline asm
	mma.sync.aligned.m16n8k8.row.col.f32.bf16.bf16.f32    { %f28403, %f28404, %f28405, %f28406 },    { %r1, %r2 },            { %r3 },                { %f28403, %f28404, %f28405, %f28406 }; 
	// end inline asm
	// begin inline asm
	mma.sync.aligned.m16n8k8.row.col.f32.bf16.bf16.f32    { %f28411, %f28412, %f28413, %f28414 },    { %r1, %r2 },            { %r3 },                { %f28411, %f28412, %f28413, %f28414 }; 
	// end inline asm
	// begin inline asm
	mma.sync.aligned.m16n8k8.row.col.f32.bf16.bf16.f32    { %f28403, %f28404, %f28405, %f28406 },    { %r1, %r2 },            { %r3 },                { %f28403, %f28404, %f28405, %f28406 }; 
	// end inline asm
	// begin inline asm
	mma.sync.aligned.m16n8k8.row.col.f32.bf16.bf16.f32    { %f28411, %f28412, %f28413, %f28414 },    { %r1, %r2 },            { %r3 },                { %f28411, %f28412, %f28413, %f28414 }; 
	// end inline asm
	// begin inline asm
	mma.sync.aligned.m16n8k8.row.col.f32.bf16.bf16.f32    { %f28403, %f28404, %f28405, %f28406 },    { %r1, %r2 },            { %r3 },                { %f28403, %f28404, %f28405, %f28406 }; 
	// end inline asm
	// begin inline asm
	mma.sync.aligned.m16n8k8.row.col.f32.bf16.bf16.f32    { %f28411, %f28412, %f28413, %f28414 },    { %r1, %r2 },            { %r3 },                { %f28411, %f28412, %f28413, %f28414 }; 
	// end inline asm
	// begin inline asm
	mma.sync.aligned.m16n8k8.row.col.f32.bf16.bf16.f32    { %f28403, %f28404, %f28405, %f28406 },    { %r1, %r2 },            { %r3 },                { %f28403, %f28404, %f28405, %f28406 }; 
	// end inline asm
	// begin inline asm
	mma.sync.aligned.m16n8k8.row.col.f32.bf16.bf16.f32    { %f28411, %f28412, %f28413, %f28414 },    { %r1, %r2 },            { %r3 },                { %f28411, %f28412, %f28413, %f28414 }; 
	// end inline asm
	// begin inline asm
	mma.sync.aligned.m16n8k8.row.col.f32.bf16.bf16.f32    { %f28403, %f28404, %f28405, %f28406 },    { %r1, %r2 },            { %r3 },                { %f28403, %f28404, %f28405, %f28406 }; 
	// end inline asm
	// begin inline asm
	mma.sync.aligned.m16n8k8.row.col.f32.bf16.bf16.f32    { %f28411, %f28412, %f28413, %f28414 },    { %r1, %r2 },            { %r3 },                { %f28411, %f28412, %f28413, %f28414 }; 
	// end inline asm
	// begin inline asm
	mma.sync.aligned.m16n8k8.row.col.f32.bf16.bf16.f32    { %f28403, %f28404, %f28405, %f28406 },    { %r1, %r2 },            { %r3 },                { %f28403, %f28404, %f28405, %f28406 }; 
	// end inline asm
	// begin inline asm
	mma.sync.aligned.m16n8k8.row.col.f32.bf16.bf16.f32    { %f28411, %f28412, %f28413, %f28414 },    { %r1, %r2 },            { %r3 },                { %f28411, %f28412, %f28413, %f28414 }; 
	// end inline asm
	// begin inline asm
	mma.sync.aligned.m16n8k8.row.col.f32.bf16.bf16.f32    { %f28403, %f28404, %f28405, %f28406 },    { %r1, %r2 },            { %r3 },                { %f28403, %f28404, %f28405, %f28406 }; 
	// end inline asm
	// begin inline asm
	mma.sync.aligned.m16n8k8.row.col.f32.bf16.bf16.f32    { %f28411, %f28412, %f28413, %f28414 },    { %r1, %r2 },            { %r3 },                { %f28411, %f28412, %f28413, %f28414 }; 
	// end inline asm
	// begin inline asm
	mma.sync.aligned.m16n8k8.row.col.f32.bf16.bf16.f32    { %f28403, %f28404, %f28405, %f28406 },    { %r1, %r2 },            { %r3 },                { %f28403, %f28404, %f28405, %f28406 }; 
	// end inline asm
	// begin inline asm
	mma.sync.aligned.m16n8k8.row.col.f32.bf16.bf16.f32    { %f28411, %f28412, %f28413, %f28414 },    { %r1, %r2 },            { %r3 },                { %f28411, %f28412, %f28413, %f28414 }; 
	// end inline asm
	// begin inline asm
	mma.sync.aligned.m16n8k8.row.col.f32.bf16.bf16.f32    { %f28403, %f28404, %f28405, %f28406 },    { %r1, %r2 },            { %r3 },                { %f28403, %f28404, %f28405, %f28406 }; 
	// end inline asm
	// begin inline asm
	mma.sync.aligned.m16n8k8.row.col.f32.bf16.bf16.f32    { %f28411, %f28412, %f28413, %f28414 },    { %r1, %r2 },            { %r3 },                { %f28411, %f28412, %f28413, %f28414 }; 
	// end inline asm
	// begin inline asm
	mma.sync.aligned.m16n8k8.row.col.f32.bf16.bf16.f32    { %f28403, %f28404, %f28405, %f28406 },    { %r1, %r2 },            { %r3 },                { %f28403, %f28404, %f28405, %f28406 }; 
	// end inline asm
	// begin inline asm
	mma.sync.aligned.m16n8k8.row.col.f32.bf16.bf16.f32    { %f28411, %f28412, %f28413, %f28414 },    { %r1, %r2 },            { %r3 },                { %f28411, %f28412, %f28413, %f28414 }; 
	// end inline asm
	// begin inline asm
	mma.sync.aligned.m16n8k8.row.col.f32.bf16.bf16.f32    { %f28403, %f28404, %f28405, %f28406 },    { %r1, %r2 },            { %r3 },                { %f28403, %f28404, %f28405, %f28406 }; 
	// end inline asm
	// begin inline asm
	mma.sync.aligned.m16n8k8.row.col.f32.bf16.bf16.f32    { %f28411, %f28412, %f28413, %f28414 },    { %r1, %r2 },            { %r3 },                { %f28411, %f28412, %f28413, %f28414 }; 
	// end inline asm
	// begin inline asm
	mma.sync.aligned.m16n8k8.row.col.f32.bf16.bf16.f32    { %f28403, %f28404, %f28405, %f28406 },    { %r1, %r2 },            { %r3 },                { %f28403, %f28404, %f28405, %f28406 }; 
	// end inline asm
	// begin inline asm
	mma.sync.aligned.m16n8k8.row.col.f32.bf16.bf16.f32    { %f28411, %f28412, %f28413, %f28414 },    { %r1, %r2 },            { %r3 },                { %f28411, %f28412, %f28413, %f28414 }; 
	// end inline asm
	// begin inline asm
	mma.sync.aligned.m16n8k8.row.col.f32.bf16.bf16.f32    { %f28403, %f28404, %f28405, %f28406 },    { %r1, %r2 },            { %r3 },                { %f28403, %f28404, %f28405, %f28406 }; 
	// end inline asm
	// begin inline asm
	mma.sync.aligned.m16n8k8.row.col.f32.bf16.bf16.f32    { %f28411, %f28412, %f28413, %f28414 },    { %r1, %r2 },            { %r3 },                { %f28411, %f28412, %f28413, %f28414 }; 
	// end inline asm
	// begin inline asm
	mma.sync.aligned.m16n8k8.row.col.f32.bf16.bf16.f32    { %f28403, %f28404, %f28405, %f28406 },    { %r1, %r2 },            { %r3 },                { %f28403, %f28404, %f28405, %f28406 }; 
	// end inline asm
	// begin inline asm
	mma.sync.aligned.m16n8k8.row.col.f32.bf16.bf16.f32    { %f28411, %f28412, %f28413, %f28414 },    { %r1, %r2 },            { %r3 },                { %f28411, %f28412, %f28413, %f28414 }; 
	// end inline asm
	// begin inline asm
	mma.sync.aligned.m16n8k8.row.col.f32.bf16.bf16.f32    { %f28403, %f28404, %f28405, %f28406 },    { %r1, %r2 },            { %r3 },                { %f28403, %f28404, %f28405, %f28406 }; 
	// end inline asm
	// begin inline asm
	mma.sync.aligned.m16n8k8.row.col.f32.bf16.bf16.f32    { %f28411, %f28412, %f28413, %f28414 },    { %r1, %r2 },            { %r3 },                { %f28411, %f28412, %f28413, %f28414 }; 
	// end inline asm
	// begin inline asm
	mma.sync.aligned.m16n8k8.row.col.f32.bf16.bf16.f32    { %f28403, %f28404, %f28405, %f28406 },    { %r1, %r2 },            { %r3 },                { %f28403, %f28404, %f28405, %f28406 }; 
	// end inline asm
	// begin inline asm
	mma.sync.aligned.m16n8k8.row.col.f32.bf16.bf16.f32    { %f28411, %f28412, %f28413, %f28414 },    { %r1, %r2 },            { %r3 },                { %f28411, %f28412, %f28413, %f28414 }; 
	// end inline asm
	// begin inline asm
	mma.sync.aligned.m16n8k8.row.col.f32.bf16.bf16.f32    { %f28403, %f28404, %f28405, %f28406 },    { %r1, %r2 },            { %r3 },                { %f28403, %f28404, %f28405, %f28406 }; 
	// end inline asm
	// begin inline asm
	mma.sync.aligned.m16n8k8.row.col.f32.bf16.bf16.f32    { %f28411, %f28412, %f28413, %f28414 },    { %r1, %r2 },            { %r3 },                { %f28411, %f28412, %f28413, %f28414 }; 
	// end inline asm
	// begin inline asm
	mma.sync.aligned.m16n8k8.row.col.f32.bf16.bf16.f32    { %f28403, %f28404, %f28405, %f28406 },    { %r1, %r2 },            { %r3 },                { %f28403, %f28404, %f28405, %f28406 }; 
	// end inline asm
	// begin inline asm
	mma.sync.aligned.m16n8k8.row.col.f32.bf16.bf16.f32    { %f28411, %f28412, %f28413, %f28414 },    { %r1, %r2 },            { %r3 },                { %f28411, %f28412, %f28413, %f28414 }; 
	// end inline asm
	// begin inline asm
	mma.sync.aligned.m16n8k8.row.col.f32.bf16.bf16.f32    { %f28403, %f28404, %f28405, %f28406 },    { %r1, %r2 },            { %r3 },                { %f28403, %f28404, %f28405, %f28406 }; 
	// end inline asm
	// begin inline asm
	mma.sync.aligned.m16n8k8.row.col.f32.bf16.bf16.f32    { %f28411, %f28412, %f28413, %f28414 },    { %r1, %r2 },            { %r3 },                { %f28411, %f28412, %f28413, %f28414 }; 
	// end inline asm
	// begin inline asm
	mma.sync.aligned.m16n8k8.row.col.f32.bf16.bf16.f32    { %f28403, %f28404, %f28405, %f28406 },    { %r1, %r2 },            { %r3 },                { %f28403, %f28404, %f28405, %f28406 }; 
	// end inline asm
	// begin inline asm
	mma.sync.aligned.m16n8k8.row.col.f32.bf16.bf16.f32    { %f28411, %f28412, %f28413, %f28414 },    { %r1, %r2 },            { %r3 },                { %f28411, %f28412, %f28413, %f28414 }; 
	// end inline asm
	// begin inline asm
	mma.sync.aligned.m16n8k8.row.col.f32.bf16.bf16.f32    { %f28403, %f28404, %f28405, %f28406 },    { %r1, %r2 },            { %r3 },                { %f28403, %f28404, %f28405, %f28406 }; 
	// end inline asm
	// begin inline asm
	mma.sync.aligned.m16n8k8.row.col.f32.bf16.bf16.f32    { %f28411, %f28412, %f28413, %f28414 },    { %r1, %r2 },            { %r3 },                { %f28411, %f28412, %f28413, %f28414 }; 
	// end inline asm
	// begin inline asm
	mma.sync.aligned.m16n8k8.row.col.f32.bf16.bf16.f32    { %f28403, %f28404, %f28405, %f28406 },    { %r1, %r2 },            { %r3 },                { %f28403, %f28404, %f28405, %f28406 }; 
	// end inline asm
	// begin inline asm
	mma.sync.aligned.m16n8k8.row.col.f32.bf16.bf16.f32    { %f28411, %f28412, %f28413, %f28414 },    { %r1, %r2 },            { %r3 },                { %f28411, %f28412, %f28413, %f28414 }; 
	// end inline asm
	// begin inline asm
	mma.sync.aligned.m16n8k8.row.col.f32.bf16.bf16.f32    { %f28403, %f28404, %f28405, %f28406 },    { %r1, %r2 },            { %r3 },                { %f28403, %f28404, %f28405, %f28406 }; 
	// end inline asm
	// begin inline asm
	mma.sync.aligned.m16n8k8.row.col.f32.bf16.bf16.f32    { %f28411, %f28412, %f28413, %f28414 },    { %r1, %r2 },            { %r3 },                { %f28411, %f28412, %f28413, %f28414 }; 
	// end inline asm
	// begin inline asm
	mma.sync.aligned.m16n8k8.row.col.f32.bf16.bf16.f32    { %f28403, %f28404, %f28405, %f28406 },    { %r1, %r2 },            { %r3 },                { %f28403, %f28404, %f28405, %f28406 }; 
	// end inline asm
	// begin inline asm
	mma.sync.aligned.m16n8k8.row.col.f32.bf16.bf16.f32    { %f28411, %f28412, %f28413, %f28414 },    { %r1, %r2 },            { %r3 },                { %f28411, %f28412, %f28413, %f28414 }; 
	// end inline asm
	// begin inline asm
	mma.sync.aligned.m16n8k8.row.col.f32.bf16.bf16.f32    { %f28403, %f28404, %f28405, %f28406 },    { %r1, %r2 },            { %r3 },                { %f28403, %f28404, %f28405, %f28406 }; 
	// end inline asm
	// begin inline asm
	mma.sync.aligned.m16n8k8.row.col.f32.bf16.bf16.f32    { %f28411, %f28412, %f28413, %f28414 },    { %r1, %r2 },            { %r3 },                { %f28411, %f28412, %f28413, %f28414 }; 
	// end inline asm
	// begin inline asm
	mma.sync.aligned.m16n8k8.row.col.f32.bf16.bf16.f32    { %f28403, %f28404, %f28405, %f28406 },    { %r1, %r2 },            { %r3 },                { %f28403, %f28404, %f28405, %f28406 }; 
	// end inline asm
	// begin inline asm
	mma.sync.aligned.m16n8k8.row.col.f32.bf16.bf16.f32    { %f28411, %f28412, %f28413, %f28414 },    { %r1, %r2 },            { %r3 },                { %f28411, %f28412, %f28413, %f28414 }; 
	// end inline asm
	// begin inline asm
	mma.sync.aligned.m16n8k8.row.col.f32.bf16.bf16.f32    { %f28403, %f28404, %f28405, %f28406 },    { %r1, %r2 },            { %r3 },                { %f28403, %f28404, %f28405, %f28406 }; 
	// end inline asm
	// begin inline asm
	mma.sync.aligned.m16n8k8.row.col.f32.bf16.bf16.f32    { %f28411, %f28412, %f28413, %f28414 },    { %r1, %r2 },            { %r3 },                { %f28411, %f28412, %f28413, %f28414 }; 
	// end inline asm
	// begin inline asm
	mma.sync.aligned.m16n8k8.row.col.f32.bf16.bf16.f32    { %f28403, %f28404, %f28405, %f28406 },    { %r1, %r2 },            { %r3 },                { %f28403, %f28404, %f28405, %f28406 }; 
	// end inline asm
	// begin inline asm
	mma.sync.aligned.m16n8k8.row.col.f32.bf16.bf16.f32    { %f28411, %f28412, %f28413, %f28414 },    { %r1, %r2 },            { %r3 },                { %f28411, %f28412, %f28413, %f28414 }; 
	// end inline asm
	// begin inline asm
	mma.sync.aligned.m16n8k8.row.col.f32.bf16.bf16.f32    { %f28403, %f28404, %f28405, %f28406 },    { %r1, %r2 },            { %r3 },                { %f28403, %f28404, %f28405, %f28406 }; 
	// end inline asm
	// begin inline asm
	mma.sync.aligned.m16n8k8.row.col.f32.bf16.bf16.f32    { %f28411, %f28412, %f28413, %f28414 },    { %r1, %r2 },            { %r3 },                { %f28411, %f28412, %f28413, %f28414 }; 
	// end inline asm
	// begin inline asm
	mma.sync.aligned.m16n8k8.row.col.f32.bf16.bf16.f32    { %f28403, %f28404, %f28405, %f28406 },    { %r1, %r2 },            { %r3 },                { %f28403, %f28404, %f28405, %f28406 }; 
	// end inline asm
	// begin inline asm
	mma.sync.aligned.m16n8k8.row.col.f32.bf16.bf16.f32    { %f28411, %f28412, %f28413, %f28414 },    { %r1, %r2 },            { %r3 },                { %f28411, %f28412, %f28413, %f28414 }; 
	// end inline asm
	// begin inline asm
	mma.sync.aligned.m16n8k8.row.col.f32.bf16.bf16.f32    { %f28403, %f28404, %f28405, %f28406 },    { %r1, %r2 },            { %r3 },                { %f28403, %f28404, %f28405, %f28406 }; 
	// end inline asm
	// begin inline asm
	mma.sync.aligned.m16n8k8.row.col.f32.bf16.bf16.f32    { %f28411, %f28412, %f28413, %f28414 },    { %r1, %r2 },            { %r3 },                { %f28411, %f28412, %f28413, %f28414 }; 
	// end inline asm
	// begin inline asm
	mma.sync.aligned.m16n8k8.row.col.f32.bf16.bf16.f32    { %f28403, %f28404, %f28405, %f28406 },    { %r1, %r2 },            { %r3 },                { %f28403, %f28404, %f28405, %f28406 }; 
	// end inline asm
	// begin inline asm
	mma.sync.aligned.m16n8k8.row.col.f32.bf16.bf16.f32    { %f28411, %f28412, %f28413, %f28414 },    { %r1, %r2 },            { %r3 },                { %f28411, %f28412, %f28413, %f28414 }; 
	// end inline asm
	// begin inline asm
	mma.sync.aligned.m16n8k8.row.col.f32.bf16.bf16.f32    { %f28403, %f28404, %f28405, %f28406 },    { %r1, %r2 },            { %r3 },                { %f28403, %f28404, %f28405, %f28406 }; 
	// end inline asm
	// begin inline asm
	mma.sync.aligned.m16n8k8.row.col.f32.bf16.bf16.f32    { %f28411, %f28412, %f28413, %f28414 },    { %r1, %r2 },            { %r3 },                { %f28411, %f28412, %f28413, %f28414 }; 
	// end inline asm
	// begin inline asm
	mma.sync.aligned.m16n8k8.row.col.f32.bf16.bf16.f32    { %f28403, %f28404, %f28405, %f28406 },    { %r1, %r2 },            { %r3 },                { %f28403, %f28404, %f28405, %f28406 }; 
	// end inline asm
	// begin inline asm
	mma.sync.aligned.m16n8k8.row.col.f32.bf16.bf16.f32    { %f28411, %f28412, %f28413, %f28414 },    { %r1, %r2 },            { %r3 },                { %f28411, %f28412, %f28413, %f28414 }; 
	// end inline asm
	// begin inline asm
	mma.sync.aligned.m16n8k8.row.col.f32.bf16.bf16.f32    { %f28403, %f28404, %f28405, %f28406 },    { %r1, %r2 },            { %r3 },                { %f28403, %f28404, %f28405, %f28406 }; 
	// end inline asm
	// begin inline asm
	mma.sync.aligned.m16n8k8.row.col.f32.bf16.bf16.f32    { %f28411, %f28412, %f28413, %f28414 },    { %r1, %r2 },            { %r3 },                { %f28411, %f28412, %f28413, %f28414 }; 
	// end inline asm
	// begin inline asm
	mma.sync.aligned.m16n8k8.row.col.f32.bf16.bf16.f32    { %f28403, %f28404, %f28405, %f28406 },    { %r1, %r2 },            { %r3 },                { %f28403, %f28404, %f28405, %f28406 }; 
	// end inline asm
	// begin inline asm
	mma.sync.aligned.m16n8k8.row.col.f32.bf16.bf16.f32    { %f28411, %f28412, %f28413, %f28414 },    { %r1, %r2 },            { %r3 },                { %f28411, %f28412, %f28413, %f28414 }; 
	// end inline asm
	// begin inline asm
	mma.sync.aligned.m16n8k8.row.col.f32.bf16.bf16.f32    { %f28403, %f28404, %f28405, %f28406 },    { %r1, %r2 },            { %r3 },                { %f28403, %f28404, %f28405, %f28406 }; 
	// end inline asm
	// begin inline asm
	mma.sync.aligned.m16n8k8.row.col.f32.bf16.bf16.f32    { %f28411, %f28412, %f28413, %f28414 },    { %r1, %r2 },            { %r3 },                { %f28411, %f28412, %f28413, %f28414 }; 
	// end inline asm
	// begin inline asm
	mma.sync.aligned.m16n8k8.row.col.f32.bf16.bf16.f32    { %f28403, %f28404, %f28405, %f28406 },    { %r1, %r2 },            { %r3 },                { %f28403, %f28404, %f28405, %f28406 }; 
	// end inline asm
	// begin inline asm
	mma.sync.aligned.m16n8k8.row.col.f32.bf16.bf16.f32    { %f28411, %f28412, %f28413, %f28414 },    { %r1, %r2 },            { %r3 },                { %f28411, %f28412, %f28413, %f28414 }; 
	// end inline asm
	// begin inline asm
	mma.sync.aligned.m16n8k8.row.col.f32.bf16.bf16.f32    { %f28403, %f28404, %f28405, %f28406 },    { %r1, %r2 },            { %r3 },                { %f28403, %f28404, %f28405, %f28406 }; 
	// end inline asm
	// begin inline asm
	mma.sync.aligned.m16n8k8.row.col.f32.bf16.bf16.f32    { %f28411, %f28412, %f28413, %f28414 },    { %r1, %r2 },            { %r3 },                { %f28411, %f28412, %f28413, %f28414 }; 
	// end inline asm
	// begin inline asm
	mma.sync.aligned.m16n8k8.row.col.f32.bf16.bf16.f32    { %f28403, %f28404, %f28405, %f28406 },    { %r1, %r2 },            { %r3 },                { %f28403, %f28404, %f28405, %f28406 }; 
	// end inline asm
	// begin inline asm
	mma.sync.aligned.m16n8k8.row.col.f32.bf16.bf16.f32    { %f28411, %f28412, %f28413, %f28414 },    { %r1, %r2 },            { %r3 },                { %f28411, %f28412, %f28413, %f28414 }; 
	// end inline asm
	// begin inline asm
	mma.sync.aligned.m16n8k8.row.col.f32.bf16.bf16.f32    { %f28403, %f28404, %f28405, %f28406 },    { %r1, %r2 },            { %r3 },                { %f28403, %f28404, %f28405, %f28406 }; 
	// end inline asm
	// begin inline asm
	mma.sync.aligned.m16n8k8.row.col.f32.bf16.bf16.f32    { %f28411, %f28412, %f28413, %f28414 },    { %r1, %r2 },            { %r3 },                { %f28411, %f28412, %f28413, %f28414 }; 
	// end inline asm
	// begin inline asm
	mma.sync.aligned.m16n8k8.row.col.f32.bf16.bf16.f32    { %f28403, %f28404, %f28405, %f28406 },    { %r1, %r2 },            { %r3 },                { %f28403, %f28404, %f28405, %f28406 }; 
	// end inline asm
	// begin inline asm
	mma.sync.aligned.m16n8k8.row.col.f32.bf16.bf16.f32    { %f28411, %f28412, %f28413, %f28414 },    { %r1, %r2 },            { %r3 },                { %f28411, %f28412, %f28413, %f28414 }; 
	// end inline asm
	// begin inline asm
	mma.sync.aligned.m16n8k8.row.col.f32.bf16.bf16.f32    { %f28403, %f28404, %f28405, %f28406 },    { %r1, %r2 },            { %r3 },                { %f28403, %f28404, %f28405, %f28406 }; 
	// end inline asm
	// begin inline asm
	mma.sync.aligned.m16n8k8.row.col.f32.bf16.bf16.f32    { %f28411, %f28412, %f28413, %f28414 },    { %r1, %r2 },            { %r3 },                { %f28411, %f28412, %f28413, %f28414 }; 
	// end inline asm
	// begin inline asm
	mma.sync.aligned.m16n8k8.row.col.f32.bf16.bf16.f32    { %f28403, %f28404, %f28405, %f28406 },    { %r1, %r2 },            { %r3 },                { %f28403, %f28404, %f28405, %f28406 }; 
	// end inline asm
	// begin inline asm
	mma.sync.aligned.m16n8k8.row.col.f32.bf16.bf16.f32    { %f28411, %f28412, %f28413, %f28414 },    { %r1, %r2 },            { %r3 },                { %f28411, %f28412, %f28413, %f28414 }; 
	// end inline asm
	// begin inline asm
	mma.sync.aligned.m16n8k8.row.col.f32.bf16.bf16.f32    { %f28403, %f28404, %f28405, %f28406 },    { %r1, %r2 },            { %r3 },                { %f28403, %f28404, %f28405, %f28406 }; 
	// end inline asm
	// begin inline asm
	mma.sync.aligned.m16n8k8.row.col.f32.bf16.bf16.f32    { %f28411, %f28412, %f28413, %f28414 },    { %r1, %r2 },            { %r3 },                { %f28411, %f28412, %f28413, %f28414 }; 
	// end inline asm
	// begin inline asm
	mma.sync.aligned.m16n8k8.row.col.f32.bf16.bf16.f32    { %f28403, %f28404, %f28405, %f28406 },    { %r1, %r2 },            { %r3 },                { %f28403, %f28404, %f28405, %f28406 }; 
	// end inline asm
	// begin inline asm
	mma.sync.aligned.m16n8k8.row.col.f32.bf16.bf16.f32    { %f28411, %f28412, %f28413, %f28414 },    { %r1, %r2 },            { %r3 },                { %f28411, %f28412, %f28413, %f28414 }; 
	// end inline asm
	// begin inline asm
	mma.sync.aligned.m16n8k8.row.col.f32.bf16.bf16.f32    { %f28403, %f28404, %f28405, %f28406 },    { %r1, %r2 },            { %r3 },                { %f28403, %f28404, %f28405, %f28406 }; 
	// end inline asm
	// begin inline asm
	mma.sync.aligned.m16n8k8.row.col.f32.bf16.bf16.f32    { %f28411, %f28412, %f28413, %f28414 },    { %r1, %r2 },            { %r3 },                { %f28411, %f28412, %f28413, %f28414 }; 
	// end inline asm
	// begin inline asm
	mma.sync.aligned.m16n8k8.row.col.f32.bf16.bf16.f32    { %f28403, %f28404, %f28405, %f28406 },    { %r1, %r2 },            { %r3 },                { %f28403, %f28404, %f28405, %f28406 }; 
	// end inline asm
	// begin inline asm
	mma.sync.aligned.m16n8k8.row.col.f32.bf16.bf16.f32    { %f28411, %f28412, %f28413, %f28414 },    { %r1, %r2 },            { %r3 },                { %f28411, %f28412, %f28413, %f28414 }; 
	// end inline asm
	// begin inline asm
	mma.sync.aligned.m16n8k8.row.col.f32.bf16.bf16.f32    { %f28403, %f28404, %f28405, %f28406 },    { %r1, %r2 },            { %r3 },                { %f28403, %f28404, %f28405, %f28406 }; 
	// end inline asm
	// begin inline asm
	mma.sync.aligned.m16n8k8.row.col.f32.bf16.bf16.f32    { %f28411, %f28412, %f28413, %f28414 },    { %r1, %r2 },            { %r3 },                { %f28411, %f28412, %f28413, %f28414 }; 
	// end inline asm
	// begin inline asm
	mma.sync.aligned.m16n8k8.row.col.f32.bf16.bf16.f32    { %f28403, %f28404, %f28405, %f28406 },    { %r1, %r2 },            { %r3 },                { %f28403, %f28404, %f28405, %f28406 }; 
	// end inline asm
	// begin inline asm
	mma.sync.aligned.m16n8k8.row.col.f32.bf16.bf16.f32    { %f28411, %f28412, %f28413, %f28414 },    { %r1, %r2 },            { %r3 },                { %f28411, %f28412, %f28413, %f28414 }; 
	// end inline asm
	// begin inline asm
	mma.sync.aligned.m16n8k8.row.col.f32.bf16.bf16.f32    { %f28403, %f28404, %f28405, %f28406 },    { %r1, %r2 },            { %r3 },                { %f28403, %f28404, %f28405, %f28406 }; 
	// end inline asm
	// begin inline asm
	mma.sync.aligned.m16n8k8.row.col.f32.bf16.bf16.f32    { %f28411, %f28412, %f28413, %f28414 },    { %r1, %r2 },            { %r3 },                { %f28411, %f28412, %f28413, %f28414 }; 
	// end inline asm
	// begin inline asm
	mma.sync.aligned.m16n8k8.row.col.f32.bf16.bf16.f32    { %f28403, %f28404, %f28405, %f28406 },    { %r1, %r2 },            { %r3 },                { %f28403, %f28404, %f28405, %f28406 }; 
	// end inline asm
	// begin inline asm
	mma.sync.aligned.m16n8k8.row.col.f32.bf16.bf16.f32    { %f28411, %f28412, %f28413, %f28414 },    { %r1, %r2 },            { %r3 },                { %f28411, %f28412, %f28413, %f28414 }; 
	// end inline asm
	// begin inline asm
	mma.sync.aligned.m16n8k8.row.col.f32.bf16.bf16.f32    { %f28403, %f28404, %f28405, %f28406 },    { %r1, %r2 },            { %r3 },                { %f28403, %f28404, %f28405, %f28406 }; 
	// end inline asm
	// begin inline asm
	mma.sync.aligned.m16n8k8.row.col.f32.bf16.bf16.f32    { %f28411, %f28412, %f28413, %f28414 },    { %r1, %r2 },            { %r3 },                { %f28411, %f28412, %f28413, %f28414 }; 
	// end inline asm
	// begin inline asm
	mma.sync.aligned.m16n8k8.row.col.f32.bf16.bf16.f32    { %f28403, %f28404, %f28405, %f28406 },    { %r1, %r2 },            { %r3 },                { %f28403, %f28404, %f28405, %f28406 }; 
	// end inline asm
	// begin inline asm
	mma.sync.aligned.m16n8k8.row.col.f32.bf16.bf16.f32    { %f28411, %f28412, %f28413, %f28414 },    { %r1, %r2 },            { %r3 },                { %f28411, %f28412, %f28413, %f28414 }; 
	// end inline asm
	// begin inline asm
	mma.sync.aligned.m16n8k8.row.col.f32.bf16.bf16.f32    { %f28403, %f28404, %f28405, %f28406 },    { %r1, %r2 },            { %r3 },                { %f28403, %f28404, %f28405, %f28406 }; 
	// end inline asm
	// begin inline asm
	mma.sync.aligned.m16n8k8.row.col.f32.bf16.bf16.f32    { %f28411, %f28412, %f28413, %f28414 },    { %r1, %r2 },            { %r3 },                { %f28411, %f28412, %f28413, %f28414 }; 
	// end inline asm
	// begin inline asm
	mma.sync.aligned.m16n8k8.row.col.f32.bf16.bf16.f32    { %f28403, %f28404, %f28405, %f28406 },    { %r1, %r2 },            { %r3 },                { %f28403, %f28404, %f28405, %f28406 }; 
	// end inline asm
	// begin inline asm
	mma.sync.aligned.m16n8k8.row.col.f32.bf16.bf16.f32    { %f28411, %f28412, %f28413, %f28414 },    { %r1, %r2 },            { %r3 },                { %f28411, %f28412, %f28413, %f28414 }; 
	// end inline asm
	// begin inline asm
	mma.sync.aligned.m16n8k8.row.col.f32.bf16.bf16.f32    { %f28403, %f28404, %f28405, %f28406 },    { %r1, %r2 },            { %r3 },                { %f28403, %f28404, %f28405, %f28406 }; 
	// end inline asm
	// begin inline asm
	mma.sync.aligned.m16n8k8.row.col.f32.bf16.bf16.f32    { %f28411, %f28412, %f28413, %f28414 },    { %r1, %r2 },            { %r3 },                { %f28411, %f28412, %f28413, %f28414 }; 
	// end inline asm
	// begin inline asm
	mma.sync.aligned.m16n8k8.row.col.f32.bf16.bf16.f32    { %f28403, %f28404, %f28405, %f28406 },    { %r1, %r2 },            { %r3 },                { %f28403, %f28404, %f28405, %f28406 }; 
	// end inline asm
	// begin inline asm
	mma.sync.aligned.m16n8k8.row.col.f32.bf16.bf16.f32    { %f28411, %f28412, %f28413, %f28414 },    { %r1, %r2 },            { %r3 },                { %f28411, %f28412, %f28413, %f28414 }; 
	// end inline asm
	// begin inline asm
	mma.sync.aligned.m16n8k8.row.col.f32.bf16.bf16.f32    { %f28403, %f28404, %f28405, %f28406 },    { %r1, %r2 },            { %r3 },                { %f28403, %f28404, %f28405, %f28406 }; 
	// end inline asm
	// begin inline asm
	mma.sync.aligned.m16n8k8.row.col.f32.bf16.bf16.f32    { %f28411, %f28412, %f28413, %f28414 },    { %r1, %r2 },            { %r3 },                { %f28411, %f28412, %f28413, %f28414 }; 
	// end inline asm
	// begin inline asm
	mma.sync.aligned.m16n8k8.row.col.f32.bf16.bf16.f32    { %f28403, %f28404, %f28405, %f28406 },    { %r1, %r2 },            { %r3 },                { %f28403, %f28404, %f28405, %f28406 }; 
	// end inline asm
	// begin inline asm
	mma.sync.aligned.m16n8k8.row.col.f32.bf16.bf16.f32    { %f28411, %f28412, %f28413, %f28414 },    { %r1, %r2 },            { %r3 },                { %f28411, %f28412, %f28413, %f28414 }; 
	// end inline asm
	// begin inline asm
	mma.sync.aligned.m16n8k8.row.col.f32.bf16.bf16.f32    { %f28403, %f28404, %f28405, %f28406 },    { %r1, %r2 },            { %r3 },                { %f28403, %f28404, %f28405, %f28406 }; 
	// end inline asm
	// begin inline asm
	mma.sync.aligned.m16n8k8.row.col.f32.bf16.bf16.f32    { %f28411, %f28412, %f28413, %f28414 },    { %r1, %r2 },            { %r3 },                { %f28411, %f28412, %f28413, %f28414 }; 
	// end inline asm
	// begin inline asm
	mma.sync.aligned.m16n8k8.row.col.f32.bf16.bf16.f32    { %f28403, %f28404, %f28405, %f28406 },    { %r1, %r2 },            { %r3 },                { %f28403, %f28404, %f28405, %f28406 }; 
	// end inline asm
	// begin inline asm
	mma.sync.aligned.m16n8k8.row.col.f32.bf16.bf16.f32    { %f28411, %f28412, %f28413, %f28414 },    { %r1, %r2 },            { %r3 },                { %f28411, %f28412, %f28413, %f28414 }; 
	// end inline asm
	// begin inline asm
	mma.sync.aligned.m16n8k8.row.col.f32.bf16.bf16.f32    { %f28403, %f28404, %f28405, %f28406 },    { %r1, %r2 },            { %r3 },                { %f28403, %f28404, %f28405, %f28406 }; 
	// end inline asm
	// begin inline asm
	mma.sync.aligned.m16n8k8.row.col.f32.bf16.bf16.f32    { %f28411, %f28412, %f28413, %f28414 },    { %r1, %r2 },            { %r3 },                { %f28411, %f28412, %f28413, %f28414 }; 
	// end inline asm
	// begin inline asm
	mma.sync.aligned.m16n8k8.row.col.f32.bf16.bf16.f32    { %f28403, %f28404, %f28405, %f28406 },    { %r1, %r2 },            { %r3 },                { %f28403, %f28404, %f28405, %f28406 }; 
	// end inline asm
	// begin inline asm
	mma.sync.aligned.m16n8k8.row.col.f32.bf16.bf16.f32    { %f28411, %f28412, %f28413, %f28414 },    { %r1, %r2 },            { %r3 },                { %f28411, %f28412, %f28413, %f28414 }; 
	// end inline asm
	// begin inline asm
	mma.sync.aligned.m16n8k8.row.col.f32.bf16.bf16.f32    { %f28403, %f28404, %f28405, %f28406 },    { %r1, %r2 },            { %r3 },                { %f28403, %f28404, %f28405, %f28406 }; 
	// end inline asm
	// begin inline asm
	mma.sync.aligned.m16n8k8.row.col.f32.bf16.bf16.f32    { %f28411, %f28412, %f28413, %f28414 },    { %r1, %r2 },            { %r3 },                { %f28411, %f28412, %f28413, %f28414 }; 
	// end inline asm
	// begin inline asm
	mma.sync.aligned.m16n8k8.row.col.f32.bf16.bf16.f32    { %f28403, %f28404, %f28405, %f28406 },    { %r1, %r2 },            { %r3 },                { %f28403, %f28404, %f28405, %f28406 }; 
	// end inline asm
	// begin inline asm
	mma.sync.aligned.m16n8k8.row.col.f32.bf16.bf16.f32    { %f28411, %f28412, %f28413, %f28414 },    { %r1, %r2 },            { %r3 },                { %f28411, %f28412, %f28413, %f28414 }; 
	// end inline asm
	// begin inline asm
	mma.sync.aligned.m16n8k8.row.col.f32.bf16.bf16.f32    { %f28403, %f28404, %f28405, %f28406 },    { %r1, %r2 },            { %r3 },                { %f28403, %f28404, %f28405, %f28406 }; 
	// end inline asm
	// begin inline asm
	mma.sync.aligned.m16n8k8.row.col.f32.bf16.bf16.f32    { %f28411, %f28412, %f28413, %f28414 },    { %r1, %r2 },            { %r3 },                { %f28411, %f28412, %f28413, %f28414 }; 
	// end inline asm
	// begin inline asm
	mma.sync.aligned.m16n8k8.row.col.f32.bf16.bf16.f32    { %f28403, %f28404, %f28405, %f28406 },    { %r1, %r2 },            { %r3 },                { %f28403, %f28404, %f28405, %f28406 }; 
	// end inline asm
	// begin inline asm
	mma.sync.aligned.m16n8k8.row.col.f32.bf16.bf16.f32    { %f28411, %f28412, %f28413, %f28414 },    { %r1, %r2 },            { %r3 },                { %f28411, %f28412, %f28413, %f28414 }; 
	// end inline asm
	// begin inline asm
	mma.sync.aligned.m16n8k8.row.col.f32.bf16.bf16.f32    { %f28403, %f28404, %f28405, %f28406 },    { %r1, %r2 },            { %r3 },                { %f28403, %f28404, %f28405, %f28406 }; 
	// end inline asm
	// begin inline asm
	mma.sync.aligned.m16n8k8.row.col.f32.bf16.bf16.f32    { %f28411, %f28412, %f28413, %f28414 },    { %r1, %r2 },            { %r3 },                { %f28411, %f28412, %f28413, %f28414 }; 
	// end inline asm
	// begin inline asm
	mma.sync.aligned.m16n8k8.row.col.f32.bf16.bf16.f32    { %f28403, %f28404, %f28405, %f28406 },    { %r1, %r2 },            { %r3 },                { %f28403, %f28404, %f28405, %f28406 }; 
	// end inline asm
	// begin inline asm
	mma.sync.aligned.m16n8k8.row.col.f32.bf16.bf16.f32    { %f28411, %f28412, %f28413, %f28414 },    { %r1, %r2 },            { %r3 },                { %f28411, %f28412, %f28413, %f28414 }; 
	// end inline asm
	// begin inline asm
	mma.sync.aligned.m16n8k8.row.col.f32.bf16.bf16.f32    { %f28403, %f28404, %f28405, %f28406 },    { %r1, %r2 },            { %r3 },                { %f28403, %f28404, %f28405, %f28406 }; 
	// end inline asm
	// begin inline asm
	mma.sync.aligned.m16n8k8.row.col.f32.bf16.bf16.f32    { %f28411, %f28412, %f28413, %f28414 },    { %r1, %r2 },            { %r3 },                { %f28411, %f28412, %f28413, %f28414 }; 
	// end inline asm
	// begin inline asm
	mma.sync.aligned.m16n8k8.row.col.f32.bf16.bf16.f32    { %f28403, %f28404, %f28405, %f28406 },    { %r1, %r2 },            { %r3 },                { %f28403, %f28404, %f28405, %f28406 }; 
	// end inline asm
	// begin inline asm
	mma.sync.aligned.m16n8k8.row.col.f32.bf16.bf16.f32    { %f28411, %f28412, %f28413, %f28414 },    { %r1, %r2 },            { %r3 },                { %f28411, %f28412, %f28413, %f28414 }; 
	// end inline asm
	// begin inline asm
	mma.sync.aligned.m16n8k8.row.col.f32.bf16.bf16.f32    { %f28403, %f28404, %f28405, %f28406 },    { %r1, %r2 },            { %r3 },                { %f28403, %f28404, %f28405, %f28406 }; 
	// end inline asm
	// begin inline asm
	mma.sync.aligned.m16n8k8.row.col.f32.bf16.bf16.f32    { %f28411, %f28412, %f28413, %f28414 },    { %r1, %r2 },            { %r3 },                { %f28411, %f28412, %f28413, %f28414 }; 
	// end inline asm
	// begin inline asm
	mma.sync.aligned.m16n8k8.row.col.f32.bf16.bf16.f32    { %f28403, %f28404, %f28405, %f28406 },    { %r1, %r2 },            { %r3 },                { %f28403, %f28404, %f28405, %f28406 }; 
	// end inline asm
	// begin inline asm
	mma.sync.aligned.m16n8k8.row.col.f32.bf16.bf16.f32    { %f28411, %f28412, %f28413, %f28414 },    { %r1, %r2 },            { %r3 },                { %f28411, %f28412, %f28413, %f28414 }; 
	// end inline asm
	// begin inline asm
	mma.sync.aligned.m16n8k8.row.col.f32.bf16.bf16.f32    { %f28403, %f28404, %f28405, %f28406 },    { %r1, %r2 },            { %r3 },                { %f28403, %f28404, %f28405, %f28406 }; 
	// end inline asm
	// begin inline asm
	mma.sync.aligned.m16n8k8.row.col.f32.bf16.bf16.f32    { %f28411, %f28412, %f28413, %f28414 },    { %r1, %r2 },            { %r3 },                { %f28411, %f28412, %f28413, %f28414 }; 
	// end inline asm
	// begin inline asm
	mma.sync.aligned.m16n8k8.row.col.f32.bf16.bf16.f32    { %f28403, %f28404, %f28405, %f28406 },    { %r1, %r2 },            { %r3 },                { %f28403, %f28404, %f28405, %f28406 }; 
	// end inline asm
	// begin inline asm
	mma.sync.aligned.m16n8k8.row.col.f32.bf16.bf16.f32    { %f28411, %f28412, %f28413, %f28414 },    { %r1, %r2 },            { %r3 },                { %f28411, %f28412, %f28413, %f28414 }; 
	// end inline asm
	// begin inline asm
	mma.sync.aligned.m16n8k8.row.col.f32.bf16.bf16.f32    { %f28403, %f28404, %f28405, %f28406 },    { %r1, %r2 },            { %r3 },                { %f28403, %f28404, %f28405, %f28406 }; 
	// end inline asm
	// begin inline asm
	mma.sync.aligned.m16n8k8.row.col.f32.bf16.bf16.f32    { %f28411, %f28412, %f28413, %f28414 },    { %r1, %r2 },            { %r3 },                { %f28411, %f28412, %f28413, %f28414 }; 
	// end inline asm
	// begin inline asm
	mma.sync.aligned.m16n8k8.row.col.f32.bf16.bf16.f32    { %f28403, %f28404, %f28405, %f28406 },    { %r1, %r2 },            { %r3 },                { %f28403, %f28404, %f28405, %f28406 }; 
	// end inline asm
	// begin inline asm
	mma.sync.aligned.m16n8k8.row.col.f32.bf16.bf16.f32    { %f28411, %f28412, %f28413, %f28414 },    { %r1, %r2 },            { %r3 },                { %f28411, %f28412, %f28413, %f28414 }; 
	// end inline asm
	// begin inline asm
	mma.sync.aligned.m16n8k8.row.col.f32.bf16.bf16.f32    { %f28403, %f28404, %f28405, %f28406 },    { %r1, %r2 },            { %r3 },                { %f28403, %f28404, %f28405, %f28406 }; 
	// end inline asm
	// begin inline asm
	mma.sync.aligned.m16n8k8.row.col.f32.bf16.bf16.f32    { %f28411, %f28412, %f28413, %f28414 },    { %r1, %r2 },            { %r3 },                { %f28411, %f28412, %f28413, %f28414 }; 
	// end inline asm
	// begin inline asm
	mma.sync.aligned.m16n8k8.row.col.f32.bf16.bf16.f32    { %f28403, %f28404, %f28405, %f28406 },    { %r1, %r2 },            { %r3 },                { %f28403, %f28404, %f28405, %f28406 }; 
	// end inline asm
	// begin inline asm
	mma.sync.aligned.m16n8k8.row.col.f32.bf16.bf16.f32    { %f28411, %f28412, %f28413, %f28414 },    { %r1, %r2 },            { %r3 },                { %f28411, %f28412, %f28413, %f28414 }; 
	// end inline asm
	// begin inline asm
	mma.sync.aligned.m16n8k8.row.col.f32.bf16.bf16.f32    { %f28403, %f28404, %f28405, %f28406 },    { %r1, %r2 },            { %r3 },                { %f28403, %f28404, %f28405, %f28406 }; 
	// end inline asm
	// begin inline asm
	mma.sync.aligned.m16n8k8.row.col.f32.bf16.bf16.f32    { %f28411, %f28412, %f28413, %f28414 },    { %r1, %r2 },            { %r3 },                { %f28411, %f28412, %f28413, %f28414 }; 
	// end inline asm
	// begin inline asm
	mma.sync.aligned.m16n8k8.row.col.f32.bf16.bf16.f32    { %f28403, %f28404, %f28405, %f28406 },    { %r1, %r2 },            { %r3 },                { %f28403, %f28404, %f28405, %f28406 }; 
	// end inline asm
	// begin inline asm
	mma.sync.aligned.m16n8k8.row.col.f32.bf16.bf16.f32    { %f28411, %f28412, %f28413, %f28414 },    { %r1, %r2 },            { %r3 },                { %f28411, %f28412, %f28413, %f28414 }; 
	// end inline asm
	// begin inline asm
	mma.sync.aligned.m16n8k8.row.col.f32.bf16.bf16.f32    { %f28403, %f28404, %f28405, %f28406 },    { %r1, %r2 },            { %r3 },                { %f28403, %f28404, %f28405, %f28406 }; 
	// end inline asm
	// begin inline asm
	mma.sync.aligned.m16n8k8.row.col.f32.bf16.bf16.f32    { %f28411, %f28412, %f28413, %f28414 },    { %r1, %r2 },            { %r3 },                { %f28411, %f28412, %f28413, %f28414 }; 
	// end inline asm
	// begin inline asm
	mma.sync.aligned.m16n8k8.row.col.f32.bf16.bf16.f32    { %f28403, %f28404, %f28405, %f28406 },    { %r1, %r2 },            { %r3 },                { %f28403, %f28404, %f28405, %f28406 }; 
	// end inline asm
	// begin inline asm
	mma.sync.aligned.m16n8k8.row.col.f32.bf16.bf16.f32    { %f28411, %f28412, %f28413, %f28414 },    { %r1, %r2 },            { %r3 },                { %f28411, %f28412, %f28413, %f28414 }; 
	// end inline asm
	// begin inline asm
	mma.sync.aligned.m16n8k8.row.col.f32.bf16.bf16.f32    { %f28403, %f28404, %f28405, %f28406 },    { %r1, %r2 },            { %r3 },                { %f28403, %f28404, %f28405, %f28406 }; 
	// end inline asm
	// begin inline asm
	mma.sync.aligned.m16n8k8.row.col.f32.bf16.bf16.f32    { %f28411, %f28412, %f28413, %f28414 },    { %r1, %r2 },            { %r3 },                { %f28411, %f28412, %f28413, %f28414 }; 
	// end inline asm
	// begin inline asm
	mma.sync.aligned.m16n8k8.row.col.f32.bf16.bf16.f32    { %f28403, %f28404, %f28405, %f28406 },    { %r1, %r2 },            { %r3 },                { %f28403, %f28404, %f28405, %f28406 }; 
	// end inline asm
	// begin inline asm
	mma.sync.aligned.m16n8k8.row.col.f32.bf16.bf16.f32    { %f28411, %f28412, %f28413, %f28414 },    { %r1, %r2 },            { %r3 },                { %f28411, %f28412, %f28413, %f28414 }; 
	// end inline asm
	// begin inline asm
	mma.sync.aligned.m16n8k8.row.col.f32.bf16.bf16.f32    { %f28403, %f28404, %f28405, %f28406 },    { %r1, %r2 },            { %r3 },                { %f28403, %f28404, %f28405, %f28406 }; 
	// end inline asm
	// begin inline asm
	mma.sync.aligned.m16n8k8.row.col.f32.bf16.bf16.f32    { %f28411, %f28412, %f28413, %f28414 },    { %r1, %r2 },            { %r3 },                { %f28411, %f28412, %f28413, %f28414 }; 
	// end inline asm
	// begin inline asm
	mma.sync.aligned.m16n8k8.row.col.f32.bf16.bf16.f32    { %f28403, %f28404, %f28405, %f28406 },    { %r1, %r2 },            { %r3 },                { %f28403, %f28404, %f28405, %f28406 }; 
	// end inline asm
	// begin inline asm
	mma.sync.aligned.m16n8k8.row.col.f32.bf16.bf16.f32    { %f28411, %f28412, %f28413, %f28414 },    { %r1, %r2 },            { %r3 },                { %f28411, %f28412, %f28413, %f28414 }; 
	// end inline asm
	// begin inline asm
	mma.sync.aligned.m16n8k8.row.col.f32.bf16.bf16.f32    { %f28403, %f28404, %f28405, %f28406 },    { %r1, %r2 },            { %r3 },                { %f28403, %f28404, %f28405, %f28406 }; 
	// end inline asm
	// begin inline asm
	mma.sync.aligned.m16n8k8.row.col.f32.bf16.bf16.f32    { %f28411, %f28412, %f28413, %f28414 },    { %r1, %r2 },            { %r3 },                { %f28411, %f28412, %f28413, %f28414 }; 
	// end inline asm
	// begin inline asm
	mma.sync.aligned.m16n8k8.row.col.f32.bf16.bf16.f32    { %f28403, %f28404, %f28405, %f28406 },    { %r1, %r2 },            { %r3 },                { %f28403, %f28404, %f28405, %f28406 }; 
	// end inline asm
	// begin inline asm
	mma.sync.aligned.m16n8k8.row.col.f32.bf16.bf16.f32    { %f28411, %f28412, %f28413, %f28414 },    { %r1, %r2 },            { %r3 },                { %f28411, %f28412, %f28413, %f28414 }; 
	// end inline asm
	// begin inline asm
	mma.sync.aligned.m16n8k8.row.col.f32.bf16.bf16.f32    { %f28403, %f28404, %f28405, %f28406 },    { %r1, %r2 },            { %r3 },                { %f28403, %f28404, %f28405, %f28406 }; 
	// end inline asm
	// begin inline asm
	mma.sync.aligned.m16n8k8.row.col.f32.bf16.bf16.f32    { %f28411, %f28412, %f28413, %f28414 },    { %r1, %r2 },            { %r3 },                { %f28411, %f28412, %f28413, %f28414 }; 
	// end inline asm
	// begin inline asm
	mma.sync.aligned.m16n8k8.row.col.f32.bf16.bf16.f32    { %f28403, %f28404, %f28405, %f28406 },    { %r1, %r2 },            { %r3 },                { %f28403, %f28404, %f28405, %f28406 }; 
	// end inline asm
	// begin inline asm
	mma.sync.aligned.m16n8k8.row.col.f32.bf16.bf16.f32    { %f28411, %f28412, %f28413, %f28414 },    { %r1, %r2 },            { %r3 },                { %f28411, %f28412, %f28413, %f28414 }; 
	// end inline asm
	// begin inline asm
	mma.sync.aligned.m16n8k8.row.col.f32.bf16.bf16.f32    { %f28403, %f28404, %f28405, %f28406 },    { %r1, %r2 },            { %r3 },                { %f28403, %f28404, %f28405, %f28406 }; 
	// end inline asm
	// begin inline asm
	mma.sync.aligned.m16n8k8.row.col.f32.bf16.bf16.f32    { %f28411, %f28412, %f28413, %f28414 },    { %r1, %r2 },            { %r3 },                { %f28411, %f28412, %f28413, %f28414 }; 
	// end inline asm
	// begin inline asm
	mma.sync.aligned.m16n8k8.row.col.f32.bf16.bf16.f32    { %f28403, %f28404, %f28405, %f28406 },    { %r1, %r2 },            { %r3 },                { %f28403, %f28404, %f28405, %f28406 }; 
	// end inline asm
	// begin inline asm
	mma.sync.aligned.m16n8k8.row.col.f32.bf16.bf16.f32    { %f28411, %f28412, %f28413, %f28414 },    { %r1, %r2 },            { %r3 },                { %f28411, %f28412, %f28413, %f28414 }; 
	// end inline asm
	// begin inline asm
	mma.sync.aligned.m16n8k8.row.col.f32.bf16.bf16.f32    { %f28403, %f28404, %f28405, %f28406 },    { %r1, %r2 },            { %r3 },                { %f28403, %f28404, %f28405, %f28406 }; 
	// end inline asm
	// begin inline asm
	mma.sync.aligned.m16n8k8.row.col.f32.bf16.bf16.f32    { %f28411, %f28412, %f28413, %f28414 },    { %r1, %r2 },            { %r3 },                { %f28411, %f28412, %f28413, %f28414 }; 
	// end inline asm
	// begin inline asm
	mma.sync.aligned.m16n8k8.row.col.f32.bf16.bf16.f32    { %f28403, %f28404, %f28405, %f28406 },    { %r1, %r2 },            { %r3 },                { %f28403, %f28404, %f28405, %f28406 }; 
	// end inline asm
	// begin inline asm
	mma.sync.aligned.m16n8k8.row.col.f32.bf16.bf16.f32    { %f28411, %f28412, %f28413, %f28414 },    { %r1, %r2 },            { %r3 },                { %f28411, %f28412, %f28413, %f28414 }; 
	// end inline asm
	// begin inline asm
	mma.sync.aligned.m16n8k8.row.col.f32.bf16.bf16.f32    { %f28403, %f28404, %f28405, %f28406 },    { %r1, %r2 },            { %r3 },                { %f28403, %f28404, %f28405, %f28406 }; 
	// end inline asm
	// begin inline asm
	mma.sync.aligned.m16n8k8.row.col.f32.bf16.bf16.f32    { %f28411, %f28412, %f28413, %f28414 },    { %r1, %r2 },            { %r3 },                { %f28411, %f28412, %f28413, %f28414 }; 
	// end inline asm
	// begin inline asm
	mma.sync.aligned.m16n8k8.row.col.f32.bf16.bf16.f32    { %f28403, %f28404, %f28405, %f28406 },    { %r1, %r2 },            { %r3 },                { %f28403, %f28404, %f28405, %f28406 }; 
	// end inline asm
	// begin inline asm
	mma.sync.aligned.m16n8k8.row.col.f32.bf16.bf16.f32    { %f28411, %f28412, %f28413, %f28414 },    { %r1, %r2 },            { %r3 },                { %f28411, %f28412, %f28413, %f28414 }; 
	// end inline asm
	// begin inline asm
	mma.sync.aligned.m16n8k8.row.col.f32.bf16.bf16.f32    { %f28403, %f28404, %f28405, %f28406 },    { %r1, %r2 },            { %r3 },                { %f28403, %f28404, %f28405, %f28406 }; 
	// end inline asm
	// begin inline asm
	mma.sync.aligned.m16n8k8.row.col.f32.bf16.bf16.f32    { %f28411, %f28412, %f28413, %f28414 },    { %r1, %r2 },            { %r3 },                { %f28411, %f28412, %f28413, %f28414 }; 
	// end inline asm
	// begin inline asm
	mma.sync.aligned.m16n8k8.row.col.f32.bf16.bf16.f32    { %f28403, %f28404, %f28405, %f28406 },    { %r1, %r2 },            { %r3 },                { %f28403, %f28404, %f28405, %f28406 }; 
	// end inline asm
	// begin inline asm
	mma.sync.aligned.m16n8k8.row.col.f32.bf16.bf16.f32    { %f28411, %f28412, %f28413, %f28414 },    { %r1, %r2 },            { %r3 },                { %f28411, %f28412, %f28413, %f28414 }; 
	// end inline asm
	// begin inline asm
	mma.sync.aligned.m16n8k8.row.col.f32.bf16.bf16.f32    { %f28403, %f28404, %f28405, %f28406 },    { %r1, %r2 },            { %r3 },                { %f28403, %f28404, %f28405, %f28406 }; 
	// end inline asm
	// begin inline asm
	mma.sync.aligned.m16n8k8.row.col.f32.bf16.bf16.f32    { %f28411, %f28412, %f28413, %f28414 },    { %r1, %r2 },            { %r3 },                { %f28411, %f28412, %f28413, %f28414 }; 
	// end inline asm
	// begin inline asm
	mma.sync.aligned.m16n8k8.row.col.f32.bf16.bf16.f32    { %f28403, %f28404, %f28405, %f28406 },    { %r1, %r2 },            { %r3 },                { %f28403, %f28404, %f28405, %f28406 }; 
	// end inline asm
	// begin inline asm
	mma.sync.aligned.m16n8k8.row.col.f32.bf16.bf16.f32    { %f28411, %f28412, %f28413, %f28414 },    { %r1, %r2 },            { %r3 },                { %f28411, %f28412, %f28413, %f28414 }; 
	// end inline asm
	// begin inline asm
	mma.sync.aligned.m16n8k8.row.col.f32.bf16.bf16.f32    { %f28403, %f28404, %f28405, %f28406 },    { %r1, %r2 },            { %r3 },                { %f28403, %f28404, %f28405, %f28406 }; 
	// end inline asm
	// begin inline asm
	mma.sync.aligned.m16n8k8.row.col.f32.bf16.bf16.f32    { %f28411, %f28412, %f28413, %f28414 },    { %r1, %r2 },            { %r3 },                { %f28411, %f28412, %f28413, %f28414 }; 
	// end inline asm
	// begin inline asm
	mma.sync.aligned.m16n8k8.row.col.f32.bf16.bf16.f32    { %f28403, %f28404, %f28405, %f28406 },    { %r1, %r2 },            { %r3 },                { %f28403, %f28404, %f28405, %f28406 }; 
	// end inline asm
	// begin inline asm
	mma.sync.aligned.m16n8k8.row.col.f32.bf16.bf16.f32    { %f28411, %f28412, %f28413, %f28414 },    { %r1, %r2 },            { %r3 },                { %f28411, %f28412, %f28413, %f28414 }; 
	// end inline asm
	// begin inline asm
	mma.sync.aligned.m16n8k8.row.col.f32.bf16.bf16.f32    { %f28403, %f28404, %f28405, %f28406 },    { %r1, %r2 },            { %r3 },                { %f28403, %f28404, %f28405, %f28406 }; 
	// end inline asm
	// begin inline asm
	mma.sync.aligned.m16n8k8.row.col.f32.bf16.bf16.f32    { %f28411, %f28412, %f28413, %f28414 },    { %r1, %r2 },            { %r3 },                { %f28411, %f28412, %f28413, %f28414 }; 
	// end inline asm
	// begin inline asm
	mma.sync.aligned.m16n8k8.row.col.f32.bf16.bf16.f32    { %f28403, %f28404, %f28405, %f28406 },    { %r1, %r2 },            { %r3 },                { %f28403, %f28404, %f28405, %f28406 }; 
	// end inline asm
	// begin inline asm
	mma.sync.aligned.m16n8k8.row.col.f32.bf16.bf16.f32    { %f28411, %f28412, %f28413, %f28414 },    { %r1, %r2 },            { %r3 },                { %f28411, %f28412, %f28413, %f28414 }; 
	// end inline asm
	// begin inline asm
	mma.sync.aligned.m16n8k8.row.col.f32.bf16.bf16.f32    { %f28403, %f28404, %f28405, %f28406 },    { %r1, %r2 },            { %r3 },                { %f28403, %f28404, %f28405, %f28406 }; 
	// end inline asm
	// begin inline asm
	mma.sync.aligned.m16n8k8.row.col.f32.bf16.bf16.f32    { %f28411, %f28412, %f28413, %f28414 },    { %r1, %r2 },            { %r3 },                { %f28411, %f28412, %f28413, %f28414 }; 
	// end inline asm
	// begin inline asm
	mma.sync.aligned.m16n8k8.row.col.f32.bf16.bf16.f32    { %f28403, %f28404, %f28405, %f28406 },    { %r1, %r2 },            { %r3 },                { %f28403, %f28404, %f28405, %f28406 }; 
	// end inline asm
	// begin inline asm
	mma.sync.aligned.m16n8k8.row.col.f32.bf16.bf16.f32    { %f28411, %f28412, %f28413, %f28414 },    { %r1, %r2 },            { %r3 },                { %f28411, %f28412, %f28413, %f28414 }; 
	// end inline asm
	// begin inline asm
	mma.sync.aligned.m16n8k8.row.col.f32.bf16.bf16.f32    { %f28403, %f28404, %f28405, %f28406 },    { %r1, %r2 },            { %r3 },                { %f28403, %f28404, %f28405, %f28406 }; 
	// end inline asm
	// begin inline asm
	mma.sync.aligned.m16n8k8.row.col.f32.bf16.bf16.f32    { %f28411, %f28412, %f28413, %f28414 },    { %r1, %r2 },            { %r3 },                { %f28411, %f28412, %f28413, %f28414 }; 
	// end inline asm
	// begin inline asm
	mma.sync.aligned.m16n8k8.row.col.f32.bf16.bf16.f32    { %f28403, %f28404, %f28405, %f28406 },    { %r1, %r2 },            { %r3 },                { %f28403, %f28404, %f28405, %f28406 }; 
	// end inline asm
	// begin inline asm
	mma.sync.aligned.m16n8k8.row.col.f32.bf16.bf16.f32    { %f28411, %f28412, %f28413, %f28414 },    { %r1, %r2 },            { %r3 },                { %f28411, %f28412, %f28413, %f28414 }; 
	// end inline asm
	// begin inline asm
	mma.sync.aligned.m16n8k8.row.col.f32.bf16.bf16.f32    { %f28403, %f28404, %f28405, %f28406 },    { %r1, %r2 },            { %r3 },                { %f28403, %f28404, %f28405, %f28406 }; 
	// end inline asm
	// begin inline asm
	mma.sync.aligned.m16n8k8.row.col.f32.bf16.bf16.f32    { %f28411, %f28412, %f28413, %f28414 },    { %r1, %r2 },            { %r3 },                { %f28411, %f28412, %f28413, %f28414 }; 
	// end inline asm
	// begin inline asm
	mma.sync.aligned.m16n8k8.row.col.f32.bf16.bf16.f32    { %f28403, %f28404, %f28405, %f28406 },    { %r1, %r2 },            { %r3 },                { %f28403, %f28404, %f28405, %f28406 }; 
	// end inline asm
	// begin inline asm
	mma.sync.aligned.m16n8k8.row.col.f32.bf16.bf16.f32    { %f28411, %f28412, %f28413, %f28414 },    { %r1, %r2 },            { %r3 },                { %f28411, %f28412, %f28413, %f28414 }; 
	// end inline asm
	// begin inline asm
	mma.sync.aligned.m16n8k8.row.col.f32.bf16.bf16.f32    { %f28403, %f28404, %f28405, %f28406 },    { %r1, %r2 },            { %r3 },                { %f28403, %f28404, %f28405, %f28406 }; 
	// end inline asm
	// begin inline asm
	mma.sync.aligned.m16n8k8.row.col.f32.bf16.bf16.f32    { %f28411, %f28412, %f28413, %f28414 },    { %r1, %r2 },            { %r3 },                { %f28411, %f28412, %f28413, %f28414 }; 
	// end inline asm
	// begin inline asm
	mma.sync.aligned.m16n8k8.row.col.f32.bf16.bf16.f32    { %f28403, %f28404, %f28405, %f28406 },    { %r1, %r2 },            { %r3 },                { %f28403, %f28404, %f28405, %f28406 }; 
	// end inline asm
	// begin inline asm
	mma.sync.aligned.m16n8k8.row.col.f32.bf16.bf16.f32    { %f28411, %f28412, %f28413, %f28414 },    { %r1, %r2 },            { %r3 },                { %f28411, %f28412, %f28413, %f28414 }; 
	// end inline asm
	// begin inline asm
	mma.sync.aligned.m16n8k8.row.col.f32.bf16.bf16.f32    { %f28403, %f28404, %f28405, %f28406 },    { %r1, %r2 },            { %r3 },                { %f28403, %f28404, %f28405, %f28406 }; 
	// end inline asm
	// begin inline asm
	mma.sync.aligned.m16n8k8.row.col.f32.bf16.bf16.f32    { %f28411, %f28412, %f28413, %f28414 },    { %r1, %r2 },            { %r3 },                { %f28411, %f28412, %f28413, %f28414 }; 
	// end inline asm
	// begin inline asm
	mma.sync.aligned.m16n8k8.row.col.f32.bf16.bf16.f32    { %f28403, %f28404, %f28405, %f28406 },    { %r1, %r2 },            { %r3 },                { %f28403, %f28404, %f28405, %f28406 }; 
	// end inline asm
	// begin inline asm
	mma.sync.aligned.m16n8k8.row.col.f32.bf16.bf16.f32    { %f28411, %f28412, %f28413, %f28414 },    { %r1, %r2 },            { %r3 },                { %f28411, %f28412, %f28413, %f28414 }; 
	// end inline asm
	// begin inline asm
	mma.sync.aligned.m16n8k8.row.col.f32.bf16.bf16.f32    { %f28403, %f28404, %f28405, %f28406 },    { %r1, %r2 },            { %r3 },                { %f28403, %f28404, %f28405, %f28406 }; 
	// end inline asm
	// begin inline asm
	mma.sync.aligned.m16n8k8.row.col.f32.bf16.bf16.f32    { %f28411, %f28412, %f28413, %f28414 },    { %r1, %r2 },            { %r3 },                { %f28411, %f28412, %f28413, %f28414 }; 
	// end inline asm
	// begin inline asm
	mma.sync.aligned.m16n8k8.row.col.f32.bf16.bf16.f32    { %f28403, %f28404, %f28405, %f28406 },    { %r1, %r2 },            { %r3 },                { %f28403, %f28404, %f28405, %f28406 }; 
	// end inline asm
	// begin inline asm
	mma.sync.aligned.m16n8k8.row.col.f32.bf16.bf16.f32    { %f28411, %f28412, %f28413, %f28414 },    { %r1, %r2 },            { %r3 },                { %f28411, %f28412, %f28413, %f28414 }; 
	// end inline asm
	// begin inline asm
	mma.sync.aligned.m16n8k8.row.col.f32.bf16.bf16.f32    { %f28403, %f28404, %f28405, %f28406 },    { %r1, %r2 },            { %r3 },                { %f28403, %f28404, %f28405, %f28406 }; 
	// end inline asm
	// begin inline asm
	mma.sync.aligned.m16n8k8.row.col.f32.bf16.bf16.f32    { %f28411, %f28412, %f28413, %f28414 },    { %r1, %r2 },            { %r3 },                { %f28411, %f28412, %f28413, %f28414 }; 
	// end inline asm
	// begin inline asm
	mma.sync.aligned.m16n8k8.row.col.f32.bf16.bf16.f32    { %f28403, %f28404, %f28405, %f28406 },    { %r1, %r2 },            { %r3 },                { %f28403, %f28404, %f28405, %f28406 }; 
	// end inline asm
	// begin inline asm
	mma.sync.aligned.m16n8k8.row.col.f32.bf16.bf16.f32    { %f28411, %f28412, %f28413, %f28414 },    { %r1, %r2 },            { %r3 },                { %f28411, %f28412, %f28413, %f28414 }; 
	// end inline asm
	// begin inline asm
	mma.sync.aligned.m16n8k8.row.col.f32.bf16.bf16.f32    { %f28403, %f28404, %f28405, %f28406 },    { %r1, %r2 },            { %r3 },                { %f28403, %f28404, %f28405, %f28406 }; 
	// end inline asm
	// begin inline asm
	mma.sync.aligned.m16n8k8.row.col.f32.bf16.bf16.f32    { %f28411, %f28412, %f28413, %f28414 },    { %r1, %r2 },            { %r3 },                { %f28411, %f28412, %f28413, %f28414 }; 
	// end inline asm
	// begin inline asm
	mma.sync.aligned.m16n8k8.row.col.f32.bf16.bf16.f32    { %f28403, %f28404, %f28405, %f28406 },    { %r1, %r2 },            { %r3 },                { %f28403, %f28404, %f28405, %f28406 }; 
	// end inline asm
	// begin inline asm
	mma.sync.aligned.m16n8k8.row.col.f32.bf16.bf16.f32    { %f28411, %f28412, %f28413, %f28414 },    { %r1, %r2 },            { %r3 },                { %f28411, %f28412, %f28413, %f28414 }; 
	// end inline asm
	// begin inline asm
	mma.sync.aligned.m16n8k8.row.col.f32.bf16.bf16.f32    { %f28403, %f28404, %f28405, %f28406 },    { %r1, %r2 },            { %r3 },                { %f28403, %f28404, %f28405, %f28406 }; 
	// end inline asm
	// begin inline asm
	mma.sync.aligned.m16n8k8.row.col.f32.bf16.bf16.f32    { %f28411, %f28412, %f28413, %f28414 },    { %r1, %r2 },            { %r3 },                { %f28411, %f28412, %f28413, %f28414 }; 
	// end inline asm
	// begin inline asm
	mma.sync.aligned.m16n8k8.row.col.f32.bf16.bf16.f32    { %f28403, %f28404, %f28405, %f28406 },    { %r1, %r2 },            { %r3 },                { %f28403, %f28404, %f28405, %f28406 }; 
	// end inline asm
	// begin inline asm
	mma.sync.aligned.m16n8k8.row.col.f32.bf16.bf16.f32    { %f28411, %f28412, %f28413, %f28414 },    { %r1, %r2 },            { %r3 },                { %f28411, %f28412, %f28413, %f28414 }; 
	// end inline asm
	// begin inline asm
	mma.sync.aligned.m16n8k8.row.col.f32.bf16.bf16.f32    { %f28403, %f28404, %f28405, %f28406 },    { %r1, %r2 },            { %r3 },                { %f28403, %f28404, %f28405, %f28406 }; 
	// end inline asm
	// begin inline asm
	mma.sync.aligned.m16n8k8.row.col.f32.bf16.bf16.f32    { %f28411, %f28412, %f28413, %f28414 },    { %r1, %r2 },            { %r3 },                { %f28411, %f28412, %f28413, %f28414 }; 
	// end inline asm
	// begin inline asm
	mma.sync.aligned.m16n8k8.row.col.f32.bf16.bf16.f32    { %f28403, %f28404, %f28405, %f28406 },    { %r1, %r2 },            { %r3 },                { %f28403, %f28404, %f28405, %f28406 }; 
	// end inline asm
	// begin inline asm
	mma.sync.aligned.m16n8k8.row.col.f32.bf16.bf16.f32    { %f28411, %f28412, %f28413, %f28414 },    { %r1, %r2 },            { %r3 },                { %f28411, %f28412, %f28413, %f28414 }; 
	// end inline asm
	// begin inline asm
	mma.sync.aligned.m16n8k8.row.col.f32.bf16.bf16.f32    { %f28403, %f28404, %f28405, %f28406 },    { %r1, %r2 },            { %r3 },                { %f28403, %f28404, %f28405, %f28406 }; 
	// end inline asm
	// begin inline asm
	mma.sync.aligned.m16n8k8.row.col.f32.bf16.bf16.f32    { %f28411, %f28412, %f28413, %f28414 },    { %r1, %r2 },            { %r3 },                { %f28411, %f28412, %f28413, %f28414 }; 
	// end inline asm
	// begin inline asm
	mma.sync.aligned.m16n8k8.row.col.f32.bf16.bf16.f32    { %f28403, %f28404, %f28405, %f28406 },    { %r1, %r2 },            { %r3 },                { %f28403, %f28404, %f28405, %f28406 }; 
	// end inline asm
	// begin inline asm
	mma.sync.aligned.m16n8k8.row.col.f32.bf16.bf16.f32    { %f28411, %f28412, %f28413, %f28414 },    { %r1, %r2 },            { %r3 },                { %f28411, %f28412, %f28413, %f28414 }; 
	// end inline asm
	// begin inline asm
	mma.sync.aligned.m16n8k8.row.col.f32.bf16.bf16.f32    { %f28403, %f28404, %f28405, %f28406 },    { %r1, %r2 },            { %r3 },                { %f28403, %f28404, %f28405, %f28406 }; 
	// end inline asm
	// begin inline asm
	mma.sync.aligned.m16n8k8.row.col.f32.bf16.bf16.f32    { %f28411, %f28412, %f28413, %f28414 },    { %r1, %r2 },            { %r3 },                { %f28411, %f28412, %f28413, %f28414 }; 
	// end inline asm
	// begin inline asm
	mma.sync.aligned.m16n8k8.row.col.f32.bf16.bf16.f32    { %f28403, %f28404, %f28405, %f28406 },    { %r1, %r2 },            { %r3 },                { %f28403, %f28404, %f28405, %f28406 }; 
	// end inline asm
	// begin inline asm
	mma.sync.aligned.m16n8k8.row.col.f32.bf16.bf16.f32    { %f28411, %f28412, %f28413, %f28414 },    { %r1, %r2 },            { %r3 },                { %f28411, %f28412, %f28413, %f28414 }; 
	// end inline asm
	// begin inline asm
	mma.sync.aligned.m16n8k8.row.col.f32.bf16.bf16.f32    { %f28403, %f28404, %f28405, %f28406 },    { %r1, %r2 },            { %r3 },                { %f28403, %f28404, %f28405, %f28406 }; 
	// end inline asm
	// begin inline asm
	mma.sync.aligned.m16n8k8.row.col.f32.bf16.bf16.f32    { %f28411, %f28412, %f28413, %f28414 },    { %r1, %r2 },            { %r3 },                { %f28411, %f28412, %f28413, %f28414 }; 
	// end inline asm
	// begin inline asm
	mma.sync.aligned.m16n8k8.row.col.f32.bf16.bf16.f32    { %f28403, %f28404, %f28405, %f28406 },    { %r1, %r2 },            { %r3 },                { %f28403, %f28404, %f28405, %f28406 }; 
	// end inline asm
	// begin inline asm
	mma.sync.aligned.m16n8k8.row.col.f32.bf16.bf16.f32    { %f28411, %f28412, %f28413, %f28414 },    { %r1, %r2 },            { %r3 },                { %f28411, %f28412, %f28413, %f28414 }; 
	// end inline asm
	// begin inline asm
	mma.sync.aligned.m16n8k8.row.col.f32.bf16.bf16.f32    { %f28403, %f28404, %f28405, %f28406 },    { %r1, %r2 },            { %r3 },                { %f28403, %f28404, %f28405, %f28406 }; 
	// end inline asm
	// begin inline asm
	mma.sync.aligned.m16n8k8.row.col.f32.bf16.bf16.f32    { %f28411, %f28412, %f28413, %f28414 },    { %r1, %r2 },            { %r3 },                { %f28411, %f28412, %f28413, %f28414 }; 
	// end inline asm
	// begin inline asm
	mma.sync.aligned.m16n8k8.row.col.f32.bf16.bf16.f32    { %f28403, %f28404, %f28405, %f28406 },    { %r1, %r2 },            { %r3 },                { %f28403, %f28404, %f28405, %f28406 }; 
	// end inline asm
	// begin inline asm
	mma.sync.aligned.m16n8k8.row.col.f32.bf16.bf16.f32    { %f28411, %f28412, %f28413, %f28414 },    { %r1, %r2 },            { %r3 },                { %f28411, %f28412, %f28413, %f28414 }; 
	// end inline asm
	// begin inline asm
	mma.sync.aligned.m16n8k8.row.col.f32.bf16.bf16.f32    { %f28403, %f28404, %f28405, %f28406 },    { %r1, %r2 },            { %r3 },                { %f28403, %f28404, %f28405, %f28406 }; 
	// end inline asm
	// begin inline asm
	mma.sync.aligned.m16n8k8.row.col.f32.bf16.bf16.f32    { %f28411, %f28412, %f28413, %f28414 },    { %r1, %r2 },            { %r3 },                { %f28411, %f28412, %f28413, %f28414 }; 
	// end inline asm
	// begin inline asm
	mma.sync.aligned.m16n8k8.row.col.f32.bf16.bf16.f32    { %f28403, %f28404, %f28405, %f28406 },    { %r1, %r2 },            { %r3 },                { %f28403, %f28404, %f28405, %f28406 }; 
	// end inline asm
	// begin inline asm
	mma.sync.aligned.m16n8k8.row.col.f32.bf16.bf16.f32    { %f28411, %f28412, %f28413, %f28414 },    { %r1, %r2 },            { %r3 },                { %f28411, %f28412, %f28413, %f28414 }; 
	// end inline asm
	// begin inline asm
	mma.sync.aligned.m16n8k8.row.col.f32.bf16.bf16.f32    { %f28403, %f28404, %f28405, %f28406 },    { %r1, %r2 },            { %r3 },                { %f28403, %f28404, %f28405, %f28406 }; 
	// end inline asm
	// begin inline asm
	mma.sync.aligned.m16n8k8.row.col.f32.bf16.bf16.f32    { %f28411, %f28412, %f28413, %f28414 },    { %r1, %r2 },            { %r3 },                { %f28411, %f28412, %f28413, %f28414 }; 
	// end inline asm
	// begin inline asm
	mma.sync.aligned.m16n8k8.row.col.f32.bf16.bf16.f32    { %f28403, %f28404, %f28405, %f28406 },    { %r1, %r2 },            { %r3 },                { %f28403, %f28404, %f28405, %f28406 }; 
	// end inline asm
	// begin inline asm
	mma.sync.aligned.m16n8k8.row.col.f32.bf16.bf16.f32    { %f28411, %f28412, %f28413, %f28414 },    { %r1, %r2 },            { %r3 },                { %f28411, %f28412, %f28413, %f28414 }; 
	// end inline asm
	// begin inline asm
	mma.sync.aligned.m16n8k8.row.col.f32.bf16.bf16.f32    { %f28403, %f28404, %f28405, %f28406 },    { %r1, %r2 },            { %r3 },                { %f28403, %f28404, %f28405, %f28406 }; 
	// end inline asm
	// begin inline asm
	mma.sync.aligned.m16n8k8.row.col.f32.bf16.bf16.f32    { %f28411, %f28412, %f28413, %f28414 },    { %r1, %r2 },            { %r3 },                { %f28411, %f28412, %f28413, %f28414 }; 
	// end inline asm
	// begin inline asm
	mma.sync.aligned.m16n8k8.row.col.f32.bf16.bf16.f32    { %f28403, %f28404, %f28405, %f28406 },    { %r1, %r2 },            { %r3 },                { %f28403, %f28404, %f28405, %f28406 }; 
	// end inline asm
	// begin inline asm
	mma.sync.aligned.m16n8k8.row.col.f32.bf16.bf16.f32    { %f28411, %f28412, %f28413, %f28414 },    { %r1, %r2 },            { %r3 },                { %f28411, %f28412, %f28413, %f28414 }; 
	// end inline asm
	// begin inline asm
	mma.sync.aligned.m16n8k8.row.col.f32.bf16.bf16.f32    { %f28403, %f28404, %f28405, %f28406 },    { %r1, %r2 },            { %r3 },                { %f28403, %f28404, %f28405, %f28406 }; 
	// end inline asm
	// begin inline asm
	mma.sync.aligned.m16n8k8.row.col.f32.bf16.bf16.f32    { %f28411, %f28412, %f28413, %f28414 },    { %r1, %r2 },            { %r3 },                { %f28411, %f28412, %f28413, %f28414 }; 
	// end inline asm
	// begin inline asm
	mma.sync.aligned.m16n8k8.row.col.f32.bf16.bf16.f32    { %f28403, %f28404, %f28405, %f28406 },    { %r1, %r2 },            { %r3 },                { %f28403, %f28404, %f28405, %f28406 }; 
	// end inline asm
	// begin inline asm
	mma.sync.aligned.m16n8k8.row.col.f32.bf16.bf16.f32    { %f28411, %f28412, %f28413, %f28414 },    { %r1, %r2 },            { %r3 },                { %f28411, %f28412, %f28413, %f28414 }; 
	// end inline asm
	// begin inline asm
	mma.sync.aligned.m16n8k8.row.col.f32.bf16.bf16.f32    { %f28403, %f28404, %f28405, %f28406 },    { %r1, %r2 },            { %r3 },                { %f28403, %f28404, %f28405, %f28406 }; 
	// end inline asm
	// begin inline asm
	mma.sync.aligned.m16n8k8.row.col.f32.bf16.bf16.f32    { %f28411, %f28412, %f28413, %f28414 },    { %r1, %r2 },            { %r3 },                { %f28411, %f28412, %f28413, %f28414 }; 
	// end inline asm
	// begin inline asm
	mma.sync.aligned.m16n8k8.row.col.f32.bf16.bf16.f32    { %f28403, %f28404, %f28405, %f28406 },    { %r1, %r2 },            { %r3 },                { %f28403, %f28404, %f28405, %f28406 }; 
	// end inline asm
	// begin inline asm
	mma.sync.aligned.m16n8k8.row.col.f32.bf16.bf16.f32    { %f28411, %f28412, %f28413, %f28414 },    { %r1, %r2 },            { %r3 },                { %f28411, %f28412, %f28413, %f28414 }; 
	// end inline asm
	// begin inline asm
	mma.sync.aligned.m16n8k8.row.col.f32.bf16.bf16.f32    { %f28403, %f28404, %f28405, %f28406 },    { %r1, %r2 },            { %r3 },                { %f28403, %f28404, %f28405, %f28406 }; 
	// end inline asm
	// begin inline asm
	mma.sync.aligned.m16n8k8.row.col.f32.bf16.bf16.f32    { %f28411, %f28412, %f28413, %f28414 },    { %r1, %r2 },            { %r3 },                { %f28411, %f28412, %f28413, %f28414 }; 
	// end inline asm
	// begin inline asm
	mma.sync.aligned.m16n8k8.row.col.f32.bf16.bf16.f32    { %f28403, %f28404, %f28405, %f28406 },    { %r1, %r2 },            { %r3 },                { %f28403, %f28404, %f28405, %f28406 }; 
	// end inline asm
	// begin inline asm
	mma.sync.aligned.m16n8k8.row.col.f32.bf16.bf16.f32    { %f28411, %f28412, %f28413, %f28414 },    { %r1, %r2 },            { %r3 },                { %f28411, %f28412, %f28413, %f28414 }; 
	// end inline asm
	// begin inline asm
	mma.sync.aligned.m16n8k8.row.col.f32.bf16.bf16.f32    { %f28403, %f28404, %f28405, %f28406 },    { %r1, %r2 },            { %r3 },                { %f28403, %f28404, %f28405, %f28406 }; 
	// end inline asm
	// begin inline asm
	mma.sync.aligned.m16n8k8.row.col.f32.bf16.bf16.f32    { %f28411, %f28412, %f28413, %f28414 },    { %r1, %r2 },            { %r3 },                { %f28411, %f28412, %f28413, %f28414 }; 
	// end inline asm
	// begin inline asm
	mma.sync.aligned.m16n8k8.row.col.f32.bf16.bf16.f32    { %f28403, %f28404, %f28405, %f28406 },    { %r1, %r2 },            { %r3 },                { %f28403, %f28404, %f28405, %f28406 }; 
	// end inline asm
	// begin inline asm
	mma.sync.aligned.m16n8k8.row.col.f32.bf16.bf16.f32    { %f28411, %f28412, %f28413, %f28414 },    { %r1, %r2 },            { %r3 },                { %f28411, %f28412, %f28413, %f28414 }; 
	// end inline asm
	// begin inline asm
	mma.sync.aligned.m16n8k8.row.col.f32.bf16.bf16.f32    { %f28403, %f28404, %f28405, %f28406 },    { %r1, %r2 },            { %r3 },                { %f28403, %f28404, %f28405, %f28406 }; 
	// end inline asm
	// begin inline asm
	mma.sync.aligned.m16n8k8.row.col.f32.bf16.bf16.f32    { %f28411, %f28412, %f28413, %f28414 },    { %r1, %r2 },            { %r3 },                { %f28411, %f28412, %f28413, %f28414 }; 
	// end inline asm
	// begin inline asm
	mma.sync.aligned.m16n8k8.row.col.f32.bf16.bf16.f32    { %f28403, %f28404, %f28405, %f28406 },    { %r1, %r2 },            { %r3 },                { %f28403, %f28404, %f28405, %f28406 }; 
	// end inline asm
	// begin inline asm
	mma.sync.aligned.m16n8k8.row.col.f32.bf16.bf16.f32    { %f28411, %f28412, %f28413, %f28414 },    { %r1, %r2 },            { %r3 },                { %f28411, %f28412, %f28413, %f28414 }; 
	// end inline asm
	// begin inline asm
	mma.sync.aligned.m16n8k8.row.col.f32.bf16.bf16.f32    { %f28403, %f28404, %f28405, %f28406 },    { %r1, %r2 },            { %r3 },                { %f28403, %f28404, %f28405, %f28406 }; 
	// end inline asm
	// begin inline asm
	mma.sync.aligned.m16n8k8.row.col.f32.bf16.bf16.f32    { %f28411, %f28412, %f28413, %f28414 },    { %r1, %r2 },            { %r3 },                { %f28411, %f28412, %f28413, %f28414 }; 
	// end inline asm
	// begin inline asm
	mma.sync.aligned.m16n8k8.row.col.f32.bf16.bf16.f32    { %f28403, %f28404, %f28405, %f28406 },    { %r1, %r2 },            { %r3 },                { %f28403, %f28404, %f28405, %f28406 }; 
	// end inline asm
	// begin inline asm
	mma.sync.aligned.m16n8k8.row.col.f32.bf16.bf16.f32    { %f28411, %f28412, %f28413, %f28414 },    { %r1, %r2 },            { %r3 },                { %f28411, %f28412, %f28413, %f28414 }; 
	// end inline asm
	// begin inline asm
	mma.sync.aligned.m16n8k8.row.col.f32.bf16.bf16.f32    { %f28403, %f28404, %f28405, %f28406 },    { %r1, %r2 },            { %r3 },                { %f28403, %f28404, %f28405, %f28406 }; 
	// end inline asm
	// begin inline asm
	mma.sync.aligned.m16n8k8.row.col.f32.bf16.bf16.f32    { %f28411, %f28412, %f28413, %f28414 },    { %r1, %r2 },            { %r3 },                { %f28411, %f28412, %f28413, %f28414 }; 
	// end inline asm
	// begin inline asm
	mma.sync.aligned.m16n8k8.row.col.f32.bf16.bf16.f32    { %f28403, %f28404, %f28405, %f28406 },    { %r1, %r2 },            { %r3 },                { %f28403, %f28404, %f28405, %f28406 }; 
	// end inline asm
	// begin inline asm
	mma.sync.aligned.m16n8k8.row.col.f32.bf16.bf16.f32    { %f28411, %f28412, %f28413, %f28414 },    { %r1, %r2 },            { %r3 },                { %f28411, %f28412, %f28413, %f28414 }; 
	// end inline asm
	// begin inline asm
	mma.sync.aligned.m16n8k8.row.col.f32.bf16.bf16.f32    { %f28403, %f28404, %f28405, %f28406 },    { %r1, %r2 },            { %r3 },                { %f28403, %f28404, %f28405, %f28406 }; 
	// end inline asm
	// begin inline asm
	mma.sync.aligned.m16n8k8.row.col.f32.bf16.bf16.f32    { %f28411, %f28412, %f28413, %f28414 },    { %r1, %r2 },            { %r3 },                { %f28411, %f28412, %f28413, %f28414 }; 
	// end inline asm
	// begin inline asm
	mma.sync.aligned.m16n8k8.row.col.f32.bf16.bf16.f32    { %f28403, %f28404, %f28405, %f28406 },    { %r1, %r2 },            { %r3 },                { %f28403, %f28404, %f28405, %f28406 }; 
	// end inline asm
	// begin inline asm
	mma.sync.aligned.m16n8k8.row.col.f32.bf16.bf16.f32    { %f28411, %f28412, %f28413, %f28414 },    { %r1, %r2 },            { %r3 },                { %f28411, %f28412, %f28413, %f28414 }; 
	// end inline asm
	// begin inline asm
	mma.sync.aligned.m16n8k8.row.col.f32.bf16.bf16.f32    { %f28403, %f28404, %f28405, %f28406 },    { %r1, %r2 },            { %r3 },                { %f28403, %f28404, %f28405, %f28406 }; 
	// end inline asm
	// begin inline asm
	mma.sync.aligned.m16n8k8.row.col.f32.bf16.bf16.f32    { %f28411, %f28412, %f28413, %f28414 },    { %r1, %r2 },            { %r3 },                { %f28411, %f28412, %f28413, %f28414 }; 
	// end inline asm
	// begin inline asm
	mma.sync.aligned.m16n8k8.row.col.f32.bf16.bf16.f32    { %f28403, %f28404, %f28405, %f28406 },    { %r1, %r2 },            { %r3 },                { %f28403, %f28404, %f28405, %f28406 }; 
	// end inline asm
	// begin inline asm
	mma.sync.aligned.m16n8k8.row.col.f32.bf16.bf16.f32    { %f28411, %f28412, %f28413, %f28414 },    { %r1, %r2 },            { %r3 },                { %f28411, %f28412, %f28413, %f28414 }; 
	// end inline asm
	// begin inline asm
	mma.sync.aligned.m16n8k8.row.col.f32.bf16.bf16.f32    { %f28403, %f28404, %f28405, %f28406 },    { %r1, %r2 },            { %r3 },                { %f28403, %f28404, %f28405, %f28406 }; 
	// end inline asm
	// begin inline asm
	mma.sync.aligned.m16n8k8.row.col.f32.bf16.bf16.f32    { %f28411, %f28412, %f28413, %f28414 },    { %r1, %r2 },            { %r3 },                { %f28411, %f28412, %f28413, %f28414 }; 
	// end inline asm
	// begin inline asm
	mma.sync.aligned.m16n8k8.row.col.f32.bf16.bf16.f32    { %f28403, %f28404, %f28405, %f28406 },    { %r1, %r2 },            { %r3 },                { %f28403, %f28404, %f28405, %f28406 }; 
	// end inline asm
	// begin inline asm
	mma.sync.aligned.m16n8k8.row.col.f32.bf16.bf16.f32    { %f28411, %f28412, %f28413, %f28414 },    { %r1, %r2 },            { %r3 },                { %f28411, %f28412, %f28413, %f28414 }; 
	// end inline asm
	// begin inline asm
	mma.sync.aligned.m16n8k8.row.col.f32.bf16.bf16.f32    { %f28403, %f28404, %f28405, %f28406 },    { %r1, %r2 },            { %r3 },                { %f28403, %f28404, %f28405, %f28406 }; 
	// end inline asm
	// begin inline asm
	mma.sync.aligned.m16n8k8.row.col.f32.bf16.bf16.f32    { %f28411, %f28412, %f28413, %f28414 },    { %r1, %r2 },            { %r3 },                { %f28411, %f28412, %f28413, %f28414 }; 
	// end inline asm
	// begin inline asm
	mma.sync.aligned.m16n8k8.row.col.f32.bf16.bf16.f32    { %f28403, %f28404, %f28405, %f28406 },    { %r1, %r2 },            { %r3 },                { %f28403, %f28404, %f28405, %f28406 }; 
	// end inline asm
	// begin inline asm
	mma.sync.aligned.m16n8k8.row.col.f32.bf16.bf16.f32    { %f28411, %f28412, %f28413, %f28414 },    { %r1, %r2 },            { %r3 },                { %f28411, %f28412, %f28413, %f28414 }; 
	// end inline asm
	// begin inline asm
	mma.sync.aligned.m16n8k8.row.col.f32.bf16.bf16.f32    { %f28403, %f28404, %f28405, %f28406 },    { %r1, %r2 },            { %r3 },                { %f28403, %f28404, %f28405, %f28406 }; 
	// end inline asm
	// begin inline asm
	mma.sync.aligned.m16n8k8.row.col.f32.bf16.bf16.f32    { %f28411, %f28412, %f28413, %f28414 },    { %r1, %r2 },            { %r3 },                { %f28411, %f28412, %f28413, %f28414 }; 
	// end inline asm
	// begin inline asm
	mma.sync.aligned.m16n8k8.row.col.f32.bf16.bf16.f32    { %f28403, %f28404, %f28405, %f28406 },    { %r1, %r2 },            { %r3 },                { %f28403, %f28404, %f28405, %f28406 }; 
	// end inline asm
	// begin inline asm
	mma.sync.aligned.m16n8k8.row.col.f32.bf16.bf16.f32    { %f28411, %f28412, %f28413, %f28414 },    { %r1, %r2 },            { %r3 },                { %f28411, %f28412, %f28413, %f28414 }; 
	// end inline asm
	// begin inline asm
	mma.sync.aligned.m16n8k8.row.col.f32.bf16.bf16.f32    { %f28403, %f28404, %f28405, %f28406 },    { %r1, %r2 },            { %r3 },                { %f28403, %f28404, %f28405, %f28406 }; 
	// end inline asm
	// begin inline asm
	mma.sync.aligned.m16n8k8.row.col.f32.bf16.bf16.f32    { %f28411, %f28412, %f28413, %f28414 },    { %r1, %r2 },            { %r3 },                { %f28411, %f28412, %f28413, %f28414 }; 
	// end inline asm
	// begin inline asm
	mma.sync.aligned.m16n8k8.row.col.f32.bf16.bf16.f32    { %f28403, %f28404, %f28405, %f28406 },    { %r1, %r2 },            { %r3 },                { %f28403, %f28404, %f28405, %f28406 }; 
	// end inline asm
	// begin inline asm
	mma.sync.aligned.m16n8k8.row.col.f32.bf16.bf16.f32    { %f28411, %f28412, %f28413, %f28414 },    { %r1, %r2 },            { %r3 },                { %f28411, %f28412, %f28413, %f28414 }; 
	// end inline asm
	// begin inline asm
	mma.sync.aligned.m16n8k8.row.col.f32.bf16.bf16.f32    { %f28403, %f28404, %f28405, %f28406 },    { %r1, %r2 },            { %r3 },                { %f28403, %f28404, %f28405, %f28406 }; 
	// end inline asm
	// begin inline asm
	mma.sync.aligned.m16n8k8.row.col.f32.bf16.bf16.f32    { %f28411, %f28412, %f28413, %f28414 },    { %r1, %r2 },            { %r3 },                { %f28411, %f28412, %f28413, %f28414 }; 
	// end inline asm
	// begin inline asm
	mma.sync.aligned.m16n8k8.row.col.f32.bf16.bf16.f32    { %f28403, %f28404, %f28405, %f28406 },    { %r1, %r2 },            { %r3 },                { %f28403, %f28404, %f28405, %f28406 }; 
	// end inline asm
	// begin inline asm
	mma.sync.aligned.m16n8k8.row.col.f32.bf16.bf16.f32    { %f28411, %f28412, %f28413, %f28414 },    { %r1, %r2 },            { %r3 },                { %f28411, %f28412, %f28413, %f28414 }; 
	// end inline asm
	// begin inline asm
	mma.sync.aligned.m16n8k8.row.col.f32.bf16.bf16.f32    { %f28403, %f28404, %f28405, %f28406 },    { %r1, %r2 },            { %r3 },                { %f28403, %f28404, %f28405, %f28406 }; 
	// end inline asm
	// begin inline asm
	mma.sync.aligned.m16n8k8.row.col.f32.bf16.bf16.f32    { %f28411, %f28412, %f28413, %f28414 },    { %r1, %r2 },            { %r3 },                { %f28411, %f28412, %f28413, %f28414 }; 
	// end inline asm
	// begin inline asm
	mma.sync.aligned.m16n8k8.row.col.f32.bf16.bf16.f32    { %f28403, %f28404, %f28405, %f28406 },    { %r1, %r2 },            { %r3 },                { %f28403, %f28404, %f28405, %f28406 }; 
	// end inline asm
	// begin inline asm
	mma.sync.aligned.m16n8k8.row.col.f32.bf16.bf16.f32    { %f28411, %f28412, %f28413, %f28414 },    { %r1, %r2 },            { %r3 },                { %f28411, %f28412, %f28413, %f28414 }; 
	// end inline asm
	// begin inline asm
	mma.sync.aligned.m16n8k8.row.col.f32.bf16.bf16.f32    { %f28403, %f28404, %f28405, %f28406 },    { %r1, %r2 },            { %r3 },                { %f28403, %f28404, %f28405, %f28406 }; 
	// end inline asm
	// begin inline asm
	mma.sync.aligned.m16n8k8.row.col.f32.bf16.bf16.f32    { %f28411, %f28412, %f28413, %f28414 },    { %r1, %r2 },            { %r3 },                { %f28411, %f28412, %f28413, %f28414 }; 
	// end inline asm
	// begin inline asm
	mma.sync.aligned.m16n8k8.row.col.f32.bf16.bf16.f32    { %f28403, %f28404, %f28405, %f28406 },    { %r1, %r2 },            { %r3 },                { %f28403, %f28404, %f28405, %f28406 }; 
	// end inline asm
	// begin inline asm
	mma.sync.aligned.m16n8k8.row.col.f32.bf16.bf16.f32    { %f28411, %f28412, %f28413, %f28414 },    { %r1, %r2 },            { %r3 },                { %f28411, %f28412, %f28413, %f28414 }; 
	// end inline asm
	// begin inline asm
	mma.sync.aligned.m16n8k8.row.col.f32.bf16.bf16.f32    { %f28403, %f28404, %f28405, %f28406 },    { %r1, %r2 },            { %r3 },                { %f28403, %f28404, %f28405, %f28406 }; 
	// end inline asm
	// begin inline asm
	mma.sync.aligned.m16n8k8.row.col.f32.bf16.bf16.f32    { %f28411, %f28412, %f28413, %f28414 },    { %r1, %r2 },            { %r3 },                { %f28411, %f28412, %f28413, %f28414 }; 
	// end inline asm
	// begin inline asm
	mma.sync.aligned.m16n8k8.row.col.f32.bf16.bf16.f32    { %f28403, %f28404, %f28405, %f28406 },    { %r1, %r2 },            { %r3 },                { %f28403, %f28404, %f28405, %f28406 }; 
	// end inline asm
	// begin inline asm
	mma.sync.aligned.m16n8k8.row.col.f32.bf16.bf16.f32    { %f28411, %f28412, %f28413, %f28414 },    { %r1, %r2 },            { %r3 },                { %f28411, %f28412, %f28413, %f28414 }; 
	// end inline asm
	// begin inline asm
	mma.sync.aligned.m16n8k8.row.col.f32.bf16.bf16.f32    { %f28403, %f28404, %f28405, %f28406 },    { %r1, %r2 },            { %r3 },                { %f28403, %f28404, %f28405, %f28406 }; 
	// end inline asm
	// begin inline asm
	mma.sync.aligned.m16n8k8.row.col.f32.bf16.bf16.f32    { %f28411, %f28412, %f28413, %f28414 },    { %r1, %r2 },            { %r3 },                { %f28411, %f28412, %f28413, %f28414 }; 
	// end inline asm
	// begin inline asm
	mma.sync.aligned.m16n8k8.row.col.f32.bf16.bf16.f32    { %f28403, %f28404, %f28405, %f28406 },    { %r1, %r2 },            { %r3 },                { %f28403, %f28404, %f28405, %f28406 }; 
	// end inline asm
	// begin inline asm
	mma.sync.aligned.m16n8k8.row.col.f32.bf16.bf16.f32    { %f28411, %f28412, %f28413, %f28414 },    { %r1, %r2 },            { %r3 },                { %f28411, %f28412, %f28413, %f28414 }; 
	// end inline asm
	// begin inline asm
	mma.sync.aligned.m16n8k8.row.col.f32.bf16.bf16.f32    { %f28403, %f28404, %f28405, %f28406 },    { %r1, %r2 },            { %r3 },                { %f28403, %f28404, %f28405, %f28406 }; 
	// end inline asm
	// begin inline asm
	mma.sync.aligned.m16n8k8.row.col.f32.bf16.bf16.f32    { %f28411, %f28412, %f28413, %f28414 },    { %r1, %r2 },            { %r3 },                { %f28411, %f28412, %f28413, %f28414 }; 
	// end inline asm
	// begin inline asm
	mma.sync.aligned.m16n8k8.row.col.f32.bf16.bf16.f32    { %f28403, %f28404, %f28405, %f28406 },    { %r1, %r2 },            { %r3 },                { %f28403, %f28404, %f28405, %f28406 }; 
	// end inline asm
	// begin inline asm
	mma.sync.aligned.m16n8k8.row.col.f32.bf16.bf16.f32    { %f28411, %f28412, %f28413, %f28414 },    { %r1, %r2 },            { %r3 },                { %f28411, %f28412, %f28413, %f28414 }; 
	// end inline asm
	// begin inline asm
	mma.sync.aligned.m16n8k8.row.col.f32.bf16.bf16.f32    { %f28403, %f28404, %f28405, %f28406 },    { %r1, %r2 },            { %r3 },                { %f28403, %f28404, %f28405, %f28406 }; 
	// end inline asm
	// begin inline asm
	mma.sync.aligned.m16n8k8.row.col.f32.bf16.bf16.f32    { %f28411, %f28412, %f28413, %f28414 },    { %r1, %r2 },            { %r3 },                { %f28411, %f28412, %f28413, %f28414 }; 
	// end inline asm
	// begin inline asm
	mma.sync.aligned.m16n8k8.row.col.f32.bf16.bf16.f32    { %f28403, %f28404, %f28405, %f28406 },    { %r1, %r2 },            { %r3 },                { %f28403, %f28404, %f28405, %f28406 }; 
	// end inline asm
	// begin inline asm
	mma.sync.aligned.m16n8k8.row.col.f32.bf16.bf16.f32    { %f28411, %f28412, %f28413, %f28414 },    { %r1, %r2 },            { %r3 },                { %f28411, %f28412, %f28413, %f28414 }; 
	// end inline asm
	// begin inline asm
	mma.sync.aligned.m16n8k8.row.col.f32.bf16.bf16.f32    { %f28403, %f28404, %f28405, %f28406 },    { %r1, %r2 },            { %r3 },                { %f28403, %f28404, %f28405, %f28406 }; 
	// end inline asm
	// begin inline asm
	mma.sync.aligned.m16n8k8.row.col.f32.bf16.bf16.f32    { %f28411, %f28412, %f28413, %f28414 },    { %r1, %r2 },            { %r3 },                { %f28411, %f28412, %f28413, %f28414 }; 
	// end inline asm
	// begin inline asm
	mma.sync.aligned.m16n8k8.row.col.f32.bf16.bf16.f32    { %f28403, %f28404, %f28405, %f28406 },    { %r1, %r2 },            { %r3 },                { %f28403, %f28404, %f28405, %f28406 }; 
	// end inline asm
	// begin inline asm
	mma.sync.aligned.m16n8k8.row.col.f32.bf16.bf16.f32    { %f28411, %f28412, %f28413, %f28414 },    { %r1, %r2 },            { %r3 },                { %f28411, %f28412, %f28413, %f28414 }; 
	// end inline asm
	// begin inline asm
	mma.sync.aligned.m16n8k8.row.col.f32.bf16.bf16.f32    { %f28403, %f28404, %f28405, %f28406 },    { %r1, %r2 },            { %r3 },                { %f28403, %f28404, %f28405, %f28406 }; 
	// end inline asm
	// begin inline asm
	mma.sync.aligned.m16n8k8.row.col.f32.bf16.bf16.f32    { %f28411, %f28412, %f28413, %f28414 },    { %r1, %r2 },            { %r3 },                { %f28411, %f28412, %f28413, %f28414 }; 
	// end inline asm
	// begin inline asm
	mma.sync.aligned.m16n8k8.row.col.f32.bf16.bf16.f32    { %f28403, %f28404, %f28405, %f28406 },    { %r1, %r2 },            { %r3 },                { %f28403, %f28404, %f28405, %f28406 }; 
	// end inline asm
	// begin inline asm
	mma.sync.aligned.m16n8k8.row.col.f32.bf16.bf16.f32    { %f28411, %f28412, %f28413, %f28414 },    { %r1, %r2 },            { %r3 },                { %f28411, %f28412, %f28413, %f28414 }; 
	// end inline asm
	// begin inline asm
	mma.sync.aligned.m16n8k8.row.col.f32.bf16.bf16.f32    { %f28403, %f28404, %f28405, %f28406 },    { %r1, %r2 },            { %r3 },                { %f28403, %f28404, %f28405, %f28406 }; 
	// end inline asm
	// begin inline asm
	mma.sync.aligned.m16n8k8.row.col.f32.bf16.bf16.f32    { %f28411, %f28412, %f28413, %f28414 },    { %r1, %r2 },            { %r3 },                { %f28411, %f28412, %f28413, %f28414 }; 
	// end inline asm
	// begin inline asm
	mma.sync.aligned.m16n8k8.row.col.f32.bf16.bf16.f32    { %f28403, %f28404, %f28405, %f28406 },    { %r1, %r2 },            { %r3 },                { %f28403, %f28404, %f28405, %f28406 }; 
	// end inline asm
	// begin inline asm
	mma.sync.aligned.m16n8k8.row.col.f32.bf16.bf16.f32    { %f28411, %f28412, %f28413, %f28414 },    { %r1, %r2 },            { %r3 },                { %f28411, %f28412, %f28413, %f28414 }; 
	// end inline asm
	// begin inline asm
	mma.sync.aligned.m16n8k8.row.col.f32.bf16.bf16.f32    { %f28403, %f28404, %f28405, %f28406 },    { %r1, %r2 },            { %r3 },                { %f28403, %f28404, %f28405, %f28406 }; 
	// end inline asm
	// begin inline asm
	mma.sync.aligned.m16n8k8.row.col.f32.bf16.bf16.f32    { %f28411, %f28412, %f28413, %f28414 },    { %r1, %r2 },            { %r3 },                { %f28411, %f28412, %f28413, %f28414 }; 
	// end inline asm
	add.s32 	%r12296, %r12296, 64;
	setp.ne.s32 	%p1, %r12296, 102400;
	mov.f32 	%f32794, %f28411;
	mov.f32 	%f32795, %f28412;
	mov.f32 	%f32796, %f28413;
	mov.f32 	%f32797, %f28414;
	mov.f32 	%f32798, %f28403;
	mov.f32 	%f32799, %f28404;
	mov.f32 	%f32800, %f28405;
	mov.f32 	%f32801, %f28406;
	@%p1 bra 	$L__BB2_1;
	cvt.f64.f32 	%fd1, %f28403;
	setp.leu.f64 	%p2, %fd1, 0d3FC999999999999A;
	@%p2 bra 	$L__BB2_4;
	add.f32 	%f32787, %f28404, %f28403;
	add.f32 	%f32788, %f28405, %f32787;
	add.f32 	%f32789, %f28406, %f32788;
	add.f32 	%f32790, %f32789, %f28411;
	add.f32 	%f32791, %f28412, %f32790;
	add.f32 	%f32792, %f28413, %f32791;
	add.f32 	%f32793, %f28414, %f32792;
	st.global.f32 	[tensor_out], %f32793;
$L__BB2_4:
	ret;

}
.entry _Z32tensor_tf32tf32f32_hammer_kernelv()
{
	.reg .pred 	%p<3>;
	.reg .b32 	%r<36875>;
	.reg .b32 	%f<49203>;
	.reg .b64 	%fd<2>;
	// demoted variable
	.shared .align 4 .b8 _ZZ32tensor_tf32tf32f32_hammer_kernelvE4smem[24];
	mov.f32 	%f27, 0f3C23D70A;
	// begin inline asm
	{
  .reg .b32 __$1;
   cvt.rna.tf32.f32 __$1, %f27;
   mov.b32 %f25, __$1;
}

	// end inline asm
	st.shared.f32 	[_ZZ32tensor_tf32tf32f32_hammer_kernelvE4smem], %f25;
	st.shared.f32 	[_ZZ32tensor_tf32tf32f32_hammer_kernelvE4smem+4], %f25;
	st.shared.f32 	[_ZZ32tensor_tf32tf32f32_hammer_kernelvE4smem+8], %f25;
	st.shared.f32 	[_ZZ32tensor_tf32tf32f32_hammer_kernelvE4smem+12], %f25;
	st.shared.f32 	[_ZZ32tensor_tf32tf32f32_hammer_kernelvE4smem+16], %f25;
	st.shared.f32 	[_ZZ32tensor_tf32tf32f32_hammer_kernelvE4smem+20], %f25;
	bar.sync 	0;
	ld.shared.u32 	%r1, [_ZZ32tensor_tf32tf32f32_hammer_kernelvE4smem];
	ld.shared.u32 	%r2, [_ZZ32tensor_tf32tf32f32_hammer_kernelvE4smem+4];
	ld.shared.u32 	%r3, [_ZZ32tensor_tf32tf32f32_hammer_kernelvE4smem+8];
	ld.shared.u32 	%r4, [_ZZ32tensor_tf32tf32f32_hammer_kernelvE4smem+12];
	ld.shared.u32 	%r5, [_ZZ32tensor_tf32tf32f32_hammer_kernelvE4smem+16];
	mov.b32 	%r36874, 0;
	ld.shared.u32 	%r6, [_ZZ32tensor_tf32tf32f32_hammer_kernelvE4smem+20];
	mov.f32 	%f49191, %f27;
	mov.f32 	%f49192, %f27;
	mov.f32 	%f49193, %f27;
	mov.f32 	%f49194, %f27;
	mov.f32 	%f49195, %f27;
	mov.f32 	%f49196, %f27;
	mov.f32 	%f49197, %f27;
	mov.f32 	%f49198, %f27;
	mov.f32 	%f49199, %f27;
	mov.f32 	%f49200, %f27;
	mov.f32 	%f49201, %f27;
	mov.f32 	%f49202, %f27;
$L__BB3_1:
	// begin inline asm
	mma.sync.aligned.m16n8k8.row.col.f32.tf32.tf32.f32    { %f49199, %f49200, %f49201, %f49202 },    { %r1, %r2, %r3, %r4 },    { %r5, %r6 },            { %f49199, %f49200, %f49201, %f49202 }; 
	// end inline asm
	// begin inline asm
	mma.sync.aligned.m16n8k8.row.col.f32.tf32.tf32.f32    { %f49195, %f49196, %f49197, %f49198 },    { %r1, %r2, %r3, %r4 },    { %r5, %r6 },            { %f49195, %f49196, %f49197, %f49198 }; 
	// end inline asm
	// begin inline asm
	mma.sync.aligned.m16n8k8.row.col.f32.tf32.tf32.f32    { %f49191, %f49192, %f49193, %f49194 },    { %r1, %r2, %r3, %r4 },    { %r5, %r6 },            { %f49191, %f49192, %f49193, %f49194 }; 
	// end inline asm
	// begin inline asm
	mma.sync.aligned.m16n8k8.row.col.f32.tf32.tf32.f32    { %f49199, %f49200, %f49201, %f49202 },    { %r1, %r2, %r3, %r4 },    { %r5, %r6 },            { %f49199, %f49200, %f49201, %f49202 }; 
	// end inline asm
	// begin inline asm
	mma.sync.aligned.m16n8k8.row.col.f32.tf32.tf32.f32    { %f49195, %f49196, %f49197, %f49198 },    { %r1, %r2, %r3, %r4 },    { %r5, %r6 },            { %f49195, %f49196, %f49197, %f49198 }; 
	// end inline asm
	// begin inline asm
	mma.sync.aligned.m16n8k8.row.col.f32.tf32.tf32.f32    { %f49191, %f49192, %f49193, %f49194 },    { %r1, %r2, %r3, %r4 },    { %r5, %r6 },            { %f49191, %f49192, %f49193, %f49194 }; 
	// end inline asm
	// begin inline asm
	mma.sync.aligned.m16n8k8.row.col.f32.tf32.tf32.f32    { %f49199, %f49200, %f49201, %f49202 },    { %r1, %r2, %r3, %r4 },    { %r5, %r6 },            { %f49199, %f49200, %f49201, %f49202 }; 
	// end inline asm
	// begin inline asm
	mma.sync.aligned.m16n8k8.row.col.f32.tf32.tf32.f32    { %f49195, %f49196, %f49197, %f49198 },    { %r1, %r2, %r3, %r4 },    { %r5, %r6 },            { %f49195, %f49196, %f49197, %f49198 }; 
	// end inline asm
	// begin inline asm
	mma.sync.aligned.m16n8k8.row.col.f32.tf32.tf32.f32    { %f49191, %f49192, %f49193, %f49194 },    { %r1, %r2, %r3, %r4 },    { %r5, %r6 },            { %f49191, %f49192, %f49193, %f49194 }; 
	// end inline asm
	// begin inline asm
	mma.sync.aligned.m16n8k8.row.col.f32.tf32.tf32.f32    { %f49199, %f49200, %f49201, %f49202 },    { %r1, %r2, %r3, %r4 },    { %r5, %r6 },            { %f49199, %f49200, %f49201, %f49202 }; 
	// end inline asm
	// begin inline asm
	mma.sync.aligned.m16n8k8.row.col.f32.tf32.tf32.f32    { %f49195, %f49196, %f49197, %f49198 },    { %r1, %r2, %r3, %r4 },    { %r5, %r6 },            { %f49195, %f49196, %f49197, %f49198 }; 
	// end inline asm
	// begin inline asm
	mma.sync.aligned.m16n8k8.row.col.f32.tf32.tf32.f32    { %f49191, %f49192, %f49193, %f49194 },    { %r1, %r2, %r3, %r4 },    { %r5, %r6 },            { %f49191, %f49192, %f49193, %f49194 }; 
	// end inline asm
	// begin inline asm
	mma.sync.aligned.m16n8k8.row.col.f32.tf32.tf32.f32    { %f49199, %f49200, %f49201, %f49202 },    { %r1, %r2, %r3, %r4 },    { %r5, %r6 },            { %f49199, %f49200, %f49201, %f49202 }; 
	// end inline asm
	// begin inline asm
	mma.sync.aligned.m16n8k8.row.col.f32.tf32.tf32.f32    { %f49195, %f49196, %f49197, %f49198 },    { %r1, %r2, %r3, %r4 },    { %r5, %r6 },            { %f49195, %f49196, %f49197, %f49198 }; 
	// end inline asm
	// begin inline asm
	mma.sync.aligned.m16n8k8.row.col.f32.tf32.tf32.f32    { %f49191, %f49192, %f49193, %f49194 },    { %r1, %r2, %r3, %r4 },    { %r5, %r6 },            { %f49191, %f49192, %f49193, %f49194 }; 
	// end inline asm
	// begin inline asm
	mma.sync.aligned.m16n8k8.row.col.f32.tf32.tf32.f32    { %f49199, %f49200, %f49201, %f49202 },    { %r1, %r2, %r3, %r4 },    { %r5, %r6 },            { %f49199, %f49200, %f49201, %f49202 }; 
	// end inline asm
	// begin inline asm
	mma.sync.aligned.m16n8k8.row.col.f32.tf32.tf32.f32    { %f49195, %f49196, %f49197, %f49198 },    { %r1, %r2, %r3, %r4 },    { %r5, %r6 },            { %f49195, %f49196, %f49197, %f49198 }; 
	// end inline asm
	// begin inline asm
	mma.sync.aligned.m16n8k8.row.col.f32.tf32.tf32.f32    { %f49191, %f49192, %f49193, %f49194 },    { %r1, %r2, %r3, %r4 },    { %r5, %r6 },            { %f49191, %f49192, %f49193, %f49194 }; 
	// end inline asm
	// begin inline asm
	mma.sync.aligned.m16n8k8.row.col.f32.tf32.tf32.f32    { %f49199, %f49200, %f49201, %f49202 },    { %r1, %r2, %r3, %r4 },    { %r5, %r6 },            { %f49199, %f49200, %f49201, %f49202 }; 
	// end inline asm
	// begin inline asm
	mma.sync.aligned.m16n8k8.row.col.f32.tf32.tf32.f32    { %f49195, %f49196, %f49197, %f49198 },    { %r1, %r2, %r3, %r4 },    { %r5, %r6 },            { %f49195, %f49196, %f49197, %f49198 }; 
	// end inline asm
	// begin inline asm
	mma.sync.aligned.m16n8k8.row.col.f32.tf32.tf32.f32    { %f49191, %f49192, %f49193, %f49194 },    { %r1, %r2, %r3, %r4 },    { %r5, %r6 },            { %f49191, %f49192, %f49193, %f49194 }; 
	// end inline asm
	// begin inline asm
	mma.sync.aligned.m16n8k8.row.col.f32.tf32.tf32.f32    { %f49199, %f49200, %f49201, %f49202 },    { %r1, %r2, %r3, %r4 },    { %r5, %r6 },            { %f49199, %f49200, %f49201, %f49202 }; 
	// end inline asm
	// begin inline asm
	mma.sync.aligned.m16n8k8.row.col.f32.tf32.tf32.f32    { %f49195, %f49196, %f49197, %f49198 },    { %r1, %r2, %r3, %r4 },    { %r5, %r6 },            { %f49195, %f49196, %f49197, %f49198 }; 
	// end inline asm
	// begin inline asm
	mma.sync.aligned.m16n8k8.row.col.f32.tf32.tf32.f32    { %f49191, %f49192, %f49193, %f49194 },    { %r1, %r2, %r3, %r4 },    { %r5, %r6 },            { %f49191, %f49192, %f49193, %f49194 }; 
	// end inline asm
	// begin inline asm
	mma.sync.aligned.m16n8k8.row.col.f32.tf32.tf32.f32    { %f49199, %f49200, %f49201, %f49202 },    { %r1, %r2, %r3, %r4 },    { %r5, %r6 },            { %f49199, %f49200, %f49201, %f49202 }; 
	// end inline asm
	// begin inline asm
	mma.sync.aligned.m16n8k8.row.col.f32.tf32.tf32.f32    { %f49195, %f49196, %f49197, %f49198 },    { %r1, %r2, %r3, %r4 },    { %r5, %r6 },            { %f49195, %f49196, %f49197, %f49198 }; 
	// end inline asm
	// begin inline asm
	mma.sync.aligned.m16n8k8.row.col.f32.tf32.tf32.f32    { %f49191, %f49192, %f49193, %f49194 },    { %r1, %r2, %r3, %r4 },    { %r5, %r6 },            { %f49191, %f49192, %f49193, %f49194 }; 
	// end inline asm
	// begin inline asm
	mma.sync.aligned.m16n8k8.row.col.f32.tf32.tf32.f32    { %f49199, %f49200, %f49201, %f49202 },    { %r1, %r2, %r3, %r4 },    { %r5, %r6 },            { %f49199, %f49200, %f49201, %f49202 }; 
	// end inline asm
	// begin inline asm
	mma.sync.aligned.m16n8k8.row.col.f32.tf32.tf32.f32    { %f49195, %f49196, %f49197, %f49198 },    { %r1, %r2, %r3, %r4 },    { %r5, %r6 },            { %f49195, %f49196, %f49197, %f49198 }; 
	// end inline asm
	// begin inline asm
	mma.sync.aligned.m16n8k8.row.col.f32.tf32.tf32.f32    { %f49191, %f49192, %f49193, %f49194 },    { %r1, %r2, %r3, %r4 },    { %r5, %r6 },            { %f49191, %f49192, %f49193, %f49194 }; 
	// end inline asm
	// begin inline asm
	mma.sync.aligned.m16n8k8.row.col.f32.tf32.tf32.f32    { %f49199, %f49200, %f49201, %f49202 },    { %r1, %r2, %r3, %r4 },    { %r5, %r6 },            { %f49199, %f49200, %f49201, %f49202 }; 
	// end inline asm
	// begin inline asm
	mma.sync.aligned.m16n8k8.row.col.f32.tf32.tf32.f32    { %f49195, %f49196, %f49197, %f49198 },    { %r1, %r2, %r3, %r4 },    { %r5, %r6 },            { %f49195, %f49196, %f49197, %f49198 }; 
	// end inline asm
	// begin inline asm
	mma.sync.aligned.m16n8k8.row.col.f32.tf32.tf32.f32    { %f49191, %f49192, %f49193, %f49194 },    { %r1, %r2, %r3, %r4 },    { %r5, %r6 },            { %f49191, %f49192, %f49193, %f49194 }; 
	// end inline asm
	// begin inline asm
	mma.sync.aligned.m16n8k8.row.col.f32.tf32.tf32.f32    { %f49199, %f49200, %f49201, %f49202 },    { %r1, %r2, %r3, %r4 },    { %r5, %r6 },            { %f49199, %f49200, %f49201, %f49202 }; 
	// end inline asm
	// begin inline asm
	mma.sync.aligned.m16n8k8.row.col.f32.tf32.tf32.f32    { %f49195, %f49196, %f49197, %f49198 },    { %r1, %r2, %r3, %r4 },    { %r5, %r6 },            { %f49195, %f49196, %f49197, %f49198 }; 
	// end inline asm
	// begin inline asm
	mma.sync.aligned.m16n8k8.row.col.f32.tf32.tf32.f32    { %f49191, %f49192, %f49193, %f49194 },    { %r1, %r2, %r3, %r4 },    { %r5, %r6 },            { %f49191, %f49192, %f49193, %f49194 }; 
	// end inline asm
	// begin inline asm
	mma.sync.aligned.m16n8k8.row.col.f32.tf32.tf32.f32    { %f49199, %f49200, %f49201, %f49202 },    { %r1, %r2, %r3, %r4 },    { %r5, %r6 },            { %f49199, %f49200, %f49201, %f49202 }; 
	// end inline asm
	// begin inline asm
	mma.sync.aligned.m16n8k8.row.col.f32.tf32.tf32.f32    { %f49195, %f49196, %f49197, %f49198 },    { %r1, %r2, %r3, %r4 },    { %r5, %r6 },            { %f49195, %f49196, %f49197, %f49198 }; 
	// end inline asm
	// begin inline asm
	mma.sync.aligned.m16n8k8.row.col.f32.tf32.tf32.f32    { %f49191, %f49192, %f49193, %f49194 },    { %r1, %r2, %r3, %r4 },    { %r5, %r6 },            { %f49191, %f49192, %f49193, %f49194 }; 
	// end inline asm
	// begin inline asm
	mma.sync.aligned.m16n8k8.row.col.f32.tf32.tf32.f32    { %f49199, %f49200, %f49201, %f49202 },    { %r1, %r2, %r3, %r4 },    { %r5, %r6 },            { %f49199, %f49200, %f49201, %f49202 }; 
	// end inline asm
	// begin inline asm
	mma.sync.aligned.m16n8k8.row.col.f32.tf32.tf32.f32    { %f49195, %f49196, %f49197, %f49198 },    { %r1, %r2, %r3, %r4 },    { %r5, %r6 },            { %f49195, %f49196, %f49197, %f49198 }; 
	// end inline asm
	// begin inline asm
	mma.sync.aligned.m16n8k8.row.col.f32.tf32.tf32.f32    { %f49191, %f49192, %f49193, %f49194 },    { %r1, %r2, %r3, %r4 },    { %r5, %r6 },            { %f49191, %f49192, %f49193, %f49194 }; 
	// end inline asm
	// begin inline asm
	mma.sync.aligned.m16n8k8.row.col.f32.tf32.tf32.f32    { %f49199, %f49200, %f49201, %f49202 },    { %r1, %r2, %r3, %r4 },    { %r5, %r6 },            { %f49199, %f49200, %f49201, %f49202 }; 
	// end inline asm
	// begin inline asm
	mma.sync.aligned.m16n8k8.row.col.f32.tf32.tf32.f32    { %f49195, %f49196, %f49197, %f49198 },    { %r1, %r2, %r3, %r4 },    { %r5, %r6 },            { %f49195, %f49196, %f49197, %f49198 }; 
	// end inline asm
	// begin inline asm
	mma.sync.aligned.m16n8k8.row.col.f32.tf32.tf32.f32    { %f49191, %f49192, %f49193, %f49194 },    { %r1, %r2, %r3, %r4 },    { %r5, %r6 },            { %f49191, %f49192, %f49193, %f49194 }; 
	// end inline asm
	// begin inline asm
	mma.sync.aligned.m16n8k8.row.col.f32.tf32.tf32.f32    { %f49199, %f49200, %f49201, %f49202 },    { %r1, %r2, %r3, %r4 },    { %r5, %r6 },            { %f49199, %f49200, %f49201, %f49202 }; 
	// end inline asm
	// begin inline asm
	mma.sync.aligned.m16n8k8.row.col.f32.tf32.tf32.f32    { %f49195, %f49196, %f49197, %f49198 },    { %r1, %r2, %r3, %r4 },    { %r5, %r6 },            { %f49195, %f49196, %f49197, %f49198 }; 
	// end inline asm
	// begin inline asm
	mma.sync.aligned.m16n8k8.row.col.f32.tf32.tf32.f32    { %f49191, %f49192, %f49193, %f49194 },    { %r1, %r2, %r3, %r4 },    { %r5, %r6 },            { %f49191, %f49192, %f49193, %f49194 }; 
	// end inline asm
	// begin inline asm
	mma.sync.aligned.m16n8k8.row.col.f32.tf32.tf32.f32    { %f49199, %f49200, %f49201, %f49202 },    { %r1, %r2, %r3, %r4 },    { %r5, %r6 },            { %f49199, %f49200, %f49201, %f49202 }; 
	// end inline asm
	// begin inline asm
	mma.sync.aligned.m16n8k8.row.col.f32.tf32.tf32.f32    { %f49195, %f49196, %f49197, %f49198 },    { %r1, %r2, %r3, %r4 },    { %r5, %r6 },            { %f49195, %f49196, %f49197, %f49198 }; 
	// end inline asm
	// begin inline asm
	mma.sync.aligned.m16n8k8.row.col.f32.tf32.tf32.f32    { %f49191, %f49192, %f49193, %f49194 },    { %r1, %r2, %r3, %r4 },    { %r5, %r6 },            { %f49191, %f49192, %f49193, %f49194 }; 
	// end inline asm
	// begin inline asm
	mma.sync.aligned.m16n8k8.row.col.f32.tf32.tf32.f32    { %f49199, %f49200, %f49201, %f49202 },    { %r1, %r2, %r3, %r4 },    { %r5, %r6 },            { %f49199, %f49200, %f49201, %f49202 }; 
	// end inline asm
	// begin inline asm
	mma.sync.aligned.m16n8k8.row.col.f32.tf32.tf32.f32    { %f49195, %f49196, %f49197, %f49198 },    { %r1, %r2, %r3, %r4 },    { %r5, %r6 },            { %f49195, %f49196, %f49197, %f49198 }; 
	// end inline asm
	// begin inline asm
	mma.sync.aligned.m16n8k8.row.col.f32.tf32.tf32.f32    { %f49191, %f49192, %f49193, %f49194 },    { %r1, %r2, %r3, %r4 },    { %r5, %r6 },            { %f49191, %f49192, %f49193, %f49194 }; 
	// end inline asm
	// begin inline asm
	mma.sync.aligned.m16n8k8.row.col.f32.tf32.tf32.f32    { %f49199, %f49200, %f49201, %f49202 },    { %r1, %r2, %r3, %r4 },    { %r5, %r6 },            { %f49199, %f49200, %f49201, %f49202 }; 
	// end inline asm
	// begin inline asm
	mma.sync.aligned.m16n8k8.row.col.f32.tf32.tf32.f32    { %f49195, %f49196, %f49197, %f49198 },    { %r1, %r2, %r3, %r4 },    { %r5, %r6 },            { %f49195, %f49196, %f49197, %f49198 }; 
	// end inline asm
	// begin inline asm
	mma.sync.aligned.m16n8k8.row.col.f32.tf32.tf32.f32    { %f49191, %f49192, %f49193, %f49194 },    { %r1, %r2, %r3, %r4 },    { %r5, %r6 },            { %f49191, %f49192, %f49193, %f49194 }; 
	// end inline asm
	// begin inline asm
	mma.sync.aligned.m16n8k8.row.col.f32.tf32.tf32.f32    { %f49199, %f49200, %f49201, %f49202 },    { %r1, %r2, %r3, %r4 },    { %r5, %r6 },            { %f49199, %f49200, %f49201, %f49202 }; 
	// end inline asm
	// begin inline asm
	mma.sync.aligned.m16n8k8.row.col.f32.tf32.tf32.f32    { %f49195, %f49196, %f49197, %f49198 },    { %r1, %r2, %r3, %r4 },    { %r5, %r6 },            { %f49195, %f49196, %f49197, %f49198 }; 
	// end inline asm
	// begin inline asm
	mma.sync.aligned.m16n8k8.row.col.f32.tf32.tf32.f32    { %f49191, %f49192, %f49193, %f49194 },    { %r1, %r2, %r3, %r4 },    { %r5, %r6 },            { %f49191, %f49192, %f49193, %f49194 }; 
	// end inline asm
	// begin inline asm
	mma.sync.aligned.m16n8k8.row.col.f32.tf32.tf32.f32    { %f49199, %f49200, %f49201, %f49202 },    { %r1, %r2, %r3, %r4 },    { %r5, %r6 },            { %f49199, %f49200, %f49201, %f49202 }; 
	// end inline asm
	// begin inline asm
	mma.sync.aligned.m16n8k8.row.col.f32.tf32.tf32.f32    { %f49195, %f49196, %f49197, %f49198 },    { %r1, %r2, %r3, %r4 },    { %r5, %r6 },            { %f49195, %f49196, %f49197, %f49198 }; 
	// end inline asm
	// begin inline asm
	mma.sync.aligned.m16n8k8.row.col.f32.tf32.tf32.f32    { %f49191, %f49192, %f49193, %f49194 },    { %r1, %r2, %r3, %r4 },    { %r5, %r6 },            { %f49191, %f49192, %f49193, %f49194 }; 
	// end inline asm
	// begin inline asm
	mma.sync.aligned.m16n8k8.row.col.f32.tf32.tf32.f32    { %f49199, %f49200, %f49201, %f49202 },    { %r1, %r2, %r3, %r4 },    { %r5, %r6 },            { %f49199, %f49200, %f49201, %f49202 }; 
	// end inline asm
	// begin inline asm
	mma.sync.aligned.m16n8k8.row.col.f32.tf32.tf32.f32    { %f49195, %f49196, %f49197, %f49198 },    { %r1, %r2, %r3, %r4 },    { %r5, %r6 },            { %f49195, %f49196, %f49197, %f49198 }; 
	// end inline asm
	// begin inline asm
	mma.sync.aligned.m16n8k8.row.col.f32.tf32.tf32.f32    { %f49191, %f49192, %f49193, %f49194 },    { %r1, %r2, %r3, %r4 },    { %r5, %r6 },            { %f49191, %f49192, %f49193, %f49194 }; 
	// end inline asm
	// begin inline asm
	mma.sync.aligned.m16n8k8.row.col.f32.tf32.tf32.f32    { %f49199, %f49200, %f49201, %f49202 },    { %r1, %r2, %r3, %r4 },    { %r5, %r6 },            { %f49199, %f49200, %f49201, %f49202 }; 
	// end inline asm
	// begin inline asm
	mma.sync.aligned.m16n8k8.row.col.f32.tf32.tf32.f32    { %f49195, %f49196, %f49197, %f49198 },    { %r1, %r2, %r3, %r4 },    { %r5, %r6 },            { %f49195, %f49196, %f49197, %f49198 }; 
	// end inline asm
	// begin inline asm
	mma.sync.aligned.m16n8k8.row.col.f32.tf32.tf32.f32    { %f49191, %f49192, %f49193, %f49194 },    { %r1, %r2, %r3, %r4 },    { %r5, %r6 },            { %f49191, %f49192, %f49193, %f49194 }; 
	// end inline asm
	// begin inline asm
	mma.sync.aligned.m16n8k8.row.col.f32.tf32.tf32.f32    { %f49199, %f49200, %f49201, %f49202 },    { %r1, %r2, %r3, %r4 },    { %r5, %r6 },            { %f49199, %f49200, %f49201, %f49202 }; 
	// end inline asm
	// begin inline asm
	mma.sync.aligned.m16n8k8.row.col.f32.tf32.tf32.f32    { %f49195, %f49196, %f49197, %f49198 },    { %r1, %r2, %r3, %r4 },    { %r5, %r6 },            { %f49195, %f49196, %f49197, %f49198 }; 
	// end inline asm
	// begin inline asm
	mma.sync.aligned.m16n8k8.row.col.f32.tf32.tf32.f32    { %f49191, %f49192, %f49193, %f49194 },    { %r1, %r2, %r3, %r4 },    { %r5, %r6 },            { %f49191, %f49192, %f49193, %f49194 }; 
	// end inline asm
	// begin inline asm
	mma.sync.aligned.m16n8k8.row.col.f32.tf32.tf32.f32    { %f49199, %f49200, %f49201, %f49202 },    { %r1, %r2, %r3, %r4 },    { %r5, %r6 },            { %f49199, %f49200, %f49201, %f49202 }; 
	// end inline asm
	// begin inline asm
	mma.sync.aligned.m16n8k8.row.col.f32.tf32.tf32.f32    { %f49195, %f49196, %f49197, %f49198 },    { %r1, %r2, %r3, %r4 },    { %r5, %r6 },            { %f49195, %f49196, %f49197, %f49198 }; 
	// end inline asm
	// begin inline asm
	mma.sync.aligned.m16n8k8.row.col.f32.tf32.tf32.f32    { %f49191, %f49192, %f49193, %f49194 },    { %r1, %r2, %r3, %r4 },    { %r5, %r6 },            { %f49191, %f49192, %f49193, %f49194 }; 
	// end inline asm
	// begin inline asm
	mma.sync.aligned.m16n8k8.row.col.f32.tf32.tf32.f32    { %f49199, %f49200, %f49201, %f49202 },    { %r1, %r2, %r3, %r4 },    { %r5, %r6 },            { %f49199, %f49200, %f49201, %f49202 }; 
	// end inline asm
	// begin inline asm
	mma.sync.aligned.m16n8k8.row.col.f32.tf32.tf32.f32    { %f49195, %f49196, %f49197, %f49198 },    { %r1, %r2, %r3, %r4 },    { %r5, %r6 },            { %f49195, %f49196, %f49197, %f49198 }; 
	// end inline asm
	// begin inline asm
	mma.sync.aligned.m16n8k8.row.col.f32.tf32.tf32.f32    { %f49191, %f49192, %f49193, %f49194 },    { %r1, %r2, %r3, %r4 },    { %r5, %r6 },            { %f49191, %f49192, %f49193, %f49194 }; 
	// end inline asm
	// begin inline asm
	mma.sync.aligned.m16n8k8.row.col.f32.tf32.tf32.f32    { %f49199, %f49200, %f49201, %f49202 },    { %r1, %r2, %r3, %r4 },    { %r5, %r6 },            { %f49199, %f49200, %f49201, %f49202 }; 
	// end inline asm
	// begin inline asm
	mma.sync.aligned.m16n8k8.row.col.f32.tf32.tf32.f32    { %f49195, %f49196, %f49197, %f49198 },    { %r1, %r2, %r3, %r4 },    { %r5, %r6 },            { %f49195, %f49196, %f49197, %f49198 }; 
	// end inline asm
	// begin inline asm
	mma.sync.aligned.m16n8k8.row.col.f32.tf32.tf32.f32    { %f49191, %f49192, %f49193, %f49194 },    { %r1, %r2, %r3, %r4 },    { %r5, %r6 },            { %f49191, %f49192, %f49193, %f49194 }; 
	// end inline asm
	// begin inline asm
	mma.sync.aligned.m16n8k8.row.col.f32.tf32.tf32.f32    { %f49199, %f49200, %f49201, %f49202 },    { %r1, %r2, %r3, %r4 },    { %r5, %r6 },            { %f49199, %f49200, %f49201, %f49202 }; 
	// end inline asm
	// begin inline asm
	mma.sync.aligned.m16n8k8.row.col.f32.tf32.tf32.f32    { %f49195, %f49196, %f49197, %f49198 },    { %r1, %r2, %r3, %r4 },    { %r5, %r6 },            { %f49195, %f49196, %f49197, %f49198 }; 
	// end inline asm
	// begin inline asm
	mma.sync.aligned.m16n8k8.row.col.f32.tf32.tf32.f32    { %f49191, %f49192, %f49193, %f49194 },    { %r1, %r2, %r3, %r4 },    { %r5, %r6 },            { %f49191, %f49192, %f49193, %f49194 }; 
	// end inline asm
	// begin inline asm
	mma.sync.aligned.m16n8k8.row.col.f32.tf32.tf32.f32    { %f49199, %f49200, %f49201, %f49202 },    { %r1, %r2, %r3, %r4 },    { %r5, %r6 },            { %f49199, %f49200, %f49201, %f49202 }; 
	// end inline asm
	// begin inline asm
	mma.sync.aligned.m16n8k8.row.col.f32.tf32.tf32.f32    { %f49195, %f49196, %f49197, %f49198 },    { %r1, %r2, %r3, %r4 },    { %r5, %r6 },            { %f49195, %f49196, %f49197, %f49198 }; 
	// end inline asm
	// begin inline asm
	mma.sync.aligned.m16n8k8.row.col.f32.tf32.tf32.f32    { %f49191, %f49192, %f49193, %f49194 },    { %r1, %r2, %r3, %r4 },    { %r5, %r6 },            { %f49191, %f49192, %f49193, %f49194 }; 
	// end inline asm
	// begin inline asm
	mma.sync.aligned.m16n8k8.row.col.f32.tf32.tf32.f32    { %f49199, %f49200, %f49201, %f49202 },    { %r1, %r2, %r3, %r4 },    { %r5, %r6 },            { %f49199, %f49200, %f49201, %f49202 }; 
	// end inline asm
	// begin inline asm
	mma.sync.aligned.m16n8k8.row.col.f32.tf32.tf32.f32    { %f49195, %f49196, %f49197, %f49198 },    { %r1, %r2, %r3, %r4 },    { %r5, %r6 },            { %f49195, %f49196, %f49197, %f49198 }; 
	// end inline asm
	// begin inline asm
	mma.sync.aligned.m16n8k8.row.col.f32.tf32.tf32.f32    { %f49191, %f49192, %f49193, %f49194 },    { %r1, %r2, %r3, %r4 },    { %r5, %r6 },            { %f49191, %f49192, %f49193, %f49194 }; 
	// end inline asm
	// begin inline asm
	mma.sync.aligned.m16n8k8.row.col.f32.tf32.tf32.f32    { %f49199, %f49200, %f49201, %f49202 },    { %r1, %r2, %r3, %r4 },    { %r5, %r6 },            { %f49199, %f49200, %f49201, %f49202 }; 
	// end inline asm
	// begin inline asm
	mma.sync.aligned.m16n8k8.row.col.f32.tf32.tf32.f32    { %f49195, %f49196, %f49197, %f49198 },    { %r1, %r2, %r3, %r4 },    { %r5, %r6 },            { %f49195, %f49196, %f49197, %f49198 }; 
	// end inline asm
	// begin inline asm
	mma.sync.aligned.m16n8k8.row.col.f32.tf32.tf32.f32    { %f49191, %f49192, %f49193, %f49194 },    { %r1, %r2, %r3, %r4 },    { %r5, %r6 },            { %f49191, %f49192, %f49193, %f49194 }; 
	// end inline asm
	// begin inline asm
	mma.sync.aligned.m16n8k8.row.col.f32.tf32.tf32.f32    { %f49199, %f49200, %f49201, %f49202 },    { %r1, %r2, %r3, %r4 },    { %r5, %r6 },            { %f49199, %f49200, %f49201, %f49202 }; 
	// end inline asm
	// begin inline asm
	mma.sync.aligned.m16n8k8.row.col.f32.tf32.tf32.f32    { %f49195, %f49196, %f49197, %f49198 },    { %r1, %r2, %r3, %r4 },    { %r5, %r6 },            { %f49195, %f49196, %f49197, %f49198 }; 
	// end inline asm
	// begin inline asm
	mma.sync.aligned.m16n8k8.row.col.f32.tf32.tf32.f32    { %f49191, %f49192, %f49193, %f49194 },    { %r1, %r2, %r3, %r4 },    { %r5, %r6 },            { %f49191, %f49192, %f49193, %f49194 }; 
	// end inline asm
	// begin inline asm
	mma.sync.aligned.m16n8k8.row.col.f32.tf32.tf32.f32    { %f49199, %f49200, %f49201, %f49202 },    { %r1, %r2, %r3, %r4 },    { %r5, %r6 },            { %f49199, %f49200, %f49201, %f49202 }; 
	// end inline asm
	// begin inline asm
	mma.sync.aligned.m16n8k8.row.col.f32.tf32.tf32.f32    { %f49195, %f49196, %f49197, %f49198 },    { %r1, %r2, %r3, %r4 },    { %r5, %r6 },            { %f49195, %f49196, %f49197, %f49198 }; 
	// end inline asm
	// begin inline asm
	mma.sync.aligned.m16n8k8.row.col.f32.tf32.tf32.f32    { %f49191, %f49192, %f49193, %f49194 },    { %r1, %r2, %r3, %r4 },    { %r5, %r6 },            { %f49191, %f49192, %f49193, %f49194 }; 
	// end inline asm
	// begin inline asm
	mma.sync.aligned.m16n8k8.row.col.f32.tf32.tf32.f32    { %f49199, %f49200, %f49201, %f49202 },    { %r1, %r2, %r3, %r4 },    { %r5, %r6 },            { %f49199, %f49200, %f49201, %f49202 }; 
	// end inline asm
	// begin inline asm
	mma.sync.aligned.m16n8k8.row.col.f32.tf32.tf32.f32    { %f49195, %f49196, %f49197, %f49198 },    { %r1, %r2, %r3, %r4 },    { %r5, %r6 },            { %f49195, %f49196, %f49197, %f49198 }; 
	// end inline asm
	// begin inline asm
	mma.sync.aligned.m16n8k8.row.col.f32.tf32.tf32.f32    { %f49191, %f49192, %f49193, %f49194 },    { %r1, %r2, %r3, %r4 },    { %r5, %r6 },            { %f49191, %f49192, %f49193, %f49194 }; 
	// end inline asm
	// begin inline asm
	mma.sync.aligned.m16n8k8.row.col.f32.tf32.tf32.f32    { %f49199, %f49200, %f49201, %f49202 },    { %r1, %r2, %r3, %r4 },    { %r5, %r6 },            { %f49199, %f49200, %f49201, %f49202 }; 
	// end inline asm
	// begin inline asm
	mma.sync.aligned.m16n8k8.row.col.f32.tf32.tf32.f32    { %f49195, %f49196, %f49197, %f49198 },    { %r1, %r2, %r3, %r4 },    { %r5, %r6 },            { %f49195, %f49196, %f49197, %f49198 }; 
	// end inline asm
	// begin inline asm
	mma.sync.aligned.m16n8k8.row.col.f32.tf32.tf32.f32    { %f49191, %f49192, %f49193, %f49194 },    { %r1, %r2, %r3, %r4 },    { %r5, %r6 },            { %f49191, %f49192, %f49193, %f49194 }; 
	// end inline asm
	// begin inline asm
	mma.sync.aligned.m16n8k8.row.col.f32.tf32.tf32.f32    { %f49199, %f49200, %f49201, %f49202 },    { %r1, %r2, %r3, %r4 },    { %r5, %r6 },            { %f49199, %f49200, %f49201, %f49202 }; 
	// end inline asm
	// begin inline asm
	mma.sync.aligned.m16n8k8.row.col.f32.tf32.tf32.f32    { %f49195, %f49196, %f49197, %f49198 },    { %r1, %r2, %r3, %r4 },    { %r5, %r6 },            { %f49195, %f49196, %f49197, %f49198 }; 
	// end inline asm
	// begin inline asm
	mma.sync.aligned.m16n8k8.row.col.f32.tf32.tf32.f32    { %f49191, %f49192, %f49193, %f49194 },    { %r1, %r2, %r3, %r4 },    { %r5, %r6 },            { %f49191, %f49192, %f49193, %f49194 }; 
	// end inline asm
	// begin inline asm
	mma.sync.aligned.m16n8k8.row.col.f32.tf32.tf32.f32    { %f49199, %f49200, %f49201, %f49202 },    { %r1, %r2, %r3, %r4 },    { %r5, %r6 },            { %f49199, %f49200, %f49201, %f49202 }; 
	// end inline asm
	// begin inline asm
	mma.sync.aligned.m16n8k8.row.col.f32.tf32.tf32.f32    { %f49195, %f49196, %f49197, %f49198 },    { %r1, %r2, %r3, %r4 },    { %r5, %r6 },            { %f49195, %f49196, %f49197, %f49198 }; 
	// end inline asm
	// begin inline asm
	mma.sync.aligned.m16n8k8.row.col.f32.tf32.tf32.f32    { %f49191, %f49192, %f49193, %f49194 },    { %r1, %r2, %r3, %r4 },    { %r5, %r6 },            { %f49191, %f49192, %f49193, %f49194 }; 
	// end inline asm
	// begin inline asm
	mma.sync.aligned.m16n8k8.row.col.f32.tf32.tf32.f32    { %f49199, %f49200, %f49201, %f49202 },    { %r1, %r2, %r3, %r4 },    { %r5, %r6 },            { %f49199, %f49200, %f49201, %f49202 }; 
	// end inline asm
	// begin inline asm
	mma.sync.aligned.m16n8k8.row.col.f32.tf32.tf32.f32    { %f49195, %f49196, %f49197, %f49198 },    { %r1, %r2, %r3, %r4 },    { %r5, %r6 },            { %f49195, %f49196, %f49197, %f49198 }; 
	// end inline asm
	// begin inline asm
	mma.sync.aligned.m16n8k8.row.col.f32.tf32.tf32.f32    { %f49191, %f49192, %f49193, %f49194 },    { %r1, %r2, %r3, %r4 },    { %r5, %r6 },            { %f49191, %f49192, %f49193, %f49194 }; 
	// end inline asm
	// begin inline asm
	mma.sync.aligned.m16n8k8.row.col.f32.tf32.tf32.f32    { %f49199, %f49200, %f49201, %f49202 },    { %r1, %r2, %r3, %r4 },    { %r5, %r6 },            { %f49199, %f49200, %f49201, %f49202 }; 
	// end inline asm
	// begin inline asm
	mma.sync.aligned.m16n8k8.row.col.f32.tf32.tf32.f32    { %f49195, %f49196, %f49197, %f49198 },    { %r1, %r2, %r3, %r4 },    { %r5, %r6 },            { %f49195, %f49196, %f49197, %f49198 }; 
	// end inline asm
	// begin inline asm
	mma.sync.aligned.m16n8k8.row.col.f32.tf32.tf32.f32    { %f49191, %f49192, %f49193, %f49194 },    { %r1, %r2, %r3, %r4 },    { %r5, %r6 },            { %f49191, %f49192, %f49193, %f49194 }; 
	// end inline asm
	// begin inline asm
	mma.sync.aligned.m16n8k8.row.col.f32.tf32.tf32.f32    { %f49199, %f49200, %f49201, %f49202 },    { %r1, %r2, %r3, %r4 },    { %r5, %r6 },            { %f49199, %f49200, %f49201, %f49202 }; 
	// end inline asm
	// begin inline asm
	mma.sync.aligned.m16n8k8.row.col.f32.tf32.tf32.f32    { %f49195, %f49196, %f49197, %f49198 },    { %r1, %r2, %r3, %r4 },    { %r5, %r6 },            { %f49195, %f49196, %f49197, %f49198 }; 
	// end inline asm
	// begin inline asm
	mma.sync.aligned.m16n8k8.row.col.f32.tf32.tf32.f32    { %f49191, %f49192, %f49193, %f49194 },    { %r1, %r2, %r3, %r4 },    { %r5, %r6 },            { %f49191, %f49192, %f49193, %f49194 }; 
	// end inline asm
	// begin inline asm
	mma.sync.aligned.m16n8k8.row.col.f32.tf32.tf32.f32    { %f49199, %f49200, %f49201, %f49202 },    { %r1, %r2, %r3, %r4 },    { %r5, %r6 },            { %f49199, %f49200, %f49201, %f49202 }; 
	// end inline asm
	// begin inline asm
	mma.sync.aligned.m16n8k8.row.col.f32.tf32.tf32.f32    { %f49195, %f49196, %f49197, %f49198 },    { %r1, %r2, %r3, %r4 },    { %r5, %r6 },            { %f49195, %f49196, %f49197, %f49198 }; 
	// end inline asm
	// begin inline asm
	mma.sync.aligned.m16n8k8.row.col.f32.tf32.tf32.f32    { %f49191, %f49192, %f49193, %f49194 },    { %r1, %r2, %r3, %r4 },    { %r5, %r6 },            { %f49191, %f49192, %f49193, %f49194 }; 
	// end inline asm
	// begin inline asm
	mma.sync.aligned.m16n8k8.row.col.f32.tf32.tf32.f32    { %f49199, %f49200, %f49201, %f49202 },    { %r1, %r2, %r3, %r4 },    { %r5, %r6 },            { %f49199, %f49200, %f49201, %f49202 }; 
	// end inline asm
	// begin inline asm
	mma.sync.aligned.m16n8k8.row.col.f32.tf32.tf32.f32    { %f49195, %f49196, %f49197, %f49198 },    { %r1, %r2, %r3, %r4 },    { %r5, %r6 },            { %f49195, %f49196, %f49197, %f49198 }; 
	// end inline asm
	// begin inline asm
	mma.sync.aligned.m16n8k8.row.col.f32.tf32.tf32.f32    { %f49191, %f49192, %f49193, %f49194 },    { %r1, %r2, %r3, %r4 },    { %r5, %r6 },            { %f49191, %f49192, %f49193, %f49194 }; 
	// end inline asm
	// begin inline asm
	mma.sync.aligned.m16n8k8.row.col.f32.tf32.tf32.f32    { %f49199, %f49200, %f49201, %f49202 },    { %r1, %r2, %r3, %r4 },    { %r5, %r6 },            { %f49199, %f49200, %f49201, %f49202 }; 
	// end inline asm
	// begin inline asm
	mma.sync.aligned.m16n8k8.row.col.f32.tf32.tf32.f32    { %f49195, %f49196, %f49197, %f49198 },    { %r1, %r2, %r3, %r4 },    { %r5, %r6 },            { %f49195, %f49196, %f49197, %f49198 }; 
	// end inline asm
	// begin inline asm
	mma.sync.aligned.m16n8k8.row.col.f32.tf32.tf32.f32    { %f49191, %f49192, %f49193, %f49194 },    { %r1, %r2, %r3, %r4 },    { %r5, %r6 },            { %f49191, %f49192, %f49193, %f49194 }; 
	// end inline asm
	// begin inline asm
	mma.sync.aligned.m16n8k8.row.col.f32.tf32.tf32.f32    { %f49199, %f49200, %f49201, %f49202 },    { %r1, %r2, %r3, %r4 },    { %r5, %r6 },            { %f49199, %f49200, %f49201, %f49202 }; 
	// end inline asm
	// begin inline asm
	mma.sync.aligned.m16n8k8.row.col.f32.tf32.tf32.f32    { %f49195, %f49196, %f49197, %f49198 },    { %r1, %r2, %r3, %r4 },    { %r5, %r6 },            { %f49195, %f49196, %f49197, %f49198 }; 
	// end inline asm
	// begin inline asm
	mma.sync.aligned.m16n8k8.row.col.f32.tf32.tf32.f32    { %f49191, %f49192, %f49193, %f49194 },    { %r1, %r2, %r3, %r4 },    { %r5, %r6 },            { %f49191, %f49192, %f49193, %f49194 }; 
	// end inline asm
	// begin inline asm
	mma.sync.aligned.m16n8k8.row.col.f32.tf32.tf32.f32    { %f49199, %f49200, %f49201, %f49202 },    { %r1, %r2, %r3, %r4 },    { %r5, %r6 },            { %f49199, %f49200, %f49201, %f49202 }; 
	// end inline asm
	// begin inline asm
	mma.sync.aligned.m16n8k8.row.col.f32.tf32.tf32.f32    { %f49195, %f49196, %f49197, %f49198 },    { %r1, %r2, %r3, %r4 },    { %r5, %r6 },            { %f49195, %f49196, %f49197, %f49198 }; 
	// end inline asm
	// begin inline asm
	mma.sync.aligned.m16n8k8.row.col.f32.tf32.tf32.f32    { %f49191, %f49192, %f49193, %f49194 },    { %r1, %r2, %r3, %r4 },    { %r5, %r6 },            { %f49191, %f49192, %f49193, %f49194 }; 
	// end inline asm
	// begin inline asm
	mma.sync.aligned.m16n8k8.row.col.f32.tf32.tf32.f32    { %f49199, %f49200, %f49201, %f49202 },    { %r1, %r2, %r3, %r4 },    { %r5, %r6 },            { %f49199, %f49200, %f49201, %f49202 }; 
	// end inline asm
	// begin inline asm
	mma.sync.aligned.m16n8k8.row.col.f32.tf32.tf32.f32    { %f49195, %f49196, %f49197, %f49198 },    { %r1, %r2, %r3, %r4 },    { %r5, %r6 },            { %f49195, %f49196, %f49197, %f49198 }; 
	// end inline asm
	// begin inline asm
	mma.sync.aligned.m16n8k8.row.col.f32.tf32.tf32.f32    { %f49191, %f49192, %f49193, %f49194 },    { %r1, %r2, %r3, %r4 },    { %r5, %r6 },            { %f49191, %f49192, %f49193, %f49194 }; 
	// end inline asm
	// begin inline asm
	mma.sync.aligned.m16n8k8.row.col.f32.tf32.tf32.f32    { %f49199, %f49200, %f49201, %f49202 },    { %r1, %r2, %r3, %r4 },    { %r5, %r6 },            { %f49199, %f49200, %f49201, %f49202 }; 
	// end inline asm
	// begin inline asm
	mma.sync.aligned.m16n8k8.row.col.f32.tf32.tf32.f32    { %f49195, %f49196, %f49197, %f49198 },    { %r1, %r2, %r3, %r4 },    { %r5, %r6 },            { %f49195, %f49196, %f49197, %f49198 }; 
	// end inline asm
	// begin inline asm
	mma.sync.aligned.m16n8k8.row.col.f32.tf32.tf32.f32    { %f49191, %f49192, %f49193, %f49194 },    { %r1, %r2, %r3, %r4 },    { %r5, %r6 },            { %f49191, %f49192, %f49193, %f49194 }; 
	// end inline asm
	// begin inline asm
	mma.sync.aligned.m16n8k8.row.col.f32.tf32.tf32.f32    { %f49199, %f49200, %f49201, %f49202 },    { %r1, %r2, %r3, %r4 },    { %r5, %r6 },            { %f49199, %f49200, %f49201, %f49202 }; 
	// end inline asm
	// begin inline asm
	mma.sync.aligned.m16n8k8.row.col.f32.tf32.tf32.f32    { %f49195, %f49196, %f49197, %f49198 },    { %r1, %r2, %r3, %r4 },    { %r5, %r6 },            { %f49195, %f49196, %f49197, %f49198 }; 
	// end inline asm
	// begin inline asm
	mma.sync.aligned.m16n8k8.row.col.f32.tf32.tf32.f32    { %f49191, %f49192, %f49193, %f49194 },    { %r1, %r2, %r3, %r4 },    { %r5, %r6 },            { %f49191, %f49192, %f49193, %f49194 }; 
	// end inline asm
	// begin inline asm
	mma.sync.aligned.m16n8k8.row.col.f32.tf32.tf32.f32    { %f49199, %f49200, %f49201, %f49202 },    { %r1, %r2, %r3, %r4 },    { %r5, %r6 },            { %f49199, %f49200, %f49201, %f49202 }; 
	// end inline asm
	// begin inline asm
	mma.sync.aligned.m16n8k8.row.col.f32.tf32.tf32.f32    { %f49195, %f49196, %f49197, %f49198 },    { %r1, %r2, %r3, %r4 },    { %r5, %r6 },            { %f49195, %f49196, %f49197, %f49198 }; 
	// end inline asm
	// begin inline asm
	mma.sync.aligned.m16n8k8.row.col.f32.tf32.tf32.f32    { %f49191, %f49192, %f49193, %f49194 },    { %r1, %r2, %r3, %r4 },    { %r5, %r6 },            { %f49191, %f49192, %f49193, %f49194 }; 
	// end inline asm
	// begin inline asm
	mma.sync.aligned.m16n8k8.row.col.f32.tf32.tf32.f32    { %f49199, %f49200, %f49201, %f49202 },    { %r1, %r2, %r3, %r4 },    { %r5, %r6 },            { %f49199, %f49200, %f49201, %f49202 }; 
	// end inline asm
	// begin inline asm
	mma.sync.aligned.m16n8k8.row.col.f32.tf32.tf32.f32    { %f49195, %f49196, %f49197, %f49198 },    { %r1, %r2, %r3, %r4 },    { %r5, %r6 },            { %f49195, %f49196, %f49197, %f49198 }; 
	// end inline asm
	// begin inline asm
	mma.sync.aligned.m16n8k8.row.col.f32.tf32.tf32.f32    { %f49191, %f49192, %f49193, %f49194 },    { %r1, %r2, %r3, %r4 },    { %r5, %r6 },            { %f49191, %f49192, %f49193, %f49194 }; 
	// end inline asm
	// begin inline asm
	mma.sync.aligned.m16n8k8.row.col.f32.tf32.tf32.f32    { %f49199, %f49200, %f49201, %f49202 },    { %r1, %r2, %r3, %r4 },    { %r5, %r6 },            { %f49199, %f49200, %f49201, %f49202 }; 
	// end inline asm
	// begin inline asm
	mma.sync.aligned.m16n8k8.row.col.f32.tf32.tf32.f32    { %f49195, %f49196, %f49197, %f49198 },    { %r1, %r2, %r3, %r4 },    { %r5, %r6 },            { %f49195, %f49196, %f49197, %f49198 }; 
	// end inline asm
	// begin inline asm
	mma.sync.aligned.m16n8k8.row.col.f32.tf32.tf32.f32    { %f49191, %f49192, %f49193, %f49194 },    { %r1, %r2, %r3, %r4 },    { %r5, %r6 },            { %f49191, %f49192, %f49193, %f49194 }; 
	// end inline asm
	// begin inline asm
	mma.sync.aligned.m16n8k8.row.col.f32.tf32.tf32.f32    { %f49199, %f49200, %f49201, %f49202 },    { %r1, %r2, %r3, %r4 },    { %r5, %r6 },            { %f49199, %f49200, %f49201, %f49202 }; 
	// end inline asm
	// begin inline asm
	mma.sync.aligned.m16n8k8.row.col.f32.tf32.tf32.f32    { %f49195, %f49196, %f49197, %f49198 },    { %r1, %r2, %r3, %r4 },    { %r5, %r6 },            { %f49195, %f49196, %f49197, %f49198 }; 
	// end inline asm
	// begin inline asm
	mma.sync.aligned.m16n8k8.row.col.f32.tf32.tf32.f32    { %f49191, %f49192, %f49193, %f49194 },    { %r1, %r2, %r3, %r4 },    { %r5, %r6 },            { %f49191, %f49192, %f49193, %f49194 }; 
	// end inline asm
	// begin inline asm
	mma.sync.aligned.m16n8k8.row.col.f32.tf32.tf32.f32    { %f49199, %f49200, %f49201, %f49202 },    { %r1, %r2, %r3, %r4 },    { %r5, %r6 },            { %f49199, %f49200, %f49201, %f49202 }; 
	// end inline asm
	// begin inline asm
	mma.sync.aligned.m16n8k8.row.col.f32.tf32.tf32.f32    { %f49195, %f49196, %f49197, %f49198 },    { %r1, %r2, %r3, %r4 },    { %r5, %r6 },            { %f49195, %f49196, %f49197, %f49198 }; 
	// end inline asm
	// begin inline asm
	mma.sync.aligned.m16n8k8.row.col.f32.tf32.tf32.f32    { %f49191, %f49192, %f49193, %f49194 },    { %r1, %r2, %r3, %r4 },    { %r5, %r6 },            { %f49191, %f49192, %f49193, %f49194 }; 
	// end inline asm
	// begin inline asm
	mma.sync.aligned.m16n8k8.row.col.f32.tf32.tf32.f32    { %f49199, %f49200, %f49201, %f49202 },    { %r1, %r2, %r3, %r4 },    { %r5, %r6 },            { %f49199, %f49200, %f49201, %f49202 }; 
	// end inline asm
	// begin inline asm
	mma.sync.aligned.m16n8k8.row.col.f32.tf32.tf32.f32    { %f49195, %f49196, %f49197, %f49198 },    { %r1, %r2, %r3, %r4 },    { %r5, %r6 },            { %f49195, %f49196, %f49197, %f49198 }; 
	// end inline asm
	// begin inline asm
	mma.sync.aligned.m16n8k8.row.col.f32.tf32.tf32.f32    { %f49191, %f49192, %f49193, %f49194 },    { %r1, %r2, %r3, %r4 },    { %r5, %r6 },            { %f49191, %f49192, %f49193, %f49194 }; 
	// end inline asm
	// begin inline asm
	mma.sync.aligned.m16n8k8.row.col.f32.tf32.tf32.f32    { %f49199, %f49200, %f49201, %f49202 },    { %r1, %r2, %r3, %r4 },    { %r5, %r6 },            { %f49199, %f49200, %f49201, %f49202 }; 
	// end inline asm
	// begin inline asm
	mma.sync.aligned.m16n8k8.row.col.f32.tf32.tf32.f32    { %f49195, %f49196, %f49197, %f49198 },    { %r1, %r2, %r3, %r4 },    { %r5, %r6 },            { %f49195, %f49196, %f49197, %f49198 }; 
	// end inline asm
	// begin inline asm
	mma.sync.aligned.m16n8k8.row.col.f32.tf32.tf32.f32    { %f49191, %f49192, %f49193, %f49194 },    { %r1, %r2, %r3, %r4 },    { %r5, %r6 },            { %f49191, %f49192, %f49193, %f49194 }; 
	// end inline asm
	// begin inline asm
	mma.sync.aligned.m16n8k8.row.col.f32.tf32.tf32.f32    { %f49199, %f49200, %f49201, %f49202 },    { %r1, %r2, %r3, %r4 },    { %r5, %r6 },            { %f49199, %f49200, %f49201, %f49202 }; 
	// end inline asm
	// begin inline asm
	mma.sync.aligned.m16n8k8.row.col.f32.tf32.tf32.f32    { %f49195, %f49196, %f49197, %f49198 },    { %r1, %r2, %r3, %r4 },    { %r5, %r6 },            { %f49195, %f49196, %f49197, %f49198 }; 
	// end inline asm
	// begin inline asm
	mma.sync.aligned.m16n8k8.row.col.f32.tf32.tf32.f32    { %f49191, %f49192, %f49193, %f49194 },    { %r1, %r2, %r3, %r4 },    { %r5, %r6 },            { %f49191, %f49192, %f49193, %f49194 }; 
	// end inline asm
	// begin inline asm
	mma.sync.aligned.m16n8k8.row.col.f32.tf32.tf32.f32    { %f49199, %f49200, %f49201, %f49202 },    { %r1, %r2, %r3, %r4 },    { %r5, %r6 },            { %f49199, %f49200, %f49201, %f49202 }; 
	// end inline asm
	// begin inline asm
	mma.sync.aligned.m16n8k8.row.col.f32.tf32.tf32.f32    { %f49195, %f49196, %f49197, %f49198 },    { %r1, %r2, %r3, %r4 },    { %r5, %r6 },            { %f49195, %f49196, %f49197, %f49198 }; 
	// end inline asm
	// begin inline asm
	mma.sync.aligned.m16n8k8.row.col.f32.tf32.tf32.f32    { %f49191, %f49192, %f49193, %f49194 },    { %r1, %r2, %r3, %r4 },    { %r5, %r6 },            { %f49191, %f49192, %f49193, %f49194 }; 
	// end inline asm
	// begin inline asm
	mma.sync.aligned.m16n8k8.row.col.f32.tf32.tf32.f32    { %f49199, %f49200, %f49201, %f49202 },    { %r1, %r2, %r3, %r4 },    { %r5, %r6 },            { %f49199, %f49200, %f49201, %f49202 }; 
	// end inline asm
	// begin inline asm
	mma.sync.aligned.m16n8k8.row.col.f32.tf32.tf32.f32    { %f49195, %f49196, %f49197, %f49198 },    { %r1, %r2, %r3, %r4 },    { %r5, %r6 },            { %f49195, %f49196, %f49197, %f49198 }; 
	// end inline asm
	// begin inline asm
	mma.sync.aligned.m16n8k8.row.col.f32.tf32.tf32.f32    { %f49191, %f49192, %f49193, %f49194 },    { %r1, %r2, %r3, %r4 },    { %r5, %r6 },            { %f49191, %f49192, %f49193, %f49194 }; 
	// end inline asm
	// begin inline asm
	mma.sync.aligned.m16n8k8.row.col.f32.tf32.tf32.f32    { %f49199, %f49200, %f49201, %f49202 },    { %r1, %r2, %r3, %r4 },    { %r5, %r6 },            { %f49199, %f49200, %f49201, %f49202 }; 
	// end inline asm
	// begin inline asm
	mma.sync.aligned.m16n8k8.row.col.f32.tf32.tf32.f32    { %f49195, %f49196, %f49197, %f49198 },    { %r1, %r2, %r3, %r4 },    { %r5, %r6 },            { %f49195, %f49196, %f49197, %f49198 }; 
	// end inline asm
	// begin inline asm
	mma.sync.aligned.m16n8k8.row.col.f32.tf32.tf32.f32    { %f49191, %f49192, %f49193, %f49194 },    { %r1, %r2, %r3, %r4 },    { %r5, %r6 },            { %f49191, %f49192, %f49193, %f49194 }; 
	// end inline asm
	// begin inline asm
	mma.sync.aligned.m16n8k8.row.col.f32.tf32.tf32.f32    { %f49199, %f49200, %f49201, %f49202 },    { %r1, %r2, %r3, %r4 },    { %r5, %r6 },            { %f49199, %f49200, %f49201, %f49202 }; 
	// end inline asm
	// begin inline asm
	mma.sync.aligned.m16n8k8.row.col.f32.tf32.tf32.f32    { %f49195, %f49196, %f49197, %f49198 },    { %r1, %r2, %r3, %r4 },    { %r5, %r6 },            { %f49195, %f49196, %f49197, %f49198 }; 
	// end inline asm
	// begin inline asm
	mma.sync.aligned.m16n8k8.row.col.f32.tf32.tf32.f32    { %f49191, %f49192, %f49193, %f49194 },    { %r1, %r2, %r3, %r4 },    { %r5, %r6 },            { %f49191, %f49192, %f49193, %f49194 }; 
	// end inline asm
	// begin inline asm
	mma.sync.aligned.m16n8k8.row.col.f32.tf32.tf32.f32    { %f49199, %f49200, %f49201, %f49202 },    { %r1, %r2, %r3, %r4 },    { %r5, %r6 },            { %f49199, %f49200, %f49201, %f49202 }; 
	// end inline asm
	// begin inline asm
	mma.sync.aligned.m16n8k8.row.col.f32.tf32.tf32.f32    { %f49195, %f49196, %f49197, %f49198 },    { %r1, %r2, %r3, %r4 },    { %r5, %r6 },            { %f49195, %f49196, %f49197, %f49198 }; 
	// end inline asm
	// begin inline asm
	mma.sync.aligned.m16n8k8.row.col.f32.tf32.tf32.f32    { %f49191, %f49192, %f49193, %f49194 },    { %r1, %r2, %r3, %r4 },    { %r5, %r6 },            { %f49191, %f49192, %f49193, %f49194 }; 
	// end inline asm
	// begin inline asm
	mma.sync.aligned.m16n8k8.row.col.f32.tf32.tf32.f32    { %f49199, %f49200, %f49201, %f49202 },    { %r1, %r2, %r3, %r4 },    { %r5, %r6 },            { %f49199, %f49200, %f49201, %f49202 }; 
	// end inline asm
	// begin inline asm
	mma.sync.aligned.m16n8k8.row.col.f32.tf32.tf32.f32    { %f49195, %f49196, %f49197, %f49198 },    { %r1, %r2, %r3, %r4 },    { %r5, %r6 },            { %f49195, %f49196, %f49197, %f49198 }; 
	// end inline asm
	// begin inline asm
	mma.sync.aligned.m16n8k8.row.col.f32.tf32.tf32.f32    { %f49191, %f49192, %f49193, %f49194 },    { %r1, %r2, %r3, %r4 },    { %r5, %r6 },            { %f49191, %f49192, %f49193, %f49194 }; 
	// end inline asm
	// begin inline asm
	mma.sync.aligned.m16n8k8.row.col.f32.tf32.tf32.f32    { %f49199, %f49200, %f49201, %f49202 },    { %r1, %r2, %r3, %r4 },    { %r5, %r6 },            { %f49199, %f49200, %f49201, %f49202 }; 
	// end inline asm
	// begin inline asm
	mma.sync.aligned.m16n8k8.row.col.f32.tf32.tf32.f32    { %f49195, %f49196, %f49197, %f49198 },    { %r1, %r2, %r3, %r4 },    { %r5, %r6 },            { %f49195, %f49196, %f49197, %f49198 }; 
	// end inline asm
	// begin inline asm
	mma.sync.aligned.m16n8k8.row.col.f32.tf32.tf32.f32    { %f49191, %f49192, %f49193, %f49194 },    { %r1, %r2, %r3, %r4 },    { %r5, %r6 },            { %f49191, %f49192, %f49193, %f49194 }; 
	// end inline asm
	// begin inline asm
	mma.sync.aligned.m16n8k8.row.col.f32.tf32.tf32.f32    { %f49199, %f49200, %f49201, %f49202 },    { %r1, %r2, %r3, %r4 },    { %r5, %r6 },            { %f49199, %f49200, %f49201, %f49202 }; 
	// end inline asm
	// begin inline asm
	mma.sync.aligned.m16n8k8.row.col.f32.tf32.tf32.f32    { %f49195, %f49196, %f49197, %f49198 },    { %r1, %r2, %r3, %r4 },    { %r5, %r6 },            { %f49195, %f49196, %f49197, %f49198 }; 
	// end inline asm
	// begin inline asm
	mma.sync.aligned.m16n8k8.row.col.f32.tf32.tf32.f32    { %f49191, %f49192, %f49193, %f49194 },    { %r1, %r2, %r3, %r4 },    { %r5, %r6 },            { %f49191, %f49192, %f49193, %f49194 }; 
	// end inline asm
	// begin inline asm
	mma.sync.aligned.m16n8k8.row.col.f32.tf32.tf32.f32    { %f49199, %f49200, %f49201, %f49202 },    { %r1, %r2, %r3, %r4 },    { %r5, %r6 },            { %f49199, %f49200, %f49201, %f49202 }; 
	// end inline asm
	// begin inline asm
	mma.sync.aligned.m16n8k8.row.col.f32.tf32.tf32.f32    { %f49195, %f49196, %f49197, %f49198 },    { %r1, %r2, %r3, %r4 },    { %r5, %r6 },            { %f49195, %f49196, %f49197, %f49198 }; 
	// end inline asm
	// begin inline asm
	mma.sync.aligned.m16n8k8.row.col.f32.tf32.tf32.f32    { %f49191, %f49192, %f49193, %f49194 },    { %r1, %r2, %r3, %r4 },    { %r5, %r6 },            { %f49191, %f49192, %f49193, %f49194 }; 
	// end inline asm
	// begin inline asm
	mma.sync.aligned.m16n8k8.row.col.f32.tf32.tf32.f32    { %f49199, %f49200, %f49201, %f49202 },    { %r1, %r2, %r3, %r4 },    { %r5, %r6 },            { %f49199, %f49200, %f49201, %f49202 }; 
	// end inline asm
	// begin inline asm
	mma.sync.aligned.m16n8k8.row.col.f32.tf32.tf32.f32    { %f49195, %f49196, %f49197, %f49198 },    { %r1, %r2, %r3, %r4 },    { %r5, %r6 },            { %f49195, %f49196, %f49197, %f49198 }; 
	// end inline asm
	// begin inline asm
	mma.sync.aligned.m16n8k8.row.col.f32.tf32.tf32.f32    { %f49191, %f49192, %f49193, %f49194 },    { %r1, %r2, %r3, %r4 },    { %r5, %r6 },            { %f49191, %f49192, %f49193, %f49194 }; 
	// end inline asm
	// begin inline asm
	mma.sync.aligned.m16n8k8.row.col.f32.tf32.tf32.f32    { %f49199, %f49200, %f49201, %f49202 },    { %r1, %r2, %r3, %r4 },    { %r5, %r6 },            { %f49199, %f49200, %f49201, %f49202 }; 
	// end inline asm
	// begin inline asm
	mma.sync.aligned.m16n8k8.row.col.f32.tf32.tf32.f32    { %f49195, %f49196, %f49197, %f49198 },    { %r1, %r2, %r3, %r4 },    { %r5, %r6 },            { %f49195, %f49196, %f49197, %f49198 }; 
	// end inline asm
	// begin inline asm
	mma.sync.aligned.m16n8k8.row.col.f32.tf32.tf32.f32    { %f49191, %f49192, %f49193, %f49194 },    { %r1, %r2, %r3, %r4 },    { %r5, %r6 },            { %f49191, %f49192, %f49193, %f49194 }; 
	// end inline asm
	// begin inline asm
	mma.sync.aligned.m16n8k8.row.col.f32.tf32.tf32.f32    { %f49199, %f49200, %f49201, %f49202 },    { %r1, %r2, %r3, %r4 },    { %r5, %r6 },            { %f49199, %f49200, %f49201, %f49202 }; 
	// end inline asm
	// begin inline asm
	mma.sync.aligned.m16n8k8.row.col.f32.tf32.tf32.f32    { %f49195, %f49196, %f49197, %f49198 },    { %r1, %r2, %r3, %r4 },    { %r5, %r6 },            { %f49195, %f49196, %f49197, %f49198 }; 
	// end inline asm
	// begin inline asm
	mma.sync.aligned.m16n8k8.row.col.f32.tf32.tf32.f32    { %f49191, %f49192, %f49193, %f49194 },    { %r1, %r2, %r3, %r4 },    { %r5, %r6 },            { %f49191, %f49192, %f49193, %f49194 }; 
	// end inline asm
	// begin inline asm
	mma.sync.aligned.m16n8k8.row.col.f32.tf32.tf32.f32    { %f49199, %f49200, %f49201, %f49202 },    { %r1, %r2, %r3, %r4 },    { %r5, %r6 },            { %f49199, %f49200, %f49201, %f49202 }; 
	// end inline asm
	// begin inline asm
	mma.sync.aligned.m16n8k8.row.col.f32.tf32.tf32.f32    { %f49195, %f49196, %f49197, %f49198 },    { %r1, %r2, %r3, %r4 },    { %r5, %r6 },            { %f49195, %f49196, %f49197, %f49198 }; 
	// end inline asm
	// begin inline asm
	mma.sync.aligned.m16n8k8.row.col.f32.tf32.tf32.f32    { %f49191, %f49192, %f49193, %f49194 },    { %r1, %r2, %r3, %r4 },    { %r5, %r6 },            { %f49191, %f49192, %f49193, %f49194 }; 
	// end inline asm
	// begin inline asm
	mma.sync.aligned.m16n8k8.row.col.f32.tf32.tf32.f32    { %f49199, %f49200, %f49201, %f49202 },    { %r1, %r2, %r3, %r4 },    { %r5, %r6 },            { %f49199, %f49200, %f49201, %f49202 }; 
	// end inline asm
	// begin inline asm
	mma.sync.aligned.m16n8k8.row.col.f32.tf32.tf32.f32    { %f49195, %f49196, %f49197, %f49198 },    { %r1, %r2, %r3, %r4 },    { %r5, %r6 },            { %f49195, %f49196, %f49197, %f49198 }; 
	// end inline asm
	// begin inline asm
	mma.sync.aligned.m16n8k8.row.col.f32.tf32.tf32.f32    { %f49191, %f49192, %f49193, %f49194 },    { %r1, %r2, %r3, %r4 },    { %r5, %r6 },            { %f49191, %f49192, %f49193, %f49194 }; 
	// end inline asm
	// begin inline asm
	mma.sync.aligned.m16n8k8.row.col.f32.tf32.tf32.f32    { %f49199, %f49200, %f49201, %f49202 },    { %r1, %r2, %r3, %r4 },    { %r5, %r6 },            { %f49199, %f49200, %f49201, %f49202 }; 
	// end inline asm
	// begin inline asm
	mma.sync.aligned.m16n8k8.row.col.f32.tf32.tf32.f32    { %f49195, %f49196, %f49197, %f49198 },    { %r1, %r2, %r3, %r4 },    { %r5, %r6 },            { %f49195, %f49196, %f49197, %f49198 }; 
	// end inline asm
	// begin inline asm
	mma.sync.aligned.m16n8k8.row.col.f32.tf32.tf32.f32    { %f49191, %f49192, %f49193, %f49194 },    { %r1, %r2, %r3, %r4 },    { %r5, %r6 },            { %f49191, %f49192, %f49193, %f49194 }; 
	// end inline asm
	// begin inline asm
	mma.sync.aligned.m16n8k8.row.col.f32.tf32.tf32.f32    { %f49199, %f49200, %f49201, %f49202 },    { %r1, %r2, %r3, %r4 },    { %r5, %r6 },            { %f49199, %f49200, %f49201, %f49202 }; 
	// end inline asm
	// begin inline asm
	mma.sync.aligned.m16n8k8.row.col.f32.tf32.tf32.f32    { %f49195, %f49196, %f49197, %f49198 },    { %r1, %r2, %r3, %r4 },    { %r5, %r6 },            { %f49195, %f49196, %f49197, %f49198 }; 
	// end inline asm
	// begin inline asm
	mma.sync.aligned.m16n8k8.row.col.f32.tf32.tf32.f32    { %f49191, %f49192, %f49193, %f49194 },    { %r1, %r2, %r3, %r4 },    { %r5, %r6 },            { %f49191, %f49192, %f49193, %f49194 }; 
	// end inline asm
	// begin inline asm
	mma.sync.aligned.m16n8k8.row.col.f32.tf32.tf32.f32    { %f49199, %f49200, %f49201, %f49202 },    { %r1, %r2, %r3, %r4 },    { %r5, %r6 },            { %f49199, %f49200, %f49201, %f49202 }; 
	// end inline asm
	// begin inline asm
	mma.sync.aligned.m16n8k8.row.col.f32.tf32.tf32.f32    { %f49195, %f49196, %f49197, %f49198 },    { %r1, %r2, %r3, %r4 },    { %r5, %r6 },            { %f49195, %f49196, %f49197, %f49198 }; 
	// end inline asm
	// begin inline asm
	mma.sync.aligned.m16n8k8.row.col.f32.tf32.tf32.f32    { %f49191, %f49192, %f49193, %f49194 },    { %r1, %r2, %r3, %r4 },    { %r5, %r6 },            { %f49191, %f49192, %f49193, %f49194 }; 
	// end inline asm
	// begin inline asm
	mma.sync.aligned.m16n8k8.row.col.f32.tf32.tf32.f32    { %f49199, %f49200, %f49201, %f49202 },    { %r1, %r2, %r3, %r4 },    { %r5, %r6 },            { %f49199, %f49200, %f49201, %f49202 }; 
	// end inline asm
	// begin inline asm
	mma.sync.aligned.m16n8k8.row.col.f32.tf32.tf32.f32    { %f49195, %f49196, %f49197, %f49198 },    { %r1, %r2, %r3, %r4 },    { %r5, %r6 },            { %f49195, %f49196, %f49197, %f49198 }; 
	// end inline asm
	// begin inline asm
	mma.sync.aligned.m16n8k8.row.col.f32.tf32.tf32.f32    { %f49191, %f49192, %f49193, %f49194 },    { %r1, %r2, %r3, %r4 },    { %r5, %r6 },            { %f49191, %f49192, %f49193, %f49194 }; 
	// end inline asm
	// begin inline asm
	mma.sync.aligned.m16n8k8.row.col.f32.tf32.tf32.f32    { %f49199, %f49200, %f49201, %f49202 },    { %r1, %r2, %r3, %r4 },    { %r5, %r6 },            { %f49199, %f49200, %f49201, %f49202 }; 
	// end inline asm
	// begin inline asm
	mma.sync.aligned.m16n8k8.row.col.f32.tf32.tf32.f32    { %f49195, %f49196, %f49197, %f49198 },    { %r1, %r2, %r3, %r4 },    { %r5, %r6 },            { %f49195, %f49196, %f49197, %f49198 }; 
	// end inline asm
	// begin inline asm
	mma.sync.aligned.m16n8k8.row.col.f32.tf32.tf32.f32    { %f49191, %f49192, %f49193, %f49194 },    { %r1, %r2, %r3, %r4 },    { %r5, %r6 },            { %f49191, %f49192, %f49193, %f49194 }; 
	// end inline asm
	// begin inline asm
	mma.sync.aligned.m16n8k8.row.col.f32.tf32.tf32.f32    { %f49199, %f49200, %f49201, %f49202 },    { %r1, %r2, %r3, %r4 },    { %r5, %r6 },            { %f49199, %f49200, %f49201, %f49202 }; 
	// end inline asm
	// begin inline asm
	mma.sync.aligned.m16n8k8.row.col.f32.tf32.tf32.f32    { %f49195, %f49196, %f49197, %f49198 },    { %r1, %r2, %r3, %r4 },    { %r5, %r6 },            { %f49195, %f49196, %f49197, %f49198 }; 
	// end inline asm
	// begin inline asm
	mma.sync.aligned.m16n8k8.row.col.f32.tf32.tf32.f32    { %f49191, %f49192, %f49193, %f49194 },    { %r1, %r2, %r3, %r4 },    { %r5, %r6 },            { %f49191, %f49192, %f49193, %f49194 }; 
	// end inline asm
	// begin inline asm
	mma.sync.aligned.m16n8k8.row.col.f32.tf32.tf32.f32    { %f49199, %f49200, %f49201, %f49202 },    { %r1, %r2, %r3, %r4 },    { %r5, %r6 },            { %f49199, %f49200, %f49201, %f49202 }; 
	// end inline asm
	// begin inline asm
	mma.sync.aligned.m16n8k8.row.col.f32.tf32.tf32.f32    { %f49195, %f49196, %f49197, %f49198 },    { %r1, %r2, %r3, %r4 },    { %r5, %r6 },            { %f49195, %f49196, %f49197, %f49198 }; 
	// end inline asm
	// begin inline asm
	mma.sync.aligned.m16n8k8.row.col.f32.tf32.tf32.f32    { %f49191, %f49192, %f49193, %f49194 },    { %r1, %r2, %r3, %r4 },    { %r5, %r6 },            { %f49191, %f49192, %f49193, %f49194 }; 
	// end inline asm
	// begin inline asm
	mma.sync.aligned.m16n8k8.row.col.f32.tf32.tf32.f32    { %f49199, %f49200, %f49201, %f49202 },    { %r1, %r2, %r3, %r4 },    { %r5, %r6 },            { %f49199, %f49200, %f49201, %f49202 }; 
	// end inline asm
	// begin inline asm
	mma.sync.aligned.m16n8k8.row.col.f32.tf32.tf32.f32    { %f49195, %f49196, %f49197, %f49198 },    { %r1, %r2, %r3, %r4 },    { %r5, %r6 },            { %f49195, %f49196, %f49197, %f49198 }; 
	// end inline asm
	// begin inline asm
	mma.sync.aligned.m16n8k8.row.col.f32.tf32.tf32.f32    { %f49191, %f49192, %f49193, %f49194 },    { %r1, %r2, %r3, %r4 },    { %r5, %r6 },            { %f49191, %f49192, %f49193, %f49194 }; 
	// end inline asm
	// begin inline asm
	mma.sync.aligned.m16n8k8.row.col.f32.tf32.tf32.f32    { %f49199, %f49200, %f49201, %f49202 },    { %r1, %r2, %r3, %r4 },    { %r5, %r6 },            { %f49199, %f49200, %f49201, %f49202 }; 
	// end inline asm
	// begin inline asm
	mma.sync.aligned.m16n8k8.row.col.f32.tf32.tf32.f32    { %f49195, %f49196, %f49197, %f49198 },    { %r1, %r2, %r3, %r4 },    { %r5, %r6 },            { %f49195, %f49196, %f49197, %f49198 }; 
	// end inline asm
	// begin inline asm
	mma.sync.aligned.m16n8k8.row.col.f32.tf32.tf32.f32    { %f49191, %f49192, %f49193, %f49194 },    { %r1, %r2, %r3, %r4 },    { %r5, %r6 },            { %f49191, %f49192, %f49193, %f49194 }; 
	// end inline asm
	// begin inline asm
	mma.sync.aligned.m16n8k8.row.col.f32.tf32.tf32.f32    { %f49199, %f49200, %f49201, %f49202 },    { %r1, %r2, %r3, %r4 },    { %r5, %r6 },            { %f49199, %f49200, %f49201, %f49202 }; 
	// end inline asm
	// begin inline asm
	mma.sync.aligned.m16n8k8.row.col.f32.tf32.tf32.f32    { %f49195, %f49196, %f49197, %f49198 },    { %r1, %r2, %r3, %r4 },    { %r5, %r6 },            { %f49195, %f49196, %f49197, %f49198 }; 
	// end inline asm
	// begin inline asm
	mma.sync.aligned.m16n8k8.row.col.f32.tf32.tf32.f32    { %f49191, %f49192, %f49193, %f49194 },    { %r1, %r2, %r3, %r4 },    { %r5, %r6 },            { %f49191, %f49192, %f49193, %f49194 }; 
	// end inline asm
	// begin inline asm
	mma.sync.aligned.m16n8k8.row.col.f32.tf32.tf32.f32    { %f49199, %f49200, %f49201, %f49202 },    { %r1, %r2, %r3, %r4 },    { %r5, %r6 },            { %f49199, %f49200, %f49201, %f49202 }; 
	// end inline asm
	// begin inline asm
	mma.sync.aligned.m16n8k8.row.col.f32.tf32.tf32.f32    { %f49195, %f49196, %f49197, %f49198 },    { %r1, %r2, %r3, %r4 },    { %r5, %r6 },            { %f49195, %f49196, %f49197, %f49198 }; 
	// end inline asm
	// begin inline asm
	mma.sync.aligned.m16n8k8.row.col.f32.tf32.tf32.f32    { %f49191, %f49192, %f49193, %f49194 },    { %r1, %r2, %r3, %r4 },    { %r5, %r6 },            { %f49191, %f49192, %f49193, %f49194 }; 
	// end inline asm
	// begin inline asm
	mma.sync.aligned.m16n8k8.row.col.f32.tf32.tf32.f32    { %f49199, %f49200, %f49201, %f49202 },    { %r1, %r2, %r3, %r4 },    { %r5, %r6 },            { %f49199, %f49200, %f49201, %f49202 }; 
	// end inline asm
	// begin inline asm
	mma.sync.aligned.m16n8k8.row.col.f32.tf32.tf32.f32    { %f49195, %f49196, %f49197, %f49198 },    { %r1, %r2, %r3, %r4 },    { %r5, %r6 },            { %f49195, %f49196, %f49197, %f49198 }; 
	// end inline asm
	// begin inline asm
	mma.sync.aligned.m16n8k8.row.col.f32.tf32.tf32.f32    { %f49191, %f49192, %f49193, %f49194 },    { %r1, %r2, %r3, %r4 },    { %r5, %r6 },            { %f49191, %f49192, %f49193, %f49194 }; 
	// end inline asm
	// begin inline asm
	mma.sync.aligned.m16n8k8.row.col.f32.tf32.tf32.f32    { %f49199, %f49200, %f49201, %f49202 },    { %r1, %r2, %r3, %r4 },    { %r5, %r6 },            { %f49199, %f49200, %f49201, %f49202 }; 
	// end inline asm
	// begin inline asm
	mma.sync.aligned.m16n8k8.row.col.f32.tf32.tf32.f32    { %f49195, %f49196, %f49197, %f49198 },    { %r1, %r2, %r3, %r4 },    { %r5, %r6 },            { %f49195, %f49196, %f49197, %f49198 }; 
	// end inline asm
	// begin inline asm
	mma.sync.aligned.m16n8k8.row.col.f32.tf32.tf32.f32    { %f49191, %f49192, %f49193, %f49194 },    { %r1, %r2, %r3, %r4 },    { %r5, %r6 },            { %f49191, %f49192, %f49193, %f49194 }; 
	// end inline asm
	// begin inline asm
	mma.sync.aligned.m16n8k8.row.col.f32.tf32.tf32.f32    { %f49199, %f49200, %f49201, %f49202 },    { %r1, %r2, %r3, %r4 },    { %r5, %r6 },            { %f49199, %f49200, %f49201, %f49202 }; 
	// end inline asm
	// begin inline asm
	mma.sync.aligned.m16n8k8.row.col.f32.tf32.tf32.f32    { %f49195, %f49196, %f49197, %f49198 },    { %r1, %r2, %r3, %r4 },    { %r5, %r6 },            { %f49195, %f49196, %f49197, %f49198 }; 
	// end inline asm
	// begin inline asm
	mma.sync.aligned.m16n8k8.row.col.f32.tf32.tf32.f32    { %f49191, %f49192, %f49193, %f49194 },    { %r1, %r2, %r3, %r4 },    { %r5, %r6 },            { %f49191, %f49192, %f49193, %f49194 }; 
	// end inline asm
	// begin inline asm
	mma.sync.aligned.m16n8k8.row.col.f32.tf32.tf32.f32    { %f49199, %f49200, %f49201, %f49202 },    { %r1, %r2, %r3, %r4 },    { %r5, %r6 },            { %f49199, %f49200, %f49201, %f49202 }; 
	// end inline asm
	// begin inline asm
	mma.sync.aligned.m16n8k8.row.col.f32.tf32.tf32.f32    { %f49195, %f49196, %f49197, %f49198 },    { %r1, %r2, %r3, %r4 },    { %r5, %r6 },            { %f49195, %f49196, %f49197, %f49198 }; 
	// end inline asm
	// begin inline asm
	mma.sync.aligned.m16n8k8.row.col.f32.tf32.tf32.f32    { %f49191, %f49192, %f49193, %f49194 },    { %r1, %r2, %r3, %r4 },    { %r5, %r6 },            { %f49191, %f49192, %f49193, %f49194 }; 
	// end inline asm
	// begin inline asm
	mma.sync.aligned.m16n8k8.row.col.f32.tf32.tf32.f32    { %f49199, %f49200, %f49201, %f49202 },    { %r1, %r2, %r3, %r4 },    { %r5, %r6 },            { %f49199, %f49200, %f49201, %f49202 }; 
	// end inline asm
	// begin inline asm
	mma.sync.aligned.m16n8k8.row.col.f32.tf32.tf32.f32    { %f49195, %f49196, %f49197, %f49198 },    { %r1, %r2, %r3, %r4 },    { %r5, %r6 },            { %f49195, %f49196, %f49197, %f49198 }; 
	// end inline asm
	// begin inline asm
	mma.sync.aligned.m16n8k8.row.col.f32.tf32.tf32.f32    { %f49191, %f49192, %f49193, %f49194 },    { %r1, %r2, %r3, %r4 },    { %r5, %r6 },            { %f49191, %f49192, %f49193, %f49194 }; 
	// end inline asm
	// begin inline asm
	mma.sync.aligned.m16n8k8.row.col.f32.tf32.tf32.f32    { %f49199, %f49200, %f49201, %f49202 },    { %r1, %r2, %r3, %r4 },    { %r5, %r6 },            { %f49199, %f49200, %f49201, %f49202 }; 
	// end inline asm
	// begin inline asm
	mma.sync.aligned.m16n8k8.row.col.f32.tf32.tf32.f32    { %f49195, %f49196, %f49197, %f49198 },    { %r1, %r2, %r3, %r4 },    { %r5, %r6 },            { %f49195, %f49196, %f49197, %f49198 }; 
	// end inline asm
	// begin inline asm
	mma.sync.aligned.m16n8k8.row.col.f32.tf32.tf32.f32    { %f49191, %f49192, %f49193, %f49194 },    { %r1, %r2, %r3, %r4 },    { %r5, %r6 },            { %f49191, %f49192, %f49193, %f49194 }; 
	// end inline asm
	// begin inline asm
	mma.sync.aligned.m16n8k8.row.col.f32.tf32.tf32.f32    { %f49199, %f49200, %f49201, %f49202 },    { %r1, %r2, %r3, %r4 },    { %r5, %r6 },            { %f49199, %f49200, %f49201, %f49202 }; 
	// end inline asm
	// begin inline asm
	mma.sync.aligned.m16n8k8.row.col.f32.tf32.tf32.f32    { %f49195, %f49196, %f49197, %f49198 },    { %r1, %r2, %r3, %r4 },    { %r5, %r6 },            { %f49195, %f49196, %f49197, %f49198 }; 
	// end inline asm
	// begin inline asm
	mma.sync.aligned.m16n8k8.row.col.f32.tf32.tf32.f32    { %f49191, %f49192, %f49193, %f49194 },    { %r1, %r2, %r3, %r4 },    { %r5, %r6 },            { %f49191, %f49192, %f49193, %f49194 }; 
	// end inline asm
	// begin inline asm
	mma.sync.aligned.m16n8k8.row.col.f32.tf32.tf32.f32    { %f49199, %f49200, %f49201, %f49202 },    { %r1, %r2, %r3, %r4 },    { %r5, %r6 },            { %f49199, %f49200, %f49201, %f49202 }; 
	// end inline asm
	// begin inline asm
	mma.sync.aligned.m16n8k8.row.col.f32.tf32.tf32.f32    { %f49195, %f49196, %f49197, %f49198 },    { %r1, %r2, %r3, %r4 },    { %r5, %r6 },            { %f49195, %f49196, %f49197, %f49198 }; 
	// end inline asm
	// begin inline asm
	mma.sync.aligned.m16n8k8.row.col.f32.tf32.tf32.f32    { %f49191, %f49192, %f49193, %f49194 },    { %r1, %r2, %r3, %r4 },    { %r5, %r6 },            { %f49191, %f49192, %f49193, %f49194 }; 
	// end inline asm
	// begin inline asm
	mma.sync.aligned.m16n8k8.row.col.f32.tf32.tf32.f32    { %f49199, %f49200, %f49201, %f49202 },    { %r1, %r2, %r3, %r4 },    { %r5, %r6 },            { %f49199, %f49200, %f49201, %f49202 }; 
	// end inline asm
	// begin inline asm
	mma.sync.aligned.m16n8k8.row.col.f32.tf32.tf32.f32    { %f49195, %f49196, %f49197, %f49198 },    { %r1, %r2, %r3, %r4 },    { %r5, %r6 },            { %f49195, %f49196, %f49197, %f49198 }; 
	// end inline asm
	// begin inline asm
	mma.sync.aligned.m16n8k8.row.col.f32.tf32.tf32.f32    { %f49191, %f49192, %f49193, %f49194 },    { %r1, %r2, %r3, %r4 },    { %r5, %r6 },            { %f49191, %f49192, %f49193, %f49194 }; 
	// end inline asm
	// begin inline asm
	mma.sync.aligned.m16n8k8.row.col.f32.tf32.tf32.f32    { %f49199, %f49200, %f49201, %f49202 },    { %r1, %r2, %r3, %r4 },    { %r5, %r6 },            { %f49199, %f49200, %f49201, %f49202 }; 
	// end inline asm
	// begin inline asm
	mma.sync.aligned.m16n8k8.row.col.f32.tf32.tf32.f32    { %f49195, %f49196, %f49197, %f49198 },    { %r1, %r2, %r3, %r4 },    { %r5, %r6 },            { %f49195, %f49196, %f49197, %f49198 }; 
	// end inline asm
	// begin inline asm
	mma.sync.aligned.m16n8k8.row.col.f32.tf32.tf32.f32    { %f49191, %f49192, %f49193, %f49194 },    { %r1, %r2, %r3, %r4 },    { %r5, %r6 },            { %f49191, %f49192, %f49193, %f49194 }; 
	// end inline asm
	// begin inline asm
	mma.sync.aligned.m16n8k8.row.col.f32.tf32.tf32.f32    { %f49199, %f49200, %f49201, %f49202 },    { %r1, %r2, %r3, %r4 },    { %r5, %r6 },            { %f49199, %f49200, %f49201, %f49202 }; 
	// end inline asm
	// begin inline asm
	mma.sync.aligned.m16n8k8.row.col.f32.tf32.tf32.f32    { %f49195, %f49196, %f49197, %f49198 },    { %r1, %r2, %r3, %r4 },    { %r5, %r6 },            { %f49195, %f49196, %f49197, %f49198 }; 
	// end inline asm
	// begin inline asm
	mma.sync.aligned.m16n8k8.row.col.f32.tf32.tf32.f32    { %f49191, %f49192, %f49193, %f49194 },    { %r1, %r2, %r3, %r4 },    { %r5, %r6 },            { %f49191, %f49192, %f49193, %f49194 }; 
	// end inline asm
	// begin inline asm
	mma.sync.aligned.m16n8k8.row.col.f32.tf32.tf32.f32    { %f49199, %f49200, %f49201, %f49202 },    { %r1, %r2, %r3, %r4 },    { %r5, %r6 },            { %f49199, %f49200, %f49201, %f49202 }; 
	// end inline asm
	// begin inline asm
	mma.sync.aligned.m16n8k8.row.col.f32.tf32.tf32.f32    { %f49195, %f49196, %f49197, %f49198 },    { %r1, %r2, %r3, %r4 },    { %r5, %r6 },            { %f49195, %f49196, %f49197, %f49198 }; 
	// end inline asm
	// begin inline asm
	mma.sync.aligned.m16n8k8.row.col.f32.tf32.tf32.f32    { %f49191, %f49192, %f49193, %f49194 },    { %r1, %r2, %r3, %r4 },    { %r5, %r6 },            { %f49191, %f49192, %f49193, %f49194 }; 
	// end inline asm
	// begin inline asm
	mma.sync.aligned.m16n8k8.row.col.f32.tf32.tf32.f32    { %f49199, %f49200, %f49201, %f49202 },    { %r1, %r2, %r3, %r4 },    { %r5, %r6 },            { %f49199, %f49200, %f49201, %f49202 }; 
	// end inline asm
	// begin inline asm
	mma.sync.aligned.m16n8k8.row.col.f32.tf32.tf32.f32    { %f49195, %f49196, %f49197, %f49198 },    { %r1, %r2, %r3, %r4 },    { %r5, %r6 },            { %f49195, %f49196, %f49197, %f49198 }; 
	// end inline asm
	// begin inline asm
	mma.sync.aligned.m16n8k8.row.col.f32.tf32.tf32.f32    { %f49191, %f49192, %f49193, %f49194 },    { %r1, %r2, %r3, %r4 },    { %r5, %r6 },            { %f49191, %f49192, %f49193, %f49194 }; 
	// end inline asm
	// begin inline asm
	mma.sync.aligned.m16n8k8.row.col.f32.tf32.tf32.f32    { %f49199, %f49200, %f49201, %f49202 },    { %r1, %r2, %r3, %r4 },    { %r5, %r6 },            { %f49199, %f49200, %f49201, %f49202 }; 
	// end inline asm
	// begin inline asm
	mma.sync.aligned.m16n8k8.row.col.f32.tf32.tf32.f32    { %f49195, %f49196, %f49197, %f49198 },    { %r1, %r2, %r3, %r4 },    { %r5, %r6 },            { %f49195, %f49196, %f49197, %f49198 }; 
	// end inline asm
	// begin inline asm
	mma.sync.aligned.m16n8k8.row.col.f32.tf32.tf32.f32    { %f49191, %f49192, %f49193, %f49194 },    { %r1, %r2, %r3, %r4 },    { %r5, %r6 },            { %f49191, %f49192, %f49193, %f49194 }; 
	// end inline asm
	// begin inline asm
	mma.sync.aligned.m16n8k8.row.col.f32.tf32.tf32.f32    { %f49199, %f49200, %f49201, %f49202 },    { %r1, %r2, %r3, %r4 },    { %r5, %r6 },            { %f49199, %f49200, %f49201, %f49202 }; 
	// end inline asm
	// begin inline asm
	mma.sync.aligned.m16n8k8.row.col.f32.tf32.tf32.f32    { %f49195, %f49196, %f49197, %f49198 },    { %r1, %r2, %r3, %r4 },    { %r5, %r6 },            { %f49195, %f49196, %f49197, %f49198 }; 
	// end inline asm
	// begin inline asm
	mma.sync.aligned.m16n8k8.row.col.f32.tf32.tf32.f32    { %f49191, %f49192, %f49193, %f49194 },    { %r1, %r2, %r3, %r4 },    { %r5, %r6 },            { %f49191, %f49192, %f49193, %f49194 }; 
	// end inline asm
	// begin inline asm
	mma.sync.aligned.m16n8k8.row.col.f32.tf32.tf32.f32    { %f49199, %f49200, %f49201, %f49202 },    { %r1, %r2, %r3, %r4 },    { %r5, %r6 },            { %f49199, %f49200, %f49201, %f49202 }; 
	// end inline asm
	// begin inline asm
	mma.sync.aligned.m16n8k8.row.col.f32.tf32.tf32.f32    { %f49195, %f49196, %f49197, %f49198 },    { %r1, %r2, %r3, %r4 },    { %r5, %r6 },            { %f49195, %f49196, %f49197, %f49198 }; 
	// end inline asm
	// begin inline asm
	mma.sync.aligned.m16n8k8.row.col.f32.tf32.tf32.f32    { %f49191, %f49192, %f49193, %f49194 },    { %r1, %r2, %r3, %r4 },    { %r5, %r6 },            { %f49191, %f49192, %f49193, %f49194 }; 
	// end inline asm
	// begin inline asm
	mma.sync.aligned.m16n8k8.row.col.f32.tf32.tf32.f32    { %f49199, %f49200, %f49201, %f49202 },    { %r1, %r2, %r3, %r4 },    { %r5, %r6 },            { %f49199, %f49200, %f49201, %f49202 }; 
	// end inline asm
	// begin inline asm
	mma.sync.aligned.m16n8k8.row.col.f32.tf32.tf32.f32    { %f49195, %f49196, %f49197, %f49198 },    { %r1, %r2, %r3, %r4 },    { %r5, %r6 },            { %f49195, %f49196, %f49197, %f49198 }; 
	// end inline asm
	// begin inline asm
	mma.sync.aligned.m16n8k8.row.col.f32.tf32.tf32.f32    { %f49191, %f49192, %f49193, %f49194 },    { %r1, %r2, %r3, %r4 },    { %r5, %r6 },            { %f49191, %f49192, %f49193, %f49194 }; 
	// end inline asm
	// begin inline asm
	mma.sync.aligned.m16n8k8.row.col.f32.tf32.tf32.f32    { %f49199, %f49200, %f49201, %f49202 },    { %r1, %r2, %r3, %r4 },    { %r5, %r6 },            { %f49199, %f49200, %f49201, %f49202 }; 
	// end inline asm
	// begin inline asm
	mma.sync.aligned.m16n8k8.row.col.f32.tf32.tf32.f32    { %f49195, %f49196, %f49197, %f49198 },    { %r1, %r2, %r3, %r4 },    { %r5, %r6 },            { %f49195, %f49196, %f49197, %f49198 }; 
	// end inline asm
	// begin inline asm
	mma.sync.aligned.m16n8k8.row.col.f32.tf32.tf32.f32    { %f49191, %f49192, %f49193, %f49194 },    { %r1, %r2, %r3, %r4 },    { %r5, %r6 },            { %f49191, %f49192, %f49193, %f49194 }; 
	// end inline asm
	// begin inline asm
	mma.sync.aligned.m16n8k8.row.col.f32.tf32.tf32.f32    { %f49199, %f49200, %f49201, %f49202 },    { %r1, %r2, %r3, %r4 },    { %r5, %r6 },            { %f49199, %f49200, %f49201, %f49202 }; 
	// end inline asm
	// begin inline asm
	mma.sync.aligned.m16n8k8.row.col.f32.tf32.tf32.f32    { %f49195, %f49196, %f49197, %f49198 },    { %r1, %r2, %r3, %r4 },    { %r5, %r6 },            { %f49195, %f49196, %f49197, %f49198 }; 
	// end inline asm
	// begin inline asm
	mma.sync.aligned.m16n8k8.row.col.f32.tf32.tf32.f32    { %f49191, %f49192, %f49193, %f49194 },    { %r1, %r2, %r3, %r4 },    { %r5, %r6 },            { %f49191, %f49192, %f49193, %f49194 }; 
	// end inline asm
	// begin inline asm
	mma.sync.aligned.m16n8k8.row.col.f32.tf32.tf32.f32    { %f49199, %f49200, %f49201, %f49202 },    { %r1, %r2, %r3, %r4 },    { %r5, %r6 },            { %f49199, %f49200, %f49201, %f49202 }; 
	// end inline asm
	// begin inline asm
	mma.sync.aligned.m16n8k8.row.col.f32.tf32.tf32.f32    { %f49195, %f49196, %f49197, %f49198 },    { %r1, %r2, %r3, %r4 },    { %r5, %r6 },            { %f49195, %f49196, %f49197, %f49198 }; 
	// end inline asm
	// begin inline asm
	mma.sync.aligned.m16n8k8.row.col.f32.tf32.tf32.f32    { %f49191, %f49192, %f49193, %f49194 },    { %r1, %r2, %r3, %r4 },    { %r5, %r6 },            { %f49191, %f49192, %f49193, %f49194 }; 
	// end inline asm
	// begin inline asm
	mma.sync.aligned.m16n8k8.row.col.f32.tf32.tf32.f32    { %f49199, %f49200, %f49201, %f49202 },    { %r1, %r2, %r3, %r4 },    { %r5, %r6 },            { %f49199, %f49200, %f49201, %f49202 }; 
	// end inline asm
	// begin inline asm
	mma.sync.aligned.m16n8k8.row.col.f32.tf32.tf32.f32    { %f49195, %f49196, %f49197, %f49198 },    { %r1, %r2, %r3, %r4 },    { %r5, %r6 },            { %f49195, %f49196, %f49197, %f49198 }; 
	// end inline asm
	// begin inline asm
	mma.sync.aligned.m16n8k8.row.col.f32.tf32.tf32.f32    { %f49191, %f49192, %f49193, %f49194 },    { %r1, %r2, %r3, %r4 },    { %r5, %r6 },            { %f49191, %f49192, %f49193, %f49194 }; 
	// end inline asm
	// begin inline asm
	mma.sync.aligned.m16n8k8.row.col.f32.tf32.tf32.f32    { %f49199, %f49200, %f49201, %f49202 },    { %r1, %r2, %r3, %r4 },    { %r5, %r6 },            { %f49199, %f49200, %f49201, %f49202 }; 
	// end inline asm
	// begin inline asm
	mma.sync.aligned.m16n8k8.row.col.f32.tf32.tf32.f32    { %f49195, %f49196, %f49197, %f49198 },    { %r1, %r2, %r3, %r4 },    { %r5, %r6 },            { %f49195, %f49196, %f49197, %f49198 }; 
	// end inline asm
	// begin inline asm
	mma.sync.aligned.m16n8k8.row.col.f32.tf32.tf32.f32    { %f49191, %f49192, %f49193, %f49194 },    { %r1, %r2, %r3, %r4 },    { %r5, %r6 },            { %f49191, %f49192, %f49193, %f49194 }; 
	// end inline asm
	// begin inline asm
	mma.sync.aligned.m16n8k8.row.col.f32.tf32.tf32.f32    { %f49199, %f49200, %f49201, %f49202 },    { %r1, %r2, %r3, %r4 },    { %r5, %r6 },            { %f49199, %f49200, %f49201, %f49202 }; 
	// end inline asm
	// begin inline asm
	mma.sync.aligned.m16n8k8.row.col.f32.tf32.tf32.f32    { %f49195, %f49196, %f49197, %f49198 },    { %r1, %r2, %r3, %r4 },    { %r5, %r6 },            { %f49195, %f49196, %f49197, %f49198 }; 
	// end inline asm
	// begin inline asm
	mma.sync.aligned.m16n8k8.row.col.f32.tf32.tf32.f32    { %f49191, %f49192, %f49193, %f49194 },    { %r1, %r2, %r3, %r4 },    { %r5, %r6 },            { %f49191, %f49192, %f49193, %f49194 }; 
	// end inline asm
	// begin inline asm
	mma.sync.aligned.m16n8k8.row.col.f32.tf32.tf32.f32    { %f49199, %f49200, %f49201, %f49202 },    { %r1, %r2, %r3, %r4 },    { %r5, %r6 },            { %f49199, %f49200, %f49201, %f49202 }; 
	// end inline asm
	// begin inline asm
	mma.sync.aligned.m16n8k8.row.col.f32.tf32.tf32.f32    { %f49195, %f49196, %f49197, %f49198 },    { %r1, %r2, %r3, %r4 },    { %r5, %r6 },            { %f49195, %f49196, %f49197, %f49198 }; 
	// end inline asm
	// begin inline asm
	mma.sync.aligned.m16n8k8.row.col.f32.tf32.tf32.f32    { %f49191, %f49192, %f49193, %f49194 },    { %r1, %r2, %r3, %r4 },    { %r5, %r6 },            { %f49191, %f49192, %f49193, %f49194 }; 
	// end inline asm
	// begin inline asm
	mma.sync.aligned.m16n8k8.row.col.f32.tf32.tf32.f32    { %f49199, %f49200, %f49201, %f49202 },    { %r1, %r2, %r3, %r4 },    { %r5, %r6 },            { %f49199, %f49200, %f49201, %f49202 }; 
	// end inline asm
	// begin inline asm
	mma.sync.aligned.m16n8k8.row.col.f32.tf32.tf32.f32    { %f49195, %f49196, %f49197, %f49198 },    { %r1, %r2, %r3, %r4 },    { %r5, %r6 },            { %f49195, %f49196, %f49197, %f49198 }; 
	// end inline asm
	// begin inline asm
	mma.sync.aligned.m16n8k8.row.col.f32.tf32.tf32.f32    { %f49191, %f49192, %f49193, %f49194 },    { %r1, %r2, %r3, %r4 },    { %r5, %r6 },            { %f49191, %f49192, %f49193, %f49194 }; 
	// end inline asm
	// begin inline asm
	mma.sync.aligned.m16n8k8.row.col.f32.tf32.tf32.f32    { %f49199, %f49200, %f49201, %f49202 },    { %r1, %r2, %r3, %r4 },    { %r5, %r6 },            { %f49199, %f49200, %f49201, %f49202 }; 
	// end inline asm
	// begin inline asm
	mma.sync.aligned.m16n8k8.row.col.f32.tf32.tf32.f32    { %f49195, %f49196, %f49197, %f49198 },    { %r1, %r2, %r3, %r4 },    { %r5, %r6 },            { %f49195, %f49196, %f49197, %f49198 }; 
	// end inline asm
	// begin inline asm
	mma.sync.aligned.m16n8k8.row.col.f32.tf32.tf32.f32    { %f49191, %f49192, %f49193, %f49194 },    { %r1, %r2, %r3, %r4 },    { %r5, %r6 },            { %f49191, %f49192, %f49193, %f49194 }; 
	// end inline asm
	// begin inline asm
	mma.sync.aligned.m16n8k8.row.col.f32.tf32.tf32.f32    { %f49199, %f49200, %f49201, %f49202 },    { %r1, %r2, %r3, %r4 },    { %r5, %r6 },            { %f49199, %f49200, %f49201, %f49202 }; 
	// end inline asm
	// begin inline asm
	mma.sync.aligned.m16n8k8.row.col.f32.tf32.tf32.f32    { %f49195, %f49196, %f49197, %f49198 },    { %r1, %r2, %r3, %r4 },    { %r5, %r6 },            { %f49195, %f49196, %f49197, %f49198 }; 
	// end inline asm
	// begin inline asm
	mma.sync.aligned.m16n8k8.row.col.f32.tf32.tf32.f32    { %f49191, %f49192, %f49193, %f49194 },    { %r1, %r2, %r3, %r4 },    { %r5, %r6 },            { %f49191, %f49192, %f49193, %f49194 }; 
	// end inline asm
	// begin inline asm
	mma.sync.aligned.m16n8k8.row.col.f32.tf32.tf32.f32    { %f49199, %f49200, %f49201, %f49202 },    { %r1, %r2, %r3, %r4 },    { %r5, %r6 },            { %f49199, %f49200, %f49201, %f49202 }; 
	// end inline asm
	// begin inline asm
	mma.sync.aligned.m16n8k8.row.col.f32.tf32.tf32.f32    { %f49195, %f49196, %f49197, %f49198 },    { %r1, %r2, %r3, %r4 },    { %r5, %r6 },            { %f49195, %f49196, %f49197, %f49198 }; 
	// end inline asm
	// begin inline asm
	mma.sync.aligned.m16n8k8.row.col.f32.tf32.tf32.f32    { %f49191, %f49192, %f49193, %f49194 },    { %r1, %r2, %r3, %r4 },    { %r5, %r6 },            { %f49191, %f49192, %f49193, %f49194 }; 
	// end inline asm
	// begin inline asm
	mma.sync.aligned.m16n8k8.row.col.f32.tf32.tf32.f32    { %f49199, %f49200, %f49201, %f49202 },    { %r1, %r2, %r3, %r4 },    { %r5, %r6 },            { %f49199, %f49200, %f49201, %f49202 }; 
	// end inline asm
	// begin inline asm
	mma.sync.aligned.m16n8k8.row.col.f32.tf32.tf32.f32    { %f49195, %f49196, %f49197, %f49198 },    { %r1, %r2, %r3, %r4 },    { %r5, %r6 },            { %f49195, %f49196, %f49197, %f49198 }; 
	// end inline asm
	// begin inline asm
	mma.sync.aligned.m16n8k8.row.col.f32.tf32.tf32.f32    { %f49191, %f49192, %f49193, %f49194 },    { %r1, %r2, %r3, %r4 },    { %r5, %r6 },            { %f49191, %f49192, %f49193, %f49194 }; 
	// end inline asm
	// begin inline asm
	mma.sync.aligned.m16n8k8.row.col.f32.tf32.tf32.f32    { %f49199, %f49200, %f49201, %f49202 },    { %r1, %r2, %r3, %r4 },    { %r5, %r6 },            { %f49199, %f49200, %f49201, %f49202 }; 
	// end inline asm
	// begin inline asm
	mma.sync.aligned.m16n8k8.row.col.f32.tf32.tf32.f32    { %f49195, %f49196, %f49197, %f49198 },    { %r1, %r2, %r3, %r4 },    { %r5, %r6 },            { %f49195, %f49196, %f49197, %f49198 }; 
	// end inline asm
	// begin inline asm
	mma.sync.aligned.m16n8k8.row.col.f32.tf32.tf32.f32    { %f49191, %f49192, %f49193, %f49194 },    { %r1, %r2, %r3, %r4 },    { %r5, %r6 },            { %f49191, %f49192, %f49193, %f49194 }; 
	// end inline asm
	// begin inline asm
	mma.sync.aligned.m16n8k8.row.col.f32.tf32.tf32.f32    { %f49199, %f49200, %f49201, %f49202 },    { %r1, %r2, %r3, %r4 },    { %r5, %r6 },            { %f49199, %f49200, %f49201, %f49202 }; 
	// end inline asm
	// begin inline asm
	mma.sync.aligned.m16n8k8.row.col.f32.tf32.tf32.f32    { %f49195, %f49196, %f49197, %f49198 },    { %r1, %r2, %r3, %r4 },    { %r5, %r6 },            { %f49195, %f49196, %f49197, %f49198 }; 
	// end inline asm
	// begin inline asm
	mma.sync.aligned.m16n8k8.row.col.f32.tf32.tf32.f32    { %f49191, %f49192, %f49193, %f49194 },    { %r1, %r2, %r3, %r4 },    { %r5, %r6 },            { %f49191, %f49192, %f49193, %f49194 }; 
	// end inline asm
	// begin inline asm
	mma.sync.aligned.m16n8k8.row.col.f32.tf32.tf32.f32    { %f49199, %f49200, %f49201, %f49202 },    { %r1, %r2, %r3, %r4 },    { %r5, %r6 },            { %f49199, %f49200, %f49201, %f49202 }; 
	// end inline asm
	// begin inline asm
	mma.sync.aligned.m16n8k8.row.col.f32.tf32.tf32.f32    { %f49195, %f49196, %f49197, %f49198 },    { %r1, %r2, %r3, %r4 },    { %r5, %r6 },            { %f49195, %f49196, %f49197, %f49198 }; 
	// end inline asm
	// begin inline asm
	mma.sync.aligned.m16n8k8.row.col.f32.tf32.tf32.f32    { %f49191, %f49192, %f49193, %f49194 },    { %r1, %r2, %r3, %r4 },    { %r5, %r6 },            { %f49191, %f49192, %f49193, %f49194 }; 
	// end inline asm
	// begin inline asm
	mma.sync.aligned.m16n8k8.row.col.f32.tf32.tf32.f32    { %f49199, %f49200, %f49201, %f49202 },    { %r1, %r2, %r3, %r4 },    { %r5, %r6 },            { %f49199, %f49200, %f49201, %f49202 }; 
	// end inline asm
	// begin inline asm
	mma.sync.aligned.m16n8k8.row.col.f32.tf32.tf32.f32    { %f49195, %f49196, %f49197, %f49198 },    { %r1, %r2, %r3, %r4 },    { %r5, %r6 },            { %f49195, %f49196, %f49197, %f49198 }; 
	// end inline asm
	// begin inline asm
	mma.sync.aligned.m16n8k8.row.col.f32.tf32.tf32.f32    { %f49191, %f49192, %f49193, %f49194 },    { %r1, %r2, %r3, %r4 },    { %r5, %r6 },            { %f49191, %f49192, %f49193, %f49194 }; 
	// end inline asm
	// begin inline asm
	mma.sync.aligned.m16n8k8.row.col.f32.tf32.tf32.f32    { %f49199, %f49200, %f49201, %f49202 },    { %r1, %r2, %r3, %r4 },    { %r5, %r6 },            { %f49199, %f49200, %f49201, %f49202 }; 
	// end inline asm
	// begin inline asm
	mma.sync.aligned.m16n8k8.row.col.f32.tf32.tf32.f32    { %f49195, %f49196, %f49197, %f49198 },    { %r1, %r2, %r3, %r4 },    { %r5, %r6 },            { %f49195, %f49196, %f49197, %f49198 }; 
	// end inline asm
	// begin inline asm
	mma.sync.aligned.m16n8k8.row.col.f32.tf32.tf32.f32    { %f49191, %f49192, %f49193, %f49194 },    { %r1, %r2, %r3, %r4 },    { %r5, %r6 },            { %f49191, %f49192, %f49193, %f49194 }; 
	// end inline asm
	// begin inline asm
	mma.sync.aligned.m16n8k8.row.col.f32.tf32.tf32.f32    { %f49199, %f49200, %f49201, %f49202 },    { %r1, %r2, %r3, %r4 },    { %r5, %r6 },            { %f49199, %f49200, %f49201, %f49202 }; 
	// end inline asm
	// begin inline asm
	mma.sync.aligned.m16n8k8.row.col.f32.tf32.tf32.f32    { %f49195, %f49196, %f49197, %f49198 },    { %r1, %r2, %r3, %r4 },    { %r5, %r6 },            { %f49195, %f49196, %f49197, %f49198 }; 
	// end inline asm
	// begin inline asm
	mma.sync.aligned.m16n8k8.row.col.f32.tf32.tf32.f32    { %f49191, %f49192, %f49193, %f49194 },    { %r1, %r2, %r3, %r4 },    { %r5, %r6 },            { %f49191, %f49192, %f49193, %f49194 }; 
	// end inline asm
	// begin inline asm
	mma.sync.aligned.m16n8k8.row.col.f32.tf32.tf32.f32    { %f49199, %f49200, %f49201, %f49202 },    { %r1, %r2, %r3, %r4 },    { %r5, %r6 },            { %f49199, %f49200, %f49201, %f49202 }; 
	// end inline asm
	// begin inline asm
	mma.sync.aligned.m16n8k8.row.col.f32.tf32.tf32.f32    { %f49195, %f49196, %f49197, %f49198 },    { %r1, %r2, %r3, %r4 },    { %r5, %r6 },            { %f49195, %f49196, %f49197, %f49198 }; 
	// end inline asm
	// begin inline asm
	mma.sync.aligned.m16n8k8.row.col.f32.tf32.tf32.f32    { %f49191, %f49192, %f49193, %f49194 },    { %r1, %r2, %r3, %r4 },    { %r5, %r6 },            { %f49191, %f49192, %f49193, %f49194 }; 
	// end inline asm
	// begin inline asm
	mma.sync.aligned.m16n8k8.row.col.f32.tf32.tf32.f32    { %f49199, %f49200, %f49201, %f49202 },    { %r1, %r2, %r3, %r4 },    { %r5, %r6 },            { %f49199, %f49200, %f49201, %f49202 }; 
	// end inline asm
	// begin inline asm
	mma.sync.aligned.m16n8k8.row.col.f32.tf32.tf32.f32    { %f49195, %f49196, %f49197, %f49198 },    { %r1, %r2, %r3, %r4 },    { %r5, %r6 },            { %f49195, %f49196, %f49197, %f49198 }; 
	// end inline asm
	// begin inline asm
	mma.sync.aligned.m16n8k8.row.col.f32.tf32.tf32.f32    { %f49191, %f49192, %f49193, %f49194 },    { %r1, %r2, %r3, %r4 },    { %r5, %r6 },            { %f49191, %f49192, %f49193, %f49194 }; 
	// end inline asm
	// begin inline asm
	mma.sync.aligned.m16n8k8.row.col.f32.tf32.tf32.f32    { %f49199, %f49200, %f49201, %f49202 },    { %r1, %r2, %r3, %r4 },    { %r5, %r6 },            { %f49199, %f49200, %f49201, %f49202 }; 
	// end inline asm
	// begin inline asm
	mma.sync.aligned.m16n8k8.row.col.f32.tf32.tf32.f32    { %f49195, %f49196, %f49197, %f49198 },    { %r1, %r2, %r3, %r4 },    { %r5, %r6 },            { %f49195, %f49196, %f49197, %f49198 }; 
	// end inline asm
	// begin inline asm
	mma.sync.aligned.m16n8k8.row.col.f32.tf32.tf32.f32    { %f49191, %f49192, %f49193, %f49194 },    { %r1, %r2, %r3, %r4 },    { %r5, %r6 },            { %f49191, %f49192, %f49193, %f49194 }; 
	// end inline asm
	// begin inline asm
	mma.sync.aligned.m16n8k8.row.col.f32.tf32.tf32.f32    { %f49199, %f49200, %f49201, %f49202 },    { %r1, %r2, %r3, %r4 },    { %r5, %r6 },            { %f49199, %f49200, %f49201, %f49202 }; 
	// end inline asm
	// begin inline asm
	mma.sync.aligned.m16n8k8.row.col.f32.tf32.tf32.f32    { %f49195, %f49196, %f49197, %f49198 },    { %r1, %r2, %r3, %r4 },    { %r5, %r6 },            { %f49195, %f49196, %f49197, %f49198 }; 
	// end inline asm
	// begin inline asm
	mma.sync.aligned.m16n8k8.row.col.f32.tf32.tf32.f32    { %f49191, %f49192, %f49193, %f49194 },    { %r1, %r2, %r3, %r4 },    { %r5, %r6 },            { %f49191, %f49192, %f49193, %f49194 }; 
	// end inline asm
	// begin inline asm
	mma.sync.aligned.m16n8k8.row.col.f32.tf32.tf32.f32    { %f49199, %f49200, %f49201, %f49202 },    { %r1, %r2, %r3, %r4 },    { %r5, %r6 },            { %f49199, %f49200, %f49201, %f49202 }; 
	// end inline asm
	// begin inline asm
	mma.sync.aligned.m16n8k8.row.col.f32.tf32.tf32.f32    { %f49195, %f49196, %f49197, %f49198 },    { %r1, %r2, %r3, %r4 },    { %r5, %r6 },            { %f49195, %f49196, %f49197, %f49198 }; 
	// end inline asm
	// begin inline asm
	mma.sync.aligned.m16n8k8.row.col.f32.tf32.tf32.f32    { %f49191, %f49192, %f49193, %f49194 },    { %r1, %r2, %r3, %r4 },    { %r5, %r6 },            { %f49191, %f49192, %f49193, %f49194 }; 
	// end inline asm
	// begin inline asm
	mma.sync.aligned.m16n8k8.row.col.f32.tf32.tf32.f32    { %f49199, %f49200, %f49201, %f49202 },    { %r1, %r2, %r3, %r4 },    { %r5, %r6 },            { %f49199, %f49200, %f49201, %f49202 }; 
	// end inline asm
	// begin inline asm
	mma.sync.aligned.m16n8k8.row.col.f32.tf32.tf32.f32    { %f49195, %f49196, %f49197, %f49198 },    { %r1, %r2, %r3, %r4 },    { %r5, %r6 },            { %f49195, %f49196, %f49197, %f49198 }; 
	// end inline asm
	// begin inline asm
	mma.sync.aligned.m16n8k8.row.col.f32.tf32.tf32.f32    { %f49191, %f49192, %f49193, %f49194 },    { %r1, %r2, %r3, %r4 },    { %r5, %r6 },            { %f49191, %f49192, %f49193, %f49194 }; 
	// end inline asm
	// begin inline asm
	mma.sync.aligned.m16n8k8.row.col.f32.tf32.tf32.f32    { %f49199, %f49200, %f49201, %f49202 },    { %r1, %r2, %r3, %r4 },    { %r5, %r6 },            { %f49199, %f49200, %f49201, %f49202 }; 
	// end inline asm
	// begin inline asm
	mma.sync.aligned.m16n8k8.row.col.f32.tf32.tf32.f32    { %f49195, %f49196, %f49197, %f49198 },    { %r1, %r2, %r3, %r4 },    { %r5, %r6 },            { %f49195, %f49196, %f49197, %f49198 }; 
	// end inline asm
	// begin inline asm
	mma.sync.aligned.m16n8k8.row.col.f32.tf32.tf32.f32    { %f49191, %f49192, %f49193, %f49194 },    { %r1, %r2, %r3, %r4 },    { %r5, %r6 },            { %f49191, %f49192, %f49193, %f49194 }; 
	// end inline asm
	// begin inline asm
	mma.sync.aligned.m16n8k8.row.col.f32.tf32.tf32.f32    { %f49199, %f49200, %f49201, %f49202 },    { %r1, %r2, %r3, %r4 },    { %r5, %r6 },            { %f49199, %f49200, %f49201, %f49202 }; 
	// end inline asm
	// begin inline asm
	mma.sync.aligned.m16n8k8.row.col.f32.tf32.tf32.f32    { %f49195, %f49196, %f49197, %f49198 },    { %r1, %r2, %r3, %r4 },    { %r5, %r6 },            { %f49195, %f49196, %f49197, %f49198 }; 
	// end inline asm
	// begin inline asm
	mma.sync.aligned.m16n8k8.row.col.f32.tf32.tf32.f32    { %f49191, %f49192, %f49193, %f49194 },    { %r1, %r2, %r3, %r4 },    { %r5, %r6 },            { %f49191, %f49192, %f49193, %f49194 }; 
	// end inline asm
	// begin inline asm
	mma.sync.aligned.m16n8k8.row.col.f32.tf32.tf32.f32    { %f49199, %f49200, %f49201, %f49202 },    { %r1, %r2, %r3, %r4 },    { %r5, %r6 },            { %f49199, %f49200, %f49201, %f49202 }; 
	// end inline asm
	// begin inline asm
	mma.sync.aligned.m16n8k8.row.col.f32.tf32.tf32.f32    { %f49195, %f49196, %f49197, %f49198 },    { %r1, %r2, %r3, %r4 },    { %r5, %r6 },            { %f49195, %f49196, %f49197, %f49198 }; 
	// end inline asm
	// begin inline asm
	mma.sync.aligned.m16n8k8.row.col.f32.tf32.tf32.f32    { %f49191, %f49192, %f49193, %f49194 },    { %r1, %r2, %r3, %r4 },    { %r5, %r6 },            { %f49191, %f49192, %f49193, %f49194 }; 
	// end inline asm
	// begin inline asm
	mma.sync.aligned.m16n8k8.row.col.f32.tf32.tf32.f32    { %f49199, %f49200, %f49201, %f49202 },    { %r1, %r2, %r3, %r4 },    { %r5, %r6 },            { %f49199, %f49200, %f49201, %f49202 }; 
	// end inline asm
	// begin inline asm
	mma.sync.aligned.m16n8k8.row.col.f32.tf32.tf32.f32    { %f49195, %f49196, %f49197, %f49198 },    { %r1, %r2, %r3, %r4 },    { %r5, %r6 },            { %f49195, %f49196, %f49197, %f49198 }; 
	// end inline asm
	// begin inline asm
	mma.sync.aligned.m16n8k8.row.col.f32.tf32.tf32.f32    { %f49191, %f49192, %f49193, %f49194 },    { %r1, %r2, %r3, %r4 },    { %r5, %r6 },            { %f49191, %f49192, %f49193, %f49194 }; 
	// end inline asm
	// begin inline asm
	mma.sync.aligned.m16n8k8.row.col.f32.tf32.tf32.f32    { %f49199, %f49200, %f49201, %f49202 },    { %r1, %r2, %r3, %r4 },    { %r5, %r6 },            { %f49199, %f49200, %f49201, %f49202 }; 
	// end inline asm
	// begin inline asm
	mma.sync.aligned.m16n8k8.row.col.f32.tf32.tf32.f32    { %f49195, %f49196, %f49197, %f49198 },    { %r1, %r2, %r3, %r4 },    { %r5, %r6 },            { %f49195, %f49196, %f49197, %f49198 }; 
	// end inline asm
	// begin inline asm
	mma.sync.aligned.m16n8k8.row.col.f32.tf32.tf32.f32    { %f49191, %f49192, %f49193, %f49194 },    { %r1, %r2, %r3, %r4 },    { %r5, %r6 },            { %f49191, %f49192, %f49193, %f49194 }; 
	// end inline asm
	// begin inline asm
	mma.sync.aligned.m16n8k8.row.col.f32.tf32.tf32.f32    { %f49199, %f49200, %f49201, %f49202 },    { %r1, %r2, %r3, %r4 },    { %r5, %r6 },            { %f49199, %f49200, %f49201, %f49202 }; 
	// end inline asm
	// begin inline asm
	mma.sync.aligned.m16n8k8.row.col.f32.tf32.tf32.f32    { %f49195, %f49196, %f49197, %f49198 },    { %r1, %r2, %r3, %r4 },    { %r5, %r6 },            { %f49195, %f49196, %f49197, %f49198 }; 
	// end inline asm
	// begin inline asm
	mma.sync.aligned.m16n8k8.row.col.f32.tf32.tf32.f32    { %f49191, %f49192, %f49193, %f49194 },    { %r1, %r2, %r3, %r4 },    { %r5, %r6 },            { %f49191, %f49192, %f49193, %f49194 }; 
	// end inline asm
	// begin inline asm
	mma.sync.aligned.m16n8k8.row.col.f32.tf32.tf32.f32    { %f49199, %f49200, %f49201, %f49202 },    { %r1, %r2, %r3, %r4 },    { %r5, %r6 },            { %f49199, %f49200, %f49201, %f49202 }; 
	// end inline asm
	// begin inline asm
	mma.sync.aligned.m16n8k8.row.col.f32.tf32.tf32.f32    { %f49195, %f49196, %f49197, %f49198 },    { %r1, %r2, %r3, %r4 },    { %r5, %r6 },            { %f49195, %f49196, %f49197, %f49198 }; 
	// end inline asm
	// begin inline asm
	mma.sync.aligned.m16n8k8.row.col.f32.tf32.tf32.f32    { %f49191, %f49192, %f49193, %f49194 },    { %r1, %r2, %r3, %r4 },    { %r5, %r6 },            { %f49191, %f49192, %f49193, %f49194 }; 
	// end inline asm
	// begin inline asm
	mma.sync.aligned.m16n8k8.row.col.f32.tf32.tf32.f32    { %f49199, %f49200, %f49201, %f49202 },    { %r1, %r2, %r3, %r4 },    { %r5, %r6 },            { %f49199, %f49200, %f49201, %f49202 }; 
	// end inline asm
	// begin inline asm
	mma.sync.aligned.m16n8k8.row.col.f32.tf32.tf32.f32    { %f49195, %f49196, %f49197, %f49198 },    { %r1, %r2, %r3, %r4 },    { %r5, %r6 },            { %f49195, %f49196, %f49197, %f49198 }; 
	// end inline asm
	// begin inline asm
	mma.sync.aligned.m16n8k8.row.col.f32.tf32.tf32.f32    { %f49191, %f49192, %f49193, %f49194 },    { %r1, %r2, %r3, %r4 },    { %r5, %r6 },            { %f49191, %f49192, %f49193, %f49194 }; 
	// end inline asm
	// begin inline asm
	mma.sync.aligned.m16n8k8.row.col.f32.tf32.tf32.f32    { %f49199, %f49200, %f49201, %f49202 },    { %r1, %r2, %r3, %r4 },    { %r5, %r6 },            { %f49199, %f49200, %f49201, %f49202 }; 
	// end inline asm
	// begin inline asm
	mma.sync.aligned.m16n8k8.row.col.f32.tf32.tf32.f32    { %f49195, %f49196, %f49197, %f49198 },    { %r1, %r2, %r3, %r4 },    { %r5, %r6 },            { %f49195, %f49196, %f49197, %f49198 }; 
	// end inline asm
	// begin inline asm
	mma.sync.aligned.m16n8k8.row.col.f32.tf32.tf32.f32    { %f49191, %f49192, %f49193, %f49194 },    { %r1, %r2, %r3, %r4 },    { %r5, %r6 },            { %f49191, %f49192, %f49193, %f49194 }; 
	// end inline asm
	// begin inline asm
	mma.sync.aligned.m16n8k8.row.col.f32.tf32.tf32.f32    { %f49199, %f49200, %f49201, %f49202 },    { %r1, %r2, %r3, %r4 },    { %r5, %r6 },            { %f49199, %f49200, %f49201, %f49202 }; 
	// end inline asm
	// begin inline asm
	mma.sync.aligned.m16n8k8.row.col.f32.tf32.tf32.f32    { %f49195, %f49196, %f49197, %f49198 },    { %r1, %r2, %r3, %r4 },    { %r5, %r6 },            { %f49195, %f49196, %f49197, %f49198 }; 
	// end inline asm
	// begin inline asm
	mma.sync.aligned.m16n8k8.row.col.f32.tf32.tf32.f32    { %f49191, %f49192, %f49193, %f49194 },    { %r1, %r2, %r3, %r4 },    { %r5, %r6 },            { %f49191, %f49192, %f49193, %f49194 }; 
	// end inline asm
	// begin inline asm
	mma.sync.aligned.m16n8k8.row.col.f32.tf32.tf32.f32    { %f49199, %f49200, %f49201, %f49202 },    { %r1, %r2, %r3, %r4 },    { %r5, %r6 },            { %f49199, %f49200, %f49201, %f49202 }; 
	// end inline asm
	// begin inline asm
	mma.sync.aligned.m16n8k8.row.col.f32.tf32.tf32.f32    { %f49195, %f49196, %f49197, %f49198 },    { %r1, %r2, %r3, %r4 },    { %r5, %r6 },            { %f49195, %f49196, %f49197, %f49198 }; 
	// end inline asm
	// begin inline asm
	mma.sync.aligned.m16n8k8.row.col.f32.tf32.tf32.f32    { %f49191, %f49192, %f49193, %f49194 },    { %r1, %r2, %r3, %r4 },    { %r5, %r6 },            { %f49191, %f49192, %f49193, %f49194 }; 
	// end inline asm
	// begin inline asm
	mma.sync.aligned.m16n8k8.row.col.f32.tf32.tf32.f32    { %f49199, %f49200, %f49201, %f49202 },    { %r1, %r2, %r3, %r4 },    { %r5, %r6 },            { %f49199, %f49200, %f49201, %f49202 }; 
	// end inline asm
	// begin inline asm
	mma.sync.aligned.m16n8k8.row.col.f32.tf32.tf32.f32    { %f49195, %f49196, %f49197, %f49198 },    { %r1, %r2, %r3, %r4 },    { %r5, %r6 },            { %f49195, %f49196, %f49197, %f49198 }; 
	// end inline asm
	// begin inline asm
	mma.sync.aligned.m16n8k8.row.col.f32.tf32.tf32.f32    { %f49191, %f49192, %f49193, %f49194 },    { %r1, %r2, %r3, %r4 },    { %r5, %r6 },            { %f49191, %f49192, %f49193, %f49194 }; 
	// end inline asm
	// begin inline asm
	mma.sync.aligned.m16n8k8.row.col.f32.tf32.tf32.f32    { %f49199, %f49200, %f49201, %f49202 },    { %r1, %r2, %r3, %r4 },    { %r5, %r6 },            { %f49199, %f49200, %f49201, %f49202 }; 
	// end inline asm
	// begin inline asm
	mma.sync.aligned.m16n8k8.row.col.f32.tf32.tf32.f32    { %f49195, %f49196, %f49197, %f49198 },    { %r1, %r2, %r3, %r4 },    { %r5, %r6 },            { %f49195, %f49196, %f49197, %f49198 }; 
	// end inline asm
	// begin inline asm
	mma.sync.aligned.m16n8k8.row.col.f32.tf32.tf32.f32    { %f49191, %f49192, %f49193, %f49194 },    { %r1, %r2, %r3, %r4 },    { %r5, %r6 },            { %f49191, %f49192, %f49193, %f49194 }; 
	// end inline asm
	// begin inline asm
	mma.sync.aligned.m16n8k8.row.col.f32.tf32.tf32.f32    { %f49199, %f49200, %f49201, %f49202 },    { %r1, %r2, %r3, %r4 },    { %r5, %r6 },            { %f49199, %f49200, %f49201, %f49202 }; 
	// end inline asm
	// begin inline asm
	mma.sync.aligned.m16n8k8.row.col.f32.tf32.tf32.f32    { %f49195, %f49196, %f49197, %f49198 },    { %r1, %r2, %r3, %r4 },    { %r5, %r6 },            { %f49195, %f49196, %f49197, %f49198 }; 
	// end inline asm
	// begin inline asm
	mma.sync.aligned.m16n8k8.row.col.f32.tf32.tf32.f32    { %f49191, %f49192, %f49193, %f49194 },    { %r1, %r2, %r3, %r4 },    { %r5, %r6 },            { %f49191, %f49192, %f49193, %f49194 }; 
	// end inline asm
	// begin inline asm
	mma.sync.aligned.m16n8k8.row.col.f32.tf32.tf32.f32    { %f49199, %f49200, %f49201, %f49202 },    { %r1, %r2, %r3, %r4 },    { %r5, %r6 },            { %f49199, %f49200, %f49201, %f49202 }; 
	// end inline asm
	// begin inline asm
	mma.sync.aligned.m16n8k8.row.col.f32.tf32.tf32.f32    { %f49195, %f49196, %f49197, %f49198 },    { %r1, %r2, %r3, %r4 },    { %r5, %r6 },            { %f49195, %f49196, %f49197, %f49198 }; 
	// end inline asm
	// begin inline asm
	mma.sync.aligned.m16n8k8.row.col.f32.tf32.tf32.f32    { %f49191, %f49192, %f49193, %f49194 },    { %r1, %r2, %r3, %r4 },    { %r5, %r6 },            { %f49191, %f49192, %f49193, %f49194 }; 
	// end inline asm
	// begin inline asm
	mma.sync.aligned.m16n8k8.row.col.f32.tf32.tf32.f32    { %f49199, %f49200, %f49201, %f49202 },    { %r1, %r2, %r3, %r4 },    { %r5, %r6 },            { %f49199, %f49200, %f49201, %f49202 }; 
	// end inline asm
	// begin inline asm
	mma.sync.aligned.m16n8k8.row.col.f32.tf32.tf32.f32    { %f49195, %f49196, %f49197, %f49198 },    { %r1, %r2, %r3, %r4 },    { %r5, %r6 },            { %f49195, %f49196, %f49197, %f49198 }; 
	// end inline asm
	// begin inline asm
	mma.sync.aligned.m16n8k8.row.col.f32.tf32.tf32.f32    { %f49191, %f49192, %f49193, %f49194 },    { %r1, %r2, %r3, %r4 },    { %r5, %r6 },            { %f49191, %f49192, %f49193, %f49194 }; 
	// end inline asm
	// begin inline asm
	mma.sync.aligned.m16n8k8.row.col.f32.tf32.tf32.f32    { %f49199, %f49200, %f49201, %f49202 },    { %r1, %r2, %r3, %r4 },    { %r5, %r6 },            { %f49199, %f49200, %f49201, %f49202 }; 
	// end inline asm
	// begin inline asm
	mma.sync.aligned.m16n8k8.row.col.f32.tf32.tf32.f32    { %f49195, %f49196, %f49197, %f49198 },    { %r1, %r2, %r3, %r4 },    { %r5, %r6 },            { %f49195, %f49196, %f49197, %f49198 }; 
	// end inline asm
	// begin inline asm
	mma.sync.aligned.m16n8k8.row.col.f32.tf32.tf32.f32    { %f49191, %f49192, %f49193, %f49194 },    { %r1, %r2, %r3, %r4 },    { %r5, %r6 },            { %f49191, %f49192, %f49193, %f49194 }; 
	// end inline asm
	// begin inline asm
	mma.sync.aligned.m16n8k8.row.col.f32.tf32.tf32.f32    { %f49199, %f49200, %f49201, %f49202 },    { %r1, %r2, %r3, %r4 },    { %r5, %r6 },            { %f49199, %f49200, %f49201, %f49202 }; 
	// end inline asm
	// begin inline asm
	mma.sync.aligned.m16n8k8.row.col.f32.tf32.tf32.f32    { %f49195, %f49196, %f49197, %f49198 },    { %r1, %r2, %r3, %r4 },    { %r5, %r6 },            { %f49195, %f49196, %f49197, %f49198 }; 
	// end inline asm
	// begin inline asm
	mma.sync.aligned.m16n8k8.row.col.f32.tf32.tf32.f32    { %f49191, %f49192, %f49193, %f49194 },    { %r1, %r2, %r3, %r4 },    { %r5, %r6 },            { %f49191, %f49192, %f49193, %f49194 }; 
	// end inline asm
	// begin inline asm
	mma.sync.aligned.m16n8k8.row.col.f32.tf32.tf32.f32    { %f49199, %f49200, %f49201, %f49202 },    { %r1, %r2, %r3, %r4 },    { %r5, %r6 },            { %f49199, %f49200, %f49201, %f49202 }; 
	// end inline asm
	// begin inline asm
	mma.sync.aligned.m16n8k8.row.col.f32.tf32.tf32.f32    { %f49195, %f49196, %f49197, %f49198 },    { %r1, %r2, %r3, %r4 },    { %r5, %r6 },            { %f49195, %f49196, %f49197, %f49198 }; 
	// end inline asm
	// begin inline asm
	mma.sync.aligned.m16n8k8.row.col.f32.tf32.tf32.f32    { %f49191, %f49192, %f49193, %f49194 },    { %r1, %r2, %r3, %r4 },    { %r5, %r6 },            { %f49191, %f49192, %f49193, %f49194 }; 
	// end inline asm
	// begin inline asm
	mma.sync.aligned.m16n8k8.row.col.f32.tf32.tf32.f32    { %f49199, %f49200, %f49201, %f49202 },    { %r1, %r2, %r3, %r4 },    { %r5, %r6 },            { %f49199, %f49200, %f49201, %f49202 }; 
	// end inline asm
	// begin inline asm
	mma.sync.aligned.m16n8k8.row.col.f32.tf32.tf32.f32    { %f49195, %f49196, %f49197, %f49198 },    { %r1, %r2, %r3, %r4 },    { %r5, %r6 },            { %f49195, %f49196, %f49197, %f49198 }; 
	// end inline asm
	// begin inline asm
	mma.sync.aligned.m16n8k8.row.col.f32.tf32.tf32.f32    { %f49191, %f49192, %f49193, %f49194 },    { %r1, %r2, %r3, %r4 },    { %r5, %r6 },            { %f49191, %f49192, %f49193, %f49194 }; 
	// end inline asm
	// begin inline asm
	mma.sync.aligned.m16n8k8.row.col.f32.tf32.tf32.f32    { %f49199, %f49200, %f49201, %f49202 },    { %r1, %r2, %r3, %r4 },    { %r5, %r6 },            { %f49199, %f49200, %f49201, %f49202 }; 
	// end inline asm
	// begin inline asm
	mma.sync.aligned.m16n8k8.row.col.f32.tf32.tf32.f32    { %f49195, %f49196, %f49197, %f49198 },    { %r1, %r2, %r3, %r4 },    { %r5, %r6 },            { %f49195, %f49196, %f49197, %f49198 }; 
	// end inline asm
	// begin inline asm
	mma.sync.aligned.m16n8k8.row.col.f32.tf32.tf32.f32    { %f49191, %f49192, %f49193, %f49194 },    { %r1, %r2, %r3, %r4 },    { %r5, %r6 },            { %f49191, %f49192, %f49193, %f49194 }; 
	// end inline asm
	// begin inline asm
	mma.sync.aligned.m16n8k8.row.col.f32.tf32.tf32.f32    { %f49199, %f49200, %f49201, %f49202 },    { %r1, %r2, %r3, %r4 },    { %r5, %r6 },            { %f49199, %f49200, %f49201, %f49202 }; 
	// end inline asm
	// begin inline asm
	mma.sync.aligned.m16n8k8.row.col.f32.tf32.tf32.f32    { %f49195, %f49196, %f49197, %f49198 },    { %r1, %r2, %r3, %r4 },    { %r5, %r6 },            { %f49195, %f49196, %f49197, %f49198 }; 
	// end inline asm
	// begin inline asm
	mma.sync.aligned.m16n8k8.row.col.f32.tf32.tf32.f32    { %f49191, %f49192, %f49193, %f49194 },    { %r1, %r2, %r3, %r4 },    { %r5, %r6 },            { %f49191, %f49192, %f49193, %f49194 }; 
	// end inline asm
	// begin inline asm
	mma.sync.aligned.m16n8k8.row.col.f32.tf32.tf32.f32    { %f49199, %f49200, %f49201, %f49202 },    { %r1, %r2, %r3, %r4 },    { %r5, %r6 },            { %f49199, %f49200, %f49201, %f49202 }; 
	// end inline asm
	// begin inline asm
	mma.sync.aligned.m16n8k8.row.col.f32.tf32.tf32.f32    { %f49195, %f49196, %f49197, %f49198 },    { %r1, %r2, %r3, %r4 },    { %r5, %r6 },            { %f49195, %f49196, %f49197, %f49198 }; 
	// end inline asm
	// begin inline asm
	mma.sync.aligned.m16n8k8.row.col.f32.tf32.tf32.f32    { %f49191, %f49192, %f49193, %f49194 },    { %r1, %r2, %r3, %r4 },    { %r5, %r6 },            { %f49191, %f49192, %f49193, %f49194 }; 
	// end inline asm
	// begin inline asm
	mma.sync.aligned.m16n8k8.row.col.f32.tf32.tf32.f32    { %f49199, %f49200, %f49201, %f49202 },    { %r1, %r2, %r3, %r4 },    { %r5, %r6 },            { %f49199, %f49200, %f49201, %f49202 }; 
	// end inline asm
	// begin inline asm
	mma.sync.aligned.m16n8k8.row.col.f32.tf32.tf32.f32    { %f49195, %f49196, %f49197, %f49198 },    { %r1, %r2, %r3, %r4 },    { %r5, %r6 },            { %f49195, %f49196, %f49197, %f49198 }; 
	// end inline asm
	// begin inline asm
	mma.sync.aligned.m16n8k8.row.col.f32.tf32.tf32.f32    { %f49191, %f49192, %f49193, %f49194 },    { %r1, %r2, %r3, %r4 },    { %r5, %r6 },            { %f49191, %f49192, %f49193, %f49194 }; 
	// end inline asm
	// begin inline asm
	mma.sync.aligned.m16n8k8.row.col.f32.tf32.tf32.f32    { %f49199, %f49200, %f49201, %f49202 },    { %r1, %r2, %r3, %r4 },    { %r5, %r6 },            { %f49199, %f49200, %f49201, %f49202 }; 
	// end inline asm
	// begin inline asm
	mma.sync.aligned.m16n8k8.row.col.f32.tf32.tf32.f32    { %f49195, %f49196, %f49197, %f49198 },    { %r1, %r2, %r3, %r4 },    { %r5, %r6 },            { %f49195, %f49196, %f49197, %f49198 }; 
	// end inline asm
	// begin inline asm
	mma.sync.aligned.m16n8k8.row.col.f32.tf32.tf32.f32    { %f49191, %f49192, %f49193, %f49194 },    { %r1, %r2, %r3, %r4 },    { %r5, %r6 },            { %f49191, %f49192, %f49193, %f49194 }; 
	// end inline asm
	// begin inline asm
	mma.sync.aligned.m16n8k8.row.col.f32.tf32.tf32.f32    { %f49199, %f49200, %f49201, %f49202 },    { %r1, %r2, %r3, %r4 },    { %r5, %r6 },            { %f49199, %f49200, %f49201, %f49202 }; 
	// end inline asm
	// begin inline asm
	mma.sync.aligned.m16n8k8.row.col.f32.tf32.tf32.f32    { %f49195, %f49196, %f49197, %f49198 },    { %r1, %r2, %r3, %r4 },    { %r5, %r6 },            { %f49195, %f49196, %f49197, %f49198 }; 
	// end inline asm
	// begin inline asm
	mma.sync.aligned.m16n8k8.row.col.f32.tf32.tf32.f32    { %f49191, %f49192, %f49193, %f49194 },    { %r1, %r2, %r3, %r4 },    { %r5, %r6 },            { %f49191, %f49192, %f49193, %f49194 }; 
	// end inline asm
	// begin inline asm
	mma.sync.aligned.m16n8k8.row.col.f32.tf32.tf32.f32    { %f49199, %f49200, %f49201, %f49202 },    { %r1, %r2, %r3, %r4 },    { %r5, %r6 },            { %f49199, %f49200, %f49201, %f49202 }; 
	// end inline asm
	// begin inline asm
	mma.sync.aligned.m16n8k8.row.col.f32.tf32.tf32.f32    { %f49195, %f49196, %f49197, %f49198 },    { %r1, %r2, %r3, %r4 },    { %r5, %r6 },            { %f49195, %f49196, %f49197, %f49198 }; 
	// end inline asm
	// begin inline asm
	mma.sync.aligned.m16n8k8.row.col.f32.tf32.tf32.f32    { %f49191, %f49192, %f49193, %f49194 },    { %r1, %r2, %r3, %r4 },    { %r5, %r6 },            { %f49191, %f49192, %f49193, %f49194 }; 
	// end inline asm
	// begin inline asm
	mma.sync.aligned.m16n8k8.row.col.f32.tf32.tf32.f32    { %f49199, %f49200, %f49201, %f49202 },    { %r1, %r2, %r3, %r4 },    { %r5, %r6 },            { %f49199, %f49200, %f49201, %f49202 }; 
	// end inline asm
	// begin inline asm
	mma.sync.aligned.m16n8k8.row.col.f32.tf32.tf32.f32    { %f49195, %f49196, %f49197, %f49198 },    { %r1, %r2, %r3, %r4 },    { %r5, %r6 },            { %f49195, %f49196, %f49197, %f49198 }; 
	// end inline asm
	// begin inline asm
	mma.sync.aligned.m16n8k8.row.col.f32.tf32.tf32.f32    { %f49191, %f49192, %f49193, %f49194 },    { %r1, %r2, %r3, %r4 },    { %r5, %r6 },            { %f49191, %f49192, %f49193, %f49194 }; 
	// end inline asm
	// begin inline asm
	mma.sync.aligned.m16n8k8.row.col.f32.tf32.tf32.f32    { %f49199, %f49200, %f49201, %f49202 },    { %r1, %r2, %r3, %r4 },    { %r5, %r6 },            { %f49199, %f49200, %f49201, %f49202 }; 
	// end inline asm
	// begin inline asm
	mma.sync.aligned.m16n8k8.row.col.f32.tf32.tf32.f32    { %f49195, %f49196, %f49197, %f49198 },    { %r1, %r2, %r3, %r4 },    { %r5, %r6 },            { %f49195, %f49196, %f49197, %f49198 }; 
	// end inline asm
	// begin inline asm
	mma.sync.aligned.m16n8k8.row.col.f32.tf32.tf32.f32    { %f49191, %f49192, %f49193, %f49194 },    { %r1, %r2, %r3, %r4 },    { %r5, %r6 },            { %f49191, %f49192, %f49193, %f49194 }; 
	// end inline asm
	// begin inline asm
	mma.sync.aligned.m16n8k8.row.col.f32.tf32.tf32.f32    { %f49199, %f49200, %f49201, %f49202 },    { %r1, %r2, %r3, %r4 },    { %r5, %r6 },            { %f49199, %f49200, %f49201, %f49202 }; 
	// end inline asm
	// begin inline asm
	mma.sync.aligned.m16n8k8.row.col.f32.tf32.tf32.f32    { %f49195, %f49196, %f49197, %f49198 },    { %r1, %r2, %r3, %r4 },    { %r5, %r6 },            { %f49195, %f49196, %f49197, %f49198 }; 
	// end inline asm
	// begin inline asm
	mma.sync.aligned.m16n8k8.row.col.f32.tf32.tf32.f32    { %f49191, %f49192, %f49193, %f49194 },    { %r1, %r2, %r3, %r4 },    { %r5, %r6 },            { %f49191, %f49192, %f49193, %f49194 }; 
	// end inline asm
	// begin inline asm
	mma.sync.aligned.m16n8k8.row.col.f32.tf32.tf32.f32    { %f49199, %f49200, %f49201, %f49202 },    { %r1, %r2, %r3, %r4 },    { %r5, %r6 },            { %f49199, %f49200, %f49201, %f49202 }; 
	// end inline asm
	// begin inline asm
	mma.sync.aligned.m16n8k8.row.col.f32.tf32.tf32.f32    { %f49195, %f49196, %f49197, %f49198 },    { %r1, %r2, %r3, %r4 },    { %r5, %r6 },            { %f49195, %f49196, %f49197, %f49198 }; 
	// end inline asm
	// begin inline asm
	mma.sync.aligned.m16n8k8.row.col.f32.tf32.tf32.f32    { %f49191, %f49192, %f49193, %f49194 },    { %r1, %r2, %r3, %r4 },    { %r5, %r6 },            { %f49191, %f49192, %f49193, %f49194 }; 
	// end inline asm
	// begin inline asm
	mma.sync.aligned.m16n8k8.row.col.f32.tf32.tf32.f32    { %f49199, %f49200, %f49201, %f49202 },    { %r1, %r2, %r3, %r4 },    { %r5, %r6 },            { %f49199, %f49200, %f49201, %f49202 }; 
	// end inline asm
	// begin inline asm
	mma.sync.aligned.m16n8k8.row.col.f32.tf32.tf32.f32    { %f49195, %f49196, %f49197, %f49198 },    { %r1, %r2, %r3, %r4 },    { %r5, %r6 },            { %f49195, %f49196, %f49197, %f49198 }; 
	// end inline asm
	// begin inline asm
	mma.sync.aligned.m16n8k8.row.col.f32.tf32.tf32.f32    { %f49191, %f49192, %f49193, %f49194 },    { %r1, %r2, %r3, %r4 },    { %r5, %r6 },            { %f49191, %f49192, %f49193, %f49194 }; 
	// end inline asm
	// begin inline asm
	mma.sync.aligned.m16n8k8.row.col.f32.tf32.tf32.f32    { %f49199, %f49200, %f49201, %f49202 },    { %r1, %r2, %r3, %r4 },    { %r5, %r6 },            { %f49199, %f49200, %f49201, %f49202 }; 
	// end inline asm
	// begin inline asm
	mma.sync.aligned.m16n8k8.row.col.f32.tf32.tf32.f32    { %f49195, %f49196, %f49197, %f49198 },    { %r1, %r2, %r3, %r4 },    { %r5, %r6 },            { %f49195, %f49196, %f49197, %f49198 }; 
	// end inline asm
	// begin inline asm
	mma.sync.aligned.m16n8k8.row.col.f32.tf32.tf32.f32    { %f49191, %f49192, %f49193, %f49194 },    { %r1, %r2, %r3, %r4 },    { %r5, %r6 },            { %f49191, %f49192, %f49193, %f49194 }; 
	// end inline asm
	// begin inline asm
	mma.sync.aligned.m16n8k8.row.col.f32.tf32.tf32.f32    { %f49199, %f49200, %f49201, %f49202 },    { %r1, %r2, %r3, %r4 },    { %r5, %r6 },            { %f49199, %f49200, %f49201, %f49202 }; 
	// end inline asm
	// begin inline asm
	mma.sync.aligned.m16n8k8.row.col.f32.tf32.tf32.f32    { %f49195, %f49196, %f49197, %f49198 },    { %r1, %r2, %r3, %r4 },    { %r5, %r6 },            { %f49195, %f49196, %f49197, %f49198 }; 
	// end inline asm
	// begin inline asm
	mma.sync.aligned.m16n8k8.row.col.f32.tf32.tf32.f32    { %f49191, %f49192, %f49193, %f49194 },    { %r1, %r2, %r3, %r4 },    { %r5, %r6 },            { %f49191, %f49192, %f49193, %f49194 }; 
	// end inline asm
	// begin inline asm
	mma.sync.aligned.m16n8k8.row.col.f32.tf32.tf32.f32    { %f49199, %f49200, %f49201, %f49202 },    { %r1, %r2, %r3, %r4 },    { %r5, %r6 },            { %f49199, %f49200, %f49201, %f49202 }; 
	// end inline asm
	// begin inline asm
	mma.sync.aligned.m16n8k8.row.col.f32.tf32.tf32.f32    { %f49195, %f49196, %f49197, %f49198 },    { %r1, %r2, %r3, %r4 },    { %r5, %r6 },            { %f49195, %f49196, %f49197, %f49198 }; 
	// end inline asm
	// begin inline asm
	mma.sync.aligned.m16n8k8.row.col.f32.tf32.tf32.f32    { %f49191, %f49192, %f49193, %f49194 },    { %r1, %r2, %r3, %r4 },    { %r5, %r6 },            { %f49191, %f49192, %f49193, %f49194 }; 
	// end inline asm
	// begin inline asm
	mma.sync.aligned.m16n8k8.row.col.f32.tf32.tf32.f32    { %f49199, %f49200, %f49201, %f49202 },    { %r1, %r2, %r3, %r4 },    { %r5, %r6 },            { %f49199, %f49200, %f49201, %f49202 }; 
	// end inline asm
	// begin inline asm
	mma.sync.aligned.m16n8k8.row.col.f32.tf32.tf32.f32    { %f49195, %f49196, %f49197, %f49198 },    { %r1, %r2, %r3, %r4 },    { %r5, %r6 },            { %f49195, %f49196, %f49197, %f49198 }; 
	// end inline asm
	// begin inline asm
	mma.sync.aligned.m16n8k8.row.col.f32.tf32.tf32.f32    { %f49191, %f49192, %f49193, %f49194 },    { %r1, %r2, %r3, %r4 },    { %r5, %r6 },            { %f49191, %f49192, %f49193, %f49194 }; 
	// end inline asm
	// begin inline asm
	mma.sync.aligned.m16n8k8.row.col.f32.tf32.tf32.f32    { %f49199, %f49200, %f49201, %f49202 },    { %r1, %r2, %r3, %r4 },    { %r5, %r6 },            { %f49199, %f49200, %f49201, %f49202 }; 
	// end inline asm
	// begin inline asm
	mma.sync.aligned.m16n8k8.row.col.f32.tf32.tf32.f32    { %f49195, %f49196, %f49197, %f49198 },    { %r1, %r2, %r3, %r4 },    { %r5, %r6 },            { %f49195, %f49196, %f49197, %f49198 }; 
	// end inline asm
	// begin inline asm
	mma.sync.aligned.m16n8k8.row.col.f32.tf32.tf32.f32    { %f49191, %f49192, %f49193, %f49194 },    { %r1, %r2, %r3, %r4 },    { %r5, %r6 },            { %f49191, %f49192, %f49193, %f49194 }; 
	// end inline asm
	// begin inline asm
	mma.sync.aligned.m16n8k8.row.col.f32.tf32.tf32.f32    { %f49199, %f49200, %f49201, %f49202 },    { %r1, %r2, %r3, %r4 },    { %r5, %r6 },            { %f49199, %f49200, %f49201, %f49202 }; 
	// end inline asm
	// begin inline asm
	mma.sync.aligned.m16n8k8.row.col.f32.tf32.tf32.f32    { %f49195, %f49196, %f49197, %f49198 },    { %r1, %r2, %r3, %r4 },    { %r5, %r6 },            { %f49195, %f49196, %f49197, %f49198 }; 
	// end inline asm
	// begin inline asm
	mma.sync.aligned.m16n8k8.row.col.f32.tf32.tf32.f32    { %f49191, %f49192, %f49193, %f49194 },    { %r1, %r2, %r3, %r4 },    { %r5, %r6 },            { %f49191, %f49192, %f49193, %f49194 }; 
	// end inline asm
	// begin inline asm
	mma.sync.aligned.m16n8k8.row.col.f32.tf32.tf32.f32    { %f49199, %f49200, %f49201, %f49202 },    { %r1, %r2, %r3, %r4 },    { %r5, %r6 },            { %f49199, %f49200, %f49201, %f49202 }; 
	// end inline asm
	// begin inline asm
	mma.sync.aligned.m16n8k8.row.col.f32.tf32.tf32.f32    { %f49195, %f49196, %f49197, %f49198 },    { %r1, %r2, %r3, %r4 },    { %r5, %r6 },            { %f49195, %f49196, %f49197, %f49198 }; 
	// end inline asm
	// begin inline asm
	mma.sync.aligned.m16n8k8.row.col.f32.tf32.tf32.f32    { %f49191, %f49192, %f49193, %f49194 },    { %r1, %r2, %r3, %r4 },    { %r5, %r6 },            { %f49191, %f49192, %f49193, %f49194 }; 
	// end inline asm
	// begin inline asm
	mma.sync.aligned.m16n8k8.row.col.f32.tf32.tf32.f32    { %f49199, %f49200, %f49201, %f49202 },    { %r1, %r2, %r3, %r4 },    { %r5, %r6 },            { %f49199, %f49200, %f49201, %f49202 }; 
	// end inline asm
	// begin inline asm
	mma.sync.aligned.m16n8k8.row.col.f32.tf32.tf32.f32    { %f49195, %f49196, %f49197, %f49198 },    { %r1, %r2, %r3, %r4 },    { %r5, %r6 },            { %f49195, %f49196, %f49197, %f49198 }; 
	// end inline asm
	// begin inline asm
	mma.sync.aligned.m16n8k8.row.col.f32.tf32.tf32.f32    { %f49191, %f49192, %f49193, %f49194 },    { %r1, %r2, %r3, %r4 },    { %r5, %r6 },            { %f49191, %f49192, %f49193, %f49194 }; 
	// end inline asm
	// begin inline asm
	mma.sync.aligned.m16n8k8.row.col.f32.tf32.tf32.f32    { %f49199, %f49200, %f49201, %f49202 },    { %r1, %r2, %r3, %r4 },    { %r5, %r6 },            { %f49199, %f49200, %f49201, %f49202 }; 
	// end inline asm
	// begin inline asm
	mma.sync.aligned.m16n8k8.row.col.f32.tf32.tf32.f32    { %f49195, %f49196, %f49197, %f49198 },    { %r1, %r2, %r3, %r4 },    { %r5, %r6 },            { %f49195, %f49196, %f49197, %f49198 }; 
	// end inline asm
	// begin inline asm
	mma.sync.aligned.m16n8k8.row.col.f32.tf32.tf32.f32    { %f49191, %f49192, %f49193, %f49194 },    { %r1, %r2, %r3, %r4 },    { %r5, %r6 },            { %f49191, %f49192, %f49193, %f49194 }; 
	// end inline asm
	// begin inline asm
	mma.sync.aligned.m16n8k8.row.col.f32.tf32.tf32.f32    { %f49199, %f49200, %f49201, %f49202 },    { %r1, %r2, %r3, %r4 },    { %r5, %r6 },            { %f49199, %f49200, %f49201, %f49202 }; 
	// end inline asm
	// begin inline asm
	mma.sync.aligned.m16n8k8.row.col.f32.tf32.tf32.f32    { %f49195, %f49196, %f49197, %f49198 },    { %r1, %r2, %r3, %r4 },    { %r5, %r6 },            { %f49195, %f49196, %f49197, %f49198 }; 
	// end inline asm
	// begin inline asm
	mma.sync.aligned.m16n8k8.row.col.f32.tf32.tf32.f32    { %f49191, %f49192, %f49193, %f49194 },    { %r1, %r2, %r3, %r4 },    { %r5, %r6 },            { %f49191, %f49192, %f49193, %f49194 }; 
	// end inline asm
	// begin inline asm
	mma.sync.aligned.m16n8k8.row.col.f32.tf32.tf32.f32    { %f49199, %f49200, %f49201, %f49202 },    { %r1, %r2, %r3, %r4 },    { %r5, %r6 },            { %f49199, %f49200, %f49201, %f49202 }; 
	// end inline asm
	// begin inline asm
	mma.sync.aligned.m16n8k8.row.col.f32.tf32.tf32.f32    { %f49195, %f49196, %f49197, %f49198 },    { %r1, %r2, %r3, %r4 },    { %r5, %r6 },            { %f49195, %f49196, %f49197, %f49198 }; 
	// end inline asm
	// begin inline asm
	mma.sync.aligned.m16n8k8.row.col.f32.tf32.tf32.f32    { %f49191, %f49192, %f49193, %f49194 },    { %r1, %r2, %r3, %r4 },    { %r5, %r6 },            { %f49191, %f49192, %f49193, %f49194 }; 
	// end inline asm
	// begin inline asm
	mma.sync.aligned.m16n8k8.row.col.f32.tf32.tf32.f32    { %f49199, %f49200, %f49201, %f49202 },    { %r1, %r2, %r3, %r4 },    { %r5, %r6 },            { %f49199, %f49200, %f49201, %f49202 }; 
	// end inline asm
	// begin inline asm
	mma.sync.aligned.m16n8k8.row.col.f32.tf32.tf32.f32    { %f49195, %f49196, %f49197, %f49198 },    { %r1, %r2, %r3, %r4 },    { %r5, %r6 },            { %f49195, %f49196, %f49197, %f49198 }; 
	// end inline asm
	// begin inline asm
	mma.sync.aligned.m16n8k8.row.col.f32.tf32.tf32.f32    { %f49191, %f49192, %f49193, %f49194 },    { %r1, %r2, %r3, %r4 },    { %r5, %r6 },            { %f49191, %f49192, %f49193, %f49194 }; 
	// end inline asm
	// begin inline asm
	mma.sync.aligned.m16n8k8.row.col.f32.tf32.tf32.f32    { %f49199, %f49200, %f49201, %f49202 },    { %r1, %r2, %r3, %r4 },    { %r5, %r6 },            { %f49199, %f49200, %f49201, %f49202 }; 
	// end inline asm
	// begin inline asm
	mma.sync.aligned.m16n8k8.row.col.f32.tf32.tf32.f32    { %f49195, %f49196, %f49197, %f49198 },    { %r1, %r2, %r3, %r4 },    { %r5, %r6 },            { %f49195, %f49196, %f49197, %f49198 }; 
	// end inline asm
	// begin inline asm
	mma.sync.aligned.m16n8k8.row.col.f32.tf32.tf32.f32    { %f49191, %f49192, %f49193, %f49194 },    { %r1, %r2, %r3, %r4 },    { %r5, %r6 },            { %f49191, %f49192, %f49193, %f49194 }; 
	// end inline asm
	// begin inline asm
	mma.sync.aligned.m16n8k8.row.col.f32.tf32.tf32.f32    { %f49199, %f49200, %f49201, %f49202 },    { %r1, %r2, %r3, %r4 },    { %r5, %r6 },            { %f49199, %f49200, %f49201, %f49202 }; 
	// end inline asm
	// begin inline asm
	mma.sync.aligned.m16n8k8.row.col.f32.tf32.tf32.f32    { %f49195, %f49196, %f49197, %f49198 },    { %r1, %r2, %r3, %r4 },    { %r5, %r6 },            { %f49195, %f49196, %f49197, %f49198 }; 
	// end inline asm
	// begin inline asm
	mma.sync.aligned.m16n8k8.row.col.f32.tf32.tf32.f32    { %f49191, %f49192, %f49193, %f49194 },    { %r1, %r2, %r3, %r4 },    { %r5, %r6 },            { %f49191, %f49192, %f49193, %f49194 }; 
	// end inline asm
	// begin inline asm
	mma.sync.aligned.m16n8k8.row.col.f32.tf32.tf32.f32    { %f49199, %f49200, %f49201, %f49202 },    { %r1, %r2, %r3, %r4 },    { %r5, %r6 },            { %f49199, %f49200, %f49201, %f49202 }; 
	// end inline asm
	// begin inline asm
	mma.sync.aligned.m16n8k8.row.col.f32.tf32.tf32.f32    { %f49195, %f49196, %f49197, %f49198 },    { %r1, %r2, %r3, %r4 },    { %r5, %r6 },            { %f49195, %f49196, %f49197, %f49198 }; 
	// end inline asm
	// begin inline asm
	mma.sync.aligned.m16n8k8.row.col.f32.tf32.tf32.f32    { %f49191, %f49192, %f49193, %f49194 },    { %r1, %r2, %r3, %r4 },    { %r5, %r6 },            { %f49191, %f49192, %f49193, %f49194 }; 
	// end inline asm
	// begin inline asm
	mma.sync.aligned.m16n8k8.row.col.f32.tf32.tf32.f32    { %f49199, %f49200, %f49201, %f49202 },    { %r1, %r2, %r3, %r4 },    { %r5, %r6 },            { %f49199, %f49200, %f49201, %f49202 }; 
	// end inline asm
	// begin inline asm
	mma.sync.aligned.m16n8k8.row.col.f32.tf32.tf32.f32    { %f49195, %f49196, %f49197, %f49198 },    { %r1, %r2, %r3, %r4 },    { %r5, %r6 },            { %f49195, %f49196, %f49197, %f49198 }; 
	// end inline asm
	// begin inline asm
	mma.sync.aligned.m16n8k8.row.col.f32.tf32.tf32.f32    { %f49191, %f49192, %f49193, %f49194 },    { %r1, %r2, %r3, %r4 },    { %r5, %r6 },            { %f49191, %f49192, %f49193, %f49194 }; 
	// end inline asm
	// begin inline asm
	mma.sync.aligned.m16n8k8.row.col.f32.tf32.tf32.f32    { %f49199, %f49200, %f49201, %f49202 },    { %r1, %r2, %r3, %r4 },    { %r5, %r6 },            { %f49199, %f49200, %f49201, %f49202 }; 
	// end inline asm
	// begin inline asm
	mma.sync.aligned.m16n8k8.row.col.f32.tf32.tf32.f32    { %f49195, %f49196, %f49197, %f49198 },    { %r1, %r2, %r3, %r4 },    { %r5, %r6 },            { %f49195, %f49196, %f49197, %f49198 }; 
	// end inline asm
	// begin inline asm
	mma.sync.aligned.m16n8k8.row.col.f32.tf32.tf32.f32    { %f49191, %f49192, %f49193, %f49194 },    { %r1, %r2, %r3, %r4 },    { %r5, %r6 },            { %f49191, %f49192, %f49193, %f49194 }; 
	// end inline asm
	// begin inline asm
	mma.sync.aligned.m16n8k8.row.col.f32.tf32.tf32.f32    { %f49199, %f49200, %f49201, %f49202 },    { %r1, %r2, %r3, %r4 },    { %r5, %r6 },            { %f49199, %f49200, %f49201, %f49202 }; 
	// end inline asm
	// begin inline asm
	mma.sync.aligned.m16n8k8.row.col.f32.tf32.tf32.f32    { %f49195, %f49196, %f49197, %f49198 },    { %r1, %r2, %r3, %r4 },    { %r5, %r6 },            { %f49195, %f49196, %f49197, %f49198 }; 
	// end inline asm
	// begin inline asm
	mma.sync.aligned.m16n8k8.row.col.f32.tf32.tf32.f32    { %f49191, %f49192, %f49193, %f49194 },    { %r1, %r2, %r3, %r4 },    { %r5, %r6 },            { %f49191, %f49192, %f49193, %f49194 }; 
	// end inline asm
	// begin inline asm
	mma.sync.aligned.m16n8k8.row.col.f32.tf32.tf32.f32    { %f49199, %f49200, %f49201, %f49202 },    { %r1, %r2, %r3, %r4 },    { %r5, %r6 },            { %f49199, %f49200, %f49201, %f49202 }; 
	// end inline asm
	// begin inline asm
	mma.sync.aligned.m16n8k8.row.col.f32.tf32.tf32.f32    { %f49195, %f49196, %f49197, %f49198 },    { %r1, %r2, %r3, %r4 },    { %r5, %r6 },            { %f49195, %f49196, %f49197, %f49198 }; 
	// end inline asm
	// begin inline asm
	mma.sync.aligned.m16n8k8.row.col.f32.tf32.tf32.f32    { %f49191, %f49192, %f49193, %f49194 },    { %r1, %r2, %r3, %r4 },    { %r5, %r6 },            { %f49191, %f49192, %f49193, %f49194 }; 
	// end inline asm
	// begin inline asm
	mma.sync.aligned.m16n8k8.row.col.f32.tf32.tf32.f32    { %f49199, %f49200, %f49201, %f49202 },    { %r1, %r2, %r3, %r4 },    { %r5, %r6 },            { %f49199, %f49200, %f49201, %f49202 }; 
	// end inline asm
	// begin inline asm
	mma.sync.aligned.m16n8k8.row.col.f32.tf32.tf32.f32    { %f49195, %f49196, %f49197, %f49198 },    { %r1, %r2, %r3, %r4 },    { %r5, %r6 },            { %f49195, %f49196, %f49197, %f49198 }; 
	// end inline asm
	// begin inline asm
	mma.sync.aligned.m16n8k8.row.col.f32.tf32.tf32.f32    { %f49191, %f49192, %f49193, %f49194 },    { %r1, %r2, %r3, %r4 },    { %r5, %r6 },            { %f49191, %f49192, %f49193, %f49194 }; 
	// end inline asm
	// begin inline asm
	mma.sync.aligned.m16n8k8.row.col.f32.tf32.tf32.f32    { %f49199, %f49200, %f49201, %f49202 },    { %r1, %r2, %r3, %r4 },    { %r5, %r6 },            { %f49199, %f49200, %f49201, %f49202 }; 
	// end inline asm
	// begin inline asm
	mma.sync.aligned.m16n8k8.row.col.f32.tf32.tf32.f32    { %f49195, %f49196, %f49197, %f49198 },    { %r1, %r2, %r3, %r4 },    { %r5, %r6 },            { %f49195, %f49196, %f49197, %f49198 }; 
	// end inline asm
	// begin inline asm
	mma.sync.aligned.m16n8k8.row.col.f32.tf32.tf32.f32    { %f49191, %f49192, %f49193, %f49194 },    { %r1, %r2, %r3, %r4 },    { %r5, %r6 },            { %f49191, %f49192, %f49193, %f49194 }; 
	// end inline asm
	// begin inline asm
	mma.sync.aligned.m16n8k8.row.col.f32.tf32.tf32.f32    { %f49199, %f49200, %f49201, %f49202 },    { %r1, %r2, %r3, %r4 },    { %r5, %r6 },            { %f49199, %f49200, %f49201, %f49202 }; 
	// end inline asm
	// begin inline asm
	mma.sync.aligned.m16n8k8.row.col.f32.tf32.tf32.f32    { %f49195, %f49196, %f49197, %f49198 },    { %r1, %r2, %r3, %r4 },    { %r5, %r6 },            { %f49195, %f49196, %f49197, %f49198 }; 
	// end inline asm
	// begin inline asm
	mma.sync.aligned.m16n8k8.row.col.f32.tf32.tf32.f32    { %f49191, %f49192, %f49193, %f49194 },    { %r1, %r2, %r3, %r4 },    { %r5, %r6 },            { %f49191, %f49192, %f49193, %f49194 }; 
	// end inline asm
	// begin inline asm
	mma.sync.aligned.m16n8k8.row.col.f32.tf32.tf32.f32    { %f49199, %f49200, %f49201, %f49202 },    { %r1, %r2, %r3, %r4 },    { %r5, %r6 },            { %f49199, %f49200, %f49201, %f49202 }; 
	// end inline asm
	// begin inline asm
	mma.sync.aligned.m16n8k8.row.col.f32.tf32.tf32.f32    { %f49195, %f49196, %f49197, %f49198 },    { %r1, %r2, %r3, %r4 },    { %r5, %r6 },            { %f49195, %f49196, %f49197, %f49198 }; 
	// end inline asm
	// begin inline asm
	mma.sync.aligned.m16n8k8.row.col.f32.tf32.tf32.f32    { %f49191, %f49192, %f49193, %f49194 },    { %r1, %r2, %r3, %r4 },    { %r5, %r6 },            { %f49191, %f49192, %f49193, %f49194 }; 
	// end inline asm
	// begin inline asm
	mma.sync.aligned.m16n8k8.row.col.f32.tf32.tf32.f32    { %f49199, %f49200, %f49201, %f49202 },    { %r1, %r2, %r3, %r4 },    { %r5, %r6 },            { %f49199, %f49200, %f49201, %f49202 }; 
	// end inline asm
	// begin inline asm
	mma.sync.aligned.m16n8k8.row.col.f32.tf32.tf32.f32    { %f49195, %f49196, %f49197, %f49198 },    { %r1, %r2, %r3, %r4 },    { %r5, %r6 },            { %f49195, %f49196, %f49197, %f49198 }; 
	// end inline asm
	// begin inline asm
	mma.sync.aligned.m16n8k8.row.col.f32.tf32.tf32.f32    { %f49191, %f49192, %f49193, %f49194 },    { %r1, %r2, %r3, %r4 },    { %r5, %r6 },            { %f49191, %f49192, %f49193, %f49194 }; 
	// end inline asm
	// begin inline asm
	mma.sync.aligned.m16n8k8.row.col.f32.tf32.tf32.f32    { %f49199, %f49200, %f49201, %f49202 },    { %r1, %r2, %r3, %r4 },    { %r5, %r6 },            { %f49199, %f49200, %f49201, %f49202 }; 
	// end inline asm
	// begin inline asm
	mma.sync.aligned.m16n8k8.row.col.f32.tf32.tf32.f32    { %f49195, %f49196, %f49197, %f49198 },    { %r1, %r2, %r3, %r4 },    { %r5, %r6 },            { %f49195, %f49196, %f49197, %f49198 }; 
	// end inline asm
	// begin inline asm
	mma.sync.aligned.m16n8k8.row.col.f32.tf32.tf32.f32    { %f49191, %f49192, %f49193, %f49194 },    { %r1, %r2, %r3, %r4 },    { %r5, %r6 },            { %f49191, %f49192, %f49193, %f49194 }; 
	// end inline asm
	// begin inline asm
	mma.sync.aligned.m16n8k8.row.col.f32.tf32.tf32.f32    { %f49199, %f49200, %f49201, %f49202 },    { %r1, %r2, %r3, %r4 },    { %r5, %r6 },            { %f49199, %f49200, %f49201, %f49202 }; 
	// end inline asm
	// begin inline asm
	mma.sync.aligned.m16n8k8.row.col.f32.tf32.tf32.f32    { %f49195, %f49196, %f49197, %f49198 },    { %r1, %r2, %r3, %r4 },    { %r5, %r6 },            { %f49195, %f49196, %f49197, %f49198 }; 
	// end inline asm
	// begin inline asm
	mma.sync.aligned.m16n8k8.row.col.f32.tf32.tf32.f32    { %f49191, %f49192, %f49193, %f49194 },    { %r1, %r2, %r3, %r4 },    { %r5, %r6 },            { %f49191, %f49192, %f49193, %f49194 }; 
	// end inline asm
	// begin inline asm
	mma.sync.aligned.m16n8k8.row.col.f32.tf32.tf32.f32    { %f49199, %f49200, %f49201, %f49202 },    { %r1, %r2, %r3, %r4 },    { %r5, %r6 },            { %f49199, %f49200, %f49201, %f49202 }; 
	// end inline asm
	// begin inline asm
	mma.sync.aligned.m16n8k8.row.col.f32.tf32.tf32.f32    { %f49195, %f49196, %f49197, %f49198 },    { %r1, %r2, %r3, %r4 },    { %r5, %r6 },            { %f49195, %f49196, %f49197, %f49198 }; 
	// end inline asm
	// begin inline asm
	mma.sync.aligned.m16n8k8.row.col.f32.tf32.tf32.f32    { %f49191, %f49192, %f49193, %f49194 },    { %r1, %r2, %r3, %r4 },    { %r5, %r6 },            { %f49191, %f49192, %f49193, %f49194 }; 
	// end inline asm
	// begin inline asm
	mma.sync.aligned.m16n8k8.row.col.f32.tf32.tf32.f32    { %f49199, %f49200, %f49201, %f49202 },    { %r1, %r2, %r3, %r4 },    { %r5, %r6 },            { %f49199, %f49200, %f49201, %f49202 }; 
	// end inline asm
	// begin inline asm
	mma.sync.aligned.m16n8k8.row.col.f32.tf32.tf32.f32    { %f49195, %f49196, %f49197, %f49198 },    { %r1, %r2, %r3, %r4 },    { %r5, %r6 },            { %f49195, %f49196, %f49197, %f49198 }; 
	// end inline asm
	// begin inline asm
	mma.sync.aligned.m16n8k8.row.col.f32.tf32.tf32.f32    { %f49191, %f49192, %f49193, %f49194 },    { %r1, %r2, %r3, %r4 },    { %r5, %r6 },            { %f49191, %f49192, %f49193, %f49194 }; 
	// end inline asm
	// begin inline asm
	mma.sync.aligned.m16n8k8.row.col.f32.tf32.tf32.f32    { %f49199, %f49200, %f49201, %f49202 },    { %r1, %r2, %r3, %r4 },    { %r5, %r6 },            { %f49199, %f49200, %f49201, %f49202 }; 
	// end inline asm
	// begin inline asm
	mma.sync.aligned.m16n8k8.row.col.f32.tf32.tf32.f32    { %f49195, %f49196, %f49197, %f49198 },    { %r1, %r2, %r3, %r4 },    { %r5, %r6 },            { %f49195, %f49196, %f49197, %f49198 }; 
	// end inline asm
	// begin inline asm
	mma.sync.aligned.m16n8k8.row.col.f32.tf32.tf32.f32    { %f49191, %f49192, %f49193, %f49194 },    { %r1, %r2, %r3, %r4 },    { %r5, %r6 },            { %f49191, %f49192, %f49193, %f49194 }; 
	// end inline asm
	// begin inline asm
	mma.sync.aligned.m16n8k8.row.col.f32.tf32.tf32.f32    { %f49199, %f49200, %f49201, %f49202 },    { %r1, %r2, %r3, %r4 },    { %r5, %r6 },            { %f49199, %f49200, %f49201, %f49202 }; 
	// end inline asm
	// begin inline asm
	mma.sync.aligned.m16n8k8.row.col.f32.tf32.tf32.f32    { %f49195, %f49196, %f49197, %f49198 },    { %r1, %r2, %r3, %r4 },    { %r5, %r6 },            { %f49195, %f49196, %f49197, %f49198 }; 
	// end inline asm
	// begin inline asm
	mma.sync.aligned.m16n8k8.row.col.f32.tf32.tf32.f32    { %f49191, %f49192, %f49193, %f49194 },    { %r1, %r2, %r3, %r4 },    { %r5, %r6 },            { %f49191, %f49192, %f49193, %f49194 }; 
	// end inline asm
	// begin inline asm
	mma.sync.aligned.m16n8k8.row.col.f32.tf32.tf32.f32    { %f49199, %f49200, %f49201, %f49202 },    { %r1, %r2, %r3, %r4 },    { %r5, %r6 },            { %f49199, %f49200, %f49201, %f49202 }; 
	// end inline asm
	// begin inline asm
	mma.sync.aligned.m16n8k8.row.col.f32.tf32.tf32.f32    { %f49195, %f49196, %f49197, %f49198 },    { %r1, %r2, %r3, %r4 },    { %r5, %r6 },            { %f49195, %f49196, %f49197, %f49198 }; 
	// end inline asm
	// begin inline asm
	mma.sync.aligned.m16n8k8.row.col.f32.tf32.tf32.f32    { %f49191, %f49192, %f49193, %f49194 },    { %r1, %r2, %r3, %r4 },    { %r5, %r6 },            { %f49191, %f49192, %f49193, %f49194 }; 
	// end inline asm
	// begin inline asm
	mma.sync.aligned.m16n8k8.row.col.f32.tf32.tf32.f32    { %f49199, %f49200, %f49201, %f49202 },    { %r1, %r2, %r3, %r4 },    { %r5, %r6 },            { %f49199, %f49200, %f49201, %f49202 }; 
	// end inline asm
	// begin inline asm
	mma.sync.aligned.m16n8k8.row.col.f32.tf32.tf32.f32    { %f49195, %f49196, %f49197, %f49198 },    { %r1, %r2, %r3, %r4 },    { %r5, %r6 },            { %f49195, %f49196, %f49197, %f49198 }; 
	// end inline asm
	// begin inline asm
	mma.sync.aligned.m16n8k8.row.col.f32.tf32.tf32.f32    { %f49191, %f49192, %f49193, %f49194 },    { %r1, %r2, %r3, %r4 },    { %r5, %r6 },            { %f49191, %f49192, %f49193, %f49194 }; 
	// end inline asm
	// begin inline asm
	mma.sync.aligned.m16n8k8.row.col.f32.tf32.tf32.f32    { %f49199, %f49200, %f49201, %f49202 },    { %r1, %r2, %r3, %r4 },    { %r5, %r6 },            { %f49199, %f49200, %f49201, %f49202 }; 
	// end inline asm
	// begin inline asm
	mma.sync.aligned.m16n8k8.row.col.f32.tf32.tf32.f32    { %f49195, %f49196, %f49197, %f49198 },    { %r1, %r2, %r3, %r4 },    { %r5, %r6 },            { %f49195, %f49196, %f49197, %f49198 }; 
	// end inline asm
	// begin inline asm
	mma.sync.aligned.m16n8k8.row.col.f32.tf32.tf32.f32    { %f49191, %f49192, %f49193, %f49194 },    { %r1, %r2, %r3, %r4 },    { %r5, %r6 },            { %f49191, %f49192, %f49193, %f49194 }; 
	// end inline asm
	// begin inline asm
	mma.sync.aligned.m16n8k8.row.col.f32.tf32.tf32.f32    { %f49199, %f49200, %f49201, %f49202 },    { %r1, %r2, %r3, %r4 },    { %r5, %r6 },            { %f49199, %f49200, %f49201, %f49202 }; 
	// end inline asm
	// begin inline asm
	mma.sync.aligned.m16n8k8.row.col.f32.tf32.tf32.f32    { %f49195, %f49196, %f49197, %f49198 },    { %r1, %r2, %r3, %r4 },    { %r5, %r6 },            { %f49195, %f49196, %f49197, %f49198 }; 
	// end inline asm
	// begin inline asm
	mma.sync.aligned.m16n8k8.row.col.f32.tf32.tf32.f32    { %f49191, %f49192, %f49193, %f49194 },    { %r1, %r2, %r3, %r4 },    { %r5, %r6 },            { %f49191, %f49192, %f49193, %f49194 }; 
	// end inline asm
	// begin inline asm
	mma.sync.aligned.m16n8k8.row.col.f32.tf32.tf32.f32    { %f49199, %f49200, %f49201, %f49202 },    { %r1, %r2, %r3, %r4 },    { %r5, %r6 },            { %f49199, %f49200, %f49201, %f49202 }; 
	// end inline asm
	// begin inline asm
	mma.sync.aligned.m16n8k8.row.col.f32.tf32.tf32.f32    { %f49195, %f49196, %f49197, %f49198 },    { %r1, %r2, %r3, %r4 },    { %r5, %r6 },            { %f49195, %f49196, %f49197, %f49198 }; 
	// end inline asm
	// begin inline asm
	mma.sync.aligned.m16n8k8.row.col.f32.tf32.tf32.f32    { %f49191, %f49192, %f49193, %f49194 },    { %r1, %r2, %r3, %r4 },    { %r5, %r6 },            { %f49191, %f49192, %f49193, %f49194 }; 
	// end inline asm
	// begin inline asm
	mma.sync.aligned.m16n8k8.row.col.f32.tf32.tf32.f32    { %f49199, %f49200, %f49201, %f49202 },    { %r1, %r2, %r3, %r4 },    { %r5, %r6 },            { %f49199, %f49200, %f49201, %f49202 }; 
	// end inline asm
	// begin inline asm
	mma.sync.aligned.m16n8k8.row.col.f32.tf32.tf32.f32    { %f49195, %f49196, %f49197, %f49198 },    { %r1, %r2, %r3, %r4 },    { %r5, %r6 },            { %f49195, %f49196, %f49197, %f49198 }; 
	// end inline asm
	// begin inline asm
	mma.sync.aligned.m16n8k8.row.col.f32.tf32.tf32.f32    { %f49191, %f49192, %f49193, %f49194 },    { %r1, %r2, %r3, %r4 },    { %r5, %r6 },            { %f49191, %f49192, %f49193, %f49194 }; 
	// end inline asm
	// begin inline asm
	mma.sync.aligned.m16n8k8.row.col.f32.tf32.tf32.f32    { %f49199, %f49200, %f49201, %f49202 },    { %r1, %r2, %r3, %r4 },    { %r5, %r6 },            { %f49199, %f49200, %f49201, %f49202 }; 
	// end inline asm
	// begin inline asm
	mma.sync.aligned.m16n8k8.row.col.f32.tf32.tf32.f32    { %f49195, %f49196, %f49197, %f49198 },    { %r1, %r2, %r3, %r4 },    { %r5, %r6 },            { %f49195, %f49196, %f49197, %f49198 }; 
	// end inline asm
	// begin inline asm
	mma.sync.aligned.m16n8k8.row.col.f32.tf32.tf32.f32    { %f49191, %f49192, %f49193, %f49194 },    { %r1, %r2, %r3, %r4 },    { %r5, %r6 },            { %f49191, %f49192, %f49193, %f49194 }; 
	// end inline asm
	// begin inline asm
	mma.sync.aligned.m16n8k8.row.col.f32.tf32.tf32.f32    { %f49199, %f49200, %f49201, %f49202 },    { %r1, %r2, %r3, %r4 },    { %r5, %r6 },            { %f49199, %f49200, %f49201, %f49202 }; 
	// end inline asm
	// begin inline asm
	mma.sync.aligned.m16n8k8.row.col.f32.tf32.tf32.f32    { %f49195, %f49196, %f49197, %f49198 },    { %r1, %r2, %r3, %r4 },    { %r5, %r6 },            { %f49195, %f49196, %f49197, %f49198 }; 
	// end inline asm
	// begin inline asm
	mma.sync.aligned.m16n8k8.row.col.f32.tf32.tf32.f32    { %f49191, %f49192, %f49193, %f49194 },    { %r1, %r2, %r3, %r4 },    { %r5, %r6 },            { %f49191, %f49192, %f49193, %f49194 }; 
	// end inline asm
	// begin inline asm
	mma.sync.aligned.m16n8k8.row.col.f32.tf32.tf32.f32    { %f49199, %f49200, %f49201, %f49202 },    { %r1, %r2, %r3, %r4 },    { %r5, %r6 },            { %f49199, %f49200, %f49201, %f49202 }; 
	// end inline asm
	// begin inline asm
	mma.sync.aligned.m16n8k8.row.col.f32.tf32.tf32.f32    { %f49195, %f49196, %f49197, %f49198 },    { %r1, %r2, %r3, %r4 },    { %r5, %r6 },            { %f49195, %f49196, %f49197, %f49198 }; 
	// end inline asm
	// begin inline asm
	mma.sync.aligned.m16n8k8.row.col.f32.tf32.tf32.f32    { %f49191, %f49192, %f49193, %f49194 },    { %r1, %r2, %r3, %r4 },    { %r5, %r6 },            { %f49191, %f49192, %f49193, %f49194 }; 
	// end inline asm
	// begin inline asm
	mma.sync.aligned.m16n8k8.row.col.f32.tf32.tf32.f32    { %f49199, %f49200, %f49201, %f49202 },    { %r1, %r2, %r3, %r4 },    { %r5, %r6 },            { %f49199, %f49200, %f49201, %f49202 }; 
	// end inline asm
	// begin inline asm
	mma.sync.aligned.m16n8k8.row.col.f32.tf32.tf32.f32    { %f49195, %f49196, %f49197, %f49198 },    { %r1, %r2, %r3, %r4 },    { %r5, %r6 },            { %f49195, %f49196, %f49197, %f49198 }; 
	// end inline asm
	// begin inline asm
	mma.sync.aligned.m16n8k8.row.col.f32.tf32.tf32.f32    { %f49191, %f49192, %f49193, %f49194 },    { %r1, %r2, %r3, %r4 },    { %r5, %r6 },            { %f49191, %f49192, %f49193, %f49194 }; 
	// end inline asm
	// begin inline asm
	mma.sync.aligned.m16n8k8.row.col.f32.tf32.tf32.f32    { %f49199, %f49200, %f49201, %f49202 },    { %r1, %r2, %r3, %r4 },    { %r5, %r6 },            { %f49199, %f49200, %f49201, %f49202 }; 
	// end inline asm
	// begin inline asm
	mma.sync.aligned.m16n8k8.row.col.f32.tf32.tf32.f32    { %f49195, %f49196, %f49197, %f49198 },    { %r1, %r2, %r3, %r4 },    { %r5, %r6 },            { %f49195, %f49196, %f49197, %f49198 }; 
	// end inline asm
	// begin inline asm
	mma.sync.aligned.m16n8k8.row.col.f32.tf32.tf32.f32    { %f49191, %f49192, %f49193, %f49194 },    { %r1, %r2, %r3, %r4 },    { %r5, %r6 },            { %f49191, %f49192, %f49193, %f49194 }; 
	// end inline asm
	// begin inline asm
	mma.sync.aligned.m16n8k8.row.col.f32.tf32.tf32.f32    { %f49199, %f49200, %f49201, %f49202 },    { %r1, %r2, %r3, %r4 },    { %r5, %r6 },            { %f49199, %f49200, %f49201, %f49202 }; 
	// end inline asm
	// begin inline asm
	mma.sync.aligned.m16n8k8.row.col.f32.tf32.tf32.f32    { %f49195, %f49196, %f49197, %f49198 },    { %r1, %r2, %r3, %r4 },    { %r5, %r6 },            { %f49195, %f49196, %f49197, %f49198 }; 
	// end inline asm
	// begin inline asm
	mma.sync.aligned.m16n8k8.row.col.f32.tf32.tf32.f32    { %f49191, %f49192, %f49193, %f49194 },    { %r1, %r2, %r3, %r4 },    { %r5, %r6 },            { %f49191, %f49192, %f49193, %f49194 }; 
	// end inline asm
	// begin inline asm
	mma.sync.aligned.m16n8k8.row.col.f32.tf32.tf32.f32    { %f49199, %f49200, %f49201, %f49202 },    { %r1, %r2, %r3, %r4 },    { %r5, %r6 },            { %f49199, %f49200, %f49201, %f49202 }; 
	// end inline asm
	// begin inline asm
	mma.sync.aligned.m16n8k8.row.col.f32.tf32.tf32.f32    { %f49195, %f49196, %f49197, %f49198 },    { %r1, %r2, %r3, %r4 },    { %r5, %r6 },            { %f49195, %f49196, %f49197, %f49198 }; 
	// end inline asm
	// begin inline asm
	mma.sync.aligned.m16n8k8.row.col.f32.tf32.tf32.f32    { %f49191, %f49192, %f49193, %f49194 },    { %r1, %r2, %r3, %r4 },    { %r5, %r6 },            { %f49191, %f49192, %f49193, %f49194 }; 
	// end inline asm
	// begin inline asm
	mma.sync.aligned.m16n8k8.row.col.f32.tf32.tf32.f32    { %f49199, %f49200, %f49201, %f49202 },    { %r1, %r2, %r3, %r4 },    { %r5, %r6 },            { %f49199, %f49200, %f49201, %f49202 }; 
	// end inline asm
	// begin inline asm
	mma.sync.aligned.m16n8k8.row.col.f32.tf32.tf32.f32    { %f49195, %f49196, %f49197, %f49198 },    { %r1, %r2, %r3, %r4 },    { %r5, %r6 },            { %f49195, %f49196, %f49197, %f49198 }; 
	// end inline asm
	// begin inline asm
	mma.sync.aligned.m16n8k8.row.col.f32.tf32.tf32.f32    { %f49191, %f49192, %f49193, %f49194 },    { %r1, %r2, %r3, %r4 },    { %r5, %r6 },            { %f49191, %f49192, %f49193, %f49194 }; 
	// end inline asm
	// begin inline asm
	mma.sync.aligned.m16n8k8.row.col.f32.tf32.tf32.f32    { %f49199, %f49200, %f49201, %f49202 },    { %r1, %r2, %r3, %r4 },    { %r5, %r6 },            { %f49199, %f49200, %f49201, %f49202 }; 
	// end inline asm
	// begin inline asm
	mma.sync.aligned.m16n8k8.row.col.f32.tf32.tf32.f32    { %f49195, %f49196, %f49197, %f49198 },    { %r1, %r2, %r3, %r4 },    { %r5, %r6 },            { %f49195, %f49196, %f49197, %f49198 }; 
	// end inline asm
	// begin inline asm
	mma.sync.aligned.m16n8k8.row.col.f32.tf32.tf32.f32    { %f49191, %f49192, %f49193, %f49194 },    { %r1, %r2, %r3, %r4 },    { %r5, %r6 },            { %f49191, %f49192, %f49193, %f49194 }; 
	// end inline asm
	// begin inline asm
	mma.sync.aligned.m16n8k8.row.col.f32.tf32.tf32.f32    { %f49199, %f49200, %f49201, %f49202 },    { %r1, %r2, %r3, %r4 },    { %r5, %r6 },            { %f49199, %f49200, %f49201, %f49202 }; 
	// end inline asm
	// begin inline asm
	mma.sync.aligned.m16n8k8.row.col.f32.tf32.tf32.f32    { %f49195, %f49196, %f49197, %f49198 },    { %r1, %r2, %r3, %r4 },    { %r5, %r6 },            { %f49195, %f49196, %f49197, %f49198 }; 
	// end inline asm
	// begin inline asm
	mma.sync.aligned.m16n8k8.row.col.f32.tf32.tf32.f32    { %f49191, %f49192, %f49193, %f49194 },    { %r1, %r2, %r3, %r4 },    { %r5, %r6 },            { %f49191, %f49192, %f49193, %f49194 }; 
	// end inline asm
	// begin inline asm
	mma.sync.aligned.m16n8k8.row.col.f32.tf32.tf32.f32    { %f49199, %f49200, %f49201, %f49202 },    { %r1, %r2, %r3, %r4 },    { %r5, %r6 },            { %f49199, %f49200, %f49201, %f49202 }; 
	// end inline asm
	// begin inline asm
	mma.sync.aligned.m16n8k8.row.col.f32.tf32.tf32.f32    { %f49195, %f49196, %f49197, %f49198 },    { %r1, %r2, %r3, %r4 },    { %r5, %r6 },            { %f49195, %f49196, %f49197, %f49198 }; 
	// end inline asm
	// begin inline asm
	mma.sync.aligned.m16n8k8.row.col.f32.tf32.tf32.f32    { %f49191, %f49192, %f49193, %f49194 },    { %r1, %r2, %r3, %r4 },    { %r5, %r6 },            { %f49191, %f49192, %f49193, %f49194 }; 
	// end inline asm
	// begin inline asm
	mma.sync.aligned.m16n8k8.row.col.f32.tf32.tf32.f32    { %f49199, %f49200, %f49201, %f49202 },    { %r1, %r2, %r3, %r4 },    { %r5, %r6 },            { %f49199, %f49200, %f49201, %f49202 }; 
	// end inline asm
	// begin inline asm
	mma.sync.aligned.m16n8k8.row.col.f32.tf32.tf32.f32    { %f49195, %f49196, %f49197, %f49198 },    { %r1, %r2, %r3, %r4 },    { %r5, %r6 },            { %f49195, %f49196, %f49197, %f49198 }; 
	// end inline asm
	// begin inline asm
	mma.sync.aligned.m16n8k8.row.col.f32.tf32.tf32.f32    { %f49191, %f49192, %f49193, %f49194 },    { %r1, %r2, %r3, %r4 },    { %r5, %r6 },            { %f49191, %f49192, %f49193, %f49194 }; 
	// end inline asm
	// begin inline asm
	mma.sync.aligned.m16n8k8.row.col.f32.tf32.tf32.f32    { %f49199, %f49200, %f49201, %f49202 },    { %r1, %r2, %r3, %r4 },    { %r5, %r6 },            { %f49199, %f49200, %f49201, %f49202 }; 
	// end inline asm
	// begin inline asm
	mma.sync.aligned.m16n8k8.row.col.f32.tf32.tf32.f32    { %f49195, %f49196, %f49197, %f49198 },    { %r1, %r2, %r3, %r4 },    { %r5, %r6 },            { %f49195, %f49196, %f49197, %f49198 }; 
	// end inline asm
	// begin inline asm
	mma.sync.aligned.m16n8k8.row.col.f32.tf32.tf32.f32    { %f49191, %f49192, %f49193, %f49194 },    { %r1, %r2, %r3, %r4 },    { %r5, %r6 },            { %f49191, %f49192, %f49193, %f49194 }; 
	// end inline asm
	// begin inline asm
	mma.sync.aligned.m16n8k8.row.col.f32.tf32.tf32.f32    { %f49199, %f49200, %f49201, %f49202 },    { %r1, %r2, %r3, %r4 },    { %r5, %r6 },            { %f49199, %f49200, %f49201, %f49202 }; 
	// end inline asm
	// begin inline asm
	mma.sync.aligned.m16n8k8.row.col.f32.tf32.tf32.f32    { %f49195, %f49196, %f49197, %f49198 },    { %r1, %r2, %r3, %r4 },    { %r5, %r6 },            { %f49195, %f49196, %f49197, %f49198 }; 
	// end inline asm
	// begin inline asm
	mma.sync.aligned.m16n8k8.row.col.f32.tf32.tf32.f32    { %f49191, %f49192, %f49193, %f49194 },    { %r1, %r2, %r3, %r4 },    { %r5, %r6 },            { %f49191, %f49192, %f49193, %f49194 }; 
	// end inline asm
	// begin inline asm
	mma.sync.aligned.m16n8k8.row.col.f32.tf32.tf32.f32    { %f49199, %f49200, %f49201, %f49202 },    { %r1, %r2, %r3, %r4 },    { %r5, %r6 },            { %f49199, %f49200, %f49201, %f49202 }; 
	// end inline asm
	// begin inline asm
	mma.sync.aligned.m16n8k8.row.col.f32.tf32.tf32.f32    { %f49195, %f49196, %f49197, %f49198 },    { %r1, %r2, %r3, %r4 },    { %r5, %r6 },            { %f49195, %f49196, %f49197, %f49198 }; 
	// end inline asm
	// begin inline asm
	mma.sync.aligned.m16n8k8.row.col.f32.tf32.tf32.f32    { %f49191, %f49192, %f49193, %f49194 },    { %r1, %r2, %r3, %r4 },    { %r5, %r6 },            { %f49191, %f49192, %f49193, %f49194 }; 
	// end inline asm
	// begin inline asm
	mma.sync.aligned.m16n8k8.row.col.f32.tf32.tf32.f32    { %f49199, %f49200, %f49201, %f49202 },    { %r1, %r2, %r3, %r4 },    { %r5, %r6 },            { %f49199, %f49200, %f49201, %f49202 }; 
	// end inline asm
	// begin inline asm
	mma.sync.aligned.m16n8k8.row.col.f32.tf32.tf32.f32    { %f49195, %f49196, %f49197, %f49198 },    { %r1, %r2, %r3, %r4 },    { %r5, %r6 },            { %f49195, %f49196, %f49197, %f49198 }; 
	// end inline asm
	// begin inline asm
	mma.sync.aligned.m16n8k8.row.col.f32.tf32.tf32.f32    { %f49191, %f49192, %f49193, %f49194 },    { %r1, %r2, %r3, %r4 },    { %r5, %r6 },            { %f49191, %f49192, %f49193, %f49194 }; 
	// end inline asm
	// begin inline asm
	mma.sync.aligned.m16n8k8.row.col.f32.tf32.tf32.f32    { %f49199, %f49200, %f49201, %f49202 },    { %r1, %r2, %r3, %r4 },    { %r5, %r6 },            { %f49199, %f49200, %f49201, %f49202 }; 
	// end inline asm
	// begin inline asm
	mma.sync.aligned.m16n8k8.row.col.f32.tf32.tf32.f32    { %f49195, %f49196, %f49197, %f49198 },    { %r1, %r2, %r3, %r4 },    { %r5, %r6 },            { %f49195, %f49196, %f49197, %f49198 }; 
	// end inline asm
	// begin inline asm
	mma.sync.aligned.m16n8k8.row.col.f32.tf32.tf32.f32    { %f49191, %f49192, %f49193, %f49194 },    { %r1, %r2, %r3, %r4 },    { %r5, %r6 },            { %f49191, %f49192, %f49193, %f49194 }; 
	// end inline asm
	// begin inline asm
	mma.sync.aligned.m16n8k8.row.col.f32.tf32.tf32.f32    { %f49199, %f49200, %f49201, %f49202 },    { %r1, %r2, %r3, %r4 },    { %r5, %r6 },            { %f49199, %f49200, %f49201, %f49202 }; 
	// end inline asm
	// begin inline asm
	mma.sync.aligned.m16n8k8.row.col.f32.tf32.tf32.f32    { %f49195, %f49196, %f49197, %f49198 },    { %r1, %r2, %r3, %r4 },    { %r5, %r6 },            { %f49195, %f49196, %f49197, %f49198 }; 
	// end inline asm
	// begin inline asm
	mma.sync.aligned.m16n8k8.row.col.f32.tf32.tf32.f32    { %f49191, %f49192, %f49193, %f49194 },    { %r1, %r2, %r3, %r4 },    { %r5, %r6 },            { %f49191, %f49192, %f49193, %f49194 }; 
	// end inline asm
	// begin inline asm
	mma.sync.aligned.m16n8k8.row.col.f32.tf32.tf32.f32    { %f49199, %f49200, %f49201, %f49202 },    { %r1, %r2, %r3, %r4 },    { %r5, %r6 },            { %f49199, %f49200, %f49201, %f49202 }; 
	// end inline asm
	// begin inline asm
	mma.sync.aligned.m16n8k8.row.col.f32.tf32.tf32.f32    { %f49195, %f49196, %f49197, %f49198 },    { %r1, %r2, %r3, %r4 },    { %r5, %r6 },            { %f49195, %f49196, %f49197, %f49198 }; 
	// end inline asm
	// begin inline asm
	mma.sync.aligned.m16n8k8.row.col.f32.tf32.tf32.f32    { %f49191, %f49192, %f49193, %f49194 },    { %r1, %r2, %r3, %r4 },    { %r5, %r6 },            { %f49191, %f49192, %f49193, %f49194 }; 
	// end inline asm
	// begin inline asm
	mma.sync.aligned.m16n8k8.row.col.f32.tf32.tf32.f32    { %f49199, %f49200, %f49201, %f49202 },    { %r1, %r2, %r3, %r4 },    { %r5, %r6 },            { %f49199, %f49200, %f49201, %f49202 }; 
	// end inline asm
	// begin inline asm
	mma.sync.aligned.m16n8k8.row.col.f32.tf32.tf32.f32    { %f49195, %f49196, %f49197, %f49198 },    { %r1, %r2, %r3, %r4 },    { %r5, %r6 },            { %f49195, %f49196, %f49197, %f49198 }; 
	// end inline asm
	// begin inline asm
	mma.sync.aligned.m16n8k8.row.col.f32.tf32.tf32.f32    { %f49191, %f49192, %f49193, %f49194 },    { %r1, %r2, %r3, %r4 },    { %r5, %r6 },            { %f49191, %f49192, %f49193, %f49194 }; 
	// end inline asm
	// begin inline asm
	mma.sync.aligned.m16n8k8.row.col.f32.tf32.tf32.f32    { %f49199, %f49200, %f49201, %f49202 },    { %r1, %r2, %r3, %r4 },    { %r5, %r6 },            { %f49199, %f49200, %f49201, %f49202 }; 
	// end inline asm
	// begin inline asm
	mma.sync.aligned.m16n8k8.row.col.f32.tf32.tf32.f32    { %f49195, %f49196, %f49197, %f49198 },    { %r1, %r2, %r3, %r4 },    { %r5, %r6 },            { %f49195, %f49196, %f49197, %f49198 }; 
	// end inline asm
	// begin inline asm
	mma.sync.aligned.m16n8k8.row.col.f32.tf32.tf32.f32    { %f49191, %f49192, %f49193, %f49194 },    { %r1, %r2, %r3, %r4 },    { %r5, %r6 },            { %f49191, %f49192, %f49193, %f49194 }; 
	// end inline asm
	// begin inline asm
	mma.sync.aligned.m16n8k8.row.col.f32.tf32.tf32.f32    { %f49199, %f49200, %f49201, %f49202 },    { %r1, %r2, %r3, %r4 },    { %r5, %r6 },            { %f49199, %f49200, %f49201, %f49202 }; 
	// end inline asm
	// begin inline asm
	mma.sync.aligned.m16n8k8.row.col.f32.tf32.tf32.f32    { %f49195, %f49196, %f49197, %f49198 },    { %r1, %r2, %r3, %r4 },    { %r5, %r6 },            { %f49195, %f49196, %f49197, %f49198 }; 
	// end inline asm
	// begin inline asm
	mma.sync.aligned.m16n8k8.row.col.f32.tf32.tf32.f32    { %f49191, %f49192, %f49193, %f49194 },    { %r1, %r2, %r3, %r4 },    { %r5, %r6 },            { %f49191, %f49192, %f49193, %f49194 }; 
	// end inline asm
	// begin inline asm
	mma.sync.aligned.m16n8k8.row.col.f32.tf32.tf32.f32    { %f49199, %f49200, %f49201, %f49202 },    { %r1, %r2, %r3, %r4 },    { %r5, %r6 },            { %f49199, %f49200, %f49201, %f49202 }; 
	// end inline asm
	// begin inline asm
	mma.sync.aligned.m16n8k8.row.col.f32.tf32.tf32.f32    { %f49195, %f49196, %f49197, %f49198 },    { %r1, %r2, %r3, %r4 },    { %r5, %r6 },            { %f49195, %f49196, %f49197, %f49198 }; 
	// end inline asm
	// begin inline asm
	mma.sync.aligned.m16n8k8.row.col.f32.tf32.tf32.f32    { %f49191, %f49192, %f49193, %f49194 },    { %r1, %r2, %r3, %r4 },    { %r5, %r6 },            { %f49191, %f49192, %f49193, %f49194 }; 
	// end inline asm
	// begin inline asm
	mma.sync.aligned.m16n8k8.row.col.f32.tf32.tf32.f32    { %f49199, %f49200, %f49201, %f49202 },    { %r1, %r2, %r3, %r4 },    { %r5, %r6 },            { %f49199, %f49200, %f49201, %f49202 }; 
	// end inline asm
	// begin inline asm
	mma.sync.aligned.m16n8k8.row.col.f32.tf32.tf32.f32    { %f49195, %f49196, %f49197, %f49198 },    { %r1, %r2, %r3, %r4 },    { %r5, %r6 },            { %f49195, %f49196, %f49197, %f49198 }; 
	// end inline asm
	// begin inline asm
	mma.sync.aligned.m16n8k8.row.col.f32.tf32.tf32.f32    { %f49191, %f49192, %f49193, %f49194 },    { %r1, %r2, %r3, %r4 },    { %r5, %r6 },            { %f49191, %f49192, %f49193, %f49194 }; 
	// end inline asm
	// begin inline asm
	mma.sync.aligned.m16n8k8.row.col.f32.tf32.tf32.f32    { %f49199, %f49200, %f49201, %f49202 },    { %r1, %r2, %r3, %r4 },    { %r5, %r6 },            { %f49199, %f49200, %f49201, %f49202 }; 
	// end inline asm
	// begin inline asm
	mma.sync.aligned.m16n8k8.row.col.f32.tf32.tf32.f32    { %f49195, %f49196, %f49197, %f49198 },    { %r1, %r2, %r3, %r4 },    { %r5, %r6 },            { %f49195, %f49196, %f49197, %f49198 }; 
	// end inline asm
	// begin inline asm
	mma.sync.aligned.m16n8k8.row.col.f32.tf32.tf32.f32    { %f49191, %f49192, %f49193, %f49194 },    { %r1, %r2, %r3, %r4 },    { %r5, %r6 },            { %f49191, %f49192, %f49193, %f49194 }; 
	// end inline asm
	// begin inline asm
	mma.sync.aligned.m16n8k8.row.col.f32.tf32.tf32.f32    { %f49199, %f49200, %f49201, %f49202 },    { %r1, %r2, %r3, %r4 },    { %r5, %r6 },            { %f49199, %f49200, %f49201, %f49202 }; 
	// end inline asm
	// begin inline asm
	mma.sync.aligned.m16n8k8.row.col.f32.tf32.tf32.f32    { %f49195, %f49196, %f49197, %f49198 },    { %r1, %r2, %r3, %r4 },    { %r5, %r6 },            { %f49195, %f49196, %f49197, %f49198 }; 
	// end inline asm
	// begin inline asm
	mma.sync.aligned.m16n8k8.row.col.f32.tf32.tf32.f32    { %f49191, %f49192, %f49193, %f49194 },    { %r1, %r2, %r3, %r4 },    { %r5, %r6 },            { %f49191, %f49192, %f49193, %f49194 }; 
	// end inline asm
	// begin inline asm
	mma.sync.aligned.m16n8k8.row.col.f32.tf32.tf32.f32    { %f49199, %f49200, %f49201, %f49202 },    { %r1, %r2, %r3, %r4 },    { %r5, %r6 },            { %f49199, %f49200, %f49201, %f49202 }; 
	// end inline asm
	// begin inline asm
	mma.sync.aligned.m16n8k8.row.col.f32.tf32.tf32.f32    { %f49195, %f49196, %f49197, %f49198 },    { %r1, %r2, %r3, %r4 },    { %r5, %r6 },            { %f49195, %f49196, %f49197, %f49198 }; 
	// end inline asm
	// begin inline asm
	mma.sync.aligned.m16n8k8.row.col.f32.tf32.tf32.f32    { %f49191, %f49192, %f49193, %f49194 },    { %r1, %r2, %r3, %r4 },    { %r5, %r6 },            { %f49191, %f49192, %f49193, %f49194 }; 
	// end inline asm
	// begin inline asm
	mma.sync.aligned.m16n8k8.row.col.f32.tf32.tf32.f32    { %f49199, %f49200, %f49201, %f49202 },    { %r1, %r2, %r3, %r4 },    { %r5, %r6 },            { %f49199, %f49200, %f49201, %f49202 }; 
	// end inline asm
	// begin inline asm
	mma.sync.aligned.m16n8k8.row.col.f32.tf32.tf32.f32    { %f49195, %f49196, %f49197, %f49198 },    { %r1, %r2, %r3, %r4 },    { %r5, %r6 },            { %f49195, %f49196, %f49197, %f49198 }; 
	// end inline asm
	// begin inline asm
	mma.sync.aligned.m16n8k8.row.col.f32.tf32.tf32.f32    { %f49191, %f49192, %f49193, %f49194 },    { %r1, %r2, %r3, %r4 },    { %r5, %r6 },            { %f49191, %f49192, %f49193, %f49194 }; 
	// end inline asm
	// begin inline asm
	mma.sync.aligned.m16n8k8.row.col.f32.tf32.tf32.f32    { %f49199, %f49200, %f49201, %f49202 },    { %r1, %r2, %r3, %r4 },    { %r5, %r6 },            { %f49199, %f49200, %f49201, %f49202 }; 
	// end inline asm
	// begin inline asm
	mma.sync.aligned.m16n8k8.row.col.f32.tf32.tf32.f32    { %f49195, %f49196, %f49197, %f49198 },    { %r1, %r2, %r3, %r4 },    { %r5, %r6 },            { %f49195, %f49196, %f49197, %f49198 }; 
	// end inline asm
	// begin inline asm
	mma.sync.aligned.m16n8k8.row.col.f32.tf32.tf32.f32    { %f49191, %f49192, %f49193, %f49194 },    { %r1, %r2, %r3, %r4 },    { %r5, %r6 },            { %f49191, %f49192, %f49193, %f49194 }; 
	// end inline asm
	// begin inline asm
	mma.sync.aligned.m16n8k8.row.col.f32.tf32.tf32.f32    { %f49199, %f49200, %f49201, %f49202 },    { %r1, %r2, %r3, %r4 },    { %r5, %r6 },            { %f49199, %f49200, %f49201, %f49202 }; 
	// end inline asm
	// begin inline asm
	mma.sync.aligned.m16n8k8.row.col.f32.tf32.tf32.f32    { %f49195, %f49196, %f49197, %f49198 },    { %r1, %r2, %r3, %r4 },    { %r5, %r6 },            { %f49195, %f49196, %f49197, %f49198 }; 
	// end inline asm
	// begin inline asm
	mma.sync.aligned.m16n8k8.row.col.f32.tf32.tf32.f32    { %f49191, %f49192, %f49193, %f49194 },    { %r1, %r2, %r3, %r4 },    { %r5, %r6 },            { %f49191, %f49192, %f49193, %f49194 }; 
	// end inline asm
	// begin inline asm
	mma.sync.aligned.m16n8k8.row.col.f32.tf32.tf32.f32    { %f49199, %f49200, %f49201, %f49202 },    { %r1, %r2, %r3, %r4 },    { %r5, %r6 },            { %f49199, %f49200, %f49201, %f49202 }; 
	// end inline asm
	// begin inline asm
	mma.sync.aligned.m16n8k8.row.col.f32.tf32.tf32.f32    { %f49195, %f49196, %f49197, %f49198 },    { %r1, %r2, %r3, %r4 },    { %r5, %r6 },            { %f49195, %f49196, %f49197, %f49198 }; 
	// end inline asm
	// begin inline asm
	mma.sync.aligned.m16n8k8.row.col.f32.tf32.tf32.f32    { %f49191, %f49192, %f49193, %f49194 },    { %r1, %r2, %r3, %r4 },    { %r5, %r6 },            { %f49191, %f49192, %f49193, %f49194 }; 
	// end inline asm
	// begin inline asm
	mma.sync.aligned.m16n8k8.row.col.f32.tf32.tf32.f32    { %f49199, %f49200, %f49201, %f49202 },    { %r1, %r2, %r3, %r4 },    { %r5, %r6 },            { %f49199, %f49200, %f49201, %f49202 }; 
	// end inline asm
	// begin inline asm
	mma.sync.aligned.m16n8k8.row.col.f32.tf32.tf32.f32    { %f49195, %f49196, %f49197, %f49198 },    { %r1, %r2, %r3, %r4 },    { %r5, %r6 },            { %f49195, %f49196, %f49197, %f49198 }; 
	// end inline asm
	// begin inline asm
	mma.sync.aligned.m16n8k8.row.col.f32.tf32.tf32.f32    { %f49191, %f49192, %f49193, %f49194 },    { %r1, %r2, %r3, %r4 },    { %r5, %r6 },            { %f49191, %f49192, %f49193, %f49194 }; 
	// end inline asm
	// begin inline asm
	mma.sync.aligned.m16n8k8.row.col.f32.tf32.tf32.f32    { %f49199, %f49200, %f49201, %f49202 },    { %r1, %r2, %r3, %r4 },    { %r5, %r6 },            { %f49199, %f49200, %f49201, %f49202 }; 
	// end inline asm
	// begin inline asm
	mma.sync.aligned.m16n8k8.row.col.f32.tf32.tf32.f32    { %f49195, %f49196, %f49197, %f49198 },    { %r1, %r2, %r3, %r4 },    { %r5, %r6 },            { %f49195, %f49196, %f49197, %f49198 }; 
	// end inline asm
	// begin inline asm
	mma.sync.aligned.m16n8k8.row.col.f32.tf32.tf32.f32    { %f49191, %f49192, %f49193, %f49194 },    { %r1, %r2, %r3, %r4 },    { %r5, %r6 },            { %f49191, %f49192, %f49193, %f49194 }; 
	// end inline asm
	// begin inline asm
	mma.sync.aligned.m16n8k8.row.col.f32.tf32.tf32.f32    { %f49199, %f49200, %f49201, %f49202 },    { %r1, %r2, %r3, %r4 },    { %r5, %r6 },            { %f49199, %f49200, %f49201, %f49202 }; 
	// end inline asm
	// begin inline asm
	mma.sync.aligned.m16n8k8.row.col.f32.tf32.tf32.f32    { %f49195, %f49196, %f49197, %f49198 },    { %r1, %r2, %r3, %r4 },    { %r5, %r6 },            { %f49195, %f49196, %f49197, %f49198 }; 
	// end inline asm
	// begin inline asm
	mma.sync.aligned.m16n8k8.row.col.f32.tf32.tf32.f32    { %f49191, %f49192, %f49193, %f49194 },    { %r1, %r2, %r3, %r4 },    { %r5, %r6 },            { %f49191, %f49192, %f49193, %f49194 }; 
	// end inline asm
	// begin inline asm
	mma.sync.aligned.m16n8k8.row.col.f32.tf32.tf32.f32    { %f49199, %f49200, %f49201, %f49202 },    { %r1, %r2, %r3, %r4 },    { %r5, %r6 },            { %f49199, %f49200, %f49201, %f49202 }; 
	// end inline asm
	// begin inline asm
	mma.sync.aligned.m16n8k8.row.col.f32.tf32.tf32.f32    { %f49195, %f49196, %f49197, %f49198 },    { %r1, %r2, %r3, %r4 },    { %r5, %r6 },            { %f49195, %f49196, %f49197, %f49198 }; 
	// end inline asm
	// begin inline asm
	mma.sync.aligned.m16n8k8.row.col.f32.tf32.tf32.f32    { %f49191, %f49192, %f49193, %f49194 },    { %r1, %r2, %r3, %r4 },    { %r5, %r6 },            { %f49191, %f49192, %f49193, %f49194 }; 
	// end inline asm
	// begin inline asm
	mma.sync.aligned.m16n8k8.row.col.f32.tf32.tf32.f32    { %f49199, %f49200, %f49201, %f49202 },    { %r1, %r2, %r3, %r4 },    { %r5, %r6 },            { %f49199, %f49200, %f49201, %f49202 }; 
	// end inline asm
	// begin inline asm
	mma.sync.aligned.m16n8k8.row.col.f32.tf32.tf32.f32    { %f49195, %f49196, %f49197, %f49198 },    { %r1, %r2, %r3, %r4 },    { %r5, %r6 },            { %f49195, %f49196, %f49197, %f49198 }; 
	// end inline asm
	// begin inline asm
	mma.sync.aligned.m16n8k8.row.col.f32.tf32.tf32.f32    { %f49191, %f49192, %f49193, %f49194 },    { %r1, %r2, %r3, %r4 },    { %r5, %r6 },            { %f49191, %f49192, %f49193, %f49194 }; 
	// end inline asm
	// begin inline asm
	mma.sync.aligned.m16n8k8.row.col.f32.tf32.tf32.f32    { %f49199, %f49200, %f49201, %f49202 },    { %r1, %r2, %r3, %r4 },    { %r5, %r6 },            { %f49199, %f49200, %f49201, %f49202 }; 
	// end inline asm
	// begin inline asm
	mma.sync.aligned.m16n8k8.row.col.f32.tf32.tf32.f32    { %f49195, %f49196, %f49197, %f49198 },    { %r1, %r2, %r3, %r4 },    { %r5, %r6 },            { %f49195, %f49196, %f49197, %f49198 }; 
	// end inline asm
	// begin inline asm
	mma.sync.aligned.m16n8k8.row.col.f32.tf32.tf32.f32    { %f49191, %f49192, %f49193, %f49194 },    { %r1, %r2, %r3, %r4 },    { %r5, %r6 },            { %f49191, %f49192, %f49193, %f49194 }; 
	// end inline asm
	// begin inline asm
	mma.sync.aligned.m16n8k8.row.col.f32.tf32.tf32.f32    { %f49199, %f49200, %f49201, %f49202 },    { %r1, %r2, %r3, %r4 },    { %r5, %r6 },            { %f49199, %f49200, %f49201, %f49202 }; 
	// end inline asm
	// begin inline asm
	mma.sync.aligned.m16n8k8.row.col.f32.tf32.tf32.f32    { %f49195, %f49196, %f49197, %f49198 },    { %r1, %r2, %r3, %r4 },    { %r5, %r6 },            { %f49195, %f49196, %f49197, %f49198 }; 
	// end inline asm
	// begin inline asm
	mma.sync.aligned.m16n8k8.row.col.f32.tf32.tf32.f32    { %f49191, %f49192, %f49193, %f49194 },    { %r1, %r2, %r3, %r4 },    { %r5, %r6 },            { %f49191, %f49192, %f49193, %f49194 }; 
	// end inline asm
	// begin inline asm
	mma.sync.aligned.m16n8k8.row.col.f32.tf32.tf32.f32    { %f49199, %f49200, %f49201, %f49202 },    { %r1, %r2, %r3, %r4 },    { %r5, %r6 },            { %f49199, %f49200, %f49201, %f49202 }; 
	// end inline asm
	// begin inline asm
	mma.sync.aligned.m16n8k8.row.col.f32.tf32.tf32.f32    { %f49195, %f49196, %f49197, %f49198 },    { %r1, %r2, %r3, %r4 },    { %r5, %r6 },            { %f49195, %f49196, %f49197, %f49198 }; 
	// end inline asm
	// begin inline asm
	mma.sync.aligned.m16n8k8.row.col.f32.tf32.tf32.f32    { %f49191, %f49192, %f49193, %f49194 },    { %r1, %r2, %r3, %r4 },    { %r5, %r6 },            { %f49191, %f49192, %f49193, %f49194 }; 
	// end inline asm
	// begin inline asm
	mma.sync.aligned.m16n8k8.row.col.f32.tf32.tf32.f32    { %f49199, %f49200, %f49201, %f49202 },    { %r1, %r2, %r3, %r4 },    { %r5, %r6 },            { %f49199, %f49200, %f49201, %f49202 }; 
	// end inline asm
	// begin inline asm
	mma.sync.aligned.m16n8k8.row.col.f32.tf32.tf32.f32    { %f49195, %f49196, %f49197, %f49198 },    { %r1, %r2, %r3, %r4 },    { %r5, %r6 },            { %f49195, %f49196, %f49197, %f49198 }; 
	// end inline asm
	// begin inline asm
	mma.sync.aligned.m16n8k8.row.col.f32.tf32.tf32.f32    { %f49191, %f49192, %f49193, %f49194 },    { %r1, %r2, %r3, %r4 },    { %r5, %r6 },            { %f49191, %f49192, %f49193, %f49194 }; 
	// end inline asm
	// begin inline asm
	mma.sync.aligned.m16n8k8.row.col.f32.tf32.tf32.f32    { %f49199, %f49200, %f49201, %f49202 },    { %r1, %r2, %r3, %r4 },    { %r5, %r6 },            { %f49199, %f49200, %f49201, %f49202 }; 
	// end inline asm
	// begin inline asm
	mma.sync.aligned.m16n8k8.row.col.f32.tf32.tf32.f32    { %f49195, %f49196, %f49197, %f49198 },    { %r1, %r2, %r3, %r4 },    { %r5, %r6 },            { %f49195, %f49196, %f49197, %f49198 }; 
	// end inline asm
	// begin inline asm
	mma.sync.aligned.m16n8k8.row.col.f32.tf32.tf32.f32    { %f49191, %f49192, %f49193, %f49194 },    { %r1, %r2, %r3, %r4 },    { %r5, %r6 },            { %f49191, %f49192, %f49193, %f49194 }; 
	// end inline asm
	// begin inline asm
	mma.sync.aligned.m16n8k8.row.col.f32.tf32.tf32.f32    { %f49199, %f49200, %f49201, %f49202 },    { %r1, %r2, %r3, %r4 },    { %r5, %r6 },            { %f49199, %f49200, %f49201, %f49202 }; 
	// end inline asm
	// begin inline asm
	mma.sync.aligned.m16n8k8.row.col.f32.tf32.tf32.f32    { %f49195, %f49196, %f49197, %f49198 },    { %r1, %r2, %r3, %r4 },    { %r5, %r6 },            { %f49195, %f49196, %f49197, %f49198 }; 
	// end inline asm
	// begin inline asm
	mma.sync.aligned.m16n8k8.row.col.f32.tf32.tf32.f32    { %f49191, %f49192, %f49193, %f49194 },    { %r1, %r2, %r3, %r4 },    { %r5, %r6 },            { %f49191, %f49192, %f49193, %f49194 }; 
	// end inline asm
	// begin inline asm
	mma.sync.aligned.m16n8k8.row.col.f32.tf32.tf32.f32    { %f49199, %f49200, %f49201, %f49202 },    { %r1, %r2, %r3, %r4 },    { %r5, %r6 },            { %f49199, %f49200, %f49201, %f49202 }; 
	// end inline asm
	// begin inline asm
	mma.sync.aligned.m16n8k8.row.col.f32.tf32.tf32.f32    { %f49195, %f49196, %f49197, %f49198 },    { %r1, %r2, %r3, %r4 },    { %r5, %r6 },            { %f49195, %f49196, %f49197, %f49198 }; 
	// end inline asm
	// begin inline asm
	mma.sync.aligned.m16n8k8.row.col.f32.tf32.tf32.f32    { %f49191, %f49192, %f49193, %f49194 },    { %r1, %r2, %r3, %r4 },    { %r5, %r6 },            { %f49191, %f49192, %f49193, %f49194 }; 
	// end inline asm
	// begin inline asm
	mma.sync.aligned.m16n8k8.row.col.f32.tf32.tf32.f32    { %f49199, %f49200, %f49201, %f49202 },    { %r1, %r2, %r3, %r4 },    { %r5, %r6 },            { %f49199, %f49200, %f49201, %f49202 }; 
	// end inline asm
	// begin inline asm
	mma.sync.aligned.m16n8k8.row.col.f32.tf32.tf32.f32    { %f49195, %f49196, %f49197, %f49198 },    { %r1, %r2, %r3, %r4 },    { %r5, %r6 },            { %f49195, %f49196, %f49197, %f49198 }; 
	// end inline asm
	// begin inline asm
	mma.sync.aligned.m16n8k8.row.col.f32.tf32.tf32.f32    { %f49191, %f49192, %f49193, %f49194 },    { %r1, %r2, %r3, %r4 },    { %r5, %r6 },            { %f49191, %f49192, %f49193, %f49194 }; 
	// end inline asm
	// begin inline asm
	mma.sync.aligned.m16n8k8.row.col.f32.tf32.tf32.f32    { %f49199, %f49200, %f49201, %f49202 },    { %r1, %r2, %r3, %r4 },    { %r5, %r6 },            { %f49199, %f49200, %f49201, %f49202 }; 
	// end inline asm
	// begin inline asm
	mma.sync.aligned.m16n8k8.row.col.f32.tf32.tf32.f32    { %f49195, %f49196, %f49197, %f49198 },    { %r1, %r2, %r3, %r4 },    { %r5, %r6 },            { %f49195, %f49196, %f49197, %f49198 }; 
	// end inline asm
	// begin inline asm
	mma.sync.aligned.m16n8k8.row.col.f32.tf32.tf32.f32    { %f49191, %f49192, %f49193, %f49194 },    { %r1, %r2, %r3, %r4 },    { %r5, %r6 },            { %f49191, %f49192, %f49193, %f49194 }; 
	// end inline asm
	// begin inline asm
	mma.sync.aligned.m16n8k8.row.col.f32.tf32.tf32.f32    { %f49199, %f49200, %f49201, %f49202 },    { %r1, %r2, %r3, %r4 },    { %r5, %r6 },            { %f49199, %f49200, %f49201, %f49202 }; 
	// end inline asm
	// begin inline asm
	mma.sync.aligned.m16n8k8.row.col.f32.tf32.tf32.f32    { %f49195, %f49196, %f49197, %f49198 },    { %r1, %r2, %r3, %r4 },    { %r5, %r6 },            { %f49195, %f49196, %f49197, %f49198 }; 
	// end inline asm
	// begin inline asm
	mma.sync.aligned.m16n8k8.row.col.f32.tf32.tf32.f32    { %f49191, %f49192, %f49193, %f49194 },    { %r1, %r2, %r3, %r4 },    { %r5, %r6 },            { %f49191, %f49192, %f49193, %f49194 }; 
	// end inline asm
	// begin inline asm
	mma.sync.aligned.m16n8k8.row.col.f32.tf32.tf32.f32    { %f49199, %f49200, %f49201, %f49202 },    { %r1, %r2, %r3, %r4 },    { %r5, %r6 },            { %f49199, %f49200, %f49201, %f49202 }; 
	// end inline asm
	// begin inline asm
	mma.sync.aligned.m16n8k8.row.col.f32.tf32.tf32.f32    { %f49195, %f49196, %f49197, %f49198 },    { %r1, %r2, %r3, %r4 },    { %r5, %r6 },            { %f49195, %f49196, %f49197, %f49198 }; 
	// end inline asm
	// begin inline asm
	mma.sync.aligned.m16n8k8.row.col.f32.tf32.tf32.f32    { %f49191, %f49192, %f49193, %f49194 },    { %r1, %r2, %r3, %r4 },    { %r5, %r6 },            { %f49191, %f49192, %f49193, %f49194 }; 
	// end inline asm
	// begin inline asm
	mma.sync.aligned.m16n8k8.row.col.f32.tf32.tf32.f32    { %f49199, %f49200, %f49201, %f49202 },    { %r1, %r2, %r3, %r4 },    { %r5, %r6 },            { %f49199, %f49200, %f49201, %f49202 }; 
	// end inline asm
	// begin inline asm
	mma.sync.aligned.m16n8k8.row.col.f32.tf32.tf32.f32    { %f49195, %f49196, %f49197, %f49198 },    { %r1, %r2, %r3, %r4 },    { %r5, %r6 },            { %f49195, %f49196, %f49197, %f49198 }; 
	// end inline asm
	// begin inline asm
	mma.sync.aligned.m16n8k8.row.col.f32.tf32.tf32.f32    { %f49191, %f49192, %f49193, %f49194 },    { %r1, %r2, %r3, %r4 },    { %r5, %r6 },            { %f49191, %f49192, %f49193, %f49194 }; 
	// end inline asm
	// begin inline asm
	mma.sync.aligned.m16n8k8.row.col.f32.tf32.tf32.f32    { %f49199, %f49200, %f49201, %f49202 },    { %r1, %r2, %r3, %r4 },    { %r5, %r6 },            { %f49199, %f49200, %f49201, %f49202 }; 
	// end inline asm
	// begin inline asm
	mma.sync.aligned.m16n8k8.row.col.f32.tf32.tf32.f32    { %f49195, %f49196, %f49197, %f49198 },    { %r1, %r2, %r3, %r4 },    { %r5, %r6 },            { %f49195, %f49196, %f49197, %f49198 }; 
	// end inline asm
	// begin inline asm
	mma.sync.aligned.m16n8k8.row.col.f32.tf32.tf32.f32    { %f49191, %f49192, %f49193, %f49194 },    { %r1, %r2, %r3, %r4 },    { %r5, %r6 },            { %f49191, %f49192, %f49193, %f49194 }; 
	// end inline asm
	// begin inline asm
	mma.sync.aligned.m16n8k8.row.col.f32.tf32.tf32.f32    { %f49199, %f49200, %f49201, %f49202 },    { %r1, %r2, %r3, %r4 },    { %r5, %r6 },            { %f49199, %f49200, %f49201, %f49202 }; 
	// end inline asm
	// begin inline asm
	mma.sync.aligned.m16n8k8.row.col.f32.tf32.tf32.f32    { %f49195, %f49196, %f49197, %f49198 },    { %r1, %r2, %r3, %r4 },    { %r5, %r6 },            { %f49195, %f49196, %f49197, %f49198 }; 
	// end inline asm
	// begin inline asm
	mma.sync.aligned.m16n8k8.row.col.f32.tf32.tf32.f32    { %f49191, %f49192, %f49193, %f49194 },    { %r1, %r2, %r3, %r4 },    { %r5, %r6 },            { %f49191, %f49192, %f49193, %f49194 }; 
	// end inline asm
	// begin inline asm
	mma.sync.aligned.m16n8k8.row.col.f32.tf32.tf32.f32    { %f49199, %f49200, %f49201, %f49202 },    { %r1, %r2, %r3, %r4 },    { %r5, %r6 },            { %f49199, %f49200, %f49201, %f49202 }; 
	// end inline asm
	// begin inline asm
	mma.sync.aligned.m16n8k8.row.col.f32.tf32.tf32.f32    { %f49195, %f49196, %f49197, %f49198 },    { %r1, %r2, %r3, %r4 },    { %r5, %r6 },            { %f49195, %f49196, %f49197, %f49198 }; 
	// end inline asm
	// begin inline asm
	mma.sync.aligned.m16n8k8.row.col.f32.tf32.tf32.f32    { %f49191, %f49192, %f49193, %f49194 },    { %r1, %r2, %r3, %r4 },    { %r5, %r6 },            { %f49191, %f49192, %f49193, %f49194 }; 
	// end inline asm
	// begin inline asm
	mma.sync.aligned.m16n8k8.row.col.f32.tf32.tf32.f32    { %f49199, %f49200, %f49201, %f49202 },    { %r1, %r2, %r3, %r4 },    { %r5, %r6 },            { %f49199, %f49200, %f49201, %f49202 }; 
	// end inline asm
	// begin inline asm
	mma.sync.aligned.m16n8k8.row.col.f32.tf32.tf32.f32    { %f49195, %f49196, %f49197, %f49198 },    { %r1, %r2, %r3, %r4 },    { %r5, %r6 },            { %f49195, %f49196, %f49197, %f49198 }; 
	// end inline asm
	// begin inline asm
	mma.sync.aligned.m16n8k8.row.col.f32.tf32.tf32.f32    { %f49191, %f49192, %f49193, %f49194 },    { %r1, %r2, %r3, %r4 },    { %r5, %r6 },            { %f49191, %f49192, %f49193, %f49194 }; 
	// end inline asm
	// begin inline asm
	mma.sync.aligned.m16n8k8.row.col.f32.tf32.tf32.f32    { %f49199, %f49200, %f49201, %f49202 },    { %r1, %r2, %r3, %r4 },    { %r5, %r6 },            { %f49199, %f49200, %f49201, %f49202 }; 
	// end inline asm
	// begin inline asm
	mma.sync.aligned.m16n8k8.row.col.f32.tf32.tf32.f32    { %f49195, %f49196, %f49197, %f49198 },    { %r1, %r2, %r3, %r4 },    { %r5, %r6 },            { %f49195, %f49196, %f49197, %f49198 }; 
	// end inline asm
	// begin inline asm
	mma.sync.aligned.m16n8k8.row.col.f32.tf32.tf32.f32    { %f49191, %f49192, %f49193, %f49194 },    { %r1, %r2, %r3, %r4 },    { %r5, %r6 },            { %f49191, %f49192, %f49193, %f49194 }; 
	// end inline asm
	// begin inline asm
	mma.sync.aligned.m16n8k8.row.col.f32.tf32.tf32.f32    { %f49199, %f49200, %f49201, %f49202 },    { %r1, %r2, %r3, %r4 },    { %r5, %r6 },            { %f49199, %f49200, %f49201, %f49202 }; 
	// end inline asm
	// begin inline asm
	mma.sync.aligned.m16n8k8.row.col.f32.tf32.tf32.f32    { %f49195, %f49196, %f49197, %f49198 },    { %r1, %r2, %r3, %r4 },    { %r5, %r6 },            { %f49195, %f49196, %f49197, %f49198 }; 
	// end inline asm
	// begin inline asm
	mma.sync.aligned.m16n8k8.row.col.f32.tf32.tf32.f32    { %f49191, %f49192, %f49193, %f49194 },    { %r1, %r2, %r3, %r4 },    { %r5, %r6 },            { %f49191, %f49192, %f49193, %f49194 }; 
	// end inline asm
	// begin inline asm
	mma.sync.aligned.m16n8k8.row.col.f32.tf32.tf32.f32    { %f49199, %f49200, %f49201, %f49202 },    { %r1, %r2, %r3, %r4 },    { %r5, %r6 },            { %f49199, %f49200, %f49201, %f49202 }; 
	// end inline asm
	// begin inline asm
	mma.sync.aligned.m16n8k8.row.col.f32.tf32.tf32.f32    { %f49195, %f49196, %f49197, %f49198 },    { %r1, %r2, %r3, %r4 },    { %r5, %r6 },            { %f49195, %f49196, %f49197, %f49198 }; 
	// end inline asm
	// begin inline asm
	mma.sync.aligned.m16n8k8.row.col.f32.tf32.tf32.f32    { %f49191, %f49192, %f49193, %f49194 },    { %r1, %r2, %r3, %r4 },    { %r5, %r6 },            { %f49191, %f49192, %f49193, %f49194 }; 
	// end inline asm
	// begin inline asm
	mma.sync.aligned.m16n8k8.row.col.f32.tf32.tf32.f32    { %f49199, %f49200, %f49201, %f49202 },    { %r1, %r2, %r3, %r4 },    { %r5, %r6 },            { %f49199, %f49200, %f49201, %f49202 }; 
	// end inline asm
	// begin inline asm
	mma.sync.aligned.m16n8k8.row.col.f32.tf32.tf32.f32    { %f49195, %f49196, %f49197, %f49198 },    { %r1, %r2, %r3, %r4 },    { %r5, %r6 },            { %f49195, %f49196, %f49197, %f49198 }; 
	// end inline asm
	// begin inline asm
	mma.sync.aligned.m16n8k8.row.col.f32.tf32.tf32.f32    { %f49191, %f49192, %f49193, %f49194 },    { %r1, %r2, %r3, %r4 },    { %r5, %r6 },            { %f49191, %f49192, %f49193, %f49194 }; 
	// end inline asm
	// begin inline asm
	mma.sync.aligned.m16n8k8.row.col.f32.tf32.tf32.f32    { %f49199, %f49200, %f49201, %f49202 },    { %r1, %r2, %r3, %r4 },    { %r5, %r6 },            { %f49199, %f49200, %f49201, %f49202 }; 
	// end inline asm
	// begin inline asm
	mma.sync.aligned.m16n8k8.row.col.f32.tf32.tf32.f32    { %f49195, %f49196, %f49197, %f49198 },    { %r1, %r2, %r3, %r4 },    { %r5, %r6 },            { %f49195, %f49196, %f49197, %f49198 }; 
	// end inline asm
	// begin inline asm
	mma.sync.aligned.m16n8k8.row.col.f32.tf32.tf32.f32    { %f49191, %f49192, %f49193, %f49194 },    { %r1, %r2, %r3, %r4 },    { %r5, %r6 },            { %f49191, %f49192, %f49193, %f49194 }; 
	// end inline asm
	// begin inline asm
	mma.sync.aligned.m16n8k8.row.col.f32.tf32.tf32.f32    { %f49199, %f49200, %f49201, %f49202 },    { %r1, %r2, %r3, %r4 },    { %r5, %r6 },            { %f49199, %f49200, %f49201, %f49202 }; 
	// end inline asm
	// begin inline asm
	mma.sync.aligned.m16n8k8.row.col.f32.tf32.tf32.f32    { %f49195, %f49196, %f49197, %f49198 },    { %r1, %r2, %r3, %r4 },    { %r5, %r6 },            { %f49195, %f49196, %f49197, %f49198 }; 
	// end inline asm
	// begin inline asm
	mma.sync.aligned.m16n8k8.row.col.f32.tf32.tf32.f32    { %f49191, %f49192, %f49193, %f49194 },    { %r1, %r2, %r3, %r4 },    { %r5, %r6 },            { %f49191, %f49192, %f49193, %f49194 }; 
	// end inline asm
	// begin inline asm
	mma.sync.aligned.m16n8k8.row.col.f32.tf32.tf32.f32    { %f49199, %f49200, %f49201, %f49202 },    { %r1, %r2, %r3, %r4 },    { %r5, %r6 },            { %f49199, %f49200, %f49201, %f49202 }; 
	// end inline asm
	// begin inline asm
	mma.sync.aligned.m16n8k8.row.col.f32.tf32.tf32.f32    { %f49195, %f49196, %f49197, %f49198 },    { %r1, %r2, %r3, %r4 },    { %r5, %r6 },            { %f49195, %f49196, %f49197, %f49198 }; 
	// end inline asm
	// begin inline asm
	mma.sync.aligned.m16n8k8.row.col.f32.tf32.tf32.f32    { %f49191, %f49192, %f49193, %f49194 },    { %r1, %r2, %r3, %r4 },    { %r5, %r6 },            { %f49191, %f49192, %f49193, %f49194 }; 
	// end inline asm
	// begin inline asm
	mma.sync.aligned.m16n8k8.row.col.f32.tf32.tf32.f32    { %f49199, %f49200, %f49201, %f49202 },    { %r1, %r2, %r3, %r4 },    { %r5, %r6 },            { %f49199, %f49200, %f49201, %f49202 }; 
	// end inline asm
	// begin inline asm
	mma.sync.aligned.m16n8k8.row.col.f32.tf32.tf32.f32    { %f49195, %f49196, %f49197, %f49198 },    { %r1, %r2, %r3, %r4 },    { %r5, %r6 },            { %f49195, %f49196, %f49197, %f49198 }; 
	// end inline asm
	// begin inline asm
	mma.sync.aligned.m16n8k8.row.col.f32.tf32.tf32.f32    { %f49191, %f49192, %f49193, %f49194 },    { %r1, %r2, %r3, %r4 },    { %r5, %r6 },            { %f49191, %f49192, %f49193, %f49194 }; 
	// end inline asm
	// begin inline asm
	mma.sync.aligned.m16n8k8.row.col.f32.tf32.tf32.f32    { %f49199, %f49200, %f49201, %f49202 },    { %r1, %r2, %r3, %r4 },    { %r5, %r6 },            { %f49199, %f49200, %f49201, %f49202 }; 
	// end inline asm
	// begin inline asm
	mma.sync.aligned.m16n8k8.row.col.f32.tf32.tf32.f32    { %f49195, %f49196, %f49197, %f49198 },    { %r1, %r2, %r3, %r4 },    { %r5, %r6 },            { %f49195, %f49196, %f49197, %f49198 }; 
	// end inline asm
	// begin inline asm
	mma.sync.aligned.m16n8k8.row.col.f32.tf32.tf32.f32    { %f49191, %f49192, %f49193, %f49194 },    { %r1, %r2, %r3, %r4 },    { %r5, %r6 },            { %f49191, %f49192, %f49193, %f49194 }; 
	// end inline asm
	// begin inline asm
	mma.sync.aligned.m16n8k8.row.col.f32.tf32.tf32.f32    { %f49199, %f49200, %f49201, %f49202 },    { %r1, %r2, %r3, %r4 },    { %r5, %r6 },            { %f49199, %f49200, %f49201, %f49202 }; 
	// end inline asm
	// begin inline asm
	mma.sync.aligned.m16n8k8.row.col.f32.tf32.tf32.f32    { %f49195, %f49196, %f49197, %f49198 },    { %r1, %r2, %r3, %r4 },    { %r5, %r6 },            { %f49195, %f49196, %f49197, %f49198 }; 
	// end inline asm
	// begin inline asm
	mma.sync.aligned.m16n8k8.row.col.f32.tf32.tf32.f32    { %f49191, %f49192, %f49193, %f49194 },    { %r1, %r2, %r3, %r4 },    { %r5, %r6 },            { %f49191, %f49192, %f49193, %f49194 }; 
	// end inline asm
	// begin inline asm
	mma.sync.aligned.m16n8k8.row.col.f32.tf32.tf32.f32    { %f49199, %f49200, %f49201, %f49202 },    { %r1, %r2, %r3, %r4 },    { %r5, %r6 },            { %f49199, %f49200, %f49201, %f49202 }; 
	// end inline asm
	// begin inline asm
	mma.sync.aligned.m16n8k8.row.col.f32.tf32.tf32.f32    { %f49195, %f49196, %f49197, %f49198 },    { %r1, %r2, %r3, %r4 },    { %r5, %r6 },            { %f49195, %f49196, %f49197, %f49198 }; 
	// end inline asm
	// begin inline asm
	mma.sync.aligned.m16n8k8.row.col.f32.tf32.tf32.f32    { %f49191, %f49192, %f49193, %f49194 },    { %r1, %r2, %r3, %r4 },    { %r5, %r6 },            { %f49191, %f49192, %f49193, %f49194 }; 
	// end inline asm
	// begin inline asm
	mma.sync.aligned.m16n8k8.row.col.f32.tf32.tf32.f32    { %f49199, %f49200, %f49201, %f49202 },    { %r1, %r2, %r3, %r4 },    { %r5, %r6 },            { %f49199, %f49200, %f49201, %f49202 }; 
	// end inline asm
	// begin inline asm
	mma.sync.aligned.m16n8k8.row.col.f32.tf32.tf32.f32    { %f49195, %f49196, %f49197, %f49198 },    { %r1, %r2, %r3, %r4 },    { %r5, %r6 },            { %f49195, %f49196, %f49197, %f49198 }; 
	// end inline asm
	// begin inline asm
	mma.sync.aligned.m16n8k8.row.col.f32.tf32.tf32.f32    { %f49191, %f49192, %f49193, %f49194 },    { %r1, %r2, %r3, %r4 },    { %r5, %r6 },            { %f49191, %f49192, %f49193, %f49194 }; 
	// end inline asm
	// begin inline asm
	mma.sync.aligned.m16n8k8.row.col.f32.tf32.tf32.f32    { %f49199, %f49200, %f49201, %f49202 },    { %r1, %r2, %r3, %r4 },    { %r5, %r6 },            { %f49199, %f49200, %f49201, %f49202 }; 
	// end inline asm
	// begin inline asm
	mma.sync.aligned.m16n8k8.row.col.f32.tf32.tf32.f32    { %f49195, %f49196, %f49197, %f49198 },    { %r1, %r2, %r3, %r4 },    { %r5, %r6 },            { %f49195, %f49196, %f49197, %f49198 }; 
	// end inline asm
	// begin inline asm
	mma.sync.aligned.m16n8k8.row.col.f32.tf32.tf32.f32    { %f49191, %f49192, %f49193, %f49194 },    { %r1, %r2, %r3, %r4 },    { %r5, %r6 },            { %f49191, %f49192, %f49193, %f49194 }; 
	// end inline asm
	// begin inline asm
	mma.sync.aligned.m16n8k8.row.col.f32.tf32.tf32.f32    { %f49199, %f49200, %f49201, %f49202 },    { %r1, %r2, %r3, %r4 },    { %r5, %r6 },            { %f49199, %f49200, %f49201, %f49202 }; 
	// end inline asm
	// begin inline asm
	mma.sync.aligned.m16n8k8.row.col.f32.tf32.tf32.f32    { %f49195, %f49196, %f49197, %f49198 },    { %r1, %r2, %r3, %r4 },    { %r5, %r6 },            { %f49195, %f49196, %f49197, %f49198 }; 
	// end inline asm
	// begin inline asm
	mma.sync.aligned.m16n8k8.row.col.f32.tf32.tf32.f32    { %f49191, %f49192, %f49193, %f49194 },    { %r1, %r2, %r3, %r4 },    { %r5, %r6 },            { %f49191, %f49192, %f49193, %f49194 }; 
	// end inline asm
	// begin inline asm
	mma.sync.aligned.m16n8k8.row.col.f32.tf32.tf32.f32    { %f49199, %f49200, %f49201, %f49202 },    { %r1, %r2, %r3, %r4 },    { %r5, %r6 },            { %f49199, %f49200, %f49201, %f49202 }; 
	// end inline asm
	// begin inline asm
	mma.sync.aligned.m16n8k8.row.col.f32.tf32.tf32.f32    { %f49195, %f49196, %f49197, %f49198 },    { %r1, %r2, %r3, %r4 },    { %r5, %r6 },            { %f49195, %f49196, %f49197, %f49198 }; 
	// end inline asm
	// begin inline asm
	mma.sync.aligned.m16n8k8.row.col.f32.tf32.tf32.f32    { %f49191, %f49192, %f49193, %f49194 },    { %r1, %r2, %r3, %r4 },    { %r5, %r6 },            { %f49191, %f49192, %f49193, %f49194 }; 
	// end inline asm
	// begin inline asm
	mma.sync.aligned.m16n8k8.row.col.f32.tf32.tf32.f32    { %f49199, %f49200, %f49201, %f49202 },    { %r1, %r2, %r3, %r4 },    { %r5, %r6 },            { %f49199, %f49200, %f49201, %f49202 }; 
	// end inline asm
	// begin inline asm
	mma.sync.aligned.m16n8k8.row.col.f32.tf32.tf32.f32    { %f49195, %f49196, %f49197, %f49198 },    { %r1, %r2, %r3, %r4 },    { %r5, %r6 },            { %f49195, %f49196, %f49197, %f49198 }; 
	// end inline asm
	// begin inline asm
	mma.sync.aligned.m16n8k8.row.col.f32.tf32.tf32.f32    { %f49191, %f49192, %f49193, %f49194 },    { %r1, %r2, %r3, %r4 },    { %r5, %r6 },            { %f49191, %f49192, %f49193, %f49194 }; 
	// end inline asm
	// begin inline asm
	mma.sync.aligned.m16n8k8.row.col.f32.tf32.tf32.f32    { %f49199, %f49200, %f49201, %f49202 },    { %r1, %r2, %r3, %r4 },    { %r5, %r6 },            { %f49199, %f49200, %f49201, %f49202 }; 
	// end inline asm
	// begin inline asm
	mma.sync.aligned.m16n8k8.row.col.f32.tf32.tf32.f32    { %f49195, %f49196, %f49197, %f49198 },    { %r1, %r2, %r3, %r4 },    { %r5, %r6 },            { %f49195, %f49196, %f49197, %f49198 }; 
	// end inline asm
	// begin inline asm
	mma.sync.aligned.m16n8k8.row.col.f32.tf32.tf32.f32    { %f49191, %f49192, %f49193, %f49194 },    { %r1, %r2, %r3, %r4 },    { %r5, %r6 },            { %f49191, %f49192, %f49193, %f49194 }; 
	// end inline asm
	// begin inline asm
	mma.sync.aligned.m16n8k8.row.col.f32.tf32.tf32.f32    { %f49199, %f49200, %f49201, %f49202 },    { %r1, %r2, %r3, %r4 },    { %r5, %r6 },            { %f49199, %f49200, %f49201, %f49202 }; 
	// end inline asm
	// begin inline asm
	mma.sync.aligned.m16n8k8.row.col.f32.tf32.tf32.f32    { %f49195, %f49196, %f49197, %f49198 },    { %r1, %r2, %r3, %r4 },    { %r5, %r6 },            { %f49195, %f49196, %f49197, %f49198 }; 
	// end inline asm
	// begin inline asm
	mma.sync.aligned.m16n8k8.row.col.f32.tf32.tf32.f32    { %f49191, %f49192, %f49193, %f49194 },    { %r1, %r2, %r3, %r4 },    { %r5, %r6 },            { %f49191, %f49192, %f49193, %f49194 }; 
	// end inline asm
	// begin inline asm
	mma.sync.aligned.m16n8k8.row.col.f32.tf32.tf32.f32    { %f49199, %f49200, %f49201, %f49202 },    { %r1, %r2, %r3, %r4 },    { %r5, %r6 },            { %f49199, %f49200, %f49201, %f49202 }; 
	// end inline asm
	// begin inline asm
	mma.sync.aligned.m16n8k8.row.col.f32.tf32.tf32.f32    { %f49195, %f49196, %f49197, %f49198 },    { %r1, %r2, %r3, %r4 },    { %r5, %r6 },            { %f49195, %f49196, %f49197, %f49198 }; 
	// end inline asm
	// begin inline asm
	mma.sync.aligned.m16n8k8.row.col.f32.tf32.tf32.f32    { %f49191, %f49192, %f49193, %f49194 },    { %r1, %r2, %r3, %r4 },    { %r5, %r6 },            { %f49191, %f49192, %f49193, %f49194 }; 
	// end inline asm
	// begin inline asm
	mma.sync.aligned.m16n8k8.row.col.f32.tf32.tf32.f32    { %f49199, %f49200, %f49201, %f49202 },    { %r1, %r2, %r3, %r4 },    { %r5, %r6 },            { %f49199, %f49200, %f49201, %f49202 }; 
	// end inline asm
	// begin inline asm
	mma.sync.aligned.m16n8k8.row.col.f32.tf32.tf32.f32    { %f49195, %f49196, %f49197, %f49198 },    { %r1, %r2, %r3, %r4 },    { %r5, %r6 },            { %f49195, %f49196, %f49197, %f49198 }; 
	// end inline asm
	// begin inline asm
	mma.sync.aligned.m16n8k8.row.col.f32.tf32.tf32.f32    { %f49191, %f49192, %f49193, %f49194 },    { %r1, %r2, %r3, %r4 },    { %r5, %r6 },            { %f49191, %f49192, %f49193, %f49194 }; 
	// end inline asm
	// begin inline asm
	mma.sync.aligned.m16n8k8.row.col.f32.tf32.tf32.f32    { %f49199, %f49200, %f49201, %f49202 },    { %r1, %r2, %r3, %r4 },    { %r5, %r6 },            { %f49199, %f49200, %f49201, %f49202 }; 
	// end inline asm
	// begin inline asm
	mma.sync.aligned.m16n8k8.row.col.f32.tf32.tf32.f32    { %f49195, %f49196, %f49197, %f49198 },    { %r1, %r2, %r3, %r4 },    { %r5, %r6 },            { %f49195, %f49196, %f49197, %f49198 }; 
	// end inline asm
	// begin inline asm
	mma.sync.aligned.m16n8k8.row.col.f32.tf32.tf32.f32    { %f49191, %f49192, %f49193, %f49194 },    { %r1, %r2, %r3, %r4 },    { %r5, %r6 },            { %f49191, %f49192, %f49193, %f49194 }; 
	// end inline asm
	// begin inline asm
	mma.sync.aligned.m16n8k8.row.col.f32.tf32.tf32.f32    { %f49199, %f49200, %f49201, %f49202 },    { %r1, %r2, %r3, %r4 },    { %r5, %r6 },            { %f49199, %f49200, %f49201, %f49202 }; 
	// end inline asm
	// begin inline asm
	mma.sync.aligned.m16n8k8.row.col.f32.tf32.tf32.f32    { %f49195, %f49196, %f49197, %f49198 },    { %r1, %r2, %r3, %r4 },    { %r5, %r6 },            { %f49195, %f49196, %f49197, %f49198 }; 
	// end inline asm
	// begin inline asm
	mma.sync.aligned.m16n8k8.row.col.f32.tf32.tf32.f32    { %f49191, %f49192, %f49193, %f49194 },    { %r1, %r2, %r3, %r4 },    { %r5, %r6 },            { %f49191, %f49192, %f49193, %f49194 }; 
	// end inline asm
	// begin inline asm
	mma.sync.aligned.m16n8k8.row.col.f32.tf32.tf32.f32    { %f49199, %f49200, %f49201, %f49202 },    { %r1, %r2, %r3, %r4 },    { %r5, %r6 },            { %f49199, %f49200, %f49201, %f49202 }; 
	// end inline asm
	// begin inline asm
	mma.sync.aligned.m16n8k8.row.col.f32.tf32.tf32.f32    { %f49195, %f49196, %f49197, %f49198 },    { %r1, %r2, %r3, %r4 },    { %r5, %r6 },            { %f49195, %f49196, %f49197, %f49198 }; 
	// end inline asm
	// begin inline asm
	mma.sync.aligned.m16n8k8.row.col.f32.tf32.tf32.f32    { %f49191, %f49192, %f49193, %f49194 },    { %r1, %r2, %r3, %r4 },    { %r5, %r6 },            { %f49191, %f49192, %f49193, %f49194 }; 
	// end inline asm
	// begin inline asm
	mma.sync.aligned.m16n8k8.row.col.f32.tf32.tf32.f32    { %f49199, %f49200, %f49201, %f49202 },    { %r1, %r2, %r3, %r4 },    { %r5, %r6 },            { %f49199, %f49200, %f49201, %f49202 }; 
	// end inline asm
	// begin inline asm
	mma.sync.aligned.m16n8k8.row.col.f32.tf32.tf32.f32    { %f49195, %f49196, %f49197, %f49198 },    { %r1, %r2, %r3, %r4 },    { %r5, %r6 },            { %f49195, %f49196, %f49197, %f49198 }; 
	// end inline asm
	// begin inline asm
	mma.sync.aligned.m16n8k8.row.col.f32.tf32.tf32.f32    { %f49191, %f49192, %f49193, %f49194 },    { %r1, %r2, %r3, %r4 },    { %r5, %r6 },            { %f49191, %f49192, %f49193, %f49194 }; 
	// end inline asm
	// begin inline asm
	mma.sync.aligned.m16n8k8.row.col.f32.tf32.tf32.f32    { %f49199, %f49200, %f49201, %f49202 },    { %r1, %r2, %r3, %r4 },    { %r5, %r6 },            { %f49199, %f49200, %f49201, %f49202 }; 
	// end inline asm
	// begin inline asm
	mma.sync.aligned.m16n8k8.row.col.f32.tf32.tf32.f32    { %f49195, %f49196, %f49197, %f49198 },    { %r1, %r2, %r3, %r4 },    { %r5, %r6 },            { %f49195, %f49196, %f49197, %f49198 }; 
	// end inline asm
	// begin inline asm
	mma.sync.aligned.m16n8k8.row.col.f32.tf32.tf32.f32    { %f49191, %f49192, %f49193, %f49194 },    { %r1, %r2, %r3, %r4 },    { %r5, %r6 },            { %f49191, %f49192, %f49193, %f49194 }; 
	// end inline asm
	// begin inline asm
	mma.sync.aligned.m16n8k8.row.col.f32.tf32.tf32.f32    { %f49199, %f49200, %f49201, %f49202 },    { %r1, %r2, %r3, %r4 },    { %r5, %r6 },            { %f49199, %f49200, %f49201, %f49202 }; 
	// end inline asm
	// begin inline asm
	mma.sync.aligned.m16n8k8.row.col.f32.tf32.tf32.f32    { %f49195, %f49196, %f49197, %f49198 },    { %r1, %r2, %r3, %r4 },    { %r5, %r6 },            { %f49195, %f49196, %f49197, %f49198 }; 
	// end inline asm
	// begin inline asm
	mma.sync.aligned.m16n8k8.row.col.f32.tf32.tf32.f32    { %f49191, %f49192, %f49193, %f49194 },    { %r1, %r2, %r3, %r4 },    { %r5, %r6 },            { %f49191, %f49192, %f49193, %f49194 }; 
	// end inline asm
	// begin inline asm
	mma.sync.aligned.m16n8k8.row.col.f32.tf32.tf32.f32    { %f49199, %f49200, %f49201, %f49202 },    { %r1, %r2, %r3, %r4 },    { %r5, %r6 },            { %f49199, %f49200, %f49201, %f49202 }; 
	// end inline asm
	// begin inline asm
	mma.sync.aligned.m16n8k8.row.col.f32.tf32.tf32.f32    { %f49195, %f49196, %f49197, %f49198 },    { %r1, %r2, %r3, %r4 },    { %r5, %r6 },            { %f49195, %f49196, %f49197, %f49198 }; 
	// end inline asm
	// begin inline asm
	mma.sync.aligned.m16n8k8.row.col.f32.tf32.tf32.f32    { %f49191, %f49192, %f49193, %f49194 },    { %r1, %r2, %r3, %r4 },    { %r5, %r6 },            { %f49191, %f49192, %f49193, %f49194 }; 
	// end inline asm
	// begin inline asm
	mma.sync.aligned.m16n8k8.row.col.f32.tf32.tf32.f32    { %f49199, %f49200, %f49201, %f49202 },    { %r1, %r2, %r3, %r4 },    { %r5, %r6 },            { %f49199, %f49200, %f49201, %f49202 }; 
	// end inline asm
	// begin inline asm
	mma.sync.aligned.m16n8k8.row.col.f32.tf32.tf32.f32    { %f49195, %f49196, %f49197, %f49198 },    { %r1, %r2, %r3, %r4 },    { %r5, %r6 },            { %f49195, %f49196, %f49197, %f49198 }; 
	// end inline asm
	// begin inline asm
	mma.sync.aligned.m16n8k8.row.col.f32.tf32.tf32.f32    { %f49191, %f49192, %f49193, %f49194 },    { %r1, %r2, %r3, %r4 },    { %r5, %r6 },            { %f49191, %f49192, %f49193, %f49194 }; 
	// end inline asm
	// begin inline asm
	mma.sync.aligned.m16n8k8.row.col.f32.tf32.tf32.f32    { %f49199, %f49200, %f49201, %f49202 },    { %r1, %r2, %r3, %r4 },    { %r5, %r6 },            { %f49199, %f49200, %f49201, %f49202 }; 
	// end inline asm
	// begin inline asm
	mma.sync.aligned.m16n8k8.row.col.f32.tf32.tf32.f32    { %f49195, %f49196, %f49197, %f49198 },    { %r1, %r2, %r3, %r4 },    { %r5, %r6 },            { %f49195, %f49196, %f49197, %f49198 }; 
	// end inline asm
	// begin inline asm
	mma.sync.aligned.m16n8k8.row.col.f32.tf32.tf32.f32    { %f49191, %f49192, %f49193, %f49194 },    { %r1, %r2, %r3, %r4 },    { %r5, %r6 },            { %f49191, %f49192, %f49193, %f49194 }; 
	// end inline asm
	// begin inline asm
	mma.sync.aligned.m16n8k8.row.col.f32.tf32.tf32.f32    { %f49199, %f49200, %f49201, %f49202 },    { %r1, %r2, %r3, %r4 },    { %r5, %r6 },            { %f49199, %f49200, %f49201, %f49202 }; 
	// end inline asm
	// begin inline asm
	mma.sync.aligned.m16n8k8.row.col.f32.tf32.tf32.f32    { %f49195, %f49196, %f49197, %f49198 },    { %r1, %r2, %r3, %r4 },    { %r5, %r6 },            { %f49195, %f49196, %f49197, %f49198 }; 
	// end inline asm
	// begin inline asm
	mma.sync.aligned.m16n8k8.row.col.f32.tf32.tf32.f32    { %f49191, %f49192, %f49193, %f49194 },    { %r1, %r2, %r3, %r4 },    { %r5, %r6 },            { %f49191, %f49192, %f49193, %f49194 }; 
	// end inline asm
	// begin inline asm
	mma.sync.aligned.m16n8k8.row.col.f32.tf32.tf32.f32    { %f49199, %f49200, %f49201, %f49202 },    { %r1, %r2, %r3, %r4 },    { %r5, %r6 },            { %f49199, %f49200, %f49201, %f49202 }; 
	// end inline asm
	// begin inline asm
	mma.sync.aligned.m16n8k8.row.col.f32.tf32.tf32.f32    { %f49195, %f49196, %f49197, %f49198 },    { %r1, %r2, %r3, %r4 },    { %r5, %r6 },            { %f49195, %f49196, %f49197, %f49198 }; 
	// end inline asm
	// begin inline asm
	mma.sync.aligned.m16n8k8.row.col.f32.tf32.tf32.f32    { %f49191, %f49192, %f49193, %f49194 },    { %r1, %r2, %r3, %r4 },    { %r5, %r6 },            { %f49191, %f49192, %f49193, %f49194 }; 
	// end inline asm
	// begin inline asm
	mma.sync.aligned.m16n8k8.row.col.f32.tf32.tf32.f32    { %f49199, %f49200, %f49201, %f49202 },    { %r1, %r2, %r3, %r4 },    { %r5, %r6 },            { %f49199, %f49200, %f49201, %f49202 }; 
	// end inline asm
	// begin inline asm
	mma.sync.aligned.m16n8k8.row.col.f32.tf32.tf32.f32    { %f49195, %f49196, %f49197, %f49198 },    { %r1, %r2, %r3, %r4 },    { %r5, %r6 },            { %f49195, %f49196, %f49197, %f49198 }; 
	// end inline asm
	// begin inline asm
	mma.sync.aligned.m16n8k8.row.col.f32.tf32.tf32.f32    { %f49191, %f49192, %f49193, %f49194 },    { %r1, %r2, %r3, %r4 },    { %r5, %r6 },            { %f49191, %f49192, %f49193, %f49194 }; 
	// end inline asm
	// begin inline asm
	mma.sync.aligned.m16n8k8.row.col.f32.tf32.tf32.f32    { %f49199, %f49200, %f49201, %f49202 },    { %r1, %r2, %r3, %r4 },    { %r5, %r6 },            { %f49199, %f49200, %f49201, %f49202 }; 
	// end inline asm
	// begin inline asm
	mma.sync.aligned.m16n8k8.row.col.f32.tf32.tf32.f32    { %f49195, %f49196, %f49197, %f49198 },    { %r1, %r2, %r3, %r4 },    { %r5, %r6 },            { %f49195, %f49196, %f49197, %f49198 }; 
	// end inline asm
	// begin inline asm
	mma.sync.aligned.m16n8k8.row.col.f32.tf32.tf32.f32    { %f49191, %f49192, %f49193, %f49194 },    { %r1, %r2, %r3, %r4 },    { %r5, %r6 },            { %f49191, %f49192, %f49193, %f49194 }; 
	// end inline asm
	// begin inline asm
	mma.sync.aligned.m16n8k8.row.col.f32.tf32.tf32.f32    { %f49199, %f49200, %f49201, %f49202 },    { %r1, %r2, %r3, %r4 },    { %r5, %r6 },            { %f49199, %f49200, %f49201, %f49202 }; 
	// end inline asm
	// begin inline asm
	mma.sync.aligned.m16n8k8.row.col.f32.tf32.tf32.f32    { %f49195, %f49196, %f49197, %f49198 },    { %r1, %r2, %r3, %r4 },    { %r5, %r6 },            { %f49195, %f49196, %f49197, %f49198 }; 
	// end inline asm
	// begin inline asm
	mma.sync.aligned.m16n8k8.row.col.f32.tf32.tf32.f32    { %f49191, %f49192, %f49193, %f49194 },    { %r1, %r2, %r3, %r4 },    { %r5, %r6 },            { %f49191, %f49192, %f49193, %f49194 }; 
	// end inline asm
	// begin inline asm
	mma.sync.aligned.m16n8k8.row.col.f32.tf32.tf32.f32    { %f49199, %f49200, %f49201, %f49202 },    { %r1, %r2, %r3, %r4 },    { %r5, %r6 },            { %f49199, %f49200, %f49201, %f49202 }; 
	// end inline asm
	// begin inline asm
	mma.sync.aligned.m16n8k8.row.col.f32.tf32.tf32.f32    { %f49195, %f49196, %f49197, %f49198 },    { %r1, %r2, %r3, %r4 },    { %r5, %r6 },            { %f49195, %f49196, %f49197, %f49198 }; 
	// end inline asm
	// begin inline asm
	mma.sync.aligned.m16n8k8.row.col.f32.tf32.tf32.f32    { %f49191, %f49192, %f49193, %f49194 },    { %r1, %r2, %r3, %r4 },    { %r5, %r6 },            { %f49191, %f49192, %f49193, %f49194 }; 
	// end inline asm
	// begin inline asm
	mma.sync.aligned.m16n8k8.row.col.f32.tf32.tf32.f32    { %f49199, %f49200, %f49201, %f49202 },    { %r1, %r2, %r3, %r4 },    { %r5, %r6 },            { %f49199, %f49200, %f49201, %f49202 }; 
	// end inline asm
	// begin inline asm
	mma.sync.aligned.m16n8k8.row.col.f32.tf32.tf32.f32    { %f49195, %f49196, %f49197, %f49198 },    { %r1, %r2, %r3, %r4 },    { %r5, %r6 },            { %f49195, %f49196, %f49197, %f49198 }; 
	// end inline asm
	// begin inline asm
	mma.sync.aligned.m16n8k8.row.col.f32.tf32.tf32.f32    { %f49191, %f49192, %f49193, %f49194 },    { %r1, %r2, %r3, %r4 },    { %r5, %r6 },            { %f49191, %f49192, %f49193, %f49194 }; 
	// end inline asm
	// begin inline asm
	mma.sync.aligned.m16n8k8.row.col.f32.tf32.tf32.f32    { %f49199, %f49200, %f49201, %f49202 },    { %r1, %r2, %r3, %r4 },    { %r5, %r6 },            { %f49199, %f49200, %f49201, %f49202 }; 
	// end inline asm
	// begin inline asm
	mma.sync.aligned.m16n8k8.row.col.f32.tf32.tf32.f32    { %f49195, %f49196, %f49197, %f49198 },    { %r1, %r2, %r3, %r4 },    { %r5, %r6 },            { %f49195, %f49196, %f49197, %f49198 }; 
	// end inline asm
	// begin inline asm
	mma.sync.aligned.m16n8k8.row.col.f32.tf32.tf32.f32    { %f49191, %f49192, %f49193, %f49194 },    { %r1, %r2, %r3, %r4 },    { %r5, %r6 },            { %f49191, %f49192, %f49193, %f49194 }; 
	// end inline asm
	// begin inline asm
	mma.sync.aligned.m16n8k8.row.col.f32.tf32.tf32.f32    { %f49199, %f49200, %f49201, %f49202 },    { %r1, %r2, %r3, %r4 },    { %r5, %r6 },            { %f49199, %f49200, %f49201, %f49202 }; 
	// end inline asm
	// begin inline asm
	mma.sync.aligned.m16n8k8.row.col.f32.tf32.tf32.f32    { %f49195, %f49196, %f49197, %f49198 },    { %r1, %r2, %r3, %r4 },    { %r5, %r6 },            { %f49195, %f49196, %f49197, %f49198 }; 
	// end inline asm
	// begin inline asm
	mma.sync.aligned.m16n8k8.row.col.f32.tf32.tf32.f32    { %f49191, %f49192, %f49193, %f49194 },    { %r1, %r2, %r3, %r4 },    { %r5, %r6 },            { %f49191, %f49192, %f49193, %f49194 }; 
	// end inline asm
	// begin inline asm
	mma.sync.aligned.m16n8k8.row.col.f32.tf32.tf32.f32    { %f49199, %f49200, %f49201, %f49202 },    { %r1, %r2, %r3, %r4 },    { %r5, %r6 },            { %f49199, %f49200, %f49201, %f49202 }; 
	// end inline asm
	// begin inline asm
	mma.sync.aligned.m16n8k8.row.col.f32.tf32.tf32.f32    { %f49195, %f49196, %f49197, %f49198 },    { %r1, %r2, %r3, %r4 },    { %r5, %r6 },            { %f49195, %f49196, %f49197, %f49198 }; 
	// end inline asm
	// begin inline asm
	mma.sync.aligned.m16n8k8.row.col.f32.tf32.tf32.f32    { %f49191, %f49192, %f49193, %f49194 },    { %r1, %r2, %r3, %r4 },    { %r5, %r6 },            { %f49191, %f49192, %f49193, %f49194 }; 
	// end inline asm
	// begin inline asm
	mma.sync.aligned.m16n8k8.row.col.f32.tf32.tf32.f32    { %f49199, %f49200, %f49201, %f49202 },    { %r1, %r2, %r3, %r4 },    { %r5, %r6 },            { %f49199, %f49200, %f49201, %f49202 }; 
	// end inline asm
	// begin inline asm
	mma.sync.aligned.m16n8k8.row.col.f32.tf32.tf32.f32    { %f49195, %f49196, %f49197, %f49198 },    { %r1, %r2, %r3, %r4 },    { %r5, %r6 },            { %f49195, %f49196, %f49197, %f49198 }; 
	// end inline asm
	// begin inline asm
	mma.sync.aligned.m16n8k8.row.col.f32.tf32.tf32.f32    { %f49191, %f49192, %f49193, %f49194 },    { %r1, %r2, %r3, %r4 },    { %r5, %r6 },            { %f49191, %f49192, %f49193, %f49194 }; 
	// end inline asm
	// begin inline asm
	mma.sync.aligned.m16n8k8.row.col.f32.tf32.tf32.f32    { %f49199, %f49200, %f49201, %f49202 },    { %r1, %r2, %r3, %r4 },    { %r5, %r6 },            { %f49199, %f49200, %f49201, %f49202 }; 
	// end inline asm
	// begin inline asm
	mma.sync.aligned.m16n8k8.row.col.f32.tf32.tf32.f32    { %f49195, %f49196, %f49197, %f49198 },    { %r1, %r2, %r3, %r4 },    { %r5, %r6 },            { %f49195, %f49196, %f49197, %f49198 }; 
	// end inline asm
	// begin inline asm
	mma.sync.aligned.m16n8k8.row.col.f32.tf32.tf32.f32    { %f49191, %f49192, %f49193, %f49194 },    { %r1, %r2, %r3, %r4 },    { %r5, %r6 },            { %f49191, %f49192, %f49193, %f49194 }; 
	// end inline asm
	// begin inline asm
	mma.sync.aligned.m16n8k8.row.col.f32.tf32.tf32.f32    { %f49199, %f49200, %f49201, %f49202 },    { %r1, %r2, %r3, %r4 },    { %r5, %r6 },            { %f49199, %f49200, %f49201, %f49202 }; 
	// end inline asm
	// begin inline asm
	mma.sync.aligned.m16n8k8.row.col.f32.tf32.tf32.f32    { %f49195, %f49196, %f49197, %f49198 },    { %r1, %r2, %r3, %r4 },    { %r5, %r6 },            { %f49195, %f49196, %f49197, %f49198 }; 
	// end inline asm
	// begin inline asm
	mma.sync.aligned.m16n8k8.row.col.f32.tf32.tf32.f32    { %f49191, %f49192, %f49193, %f49194 },    { %r1, %r2, %r3, %r4 },    { %r5, %r6 },            { %f49191, %f49192, %f49193, %f49194 }; 
	// end inline asm
	// begin inline asm
	mma.sync.aligned.m16n8k8.row.col.f32.tf32.tf32.f32    { %f49199, %f49200, %f49201, %f49202 },    { %r1, %r2, %r3, %r4 },    { %r5, %r6 },            { %f49199, %f49200, %f49201, %f49202 }; 
	// end inline asm
	// begin inline asm
	mma.sync.aligned.m16n8k8.row.col.f32.tf32.tf32.f32    { %f49195, %f49196, %f49197, %f49198 },    { %r1, %r2, %r3, %r4 },    { %r5, %r6 },            { %f49195, %f49196, %f49197, %f49198 }; 
	// end inline asm
	// begin inline asm
	mma.sync.aligned.m16n8k8.row.col.f32.tf32.tf32.f32    { %f49191, %f49192, %f49193, %f49194 },    { %r1, %r2, %r3, %r4 },    { %r5, %r6 },            { %f49191, %f49192, %f49193, %f49194 }; 
	// end inline asm
	// begin inline asm
	mma.sync.aligned.m16n8k8.row.col.f32.tf32.tf32.f32    { %f49199, %f49200, %f49201, %f49202 },    { %r1, %r2, %r3, %r4 },    { %r5, %r6 },            { %f49199, %f49200, %f49201, %f49202 }; 
	// end inline asm
	// begin inline asm
	mma.sync.aligned.m16n8k8.row.col.f32.tf32.tf32.f32    { %f49195, %f49196, %f49197, %f49198 },    { %r1, %r2, %r3, %r4 },    { %r5, %r6 },            { %f49195, %f49196, %f49197, %f49198 }; 
	// end inline asm
	// begin inline asm
	mma.sync.aligned.m16n8k8.row.col.f32.tf32.tf32.f32    { %f49191, %f49192, %f49193, %f49194 },    { %r1, %r2, %r3, %r4 },    { %r5, %r6 },            { %f49191, %f49192, %f49193, %f49194 }; 
	// end inline asm
	// begin inline asm
	mma.sync.aligned.m16n8k8.row.col.f32.tf32.tf32.f32    { %f49199, %f49200, %f49201, %f49202 },    { %r1, %r2, %r3, %r4 },    { %r5, %r6 },            { %f49199, %f49200, %f49201, %f49202 }; 
	// end inline asm
	// begin inline asm
	mma.sync.aligned.m16n8k8.row.col.f32.tf32.tf32.f32    { %f49195, %f49196, %f49197, %f49198 },    { %r1, %r2, %r3, %r4 },    { %r5, %r6 },            { %f49195, %f49196, %f49197, %f49198 }; 
	// end inline asm
	// begin inline asm
	mma.sync.aligned.m16n8k8.row.col.f32.tf32.tf32.f32    { %f49191, %f49192, %f49193, %f49194 },    { %r1, %r2, %r3, %r4 },    { %r5, %r6 },            { %f49191, %f49192, %f49193, %f49194 }; 
	// end inline asm
	// begin inline asm
	mma.sync.aligned.m16n8k8.row.col.f32.tf32.tf32.f32    { %f49199, %f49200, %f49201, %f49202 },    { %r1, %r2, %r3, %r4 },    { %r5, %r6 },            { %f49199, %f49200, %f49201, %f49202 }; 
	// end inline asm
	// begin inline asm
	mma.sync.aligned.m16n8k8.row.col.f32.tf32.tf32.f32    { %f49195, %f49196, %f49197, %f49198 },    { %r1, %r2, %r3, %r4 },    { %r5, %r6 },            { %f49195, %f49196, %f49197, %f49198 }; 
	// end inline asm
	// begin inline asm
	mma.sync.aligned.m16n8k8.row.col.f32.tf32.tf32.f32    { %f49191, %f49192, %f49193, %f49194 },    { %r1, %r2, %r3, %r4 },    { %r5, %r6 },            { %f49191, %f49192, %f49193, %f49194 }; 
	// end inline asm
	// begin inline asm
	mma.sync.aligned.m16n8k8.row.col.f32.tf32.tf32.f32    { %f49199, %f49200, %f49201, %f49202 },    { %r1, %r2, %r3, %r4 },    { %r5, %r6 },            { %f49199, %f49200, %f49201, %f49202 }; 
	// end inline asm
	// begin inline asm
	mma.sync.aligned.m16n8k8.row.col.f32.tf32.tf32.f32    { %f49195, %f49196, %f49197, %f49198 },    { %r1, %r2, %r3, %r4 },    { %r5, %r6 },            { %f49195, %f49196, %f49197, %f49198 }; 
	// end inline asm
	// begin inline asm
	mma.sync.aligned.m16n8k8.row.col.f32.tf32.tf32.f32    { %f49191, %f49192, %f49193, %f49194 },    { %r1, %r2, %r3, %r4 },    { %r5, %r6 },            { %f49191, %f49192, %f49193, %f49194 }; 
	// end inline asm
	// begin inline asm
	mma.sync.aligned.m16n8k8.row.col.f32.tf32.tf32.f32    { %f49199, %f49200, %f49201, %f49202 },    { %r1, %r2, %r3, %r4 },    { %r5, %r6 },            { %f49199, %f49200, %f49201, %f49202 }; 
	// end inline asm
	// begin inline asm
	mma.sync.aligned.m16n8k8.row.col.f32.tf32.tf32.f32    { %f49195, %f49196, %f49197, %f49198 },    { %r1, %r2, %r3, %r4 },    { %r5, %r6 },            { %f49195, %f49196, %f49197, %f49198 }; 
	// end inline asm
	// begin inline asm
	mma.sync.aligned.m16n8k8.row.col.f32.tf32.tf32.f32    { %f49191, %f49192, %f49193, %f49194 },    { %r1, %r2, %r3, %r4 },    { %r5, %r6 },            { %f49191, %f49192, %f49193, %f49194 }; 
	// end inline asm
	// begin inline asm
	mma.sync.aligned.m16n8k8.row.col.f32.tf32.tf32.f32    { %f49199, %f49200, %f49201, %f49202 },    { %r1, %r2, %r3, %r4 },    { %r5, %r6 },            { %f49199, %f49200, %f49201, %f49202 }; 
	// end inline asm
	// begin inline asm
	mma.sync.aligned.m16n8k8.row.col.f32.tf32.tf32.f32    { %f49195, %f49196, %f49197, %f49198 },    { %r1, %r2, %r3, %r4 },    { %r5, %r6 },            { %f49195, %f49196, %f49197, %f49198 }; 
	// end inline asm
	// begin inline asm
	mma.sync.aligned.m16n8k8.row.col.f32.tf32.tf32.f32    { %f49191, %f49192, %f49193, %f49194 },    { %r1, %r2, %r3, %r4 },    { %r5, %r6 },            { %f49191, %f49192, %f49193, %f49194 }; 
	// end inline asm
	// begin inline asm
	mma.sync.aligned.m16n8k8.row.col.f32.tf32.tf32.f32    { %f49199, %f49200, %f49201, %f49202 },    { %r1, %r2, %r3, %r4 },    { %r5, %r6 },            { %f49199, %f49200, %f49201, %f49202 }; 
	// end inline asm
	// begin inline asm
	mma.sync.aligned.m16n8k8.row.col.f32.tf32.tf32.f32    { %f49195, %f49196, %f49197, %f49198 },    { %r1, %r2, %r3, %r4 },    { %r5, %r6 },            { %f49195, %f49196, %f49197, %f49198 }; 
	// end inline asm
	// begin inline asm
	mma.sync.aligned.m16n8k8.row.col.f32.tf32.tf32.f32    { %f49191, %f49192, %f49193, %f49194 },    { %r1, %r2, %r3, %r4 },    { %r5, %r6 },            { %f49191, %f49192, %f49193, %f49194 }; 
	// end inline asm
	// begin inline asm
	mma.sync.aligned.m16n8k8.row.col.f32.tf32.tf32.f32    { %f49199, %f49200, %f49201, %f49202 },    { %r1, %r2, %r3, %r4 },    { %r5, %r6 },            { %f49199, %f49200, %f49201, %f49202 }; 
	// end inline asm
	// begin inline asm
	mma.sync.aligned.m16n8k8.row.col.f32.tf32.tf32.f32    { %f49195, %f49196, %f49197, %f49198 },    { %r1, %r2, %r3, %r4 },    { %r5, %r6 },            { %f49195, %f49196, %f49197, %f49198 }; 
	// end inline asm
	// begin inline asm
	mma.sync.aligned.m16n8k8.row.col.f32.tf32.tf32.f32    { %f49191, %f49192, %f49193, %f49194 },    { %r1, %r2, %r3, %r4 },    { %r5, %r6 },            { %f49191, %f49192, %f49193, %f49194 }; 
	// end inline asm
	// begin inline asm
	mma.sync.aligned.m16n8k8.row.col.f32.tf32.tf32.f32    { %f49199, %f49200, %f49201, %f49202 },    { %r1, %r2, %r3, %r4 },    { %r5, %r6 },            { %f49199, %f49200, %f49201, %f49202 }; 
	// end inline asm
	// begin inline asm
	mma.sync.aligned.m16n8k8.row.col.f32.tf32.tf32.f32    { %f49195, %f49196, %f49197, %f49198 },    { %r1, %r2, %r3, %r4 },    { %r5, %r6 },            { %f49195, %f49196, %f49197, %f49198 }; 
	// end inline asm
	// begin inline asm
	mma.sync.aligned.m16n8k8.row.col.f32.tf32.tf32.f32    { %f49191, %f49192, %f49193, %f49194 },    { %r1, %r2, %r3, %r4 },    { %r5, %r6 },            { %f49191, %f49192, %f49193, %f49194 }; 
	// end inline asm
	// begin inline asm
	mma.sync.aligned.m16n8k8.row.col.f32.tf32.tf32.f32    { %f49199, %f49200, %f49201, %f49202 },    { %r1, %r2, %r3, %r4 },    { %r5, %r6 },            { %f49199, %f49200, %f49201, %f49202 }; 
	// end inline asm
	// begin inline asm
	mma.sync.aligned.m16n8k8.row.col.f32.tf32.tf32.f32    { %f49195, %f49196, %f49197, %f49198 },    { %r1, %r2, %r3, %r4 },    { %r5, %r6 },            { %f49195, %f49196, %f49197, %f49198 }; 
	// end inline asm
	// begin inline asm
	mma.sync.aligned.m16n8k8.row.col.f32.tf32.tf32.f32    { %f49191, %f49192, %f49193, %f49194 },    { %r1, %r2, %r3, %r4 },    { %r5, %r6 },            { %f49191, %f49192, %f49193, %f49194 }; 
	// end inline asm
	// begin inline asm
	mma.sync.aligned.m16n8k8.row.col.f32.tf32.tf32.f32    { %f49199, %f49200, %f49201, %f49202 },    { %r1, %r2, %r3, %r4 },    { %r5, %r6 },            { %f49199, %f49200, %f49201, %f49202 }; 
	// end inline asm
	// begin inline asm
	mma.sync.aligned.m16n8k8.row.col.f32.tf32.tf32.f32    { %f49195, %f49196, %f49197, %f49198 },    { %r1, %r2, %r3, %r4 },    { %r5, %r6 },            { %f49195, %f49196, %f49197, %f49198 }; 
	// end inline asm
	// begin inline asm
	mma.sync.aligned.m16n8k8.row.col.f32.tf32.tf32.f32    { %f49191, %f49192, %f49193, %f49194 },    { %r1, %r2, %r3, %r4 },    { %r5, %r6 },            { %f49191, %f49192, %f49193, %f49194 }; 
	// end inline asm
	// begin inline asm
	mma.sync.aligned.m16n8k8.row.col.f32.tf32.tf32.f32    { %f49199, %f49200, %f49201, %f49202 },    { %r1, %r2, %r3, %r4 },    { %r5, %r6 },            { %f49199, %f49200, %f49201, %f49202 }; 
	// end inline asm
	// begin inline asm
	mma.sync.aligned.m16n8k8.row.col.f32.tf32.tf32.f32    { %f49195, %f49196, %f49197, %f49198 },    { %r1, %r2, %r3, %r4 },    { %r5, %r6 },            { %f49195, %f49196, %f49197, %f49198 }; 
	// end inline asm
	// begin inline asm
	mma.sync.aligned.m16n8k8.row.col.f32.tf32.tf32.f32    { %f49191, %f49192, %f49193, %f49194 },    { %r1, %r2, %r3, %r4 },    { %r5, %r6 },            { %f49191, %f49192, %f49193, %f49194 }; 
	// end inline asm
	// begin inline asm
	mma.sync.aligned.m16n8k8.row.col.f32.tf32.tf32.f32    { %f49199, %f49200, %f49201, %f49202 },    { %r1, %r2, %r3, %r4 },    { %r5, %r6 },            { %f49199, %f49200, %f49201, %f49202 }; 
	// end inline asm
	// begin inline asm
	mma.sync.aligned.m16n8k8.row.col.f32.tf32.tf32.f32    { %f49195, %f49196, %f49197, %f49198 },    { %r1, %r2, %r3, %r4 },    { %r5, %r6 },            { %f49195, %f49196, %f49197, %f49198 }; 
	// end inline asm
	// begin inline asm
	mma.sync.aligned.m16n8k8.row.col.f32.tf32.tf32.f32    { %f49191, %f49192, %f49193, %f49194 },    { %r1, %r2, %r3, %r4 },    { %r5, %r6 },            { %f49191, %f49192, %f49193, %f49194 }; 
	// end inline asm
	// begin inline asm
	mma.sync.aligned.m16n8k8.row.col.f32.tf32.tf32.f32    { %f49199, %f49200, %f49201, %f49202 },    { %r1, %r2, %r3, %r4 },    { %r5, %r6 },            { %f49199, %f49200, %f49201, %f49202 }; 
	// end inline asm
	// begin inline asm
	mma.sync.aligned.m16n8k8.row.col.f32.tf32.tf32.f32    { %f49195, %f49196, %f49197, %f49198 },    { %r1, %r2, %r3, %r4 },    { %r5, %r6 },            { %f49195, %f49196, %f49197, %f49198 }; 
	// end inline asm
	// begin inline asm
	mma.sync.aligned.m16n8k8.row.col.f32.tf32.tf32.f32    { %f49191, %f49192, %f49193, %f49194 },    { %r1, %r2, %r3, %r4 },    { %r5, %r6 },            { %f49191, %f49192, %f49193, %f49194 }; 
	// end inline asm
	// begin inline asm
	mma.sync.aligned.m16n8k8.row.col.f32.tf32.tf32.f32    { %f49199, %f49200, %f49201, %f49202 },    { %r1, %r2, %r3, %r4 },    { %r5, %r6 },            { %f49199, %f49200, %f49201, %f49202 }; 
	// end inline asm
	// begin inline asm
	mma.sync.aligned.m16n8k8.row.col.f32.tf32.tf32.f32    { %f49195, %f49196, %f49197, %f49198 },    { %r1, %r2, %r3, %r4 },    { %r5, %r6 },            { %f49195, %f49196, %f49197, %f49198 }; 
	// end inline asm
	// begin inline asm
	mma.sync.aligned.m16n8k8.row.col.f32.tf32.tf32.f32    { %f49191, %f49192, %f49193, %f49194 },    { %r1, %r2, %r3, %r4 },    { %r5, %r6 },            { %f49191, %f49192, %f49193, %f49194 }; 
	// end inline asm
	// begin inline asm
	mma.sync.aligned.m16n8k8.row.col.f32.tf32.tf32.f32    { %f49199, %f49200, %f49201, %f49202 },    { %r1, %r2, %r3, %r4 },    { %r5, %r6 },            { %f49199, %f49200, %f49201, %f49202 }; 
	// end inline asm
	// begin inline asm
	mma.sync.aligned.m16n8k8.row.col.f32.tf32.tf32.f32    { %f49195, %f49196, %f49197, %f49198 },    { %r1, %r2, %r3, %r4 },    { %r5, %r6 },            { %f49195, %f49196, %f49197, %f49198 }; 
	// end inline asm
	// begin inline asm
	mma.sync.aligned.m16n8k8.row.col.f32.tf32.tf32.f32    { %f49191, %f49192, %f49193, %f49194 },    { %r1, %r2, %r3, %r4 },    { %r5, %r6 },            { %f49191, %f49192, %f49193, %f49194 }; 
	// end inline asm
	// begin inline asm
	mma.sync.aligned.m16n8k8.row.col.f32.tf32.tf32.f32    { %f49199, %f49200, %f49201, %f49202 },    { %r1, %r2, %r3, %r4 },    { %r5, %r6 },            { %f49199, %f49200, %f49201, %f49202 }; 
	// end inline asm
	// begin inline asm
	mma.sync.aligned.m16n8k8.row.col.f32.tf32.tf32.f32    { %f49195, %f49196, %f49197, %f49198 },    { %r1, %r2, %r3, %r4 },    { %r5, %r6 },            { %f49195, %f49196, %f49197, %f49198 }; 
	// end inline asm
	// begin inline asm
	mma.sync.aligned.m16n8k8.row.col.f32.tf32.tf32.f32    { %f49191, %f49192, %f49193, %f49194 },    { %r1, %r2, %r3, %r4 },    { %r5, %r6 },            { %f49191, %f49192, %f49193, %f49194 }; 
	// end inline asm
	// begin inline asm
	mma.sync.aligned.m16n8k8.row.col.f32.tf32.tf32.f32    { %f49199, %f49200, %f49201, %f49202 },    { %r1, %r2, %r3, %r4 },    { %r5, %r6 },            { %f49199, %f49200, %f49201, %f49202 }; 
	// end inline asm
	// begin inline asm
	mma.sync.aligned.m16n8k8.row.col.f32.tf32.tf32.f32    { %f49195, %f49196, %f49197, %f49198 },    { %r1, %r2, %r3, %r4 },    { %r5, %r6 },            { %f49195, %f49196, %f49197, %f49198 }; 
	// end inline asm
	// begin inline asm
	mma.sync.aligned.m16n8k8.row.col.f32.tf32.tf32.f32    { %f49191, %f49192, %f49193, %f49194 },    { %r1, %r2, %r3, %r4 },    { %r5, %r6 },            { %f49191, %f49192, %f49193, %f49194 }; 
	// end inline asm
	// begin inline asm
	mma.sync.aligned.m16n8k8.row.col.f32.tf32.tf32.f32    { %f49199, %f49200, %f49201, %f49202 },    { %r1, %r2, %r3, %r4 },    { %r5, %r6 },            { %f49199, %f49200, %f49201, %f49202 }; 
	// end inline asm
	// begin inline asm
	mma.sync.aligned.m16n8k8.row.col.f32.tf32.tf32.f32    { %f49195, %f49196, %f49197, %f49198 },    { %r1, %r2, %r3, %r4 },    { %r5, %r6 },            { %f49195, %f49196, %f49197, %f49198 }; 
	// end inline asm
	// begin inline asm
	mma.sync.aligned.m16n8k8.row.col.f32.tf32.tf32.f32    { %f49191, %f49192, %f49193, %f49194 },    { %r1, %r2, %r3, %r4 },    { %r5, %r6 },            { %f49191, %f49192, %f49193, %f49194 }; 
	// end inline asm
	// begin inline asm
	mma.sync.aligned.m16n8k8.row.col.f32.tf32.tf32.f32    { %f49199, %f49200, %f49201, %f49202 },    { %r1, %r2, %r3, %r4 },    { %r5, %r6 },            { %f49199, %f49200, %f49201, %f49202 }; 
	// end inline asm
	// begin inline asm
	mma.sync.aligned.m16n8k8.row.col.f32.tf32.tf32.f32    { %f49195, %f49196, %f49197, %f49198 },    { %r1, %r2, %r3, %r4 },    { %r5, %r6 },            { %f49195, %f49196, %f49197, %f49198 }; 
	// end inline asm
	// begin inline asm
	mma.sync.aligned.m16n8k8.row.col.f32.tf32.tf32.f32    { %f49191, %f49192, %f49193, %f49194 },    { %r1, %r2, %r3, %r4 },    { %r5, %r6 },            { %f49191, %f49192, %f49193, %f49194 }; 
	// end inline asm
	// begin inline asm
	mma.sync.aligned.m16n8k8.row.col.f32.tf32.tf32.f32    { %f49199, %f49200, %f49201, %f49202 },    { %r1, %r2, %r3, %r4 },    { %r5, %r6 },            { %f49199, %f49200, %f49201, %f49202 }; 
	// end inline asm
	// begin inline asm
	mma.sync.aligned.m16n8k8.row.col.f32.tf32.tf32.f32    { %f49195, %f49196, %f49197, %f49198 },    { %r1, %r2, %r3, %r4 },    { %r5, %r6 },            { %f49195, %f49196, %f49197, %f49198 }; 
	// end inline asm
	// begin inline asm
	mma.sync.aligned.m16n8k8.row.col.f32.tf32.tf32.f32    { %f49191, %f49192, %f49193, %f49194 },    { %r1, %r2, %r3, %r4 },    { %r5, %r6 },            { %f49191, %f49192, %f49193, %f49194 }; 
	// end inline asm
	// begin inline asm
	mma.sync.aligned.m16n8k8.row.col.f32.tf32.tf32.f32    { %f49199, %f49200, %f49201, %f49202 },    { %r1, %r2, %r3, %r4 },    { %r5, %r6 },            { %f49199, %f49200, %f49201, %f49202 }; 
	// end inline asm
	// begin inline asm
	mma.sync.aligned.m16n8k8.row.col.f32.tf32.tf32.f32    { %f49195, %f49196, %f49197, %f49198 },    { %r1, %r2, %r3, %r4 },    { %r5, %r6 },            { %f49195, %f49196, %f49197, %f49198 }; 
	// end inline asm
	// begin inline asm
	mma.sync.aligned.m16n8k8.row.col.f32.tf32.tf32.f32    { %f49191, %f49192, %f49193, %f49194 },    { %r1, %r2, %r3, %r4 },    { %r5, %r6 },            { %f49191, %f49192, %f49193, %f49194 }; 
	// end inline asm
	// begin inline asm
	mma.sync.aligned.m16n8k8.row.col.f32.tf32.tf32.f32    { %f49199, %f49200, %f49201, %f49202 },    { %r1, %r2, %r3, %r4 },    { %r5, %r6 },            { %f49199, %f49200, %f49201, %f49202 }; 
	// end inline asm
	// begin inline asm
	mma.sync.aligned.m16n8k8.row.col.f32.tf32.tf32.f32    { %f49195, %f49196, %f49197, %f49198 },    { %r1, %r2, %r3, %r4 },    { %r5, %r6 },            { %f49195, %f49196, %f49197, %f49198 }; 
	// end inline asm
	// begin inline asm
	mma.sync.aligned.m16n8k8.row.col.f32.tf32.tf32.f32    { %f49191, %f49192, %f49193, %f49194 },    { %r1, %r2, %r3, %r4 },    { %r5, %r6 },            { %f49191, %f49192, %f49193, %f49194 }; 
	// end inline asm
	// begin inline asm
	mma.sync.aligned.m16n8k8.row.col.f32.tf32.tf32.f32    { %f49199, %f49200, %f49201, %f49202 },    { %r1, %r2, %r3, %r4 },    { %r5, %r6 },            { %f49199, %f49200, %f49201, %f49202 }; 
	// end inline asm
	// begin inline asm
	mma.sync.aligned.m16n8k8.row.col.f32.tf32.tf32.f32    { %f49195, %f49196, %f49197, %f49198 },    { %r1, %r2, %r3, %r4 },    { %r5, %r6 },            { %f49195, %f49196, %f49197, %f49198 }; 
	// end inline asm
	// begin inline asm
	mma.sync.aligned.m16n8k8.row.col.f32.tf32.tf32.f32    { %f49191, %f49192, %f49193, %f49194 },    { %r1, %r2, %r3, %r4 },    { %r5, %r6 },            { %f49191, %f49192, %f49193, %f49194 }; 
	// end inline asm
	// begin inline asm
	mma.sync.aligned.m16n8k8.row.col.f32.tf32.tf32.f32    { %f49199, %f49200, %f49201, %f49202 },    { %r1, %r2, %r3, %r4 },    { %r5, %r6 },            { %f49199, %f49200, %f49201, %f49202 }; 
	// end inline asm
	// begin inline asm
	mma.sync.aligned.m16n8k8.row.col.f32.tf32.tf32.f32    { %f49195, %f49196, %f49197, %f49198 },    { %r1, %r2, %r3, %r4 },    { %r5, %r6 },            { %f49195, %f49196, %f49197, %f49198 }; 
	// end inline asm
	// begin inline asm
	mma.sync.aligned.m16n8k8.row.col.f32.tf32.tf32.f32    { %f49191, %f49192, %f49193, %f49194 },    { %r1, %r2, %r3, %r4 },    { %r5, %r6 },            { %f49191, %f49192, %f49193, %f49194 }; 
	// end inline asm
	// begin inline asm
	mma.sync.aligned.m16n8k8.row.col.f32.tf32.tf32.f32    { %f49199, %f49200, %f49201, %f49202 },    { %r1, %r2, %r3, %r4 },    { %r5, %r6 },            { %f49199, %f49200, %f49201, %f49202 }; 
	// end inline asm
	// begin inline asm
	mma.sync.aligned.m16n8k8.row.col.f32.tf32.tf32.f32    { %f49195, %f49196, %f49197, %f49198 },    { %r1, %r2, %r3, %r4 },    { %r5, %r6 },            { %f49195, %f49196, %f49197, %f49198 }; 
	// end inline asm
	// begin inline asm
	mma.sync.aligned.m16n8k8.row.col.f32.tf32.tf32.f32    { %f49191, %f49192, %f49193, %f49194 },    { %r1, %r2, %r3, %r4 },    { %r5, %r6 },            { %f49191, %f49192, %f49193, %f49194 }; 
	// end inline asm
	// begin inline asm
	mma.sync.aligned.m16n8k8.row.col.f32.tf32.tf32.f32    { %f49199, %f49200, %f49201, %f49202 },    { %r1, %r2, %r3, %r4 },    { %r5, %r6 },            { %f49199, %f49200, %f49201, %f49202 }; 
	// end inline asm
	// begin inline asm
	mma.sync.aligned.m16n8k8.row.col.f32.tf32.tf32.f32    { %f49195, %f49196, %f49197, %f49198 },    { %r1, %r2, %r3, %r4 },    { %r5, %r6 },            { %f49195, %f49196, %f49197, %f49198 }; 
	// end inline asm
	// begin inline asm
	mma.sync.aligned.m16n8k8.row.col.f32.tf32.tf32.f32    { %f49191, %f49192, %f49193, %f49194 },    { %r1, %r2, %r3, %r4 },    { %r5, %r6 },            { %f49191, %f49192, %f49193, %f49194 }; 
	// end inline asm
	// begin inline asm
	mma.sync.aligned.m16n8k8.row.col.f32.tf32.tf32.f32    { %f49199, %f49200, %f49201, %f49202 },    { %r1, %r2, %r3, %r4 },    { %r5, %r6 },            { %f49199, %f49200, %f49201, %f49202 }; 
	// end inline asm
	// begin inline asm
	mma.sync.aligned.m16n8k8.row.col.f32.tf32.tf32.f32    { %f49195, %f49196, %f49197, %f49198 },    { %r1, %r2, %r3, %r4 },    { %r5, %r6 },            { %f49195, %f49196, %f49197, %f49198 }; 
	// end inline asm
	// begin inline asm
	mma.sync.aligned.m16n8k8.row.col.f32.tf32.tf32.f32    { %f49191, %f49192, %f49193, %f49194 },    { %r1, %r2, %r3, %r4 },    { %r5, %r6 },            { %f49191, %f49192, %f49193, %f49194 }; 
	// end inline asm
	// begin inline asm
	mma.sync.aligned.m16n8k8.row.col.f32.tf32.tf32.f32    { %f49199, %f49200, %f49201, %f49202 },    { %r1, %r2, %r3, %r4 },    { %r5, %r6 },            { %f49199, %f49200, %f49201, %f49202 }; 
	// end inline asm
	// begin inline asm
	mma.sync.aligned.m16n8k8.row.col.f32.tf32.tf32.f32    { %f49195, %f49196, %f49197, %f49198 },    { %r1, %r2, %r3, %r4 },    { %r5, %r6 },            { %f49195, %f49196, %f49197, %f49198 }; 
	// end inline asm
	// begin inline asm
	mma.sync.aligned.m16n8k8.row.col.f32.tf32.tf32.f32    { %f49191, %f49192, %f49193, %f49194 },    { %r1, %r2, %r3, %r4 },    { %r5, %r6 },            { %f49191, %f49192, %f49193, %f49194 }; 
	// end inline asm
	// begin inline asm
	mma.sync.aligned.m16n8k8.row.col.f32.tf32.tf32.f32    { %f49199, %f49200, %f49201, %f49202 },    { %r1, %r2, %r3, %r4 },    { %r5, %r6 },            { %f49199, %f49200, %f49201, %f49202 }; 
	// end inline asm
	// begin inline asm
	mma.sync.aligned.m16n8k8.row.col.f32.tf32.tf32.f32    { %f49195, %f49196, %f49197, %f49198 },    { %r1, %r2, %r3, %r4 },    { %r5, %r6 },            { %f49195, %f49196, %f49197, %f49198 }; 
	// end inline asm
	// begin inline asm
	mma.sync.aligned.m16n8k8.row.col.f32.tf32.tf32.f32    { %f49191, %f49192, %f49193, %f49194 },    { %r1, %r2, %r3, %r4 },    { %r5, %r6 },            { %f49191, %f49192, %f49193, %f49194 }; 
	// end inline asm
	// begin inline asm
	mma.sync.aligned.m16n8k8.row.col.f32.tf32.tf32.f32    { %f49199, %f49200, %f49201, %f49202 },    { %r1, %r2, %r3, %r4 },    { %r5, %r6 },            { %f49199, %f49200, %f49201, %f49202 }; 
	// end inline asm
	// begin inline asm
	mma.sync.aligned.m16n8k8.row.col.f32.tf32.tf32.f32    { %f49195, %f49196, %f49197, %f49198 },    { %r1, %r2, %r3, %r4 },    { %r5, %r6 },            { %f49195, %f49196, %f49197, %f49198 }; 
	// end inline asm
	// begin inline asm
	mma.sync.aligned.m16n8k8.row.col.f32.tf32.tf32.f32    { %f49191, %f49192, %f49193, %f49194 },    { %r1, %r2, %r3, %r4 },    { %r5, %r6 },            { %f49191, %f49192, %f49193, %f49194 }; 
	// end inline asm
	// begin inline asm
	mma.sync.aligned.m16n8k8.row.col.f32.tf32.tf32.f32    { %f49199, %f49200, %f49201, %f49202 },    { %r1, %r2, %r3, %r4 },    { %r5, %r6 },            { %f49199, %f49200, %f49201, %f49202 }; 
	// end inline asm
	// begin inline asm
	mma.sync.aligned.m16n8k8.row.col.f32.tf32.tf32.f32    { %f49195, %f49196, %f49197, %f49198 },    { %r1, %r2, %r3, %r4 },    { %r5, %r6 },            { %f49195, %f49196, %f49197, %f49198 }; 
	// end inline asm
	// begin inline asm
	mma.sync.aligned.m16n8k8.row.col.f32.tf32.tf32.f32    { %f49191, %f49192, %f49193, %f49194 },    { %r1, %r2, %r3, %r4 },    { %r5, %r6 },            { %f49191, %f49192, %f49193, %f49194 }; 
	// end inline asm
	// begin inline asm
	mma.sync.aligned.m16n8k8.row.col.f32.tf32.tf32.f32    { %f49199, %f49200, %f49201, %f49202 },    { %r1, %r2, %r3, %r4 },    { %r5, %r6 },            { %f49199, %f49200, %f49201, %f49202 }; 
	// end inline asm
	// begin inline asm
	mma.sync.aligned.m16n8k8.row.col.f32.tf32.tf32.f32    { %f49195, %f49196, %f49197, %f49198 },    { %r1, %r2, %r3, %r4 },    { %r5, %r6 },            { %f49195, %f49196, %f49197, %f49198 }; 
	// end inline asm
	// begin inline asm
	mma.sync.aligned.m16n8k8.row.col.f32.tf32.tf32.f32    { %f49191, %f49192, %f49193, %f49194 },    { %r1, %r2, %r3, %r4 },    { %r5, %r6 },            { %f49191, %f49192, %f49193, %f49194 }; 
	// end inline asm
	// begin inline asm
	mma.sync.aligned.m16n8k8.row.col.f32.tf32.tf32.f32    { %f49199, %f49200, %f49201, %f49202 },    { %r1, %r2, %r3, %r4 },    { %r5, %r6 },            { %f49199, %f49200, %f49201, %f49202 }; 
	// end inline asm
	// begin inline asm
	mma.sync.aligned.m16n8k8.row.col.f32.tf32.tf32.f32    { %f49195, %f49196, %f49197, %f49198 },    { %r1, %r2, %r3, %r4 },    { %r5, %r6 },            { %f49195, %f49196, %f49197, %f49198 }; 
	// end inline asm
	// begin inline asm
	mma.sync.aligned.m16n8k8.row.col.f32.tf32.tf32.f32    { %f49191, %f49192, %f49193, %f49194 },    { %r1, %r2, %r3, %r4 },    { %r5, %r6 },            { %f49191, %f49192, %f49193, %f49194 }; 
	// end inline asm
	// begin inline asm
	mma.sync.aligned.m16n8k8.row.col.f32.tf32.tf32.f32    { %f49199, %f49200, %f49201, %f49202 },    { %r1, %r2, %r3, %r4 },    { %r5, %r6 },            { %f49199, %f49200, %f49201, %f49202 }; 
	// end inline asm
	// begin inline asm
	mma.sync.aligned.m16n8k8.row.col.f32.tf32.tf32.f32    { %f49195, %f49196, %f49197, %f49198 },    { %r1, %r2, %r3, %r4 },    { %r5, %r6 },            { %f49195, %f49196, %f49197, %f49198 }; 
	// end inline asm
	// begin inline asm
	mma.sync.aligned.m16n8k8.row.col.f32.tf32.tf32.f32    { %f49191, %f49192, %f49193, %f49194 },    { %r1, %r2, %r3, %r4 },    { %r5, %r6 },            { %f49191, %f49192, %f49193, %f49194 }; 
	// end inline asm
	// begin inline asm
	mma.sync.aligned.m16n8k8.row.col.f32.tf32.tf32.f32    { %f49199, %f49200, %f49201, %f49202 },    { %r1, %r2, %r3, %r4 },    { %r5, %r6 },            { %f49199, %f49200, %f49201, %f49202 }; 
	// end inline asm
	// begin inline asm
	mma.sync.aligned.m16n8k8.row.col.f32.tf32.tf32.f32    { %f49195, %f49196, %f49197, %f49198 },    { %r1, %r2, %r3, %r4 },    { %r5, %r6 },            { %f49195, %f49196, %f49197, %f49198 }; 
	// end inline asm
	// begin inline asm
	mma.sync.aligned.m16n8k8.row.col.f32.tf32.tf32.f32    { %f49191, %f49192, %f49193, %f49194 },    { %r1, %r2, %r3, %r4 },    { %r5, %r6 },            { %f49191, %f49192, %f49193, %f49194 }; 
	// end inline asm
	// begin inline asm
	mma.sync.aligned.m16n8k8.row.col.f32.tf32.tf32.f32    { %f49199, %f49200, %f49201, %f49202 },    { %r1, %r2, %r3, %r4 },    { %r5, %r6 },            { %f49199, %f49200, %f49201, %f49202 }; 
	// end inline asm
	// begin inline asm
	mma.sync.aligned.m16n8k8.row.col.f32.tf32.tf32.f32    { %f49195, %f49196, %f49197, %f49198 },    { %r1, %r2, %r3, %r4 },    { %r5, %r6 },            { %f49195, %f49196, %f49197, %f49198 }; 
	// end inline asm
	// begin inline asm
	mma.sync.aligned.m16n8k8.row.col.f32.tf32.tf32.f32    { %f49191, %f49192, %f49193, %f49194 },    { %r1, %r2, %r3, %r4 },    { %r5, %r6 },            { %f49191, %f49192, %f49193, %f49194 }; 
	// end inline asm
	// begin inline asm
	mma.sync.aligned.m16n8k8.row.col.f32.tf32.tf32.f32    { %f49199, %f49200, %f49201, %f49202 },    { %r1, %r2, %r3, %r4 },    { %r5, %r6 },            { %f49199, %f49200, %f49201, %f49202 }; 
	// end inline asm
	// begin inline asm
	mma.sync.aligned.m16n8k8.row.col.f32.tf32.tf32.f32    { %f49195, %f49196, %f49197, %f49198 },    { %r1, %r2, %r3, %r4 },    { %r5, %r6 },            { %f49195, %f49196, %f49197, %f49198 }; 
	// end inline asm
	// begin inline asm
	mma.sync.aligned.m16n8k8.row.col.f32.tf32.tf32.f32    { %f49191, %f49192, %f49193, %f49194 },    { %r1, %r2, %r3, %r4 },    { %r5, %r6 },            { %f49191, %f49192, %f49193, %f49194 }; 
	// end inline asm
	// begin inline asm
	mma.sync.aligned.m16n8k8.row.col.f32.tf32.tf32.f32    { %f49199, %f49200, %f49201, %f49202 },    { %r1, %r2, %r3, %r4 },    { %r5, %r6 },            { %f49199, %f49200, %f49201, %f49202 }; 
	// end inline asm
	// begin inline asm
	mma.sync.aligned.m16n8k8.row.col.f32.tf32.tf32.f32    { %f49195, %f49196, %f49197, %f49198 },    { %r1, %r2, %r3, %r4 },    { %r5, %r6 },            { %f49195, %f49196, %f49197, %f49198 }; 
	// end inline asm
	// begin inline asm
	mma.sync.aligned.m16n8k8.row.col.f32.tf32.tf32.f32    { %f49191, %f49192, %f49193, %f49194 },    { %r1, %r2, %r3, %r4 },    { %r5, %r6 },            { %f49191, %f49192, %f49193, %f49194 }; 
	// end inline asm
	// begin inline asm
	mma.sync.aligned.m16n8k8.row.col.f32.tf32.tf32.f32    { %f49199, %f49200, %f49201, %f49202 },    { %r1, %r2, %r3, %r4 },    { %r5, %r6 },            { %f49199, %f49200, %f49201, %f49202 }; 
	// end inline asm
	// begin inline asm
	mma.sync.aligned.m16n8k8.row.col.f32.tf32.tf32.f32    { %f49195, %f49196, %f49197, %f49198 },    { %r1, %r2, %r3, %r4 },    { %r5, %r6 },            { %f49195, %f49196, %f49197, %f49198 }; 
	// end inline asm
	// begin inline asm
	mma.sync.aligned.m16n8k8.row.col.f32.tf32.tf32.f32    { %f49191, %f49192, %f49193, %f49194 },    { %r1, %r2, %r3, %r4 },    { %r5, %r6 },            { %f49191, %f49192, %f49193, %f49194 }; 
	// end inline asm
	// begin inline asm
	mma.sync.aligned.m16n8k8.row.col.f32.tf32.tf32.f32    { %f49199, %f49200, %f49201, %f49202 },    { %r1, %r2, %r3, %r4 },    { %r5, %r6 },            { %f49199, %f49200, %f49201, %f49202 }; 
	// end inline asm
	// begin inline asm
	mma.sync.aligned.m16n8k8.row.col.f32.tf32.tf32.f32    { %f49195, %f49196, %f49197, %f49198 },    { %r1, %r2, %r3, %r4 },    { %r5, %r6 },            { %f49195, %f49196, %f49197, %f49198 }; 
	// end inline asm
	// begin inline asm
	mma.sync.aligned.m16n8k8.row.col.f32.tf32.tf32.f32    { %f49191, %f49192, %f49193, %f49194 },    { %r1, %r2, %r3, %r4 },    { %r5, %r6 },            { %f49191, %f49192, %f49193, %f49194 }; 
	// end inline asm
	// begin inline asm
	mma.sync.aligned.m16n8k8.row.col.f32.tf32.tf32.f32    { %f49199, %f49200, %f49201, %f49202 },    { %r1, %r2, %r3, %r4 },    { %r5, %r6 },            { %f49199, %f49200, %f49201, %f49202 }; 
	// end inline asm
	// begin inline asm
	mma.sync.aligned.m16n8k8.row.col.f32.tf32.tf32.f32    { %f49195, %f49196, %f49197, %f49198 },    { %r1, %r2, %r3, %r4 },    { %r5, %r6 },            { %f49195, %f49196, %f49197, %f49198 }; 
	// end inline asm
	// begin inline asm
	mma.sync.aligned.m16n8k8.row.col.f32.tf32.tf32.f32    { %f49191, %f49192, %f49193, %f49194 },    { %r1, %r2, %r3, %r4 },    { %r5, %r6 },            { %f49191, %f49192, %f49193, %f49194 }; 
	// end inline asm
	// begin inline asm
	mma.sync.aligned.m16n8k8.row.col.f32.tf32.tf32.f32    { %f49199, %f49200, %f49201, %f49202 },    { %r1, %r2, %r3, %r4 },    { %r5, %r6 },            { %f49199, %f49200, %f49201, %f49202 }; 
	// end inline asm
	// begin inline asm
	mma.sync.aligned.m16n8k8.row.col.f32.tf32.tf32.f32    { %f49195, %f49196, %f49197, %f49198 },    { %r1, %r2, %r3, %r4 },    { %r5, %r6 },            { %f49195, %f49196, %f49197, %f49198 }; 
	// end inline asm
	// begin inline asm
	mma.sync.aligned.m16n8k8.row.col.f32.tf32.tf32.f32    { %f49191, %f49192, %f49193, %f49194 },    { %r1, %r2, %r3, %r4 },    { %r5, %r6 },            { %f49191, %f49192, %f49193, %f49194 }; 
	// end inline asm
	// begin inline asm
	mma.sync.aligned.m16n8k8.row.col.f32.tf32.tf32.f32    { %f49199, %f49200, %f49201, %f49202 },    { %r1, %r2, %r3, %r4 },    { %r5, %r6 },            { %f49199, %f49200, %f49201, %f49202 }; 
	// end inline asm
	// begin inline asm
	mma.sync.aligned.m16n8k8.row.col.f32.tf32.tf32.f32    { %f49195, %f49196, %f49197, %f49198 },    { %r1, %r2, %r3, %r4 },    { %r5, %r6 },            { %f49195, %f49196, %f49197, %f49198 }; 
	// end inline asm
	// begin inline asm
	mma.sync.aligned.m16n8k8.row.col.f32.tf32.tf32.f32    { %f49191, %f49192, %f49193, %f49194 },    { %r1, %r2, %r3, %r4 },    { %r5, %r6 },            { %f49191, %f49192, %f49193, %f49194 }; 
	// end inline asm
	// begin inline asm
	mma.sync.aligned.m16n8k8.row.col.f32.tf32.tf32.f32    { %f49199, %f49200, %f49201, %f49202 },    { %r1, %r2, %r3, %r4 },    { %r5, %r6 },            { %f49199, %f49200, %f49201, %f49202 }; 
	// end inline asm
	// begin inline asm
	mma.sync.aligned.m16n8k8.row.col.f32.tf32.tf32.f32    { %f49195, %f49196, %f49197, %f49198 },    { %r1, %r2, %r3, %r4 },    { %r5, %r6 },            { %f49195, %f49196, %f49197, %f49198 }; 
	// end inline asm
	// begin inline asm
	mma.sync.aligned.m16n8k8.row.col.f32.tf32.tf32.f32    { %f49191, %f49192, %f49193, %f49194 },    { %r1, %r2, %r3, %r4 },    { %r5, %r6 },            { %f49191, %f49192, %f49193, %f49194 }; 
	// end inline asm
	// begin inline asm
	mma.sync.aligned.m16n8k8.row.col.f32.tf32.tf32.f32    { %f49199, %f49200, %f49201, %f49202 },    { %r1, %r2, %r3, %r4 },    { %r5, %r6 },            { %f49199, %f49200, %f49201, %f49202 }; 
	// end inline asm
	// begin inline asm
	mma.sync.aligned.m16n8k8.row.col.f32.tf32.tf32.f32    { %f49195, %f49196, %f49197, %f49198 },    { %r1, %r2, %r3, %r4 },    { %r5, %r6 },            { %f49195, %f49196, %f49197, %f49198 }; 
	// end inline asm
	// begin inline asm
	mma.sync.aligned.m16n8k8.row.col.f32.tf32.tf32.f32    { %f49191, %f49192, %f49193, %f49194 },    { %r1, %r2, %r3, %r4 },    { %r5, %r6 },            { %f49191, %f49192, %f49193, %f49194 }; 
	// end inline asm
	// begin inline asm
	mma.sync.aligned.m16n8k8.row.col.f32.tf32.tf32.f32    { %f49199, %f49200, %f49201, %f49202 },    { %r1, %r2, %r3, %r4 },    { %r5, %r6 },            { %f49199, %f49200, %f49201, %f49202 }; 
	// end inline asm
	// begin inline asm
	mma.sync.aligned.m16n8k8.row.col.f32.tf32.tf32.f32    { %f49195, %f49196, %f49197, %f49198 },    { %r1, %r2, %r3, %r4 },    { %r5, %r6 },            { %f49195, %f49196, %f49197, %f49198 }; 
	// end inline asm
	// begin inline asm
	mma.sync.aligned.m16n8k8.row.col.f32.tf32.tf32.f32    { %f49191, %f49192, %f49193, %f49194 },    { %r1, %r2, %r3, %r4 },    { %r5, %r6 },            { %f49191, %f49192, %f49193, %f49194 }; 
	// end inline asm
	// begin inline asm
	mma.sync.aligned.m16n8k8.row.col.f32.tf32.tf32.f32    { %f49199, %f49200, %f49201, %f49202 },    { %r1, %r2, %r3, %r4 },    { %r5, %r6 },            { %f49199, %f49200, %f49201, %f49202 }; 
	// end inline asm
	// begin inline asm
	mma.sync.aligned.m16n8k8.row.col.f32.tf32.tf32.f32    { %f49195, %f49196, %f49197, %f49198 },    { %r1, %r2, %r3, %r4 },    { %r5, %r6 },            { %f49195, %f49196, %f49197, %f49198 }; 
	// end inline asm
	// begin inline asm
	mma.sync.aligned.m16n8k8.row.col.f32.tf32.tf32.f32    { %f49191, %f49192, %f49193, %f49194 },    { %r1, %r2, %r3, %r4 },    { %r5, %r6 },            { %f49191, %f49192, %f49193, %f49194 }; 
	// end inline asm
	// begin inline asm
	mma.sync.aligned.m16n8k8.row.col.f32.tf32.tf32.f32    { %f49199, %f49200, %f49201, %f49202 },    { %r1, %r2, %r3, %r4 },    { %r5, %r6 },            { %f49199, %f49200, %f49201, %f49202 }; 
	// end inline asm
	// begin inline asm
	mma.sync.aligned.m16n8k8.row.col.f32.tf32.tf32.f32    { %f49195, %f49196, %f49197, %f49198 },    { %r1, %r2, %r3, %r4 },    { %r5, %r6 },            { %f49195, %f49196, %f49197, %f49198 }; 
	// end inline asm
	// begin inline asm
	mma.sync.aligned.m16n8k8.row.col.f32.tf32.tf32.f32    { %f49191, %f49192, %f49193, %f49194 },    { %r1, %r2, %r3, %r4 },    { %r5, %r6 },            { %f49191, %f49192, %f49193, %f49194 }; 
	// end inline asm
	// begin inline asm
	mma.sync.aligned.m16n8k8.row.col.f32.tf32.tf32.f32    { %f49199, %f49200, %f49201, %f49202 },    { %r1, %r2, %r3, %r4 },    { %r5, %r6 },            { %f49199, %f49200, %f49201, %f49202 }; 
	// end inline asm
	// begin inline asm
	mma.sync.aligned.m16n8k8.row.col.f32.tf32.tf32.f32    { %f49195, %f49196, %f49197, %f49198 },    { %r1, %r2, %r3, %r4 },    { %r5, %r6 },            { %f49195, %f49196, %f49197, %f49198 }; 
	// end inline asm
	// begin inline asm
	mma.sync.aligned.m16n8k8.row.col.f32.tf32.tf32.f32    { %f49191, %f49192, %f49193, %f49194 },    { %r1, %r2, %r3, %r4 },    { %r5, %r6 },            { %f49191, %f49192, %f49193, %f49194 }; 
	// end inline asm
	// begin inline asm
	mma.sync.aligned.m16n8k8.row.col.f32.tf32.tf32.f32    { %f49199, %f49200, %f49201, %f49202 },    { %r1, %r2, %r3, %r4 },    { %r5, %r6 },            { %f49199, %f49200, %f49201, %f49202 }; 
	// end inline asm
	// begin inline asm
	mma.sync.aligned.m16n8k8.row.col.f32.tf32.tf32.f32    { %f49195, %f49196, %f49197, %f49198 },    { %r1, %r2, %r3, %r4 },    { %r5, %r6 },            { %f49195, %f49196, %f49197, %f49198 }; 
	// end inline asm
	// begin inline asm
	mma.sync.aligned.m16n8k8.row.col.f32.tf32.tf32.f32    { %f49191, %f49192, %f49193, %f49194 },    { %r1, %r2, %r3, %r4 },    { %r5, %r6 },            { %f49191, %f49192, %f49193, %f49194 }; 
	// end inline asm
	// begin inline asm
	mma.sync.aligned.m16n8k8.row.col.f32.tf32.tf32.f32    { %f49199, %f49200, %f49201, %f49202 },    { %r1, %r2, %r3, %r4 },    { %r5, %r6 },            { %f49199, %f49200, %f49201, %f49202 }; 
	// end inline asm
	// begin inline asm
	mma.sync.aligned.m16n8k8.row.col.f32.tf32.tf32.f32    { %f49195, %f49196, %f49197, %f49198 },    { %r1, %r2, %r3, %r4 },    { %r5, %r6 },            { %f49195, %f49196, %f49197, %f49198 }; 
	// end inline asm
	// begin inline asm
	mma.sync.aligned.m16n8k8.row.col.f32.tf32.tf32.f32    { %f49191, %f49192, %f49193, %f49194 },    { %r1, %r2, %r3, %r4 },    { %r5, %r6 },            { %f49191, %f49192, %f49193, %f49194 }; 
	// end inline asm
	// begin inline asm
	mma.sync.aligned.m16n8k8.row.col.f32.tf32.tf32.f32    { %f49199, %f49200, %f49201, %f49202 },    { %r1, %r2, %r3, %r4 },    { %r5, %r6 },            { %f49199, %f49200, %f49201, %f49202 }; 
	// end inline asm
	// begin inline asm
	mma.sync.aligned.m16n8k8.row.col.f32.tf32.tf32.f32    { %f49195, %f49196, %f49197, %f49198 },    { %r1, %r2, %r3, %r4 },    { %r5, %r6 },            { %f49195, %f49196, %f49197, %f49198 }; 
	// end inline asm
	// begin inline asm
	mma.sync.aligned.m16n8k8.row.col.f32.tf32.tf32.f32    { %f49191, %f49192, %f49193, %f49194 },    { %r1, %r2, %r3, %r4 },    { %r5, %r6 },            { %f49191, %f49192, %f49193, %f49194 }; 
	// end inline asm
	// begin inline asm
	mma.sync.aligned.m16n8k8.row.col.f32.tf32.tf32.f32    { %f49199, %f49200, %f49201, %f49202 },    { %r1, %r2, %r3, %r4 },    { %r5, %r6 },            { %f49199, %f49200, %f49201, %f49202 }; 
	// end inline asm
	// begin inline asm
	mma.sync.aligned.m16n8k8.row.col.f32.tf32.tf32.f32    { %f49195, %f49196, %f49197, %f49198 },    { %r1, %r2, %r3, %r4 },    { %r5, %r6 },            { %f49195, %f49196, %f49197, %f49198 }; 
	// end inline asm
	// begin inline asm
	mma.sync.aligned.m16n8k8.row.col.f32.tf32.tf32.f32    { %f49191, %f49192, %f49193, %f49194 },    { %r1, %r2, %r3, %r4 },    { %r5, %r6 },            { %f49191, %f49192, %f49193, %f49194 }; 
	// end inline asm
	// begin inline asm
	mma.sync.aligned.m16n8k8.row.col.f32.tf32.tf32.f32    { %f49199, %f49200, %f49201, %f49202 },    { %r1, %r2, %r3, %r4 },    { %r5, %r6 },            { %f49199, %f49200, %f49201, %f49202 }; 
	// end inline asm
	// begin inline asm
	mma.sync.aligned.m16n8k8.row.col.f32.tf32.tf32.f32    { %f49195, %f49196, %f49197, %f49198 },    { %r1, %r2, %r3, %r4 },    { %r5, %r6 },            { %f49195, %f49196, %f49197, %f49198 }; 
	// end inline asm
	// begin inline asm
	mma.sync.aligned.m16n8k8.row.col.f32.tf32.tf32.f32    { %f49191, %f49192, %f49193, %f49194 },    { %r1, %r2, %r3, %r4 },    { %r5, %r6 },            { %f49191, %f49192, %f49193, %f49194 }; 
	// end inline asm
	// begin inline asm
	mma.sync.aligned.m16n8k8.row.col.f32.tf32.tf32.f32    { %f49199, %f49200, %f49201, %f49202 },    { %r1, %r2, %r3, %r4 },    { %r5, %r6 },            { %f49199, %f49200, %f49201, %f49202 }; 
	// end inline asm
	// begin inline asm
	mma.sync.aligned.m16n8k8.row.col.f32.tf32.tf32.f32    { %f49195, %f49196, %f49197, %f49198 },    { %r1, %r2, %r3, %r4 },    { %r5, %r6 },            { %f49195, %f49196, %f49197, %f49198 }; 
	// end inline asm
	// begin inline asm
	mma.sync.aligned.m16n8k8.row.col.f32.tf32.tf32.f32    { %f49191, %f49192, %f49193, %f49194 },    { %r1, %r2, %r3, %r4 },    { %r5, %r6 },            { %f49191, %f49192, %f49193, %f49194 }; 
	// end inline asm
	// begin inline asm
	mma.sync.aligned.m16n8k8.row.col.f32.tf32.tf32.f32    { %f49199, %f49200, %f49201, %f49202 },    { %r1, %r2, %r3, %r4 },    { %r5, %r6 },            { %f49199, %f49200, %f49201, %f49202 }; 
	// end inline asm
	// begin inline asm
	mma.sync.aligned.m16n8k8.row.col.f32.tf32.tf32.f32    { %f49195, %f49196, %f49197, %f49198 },    { %r1, %r2, %r3, %r4 },    { %r5, %r6 },            { %f49195, %f49196, %f49197, %f49198 }; 
	// end inline asm
	// begin inline asm
	mma.sync.aligned.m16n8k8.row.col.f32.tf32.tf32.f32    { %f49191, %f49192, %f49193, %f49194 },    { %r1, %r2, %r3, %r4 },    { %r5, %r6 },            { %f49191, %f49192, %f49193, %f49194 }; 
	// end inline asm
	// begin inline asm
	mma.sync.aligned.m16n8k8.row.col.f32.tf32.tf32.f32    { %f49199, %f49200, %f49201, %f49202 },    { %r1, %r2, %r3, %r4 },    { %r5, %r6 },            { %f49199, %f49200, %f49201, %f49202 }; 
	// end inline asm
	// begin inline asm
	mma.sync.aligned.m16n8k8.row.col.f32.tf32.tf32.f32    { %f49195, %f49196, %f49197, %f49198 },    { %r1, %r2, %r3, %r4 },    { %r5, %r6 },            { %f49195, %f49196, %f49197, %f49198 }; 
	// end inline asm
	// begin inline asm
	mma.sync.aligned.m16n8k8.row.col.f32.tf32.tf32.f32    { %f49191, %f49192, %f49193, %f49194 },    { %r1, %r2, %r3, %r4 },    { %r5, %r6 },            { %f49191, %f49192, %f49193, %f49194 }; 
	// end inline asm
	// begin inline asm
	mma.sync.aligned.m16n8k8.row.col.f32.tf32.tf32.f32    { %f49199, %f49200, %f49201, %f49202 },    { %r1, %r2, %r3, %r4 },    { %r5, %r6 },            { %f49199, %f49200, %f49201, %f49202 }; 
	// end inline asm
	// begin inline asm
	mma.sync.aligned.m16n8k8.row.col.f32.tf32.tf32.f32    { %f49195, %f49196, %f49197, %f49198 },    { %r1, %r2, %r3, %r4 },    { %r5, %r6 },            { %f49195, %f49196, %f49197, %f49198 }; 
	// end inline asm
	// begin inline asm
	mma.sync.aligned.m16n8k8.row.col.f32.tf32.tf32.f32    { %f49191, %f49192, %f49193, %f49194 },    { %r1, %r2, %r3, %r4 },    { %r5, %r6 },            { %f49191, %f49192, %f49193, %f49194 }; 
	// end inline asm
	// begin inline asm
	mma.sync.aligned.m16n8k8.row.col.f32.tf32.tf32.f32    { %f49199, %f49200, %f49201, %f49202 },    { %r1, %r2, %r3, %r4 },    { %r5, %r6 },            { %f49199, %f49200, %f49201, %f49202 }; 
	// end inline asm
	// begin inline asm
	mma.sync.aligned.m16n8k8.row.col.f32.tf32.tf32.f32    { %f49195, %f49196, %f49197, %f49198 },    { %r1, %r2, %r3, %r4 },    { %r5, %r6 },            { %f49195, %f49196, %f49197, %f49198 }; 
	// end inline asm
	// begin inline asm
	mma.sync.aligned.m16n8k8.row.col.f32.tf32.tf32.f32    { %f49191, %f49192, %f49193, %f49194 },    { %r1, %r2, %r3, %r4 },    { %r5, %r6 },            { %f49191, %f49192, %f49193, %f49194 }; 
	// end inline asm
	// begin inline asm
	mma.sync.aligned.m16n8k8.row.col.f32.tf32.tf32.f32    { %f49199, %f49200, %f49201, %f49202 },    { %r1, %r2, %r3, %r4 },    { %r5, %r6 },            { %f49199, %f49200, %f49201, %f49202 }; 
	// end inline asm
	// begin inline asm
	mma.sync.aligned.m16n8k8.row.col.f32.tf32.tf32.f32    { %f49195, %f49196, %f49197, %f49198 },    { %r1, %r2, %r3, %r4 },    { %r5, %r6 },            { %f49195, %f49196, %f49197, %f49198 }; 
	// end inline asm
	// begin inline asm
	mma.sync.aligned.m16n8k8.row.col.f32.tf32.tf32.f32    { %f49191, %f49192, %f49193, %f49194 },    { %r1, %r2, %r3, %r4 },    { %r5, %r6 },            { %f49191, %f49192, %f49193, %f49194 }; 
	// end inline asm
	// begin inline asm
	mma.sync.aligned.m16n8k8.row.col.f32.tf32.tf32.f32    { %f49199, %f49200, %f49201, %f49202 },    { %r1, %r2, %r3, %r4 },    { %r5, %r6 },            { %f49199, %f49200, %f49201, %f49202 }; 
	// end inline asm
	// begin inline asm
	mma.sync.aligned.m16n8k8.row.col.f32.tf32.tf32.f32    { %f49195, %f49196, %f49197, %f49198 },    { %r1, %r2, %r3, %r4 },    { %r5, %r6 },            { %f49195, %f49196, %f49197, %f49198 }; 
	// end inline asm
	// begin inline asm
	mma.sync.aligned.m16n8k8.row.col.f32.tf32.tf32.f32    { %f49191, %f49192, %f49193, %f49194 },    { %r1, %r2, %r3, %r4 },    { %r5, %r6 },            { %f49191, %f49192, %f49193, %f49194 }; 
	// end inline asm
	// begin inline asm
	mma.sync.aligned.m16n8k8.row.col.f32.tf32.tf32.f32    { %f49199, %f49200, %f49201, %f49202 },    { %r1, %r2, %r3, %r4 },    { %r5, %r6 },            { %f49199, %f49200, %f49201, %f49202 }; 
	// end inline asm
	// begin inline asm
	mma.sync.aligned.m16n8k8.row.col.f32.tf32.tf32.f32    { %f49195, %f49196, %f49197, %f49198 },    { %r1, %r2, %r3, %r4 },    { %r5, %r6 },            { %f49195, %f49196, %f49197, %f49198 }; 
	// end inline asm
	// begin inline asm
	mma.sync.aligned.m16n8k8.row.col.f32.tf32.tf32.f32    { %f49191, %f49192, %f49193, %f49194 },    { %r1, %r2, %r3, %r4 },    { %r5, %r6 },            { %f49191, %f49192, %f49193, %f49194 }; 
	// end inline asm
	// begin inline asm
	mma.sync.aligned.m16n8k8.row.col.f32.tf32.tf32.f32    { %f49199, %f49200, %f49201, %f49202 },    { %r1, %r2, %r3, %r4 },    { %r5, %r6 },            { %f49199, %f49200, %f49201, %f49202 }; 
	// end inline asm
	// begin inline asm
	mma.sync.aligned.m16n8k8.row.col.f32.tf32.tf32.f32    { %f49195, %f49196, %f49197, %f49198 },    { %r1, %r2, %r3, %r4 },    { %r5, %r6 },            { %f49195, %f49196, %f49197, %f49198 }; 
	// end inline asm
	// begin inline asm
	mma.sync.aligned.m16n8k8.row.col.f32.tf32.tf32.f32    { %f49191, %f49192, %f49193, %f49194 },    { %r1, %r2, %r3, %r4 },    { %r5, %r6 },            { %f49191, %f49192, %f49193, %f49194 }; 
	// end inline asm
	// begin inline asm
	mma.sync.aligned.m16n8k8.row.col.f32.tf32.tf32.f32    { %f49199, %f49200, %f49201, %f49202 },    { %r1, %r2, %r3, %r4 },    { %r5, %r6 },            { %f49199, %f49200, %f49201, %f49202 }; 
	// end inline asm
	// begin inline asm
	mma.sync.aligned.m16n8k8.row.col.f32.tf32.tf32.f32    { %f49195, %f49196, %f49197, %f49198 },    { %r1, %r2, %r3, %r4 },    { %r5, %r6 },            { %f49195, %f49196, %f49197, %f49198 }; 
	// end inline asm
	// begin inline asm
	mma.sync.aligned.m16n8k8.row.col.f32.tf32.tf32.f32    { %f49191, %f49192, %f49193, %f49194 },    { %r1, %r2, %r3, %r4 },    { %r5, %r6 },            { %f49191, %f49192, %f49193, %f49194 }; 
	// end inline asm
	// begin inline asm
	mma.sync.aligned.m16n8k8.row.col.f32.tf32.tf32.f32    { %f49199, %f49200, %f49201, %f49202 },    { %r1, %r2, %r3, %r4 },    { %r5, %r6 },            { %f49199, %f49200, %f49201, %f49202 }; 
	// end inline asm
	// begin inline asm
	mma.sync.aligned.m16n8k8.row.col.f32.tf32.tf32.f32    { %f49195, %f49196, %f49197, %f49198 },    { %r1, %r2, %r3, %r4 },    { %r5, %r6 },            { %f49195, %f49196, %f49197, %f49198 }; 
	// end inline asm
	// begin inline asm
	mma.sync.aligned.m16n8k8.row.col.f32.tf32.tf32.f32    { %f49191, %f49192, %f49193, %f49194 },    { %r1, %r2, %r3, %r4 },    { %r5, %r6 },            { %f49191, %f49192, %f49193, %f49194 }; 
	// end inline asm
	// begin inline asm
	mma.sync.aligned.m16n8k8.row.col.f32.tf32.tf32.f32    { %f49199, %f49200, %f49201, %f49202 },    { %r1, %r2, %r3, %r4 },    { %r5, %r6 },            { %f49199, %f49200, %f49201, %f49202 }; 
	// end inline asm
	// begin inline asm
	mma.sync.aligned.m16n8k8.row.col.f32.tf32.tf32.f32    { %f49195, %f49196, %f49197, %f49198 },    { %r1, %r2, %r3, %r4 },    { %r5, %r6 },            { %f49195, %f49196, %f49197, %f49198 }; 
	// end inline asm
	// begin inline asm
	mma.sync.aligned.m16n8k8.row.col.f32.tf32.tf32.f32    { %f49191, %f49192, %f49193, %f49194 },    { %r1, %r2, %r3, %r4 },    { %r5, %r6 },            { %f49191, %f49192, %f49193, %f49194 }; 
	// end inline asm
	// begin inline asm
	mma.sync.aligned.m16n8k8.row.col.f32.tf32.tf32.f32    { %f49199, %f49200, %f49201, %f49202 },    { %r1, %r2, %r3, %r4 },    { %r5, %r6 },            { %f49199, %f49200, %f49201, %f49202 }; 
	// end inline asm
	// begin inline asm
	mma.sync.aligned.m16n8k8.row.col.f32.tf32.tf32.f32    { %f49195, %f49196, %f49197, %f49198 },    { %r1, %r2, %r3, %r4 },    { %r5, %r6 },            { %f49195, %f49196, %f49197, %f49198 }; 
	// end inline asm
	// begin inline asm
	mma.sync.aligned.m16n8k8.row.col.f32.tf32.tf32.f32    { %f49191, %f49192, %f49193, %f49194 },    { %r1, %r2, %r3, %r4 },    { %r5, %r6 },            { %f49191, %f49192, %f49193, %f49194 }; 
	// end inline asm
	mov.f32 	%f8525, %f49200;
	mov.f32 	%f8527, %f49202;
	mov.f32 	%f8524, %f49199;
	mov.f32 	%f8526, %f49201;
	// begin inline asm
	mma.sync.aligned.m16n8k8.row.col.f32.tf32.tf32.f32    { %f8524, %f8525, %f8526, %f8527 },    { %r1, %r2, %r3, %r4 },    { %r5, %r6 },            { %f8524, %f8525, %f8526, %f8527 }; 
	// end inline asm
	mov.f32 	%f8534, %f49197;
	mov.f32 	%f8533, %f49196;
	mov.f32 	%f8535, %f49198;
	mov.f32 	%f8532, %f49195;
	// begin inline asm
	mma.sync.aligned.m16n8k8.row.col.f32.tf32.tf32.f32    { %f8532, %f8533, %f8534, %f8535 },    { %r1, %r2, %r3, %r4 },    { %r5, %r6 },            { %f8532, %f8533, %f8534, %f8535 }; 
	// end inline asm
	mov.f32 	%f8540, %f49191;
	mov.f32 	%f8542, %f49193;
	mov.f32 	%f8541, %f49192;
	mov.f32 	%f8543, %f49194;
	// begin inline asm
	mma.sync.aligned.m16n8k8.row.col.f32.tf32.tf32.f32    { %f8540, %f8541, %f8542, %f8543 },    { %r1, %r2, %r3, %r4 },    { %r5, %r6 },            { %f8540, %f8541, %f8542, %f8543 }; 
	// end inline asm
	// begin inline asm
	mma.sync.aligned.m16n8k8.row.col.f32.tf32.tf32.f32    { %f8524, %f8525, %f8526, %f8527 },    { %r1, %r2, %r3, %r4 },    { %r5, %r6 },            { %f8524, %f8525, %f8526, %f8527 }; 
	// end inline asm
	// begin inline asm
	mma.sync.aligned.m16n8k8.row.col.f32.tf32.tf32.f32    { %f8532, %f8533, %f8534, %f8535 },    { %r1, %r2, %r3, %r4 },    { %r5, %r6 },            { %f8532, %f8533, %f8534, %f8535 }; 
	// end inline asm
	// begin inline asm
	mma.sync.aligned.m16n8k8.row.col.f32.tf32.tf32.f32    { %f8540, %f8541, %f8542, %f8543 },    { %r1, %r2, %r3, %r4 },    { %r5, %r6 },            { %f8540, %f8541, %f8542, %f8543 }; 
	// end inline asm
	// begin inline asm
	mma.sync.aligned.m16n8k8.row.col.f32.tf32.tf32.f32    { %f8524, %f8525, %f8526, %f8527 },    { %r1, %r2, %r3, %r4 },    { %r5, %r6 },            { %f8524, %f8525, %f8526, %f8527 }; 
	// end inline asm
	// begin inline asm
	mma.sync.aligned.m16n8k8.row.col.f32.tf32.tf32.f32    { %f8532, %f8533, %f8534, %f8535 },    { %r1, %r2, %r3, %r4 },    { %r5, %r6 },            { %f8532, %f8533, %f8534, %f8535 }; 
	// end inline asm
	// begin inline asm
	mma.sync.aligned.m16n8k8.row.col.f32.tf32.tf32.f32    { %f8540, %f8541, %f8542, %f8543 },    { %r1, %r2, %r3, %r4 },    { %r5, %r6 },            { %f8540, %f8541, %f8542, %f8543 }; 
	// end inline asm
	// begin inline asm
	mma.sync.aligned.m16n8k8.row.col.f32.tf32.tf32.f32    { %f8524, %f8525, %f8526, %f8527 },    { %r1, %r2, %r3, %r4 },    { %r5, %r6 },            { %f8524, %f8525, %f8526, %f8527 }; 
	// end inline asm
	// begin inline asm
	mma.sync.aligned.m16n8k8.row.col.f32.tf32.tf32.f32    { %f8532, %f8533, %f8534, %f8535 },    { %r1, %r2, %r3, %r4 },    { %r5, %r6 },            { %f8532, %f8533, %f8534, %f8535 }; 
	// end inline asm
	// begin inline asm
	mma.sync.aligned.m16n8k8.row.col.f32.tf32.tf32.f32    { %f8540, %f8541, %f8542, %f8543 },    { %r1, %r2, %r3, %r4 },    { %r5, %r6 },            { %f8540, %f8541, %f8542, %f8543 }; 
	// end inline asm
	// begin inline asm
	mma.sync.aligned.m16n8k8.row.col.f32.tf32.tf32.f32    { %f8524, %f8525, %f8526, %f8527 },    { %r1, %r2, %r3, %r4 },    { %r5, %r6 },            { %f8524, %f8525, %f8526, %f8527 }; 
	// end inline asm
	// begin inline asm
	mma.sync.aligned.m16n8k8.row.col.f32.tf32.tf32.f32    { %f8532, %f8533, %f8534, %f8535 },    { %r1, %r2, %r3, %r4 },    { %r5, %r6 },            { %f8532, %f8533, %f8534, %f8535 }; 
	// end inline asm
	// begin inline asm
	mma.sync.aligned.m16n8k8.row.col.f32.tf32.tf32.f32    { %f8540, %f8541, %f8542, %f8543 },    { %r1, %r2, %r3, %r4 },    { %r5, %r6 },            { %f8540, %f8541, %f8542, %f8543 }; 
	// end inline asm
	// begin inline asm
	mma.sync.aligned.m16n8k8.row.col.f32.tf32.tf32.f32    { %f8524, %f8525, %f8526, %f8527 },    { %r1, %r2, %r3, %r4 },    { %r5, %r6 },            { %f8524, %f8525, %f8526, %f8527 }; 
	// end inline asm
	// begin inline asm
	mma.sync.aligned.m16n8k8.row.col.f32.tf32.tf32.f32    { %f8532, %f8533, %f8534, %f8535 },    { %r1, %r2, %r3, %r4 },    { %r5, %r6 },            { %f8532, %f8533, %f8534, %f8535 }; 
	// end inline asm
	// begin inline asm
	mma.sync.aligned.m16n8k8.row.col.f32.tf32.tf32.f32    { %f8540, %f8541, %f8542, %f8543 },    { %r1, %r2, %r3, %r4 },    { %r5, %r6 },            { %f8540, %f8541, %f8542, %f8543 }; 
	// end inline asm
	// begin inline asm
	mma.sync.aligned.m16n8k8.row.col.f32.tf32.tf32.f32    { %f8524, %f8525, %f8526, %f8527 },    { %r1, %r2, %r3, %r4 },    { %r5, %r6 },            { %f8524, %f8525, %f8526, %f8527 }; 
	// end inline asm
	// begin inline asm
	mma.sync.aligned.m16n8k8.row.col.f32.tf32.tf32.f32    { %f8532, %f8533, %f8534, %f8535 },    { %r1, %r2, %r3, %r4 },    { %r5, %r6 },            { %f8532, %f8533, %f8534, %f8535 }; 
	// end inline asm
	// begin inline asm
	mma.sync.aligned.m16n8k8.row.col.f32.tf32.tf32.f32    { %f8540, %f8541, %f8542, %f8543 },    { %r1, %r2, %r3, %r4 },    { %r5, %r6 },            { %f8540, %f8541, %f8542, %f8543 }; 
	// end inline asm
	// begin inline asm
	mma.sync.aligned.m16n8k8.row.col.f32.tf32.tf32.f32    { %f8524, %f8525, %f8526, %f8527 },    { %r1, %r2, %r3, %r4 },    { %r5, %r6 },            { %f8524, %f8525, %f8526, %f8527 }; 
	// end inline asm
	// begin inline asm
	mma.sync.aligned.m16n8k8.row.col.f32.tf32.tf32.f32    { %f8532, %f8533, %f8534, %f8535 },    { %r1, %r2, %r3, %r4 },    { %r5, %r6 },            { %f8532, %f8533, %f8534, %f8535 }; 
	// end inline asm
	// begin inline asm
	mma.sync.aligned.m16n8k8.row.col.f32.tf32.tf32.f32    { %f8540, %f8541, %f8542, %f8543 },    { %r1, %r2, %r3, %r4 },    { %r5, %r6 },            { %f8540, %f8541, %f8542, %f8543 }; 
	// end inline asm
	// begin inline asm
	mma.sync.aligned.m16n8k8.row.col.f32.tf32.tf32.f32    { %f8524, %f8525, %f8526, %f8527 },    { %r1, %r2, %r3, %r4 },    { %r5, %r6 },            { %f8524, %f8525, %f8526, %f8527 }; 
	// end inline asm
	// begin inline asm
	mma.sync.aligned.m16n8k8.row.col.f32.tf32.tf32.f32    { %f8532, %f8533, %f8534, %f8535 },    { %r1, %r2, %r3, %r4 },    { %r5, %r6 },            { %f8532, %f8533, %f8534, %f8535 }; 
	// end inline asm
	// begin inline asm
	mma.sync.aligned.m16n8k8.row.col.f32.tf32.tf32.f32    { %f8540, %f8541, %f8542, %f8543 },    { %r1, %r2, %r3, %r4 },    { %r5, %r6 },            { %f8540, %f8541, %f8542, %f8543 }; 
	// end inline asm
	// begin inline asm
	mma.sync.aligned.m16n8k8.row.col.f32.tf32.tf32.f32    { %f8524, %f8525, %f8526, %f8527 },    { %r1, %r2, %r3, %r4 },    { %r5, %r6 },            { %f8524, %f8525, %f8526, %f8527 }; 
	// end inline asm
	// begin inline asm
	mma.sync.aligned.m16n8k8.row.col.f32.tf32.tf32.f32    { %f8532, %f8533, %f8534, %f8535 },    { %r1, %r2, %r3, %r4 },    { %r5, %r6 },            { %f8532, %f8533, %f8534, %f8535 }; 
	// end inline asm
	// begin inline asm
	mma.sync.aligned.m16n8k8.row.col.f32.tf32.tf32.f32    { %f8540, %f8541, %f8542, %f8543 },    { %r1, %r2, %r3, %r4 },    { %r5, %r6 },            { %f8540, %f8541, %f8542, %f8543 }; 
	// end inline asm
	// begin inline asm
	mma.sync.aligned.m16n8k8.row.col.f32.tf32.tf32.f32    { %f8524, %f8525, %f8526, %f8527 },    { %r1, %r2, %r3, %r4 },    { %r5, %r6 },            { %f8524, %f8525, %f8526, %f8527 }; 
	// end inline asm
	// begin inline asm
	mma.sync.aligned.m16n8k8.row.col.f32.tf32.tf32.f32    { %f8532, %f8533, %f8534, %f8535 },    { %r1, %r2, %r3, %r4 },    { %r5, %r6 },            { %f8532, %f8533, %f8534, %f8535 }; 
	// end inline asm
	// begin inline asm
	mma.sync.aligned.m16n8k8.row.col.f32.tf32.tf32.f32    { %f8540, %f8541, %f8542, %f8543 },    { %r1, %r2, %r3, %r4 },    { %r5, %r6 },            { %f8540, %f8541, %f8542, %f8543 }; 
	// end inline asm
	// begin inline asm
	mma.sync.aligned.m16n8k8.row.col.f32.tf32.tf32.f32    { %f8524, %f8525, %f8526, %f8527 },    { %r1, %r2, %r3, %r4 },    { %r5, %r6 },            { %f8524, %f8525, %f8526, %f8527 }; 
	// end inline asm
	// begin inline asm
	mma.sync.aligned.m16n8k8.row.col.f32.tf32.tf32.f32    { %f8532, %f8533, %f8534, %f8535 },    { %r1, %r2, %r3, %r4 },    { %r5, %r6 },            { %f8532, %f8533, %f8534, %f8535 }; 
	// end inline asm
	// begin inline asm
	mma.sync.aligned.m16n8k8.row.col.f32.tf32.tf32.f32    { %f8540, %f8541, %f8542, %f8543 },    { %r1, %r2, %r3, %r4 },    { %r5, %r6 },            { %f8540, %f8541, %f8542, %f8543 }; 
	// end inline asm
	// begin inline asm
	mma.sync.aligned.m16n8k8.row.col.f32.tf32.tf32.f32    { %f8524, %f8525, %f8526, %f8527 },    { %r1, %r2, %r3, %r4 },    { %r5, %r6 },            { %f8524, %f8525, %f8526, %f8527 }; 
	// end inline asm
	// begin inline asm
	mma.sync.aligned.m16n8k8.row.col.f32.tf32.tf32.f32    { %f8532, %f8533, %f8534, %f8535 },    { %r1, %r2, %r3, %r4 },    { %r5, %r6 },            { %f8532, %f8533, %f8534, %f8535 }; 
	// end inline asm
	// begin inline asm
	mma.sync.aligned.m16n8k8.row.col.f32.tf32.tf32.f32    { %f8540, %f8541, %f8542, %f8543 },    { %r1, %r2, %r3, %r4 },    { %r5, %r6 },            { %f8540, %f8541, %f8542, %f8543 }; 
	// end inline asm
	// begin inline asm
	mma.sync.aligned.m16n8k8.row.col.f32.tf32.tf32.f32    { %f8524, %f8525, %f8526, %f8527 },    { %r1, %r2, %r3, %r4 },    { %r5, %r6 },            { %f8524, %f8525, %f8526, %f8527 }; 
	// end inline asm
	// begin inline asm
	mma.sync.aligned.m16n8k8.row.col.f32.tf32.tf32.f32    { %f8532, %f8533, %f8534, %f8535 },    { %r1, %r2, %r3, %r4 },    { %r5, %r6 },            { %f8532, %f8533, %f8534, %f8535 }; 
	// end inline asm
	// begin inline asm
	mma.sync.aligned.m16n8k8.row.col.f32.tf32.tf32.f32    { %f8540, %f8541, %f8542, %f8543 },    { %r1, %r2, %r3, %r4 },    { %r5, %r6 },            { %f8540, %f8541, %f8542, %f8543 }; 
	// end inline asm
	// begin inline asm
	mma.sync.aligned.m16n8k8.row.col.f32.tf32.tf32.f32    { %f8524, %f8525, %f8526, %f8527 },    { %r1, %r2, %r3, %r4 },    { %r5, %r6 },            { %f8524, %f8525, %f8526, %f8527 }; 
	// end inline asm
	// begin inline asm
	mma.sync.aligned.m16n8k8.row.col.f32.tf32.tf32.f32    { %f8532, %f8533, %f8534, %f8535 },    { %r1, %r2, %r3, %r4 },    { %r5, %r6 },            { %f8532, %f8533, %f8534, %f8535 }; 
	// end inline asm
	// begin inline asm
	mma.sync.aligned.m16n8k8.row.col.f32.tf32.tf32.f32    { %f8540, %f8541, %f8542, %f8543 },    { %r1, %r2, %r3, %r4 },    { %r5, %r6 },            { %f8540, %f8541, %f8542, %f8543 }; 
	// end inline asm
	// begin inline asm
	mma.sync.aligned.m16n8k8.row.col.f32.tf32.tf32.f32    { %f8524, %f8525, %f8526, %f8527 },    { %r1, %r2, %r3, %r4 },    { %r5, %r6 },            { %f8524, %f8525, %f8526, %f8527 }; 
	// end inline asm
	// begin inline asm
	mma.sync.aligned.m16n8k8.row.col.f32.tf32.tf32.f32    { %f8532, %f8533, %f8534, %f8535 },    { %r1, %r2, %r3, %r4 },    { %r5, %r6 },            { %f8532, %f8533, %f8534, %f8535 }; 
	// end inline asm
	// begin inline asm
	mma.sync.aligned.m16n8k8.row.col.f32.tf32.tf32.f32    { %f8540, %f8541, %f8542, %f8543 },    { %r1, %r2, %r3, %r4 },    { %r5, %r6 },            { %f8540, %f8541, %f8542, %f8543 }; 
	// end inline asm
	// begin inline asm
	mma.sync.aligned.m16n8k8.row.col.f32.tf32.tf32.f32    { %f8524, %f8525, %f8526, %f8527 },    { %r1, %r2, %r3, %r4 },    { %r5, %r6 },            { %f8524, %f8525, %f8526, %f8527 }; 
	// end inline asm
	// begin inline asm
	mma.sync.aligned.m16n8k8.row.col.f32.tf32.tf32.f32    { %f8532, %f8533, %f8534, %f8535 },    { %r1, %r2, %r3, %r4 },    { %r5, %r6 },            { %f8532, %f8533, %f8534, %f8535 }; 
	// end inline asm
	// begin inline asm
	mma.sync.aligned.m16n8k8.row.col.f32.tf32.tf32.f32    { %f8540, %f8541, %f8542, %f8543 },    { %r1, %r2, %r3, %r4 },    { %r5, %r6 },            { %f8540, %f8541, %f8542, %f8543 }; 
	// end inline asm
	// begin inline asm
	mma.sync.aligned.m16n8k8.row.col.f32.tf32.tf32.f32    { %f8524, %f8525, %f8526, %f8527 },    { %r1, %r2, %r3, %r4 },    { %r5, %r6 },            { %f8524, %f8525, %f8526, %f8527 }; 
	// end inline asm
	// begin inline asm
	mma.sync.aligned.m16n8k8.row.col.f32.tf32.tf32.f32    { %f8532, %f8533, %f8534, %f8535 },    { %r1, %r2, %r3, %r4 },    { %r5, %r6 },            { %f8532, %f8533, %f8534, %f8535 }; 
	// end inline asm
	// begin inline asm
	mma.sync.aligned.m16n8k8.row.col.f32.tf32.tf32.f32    { %f8540, %f8541, %f8542, %f8543 },    { %r1, %r2, %r3, %r4 },    { %r5, %r6 },            { %f8540, %f8541, %f8542, %f8543 }; 
	// end inline asm
	// begin inline asm
	mma.sync.aligned.m16n8k8.row.col.f32.tf32.tf32.f32    { %f8524, %f8525, %f8526, %f8527 },    { %r1, %r2, %r3, %r4 },    { %r5, %r6 },            { %f8524, %f8525, %f8526, %f8527 }; 
	// end inline asm
	// begin inline asm
	mma.sync.aligned.m16n8k8.row.col.f32.tf32.tf32.f32    { %f8532, %f8533, %f8534, %f8535 },    { %r1, %r2, %r3, %r4 },    { %r5, %r6 },            { %f8532, %f8533, %f8534, %f8535 }; 
	// end inline asm
	// begin inline asm
	mma.sync.aligned.m16n8k8.row.col.f32.tf32.tf32.f32    { %f8540, %f8541, %f8542, %f8543 },    { %r1, %r2, %r3, %r4 },    { %r5, %r6 },            { %f8540, %f8541, %f8542, %f8543 }; 
	// end inline asm
	// begin inline asm
	mma.sync.aligned.m16n8k8.row.col.f32.tf32.tf32.f32    { %f8524, %f8525, %f8526, %f8527 },    { %r1, %r2, %r3, %r4 },    { %r5, %r6 },            { %f8524, %f8525, %f8526, %f8527 }; 
	// end inline asm
	// begin inline asm
	mma.sync.aligned.m16n8k8.row.col.f32.tf32.tf32.f32    { %f8532, %f8533, %f8534, %f8535 },    { %r1, %r2, %r3, %r4 },    { %r5, %r6 },            { %f8532, %f8533, %f8534, %f8535 }; 
	// end inline asm
	// begin inline asm
	mma.sync.aligned.m16n8k8.row.col.f32.tf32.tf32.f32    { %f8540, %f8541, %f8542, %f8543 },    { %r1, %r2, %r3, %r4 },    { %r5, %r6 },            { %f8540, %f8541, %f8542, %f8543 }; 
	// end inline asm
	// begin inline asm
	mma.sync.aligned.m16n8k8.row.col.f32.tf32.tf32.f32    { %f8524, %f8525, %f8526, %f8527 },    { %r1, %r2, %r3, %r4 },    { %r5, %r6 },            { %f8524, %f8525, %f8526, %f8527 }; 
	// end inline asm
	// begin inline asm
	mma.sync.aligned.m16n8k8.row.col.f32.tf32.tf32.f32    { %f8532, %f8533, %f8534, %f8535 },    { %r1, %r2, %r3, %r4 },    { %r5, %r6 },            { %f8532, %f8533, %f8534, %f8535 }; 
	// end inline asm
	// begin inline asm
	mma.sync.aligned.m16n8k8.row.col.f32.tf32.tf32.f32    { %f8540, %f8541, %f8542, %f8543 },    { %r1, %r2, %r3, %r4 },    { %r5, %r6 },            { %f8540, %f8541, %f8542, %f8543 }; 
	// end inline asm
	// begin inline asm
	mma.sync.aligned.m16n8k8.row.col.f32.tf32.tf32.f32    { %f8524, %f8525, %f8526, %f8527 },    { %r1, %r2, %r3, %r4 },    { %r5, %r6 },            { %f8524, %f8525, %f8526, %f8527 }; 
	// end inline asm
	// begin inline asm
	mma.sync.aligned.m16n8k8.row.col.f32.tf32.tf32.f32    { %f8532, %f8533, %f8534, %f8535 },    { %r1, %r2, %r3, %r4 },    { %r5, %r6 },            { %f8532, %f8533, %f8534, %f8535 }; 
	// end inline asm
	// begin inline asm
	mma.sync.aligned.m16n8k8.row.col.f32.tf32.tf32.f32    { %f8540, %f8541, %f8542, %f8543 },    { %r1, %r2, %r3, %r4 },    { %r5, %r6 },            { %f8540, %f8541, %f8542, %f8543 }; 
	// end inline asm
	// begin inline asm
	mma.sync.aligned.m16n8k8.row.col.f32.tf32.tf32.f32    { %f8524, %f8525, %f8526, %f8527 },    { %r1, %r2, %r3, %r4 },    { %r5, %r6 },            { %f8524, %f8525, %f8526, %f8527 }; 
	// end inline asm
	// begin inline asm
	mma.sync.aligned.m16n8k8.row.col.f32.tf32.tf32.f32    { %f8532, %f8533, %f8534, %f8535 },    { %r1, %r2, %r3, %r4 },    { %r5, %r6 },            { %f8532, %f8533, %f8534, %f8535 }; 
	// end inline asm
	// begin inline asm
	mma.sync.aligned.m16n8k8.row.col.f32.tf32.tf32.f32    { %f8540, %f8541, %f8542, %f8543 },    { %r1, %r2, %r3, %r4 },    { %r5, %r6 },            { %f8540, %f8541, %f8542, %f8543 }; 
	// end inline asm
	// begin inline asm
	mma.sync.aligned.m16n8k8.row.col.f32.tf32.tf32.f32    { %f8524, %f8525, %f8526, %f8527 },    { %r1, %r2, %r3, %r4 },    { %r5, %r6 },            { %f8524, %f8525, %f8526, %f8527 }; 
	// end inline asm
	// begin inline asm
	mma.sync.aligned.m16n8k8.row.col.f32.tf32.tf32.f32    { %f8532, %f8533, %f8534, %f8535 },    { %r1, %r2, %r3, %r4 },    { %r5, %r6 },            { %f8532, %f8533, %f8534, %f8535 }; 
	// end inline asm
	// begin inline asm
	mma.sync.aligned.m16n8k8.row.col.f32.tf32.tf32.f32    { %f8540, %f8541, %f8542, %f8543 },    { %r1, %r2, %r3, %r4 },    { %r5, %r6 },            { %f8540, %f8541, %f8542, %f8543 }; 
	// end inline asm
	// begin inline asm
	mma.sync.aligned.m16n8k8.row.col.f32.tf32.tf32.f32    { %f8524, %f8525, %f8526, %f8527 },    { %r1, %r2, %r3, %r4 },    { %r5, %r6 },            { %f8524, %f8525, %f8526, %f8527 }; 
	// end inline asm
	// begin inline asm
	mma.sync.aligned.m16n8k8.row.col.f32.tf32.tf32.f32    { %f8532, %f8533, %f8534, %f8535 },    { %r1, %r2, %r3, %r4 },    { %r5, %r6 },            { %f8532, %f8533, %f8534, %f8535 }; 
	// end inline asm
	// begin inline asm
	mma.sync.aligned.m16n8k8.row.col.f32.tf32.tf32.f32    { %f8540, %f8541, %f8542, %f8543 },    { %r1, %r2, %r3, %r4 },    { %r5, %r6 },            { %f8540, %f8541, %f8542, %f8543 }; 
	// end inline asm
	// begin inline asm
	mma.sync.aligned.m16n8k8.row.col.f32.tf32.tf32.f32    { %f8524, %f8525, %f8526, %f8527 },    { %r1, %r2, %r3, %r4 },    { %r5, %r6 },            { %f8524, %f8525, %f8526, %f8527 }; 
	// end inline asm
	// begin inline asm
	mma.sync.aligned.m16n8k8.row.col.f32.tf32.tf32.f32    { %f8532, %f8533, %f8534, %f8535 },    { %r1, %r2, %r3, %r4 },    { %r5, %r6 },            { %f8532, %f8533, %f8534, %f8535 }; 
	// end inline asm
	// begin inline asm
	mma.sync.aligned.m16n8k8.row.col.f32.tf32.tf32.f32    { %f8540, %f8541, %f8542, %f8543 },    { %r1, %r2, %r3, %r4 },    { %r5, %r6 },            { %f8540, %f8541, %f8542, %f8543 }; 
	// end inline asm
	// begin inline asm
	mma.sync.aligned.m16n8k8.row.col.f32.tf32.tf32.f32    { %f8524, %f8525, %f8526, %f8527 },    { %r1, %r2, %r3, %r4 },    { %r5, %r6 },            { %f8524, %f8525, %f8526, %f8527 }; 
	// end inline asm
	// begin inline asm
	mma.sync.aligned.m16n8k8.row.col.f32.tf32.tf32.f32    { %f8532, %f8533, %f8534, %f8535 },    { %r1, %r2, %r3, %r4 },    { %r5, %r6 },            { %f8532, %f8533, %f8534, %f8535 }; 
	// end inline asm
	// begin inline asm
	mma.sync.aligned.m16n8k8.row.col.f32.tf32.tf32.f32    { %f8540, %f8541, %f8542, %f8543 },    { %r1, %r2, %r3, %r4 },    { %r5, %r6 },            { %f8540, %f8541, %f8542, %f8543 }; 
	// end inline asm
	// begin inline asm
	mma.sync.aligned.m16n8k8.row.col.f32.tf32.tf32.f32    { %f8524, %f8525, %f8526, %f8527 },    { %r1, %r2, %r3, %r4 },    { %r5, %r6 },            { %f8524, %f8525, %f8526, %f8527 }; 
	// end inline asm
	// begin inline asm
	mma.sync.aligned.m16n8k8.row.col.f32.tf32.tf32.f32    { %f8532, %f8533, %f8534, %f8535 },    { %r1, %r2, %r3, %r4 },    { %r5, %r6 },            { %f8532, %f8533, %f8534, %f8535 }; 
	// end inline asm
	// begin inline asm
	mma.sync.aligned.m16n8k8.row.col.f32.tf32.tf32.f32    { %f8540, %f8541, %f8542, %f8543 },    { %r1, %r2, %r3, %r4 },    { %r5, %r6 },            { %f8540, %f8541, %f8542, %f8543 }; 
	// end inline asm
	// begin inline asm
	mma.sync.aligned.m16n8k8.row.col.f32.tf32.tf32.f32    { %f8524, %f8525, %f8526, %f8527 },    { %r1, %r2, %r3, %r4 },    { %r5, %r6 },            { %f8524, %f8525, %f8526, %f8527 }; 
	// end inline asm
	// begin inline asm
	mma.sync.aligned.m16n8k8.row.col.f32.tf32.tf32.f32    { %f8532, %f8533, %f8534, %f8535 },    { %r1, %r2, %r3, %r4 },    { %r5, %r6 },            { %f8532, %f8533, %f8534, %f8535 }; 
	// end inline asm
	// begin inline asm
	mma.sync.aligned.m16n8k8.row.col.f32.tf32.tf32.f32    { %f8540, %f8541, %f8542, %f8543 },    { %r1, %r2, %r3, %r4 },    { %r5, %r6 },            { %f8540, %f8541, %f8542, %f8543 }; 
	// end inline asm
	// begin inline asm
	mma.sync.aligned.m16n8k8.row.col.f32.tf32.tf32.f32    { %f8524, %f8525, %f8526, %f8527 },    { %r1, %r2, %r3, %r4 },    { %r5, %r6 },            { %f8524, %f8525, %f8526, %f8527 }; 
	// end inline asm
	// begin inline asm
	mma.sync.aligned.m16n8k8.row.col.f32.tf32.tf32.f32    { %f8532, %f8533, %f8534, %f8535 },    { %r1, %r2, %r3, %r4 },    { %r5, %r6 },            { %f8532, %f8533, %f8534, %f8535 }; 
	// end inline asm
	// begin inline asm
	mma.sync.aligned.m16n8k8.row.col.f32.tf32.tf32.f32    { %f8540, %f8541, %f8542, %f8543 },    { %r1, %r2, %r3, %r4 },    { %r5, %r6 },            { %f8540, %f8541, %f8542, %f8543 }; 
	// end inline asm
	// begin inline asm
	mma.sync.aligned.m16n8k8.row.col.f32.tf32.tf32.f32    { %f8524, %f8525, %f8526, %f8527 },    { %r1, %r2, %r3, %r4 },    { %r5, %r6 },            { %f8524, %f8525, %f8526, %f8527 }; 
	// end inline asm
	// begin inline asm
	mma.sync.aligned.m16n8k8.row.col.f32.tf32.tf32.f32    { %f8532, %f8533, %f8534, %f8535 },    { %r1, %r2, %r3, %r4 },    { %r5, %r6 },            { %f8532, %f8533, %f8534, %f8535 }; 
	// end inline asm
	// begin inline asm
	mma.sync.aligned.m16n8k8.row.col.f32.tf32.tf32.f32    { %f8540, %f8541, %f8542, %f8543 },    { %r1, %r2, %r3, %r4 },    { %r5, %r6 },            { %f8540, %f8541, %f8542, %f8543 }; 
	// end inline asm
	// begin inline asm
	mma.sync.aligned.m16n8k8.row.col.f32.tf32.tf32.f32    { %f8524, %f8525, %f8526, %f8527 },    { %r1, %r2, %r3, %r4 },    { %r5, %r6 },            { %f8524, %f8525, %f8526, %f8527 }; 
	// end inline asm
	// begin inline asm
	mma.sync.aligned.m16n8k8.row.col.f32.tf32.tf32.f32    { %f8532, %f8533, %f8534, %f8535 },    { %r1, %r2, %r3, %r4 },    { %r5, %r6 },            { %f8532, %f8533, %f8534, %f8535 }; 
	// end inline asm
	// begin inline asm
	mma.sync.aligned.m16n8k8.row.col.f32.tf32.tf32.f32    { %f8540, %f8541, %f8542, %f8543 },    { %r1, %r2, %r3, %r4 },    { %r5, %r6 },            { %f8540, %f8541, %f8542, %f8543 }; 
	// end inline asm
	// begin inline asm
	mma.sync.aligned.m16n8k8.row.col.f32.tf32.tf32.f32    { %f8524, %f8525, %f8526, %f8527 },    { %r1, %r2, %r3, %r4 },    { %r5, %r6 },            { %f8524, %f8525, %f8526, %f8527 }; 
	// end inline asm
	// begin inline asm
	mma.sync.aligned.m16n8k8.row.col.f32.tf32.tf32.f32    { %f8532, %f8533, %f8534, %f8535 },    { %r1, %r2, %r3, %r4 },    { %r5, %r6 },            { %f8532, %f8533, %f8534, %f8535 }; 
	// end inline asm
	// begin inline asm
	mma.sync.aligned.m16n8k8.row.col.f32.tf32.tf32.f32    { %f8540, %f8541, %f8542, %f8543 },    { %r1, %r2, %r3, %r4 },    { %r5, %r6 },            { %f8540, %f8541, %f8542, %f8543 }; 
	// end inline asm
	// begin inline asm
	mma.sync.aligned.m16n8k8.row.col.f32.tf32.tf32.f32    { %f8524, %f8525, %f8526, %f8527 },    { %r1, %r2, %r3, %r4 },    { %r5, %r6 },            { %f8524, %f8525, %f8526, %f8527 }; 
	// end inline asm
	// begin inline asm
	mma.sync.aligned.m16n8k8.row.col.f32.tf32.tf32.f32    { %f8532, %f8533, %f8534, %f8535 },    { %r1, %r2, %r3, %r4 },    { %r5, %r6 },            { %f8532, %f8533, %f8534, %f8535 }; 
	// end inline asm
	// begin inline asm
	mma.sync.aligned.m16n8k8.row.col.f32.tf32.tf32.f32    { %f8540, %f8541, %f8542, %f8543 },    { %r1, %r2, %r3, %r4 },    { %r5, %r6 },            { %f8540, %f8541, %f8542, %f8543 }; 
	// end inline asm
	// begin inline asm
	mma.sync.aligned.m16n8k8.row.col.f32.tf32.tf32.f32    { %f8524, %f8525, %f8526, %f8527 },    { %r1, %r2, %r3, %r4 },    { %r5, %r6 },            { %f8524, %f8525, %f8526, %f8527 }; 
	// end inline asm
	// begin inline asm
	mma.sync.aligned.m16n8k8.row.col.f32.tf32.tf32.f32    { %f8532, %f8533, %f8534, %f8535 },    { %r1, %r2, %r3, %r4 },    { %r5, %r6 },            { %f8532, %f8533, %f8534, %f8535 }; 
	// end inline asm
	// begin inline asm
	mma.sync.aligned.m16n8k8.row.col.f32.tf32.tf32.f32    { %f8540, %f8541, %f8542, %f8543 },    { %r1, %r2, %r3, %r4 },    { %r5, %r6 },            { %f8540, %f8541, %f8542, %f8543 }; 
	// end inline asm
	// begin inline asm
	mma.sync.aligned.m16n8k8.row.col.f32.tf32.tf32.f32    { %f8524, %f8525, %f8526, %f8527 },    { %r1, %r2, %r3, %r4 },    { %r5, %r6 },            { %f8524, %f8525, %f8526, %f8527 }; 
	// end inline asm
	// begin inline asm
	mma.sync.aligned.m16n8k8.row.col.f32.tf32.tf32.f32    { %f8532, %f8533, %f8534, %f8535 },    { %r1, %r2, %r3, %r4 },    { %r5, %r6 },            { %f8532, %f8533, %f8534, %f8535 }; 
	// end inline asm
	// begin inline asm
	mma.sync.aligned.m16n8k8.row.col.f32.tf32.tf32.f32    { %f8540, %f8541, %f8542, %f8543 },    { %r1, %r2, %r3, %r4 },    { %r5, %r6 },            { %f8540, %f8541, %f8542, %f8543 }; 
	// end inline asm
	// begin inline asm
	mma.sync.aligned.m16n8k8.row.col.f32.tf32.tf32.f32    { %f8524, %f8525, %f8526, %f8527 },    { %r1, %r2, %r3, %r4 },    { %r5, %r6 },            { %f8524, %f8525, %f8526, %f8527 }; 
	// end inline asm
	// begin inline asm
	mma.sync.aligned.m16n8k8.row.col.f32.tf32.tf32.f32    { %f8532, %f8533, %f8534, %f8535 },    { %r1, %r2, %r3, %r4 },    { %r5, %r6 },            { %f8532, %f8533, %f8534, %f8535 }; 
	// end inline asm
	// begin inline asm
	mma.sync.aligned.m16n8k8.row.col.f32.tf32.tf32.f32    { %f8540, %f8541, %f8542, %f8543 },    { %r1, %r2, %r3, %r4 },    { %r5, %r6 },            { %f8540, %f8541, %f8542, %f8543 }; 
	// end inline asm
	// begin inline asm
	mma.sync.aligned.m16n8k8.row.col.f32.tf32.tf32.f32    { %f8524, %f8525, %f8526, %f8527 },    { %r1, %r2, %r3, %r4 },    { %r5, %r6 },            { %f8524, %f8525, %f8526, %f8527 }; 
	// end inline asm
	// begin inline asm
	mma.sync.aligned.m16n8k8.row.col.f32.tf32.tf32.f32    { %f8532, %f8533, %f8534, %f8535 },    { %r1, %r2, %r3, %r4 },    { %r5, %r6 },            { %f8532, %f8533, %f8534, %f8535 }; 
	// end inline asm
	// begin inline asm
	mma.sync.aligned.m16n8k8.row.col.f32.tf32.tf32.f32    { %f8540, %f8541, %f8542, %f8543 },    { %r1, %r2, %r3, %r4 },    { %r5, %r6 },            { %f8540, %f8541, %f8542, %f8543 }; 
	// end inline asm
	// begin inline asm
	mma.sync.aligned.m16n8k8.row.col.f32.tf32.tf32.f32    { %f8524, %f8525, %f8526, %f8527 },    { %r1, %r2, %r3, %r4 },    { %r5, %r6 },            { %f8524, %f8525, %f8526, %f8527 }; 
	// end inline asm
	// begin inline asm
	mma.sync.aligned.m16n8k8.row.col.f32.tf32.tf32.f32    { %f8532, %f8533, %f8534, %f8535 },    { %r1, %r2, %r3, %r4 },    { %r5, %r6 },            { %f8532, %f8533, %f8534, %f8535 }; 
	// end inline asm
	// begin inline asm
	mma.sync.aligned.m16n8k8.row.col.f32.tf32.tf32.f32    { %f8540, %f8541, %f8542, %f8543 },    { %r1, %r2, %r3, %r4 },    { %r5, %r6 },            { %f8540, %f8541, %f8542, %f8543 }; 
	// end inline asm
	// begin inline asm
	mma.sync.aligned.m16n8k8.row.col.f32.tf32.tf32.f32    { %f8524, %f8525, %f8526, %f8527 },    { %r1, %r2, %r3, %r4 },    { %r5, %r6 },            { %f8524, %f8525, %f8526, %f8527 }; 
	// end inline asm
	// begin inline asm
	mma.sync.aligned.m16n8k8.row.col.f32.tf32.tf32.f32    { %f8532, %f8533, %f8534, %f8535 },    { %r1, %r2, %r3, %r4 },    { %r5, %r6 },            { %f8532, %f8533, %f8534, %f8535 }; 
	// end inline asm
	// begin inline asm
	mma.sync.aligned.m16n8k8.row.col.f32.tf32.tf32.f32    { %f8540, %f8541, %f8542, %f8543 },    { %r1, %r2, %r3, %r4 },    { %r5, %r6 },            { %f8540, %f8541, %f8542, %f8543 }; 
	// end inline asm
	// begin inline asm
	mma.sync.aligned.m16n8k8.row.col.f32.tf32.tf32.f32    { %f8524, %f8525, %f8526, %f8527 },    { %r1, %r2, %r3, %r4 },    { %r5, %r6 },            { %f8524, %f8525, %f8526, %f8527 }; 
	// end inline asm
	// begin inline asm
	mma.sync.aligned.m16n8k8.row.col.f32.tf32.tf32.f32    { %f8532, %f8533, %f8534, %f8535 },    { %r1, %r2, %r3, %r4 },    { %r5, %r6 },            { %f8532, %f8533, %f8534, %f8535 }; 
	// end inline asm
	// begin inline asm
	mma.sync.aligned.m16n8k8.row.col.f32.tf32.tf32.f32    { %f8540, %f8541, %f8542, %f8543 },    { %r1, %r2, %r3, %r4 },    { %r5, %r6 },            { %f8540, %f8541, %f8542, %f8543 }; 
	// end inline asm
	// begin inline asm
	mma.sync.aligned.m16n8k8.row.col.f32.tf32.tf32.f32    { %f8524, %f8525, %f8526, %f8527 },    { %r1, %r2, %r3, %r4 },    { %r5, %r6 },            { %f8524, %f8525, %f8526, %f8527 }; 
	// end inline asm
	// begin inline asm
	mma.sync.aligned.m16n8k8.row.col.f32.tf32.tf32.f32    { %f8532, %f8533, %f8534, %f8535 },    { %r1, %r2, %r3, %r4 },    { %r5, %r6 },            { %f8532, %f8533, %f8534, %f8535 }; 
	// end inline asm
	// begin inline asm
	mma.sync.aligned.m16n8k8.row.col.f32.tf32.tf32.f32    { %f8540, %f8541, %f8542, %f8543 },    { %r1, %r2, %r3, %r4 },    { %r5, %r6 },            { %f8540, %f8541, %f8542, %f8543 }; 
	// end inline asm
	// begin inline asm
	mma.sync.aligned.m16n8k8.row.col.f32.tf32.tf32.f32    { %f8524, %f8525, %f8526, %f8527 },    { %r1, %r2, %r3, %r4 },    { %r5, %r6 },            { %f8524, %f8525, %f8526, %f8527 }; 
	// end inline asm
	// begin inline asm
	mma.sync.aligned.m16n8k8.row.col.f32.tf32.tf32.f32    { %f8532, %f8533, %f8534, %f8535 },    { %r1, %r2, %r3, %r4 },    { %r5, %r6 },            { %f8532, %f8533, %f8534, %f8535 }; 
	// end inline asm
	// begin inline asm
	mma.sync.aligned.m16n8k8.row.col.f32.tf32.tf32.f32    { %f8540, %f8541, %f8542, %f8543 },    { %r1, %r2, %r3, %r4 },    { %r5, %r6 },            { %f8540, %f8541, %f8542, %f8543 }; 
	// end inline asm
	// begin inline asm
	mma.sync.aligned.m16n8k8.row.col.f32.tf32.tf32.f32    { %f8524, %f8525, %f8526, %f8527 },    { %r1, %r2, %r3, %r4 },    { %r5, %r6 },            { %f8524, %f8525, %f8526, %f8527 }; 
	// end inline asm
	// begin inline asm
	mma.sync.aligned.m16n8k8.row.col.f32.tf32.tf32.f32    { %f8532, %f8533, %f8534, %f8535 },    { %r1, %r2, %r3, %r4 },    { %r5, %r6 },            { %f8532, %f8533, %f8534, %f8535 }; 
	// end inline asm
	// begin inline asm
	mma.sync.aligned.m16n8k8.row.col.f32.tf32.tf32.f32    { %f8540, %f8541, %f8542, %f8543 },    { %r1, %r2, %r3, %r4 },    { %r5, %r6 },            { %f8540, %f8541, %f8542, %f8543 }; 
	// end inline asm
	// begin inline asm
	mma.sync.aligned.m16n8k8.row.col.f32.tf32.tf32.f32    { %f8524, %f8525, %f8526, %f8527 },    { %r1, %r2, %r3, %r4 },    { %r5, %r6 },            { %f8524, %f8525, %f8526, %f8527 }; 
	// end inline asm
	// begin inline asm
	mma.sync.aligned.m16n8k8.row.col.f32.tf32.tf32.f32    { %f8532, %f8533, %f8534, %f8535 },    { %r1, %r2, %r3, %r4 },    { %r5, %r6 },            { %f8532, %f8533, %f8534, %f8535 }; 
	// end inline asm
	// begin inline asm
	mma.sync.aligned.m16n8k8.row.col.f32.tf32.tf32.f32    { %f8540, %f8541, %f8542, %f8543 },    { %r1, %r2, %r3, %r4 },    { %r5, %r6 },            { %f8540, %f8541, %f8542, %f8543 }; 
	// end inline asm
	// begin inline asm
	mma.sync.aligned.m16n8k8.row.col.f32.tf32.tf32.f32    { %f8524, %f8525, %f8526, %f8527 },    { %r1, %r2, %r3, %r4 },    { %r5, %r6 },            { %f8524, %f8525, %f8526, %f8527 }; 
	// end inline asm
	// begin inline asm
	mma.sync.aligned.m16n8k8.row.col.f32.tf32.tf32.f32    { %f8532, %f8533, %f8534, %f8535 },    { %r1, %r2, %r3, %r4 },    { %r5, %r6 },            { %f8532, %f8533, %f8534, %f8535 }; 
	// end inline asm
	// begin inline asm
	mma.sync.aligned.m16n8k8.row.col.f32.tf32.tf32.f32    { %f8540, %f8541, %f8542, %f8543 },    { %r1, %r2, %r3, %r4 },    { %r5, %r6 },            { %f8540, %f8541, %f8542, %f8543 }; 
	// end inline asm
	// begin inline asm
	mma.sync.aligned.m16n8k8.row.col.f32.tf32.tf32.f32    { %f8524, %f8525, %f8526, %f8527 },    { %r1, %r2, %r3, %r4 },    { %r5, %r6 },            { %f8524, %f8525, %f8526, %f8527 }; 
	// end inline asm
	// begin inline asm
	mma.sync.aligned.m16n8k8.row.col.f32.tf32.tf32.f32    { %f8532, %f8533, %f8534, %f8535 },    { %r1, %r2, %r3, %r4 },    { %r5, %r6 },            { %f8532, %f8533, %f8534, %f8535 }; 
	// end inline asm
	// begin inline asm
	mma.sync.aligned.m16n8k8.row.col.f32.tf32.tf32.f32    { %f8540, %f8541, %f8542, %f8543 },    { %r1, %r2, %r3, %r4 },    { %r5, %r6 },            { %f8540, %f8541, %f8542, %f8543 }; 
	// end inline asm
	// begin inline asm
	mma.sync.aligned.m16n8k8.row.col.f32.tf32.tf32.f32    { %f8524, %f8525, %f8526, %f8527 },    { %r1, %r2, %r3, %r4 },    { %r5, %r6 },            { %f8524, %f8525, %f8526, %f8527 }; 
	// end inline asm
	// begin inline asm
	mma.sync.aligned.m16n8k8.row.col.f32.tf32.tf32.f32    { %f8532, %f8533, %f8534, %f8535 },    { %r1, %r2, %r3, %r4 },    { %r5, %r6 },            { %f8532, %f8533, %f8534, %f8535 }; 
	// end inline asm
	// begin inline asm
	mma.sync.aligned.m16n8k8.row.col.f32.tf32.tf32.f32    { %f8540, %f8541, %f8542, %f8543 },    { %r1, %r2, %r3, %r4 },    { %r5, %r6 },            { %f8540, %f8541, %f8542, %f8543 }; 
	// end inline asm
	// begin inline asm
	mma.sync.aligned.m16n8k8.row.col.f32.tf32.tf32.f32    { %f8524, %f8525, %f8526, %f8527 },    { %r1, %r2, %r3, %r4 },    { %r5, %r6 },            { %f8524, %f8525, %f8526, %f8527 }; 
	// end inline asm
	// begin inline asm
	mma.sync.aligned.m16n8k8.row.col.f32.tf32.tf32.f32    { %f8532, %f8533, %f8534, %f8535 },    { %r1, %r2, %r3, %r4 },    { %r5, %r6 },            { %f8532, %f8533, %f8534, %f8535 }; 
	// end inline asm
	// begin inline asm
	mma.sync.aligned.m16n8k8.row.col.f32.tf32.tf32.f32    { %f8540, %f8541, %f8542, %f8543 },    { %r1, %r2, %r3, %r4 },    { %r5, %r6 },            { %f8540, %f8541, %f8542, %f8543 }; 
	// end inline asm
	// begin inline asm
	mma.sync.aligned.m16n8k8.row.col.f32.tf32.tf32.f32    { %f8524, %f8525, %f8526, %f8527 },    { %r1, %r2, %r3, %r4 },    { %r5, %r6 },            { %f8524, %f8525, %f8526, %f8527 }; 
	// end inline asm
	// begin inline asm
	mma.sync.aligned.m16n8k8.row.col.f32.tf32.tf32.f32    { %f8532, %f8533, %f8534, %f8535 },    { %r1, %r2, %r3, %r4 },    { %r5, %r6 },            { %f8532, %f8533, %f8534, %f8535 }; 
	// end inline asm
	// begin inline asm
	mma.sync.aligned.m16n8k8.row.col.f32.tf32.tf32.f32    { %f8540, %f8541, %f8542, %f8543 },    { %r1, %r2, %r3, %r4 },    { %r5, %r6 },            { %f8540, %f8541, %f8542, %f8543 }; 
	// end inline asm
	// begin inline asm
	mma.sync.aligned.m16n8k8.row.col.f32.tf32.tf32.f32    { %f8524, %f8525, %f8526, %f8527 },    { %r1, %r2, %r3, %r4 },    { %r5, %r6 },            { %f8524, %f8525, %f8526, %f8527 }; 
	// end inline asm
	// begin inline asm
	mma.sync.aligned.m16n8k8.row.col.f32.tf32.tf32.f32    { %f8532, %f8533, %f8534, %f8535 },    { %r1, %r2, %r3, %r4 },    { %r5, %r6 },            { %f8532, %f8533, %f8534, %f8535 }; 
	// end inline asm
	// begin inline asm
	mma.sync.aligned.m16n8k8.row.col.f32.tf32.tf32.f32    { %f8540, %f8541, %f8542, %f8543 },    { %r1, %r2, %r3, %r4 },    { %r5, %r6 },            { %f8540, %f8541, %f8542, %f8543 }; 
	// end inline asm
	// begin inline asm
	mma.sync.aligned.m16n8k8.row.col.f32.tf32.tf32.f32    { %f8524, %f8525, %f8526, %f8527 },    { %r1, %r2, %r3, %r4 },    { %r5, %r6 },            { %f8524, %f8525, %f8526, %f8527 }; 
	// end inline asm
	// begin inline asm
	mma.sync.aligned.m16n8k8.row.col.f32.tf32.tf32.f32    { %f8532, %f8533, %f8534, %f8535 },    { %r1, %r2, %r3, %r4 },    { %r5, %r6 },            { %f8532, %f8533, %f8534, %f8535 }; 
	// end inline asm
	// begin inline asm
	mma.sync.aligned.m16n8k8.row.col.f32.tf32.tf32.f32    { %f8540, %f8541, %f8542, %f8543 },    { %r1, %r2, %r3, %r4 },    { %r5, %r6 },            { %f8540, %f8541, %f8542, %f8543 }; 
	// end inline asm
	// begin inline asm
	mma.sync.aligned.m16n8k8.row.col.f32.tf32.tf32.f32    { %f8524, %f8525, %f8526, %f8527 },    { %r1, %r2, %r3, %r4 },    { %r5, %r6 },            { %f8524, %f8525, %f8526, %f8527 }; 
	// end inline asm
	// begin inline asm
	mma.sync.aligned.m16n8k8.row.col.f32.tf32.tf32.f32    { %f8532, %f8533, %f8534, %f8535 },    { %r1, %r2, %r3, %r4 },    { %r5, %r6 },            { %f8532, %f8533, %f8534, %f8535 }; 
	// end inline asm
	// begin inline asm
	mma.sync.aligned.m16n8k8.row.col.f32.tf32.tf32.f32    { %f8540, %f8541, %f8542, %f8543 },    { %r1, %r2, %r3, %r4 },    { %r5, %r6 },            { %f8540, %f8541, %f8542, %f8543 }; 
	// end inline asm
	// begin inline asm
	mma.sync.aligned.m16n8k8.row.col.f32.tf32.tf32.f32    { %f8524, %f8525, %f8526, %f8527 },    { %r1, %r2, %r3, %r4 },    { %r5, %r6 },            { %f8524, %f8525, %f8526, %f8527 }; 
	// end inline asm
	// begin inline asm
	mma.sync.aligned.m16n8k8.row.col.f32.tf32.tf32.f32    { %f8532, %f8533, %f8534, %f8535 },    { %r1, %r2, %r3, %r4 },    { %r5, %r6 },            { %f8532, %f8533, %f8534, %f8535 }; 
	// end inline asm
	// begin inline asm
	mma.sync.aligned.m16n8k8.row.col.f32.tf32.tf32.f32    { %f8540, %f8541, %f8542, %f8543 },    { %r1, %r2, %r3, %r4 },    { %r5, %r6 },            { %f8540, %f8541, %f8542, %f8543 }; 
	// end inline asm
	// begin inline asm
	mma.sync.aligned.m16n8k8.row.col.f32.tf32.tf32.f32    { %f8524, %f8525, %f8526, %f8527 },    { %r1, %r2, %r3, %r4 },    { %r5, %r6 },            { %f8524, %f8525, %f8526, %f8527 }; 
	// end inline asm
	// begin inline asm
	mma.sync.aligned.m16n8k8.row.col.f32.tf32.tf32.f32    { %f8532, %f8533, %f8534, %f8535 },    { %r1, %r2, %r3, %r4 },    { %r5, %r6 },            { %f8532, %f8533, %f8534, %f8535 }; 
	// end inline asm
	// begin inline asm
	mma.sync.aligned.m16n8k8.row.col.f32.tf32.tf32.f32    { %f8540, %f8541, %f8542, %f8543 },    { %r1, %r2, %r3, %r4 },    { %r5, %r6 },            { %f8540, %f8541, %f8542, %f8543 }; 
	// end inline asm
	// begin inline asm
	mma.sync.aligned.m16n8k8.row.col.f32.tf32.tf32.f32    { %f8524, %f8525, %f8526, %f8527 },    { %r1, %r2, %r3, %r4 },    { %r5, %r6 },            { %f8524, %f8525, %f8526, %f8527 }; 
	// end inline asm
	// begin inline asm
	mma.sync.aligned.m16n8k8.row.col.f32.tf32.tf32.f32    { %f8532, %f8533, %f8534, %f8535 },    { %r1, %r2, %r3, %r4 },    { %r5, %r6 },            { %f8532, %f8533, %f8534, %f8535 }; 
	// end inline asm
	// begin inline asm
	mma.sync.aligned.m16n8k8.row.col.f32.tf32.tf32.f32    { %f8540, %f8541, %f8542, %f8543 },    { %r1, %r2, %r3, %r4 },    { %r5, %r6 },            { %f8540, %f8541, %f8542, %f8543 }; 
	// end inline asm
	// begin inline asm
	mma.sync.aligned.m16n8k8.row.col.f32.tf32.tf32.f32    { %f8524, %f8525, %f8526, %f8527 },    { %r1, %r2, %r3, %r4 },    { %r5, %r6 },            { %f8524, %f8525, %f8526, %f8527 }; 
	// end inline asm
	// begin inline asm
	mma.sync.aligned.m16n8k8.row.col.f32.tf32.tf32.f32    { %f8532, %f8533, %f8534, %f8535 },    { %r1, %r2, %r3, %r4 },    { %r5, %r6 },            { %f8532, %f8533, %f8534, %f8535 }; 
	// end inline asm
	// begin inline asm
	mma.sync.aligned.m16n8k8.row.col.f32.tf32.tf32.f32    { %f8540, %f8541, %f8542, %f8543 },    { %r1, %r2, %r3, %r4 },    { %r5, %r6 },            { %f8540, %f8541, %f8542, %f8543 }; 
	// end inline asm
	// begin inline asm
	mma.sync.aligned.m16n8k8.row.col.f32.tf32.tf32.f32    { %f8524, %f8525, %f8526, %f8527 },    { %r1, %r2, %r3, %r4 },    { %r5, %r6 },            { %f8524, %f8525, %f8526, %f8527 }; 
	// end inline asm
	// begin inline asm
	mma.sync.aligned.m16n8k8.row.col.f32.tf32.tf32.f32    { %f8532, %f8533, %f8534, %f8535 },    { %r1, %r2, %r3, %r4 },    { %r5, %r6 },            { %f8532, %f8533, %f8534, %f8535 }; 
	// end inline asm
	// begin inline asm
	mma.sync.aligned.m16n8k8.row.col.f32.tf32.tf32.f32    { %f8540, %f8541, %f8542, %f8543 },    { %r1, %r2, %r3, %r4 },    { %r5, %r6 },            { %f8540, %f8541, %f8542, %f8543 }; 
	// end inline asm
	// begin inline asm
	mma.sync.aligned.m16n8k8.row.col.f32.tf32.tf32.f32    { %f8524, %f8525, %f8526, %f8527 },    { %r1, %r2, %r3, %r4 },    { %r5, %r6 },            { %f8524, %f8525, %f8526, %f8527 }; 
	// end inline asm
	// begin inline asm
	mma.sync.aligned.m16n8k8.row.col.f32.tf32.tf32.f32    { %f8532, %f8533, %f8534, %f8535 },    { %r1, %r2, %r3, %r4 },    { %r5, %r6 },            { %f8532, %f8533, %f8534, %f8535 }; 
	// end inline asm
	// begin inline asm
	mma.sync.aligned.m16n8k8.row.col.f32.tf32.tf32.f32    { %f8540, %f8541, %f8542, %f8543 },    { %r1, %r2, %r3, %r4 },    { %r5, %r6 },            { %f8540, %f8541, %f8542, %f8543 }; 
	// end inline asm
	// begin inline asm
	mma.sync.aligned.m16n8k8.row.col.f32.tf32.tf32.f32    { %f8524, %f8525, %f8526, %f8527 },    { %r1, %r2, %r3, %r4 },    { %r5, %r6 },            { %f8524, %f8525, %f8526, %f8527 }; 
	// end inline asm
	// begin inline asm
	mma.sync.aligned.m16n8k8.row.col.f32.tf32.tf32.f32    { %f8532, %f8533, %f8534, %f8535 },    { %r1, %r2, %r3, %r4 },    { %r5, %r6 },            { %f8532, %f8533, %f8534, %f8535 }; 
	// end inline asm
	// begin inline asm
	mma.sync.aligned.m16n8k8.row.col.f32.tf32.tf32.f32    { %f8540, %f8541, %f8542, %f8543 },    { %r1, %r2, %r3, %r4 },    { %r5, %r6 },            { %f8540, %f8541, %f8542, %f8543 }; 
	// end inline asm
	// begin inline asm
	mma.sync.aligned.m16n8k8.row.col.f32.tf32.tf32.f32    { %f8524, %f8525, %f8526, %f8527 },    { %r1, %r2, %r3, %r4 },    { %r5, %r6 },            { %f8524, %f8525, %f8526, %f8527 }; 
	// end inline asm
	// begin inline asm
	mma.sync.aligned.m16n8k8.row.col.f32.tf32.tf32.f32    { %f8532, %f8533, %f8534, %f8535 },    { %r1, %r2, %r3, %r4 },    { %r5, %r6 },            { %f8532, %f8533, %f8534, %f8535 }; 
	// end inline asm
	// begin inline asm
	mma.sync.aligned.m16n8k8.row.col.f32.tf32.tf32.f32    { %f8540, %f8541, %f8542, %f8543 },    { %r1, %r2, %r3, %r4 },    { %r5, %r6 },            { %f8540, %f8541, %f8542, %f8543 }; 
	// end inline asm
	// begin inline asm
	mma.sync.aligned.m16n8k8.row.col.f32.tf32.tf32.f32    { %f8524, %f8525, %f8526, %f8527 },    { %r1, %r2, %r3, %r4 },    { %r5, %r6 },            { %f8524, %f8525, %f8526, %f8527 }; 
	// end inline asm
	// begin inline asm
	mma.sync.aligned.m16n8k8.row.col.f32.tf32.tf32.f32    { %f8532, %f8533, %f8534, %f8535 },    { %r1, %r2, %r3, %r4 },    { %r5, %r6 },            { %f8532, %f8533, %f8534, %f8535 }; 
	// end inline asm
	// begin inline asm
	mma.sync.aligned.m16n8k8.row.col.f32.tf32.tf32.f32    { %f8540, %f8541, %f8542, %f8543 },    { %r1, %r2, %r3, %r4 },    { %r5, %r6 },            { %f8540, %f8541, %f8542, %f8543 }; 
	// end inline asm
	// begin inline asm
	mma.sync.aligned.m16n8k8.row.col.f32.tf32.tf32.f32    { %f8524, %f8525, %f8526, %f8527 },    { %r1, %r2, %r3, %r4 },    { %r5, %r6 },            { %f8524, %f8525, %f8526, %f8527 }; 
	// end inline asm
	// begin inline asm
	mma.sync.aligned.m16n8k8.row.col.f32.tf32.tf32.f32    { %f8532, %f8533, %f8534, %f8535 },    { %r1, %r2, %r3, %r4 },    { %r5, %r6 },            { %f8532, %f8533, %f8534, %f8535 }; 
	// end inline asm
	// begin inline asm
	mma.sync.aligned.m16n8k8.row.col.f32.tf32.tf32.f32    { %f8540, %f8541, %f8542, %f8543 },    { %r1, %r2, %r3, %r4 },    { %r5, %r6 },            { %f8540, %f8541, %f8542, %f8543 }; 
	// end inline asm
	// begin inline asm
	mma.sync.aligned.m16n8k8.row.col.f32.tf32.tf32.f32    { %f8524, %f8525, %f8526, %f8527 },    { %r1, %r2, %r3, %r4 },    { %r5, %r6 },            { %f8524, %f8525, %f8526, %f8527 }; 
	// end inline asm
	// begin inline asm
	mma.sync.aligned.m16n8k8.row.col.f32.tf32.tf32.f32    { %f8532, %f8533, %f8534, %f8535 },    { %r1, %r2, %r3, %r4 },    { %r5, %r6 },            { %f8532, %f8533, %f8534, %f8535 }; 
	// end inline asm
	// begin inline asm
	mma.sync.aligned.m16n8k8.row.col.f32.tf32.tf32.f32    { %f8540, %f8541, %f8542, %f8543 },    { %r1, %r2, %r3, %r4 },    { %r5, %r6 },            { %f8540, %f8541, %f8542, %f8543 }; 
	// end inline asm
	// begin inline asm
	mma.sync.aligned.m16n8k8.row.col.f32.tf32.tf32.f32    { %f8524, %f8525, %f8526, %f8527 },    { %r1, %r2, %r3, %r4 },    { %r5, %r6 },            { %f8524, %f8525, %f8526, %f8527 }; 
	// end inline asm
	// begin inline asm
	mma.sync.aligned.m16n8k8.row.col.f32.tf32.tf32.f32    { %f8532, %f8533, %f8534, %f8535 },    { %r1, %r2, %r3, %r4 },    { %r5, %r6 },            { %f8532, %f8533, %f8534, %f8535 }; 
	// end inline asm
	// begin inline asm
	mma.sync.aligned.m16n8k8.row.col.f32.tf32.tf32.f32    { %f8540, %f8541, %f8542, %f8543 },    { %r1, %r2, %r3, %r4 },    { %r5, %r6 },            { %f8540, %f8541, %f8542, %f8543 }; 
	// end inline asm
	// begin inline asm
	mma.sync.aligned.m16n8k8.row.col.f32.tf32.tf32.f32    { %f8524, %f8525, %f8526, %f8527 },    { %r1, %r2, %r3, %r4 },    { %r5, %r6 },            { %f8524, %f8525, %f8526, %f8527 }; 
	// end inline asm
	// begin inline asm
	mma.sync.aligned.m16n8k8.row.col.f32.tf32.tf32.f32    { %f8532, %f8533, %f8534, %f8535 },    { %r1, %r2, %r3, %r4 },    { %r5, %r6 },            { %f8532, %f8533, %f8534, %f8535 }; 
	// end inline asm
	// begin inline asm
	mma.sync.aligned.m16n8k8.row.col.f32.tf32.tf32.f32    { %f8540, %f8541, %f8542, %f8543 },    { %r1, %r2, %r3, %r4 },    { %r5, %r6 },            { %f8540, %f8541, %f8542, %f8543 }; 
	// end inline asm
	// begin inline asm
	mma.sync.aligned.m16n8k8.row.col.f32.tf32.tf32.f32    { %f8524, %f8525, %f8526, %f8527 },    { %r1, %r2, %r3, %r4 },    { %r5, %r6 },            { %f8524, %f8525, %f8526, %f8527 }; 
	// end inline asm
	// begin inline asm
	mma.sync.aligned.m16n8k8.row.col.f32.tf32.tf32.f32    { %f8532, %f8533, %f8534, %f8535 },    { %r1, %r2, %r3, %r4 },    { %r5, %r6 },            { %f8532, %f8533, %f8534, %f8535 }; 
	// end inline asm
	// begin inline asm
	mma.sync.aligned.m16n8k8.row.col.f32.tf32.tf32.f32    { %f8540, %f8541, %f8542, %f8543 },    { %r1, %r2, %r3, %r4 },    { %r5, %r6 },            { %f8540, %f8541, %f8542, %f8543 }; 
	// end inline asm
	// begin inline asm
	mma.sync.aligned.m16n8k8.row.col.f32.tf32.tf32.f32    { %f8524, %f8525, %f8526, %f8527 },    { %r1, %r2, %r3, %r4 },    { %r5, %r6 },            { %f8524, %f8525, %f8526, %f8527 }; 
	// end inline asm
	// begin inline asm
	mma.sync.aligned.m16n8k8.row.col.f32.tf32.tf32.f32    { %f8532, %f8533, %f8534, %f8535 },    { %r1, %r2, %r3, %r4 },    { %r5, %r6 },            { %f8532, %f8533, %f8534, %f8535 }; 
	// end inline asm
	// begin inline asm
	mma.sync.aligned.m16n8k8.row.col.f32.tf32.tf32.f32    { %f8540, %f8541, %f8542, %f8543 },    { %r1, %r2, %r3, %r4 },    { %r5, %r6 },            { %f8540, %f8541, %f8542, %f8543 }; 
	// end inline asm
	// begin inline asm
	mma.sync.aligned.m16n8k8.row.col.f32.tf32.tf32.f32    { %f8524, %f8525, %f8526, %f8527 },    { %r1, %r2, %r3, %r4 },    { %r5, %r6 },            { %f8524, %f8525, %f8526, %f8527 }; 
	// end inline asm
	// begin inline asm
	mma.sync.aligned.m16n8k8.row.col.f32.tf32.tf32.f32    { %f8532, %f8533, %f8534, %f8535 },    { %r1, %r2, %r3, %r4 },    { %r5, %r6 },            { %f8532, %f8533, %f8534, %f8535 }; 
	// end inline asm
	// begin inline asm
	mma.sync.aligned.m16n8k8.row.col.f32.tf32.tf32.f32    { %f8540, %f8541, %f8542, %f8543 },    { %r1, %r2, %r3, %r4 },    { %r5, %r6 },            { %f8540, %f8541, %f8542, %f8543 }; 
	// end inline asm
	// begin inline asm
	mma.sync.aligned.m16n8k8.row.col.f32.tf32.tf32.f32    { %f8524, %f8525, %f8526, %f8527 },    { %r1, %r2, %r3, %r4 },    { %r5, %r6 },            { %f8524, %f8525, %f8526, %f8527 }; 
	// end inline asm
	// begin inline asm
	mma.sync.aligned.m16n8k8.row.col.f32.tf32.tf32.f32    { %f8532, %f8533, %f8534, %f8535 },    { %r1, %r2, %r3, %r4 },    { %r5, %r6 },            { %f8532, %f8533, %f8534, %f8535 }; 
	// end inline asm
	// begin inline asm
	mma.sync.aligned.m16n8k8.row.col.f32.tf32.tf32.f32    { %f8540, %f8541, %f8542, %f8543 },    { %r1, %r2, %r3, %r4 },    { %r5, %r6 },            { %f8540, %f8541, %f8542, %f8543 }; 
	// end inline asm
	// begin inline asm
	mma.sync.aligned.m16n8k8.row.col.f32.tf32.tf32.f32    { %f8524, %f8525, %f8526, %f8527 },    { %r1, %r2, %r3, %r4 },    { %r5, %r6 },            { %f8524, %f8525, %f8526, %f8527 }; 
	// end inline asm
	// begin inline asm
	mma.sync.aligned.m16n8k8.row.col.f32.tf32.tf32.f32    { %f8532, %f8533, %f8534, %f8535 },    { %r1, %r2, %r3, %r4 },    { %r5, %r6 },            { %f8532, %f8533, %f8534, %f8535 }; 
	// end inline asm
	// begin inline asm
	mma.sync.aligned.m16n8k8.row.col.f32.tf32.tf32.f32    { %f8540, %f8541, %f8542, %f8543 },    { %r1, %r2, %r3, %r4 },    { %r5, %r6 },            { %f8540, %f8541, %f8542, %f8543 }; 
	// end inline asm
	// begin inline asm
	mma.sync.aligned.m16n8k8.row.col.f32.tf32.tf32.f32    { %f8524, %f8525, %f8526, %f8527 },    { %r1, %r2, %r3, %r4 },    { %r5, %r6 },            { %f8524, %f8525, %f8526, %f8527 }; 
	// end inline asm
	// begin inline asm
	mma.sync.aligned.m16n8k8.row.col.f32.tf32.tf32.f32    { %f8532, %f8533, %f8534, %f8535 },    { %r1, %r2, %r3, %r4 },    { %r5, %r6 },            { %f8532, %f8533, %f8534, %f8535 }; 
	// end inline asm
	// begin inline asm
	mma.sync.aligned.m16n8k8.row.col.f32.tf32.tf32.f32    { %f8540, %f8541, %f8542, %f8543 },    { %r1, %r2, %r3, %r4 },    { %r5, %r6 },            { %f8540, %f8541, %f8542, %f8543 }; 
	// end inline asm
	// begin inline asm
	mma.sync.aligned.m16n8k8.row.col.f32.tf32.tf32.f32    { %f8524, %f8525, %f8526, %f8527 },    { %r1, %r2, %r3, %r4 },    { %r5, %r6 },            { %f8524, %f8525, %f8526, %f8527 }; 
	// end inline asm
	// begin inline asm
	mma.sync.aligned.m16n8k8.row.col.f32.tf32.tf32.f32    { %f8532, %f8533, %f8534, %f8535 },    { %r1, %r2, %r3, %r4 },    { %r5, %r6 },            { %f8532, %f8533, %f8534, %f8535 }; 
	// end inline asm
	// begin inline asm
	mma.sync.aligned.m16n8k8.row.col.f32.tf32.tf32.f32    { %f8540, %f8541, %f8542, %f8543 },    { %r1, %r2, %r3, %r4 },    { %r5, %r6 },            { %f8540, %f8541, %f8542, %f8543 }; 
	// end inline asm
	// begin inline asm
	mma.sync.aligned.m16n8k8.row.col.f32.tf32.tf32.f32    { %f8524, %f8525, %f8526, %f8527 },    { %r1, %r2, %r3, %r4 },    { %r5, %r6 },            { %f8524, %f8525, %f8526, %f8527 }; 
	// end inline asm
	// begin inline asm
	mma.sync.aligned.m16n8k8.row.col.f32.tf32.tf32.f32    { %f8532, %f8533, %f8534, %f8535 },    { %r1, %r2, %r3, %r4 },    { %r5, %r6 },            { %f8532, %f8533, %f8534, %f8535 }; 
	// end inline asm
	// begin inline asm
	mma.sync.aligned.m16n8k8.row.col.f32.tf32.tf32.f32    { %f8540, %f8541, %f8542, %f8543 },    { %r1, %r2, %r3, %r4 },    { %r5, %r6 },            { %f8540, %f8541, %f8542, %f8543 }; 
	// end inline asm
	// begin inline asm
	mma.sync.aligned.m16n8k8.row.col.f32.tf32.tf32.f32    { %f8524, %f8525, %f8526, %f8527 },    { %r1, %r2, %r3, %r4 },    { %r5, %r6 },            { %f8524, %f8525, %f8526, %f8527 }; 
	// end inline asm
	// begin inline asm
	mma.sync.aligned.m16n8k8.row.col.f32.tf32.tf32.f32    { %f8532, %f8533, %f8534, %f8535 },    { %r1, %r2, %r3, %r4 },    { %r5, %r6 },            { %f8532, %f8533, %f8534, %f8535 }; 
	// end inline asm
	// begin inline asm
	mma.sync.aligned.m16n8k8.row.col.f32.tf32.tf32.f32    { %f8540, %f8541, %f8542, %f8543 },    { %r1, %r2, %r3, %r4 },    { %r5, %r6 },            { %f8540, %f8541, %f8542, %f8543 }; 
	// end inline asm
	// begin inline asm
	mma.sync.aligned.m16n8k8.row.col.f32.tf32.tf32.f32    { %f8524, %f8525, %f8526, %f8527 },    { %r1, %r2, %r3, %r4 },    { %r5, %r6 },            { %f8524, %f8525, %f8526, %f8527 }; 
	// end inline asm
	// begin inline asm
	mma.sync.aligned.m16n8k8.row.col.f32.tf32.tf32.f32    { %f8532, %f8533, %f8534, %f8535 },    { %r1, %r2, %r3, %r4 },    { %r5, %r6 },            { %f8532, %f8533, %f8534, %f8535 }; 
	// end inline asm
	// begin inline asm
	mma.sync.aligned.m16n8k8.row.col.f32.tf32.tf32.f32    { %f8540, %f8541, %f8542, %f8543 },    { %r1, %r2, %r3, %r4 },    { %r5, %r6 },            { %f8540, %f8541, %f8542, %f8543 }; 
	// end inline asm
	// begin inline asm
	mma.sync.aligned.m16n8k8.row.col.f32.tf32.tf32.f32    { %f8524, %f8525, %f8526, %f8527 },    { %r1, %r2, %r3, %r4 },    { %r5, %r6 },            { %f8524, %f8525, %f8526, %f8527 }; 
	// end inline asm
	// begin inline asm
	mma.sync.aligned.m16n8k8.row.col.f32.tf32.tf32.f32    { %f8532, %f8533, %f8534, %f8535 },    { %r1, %r2, %r3, %r4 },    { %r5, %r6 },            { %f8532, %f8533, %f8534, %f8535 }; 
	// end inline asm
	// begin inline asm
	mma.sync.aligned.m16n8k8.row.col.f32.tf32.tf32.f32    { %f8540, %f8541, %f8542, %f8543 },    { %r1, %r2, %r3, %r4 },    { %r5, %r6 },            { %f8540, %f8541, %f8542, %f8543 }; 
	// end inline asm
	// begin inline asm
	mma.sync.aligned.m16n8k8.row.col.f32.tf32.tf32.f32    { %f8524, %f8525, %f8526, %f8527 },    { %r1, %r2, %r3, %r4 },    { %r5, %r6 },            { %f8524, %f8525, %f8526, %f8527 }; 
	// end inline asm
	// begin inline asm
	mma.sync.aligned.m16n8k8.row.col.f32.tf32.tf32.f32    { %f8532, %f8533, %f8534, %f8535 },    { %r1, %r2, %r3, %r4 },    { %r5, %r6 },            { %f8532, %f8533, %f8534, %f8535 }; 
	// end inline asm
	// begin inline asm
	mma.sync.aligned.m16n8k8.row.col.f32.tf32.tf32.f32    { %f8540, %f8541, %f8542, %f8543 },    { %r1, %r2, %r3, %r4 },    { %r5, %r6 },            { %f8540, %f8541, %f8542, %f8543 }; 
	// end inline asm
	// begin inline asm
	mma.sync.aligned.m16n8k8.row.col.f32.tf32.tf32.f32    { %f8524, %f8525, %f8526, %f8527 },    { %r1, %r2, %r3, %r4 },    { %r5, %r6 },            { %f8524, %f8525, %f8526, %f8527 }; 
	// end inline asm
	// begin inline asm
	mma.sync.aligned.m16n8k8.row.col.f32.tf32.tf32.f32    { %f8532, %f8533, %f8534, %f8535 },    { %r1, %r2, %r3, %r4 },    { %r5, %r6 },            { %f8532, %f8533, %f8534, %f8535 }; 
	// end inline asm
	// begin inline asm
	mma.sync.aligned.m16n8k8.row.col.f32.tf32.tf32.f32    { %f8540, %f8541, %f8542, %f8543 },    { %r1, %r2, %r3, %r4 },    { %r5, %r6 },            { %f8540, %f8541, %f8542, %f8543 }; 
	// end inline asm
	// begin inline asm
	mma.sync.aligned.m16n8k8.row.col.f32.tf32.tf32.f32    { %f8524, %f8525, %f8526, %f8527 },    { %r1, %r2, %r3, %r4 },    { %r5, %r6 },            { %f8524, %f8525, %f8526, %f8527 }; 
	// end inline asm
	// begin inline asm
	mma.sync.aligned.m16n8k8.row.col.f32.tf32.tf32.f32    { %f8532, %f8533, %f8534, %f8535 },    { %r1, %r2, %r3, %r4 },    { %r5, %r6 },            { %f8532, %f8533, %f8534, %f8535 }; 
	// end inline asm
	// begin inline asm
	mma.sync.aligned.m16n8k8.row.col.f32.tf32.tf32.f32    { %f8540, %f8541, %f8542, %f8543 },    { %r1, %r2, %r3, %r4 },    { %r5, %r6 },            { %f8540, %f8541, %f8542, %f8543 }; 
	// end inline asm
	// begin inline asm
	mma.sync.aligned.m16n8k8.row.col.f32.tf32.tf32.f32    { %f8524, %f8525, %f8526, %f8527 },    { %r1, %r2, %r3, %r4 },    { %r5, %r6 },            { %f8524, %f8525, %f8526, %f8527 }; 
	// end inline asm
	// begin inline asm
	mma.sync.aligned.m16n8k8.row.col.f32.tf32.tf32.f32    { %f8532, %f8533, %f8534, %f8535 },    { %r1, %r2, %r3, %r4 },    { %r5, %r6 },            { %f8532, %f8533, %f8534, %f8535 }; 
	// end inline asm
	// begin inline asm
	mma.sync.aligned.m16n8k8.row.col.f32.tf32.tf32.f32    { %f8540, %f8541, %f8542, %f8543 },    { %r1, %r2, %r3, %r4 },    { %r5, %r6 },            { %f8540, %f8541, %f8542, %f8543 }; 
	// end inline asm
	// begin inline asm
	mma.sync.aligned.m16n8k8.row.col.f32.tf32.tf32.f32    { %f8524, %f8525, %f8526, %f8527 },    { %r1, %r2, %r3, %r4 },    { %r5, %r6 },            { %f8524, %f8525, %f8526, %f8527 }; 
	// end inline asm
	// begin inline asm
	mma.sync.aligned.m16n8k8.row.col.f32.tf32.tf32.f32    { %f8532, %f8533, %f8534, %f8535 },    { %r1, %r2, %r3, %r4 },    { %r5, %r6 },            { %f8532, %f8533, %f8534, %f8535 }; 
	// end inline asm
	// begin inline asm
	mma.sync.aligned.m16n8k8.row.col.f32.tf32.tf32.f32    { %f8540, %f8541, %f8542, %f8543 },    { %r1, %r2, %r3, %r4 },    { %r5, %r6 },            { %f8540, %f8541, %f8542, %f8543 }; 
	// end inline asm
	// begin inline asm
	mma.sync.aligned.m16n8k8.row.col.f32.tf32.tf32.f32    { %f8524, %f8525, %f8526, %f8527 },    { %r1, %r2, %r3, %r4 },    { %r5, %r6 },            { %f8524, %f8525, %f8526, %f8527 }; 
	// end inline asm
	// begin inline asm
	mma.sync.aligned.m16n8k8.row.col.f32.tf32.tf32.f32    { %f8532, %f8533, %f8534, %f8535 },    { %r1, %r2, %r3, %r4 },    { %r5, %r6 },            { %f8532, %f8533, %f8534, %f8535 }; 
	// end inline asm
	// begin inline asm
	mma.sync.aligned.m16n8k8.row.col.f32.tf32.tf32.f32    { %f8540, %f8541, %f8542, %f8543 },    { %r1, %r2, %r3, %r4 },    { %r5, %r6 },            { %f8540, %f8541, %f8542, %f8543 }; 
	// end inline asm
	// begin inline asm
	mma.sync.aligned.m16n8k8.row.col.f32.tf32.tf32.f32    { %f8524, %f8525, %f8526, %f8527 },    { %r1, %r2, %r3, %r4 },    { %r5, %r6 },            { %f8524, %f8525, %f8526, %f8527 }; 
	// end inline asm
	// begin inline asm
	mma.sync.aligned.m16n8k8.row.col.f32.tf32.tf32.f32    { %f8532, %f8533, %f8534, %f8535 },    { %r1, %r2, %r3, %r4 },    { %r5, %r6 },            { %f8532, %f8533, %f8534, %f8535 }; 
	// end inline asm
	// begin inline asm
	mma.sync.aligned.m16n8k8.row.col.f32.tf32.tf32.f32    { %f8540, %f8541, %f8542, %f8543 },    { %r1, %r2, %r3, %r4 },    { %r5, %r6 },            { %f8540, %f8541, %f8542, %f8543 }; 
	// end inline asm
	// begin inline asm
	mma.sync.aligned.m16n8k8.row.col.f32.tf32.tf32.f32    { %f8524, %f8525, %f8526, %f8527 },    { %r1, %r2, %r3, %r4 },    { %r5, %r6 },            { %f8524, %f8525, %f8526, %f8527 }; 
	// end inline asm
	// begin inline asm
	mma.sync.aligned.m16n8k8.row.col.f32.tf32.tf32.f32    { %f8532, %f8533, %f8534, %f8535 },    { %r1, %r2, %r3, %r4 },    { %r5, %r6 },            { %f8532, %f8533, %f8534, %f8535 }; 
	// end inline asm
	// begin inline asm
	mma.sync.aligned.m16n8k8.row.col.f32.tf32.tf32.f32    { %f8540, %f8541, %f8542, %f8543 },    { %r1, %r2, %r3, %r4 },    { %r5, %r6 },            { %f8540, %f8541, %f8542, %f8543 }; 
	// end inline asm
	// begin inline asm
	mma.sync.aligned.m16n8k8.row.col.f32.tf32.tf32.f32    { %f8524, %f8525, %f8526, %f8527 },    { %r1, %r2, %r3, %r4 },    { %r5, %r6 },            { %f8524, %f8525, %f8526, %f8527 }; 
	// end inline asm
	// begin inline asm
	mma.sync.aligned.m16n8k8.row.col.f32.tf32.tf32.f32    { %f8532, %f8533, %f8534, %f8535 },    { %r1, %r2, %r3, %r4 },    { %r5, %r6 },            { %f8532, %f8533, %f8534, %f8535 }; 
	// end inline asm
	// begin inline asm
	mma.sync.aligned.m16n8k8.row.col.f32.tf32.tf32.f32    { %f8540, %f8541, %f8542, %f8543 },    { %r1, %r2, %r3, %r4 },    { %r5, %r6 },            { %f8540, %f8541, %f8542, %f8543 }; 
	// end inline asm
	// begin inline asm
	mma.sync.aligned.m16n8k8.row.col.f32.tf32.tf32.f32    { %f8524, %f8525, %f8526, %f8527 },    { %r1, %r2, %r3, %r4 },    { %r5, %r6 },            { %f8524, %f8525, %f8526, %f8527 }; 
	// end inline asm
	// begin inline asm
	mma.sync.aligned.m16n8k8.row.col.f32.tf32.tf32.f32    { %f8532, %f8533, %f8534, %f8535 },    { %r1, %r2, %r3, %r4 },    { %r5, %r6 },            { %f8532, %f8533, %f8534, %f8535 }; 
	// end inline asm
	// begin inline asm
	mma.sync.aligned.m16n8k8.row.col.f32.tf32.tf32.f32    { %f8540, %f8541, %f8542, %f8543 },    { %r1, %r2, %r3, %r4 },    { %r5, %r6 },            { %f8540, %f8541, %f8542, %f8543 }; 
	// end inline asm
	// begin inline asm
	mma.sync.aligned.m16n8k8.row.col.f32.tf32.tf32.f32    { %f8524, %f8525, %f8526, %f8527 },    { %r1, %r2, %r3, %r4 },    { %r5, %r6 },            { %f8524, %f8525, %f8526, %f8527 }; 
	// end inline asm
	// begin inline asm
	mma.sync.aligned.m16n8k8.row.col.f32.tf32.tf32.f32    { %f8532, %f8533, %f8534, %f8535 },    { %r1, %r2, %r3, %r4 },    { %r5, %r6 },            { %f8532, %f8533, %f8534, %f8535 }; 
	// end inline asm
	// begin inline asm
	mma.sync.aligned.m16n8k8.row.col.f32.tf32.tf32.f32    { %f8540, %f8541, %f8542, %f8543 },    { %r1, %r2, %r3, %r4 },    { %r5, %r6 },            { %f8540, %f8541, %f8542, %f8543 }; 
	// end inline asm
	// begin inline asm
	mma.sync.aligned.m16n8k8.row.col.f32.tf32.tf32.f32    { %f8524, %f8525, %f8526, %f8527 },    { %r1, %r2, %r3, %r4 },    { %r5, %r6 },            { %f8524, %f8525, %f8526, %f8527 }; 
	// end inline asm
	// begin inline asm
	mma.sync.aligned.m16n8k8.row.col.f32.tf32.tf32.f32    { %f8532, %f8533, %f8534, %f8535 },    { %r1, %r2, %r3, %r4 },    { %r5, %r6 },            { %f8532, %f8533, %f8534, %f8535 }; 
	// end inline asm
	// begin inline asm
	mma.sync.aligned.m16n8k8.row.col.f32.tf32.tf32.f32    { %f8540, %f8541, %f8542, %f8543 },    { %r1, %r2, %r3, %r4 },    { %r5, %r6 },            { %f8540, %f8541, %f8542, %f8543 }; 
	// end inline asm
	// begin inline asm
	mma.sync.aligned.m16n8k8.row.col.f32.tf32.tf32.f32    { %f8524, %f8525, %f8526, %f8527 },    { %r1, %r2, %r3, %r4 },    { %r5, %r6 },            { %f8524, %f8525, %f8526, %f8527 }; 
	// end inline asm
	// begin inline asm
	mma.sync.aligned.m16n8k8.row.col.f32.tf32.tf32.f32    { %f8532, %f8533, %f8534, %f8535 },    { %r1, %r2, %r3, %r4 },    { %r5, %r6 },            { %f8532, %f8533, %f8534, %f8535 }; 
	// end inline asm
	// begin inline asm
	mma.sync.aligned.m16n8k8.row.col.f32.tf32.tf32.f32    { %f8540, %f8541, %f8542, %f8543 },    { %r1, %r2, %r3, %r4 },    { %r5, %r6 },            { %f8540, %f8541, %f8542, %f8543 }; 
	// end inline asm
	// begin inline asm
	mma.sync.aligned.m16n8k8.row.col.f32.tf32.tf32.f32    { %f8524, %f8525, %f8526, %f8527 },    { %r1, %r2, %r3, %r4 },    { %r5, %r6 },            { %f8524, %f8525, %f8526, %f8527 }; 
	// end inline asm
	// begin inline asm
	mma.sync.aligned.m16n8k8.row.col.f32.tf32.tf32.f32    { %f8532, %f8533, %f8534, %f8535 },    { %r1, %r2, %r3, %r4 },    { %r5, %r6 },            { %f8532, %f8533, %f8534, %f8535 }; 
	// end inline asm
	// begin inline asm
	mma.sync.aligned.m16n8k8.row.col.f32.tf32.tf32.f32    { %f8540, %f8541, %f8542, %f8543 },    { %r1, %r2, %r3, %r4 },    { %r5, %r6 },            { %f8540, %f8541, %f8542, %f8543 }; 
	// end inline asm
	// begin inline asm
	mma.sync.aligned.m16n8k8.row.col.f32.tf32.tf32.f32    { %f8524, %f8525, %f8526, %f8527 },    { %r1, %r2, %r3, %r4 },    { %r5, %r6 },            { %f8524, %f8525, %f8526, %f8527 }; 
	// end inline asm
	// begin inline asm
	mma.sync.aligned.m16n8k8.row.col.f32.tf32.tf32.f32    { %f8532, %f8533, %f8534, %f8535 },    { %r1, %r2, %r3, %r4 },    { %r5, %r6 },            { %f8532, %f8533, %f8534, %f8535 }; 
	// end inline asm
	// begin inline asm
	mma.sync.aligned.m16n8k8.row.col.f32.tf32.tf32.f32    { %f8540, %f8541, %f8542, %f8543 },    { %r1, %r2, %r3, %r4 },    { %r5, %r6 },            { %f8540, %f8541, %f8542, %f8543 }; 
	// end inline asm
	// begin inline asm
	mma.sync.aligned.m16n8k8.row.col.f32.tf32.tf32.f32    { %f8524, %f8525, %f8526, %f8527 },    { %r1, %r2, %r3, %r4 },    { %r5, %r6 },            { %f8524, %f8525, %f8526, %f8527 }; 
	// end inline asm
	// begin inline asm
	mma.sync.aligned.m16n8k8.row.col.f32.tf32.tf32.f32    { %f8532, %f8533, %f8534, %f8535 },    { %r1, %r2, %r3, %r4 },    { %r5, %r6 },            { %f8532, %f8533, %f8534, %f8535 }; 
	// end inline asm
	// begin inline asm
	mma.sync.aligned.m16n8k8.row.col.f32.tf32.tf32.f32    { %f8540, %f8541, %f8542, %f8543 },    { %r1, %r2, %r3, %r4 },    { %r5, %r6 },            { %f8540, %f8541, %f8542, %f8543 }; 
	// end inline asm
	// begin inline asm
	mma.sync.aligned.m16n8k8.row.col.f32.tf32.tf32.f32    { %f8524, %f8525, %f8526, %f8527 },    { %r1, %r2, %r3, %r4 },    { %r5, %r6 },            { %f8524, %f8525, %f8526, %f8527 }; 
	// end inline asm
	// begin inline asm
	mma.sync.aligned.m16n8k8.row.col.f32.tf32.tf32.f32    { %f8532, %f8533, %f8534, %f8535 },    { %r1, %r2, %r3, %r4 },    { %r5, %r6 },            { %f8532, %f8533, %f8534, %f8535 }; 
	// end inline asm
	// begin inline asm
	mma.sync.aligned.m16n8k8.row.col.f32.tf32.tf32.f32    { %f8540, %f8541, %f8542, %f8543 },    { %r1, %r2, %r3, %r4 },    { %r5, %r6 },            { %f8540, %f8541, %f8542, %f8543 }; 
	// end inline asm
	// begin inline asm
	mma.sync.aligned.m16n8k8.row.col.f32.tf32.tf32.f32    { %f8524, %f8525, %f8526, %f8527 },    { %r1, %r2, %r3, %r4 },    { %r5, %r6 },            { %f8524, %f8525, %f8526, %f8527 }; 
	// end inline asm
	// begin inline asm
	mma.sync.aligned.m16n8k8.row.col.f32.tf32.tf32.f32    { %f8532, %f8533, %f8534, %f8535 },    { %r1, %r2, %r3, %r4 },    { %r5, %r6 },            { %f8532, %f8533, %f8534, %f8535 }; 
	// end inline asm
	// begin inline asm
	mma.sync.aligned.m16n8k8.row.col.f32.tf32.tf32.f32    { %f8540, %f8541, %f8542, %f8543 },    { %r1, %r2, %r3, %r4 },    { %r5, %r6 },            { %f8540, %f8541, %f8542, %f8543 }; 
	// end inline asm
	// begin inline asm
	mma.sync.aligned.m16n8k8.row.col.f32.tf32.tf32.f32    { %f8524, %f8525, %f8526, %f8527 },    { %r1, %r2, %r3, %r4 },    { %r5, %r6 },            { %f8524, %f8525, %f8526, %f8527 }; 
	// end inline asm
	// begin inline asm
	mma.sync.aligned.m16n8k8.row.col.f32.tf32.tf32.f32    { %f8532, %f8533, %f8534, %f8535 },    { %r1, %r2, %r3, %r4 },    { %r5, %r6 },            { %f8532, %f8533, %f8534, %f8535 }; 
	// end inline asm
	// begin inline asm
	mma.sync.aligned.m16n8k8.row.col.f32.tf32.tf32.f32    { %f8540, %f8541, %f8542, %f8543 },    { %r1, %r2, %r3, %r4 },    { %r5, %r6 },            { %f8540, %f8541, %f8542, %f8543 }; 
	// end inline asm
	// begin inline asm
	mma.sync.aligned.m16n8k8.row.col.f32.tf32.tf32.f32    { %f8524, %f8525, %f8526, %f8527 },    { %r1, %r2, %r3, %r4 },    { %r5, %r6 },            { %f8524, %f8525, %f8526, %f8527 }; 
	// end inline asm
	// begin inline asm
	mma.sync.aligned.m16n8k8.row.col.f32.tf32.tf32.f32    { %f8532, %f8533, %f8534, %f8535 },    { %r1, %r2, %r3, %r4 },    { %r5, %r6 },            { %f8532, %f8533, %f8534, %f8535 }; 
	// end inline asm
	// begin inline asm
	mma.sync.aligned.m16n8k8.row.col.f32.tf32.tf32.f32    { %f8540, %f8541, %f8542, %f8543 },    { %r1, %r2, %r3, %r4 },    { %r5, %r6 },            { %f8540, %f8541, %f8542, %f8543 }; 
	// end inline asm
	// begin inline asm
	mma.sync.aligned.m16n8k8.row.col.f32.tf32.tf32.f32    { %f8524, %f8525, %f8526, %f8527 },    { %r1, %r2, %r3, %r4 },    { %r5, %r6 },            { %f8524, %f8525, %f8526, %f8527 }; 
	// end inline asm
	// begin inline asm
	mma.sync.aligned.m16n8k8.row.col.f32.tf32.tf32.f32    { %f8532, %f8533, %f8534, %f8535 },    { %r1, %r2, %r3, %r4 },    { %r5, %r6 },            { %f8532, %f8533, %f8534, %f8535 }; 
	// end inline asm
	// begin inline asm
	mma.sync.aligned.m16n8k8.row.col.f32.tf32.tf32.f32    { %f8540, %f8541, %f8542, %f8543 },    { %r1, %r2, %r3, %r4 },    { %r5, %r6 },            { %f8540, %f8541, %f8542, %f8543 }; 
	// end inline asm
	// begin inline asm
	mma.sync.aligned.m16n8k8.row.col.f32.tf32.tf32.f32    { %f8524, %f8525, %f8526, %f8527 },    { %r1, %r2, %r3, %r4 },    { %r5, %r6 },            { %f8524, %f8525, %f8526, %f8527 }; 
	// end inline asm
	// begin inline asm
	mma.sync.aligned.m16n8k8.row.col.f32.tf32.tf32.f32    { %f8532, %f8533, %f8534, %f8535 },    { %r1, %r2, %r3, %r4 },    { %r5, %r6 },            { %f8532, %f8533, %f8534, %f8535 }; 
	// end inline asm
	// begin inline asm
	mma.sync.aligned.m16n8k8.row.col.f32.tf32.tf32.f32    { %f8540, %f8541, %f8542, %f8543 },    { %r1, %r2, %r3, %r4 },    { %r5, %r6 },            { %f8540, %f8541, %f8542, %f8543 }; 
	// end inline asm
	// begin inline asm
	mma.sync.aligned.m16n8k8.row.col.f32.tf32.tf32.f32    { %f8524, %f8525, %f8526, %f8527 },    { %r1, %r2, %r3, %r4 },    { %r5, %r6 },            { %f8524, %f8525, %f8526, %f8527 }; 
	// end inline asm
	// begin inline asm
	mma.sync.aligned.m16n8k8.row.col.f32.tf32.tf32.f32    { %f8532, %f8533, %f8534, %f8535 },    { %r1, %r2, %r3, %r4 },    { %r5, %r6 },            { %f8532, %f8533, %f8534, %f8535 }; 
	// end inline asm
	// begin inline asm
	mma.sync.aligned.m16n8k8.row.col.f32.tf32.tf32.f32    { %f8540, %f8541, %f8542, %f8543 },    { %r1, %r2, %r3, %r4 },    { %r5, %r6 },            { %f8540, %f8541, %f8542, %f8543 }; 
	// end inline asm
	// begin inline asm
	mma.sync.aligned.m16n8k8.row.col.f32.tf32.tf32.f32    { %f8524, %f8525, %f8526, %f8527 },    { %r1, %r2, %r3, %r4 },    { %r5, %r6 },            { %f8524, %f8525, %f8526, %f8527 }; 
	// end inline asm
	// begin inline asm
	mma.sync.aligned.m16n8k8.row.col.f32.tf32.tf32.f32    { %f8532, %f8533, %f8534, %f8535 },    { %r1, %r2, %r3, %r4 },    { %r5, %r6 },            { %f8532, %f8533, %f8534, %f8535 }; 
	// end inline asm
	// begin inline asm
	mma.sync.aligned.m16n8k8.row.col.f32.tf32.tf32.f32    { %f8540, %f8541, %f8542, %f8543 },    { %r1, %r2, %r3, %r4 },    { %r5, %r6 },            { %f8540, %f8541, %f8542, %f8543 }; 
	// end inline asm
	// begin inline asm
	mma.sync.aligned.m16n8k8.row.col.f32.tf32.tf32.f32    { %f8524, %f8525, %f8526, %f8527 },    { %r1, %r2, %r3, %r4 },    { %r5, %r6 },            { %f8524, %f8525, %f8526, %f8527 }; 
	// end inline asm
	// begin inline asm
	mma.sync.aligned.m16n8k8.row.col.f32.tf32.tf32.f32    { %f8532, %f8533, %f8534, %f8535 },    { %r1, %r2, %r3, %r4 },    { %r5, %r6 },            { %f8532, %f8533, %f8534, %f8535 }; 
	// end inline asm
	// begin inline asm
	mma.sync.aligned.m16n8k8.row.col.f32.tf32.tf32.f32    { %f8540, %f8541, %f8542, %f8543 },    { %r1, %r2, %r3, %r4 },    { %r5, %r6 },            { %f8540, %f8541, %f8542, %f8543 }; 
	// end inline asm
	// begin inline asm
	mma.sync.aligned.m16n8k8.row.col.f32.tf32.tf32.f32    { %f8524, %f8525, %f8526, %f8527 },    { %r1, %r2, %r3, %r4 },    { %r5, %r6 },            { %f8524, %f8525, %f8526, %f8527 }; 
	// end inline asm
	// begin inline asm
	mma.sync.aligned.m16n8k8.row.col.f32.tf32.tf32.f32    { %f8532, %f8533, %f8534, %f8535 },    { %r1, %r2, %r3, %r4 },    { %r5, %r6 },            { %f8532, %f8533, %f8534, %f8535 }; 
	// end inline asm
	// begin inline asm
	mma.sync.aligned.m16n8k8.row.col.f32.tf32.tf32.f32    { %f8540, %f8541, %f8542, %f8543 },    { %r1, %r2, %r3, %r4 },    { %r5, %r6 },            { %f8540, %f8541, %f8542, %f8543 }; 
	// end inline asm
	// begin inline asm
	mma.sync.aligned.m16n8k8.row.col.f32.tf32.tf32.f32    { %f8524, %f8525, %f8526, %f8527 },    { %r1, %r2, %r3, %r4 },    { %r5, %r6 },            { %f8524, %f8525, %f8526, %f8527 }; 
	// end inline asm
	// begin inline asm
	mma.sync.aligned.m16n8k8.row.col.f32.tf32.tf32.f32    { %f8532, %f8533, %f8534, %f8535 },    { %r1, %r2, %r3, %r4 },    { %r5, %r6 },            { %f8532, %f8533, %f8534, %f8535 }; 
	// end inline asm
	// begin inline asm
	mma.sync.aligned.m16n8k8.row.col.f32.tf32.tf32.f32    { %f8540, %f8541, %f8542, %f8543 },    { %r1, %r2, %r3, %r4 },    { %r5, %r6 },            { %f8540, %f8541, %f8542, %f8543 }; 
	// end inline asm
	// begin inline asm
	mma.sync.aligned.m16n8k8.row.col.f32.tf32.tf32.f32    { %f8524, %f8525, %f8526, %f8527 },    { %r1, %r2, %r3, %r4 },    { %r5, %r6 },            { %f8524, %f8525, %f8526, %f8527 }; 
	// end inline asm
	// begin inline asm
	mma.sync.aligned.m16n8k8.row.col.f32.tf32.tf32.f32    { %f8532, %f8533, %f8534, %f8535 },    { %r1, %r2, %r3, %r4 },    { %r5, %r6 },            { %f8532, %f8533, %f8534, %f8535 }; 
	// end inline asm
	// begin inline asm
	mma.sync.aligned.m16n8k8.row.col.f32.tf32.tf32.f32    { %f8540, %f8541, %f8542, %f8543 },    { %r1, %r2, %r3, %r4 },    { %r5, %r6 },            { %f8540, %f8541, %f8542, %f8543 }; 
	// end inline asm
	// begin inline asm
	mma.sync.aligned.m16n8k8.row.col.f32.tf32.tf32.f32    { %f8524, %f8525, %f8526, %f8527 },    { %r1, %r2, %r3, %r4 },    { %r5, %r6 },            { %f8524, %f8525, %f8526, %f8527 }; 
	// end inline asm
	// begin inline asm
	mma.sync.aligned.m16n8k8.row.col.f32.tf32.tf32.f32    { %f8532, %f8533, %f8534, %f8535 },    { %r1, %r2, %r3, %r4 },    { %r5, %r6 },            { %f8532, %f8533, %f8534, %f8535 }; 
	// end inline asm
	// begin inline asm
	mma.sync.aligned.m16n8k8.row.col.f32.tf32.tf32.f32    { %f8540, %f8541, %f8542, %f8543 },    { %r1, %r2, %r3, %r4 },    { %r5, %r6 },            { %f8540, %f8541, %f8542, %f8543 }; 
	// end inline asm
	// begin inline asm
	mma.sync.aligned.m16n8k8.row.col.f32.tf32.tf32.f32    { %f8524, %f8525, %f8526, %f8527 },    { %r1, %r2, %r3, %r4 },    { %r5, %r6 },            { %f8524, %f8525, %f8526, %f8527 }; 
	// end inline asm
	// begin inline asm
	mma.sync.aligned.m16n8k8.row.col.f32.tf32.tf32.f32    { %f8532, %f8533, %f8534, %f8535 },    { %r1, %r2, %r3, %r4 },    { %r5, %r6 },            { %f8532, %f8533, %f8534, %f8535 }; 
	// end inline asm
	// begin inline asm
	mma.sync.aligned.m16n8k8.row.col.f32.tf32.tf32.f32    { %f8540, %f8541, %f8542, %f8543 },    { %r1, %r2, %r3, %r4 },    { %r5, %r6 },            { %f8540, %f8541, %f8542, %f8543 }; 
	// end inline asm
	// begin inline asm
	mma.sync.aligned.m16n8k8.row.col.f32.tf32.tf32.f32    { %f8524, %f8525, %f8526, %f8527 },    { %r1, %r2, %r3, %r4 },    { %r5, %r6 },            { %f8524, %f8525, %f8526, %f8527 }; 
	// end inline asm
	// begin inline asm
	mma.sync.aligned.m16n8k8.row.col.f32.tf32.tf32.f32    { %f8532, %f8533, %f8534, %f8535 },    { %r1, %r2, %r3, %r4 },    { %r5, %r6 },            { %f8532, %f8533, %f8534, %f8535 }; 
	// end inline asm
	// begin inline asm
	mma.sync.aligned.m16n8k8.row.col.f32.tf32.tf32.f32    { %f8540, %f8541, %f8542, %f8543 },    { %r1, %r2, %r3, %r4 },    { %r5, %r6 },            { %f8540, %f8541, %f8542, %f8543 }; 
	// end inline asm
	// begin inline asm
	mma.sync.aligned.m16n8k8.row.col.f32.tf32.tf32.f32    { %f8524, %f8525, %f8526, %f8527 },    { %r1, %r2, %r3, %r4 },    { %r5, %r6 },            { %f8524, %f8525, %f8526, %f8527 }; 
	// end inline asm
	// begin inline asm
	mma.sync.aligned.m16n8k8.row.col.f32.tf32.tf32.f32    { %f8532, %f8533, %f8534, %f8535 },    { %r1, %r2, %r3, %r4 },    { %r5, %r6 },            { %f8532, %f8533, %f8534, %f8535 }; 
	// end inline asm
	// begin inline asm
	mma.sync.aligned.m16n8k8.row.col.f32.tf32.tf32.f32    { %f8540, %f8541, %f8542, %f8543 },    { %r1, %r2, %r3, %r4 },    { %r5, %r6 },            { %f8540, %f8541, %f8542, %f8543 }; 
	// end inline asm
	// begin inline asm
	mma.sync.aligned.m16n8k8.row.col.f32.tf32.tf32.f32    { %f8524, %f8525, %f8526, %f8527 },    { %r1, %r2, %r3, %r4 },    { %r5, %r6 },            { %f8524, %f8525, %f8526, %f8527 }; 
	// end inline asm
	// begin inline asm
	mma.sync.aligned.m16n8k8.row.col.f32.tf32.tf32.f32    { %f8532, %f8533, %f8534, %f8535 },    { %r1, %r2, %r3, %r4 },    { %r5, %r6 },            { %f8532, %f8533, %f8534, %f8535 }; 
	// end inline asm
	// begin inline asm
	mma.sync.aligned.m16n8k8.row.col.f32.tf32.tf32.f32    { %f8540, %f8541, %f8542, %f8543 },    { %r1, %r2, %r3, %r4 },    { %r5, %r6 },            { %f8540, %f8541, %f8542, %f8543 }; 
	// end inline asm
	// begin inline asm
	mma.sync.aligned.m16n8k8.row.col.f32.tf32.tf32.f32    { %f8524, %f8525, %f8526, %f8527 },    { %r1, %r2, %r3, %r4 },    { %r5, %r6 },            { %f8524, %f8525, %f8526, %f8527 }; 
	// end inline asm
	// begin inline asm
	mma.sync.aligned.m16n8k8.row.col.f32.tf32.tf32.f32    { %f8532, %f8533, %f8534, %f8535 },    { %r1, %r2, %r3, %r4 },    { %r5, %r6 },            { %f8532, %f8533, %f8534, %f8535 }; 
	// end inline asm
	// begin inline asm
	mma.sync.aligned.m16n8k8.row.col.f32.tf32.tf32.f32    { %f8540, %f8541, %f8542, %f8543 },    { %r1, %r2, %r3, %r4 },    { %r5, %r6 },            { %f8540, %f8541, %f8542, %f8543 }; 
	// end inline asm
	// begin inline asm
	mma.sync.aligned.m16n8k8.row.col.f32.tf32.tf32.f32    { %f8524, %f8525, %f8526, %f8527 },    { %r1, %r2, %r3, %r4 },    { %r5, %r6 },            { %f8524, %f8525, %f8526, %f8527 }; 
	// end inline asm
	// begin inline asm
	mma.sync.aligned.m16n8k8.row.col.f32.tf32.tf32.f32    { %f8532, %f8533, %f8534, %f8535 },    { %r1, %r2, %r3, %r4 },    { %r5, %r6 },            { %f8532, %f8533, %f8534, %f8535 }; 
	// end inline asm
	// begin inline asm
	mma.sync.aligned.m16n8k8.row.col.f32.tf32.tf32.f32    { %f8540, %f8541, %f8542, %f8543 },    { %r1, %r2, %r3, %r4 },    { %r5, %r6 },            { %f8540, %f8541, %f8542, %f8543 }; 
	// end inline asm
	// begin inline asm
	mma.sync.aligned.m16n8k8.row.col.f32.tf32.tf32.f32    { %f8524, %f8525, %f8526, %f8527 },    { %r1, %r2, %r3, %r4 },    { %r5, %r6 },            { %f8524, %f8525, %f8526, %f8527 }; 
	// end inline asm
	// begin inline asm
	mma.sync.aligned.m16n8k8.row.col.f32.tf32.tf32.f32    { %f8532, %f8533, %f8534, %f8535 },    { %r1, %r2, %r3, %r4 },    { %r5, %r6 },            { %f8532, %f8533, %f8534, %f8535 }; 
	// end inline asm
	// begin inline asm
	mma.sync.aligned.m16n8k8.row.col.f32.tf32.tf32.f32    { %f8540, %f8541, %f8542, %f8543 },    { %r1, %r2, %r3, %r4 },    { %r5, %r6 },            { %f8540, %f8541, %f8542, %f8543 }; 
	// end inline asm
	// begin inline asm
	mma.sync.aligned.m16n8k8.row.col.f32.tf32.tf32.f32    { %f8524, %f8525, %f8526, %f8527 },    { %r1, %r2, %r3, %r4 },    { %r5, %r6 },            { %f8524, %f8525, %f8526, %f8527 }; 
	// end inline asm
	// begin inline asm
	mma.sync.aligned.m16n8k8.row.col.f32.tf32.tf32.f32    { %f8532, %f8533, %f8534, %f8535 },    { %r1, %r2, %r3, %r4 },    { %r5, %r6 },            { %f8532, %f8533, %f8534, %f8535 }; 
	// end inline asm
	// begin inline asm
	mma.sync.aligned.m16n8k8.row.col.f32.tf32.tf32.f32    { %f8540, %f8541, %f8542, %f8543 },    { %r1, %r2, %r3, %r4 },    { %r5, %r6 },            { %f8540, %f8541, %f8542, %f8543 }; 
	// end inline asm
	// begin inline asm
	mma.sync.aligned.m16n8k8.row.col.f32.tf32.tf32.f32    { %f8524, %f8525, %f8526, %f8527 },    { %r1, %r2, %r3, %r4 },    { %r5, %r6 },            { %f8524, %f8525, %f8526, %f8527 }; 
	// end inline asm
	// begin inline asm
	mma.sync.aligned.m16n8k8.row.col.f32.tf32.tf32.f32    { %f8532, %f8533, %f8534, %f8535 },    { %r1, %r2, %r3, %r4 },    { %r5, %r6 },            { %f8532, %f8533, %f8534, %f8535 }; 
	// end inline asm
	// begin inline asm
	mma.sync.aligned.m16n8k8.row.col.f32.tf32.tf32.f32    { %f8540, %f8541, %f8542, %f8543 },    { %r1, %r2, %r3, %r4 },    { %r5, %r6 },            { %f8540, %f8541, %f8542, %f8543 }; 
	// end inline asm
	// begin inline asm
	mma.sync.aligned.m16n8k8.row.col.f32.tf32.tf32.f32    { %f8524, %f8525, %f8526, %f8527 },    { %r1, %r2, %r3, %r4 },    { %r5, %r6 },            { %f8524, %f8525, %f8526, %f8527 }; 
	// end inline asm
	// begin inline asm
	mma.sync.aligned.m16n8k8.row.col.f32.tf32.tf32.f32    { %f8532, %f8533, %f8534, %f8535 },    { %r1, %r2, %r3, %r4 },    { %r5, %r6 },            { %f8532, %f8533, %f8534, %f8535 }; 
	// end inline asm
	// begin inline asm
	mma.sync.aligned.m16n8k8.row.col.f32.tf32.tf32.f32    { %f8540, %f8541, %f8542, %f8543 },    { %r1, %r2, %r3, %r4 },    { %r5, %r6 },            { %f8540, %f8541, %f8542, %f8543 }; 
	// end inline asm
	// begin inline asm
	mma.sync.aligned.m16n8k8.row.col.f32.tf32.tf32.f32    { %f8524, %f8525, %f8526, %f8527 },    { %r1, %r2, %r3, %r4 },    { %r5, %r6 },            { %f8524, %f8525, %f8526, %f8527 }; 
	// end inline asm
	// begin inline asm
	mma.sync.aligned.m16n8k8.row.col.f32.tf32.tf32.f32    { %f8532, %f8533, %f8534, %f8535 },    { %r1, %r2, %r3, %r4 },    { %r5, %r6 },            { %f8532, %f8533, %f8534, %f8535 }; 
	// end inline asm
	// begin inline asm
	mma.sync.aligned.m16n8k8.row.col.f32.tf32.tf32.f32    { %f8540, %f8541, %f8542, %f8543 },    { %r1, %r2, %r3, %r4 },    { %r5, %r6 },            { %f8540, %f8541, %f8542, %f8543 }; 
	// end inline asm
	// begin inline asm
	mma.sync.aligned.m16n8k8.row.col.f32.tf32.tf32.f32    { %f8524, %f8525, %f8526, %f8527 },    { %r1, %r2, %r3, %r4 },    { %r5, %r6 },            { %f8524, %f8525, %f8526, %f8527 }; 
	// end inline asm
	// begin inline asm
	mma.sync.aligned.m16n8k8.row.col.f32.tf32.tf32.f32    { %f8532, %f8533, %f8534, %f8535 },    { %r1, %r2, %r3, %r4 },    { %r5, %r6 },            { %f8532, %f8533, %f8534, %f8535 }; 
	// end inline asm
	// begin inline asm
	mma.sync.aligned.m16n8k8.row.col.f32.tf32.tf32.f32    { %f8540, %f8541, %f8542, %f8543 },    { %r1, %r2, %r3, %r4 },    { %r5, %r6 },            { %f8540, %f8541, %f8542, %f8543 }; 
	// end inline asm
	// begin inline asm
	mma.sync.aligned.m16n8k8.row.col.f32.tf32.tf32.f32    { %f8524, %f8525, %f8526, %f8527 },    { %r1, %r2, %r3, %r4 },    { %r5, %r6 },            { %f8524, %f8525, %f8526, %f8527 }; 
	// end inline asm
	// begin inline asm
	mma.sync.aligned.m16n8k8.row.col.f32.tf32.tf32.f32    { %f8532, %f8533, %f8534, %f8535 },    { %r1, %r2, %r3, %r4 },    { %r5, %r6 },            { %f8532, %f8533, %f8534, %f8535 }; 
	// end inline asm
	// begin inline asm
	mma.sync.aligned.m16n8k8.row.col.f32.tf32.tf32.f32    { %f8540, %f8541, %f8542, %f8543 },    { %r1, %r2, %r3, %r4 },    { %r5, %r6 },            { %f8540, %f8541, %f8542, %f8543 }; 
	// end inline asm
	// begin inline asm
	mma.sync.aligned.m16n8k8.row.col.f32.tf32.tf32.f32    { %f8524, %f8525, %f8526, %f8527 },    { %r1, %r2, %r3, %r4 },    { %r5, %r6 },            { %f8524, %f8525, %f8526, %f8527 }; 
	// end inline asm
	// begin inline asm
	mma.sync.aligned.m16n8k8.row.col.f32.tf32.tf32.f32    { %f8532, %f8533, %f8534, %f8535 },    { %r1, %r2, %r3, %r4 },    { %r5, %r6 },            { %f8532, %f8533, %f8534, %f8535 }; 
	// end inline asm
	// begin inline asm
	mma.sync.aligned.m16n8k8.row.col.f32.tf32.tf32.f32    { %f8540, %f8541, %f8542, %f8543 },    { %r1, %r2, %r3, %r4 },    { %r5, %r6 },            { %f8540, %f8541, %f8542, %f8543 }; 
	// end inline asm
	// begin inline asm
	mma.sync.aligned.m16n8k8.row.col.f32.tf32.tf32.f32    { %f8524, %f8525, %f8526, %f8527 },    { %r1, %r2, %r3, %r4 },    { %r5, %r6 },            { %f8524, %f8525, %f8526, %f8527 }; 
	// end inline asm
	// begin inline asm
	mma.sync.aligned.m16n8k8.row.col.f32.tf32.tf32.f32    { %f8532, %f8533, %f8534, %f8535 },    { %r1, %r2, %r3, %r4 },    { %r5, %r6 },            { %f8532, %f8533, %f8534, %f8535 }; 
	// end inline asm
	// begin inline asm
	mma.sync.aligned.m16n8k8.row.col.f32.tf32.tf32.f32    { %f8540, %f8541, %f8542, %f8543 },    { %r1, %r2, %r3, %r4 },    { %r5, %r6 },            { %f8540, %f8541, %f8542, %f8543 }; 
	// end inline asm
	// begin inline asm
	mma.sync.aligned.m16n8k8.row.col.f32.tf32.tf32.f32    { %f8524, %f8525, %f8526, %f8527 },    { %r1, %r2, %r3, %r4 },    { %r5, %r6 },            { %f8524, %f8525, %f8526, %f8527 }; 
	// end inline asm
	// begin inline asm
	mma.sync.aligned.m16n8k8.row.col.f32.tf32.tf32.f32    { %f8532, %f8533, %f8534, %f8535 },    { %r1, %r2, %r3, %r4 },    { %r5, %r6 },            { %f8532, %f8533, %f8534, %f8535 }; 
	// end inline asm
	// begin inline asm
	mma.sync.aligned.m16n8k8.row.col.f32.tf32.tf32.f32    { %f8540, %f8541, %f8542, %f8543 },    { %r1, %r2, %r3, %r4 },    { %r5, %r6 },            { %f8540, %f8541, %f8542, %f8543 }; 
	// end inline asm
	// begin inline asm
	mma.sync.aligned.m16n8k8.row.col.f32.tf32.tf32.f32    { %f8524, %f8525, %f8526, %f8527 },    { %r1, %r2, %r3, %r4 },    { %r5, %r6 },            { %f8524, %f8525, %f8526, %f8527 }; 
	// end inline asm
	// begin inline asm
	mma.sync.aligned.m16n8k8.row.col.f32.tf32.tf32.f32    { %f8532, %f8533, %f8534, %f8535 },    { %r1, %r2, %r3, %r4 },    { %r5, %r6 },            { %f8532, %f8533, %f8534, %f8535 }; 
	// end inline asm
	// begin inline asm
	mma.sync.aligned.m16n8k8.row.col.f32.tf32.tf32.f32    { %f8540, %f8541, %f8542, %f8543 },    { %r1, %r2, %r3, %r4 },    { %r5, %r6 },            { %f8540, %f8541, %f8542, %f8543 }; 
	// end inline asm
	// begin inline asm
	mma.sync.aligned.m16n8k8.row.col.f32.tf32.tf32.f32    { %f8524, %f8525, %f8526, %f8527 },    { %r1, %r2, %r3, %r4 },    { %r5, %r6 },            { %f8524, %f8525, %f8526, %f8527 }; 
	// end inline asm
	// begin inline asm
	mma.sync.aligned.m16n8k8.row.col.f32.tf32.tf32.f32    { %f8532, %f8533, %f8534, %f8535 },    { %r1, %r2, %r3, %r4 },    { %r5, %r6 },            { %f8532, %f8533, %f8534, %f8535 }; 
	// end inline asm
	// begin inline asm
	mma.sync.aligned.m16n8k8.row.col.f32.tf32.tf32.f32    { %f8540, %f8541, %f8542, %f8543 },    { %r1, %r2, %r3, %r4 },    { %r5, %r6 },            { %f8540, %f8541, %f8542, %f8543 }; 
	// end inline asm
	// begin inline asm
	mma.sync.aligned.m16n8k8.row.col.f32.tf32.tf32.f32    { %f8524, %f8525, %f8526, %f8527 },    { %r1, %r2, %r3, %r4 },    { %r5, %r6 },            { %f8524, %f8525, %f8526, %f8527 }; 
	// end inline asm
	// begin inline asm
	mma.sync.aligned.m16n8k8.row.col.f32.tf32.tf32.f32    { %f8532, %f8533, %f8534, %f8535 },    { %r1, %r2, %r3, %r4 },    { %r5, %r6 },            { %f8532, %f8533, %f8534, %f8535 }; 
	// end inline asm
	// begin inline asm
	mma.sync.aligned.m16n8k8.row.col.f32.tf32.tf32.f32    { %f8540, %f8541, %f8542, %f8543 },    { %r1, %r2, %r3, %r4 },    { %r5, %r6 },            { %f8540, %f8541, %f8542, %f8543 }; 
	// end inline asm
	// begin inline asm
	mma.sync.aligned.m16n8k8.row.col.f32.tf32.tf32.f32    { %f8524, %f8525, %f8526, %f8527 },    { %r1, %r2, %r3, %r4 },    { %r5, %r6 },            { %f8524, %f8525, %f8526, %f8527 }; 
	// end inline asm
	// begin inline asm
	mma.sync.aligned.m16n8k8.row.col.f32.tf32.tf32.f32    { %f8532, %f8533, %f8534, %f8535 },    { %r1, %r2, %r3, %r4 },    { %r5, %r6 },            { %f8532, %f8533, %f8534, %f8535 }; 
	// end inline asm
	// begin inline asm
	mma.sync.aligned.m16n8k8.row.col.f32.tf32.tf32.f32    { %f8540, %f8541, %f8542, %f8543 },    { %r1, %r2, %r3, %r4 },    { %r5, %r6 },            { %f8540, %f8541, %f8542, %f8543 }; 
	// end inline asm
	// begin inline asm
	mma.sync.aligned.m16n8k8.row.col.f32.tf32.tf32.f32    { %f8524, %f8525, %f8526, %f8527 },    { %r1, %r2, %r3, %r4 },    { %r5, %r6 },            { %f8524, %f8525, %f8526, %f8527 }; 
	// end inline asm
	// begin inline asm
	mma.sync.aligned.m16n8k8.row.col.f32.tf32.tf32.f32    { %f8532, %f8533, %f8534, %f8535 },    { %r1, %r2, %r3, %r4 },    { %r5, %r6 },            { %f8532, %f8533, %f8534, %f8535 }; 
	// end inline asm
	// begin inline asm
	mma.sync.aligned.m16n8k8.row.col.f32.tf32.tf32.f32    { %f8540, %f8541, %f8542, %f8543 },    { %r1, %r2, %r3, %r4 },    { %r5, %r6 },            { %f8540, %f8541, %f8542, %f8543 }; 
	// end inline asm
	// begin inline asm
	mma.sync.aligned.m16n8k8.row.col.f32.tf32.tf32.f32    { %f8524, %f8525, %f8526, %f8527 },    { %r1, %r2, %r3, %r4 },    { %r5, %r6 },            { %f8524, %f8525, %f8526, %f8527 }; 
	// end inline asm
	// begin inline asm
	mma.sync.aligned.m16n8k8.row.col.f32.tf32.tf32.f32    { %f8532, %f8533, %f8534, %f8535 },    { %r1, %r2, %r3, %r4 },    { %r5, %r6 },            { %f8532, %f8533, %f8534, %f8535 }; 
	// end inline asm
	// begin inline asm
	mma.sync.aligned.m16n8k8.row.col.f32.tf32.tf32.f32    { %f8540, %f8541, %f8542, %f8543 },    { %r1, %r2, %r3, %r4 },    { %r5, %r6 },            { %f8540, %f8541, %f8542, %f8543 }; 
	// end inline asm
	// begin inline asm
	mma.sync.aligned.m16n8k8.row.col.f32.tf32.tf32.f32    { %f8524, %f8525, %f8526, %f8527 },    { %r1, %r2, %r3, %r4 },    { %r5, %r6 },            { %f8524, %f8525, %f8526, %f8527 }; 
	// end inline asm
	// begin inline asm
	mma.sync.aligned.m16n8k8.row.col.f32.tf32.tf32.f32    { %f8532, %f8533, %f8534, %f8535 },    { %r1, %r2, %r3, %r4 },    { %r5, %r6 },            { %f8532, %f8533, %f8534, %f8535 }; 
	// end inline asm
	// begin inline asm
	mma.sync.aligned.m16n8k8.row.col.f32.tf32.tf32.f32    { %f8540, %f8541, %f8542, %f8543 },    { %r1, %r2, %r3, %r4 },    { %r5, %r6 },            { %f8540, %f8541, %f8542, %f8543 }; 
	// end inline asm
	// begin inline asm
	mma.sync.aligned.m16n8k8.row.col.f32.tf32.tf32.f32    { %f8524, %f8525, %f8526, %f8527 },    { %r1, %r2, %r3, %r4 },    { %r5, %r6 },            { %f8524, %f8525, %f8526, %f8527 }; 
	// end inline asm
	// begin inline asm
	mma.sync.aligned.m16n8k8.row.col.f32.tf32.tf32.f32    { %f8532, %f8533, %f8534, %f8535 },    { %r1, %r2, %r3, %r4 },    { %r5, %r6 },            { %f8532, %f8533, %f8534, %f8535 }; 
	// end inline asm
	// begin inline asm
	mma.sync.aligned.m16n8k8.row.col.f32.tf32.tf32.f32    { %f8540, %f8541, %f8542, %f8543 },    { %r1, %r2, %r3, %r4 },    { %r5, %r6 },            { %f8540, %f8541, %f8542, %f8543 }; 
	// end inline asm
	// begin inline asm
	mma.sync.aligned.m16n8k8.row.col.f32.tf32.tf32.f32    { %f8524, %f8525, %f8526, %f8527 },    { %r1, %r2, %r3, %r4 },    { %r5, %r6 },            { %f8524, %f8525, %f8526, %f8527 }; 
	// end inline asm
	// begin inline asm
	mma.sync.aligned.m16n8k8.row.col.f32.tf32.tf32.f32    { %f8532, %f8533, %f8534, %f8535 },    { %r1, %r2, %r3, %r4 },    { %r5, %r6 },            { %f8532, %f8533, %f8534, %f8535 }; 
	// end inline asm
	// begin inline asm
	mma.sync.aligned.m16n8k8.row.col.f32.tf32.tf32.f32    { %f8540, %f8541, %f8542, %f8543 },    { %r1, %r2, %r3, %r4 },    { %r5, %r6 },            { %f8540, %f8541, %f8542, %f8543 }; 
	// end inline asm
	// begin inline asm
	mma.sync.aligned.m16n8k8.row.col.f32.tf32.tf32.f32    { %f8524, %f8525, %f8526, %f8527 },    { %r1, %r2, %r3, %r4 },    { %r5, %r6 },            { %f8524, %f8525, %f8526, %f8527 }; 
	// end inline asm
	// begin inline asm
	mma.sync.aligned.m16n8k8.row.col.f32.tf32.tf32.f32    { %f8532, %f8533, %f8534, %f8535 },    { %r1, %r2, %r3, %r4 },    { %r5, %r6 },            { %f8532, %f8533, %f8534, %f8535 }; 
	// end inline asm
	// begin inline asm
	mma.sync.aligned.m16n8k8.row.col.f32.tf32.tf32.f32    { %f8540, %f8541, %f8542, %f8543 },    { %r1, %r2, %r3, %r4 },    { %r5, %r6 },            { %f8540, %f8541, %f8542, %f8543 }; 
	// end inline asm
	// begin inline asm
	mma.sync.aligned.m16n8k8.row.col.f32.tf32.tf32.f32    { %f8524, %f8525, %f8526, %f8527 },    { %r1, %r2, %r3, %r4 },    { %r5, %r6 },            { %f8524, %f8525, %f8526, %f8527 }; 
	// end inline asm
	// begin inline asm
	mma.sync.aligned.m16n8k8.row.col.f32.tf32.tf32.f32    { %f8532, %f8533, %f8534, %f8535 },    { %r1, %r2, %r3, %r4 },    { %r5, %r6 },            { %f8532, %f8533, %f8534, %f8535 }; 
	// end inline asm
	// begin inline asm
	mma.sync.aligned.m16n8k8.row.col.f32.tf32.tf32.f32    { %f8540, %f8541, %f8542, %f8543 },    { %r1, %r2, %r3, %r4 },    { %r5, %r6 },            { %f8540, %f8541, %f8542, %f8543 }; 
	// end inline asm
	// begin inline asm
	mma.sync.aligned.m16n8k8.row.col.f32.tf32.tf32.f32    { %f8524, %f8525, %f8526, %f8527 },    { %r1, %r2, %r3, %r4 },    { %r5, %r6 },            { %f8524, %f8525, %f8526, %f8527 }; 
	// end inline asm
	// begin inline asm
	mma.sync.aligned.m16n8k8.row.col.f32.tf32.tf32.f32    { %f8532, %f8533, %f8534, %f8535 },    { %r1, %r2, %r3, %r4 },    { %r5, %r6 },            { %f8532, %f8533, %f8534, %f8535 }; 
	// end inline asm
	// begin inline asm
	mma.sync.aligned.m16n8k8.row.col.f32.tf32.tf32.f32    { %f8540, %f8541, %f8542, %f8543 },    { %r1, %r2, %r3, %r4 },    { %r5, %r6 },            { %f8540, %f8541, %f8542, %f8543 }; 
	// end inline asm
	// begin inline asm
	mma.sync.aligned.m16n8k8.row.col.f32.tf32.tf32.f32    { %f8524, %f8525, %f8526, %f8527 },    { %r1, %r2, %r3, %r4 },    { %r5, %r6 },            { %f8524, %f8525, %f8526, %f8527 }; 
	// end inline asm
	// begin inline asm
	mma.sync.aligned.m16n8k8.row.col.f32.tf32.tf32.f32    { %f8532, %f8533, %f8534, %f8535 },    { %r1, %r2, %r3, %r4 },    { %r5, %r6 },            { %f8532, %f8533, %f8534, %f8535 }; 
	// end inline asm
	// begin inline asm
	mma.sync.aligned.m16n8k8.row.col.f32.tf32.tf32.f32    { %f8540, %f8541, %f8542, %f8543 },    { %r1, %r2, %r3, %r4 },    { %r5, %r6 },            { %f8540, %f8541, %f8542, %f8543 }; 
	// end inline asm
	// begin inline asm
	mma.sync.aligned.m16n8k8.row.col.f32.tf32.tf32.f32    { %f8524, %f8525, %f8526, %f8527 },    { %r1, %r2, %r3, %r4 },    { %r5, %r6 },            { %f8524, %f8525, %f8526, %f8527 }; 
	// end inline asm
	// begin inline asm
	mma.sync.aligned.m16n8k8.row.col.f32.tf32.tf32.f32    { %f8532, %f8533, %f8534, %f8535 },    { %r1, %r2, %r3, %r4 },    { %r5, %r6 },            { %f8532, %f8533, %f8534, %f8535 }; 
	// end inline asm
	// begin inline asm
	mma.sync.aligned.m16n8k8.row.col.f32.tf32.tf32.f32    { %f8540, %f8541, %f8542, %f8543 },    { %r1, %r2, %r3, %r4 },    { %r5, %r6 },            { %f8540, %f8541, %f8542, %f8543 }; 
	// end inline asm
	// begin inline asm
	mma.sync.aligned.m16n8k8.row.col.f32.tf32.tf32.f32    { %f8524, %f8525, %f8526, %f8527 },    { %r1, %r2, %r3, %r4 },    { %r5, %r6 },            { %f8524, %f8525, %f8526, %f8527 }; 
	// end inline asm
	// begin inline asm
	mma.sync.aligned.m16n8k8.row.col.f32.tf32.tf32.f32    { %f8532, %f8533, %f8534, %f8535 },    { %r1, %r2, %r3, %r4 },    { %r5, %r6 },            { %f8532, %f8533, %f8534, %f8535 }; 
	// end inline asm
	// begin inline asm
	mma.sync.aligned.m16n8k8.row.col.f32.tf32.tf32.f32    { %f8540, %f8541, %f8542, %f8543 },    { %r1, %r2, %r3, %r4 },    { %r5, %r6 },            { %f8540, %f8541, %f8542, %f8543 }; 
	// end inline asm
	// begin inline asm
	mma.sync.aligned.m16n8k8.row.col.f32.tf32.tf32.f32    { %f8524, %f8525, %f8526, %f8527 },    { %r1, %r2, %r3, %r4 },    { %r5, %r6 },            { %f8524, %f8525, %f8526, %f8527 }; 
	// end inline asm
	// begin inline asm
	mma.sync.aligned.m16n8k8.row.col.f32.tf32.tf32.f32    { %f8532, %f8533, %f8534, %f8535 },    { %r1, %r2, %r3, %r4 },    { %r5, %r6 },            { %f8532, %f8533, %f8534, %f8535 }; 
	// end inline asm
	// begin inline asm
	mma.sync.aligned.m16n8k8.row.col.f32.tf32.tf32.f32    { %f8540, %f8541, %f8542, %f8543 },    { %r1, %r2, %r3, %r4 },    { %r5, %r6 },            { %f8540, %f8541, %f8542, %f8543 }; 
	// end inline asm
	// begin inline asm
	mma.sync.aligned.m16n8k8.row.col.f32.tf32.tf32.f32    { %f8524, %f8525, %f8526, %f8527 },    { %r1, %r2, %r3, %r4 },    { %r5, %r6 },            { %f8524, %f8525, %f8526, %f8527 }; 
	// end inline asm
	// begin inline asm
	mma.sync.aligned.m16n8k8.row.col.f32.tf32.tf32.f32    { %f8532, %f8533, %f8534, %f8535 },    { %r1, %r2, %r3, %r4 },    { %r5, %r6 },            { %f8532, %f8533, %f8534, %f8535 }; 
	// end inline asm
	// begin inline asm
	mma.sync.aligned.m16n8k8.row.col.f32.tf32.tf32.f32    { %f8540, %f8541, %f8542, %f8543 },    { %r1, %r2, %r3, %r4 },    { %r5, %r6 },            { %f8540, %f8541, %f8542, %f8543 }; 
	// end inline asm
	// begin inline asm
	mma.sync.aligned.m16n8k8.row.col.f32.tf32.tf32.f32    { %f8524, %f8525, %f8526, %f8527 },    { %r1, %r2, %r3, %r4 },    { %r5, %r6 },            { %f8524, %f8525, %f8526, %f8527 }; 
	// end inline asm
	// begin inline asm
	mma.sync.aligned.m16n8k8.row.col.f32.tf32.tf32.f32    { %f8532, %f8533, %f8534, %f8535 },    { %r1, %r2, %r3, %r4 },    { %r5, %r6 },            { %f8532, %f8533, %f8534, %f8535 }; 
	// end inline asm
	// begin inline asm
	mma.sync.aligned.m16n8k8.row.col.f32.tf32.tf32.f32    { %f8540, %f8541, %f8542, %f8543 },    { %r1, %r2, %r3, %r4 },    { %r5, %r6 },            { %f8540, %f8541, %f8542, %f8543 }; 
	// end inline asm
	// begin inline asm
	mma.sync.aligned.m16n8k8.row.col.f32.tf32.tf32.f32    { %f8524, %f8525, %f8526, %f8527 },    { %r1, %r2, %r3, %r4 },    { %r5, %r6 },            { %f8524, %f8525, %f8526, %f8527 }; 
	// end inline asm
	// begin inline asm
	mma.sync.aligned.m16n8k8.row.col.f32.tf32.tf32.f32    { %f8532, %f8533, %f8534, %f8535 },    { %r1, %r2, %r3, %r4 },    { %r5, %r6 },            { %f8532, %f8533, %f8534, %f8535 }; 
	// end inline asm
	// begin inline asm
	mma.sync.aligned.m16n8k8.row.col.f32.tf32.tf32.f32    { %f8540, %f8541, %f8542, %f8543 },    { %r1, %r2, %r3, %r4 },    { %r5, %r6 },            { %f8540, %f8541, %f8542, %f8543 }; 
	// end inline asm
	// begin inline asm
	mma.sync.aligned.m16n8k8.row.col.f32.tf32.tf32.f32    { %f8524, %f8525, %f8526, %f8527 },    { %r1, %r2, %r3, %r4 },    { %r5, %r6 },            { %f8524, %f8525, %f8526, %f8527 }; 
	// end inline asm
	// begin inline asm
	mma.sync.aligned.m16n8k8.row.col.f32.tf32.tf32.f32    { %f8532, %f8533, %f8534, %f8535 },    { %r1, %r2, %r3, %r4 },    { %r5, %r6 },            { %f8532, %f8533, %f8534, %f8535 }; 
	// end inline asm
	// begin inline asm
	mma.sync.aligned.m16n8k8.row.col.f32.tf32.tf32.f32    { %f8540, %f8541, %f8542, %f8543 },    { %r1, %r2, %r3, %r4 },    { %r5, %r6 },            { %f8540, %f8541, %f8542, %f8543 }; 
	// end inline asm
	// begin inline asm
	mma.sync.aligned.m16n8k8.row.col.f32.tf32.tf32.f32    { %f8524, %f8525, %f8526, %f8527 },    { %r1, %r2, %r3, %r4 },    { %r5, %r6 },            { %f8524, %f8525, %f8526, %f8527 }; 
	// end inline asm
	// begin inline asm
	mma.sync.aligned.m16n8k8.row.col.f32.tf32.tf32.f32    { %f8532, %f8533, %f8534, %f8535 },    { %r1, %r2, %r3, %r4 },    { %r5, %r6 },            { %f8532, %f8533, %f8534, %f8535 }; 
	// end inline asm
	// begin inline asm
	mma.sync.aligned.m16n8k8.row.col.f32.tf32.tf32.f32    { %f8540, %f8541, %f8542, %f8543 },    { %r1, %r2, %r3, %r4 },    { %r5, %r6 },            { %f8540, %f8541, %f8542, %f8543 }; 
	// end inline asm
	// begin inline asm
	mma.sync.aligned.m16n8k8.row.col.f32.tf32.tf32.f32    { %f8524, %f8525, %f8526, %f8527 },    { %r1, %r2, %r3, %r4 },    { %r5, %r6 },            { %f8524, %f8525, %f8526, %f8527 }; 
	// end inline asm
	// begin inline asm
	mma.sync.aligned.m16n8k8.row.col.f32.tf32.tf32.f32    { %f8532, %f8533, %f8534, %f8535 },    { %r1, %r2, %r3, %r4 },    { %r5, %r6 },            { %f8532, %f8533, %f8534, %f8535 }; 
	// end inline asm
	// begin inline asm
	mma.sync.aligned.m16n8k8.row.col.f32.tf32.tf32.f32    { %f8540, %f8541, %f8542, %f8543 },    { %r1, %r2, %r3, %r4 },    { %r5, %r6 },            { %f8540, %f8541, %f8542, %f8543 }; 
	// end inline asm
	// begin inline asm
	mma.sync.aligned.m16n8k8.row.col.f32.tf32.tf32.f32    { %f8524, %f8525, %f8526, %f8527 },    { %r1, %r2, %r3, %r4 },    { %r5, %r6 },            { %f8524, %f8525, %f8526, %f8527 }; 
	// end inline asm
	// begin inline asm
	mma.sync.aligned.m16n8k8.row.col.f32.tf32.tf32.f32    { %f8532, %f8533, %f8534, %f8535 },    { %r1, %r2, %r3, %r4 },    { %r5, %r6 },            { %f8532, %f8533, %f8534, %f8535 }; 
	// end inline asm
	// begin inline asm
	mma.sync.aligned.m16n8k8.row.col.f32.tf32.tf32.f32    { %f8540, %f8541, %f8542, %f8543 },    { %r1, %r2, %r3, %r4 },    { %r5, %r6 },            { %f8540, %f8541, %f8542, %f8543 }; 
	// end inline asm
	// begin inline asm
	mma.sync.aligned.m16n8k8.row.col.f32.tf32.tf32.f32    { %f8524, %f8525, %f8526, %f8527 },    { %r1, %r2, %r3, %r4 },    { %r5, %r6 },            { %f8524, %f8525, %f8526, %f8527 }; 
	// end inline asm
	// begin inline asm
	mma.sync.aligned.m16n8k8.row.col.f32.tf32.tf32.f32    { %f8532, %f8533, %f8534, %f8535 },    { %r1, %r2, %r3, %r4 },    { %r5, %r6 },            { %f8532, %f8533, %f8534, %f8535 }; 
	// end inline asm
	// begin inline asm
	mma.sync.aligned.m16n8k8.row.col.f32.tf32.tf32.f32    { %f8540, %f8541, %f8542, %f8543 },    { %r1, %r2, %r3, %r4 },    { %r5, %r6 },            { %f8540, %f8541, %f8542, %f8543 }; 
	// end inline asm
	// begin inline asm
	mma.sync.aligned.m16n8k8.row.col.f32.tf32.tf32.f32    { %f8524, %f8525, %f8526, %f8527 },    { %r1, %r2, %r3, %r4 },    { %r5, %r6 },            { %f8524, %f8525, %f8526, %f8527 }; 
	// end inline asm
	// begin inline asm
	mma.sync.aligned.m16n8k8.row.col.f32.tf32.tf32.f32    { %f8532, %f8533, %f8534, %f8535 },    { %r1, %r2, %r3, %r4 },    { %r5, %r6 },            { %f8532, %f8533, %f8534, %f8535 }; 
	// end inline asm
	// begin inline asm
	mma.sync.aligned.m16n8k8.row.col.f32.tf32.tf32.f32    { %f8540, %f8541, %f8542, %f8543 },    { %r1, %r2, %r3, %r4 },    { %r5, %r6 },            { %f8540, %f8541, %f8542, %f8543 }; 
	// end inline asm
	// begin inline asm
	mma.sync.aligned.m16n8k8.row.col.f32.tf32.tf32.f32    { %f8524, %f8525, %f8526, %f8527 },    { %r1, %r2, %r3, %r4 },    { %r5, %r6 },            { %f8524, %f8525, %f8526, %f8527 }; 
	// end inline asm
	// begin inline asm
	mma.sync.aligned.m16n8k8.row.col.f32.tf32.tf32.f32    { %f8532, %f8533, %f8534, %f8535 },    { %r1, %r2, %r3, %r4 },    { %r5, %r6 },            { %f8532, %f8533, %f8534, %f8535 }; 
	// end inline asm
	// begin inline asm
	mma.sync.aligned.m16n8k8.row.col.f32.tf32.tf32.f32    { %f8540, %f8541, %f8542, %f8543 },    { %r1, %r2, %r3, %r4 },    { %r5, %r6 },            { %f8540, %f8541, %f8542, %f8543 }; 
	// end inline asm
	// begin inline asm
	mma.sync.aligned.m16n8k8.row.col.f32.tf32.tf32.f32    { %f8524, %f8525, %f8526, %f8527 },    { %r1, %r2, %r3, %r4 },    { %r5, %r6 },            { %f8524, %f8525, %f8526, %f8527 }; 
	// end inline asm
	// begin inline asm
	mma.sync.aligned.m16n8k8.row.col.f32.tf32.tf32.f32    { %f8532, %f8533, %f8534, %f8535 },    { %r1, %r2, %r3, %r4 },    { %r5, %r6 },            { %f8532, %f8533, %f8534, %f8535 }; 
	// end inline asm
	// begin inline asm
	mma.sync.aligned.m16n8k8.row.col.f32.tf32.tf32.f32    { %f8540, %f8541, %f8542, %f8543 },    { %r1, %r2, %r3, %r4 },    { %r5, %r6 },            { %f8540, %f8541, %f8542, %f8543 }; 
	// end inline asm
	// begin inline asm
	mma.sync.aligned.m16n8k8.row.col.f32.tf32.tf32.f32    { %f8524, %f8525, %f8526, %f8527 },    { %r1, %r2, %r3, %r4 },    { %r5, %r6 },            { %f8524, %f8525, %f8526, %f8527 }; 
	// end inline asm
	// begin inline asm
	mma.sync.aligned.m16n8k8.row.col.f32.tf32.tf32.f32    { %f8532, %f8533, %f8534, %f8535 },    { %r1, %r2, %r3, %r4 },    { %r5, %r6 },            { %f8532, %f8533, %f8534, %f8535 }; 
	// end inline asm
	// begin inline asm
	mma.sync.aligned.m16n8k8.row.col.f32.tf32.tf32.f32    { %f8540, %f8541, %f8542, %f8543 },    { %r1, %r2, %r3, %r4 },    { %r5, %r6 },            { %f8540, %f8541, %f8542, %f8543 }; 
	// end inline asm
	// begin inline asm
	mma.sync.aligned.m16n8k8.row.col.f32.tf32.tf32.f32    { %f8524, %f8525, %f8526, %f8527 },    { %r1, %r2, %r3, %r4 },    { %r5, %r6 },            { %f8524, %f8525, %f8526, %f8527 }; 
	// end inline asm
	// begin inline asm
	mma.sync.aligned.m16n8k8.row.col.f32.tf32.tf32.f32    { %f8532, %f8533, %f8534, %f8535 },    { %r1, %r2, %r3, %r4 },    { %r5, %r6 },            { %f8532, %f8533, %f8534, %f8535 }; 
	// end inline asm
	// begin inline asm
	mma.sync.aligned.m16n8k8.row.col.f32.tf32.tf32.f32    { %f8540, %f8541, %f8542, %f8543 },    { %r1, %r2, %r3, %r4 },    { %r5, %r6 },            { %f8540, %f8541, %f8542, %f8543 }; 
	// end inline asm
	// begin inline asm
	mma.sync.aligned.m16n8k8.row.col.f32.tf32.tf32.f32    { %f8524, %f8525, %f8526, %f8527 },    { %r1, %r2, %r3, %r4 },    { %r5, %r6 },            { %f8524, %f8525, %f8526, %f8527 }; 
	// end inline asm
	// begin inline asm
	mma.sync.aligned.m16n8k8.row.col.f32.tf32.tf32.f32    { %f8532, %f8533, %f8534, %f8535 },    { %r1, %r2, %r3, %r4 },    { %r5, %r6 },            { %f8532, %f8533, %f8534, %f8535 }; 
	// end inline asm
	// begin inline asm
	mma.sync.aligned.m16n8k8.row.col.f32.tf32.tf32.f32    { %f8540, %f8541, %f8542, %f8543 },    { %r1, %r2, %r3, %r4 },    { %r5, %r6 },            { %f8540, %f8541, %f8542, %f8543 }; 
	// end inline asm
	// begin inline asm
	mma.sync.aligned.m16n8k8.row.col.f32.tf32.tf32.f32    { %f8524, %f8525, %f8526, %f8527 },    { %r1, %r2, %r3, %r4 },    { %r5, %r6 },            { %f8524, %f8525, %f8526, %f8527 }; 
	// end inline asm
	// begin inline asm
	mma.sync.aligned.m16n8k8.row.col.f32.tf32.tf32.f32    { %f8532, %f8533, %f8534, %f8535 },    { %r1, %r2, %r3, %r4 },    { %r5, %r6 },            { %f8532, %f8533, %f8534, %f8535 }; 
	// end inline asm
	// begin inline asm
	mma.sync.aligned.m16n8k8.row.col.f32.tf32.tf32.f32    { %f8540, %f8541, %f8542, %f8543 },    { %r1, %r2, %r3, %r4 },    { %r5, %r6 },            { %f8540, %f8541, %f8542, %f8543 }; 
	// end inline asm
	// begin inline asm
	mma.sync.aligned.m16n8k8.row.col.f32.tf32.tf32.f32    { %f8524, %f8525, %f8526, %f8527 },    { %r1, %r2, %r3, %r4 },    { %r5, %r6 },            { %f8524, %f8525, %f8526, %f8527 }; 
	// end inline asm
	// begin inline asm
	mma.sync.aligned.m16n8k8.row.col.f32.tf32.tf32.f32    { %f8532, %f8533, %f8534, %f8535 },    { %r1, %r2, %r3, %r4 },    { %r5, %r6 },            { %f8532, %f8533, %f8534, %f8535 }; 
	// end inline asm
	// begin inline asm
	mma.sync.aligned.m16n8k8.row.col.f32.tf32.tf32.f32    { %f8540, %f8541, %f8542, %f8543 },    { %r1, %r2, %r3, %r4 },    { %r5, %r6 },            { %f8540, %f8541, %f8542, %f8543 }; 
	// end inline asm
	// begin inline asm
	mma.sync.aligned.m16n8k8.row.col.f32.tf32.tf32.f32    { %f8524, %f8525, %f8526, %f8527 },    { %r1, %r2, %r3, %r4 },    { %r5, %r6 },            { %f8524, %f8525, %f8526, %f8527 }; 
	// end inline asm
	// begin inline asm
	mma.sync.aligned.m16n8k8.row.col.f32.tf32.tf32.f32    { %f8532, %f8533, %f8534, %f8535 },    { %r1, %r2, %r3, %r4 },    { %r5, %r6 },            { %f8532, %f8533, %f8534, %f8535 }; 
	// end inline asm
	// begin inline asm
	mma.sync.aligned.m16n8k8.row.col.f32.tf32.tf32.f32    { %f8540, %f8541, %f8542, %f8543 },    { %r1, %r2, %r3, %r4 },    { %r5, %r6 },            { %f8540, %f8541, %f8542, %f8543 }; 
	// end inline asm
	// begin inline asm
	mma.sync.aligned.m16n8k8.row.col.f32.tf32.tf32.f32    { %f8524, %f8525, %f8526, %f8527 },    { %r1, %r2, %r3, %r4 },    { %r5, %r6 },            { %f8524, %f8525, %f8526, %f8527 }; 
	// end inline asm
	// begin inline asm
	mma.sync.aligned.m16n8k8.row.col.f32.tf32.tf32.f32    { %f8532, %f8533, %f8534, %f8535 },    { %r1, %r2, %r3, %r4 },    { %r5, %r6 },            { %f8532, %f8533, %f8534, %f8535 }; 
	// end inline asm
	// begin inline asm
	mma.sync.aligned.m16n8k8.row.col.f32.tf32.tf32.f32    { %f8540, %f8541, %f8542, %f8543 },    { %r1, %r2, %r3, %r4 },    { %r5, %r6 },            { %f8540, %f8541, %f8542, %f8543 }; 
	// end inline asm
	// begin inline asm
	mma.sync.aligned.m16n8k8.row.col.f32.tf32.tf32.f32    { %f8524, %f8525, %f8526, %f8527 },    { %r1, %r2, %r3, %r4 },    { %r5, %r6 },            { %f8524, %f8525, %f8526, %f8527 }; 
	// end inline asm
	// begin inline asm
	mma.sync.aligned.m16n8k8.row.col.f32.tf32.tf32.f32    { %f8532, %f8533, %f8534, %f8535 },    { %r1, %r2, %r3, %r4 },    { %r5, %r6 },            { %f8532, %f8533, %f8534, %f8535 }; 
	// end inline asm
	// begin inline asm
	mma.sync.aligned.m16n8k8.row.col.f32.tf32.tf32.f32    { %f8540, %f8541, %f8542, %f8543 },    { %r1, %r2, %r3, %r4 },    { %r5, %r6 },            { %f8540, %f8541, %f8542, %f8543 }; 
	// end inline asm
	// begin inline asm
	mma.sync.aligned.m16n8k8.row.col.f32.tf32.tf32.f32    { %f8524, %f8525, %f8526, %f8527 },    { %r1, %r2, %r3, %r4 },    { %r5, %r6 },            { %f8524, %f8525, %f8526, %f8527 }; 
	// end inline asm
	// begin inline asm
	mma.sync.aligned.m16n8k8.row.col.f32.tf32.tf32.f32    { %f8532, %f8533, %f8534, %f8535 },    { %r1, %r2, %r3, %r4 },    { %r5, %r6 },            { %f8532, %f8533, %f8534, %f8535 }; 
	// end inline asm
	// begin inline asm
	mma.sync.aligned.m16n8k8.row.col.f32.tf32.tf32.f32    { %f8540, %f8541, %f8542, %f8543 },    { %r1, %r2, %r3, %r4 },    { %r5, %r6 },            { %f8540, %f8541, %f8542, %f8543 }; 
	// end inline asm
	// begin inline asm
	mma.sync.aligned.m16n8k8.row.col.f32.tf32.tf32.f32    { %f8524, %f8525, %f8526, %f8527 },    { %r1, %r2, %r3, %r4 },    { %r5, %r6 },            { %f8524, %f8525, %f8526, %f8527 }; 
	// end inline asm
	// begin inline asm
	mma.sync.aligned.m16n8k8.row.col.f32.tf32.tf32.f32    { %f8532, %f8533, %f8534, %f8535 },    { %r1, %r2, %r3, %r4 },    { %r5, %r6 },            { %f8532, %f8533, %f8534, %f8535 }; 
	// end inline asm
	// begin inline asm
	mma.sync.aligned.m16n8k8.row.col.f32.tf32.tf32.f32    { %f8540, %f8541, %f8542, %f8543 },    { %r1, %r2, %r3, %r4 },    { %r5, %r6 },            { %f8540, %f8541, %f8542, %f8543 }; 
	// end inline asm
	// begin inline asm
	mma.sync.aligned.m16n8k8.row.col.f32.tf32.tf32.f32    { %f8524, %f8525, %f8526, %f8527 },    { %r1, %r2, %r3, %r4 },    { %r5, %r6 },            { %f8524, %f8525, %f8526, %f8527 }; 
	// end inline asm
	// begin inline asm
	mma.sync.aligned.m16n8k8.row.col.f32.tf32.tf32.f32    { %f8532, %f8533, %f8534, %f8535 },    { %r1, %r2, %r3, %r4 },    { %r5, %r6 },            { %f8532, %f8533, %f8534, %f8535 }; 
	// end inline asm
	// begin inline asm
	mma.sync.aligned.m16n8k8.row.col.f32.tf32.tf32.f32    { %f8540, %f8541, %f8542, %f8543 },    { %r1, %r2, %r3, %r4 },    { %r5, %r6 },            { %f8540, %f8541, %f8542, %f8543 }; 
	// end inline asm
	// begin inline asm
	mma.sync.aligned.m16n8k8.row.col.f32.tf32.tf32.f32    { %f8524, %f8525, %f8526, %f8527 },    { %r1, %r2, %r3, %r4 },    { %r5, %r6 },            { %f8524, %f8525, %f8526, %f8527 }; 
	// end inline asm
	// begin inline asm
	mma.sync.aligned.m16n8k8.row.col.f32.tf32.tf32.f32    { %f8532, %f8533, %f8534, %f8535 },    { %r1, %r2, %r3, %r4 },    { %r5, %r6 },            { %f8532, %f8533, %f8534, %f8535 }; 
	// end inline asm
	// begin inline asm
	mma.sync.aligned.m16n8k8.row.col.f32.tf32.tf32.f32    { %f8540, %f8541, %f8542, %f8543 },    { %r1, %r2, %r3, %r4 },    { %r5, %r6 },            { %f8540, %f8541, %f8542, %f8543 }; 
	// end inline asm
	// begin inline asm
	mma.sync.aligned.m16n8k8.row.col.f32.tf32.tf32.f32    { %f8524, %f8525, %f8526, %f8527 },    { %r1, %r2, %r3, %r4 },    { %r5, %r6 },            { %f8524, %f8525, %f8526, %f8527 }; 
	// end inline asm
	// begin inline asm
	mma.sync.aligned.m16n8k8.row.col.f32.tf32.tf32.f32    { %f8532, %f8533, %f8534, %f8535 },    { %r1, %r2, %r3, %r4 },    { %r5, %r6 },            { %f8532, %f8533, %f8534, %f8535 }; 
	// end inline asm
	// begin inline asm
	mma.sync.aligned.m16n8k8.row.col.f32.tf32.tf32.f32    { %f8540, %f8541, %f8542, %f8543 },    { %r1, %r2, %r3, %r4 },    { %r5, %r6 },            { %f8540, %f8541, %f8542, %f8543 }; 
	// end inline asm
	// begin inline asm
	mma.sync.aligned.m16n8k8.row.col.f32.tf32.tf32.f32    { %f8524, %f8525, %f8526, %f8527 },    { %r1, %r2, %r3, %r4 },    { %r5, %r6 },            { %f8524, %f8525, %f8526, %f8527 }; 
	// end inline asm
	// begin inline asm
	mma.sync.aligned.m16n8k8.row.col.f32.tf32.tf32.f32    { %f8532, %f8533, %f8534, %f8535 },    { %r1, %r2, %r3, %r4 },    { %r5, %r6 },            { %f8532, %f8533, %f8534, %f8535 }; 
	// end inline asm
	// begin inline asm
	mma.sync.aligned.m16n8k8.row.col.f32.tf32.tf32.f32    { %f8540, %f8541, %f8542, %f8543 },    { %r1, %r2, %r3, %r4 },    { %r5, %r6 },            { %f8540, %f8541, %f8542, %f8543 }; 
	// end inline asm
	// begin inline asm
	mma.sync.aligned.m16n8k8.row.col.f32.tf32.tf32.f32    { %f8524, %f8525, %f8526, %f8527 },    { %r1, %r2, %r3, %r4 },    { %r5, %r6 },            { %f8524, %f8525, %f8526, %f8527 }; 
	// end inline asm
	// begin inline asm
	mma.sync.aligned.m16n8k8.row.col.f32.tf32.tf32.f32    { %f8532, %f8533, %f8534, %f8535 },    { %r1, %r2, %r3, %r4 },    { %r5, %r6 },            { %f8532, %f8533, %f8534, %f8535 }; 
	// end inline asm
	// begin inline asm
	mma.sync.aligned.m16n8k8.row.col.f32.tf32.tf32.f32    { %f8540, %f8541, %f8542, %f8543 },    { %r1, %r2, %r3, %r4 },    { %r5, %r6 },            { %f8540, %f8541, %f8542, %f8543 }; 
	// end inline asm
	// begin inline asm
	mma.sync.aligned.m16n8k8.row.col.f32.tf32.tf32.f32    { %f8524, %f8525, %f8526, %f8527 },    { %r1, %r2, %r3, %r4 },    { %r5, %r6 },            { %f8524, %f8525, %f8526, %f8527 }; 
	// end inline asm
	// begin inline asm
	mma.sync.aligned.m16n8k8.row.col.f32.tf32.tf32.f32    { %f8532, %f8533, %f8534, %f8535 },    { %r1, %r2, %r3, %r4 },    { %r5, %r6 },            { %f8532, %f8533, %f8534, %f8535 }; 
	// end inline asm
	// begin inline asm
	mma.sync.aligned.m16n8k8.row.col.f32.tf32.tf32.f32    { %f8540, %f8541, %f8542, %f8543 },    { %r1, %r2, %r3, %r4 },    { %r5, %r6 },            { %f8540, %f8541, %f8542, %f8543 }; 
	// end inline asm
	// begin inline asm
	mma.sync.aligned.m16n8k8.row.col.f32.tf32.tf32.f32    { %f8524, %f8525, %f8526, %f8527 },    { %r1, %r2, %r3, %r4 },    { %r5, %r6 },            { %f8524, %f8525, %f8526, %f8527 }; 
	// end inline asm
	// begin inline asm
	mma.sync.aligned.m16n8k8.row.col.f32.tf32.tf32.f32    { %f8532, %f8533, %f8534, %f8535 },    { %r1, %r2, %r3, %r4 },    { %r5, %r6 },            { %f8532, %f8533, %f8534, %f8535 }; 
	// end inline asm
	// begin inline asm
	mma.sync.aligned.m16n8k8.row.col.f32.tf32.tf32.f32    { %f8540, %f8541, %f8542, %f8543 },    { %r1, %r2, %r3, %r4 },    { %r5, %r6 },            { %f8540, %f8541, %f8542, %f8543 }; 
	// end inline asm
	// begin inline asm
	mma.sync.aligned.m16n8k8.row.col.f32.tf32.tf32.f32    { %f8524, %f8525, %f8526, %f8527 },    { %r1, %r2, %r3, %r4 },    { %r5, %r6 },            { %f8524, %f8525, %f8526, %f8527 }; 
	// end inline asm
	// begin inline asm
	mma.sync.aligned.m16n8k8.row.col.f32.tf32.tf32.f32    { %f8532, %f8533, %f8534, %f8535 },    { %r1, %r2, %r3, %r4 },    { %r5, %r6 },            { %f8532, %f8533, %f8534, %f8535 }; 
	// end inline asm
	// begin inline asm
	mma.sync.aligned.m16n8k8.row.col.f32.tf32.tf32.f32    { %f8540, %f8541, %f8542, %f8543 },    { %r1, %r2, %r3, %r4 },    { %r5, %r6 },            { %f8540, %f8541, %f8542, %f8543 }; 
	// end inline asm
	// begin inline asm
	mma.sync.aligned.m16n8k8.row.col.f32.tf32.tf32.f32    { %f8524, %f8525, %f8526, %f8527 },    { %r1, %r2, %r3, %r4 },    { %r5, %r6 },            { %f8524, %f8525, %f8526, %f8527 }; 
	// end inline asm
	// begin inline asm
	mma.sync.aligned.m16n8k8.row.col.f32.tf32.tf32.f32    { %f8532, %f8533, %f8534, %f8535 },    { %r1, %r2, %r3, %r4 },    { %r5, %r6 },            { %f8532, %f8533, %f8534, %f8535 }; 
	// end inline asm
	// begin inline asm
	mma.sync.aligned.m16n8k8.row.col.f32.tf32.tf32.f32    { %f8540, %f8541, %f8542, %f8543 },    { %r1, %r2, %r3, %r4 },    { %r5, %r6 },            { %f8540, %f8541, %f8542, %f8543 }; 
	// end inline asm
	// begin inline asm
	mma.sync.aligned.m16n8k8.row.col.f32.tf32.tf32.f32    { %f8524, %f8525, %f8526, %f8527 },    { %r1, %r2, %r3, %r4 },    { %r5, %r6 },            { %f8524, %f8525, %f8526, %f8527 }; 
	// end inline asm
	// begin inline asm
	mma.sync.aligned.m16n8k8.row.col.f32.tf32.tf32.f32    { %f8532, %f8533, %f8534, %f8535 },    { %r1, %r2, %r3, %r4 },    { %r5, %r6 },            { %f8532, %f8533, %f8534, %f8535 }; 
	// end inline asm
	// begin inline asm
	mma.sync.aligned.m16n8k8.row.col.f32.tf32.tf32.f32    { %f8540, %f8541, %f8542, %f8543 },    { %r1, %r2, %r3, %r4 },    { %r5, %r6 },            { %f8540, %f8541, %f8542, %f8543 }; 
	// end inline asm
	// begin inline asm
	mma.sync.aligned.m16n8k8.row.col.f32.tf32.tf32.f32    { %f8524, %f8525, %f8526, %f8527 },    { %r1, %r2, %r3, %r4 },    { %r5, %r6 },            { %f8524, %f8525, %f8526, %f8527 }; 
	// end inline asm
	// begin inline asm
	mma.sync.aligned.m16n8k8.row.col.f32.tf32.tf32.f32    { %f8532, %f8533, %f8534, %f8535 },    { %r1, %r2, %r3, %r4 },    { %r5, %r6 },            { %f8532, %f8533, %f8534, %f8535 }; 
	// end inline asm
	// begin inline asm
	mma.sync.aligned.m16n8k8.row.col.f32.tf32.tf32.f32    { %f8540, %f8541, %f8542, %f8543 },    { %r1, %r2, %r3, %r4 },    { %r5, %r6 },            { %f8540, %f8541, %f8542, %f8543 }; 
	// end inline asm
	// begin inline asm
	mma.sync.aligned.m16n8k8.row.col.f32.tf32.tf32.f32    { %f8524, %f8525, %f8526, %f8527 },    { %r1, %r2, %r3, %r4 },    { %r5, %r6 },            { %f8524, %f8525, %f8526, %f8527 }; 
	// end inline asm
	// begin inline asm
	mma.sync.aligned.m16n8k8.row.col.f32.tf32.tf32.f32    { %f8532, %f8533, %f8534, %f8535 },    { %r1, %r2, %r3, %r4 },    { %r5, %r6 },            { %f8532, %f8533, %f8534, %f8535 }; 
	// end inline asm
	// begin inline asm
	mma.sync.aligned.m16n8k8.row.col.f32.tf32.tf32.f32    { %f8540, %f8541, %f8542, %f8543 },    { %r1, %r2, %r3, %r4 },    { %r5, %r6 },            { %f8540, %f8541, %f8542, %f8543 }; 
	// end inline asm
	// begin inline asm
	mma.sync.aligned.m16n8k8.row.col.f32.tf32.tf32.f32    { %f8524, %f8525, %f8526, %f8527 },    { %r1, %r2, %r3, %r4 },    { %r5, %r6 },            { %f8524, %f8525, %f8526, %f8527 }; 
	// end inline asm
	// begin inline asm
	mma.sync.aligned.m16n8k8.row.col.f32.tf32.tf32.f32    { %f8532, %f8533, %f8534, %f8535 },    { %r1, %r2, %r3, %r4 },    { %r5, %r6 },            { %f8532, %f8533, %f8534, %f8535 }; 
	// end inline asm
	// begin inline asm
	mma.sync.aligned.m16n8k8.row.col.f32.tf32.tf32.f32    { %f8540, %f8541, %f8542, %f8543 },    { %r1, %r2, %r3, %r4 },    { %r5, %r6 },            { %f8540, %f8541, %f8542, %f8543 }; 
	// end inline asm
	// begin inline asm
	mma.sync.aligned.m16n8k8.row.col.f32.tf32.tf32.f32    { %f8524, %f8525, %f8526, %f8527 },    { %r1, %r2, %r3, %r4 },    { %r5, %r6 },            { %f8524, %f8525, %f8526, %f8527 }; 
	// end inline asm
	// begin inline asm
	mma.sync.aligned.m16n8k8.row.col.f32.tf32.tf32.f32    { %f8532, %f8533, %f8534, %f8535 },    { %r1, %r2, %r3, %r4 },    { %r5, %r6 },            { %f8532, %f8533, %f8534, %f8535 }; 
	// end inline asm
	// begin inline asm
	mma.sync.aligned.m16n8k8.row.col.f32.tf32.tf32.f32    { %f8540, %f8541, %f8542, %f8543 },    { %r1, %r2, %r3, %r4 },    { %r5, %r6 },            { %f8540, %f8541, %f8542, %f8543 }; 
	// end inline asm
	// begin inline asm
	mma.sync.aligned.m16n8k8.row.col.f32.tf32.tf32.f32    { %f8524, %f8525, %f8526, %f8527 },    { %r1, %r2, %r3, %r4 },    { %r5, %r6 },            { %f8524, %f8525, %f8526, %f8527 }; 
	// end inline asm
	// begin inline asm
	mma.sync.aligned.m16n8k8.row.col.f32.tf32.tf32.f32    { %f8532, %f8533, %f8534, %f8535 },    { %r1, %r2, %r3, %r4 },    { %r5, %r6 },            { %f8532, %f8533, %f8534, %f8535 }; 
	// end inline asm
	// begin inline asm
	mma.sync.aligned.m16n8k8.row.col.f32.tf32.tf32.f32    { %f8540, %f8541, %f8542, %f8543 },    { %r1, %r2, %r3, %r4 },    { %r5, %r6 },            { %f8540, %f8541, %f8542, %f8543 }; 
	// end inline asm
	// begin inline asm
	mma.sync.aligned.m16n8k8.row.col.f32.tf32.tf32.f32    { %f8524, %f8525, %f8526, %f8527 },    { %r1, %r2, %r3, %r4 },    { %r5, %r6 },            { %f8524, %f8525, %f8526, %f8527 }; 
	// end inline asm
	// begin inline asm
	mma.sync.aligned.m16n8k8.row.col.f32.tf32.tf32.f32    { %f8532, %f8533, %f8534, %f8535 },    { %r1, %r2, %r3, %r4 },    { %r5, %r6 },            { %f8532, %f8533, %f8534, %f8535 }; 
	// end inline asm
	// begin inline asm
	mma.sync.aligned.m16n8k8.row.col.f32.tf32.tf32.f32    { %f8540, %f8541, %f8542, %f8543 },    { %r1, %r2, %r3, %r4 },    { %r5, %r6 },            { %f8540, %f8541, %f8542, %f8543 }; 
	// end inline asm
	// begin inline asm
	mma.sync.aligned.m16n8k8.row.col.f32.tf32.tf32.f32    { %f8524, %f8525, %f8526, %f8527 },    { %r1, %r2, %r3, %r4 },    { %r5, %r6 },            { %f8524, %f8525, %f8526, %f8527 }; 
	// end inline asm
	// begin inline asm
	mma.sync.aligned.m16n8k8.row.col.f32.tf32.tf32.f32    { %f8532, %f8533, %f8534, %f8535 },    { %r1, %r2, %r3, %r4 },    { %r5, %r6 },            { %f8532, %f8533, %f8534, %f8535 }; 
	// end inline asm
	// begin inline asm
	mma.sync.aligned.m16n8k8.row.col.f32.tf32.tf32.f32    { %f8540, %f8541, %f8542, %f8543 },    { %r1, %r2, %r3, %r4 },    { %r5, %r6 },            { %f8540, %f8541, %f8542, %f8543 }; 
	// end inline asm
	// begin inline asm
	mma.sync.aligned.m16n8k8.row.col.f32.tf32.tf32.f32    { %f8524, %f8525, %f8526, %f8527 },    { %r1, %r2, %r3, %r4 },    { %r5, %r6 },            { %f8524, %f8525, %f8526, %f8527 }; 
	// end inline asm
	// begin inline asm
	mma.sync.aligned.m16n8k8.row.col.f32.tf32.tf32.f32    { %f8532, %f8533, %f8534, %f8535 },    { %r1, %r2, %r3, %r4 },    { %r5, %r6 },            { %f8532, %f8533, %f8534, %f8535 }; 
	// end inline asm
	// begin inline asm
	mma.sync.aligned.m16n8k8.row.col.f32.tf32.tf32.f32    { %f8540, %f8541, %f8542, %f8543 },    { %r1, %r2, %r3, %r4 },    { %r5, %r6 },            { %f8540, %f8541, %f8542, %f8543 }; 
	// end inline asm
	// begin inline asm
	mma.sync.aligned.m16n8k8.row.col.f32.tf32.tf32.f32    { %f8524, %f8525, %f8526, %f8527 },    { %r1, %r2, %r3, %r4 },    { %r5, %r6 },            { %f8524, %f8525, %f8526, %f8527 }; 
	// end inline asm
	// begin inline asm
	mma.sync.aligned.m16n8k8.row.col.f32.tf32.tf32.f32    { %f8532, %f8533, %f8534, %f8535 },    { %r1, %r2, %r3, %r4 },    { %r5, %r6 },            { %f8532, %f8533, %f8534, %f8535 }; 
	// end inline asm
	// begin inline asm
	mma.sync.aligned.m16n8k8.row.col.f32.tf32.tf32.f32    { %f8540, %f8541, %f8542, %f8543 },    { %r1, %r2, %r3, %r4 },    { %r5, %r6 },            { %f8540, %f8541, %f8542, %f8543 }; 
	// end inline asm
	// begin inline asm
	mma.sync.aligned.m16n8k8.row.col.f32.tf32.tf32.f32    { %f8524, %f8525, %f8526, %f8527 },    { %r1, %r2, %r3, %r4 },    { %r5, %r6 },            { %f8524, %f8525, %f8526, %f8527 }; 
	// end inline asm
	// begin inline asm
	mma.sync.aligned.m16n8k8.row.col.f32.tf32.tf32.f32    { %f8532, %f8533, %f8534, %f8535 },    { %r1, %r2, %r3, %r4 },    { %r5, %r6 },            { %f8532, %f8533, %f8534, %f8535 }; 
	// end inline asm
	// begin inline asm
	mma.sync.aligned.m16n8k8.row.col.f32.tf32.tf32.f32    { %f8540, %f8541, %f8542, %f8543 },    { %r1, %r2, %r3, %r4 },    { %r5, %r6 },            { %f8540, %f8541, %f8542, %f8543 }; 
	// end inline asm
	// begin inline asm
	mma.sync.aligned.m16n8k8.row.col.f32.tf32.tf32.f32    { %f8524, %f8525, %f8526, %f8527 },    { %r1, %r2, %r3, %r4 },    { %r5, %r6 },            { %f8524, %f8525, %f8526, %f8527 }; 
	// end inline asm
	// begin inline asm
	mma.sync.aligned.m16n8k8.row.col.f32.tf32.tf32.f32    { %f8532, %f8533, %f8534, %f8535 },    { %r1, %r2, %r3, %r4 },    { %r5, %r6 },            { %f8532, %f8533, %f8534, %f8535 }; 
	// end inline asm
	// begin inline asm
	mma.sync.aligned.m16n8k8.row.col.f32.tf32.tf32.f32    { %f8540, %f8541, %f8542, %f8543 },    { %r1, %r2, %r3, %r4 },    { %r5, %r6 },            { %f8540, %f8541, %f8542, %f8543 }; 
	// end inline asm
	// begin inline asm
	mma.sync.aligned.m16n8k8.row.col.f32.tf32.tf32.f32    { %f8524, %f8525, %f8526, %f8527 },    { %r1, %r2, %r3, %r4 },    { %r5, %r6 },            { %f8524, %f8525, %f8526, %f8527 }; 
	// end inline asm
	// begin inline asm
	mma.sync.aligned.m16n8k8.row.col.f32.tf32.tf32.f32    { %f8532, %f8533, %f8534, %f8535 },    { %r1, %r2, %r3, %r4 },    { %r5, %r6 },            { %f8532, %f8533, %f8534, %f8535 }; 
	// end inline asm
	// begin inline asm
	mma.sync.aligned.m16n8k8.row.col.f32.tf32.tf32.f32    { %f8540, %f8541, %f8542, %f8543 },    { %r1, %r2, %r3, %r4 },    { %r5, %r6 },            { %f8540, %f8541, %f8542, %f8543 }; 
	// end inline asm
	// begin inline asm
	mma.sync.aligned.m16n8k8.row.col.f32.tf32.tf32.f32    { %f8524, %f8525, %f8526, %f8527 },    { %r1, %r2, %r3, %r4 },    { %r5, %r6 },            { %f8524, %f8525, %f8526, %f8527 }; 
	// end inline asm
	// begin inline asm
	mma.sync.aligned.m16n8k8.row.col.f32.tf32.tf32.f32    { %f8532, %f8533, %f8534, %f8535 },    { %r1, %r2, %r3, %r4 },    { %r5, %r6 },            { %f8532, %f8533, %f8534, %f8535 }; 
	// end inline asm
	// begin inline asm
	mma.sync.aligned.m16n8k8.row.col.f32.tf32.tf32.f32    { %f8540, %f8541, %f8542, %f8543 },    { %r1, %r2, %r3, %r4 },    { %r5, %r6 },            { %f8540, %f8541, %f8542, %f8543 }; 
	// end inline asm
	// begin inline asm
	mma.sync.aligned.m16n8k8.row.col.f32.tf32.tf32.f32    { %f8524, %f8525, %f8526, %f8527 },    { %r1, %r2, %r3, %r4 },    { %r5, %r6 },            { %f8524, %f8525, %f8526, %f8527 }; 
	// end inline asm
	// begin inline asm
	mma.sync.aligned.m16n8k8.row.col.f32.tf32.tf32.f32    { %f8532, %f8533, %f8534, %f8535 },    { %r1, %r2, %r3, %r4 },    { %r5, %r6 },            { %f8532, %f8533, %f8534, %f8535 }; 
	// end inline asm
	// begin inline asm
	mma.sync.aligned.m16n8k8.row.col.f32.tf32.tf32.f32    { %f8540, %f8541, %f8542, %f8543 },    { %r1, %r2, %r3, %r4 },    { %r5, %r6 },            { %f8540, %f8541, %f8542, %f8543 }; 
	// end inline asm
	// begin inline asm
	mma.sync.aligned.m16n8k8.row.col.f32.tf32.tf32.f32    { %f8524, %f8525, %f8526, %f8527 },    { %r1, %r2, %r3, %r4 },    { %r5, %r6 },            { %f8524, %f8525, %f8526, %f8527 }; 
	// end inline asm
	// begin inline asm
	mma.sync.aligned.m16n8k8.row.col.f32.tf32.tf32.f32    { %f8532, %f8533, %f8534, %f8535 },    { %r1, %r2, %r3, %r4 },    { %r5, %r6 },            { %f8532, %f8533, %f8534, %f8535 }; 
	// end inline asm
	// begin inline asm
	mma.sync.aligned.m16n8k8.row.col.f32.tf32.tf32.f32    { %f8540, %f8541, %f8542, %f8543 },    { %r1, %r2, %r3, %r4 },    { %r5, %r6 },            { %f8540, %f8541, %f8542, %f8543 }; 
	// end inline asm
	// begin inline asm
	mma.sync.aligned.m16n8k8.row.col.f32.tf32.tf32.f32    { %f8524, %f8525, %f8526, %f8527 },    { %r1, %r2, %r3, %r4 },    { %r5, %r6 },            { %f8524, %f8525, %f8526, %f8527 }; 
	// end inline asm
	// begin inline asm
	mma.sync.aligned.m16n8k8.row.col.f32.tf32.tf32.f32    { %f8532, %f8533, %f8534, %f8535 },    { %r1, %r2, %r3, %r4 },    { %r5, %r6 },            { %f8532, %f8533, %f8534, %f8535 }; 
	// end inline asm
	// begin inline asm
	mma.sync.aligned.m16n8k8.row.col.f32.tf32.tf32.f32    { %f8540, %f8541, %f8542, %f8543 },    { %r1, %r2, %r3, %r4 },    { %r5, %r6 },            { %f8540, %f8541, %f8542, %f8543 }; 
	// end inline asm
	// begin inline asm
	mma.sync.aligned.m16n8k8.row.col.f32.tf32.tf32.f32    { %f8524, %f8525, %f8526, %f8527 },    { %r1, %r2, %r3, %r4 },    { %r5, %r6 },            { %f8524, %f8525, %f8526, %f8527 }; 
	// end inline asm
	// begin inline asm
	mma.sync.aligned.m16n8k8.row.col.f32.tf32.tf32.f32    { %f8532, %f8533, %f8534, %f8535 },    { %r1, %r2, %r3, %r4 },    { %r5, %r6 },            { %f8532, %f8533, %f8534, %f8535 }; 
	// end inline asm
	// begin inline asm
	mma.sync.aligned.m16n8k8.row.col.f32.tf32.tf32.f32    { %f8540, %f8541, %f8542, %f8543 },    { %r1, %r2, %r3, %r4 },    { %r5, %r6 },            { %f8540, %f8541, %f8542, %f8543 }; 
	// end inline asm
	// begin inline asm
	mma.sync.aligned.m16n8k8.row.col.f32.tf32.tf32.f32    { %f8524, %f8525, %f8526, %f8527 },    { %r1, %r2, %r3, %r4 },    { %r5, %r6 },            { %f8524, %f8525, %f8526, %f8527 }; 
	// end inline asm
	// begin inline asm
	mma.sync.aligned.m16n8k8.row.col.f32.tf32.tf32.f32    { %f8532, %f8533, %f8534, %f8535 },    { %r1, %r2, %r3, %r4 },    { %r5, %r6 },            { %f8532, %f8533, %f8534, %f8535 }; 
	// end inline asm
	// begin inline asm
	mma.sync.aligned.m16n8k8.row.col.f32.tf32.tf32.f32    { %f8540, %f8541, %f8542, %f8543 },    { %r1, %r2, %r3, %r4 },    { %r5, %r6 },            { %f8540, %f8541, %f8542, %f8543 }; 
	// end inline asm
	// begin inline asm
	mma.sync.aligned.m16n8k8.row.col.f32.tf32.tf32.f32    { %f8524, %f8525, %f8526, %f8527 },    { %r1, %r2, %r3, %r4 },    { %r5, %r6 },            { %f8524, %f8525, %f8526, %f8527 }; 
	// end inline asm
	// begin inline asm
	mma.sync.aligned.m16n8k8.row.col.f32.tf32.tf32.f32    { %f8532, %f8533, %f8534, %f8535 },    { %r1, %r2, %r3, %r4 },    { %r5, %r6 },            { %f8532, %f8533, %f8534, %f8535 }; 
	// end inline asm
	// begin inline asm
	mma.sync.aligned.m16n8k8.row.col.f32.tf32.tf32.f32    { %f8540, %f8541, %f8542, %f8543 },    { %r1, %r2, %r3, %r4 },    { %r5, %r6 },            { %f8540, %f8541, %f8542, %f8543 }; 
	// end inline asm
	// begin inline asm
	mma.sync.aligned.m16n8k8.row.col.f32.tf32.tf32.f32    { %f8524, %f8525, %f8526, %f8527 },    { %r1, %r2, %r3, %r4 },    { %r5, %r6 },            { %f8524, %f8525, %f8526, %f8527 }; 
	// end inline asm
	// begin inline asm
	mma.sync.aligned.m16n8k8.row.col.f32.tf32.tf32.f32    { %f8532, %f8533, %f8534, %f8535 },    { %r1, %r2, %r3, %r4 },    { %r5, %r6 },            { %f8532, %f8533, %f8534, %f8535 }; 
	// end inline asm
	// begin inline asm
	mma.sync.aligned.m16n8k8.row.col.f32.tf32.tf32.f32    { %f8540, %f8541, %f8542, %f8543 },    { %r1, %r2, %r3, %r4 },    { %r5, %r6 },            { %f8540, %f8541, %f8542, %f8543 }; 
	// end inline asm
	// begin inline asm
	mma.sync.aligned.m16n8k8.row.col.f32.tf32.tf32.f32    { %f8524, %f8525, %f8526, %f8527 },    { %r1, %r2, %r3, %r4 },    { %r5, %r6 },            { %f8524, %f8525, %f8526, %f8527 }; 
	// end inline asm
	// begin inline asm
	mma.sync.aligned.m16n8k8.row.col.f32.tf32.tf32.f32    { %f8532, %f8533, %f8534, %f8535 },    { %r1, %r2, %r3, %r4 },    { %r5, %r6 },            { %f8532, %f8533, %f8534, %f8535 }; 
	// end inline asm
	// begin inline asm
	mma.sync.aligned.m16n8k8.row.col.f32.tf32.tf32.f32    { %f8540, %f8541, %f8542, %f8543 },    { %r1, %r2, %r3, %r4 },    { %r5, %r6 },            { %f8540, %f8541, %f8542, %f8543 }; 
	// end inline asm
	// begin inline asm
	mma.sync.aligned.m16n8k8.row.col.f32.tf32.tf32.f32    { %f8524, %f8525, %f8526, %f8527 },    { %r1, %r2, %r3, %r4 },    { %r5, %r6 },            { %f8524, %f8525, %f8526, %f8527 }; 
	// end inline asm
	// begin inline asm
	mma.sync.aligned.m16n8k8.row.col.f32.tf32.tf32.f32    { %f8532, %f8533, %f8534, %f8535 },    { %r1, %r2, %r3, %r4 },    { %r5, %r6 },            { %f8532, %f8533, %f8534, %f8535 }; 
	// end inline asm
	// begin inline asm
	mma.sync.aligned.m16n8k8.row.col.f32.tf32.tf32.f32    { %f8540, %f8541, %f8542, %f8543 },    { %r1, %r2, %r3, %r4 },    { %r5, %r6 },            { %f8540, %f8541, %f8542, %f8543 }; 
	// end inline asm
	// begin inline asm
	mma.sync.aligned.m16n8k8.row.col.f32.tf32.tf32.f32    { %f8524, %f8525, %f8526, %f8527 },    { %r1, %r2, %r3, %r4 },    { %r5, %r6 },            { %f8524, %f8525, %f8526, %f8527 }; 
	// end inline asm
	// begin inline asm
	mma.sync.aligned.m16n8k8.row.col.f32.tf32.tf32.f32    { %f8532, %f8533, %f8534, %f8535 },    { %r1, %r2, %r3, %r4 },    { %r5, %r6 },            { %f8532, %f8533, %f8534, %f8535 }; 
	// end inline asm
	// begin inline asm
	mma.sync.aligned.m16n8k8.row.col.f32.tf32.tf32.f32    { %f8540, %f8541, %f8542, %f8543 },    { %r1, %r2, %r3, %r4 },    { %r5, %r6 },            { %f8540, %f8541, %f8542, %f8543 }; 
	// end inline asm
	// begin inline asm
	mma.sync.aligned.m16n8k8.row.col.f32.tf32.tf32.f32    { %f8524, %f8525, %f8526, %f8527 },    { %r1, %r2, %r3, %r4 },    { %r5, %r6 },            { %f8524, %f8525, %f8526, %f8527 }; 
	// end inline asm
	// begin inline asm
	mma.sync.aligned.m16n8k8.row.col.f32.tf32.tf32.f32    { %f8532, %f8533, %f8534, %f8535 },    { %r1, %r2, %r3, %r4 },    { %r5, %r6 },            { %f8532, %f8533, %f8534, %f8535 }; 
	// end inline asm
	// begin inline asm
	mma.sync.aligned.m16n8k8.row.col.f32.tf32.tf32.f32    { %f8540, %f8541, %f8542, %f8543 },    { %r1, %r2, %r3, %r4 },    { %r5, %r6 },            { %f8540, %f8541, %f8542, %f8543 }; 
	// end inline asm
	// begin inline asm
	mma.sync.aligned.m16n8k8.row.col.f32.tf32.tf32.f32    { %f8524, %f8525, %f8526, %f8527 },    { %r1, %r2, %r3, %r4 },    { %r5, %r6 },            { %f8524, %f8525, %f8526, %f8527 }; 
	// end inline asm
	// begin inline asm
	mma.sync.aligned.m16n8k8.row.col.f32.tf32.tf32.f32    { %f8532, %f8533, %f8534, %f8535 },    { %r1, %r2, %r3, %r4 },    { %r5, %r6 },            { %f8532, %f8533, %f8534, %f8535 }; 
	// end inline asm
	// begin inline asm
	mma.sync.aligned.m16n8k8.row.col.f32.tf32.tf32.f32    { %f8540, %f8541, %f8542, %f8543 },    { %r1, %r2, %r3, %r4 },    { %r5, %r6 },            { %f8540, %f8541, %f8542, %f8543 }; 
	// end inline asm
	// begin inline asm
	mma.sync.aligned.m16n8k8.row.col.f32.tf32.tf32.f32    { %f8524, %f8525, %f8526, %f8527 },    { %r1, %r2, %r3, %r4 },    { %r5, %r6 },            { %f8524, %f8525, %f8526, %f8527 }; 
	// end inline asm
	// begin inline asm
	mma.sync.aligned.m16n8k8.row.col.f32.tf32.tf32.f32    { %f8532, %f8533, %f8534, %f8535 },    { %r1, %r2, %r3, %r4 },    { %r5, %r6 },            { %f8532, %f8533, %f8534, %f8535 }; 
	// end inline asm
	// begin inline asm
	mma.sync.aligned.m16n8k8.row.col.f32.tf32.tf32.f32    { %f8540, %f8541, %f8542, %f8543 },    { %r1, %r2, %r3, %r4 },    { %r5, %r6 },            { %f8540, %f8541, %f8542, %f8543 }; 
	// end inline asm
	// begin inline asm
	mma.sync.aligned.m16n8k8.row.col.f32.tf32.tf32.f32    { %f8524, %f8525, %f8526, %f8527 },    { %r1, %r2, %r3, %r4 },    { %r5, %r6 },            { %f8524, %f8525, %f8526, %f8527 }; 
	// end inline asm
	// begin inline asm
	mma.sync.aligned.m16n8k8.row.col.f32.tf32.tf32.f32    { %f8532, %f8533, %f8534, %f8535 },    { %r1, %r2, %r3, %r4 },    { %r5, %r6 },            { %f8532, %f8533, %f8534, %f8535 }; 
	// end inline asm
	// begin inline asm
	mma.sync.aligned.m16n8k8.row.col.f32.tf32.tf32.f32    { %f8540, %f8541, %f8542, %f8543 },    { %r1, %r2, %r3, %r4 },    { %r5, %r6 },            { %f8540, %f8541, %f8542, %f8543 }; 
	// end inline asm
	// begin inline asm
	mma.sync.aligned.m16n8k8.row.col.f32.tf32.tf32.f32    { %f8524, %f8525, %f8526, %f8527 },    { %r1, %r2, %r3, %r4 },    { %r5, %r6 },            { %f8524, %f8525, %f8526, %f8527 }; 
	// end inline asm
	// begin inline asm
	mma.sync.aligned.m16n8k8.row.col.f32.tf32.tf32.f32    { %f8532, %f8533, %f8534, %f8535 },    { %r1, %r2, %r3, %r4 },    { %r5, %r6 },            { %f8532, %f8533, %f8534, %f8535 }; 
	// end inline asm
	// begin inline asm
	mma.sync.aligned.m16n8k8.row.col.f32.tf32.tf32.f32    { %f8540, %f8541, %f8542, %f8543 },    { %r1, %r2, %r3, %r4 },    { %r5, %r6 },            { %f8540, %f8541, %f8542, %f8543 }; 
	// end inline asm
	// begin inline asm
	mma.sync.aligned.m16n8k8.row.col.f32.tf32.tf32.f32    { %f8524, %f8525, %f8526, %f8527 },    { %r1, %r2, %r3, %r4 },    { %r5, %r6 },            { %f8524, %f8525, %f8526, %f8527 }; 
	// end inline asm
	// begin inline asm
	mma.sync.aligned.m16n8k8.row.col.f32.tf32.tf32.f32    { %f8532, %f8533, %f8534, %f8535 },    { %r1, %r2, %r3, %r4 },    { %r5, %r6 },            { %f8532, %f8533, %f8534, %f8535 }; 
	// end inline asm
	// begin inline asm
	mma.sync.aligned.m16n8k8.row.col.f32.tf32.tf32.f32    { %f8540, %f8541, %f8542, %f8543 },    { %r1, %r2, %r3, %r4 },    { %r5, %r6 },            { %f8540, %f8541, %f8542, %f8543 }; 
	// end inline asm
	// begin inline asm
	mma.sync.aligned.m16n8k8.row.col.f32.tf32.tf32.f32    { %f8524, %f8525, %f8526, %f8527 },    { %r1, %r2, %r3, %r4 },    { %r5, %r6 },            { %f8524, %f8525, %f8526, %f8527 }; 
	// end inline asm
	// begin inline asm
	mma.sync.aligned.m16n8k8.row.col.f32.tf32.tf32.f32    { %f8532, %f8533, %f8534, %f8535 },    { %r1, %r2, %r3, %r4 },    { %r5, %r6 },            { %f8532, %f8533, %f8534, %f8535 }; 
	// end inline asm
	// begin inline asm
	mma.sync.aligned.m16n8k8.row.col.f32.tf32.tf32.f32    { %f8540, %f8541, %f8542, %f8543 },    { %r1, %r2, %r3, %r4 },    { %r5, %r6 },            { %f8540, %f8541, %f8542, %f8543 }; 
	// end inline asm
	// begin inline asm
	mma.sync.aligned.m16n8k8.row.col.f32.tf32.tf32.f32    { %f8524, %f8525, %f8526, %f8527 },    { %r1, %r2, %r3, %r4 },    { %r5, %r6 },            { %f8524, %f8525, %f8526, %f8527 }; 
	// end inline asm
	// begin inline asm
	mma.sync.aligned.m16n8k8.row.col.f32.tf32.tf32.f32    { %f8532, %f8533, %f8534, %f8535 },    { %r1, %r2, %r3, %r4 },    { %r5, %r6 },            { %f8532, %f8533, %f8534, %f8535 }; 
	// end inline asm
	// begin inline asm
	mma.sync.aligned.m16n8k8.row.col.f32.tf32.tf32.f32    { %f8540, %f8541, %f8542, %f8543 },    { %r1, %r2, %r3, %r4 },    { %r5, %r6 },            { %f8540, %f8541, %f8542, %f8543 }; 
	// end inline asm
	// begin inline asm
	mma.sync.aligned.m16n8k8.row.col.f32.tf32.tf32.f32    { %f8524, %f8525, %f8526, %f8527 },    { %r1, %r2, %r3, %r4 },    { %r5, %r6 },            { %f8524, %f8525, %f8526, %f8527 }; 
	// end inline asm
	// begin inline asm
	mma.sync.aligned.m16n8k8.row.col.f32.tf32.tf32.f32    { %f8532, %f8533, %f8534, %f8535 },    { %r1, %r2, %r3, %r4 },    { %r5, %r6 },            { %f8532, %f8533, %f8534, %f8535 }; 
	// end inline asm
	// begin inline asm
	mma.sync.aligned.m16n8k8.row.col.f32.tf32.tf32.f32    { %f8540, %f8541, %f8542, %f8543 },    { %r1, %r2, %r3, %r4 },    { %r5, %r6 },            { %f8540, %f8541, %f8542, %f8543 }; 
	// end inline asm
	// begin inline asm
	mma.sync.aligned.m16n8k8.row.col.f32.tf32.tf32.f32    { %f8524, %f8525, %f8526, %f8527 },    { %r1, %r2, %r3, %r4 },    { %r5, %r6 },            { %f8524, %f8525, %f8526, %f8527 }; 
	// end inline asm
	// begin inline asm
	mma.sync.aligned.m16n8k8.row.col.f32.tf32.tf32.f32    { %f8532, %f8533, %f8534, %f8535 },    { %r1, %r2, %r3, %r4 },    { %r5, %r6 },            { %f8532, %f8533, %f8534, %f8535 }; 
	// end inline asm
	// begin inline asm
	mma.sync.aligned.m16n8k8.row.col.f32.tf32.tf32.f32    { %f8540, %f8541, %f8542, %f8543 },    { %r1, %r2, %r3, %r4 },    { %r5, %r6 },            { %f8540, %f8541, %f8542, %f8543 }; 
	// end inline asm
	// begin inline asm
	mma.sync.aligned.m16n8k8.row.col.f32.tf32.tf32.f32    { %f8524, %f8525, %f8526, %f8527 },    { %r1, %r2, %r3, %r4 },    { %r5, %r6 },            { %f8524, %f8525, %f8526, %f8527 }; 
	// end inline asm
	// begin inline asm
	mma.sync.aligned.m16n8k8.row.col.f32.tf32.tf32.f32    { %f8532, %f8533, %f8534, %f8535 },    { %r1, %r2, %r3, %r4 },    { %r5, %r6 },            { %f8532, %f8533, %f8534, %f8535 }; 
	// end inline asm
	// begin inline asm
	mma.sync.aligned.m16n8k8.row.col.f32.tf32.tf32.f32    { %f8540, %f8541, %f8542, %f8543 },    { %r1, %r2, %r3, %r4 },    { %r5, %r6 },            { %f8540, %f8541, %f8542, %f8543 }; 
	// end inline asm
	// begin inline asm
	mma.sync.aligned.m16n8k8.row.col.f32.tf32.tf32.f32    { %f8524, %f8525, %f8526, %f8527 },    { %r1, %r2, %r3, %r4 },    { %r5, %r6 },            { %f8524, %f8525, %f8526, %f8527 }; 
	// end inline asm
	// begin inline asm
	mma.sync.aligned.m16n8k8.row.col.f32.tf32.tf32.f32    { %f8532, %f8533, %f8534, %f8535 },    { %r1, %r2, %r3, %r4 },    { %r5, %r6 },            { %f8532, %f8533, %f8534, %f8535 }; 
	// end inline asm
	// begin inline asm
	mma.sync.aligned.m16n8k8.row.col.f32.tf32.tf32.f32    { %f8540, %f8541, %f8542, %f8543 },    { %r1, %r2, %r3, %r4 },    { %r5, %r6 },            { %f8540, %f8541, %f8542, %f8543 }; 
	// end inline asm
	// begin inline asm
	mma.sync.aligned.m16n8k8.row.col.f32.tf32.tf32.f32    { %f8524, %f8525, %f8526, %f8527 },    { %r1, %r2, %r3, %r4 },    { %r5, %r6 },            { %f8524, %f8525, %f8526, %f8527 }; 
	// end inline asm
	// begin inline asm
	mma.sync.aligned.m16n8k8.row.col.f32.tf32.tf32.f32    { %f8532, %f8533, %f8534, %f8535 },    { %r1, %r2, %r3, %r4 },    { %r5, %r6 },            { %f8532, %f8533, %f8534, %f8535 }; 
	// end inline asm
	// begin inline asm
	mma.sync.aligned.m16n8k8.row.col.f32.tf32.tf32.f32    { %f8540, %f8541, %f8542, %f8543 },    { %r1, %r2, %r3, %r4 },    { %r5, %r6 },            { %f8540, %f8541, %f8542, %f8543 }; 
	// end inline asm
	// begin inline asm
	mma.sync.aligned.m16n8k8.row.col.f32.tf32.tf32.f32    { %f8524, %f8525, %f8526, %f8527 },    { %r1, %r2, %r3, %r4 },    { %r5, %r6 },            { %f8524, %f8525, %f8526, %f8527 }; 
	// end inline asm
	// begin inline asm
	mma.sync.aligned.m16n8k8.row.col.f32.tf32.tf32.f32    { %f8532, %f8533, %f8534, %f8535 },    { %r1, %r2, %r3, %r4 },    { %r5, %r6 },            { %f8532, %f8533, %f8534, %f8535 }; 
	// end inline asm
	// begin inline asm
	mma.sync.aligned.m16n8k8.row.col.f32.tf32.tf32.f32    { %f8540, %f8541, %f8542, %f8543 },    { %r1, %r2, %r3, %r4 },    { %r5, %r6 },            { %f8540, %f8541, %f8542, %f8543 }; 
	// end inline asm
	// begin inline asm
	mma.sync.aligned.m16n8k8.row.col.f32.tf32.tf32.f32    { %f8524, %f8525, %f8526, %f8527 },    { %r1, %r2, %r3, %r4 },    { %r5, %r6 },            { %f8524, %f8525, %f8526, %f8527 }; 
	// end inline asm
	// begin inline asm
	mma.sync.aligned.m16n8k8.row.col.f32.tf32.tf32.f32    { %f8532, %f8533, %f8534, %f8535 },    { %r1, %r2, %r3, %r4 },    { %r5, %r6 },            { %f8532, %f8533, %f8534, %f8535 }; 
	// end inline asm
	// begin inline asm
	mma.sync.aligned.m16n8k8.row.col.f32.tf32.tf32.f32    { %f8540, %f8541, %f8542, %f8543 },    { %r1, %r2, %r3, %r4 },    { %r5, %r6 },            { %f8540, %f8541, %f8542, %f8543 }; 
	// end inline asm
	// begin inline asm
	mma.sync.aligned.m16n8k8.row.col.f32.tf32.tf32.f32    { %f8524, %f8525, %f8526, %f8527 },    { %r1, %r2, %r3, %r4 },    { %r5, %r6 },            { %f8524, %f8525, %f8526, %f8527 }; 
	// end inline asm
	// begin inline asm
	mma.sync.aligned.m16n8k8.row.col.f32.tf32.tf32.f32    { %f8532, %f8533, %f8534, %f8535 },    { %r1, %r2, %r3, %r4 },    { %r5, %r6 },            { %f8532, %f8533, %f8534, %f8535 }; 
	// end inline asm
	// begin inline asm
	mma.sync.aligned.m16n8k8.row.col.f32.tf32.tf32.f32    { %f8540, %f8541, %f8542, %f8543 },    { %r1, %r2, %r3, %r4 },    { %r5, %r6 },            { %f8540, %f8541, %f8542, %f8543 }; 
	// end inline asm
	// begin inline asm
	mma.sync.aligned.m16n8k8.row.col.f32.tf32.tf32.f32    { %f8524, %f8525, %f8526, %f8527 },    { %r1, %r2, %r3, %r4 },    { %r5, %r6 },            { %f8524, %f8525, %f8526, %f8527 }; 
	// end inline asm
	// begin inline asm
	mma.sync.aligned.m16n8k8.row.col.f32.tf32.tf32.f32    { %f8532, %f8533, %f8534, %f8535 },    { %r1, %r2, %r3, %r4 },    { %r5, %r6 },            { %f8532, %f8533, %f8534, %f8535 }; 
	// end inline asm
	// begin inline asm
	mma.sync.aligned.m16n8k8.row.col.f32.tf32.tf32.f32    { %f8540, %f8541, %f8542, %f8543 },    { %r1, %r2, %r3, %r4 },    { %r5, %r6 },            { %f8540, %f8541, %f8542, %f8543 }; 
	// end inline asm
	// begin inline asm
	mma.sync.aligned.m16n8k8.row.col.f32.tf32.tf32.f32    { %f8524, %f8525, %f8526, %f8527 },    { %r1, %r2, %r3, %r4 },    { %r5, %r6 },            { %f8524, %f8525, %f8526, %f8527 }; 
	// end inline asm
	// begin inline asm
	mma.sync.aligned.m16n8k8.row.col.f32.tf32.tf32.f32    { %f8532, %f8533, %f8534, %f8535 },    { %r1, %r2, %r3, %r4 },    { %r5, %r6 },            { %f8532, %f8533, %f8534, %f8535 }; 
	// end inline asm
	// begin inline asm
	mma.sync.aligned.m16n8k8.row.col.f32.tf32.tf32.f32    { %f8540, %f8541, %f8542, %f8543 },    { %r1, %r2, %r3, %r4 },    { %r5, %r6 },            { %f8540, %f8541, %f8542, %f8543 }; 
	// end inline asm
	// begin inline asm
	mma.sync.aligned.m16n8k8.row.col.f32.tf32.tf32.f32    { %f8524, %f8525, %f8526, %f8527 },    { %r1, %r2, %r3, %r4 },    { %r5, %r6 },            { %f8524, %f8525, %f8526, %f8527 }; 
	// end inline asm
	// begin inline asm
	mma.sync.aligned.m16n8k8.row.col.f32.tf32.tf32.f32    { %f8532, %f8533, %f8534, %f8535 },    { %r1, %r2, %r3, %r4 },    { %r5, %r6 },            { %f8532, %f8533, %f8534, %f8535 }; 
	// end inline asm
	// begin inline asm
	mma.sync.aligned.m16n8k8.row.col.f32.tf32.tf32.f32    { %f8540, %f8541, %f8542, %f8543 },    { %r1, %r2, %r3, %r4 },    { %r5, %r6 },            { %f8540, %f8541, %f8542, %f8543 }; 
	// end inline asm
	// begin inline asm
	mma.sync.aligned.m16n8k8.row.col.f32.tf32.tf32.f32    { %f8524, %f8525, %f8526, %f8527 },    { %r1, %r2, %r3, %r4 },    { %r5, %r6 },            { %f8524, %f8525, %f8526, %f8527 }; 
	// end inline asm
	// begin inline asm
	mma.sync.aligned.m16n8k8.row.col.f32.tf32.tf32.f32    { %f8532, %f8533, %f8534, %f8535 },    { %r1, %r2, %r3, %r4 },    { %r5, %r6 },            { %f8532, %f8533, %f8534, %f8535 }; 
	// end inline asm
	// begin inline asm
	mma.sync.aligned.m16n8k8.row.col.f32.tf32.tf32.f32    { %f8540, %f8541, %f8542, %f8543 },    { %r1, %r2, %r3, %r4 },    { %r5, %r6 },            { %f8540, %f8541, %f8542, %f8543 }; 
	// end inline asm
	// begin inline asm
	mma.sync.aligned.m16n8k8.row.col.f32.tf32.tf32.f32    { %f8524, %f8525, %f8526, %f8527 },    { %r1, %r2, %r3, %r4 },    { %r5, %r6 },            { %f8524, %f8525, %f8526, %f8527 }; 
	// end inline asm
	// begin inline asm
	mma.sync.aligned.m16n8k8.row.col.f32.tf32.tf32.f32    { %f8532, %f8533, %f8534, %f8535 },    { %r1, %r2, %r3, %r4 },    { %r5, %r6 },            { %f8532, %f8533, %f8534, %f8535 }; 
	// end inline asm
	// begin inline asm
	mma.sync.aligned.m16n8k8.row.col.f32.tf32.tf32.f32    { %f8540, %f8541, %f8542, %f8543 },    { %r1, %r2, %r3, %r4 },    { %r5, %r6 },            { %f8540, %f8541, %f8542, %f8543 }; 
	// end inline asm
	// begin inline asm
	mma.sync.aligned.m16n8k8.row.col.f32.tf32.tf32.f32    { %f8524, %f8525, %f8526, %f8527 },    { %r1, %r2, %r3, %r4 },    { %r5, %r6 },            { %f8524, %f8525, %f8526, %f8527 }; 
	// end inline asm
	// begin inline asm
	mma.sync.aligned.m16n8k8.row.col.f32.tf32.tf32.f32    { %f8532, %f8533, %f8534, %f8535 },    { %r1, %r2, %r3, %r4 },    { %r5, %r6 },            { %f8532, %f8533, %f8534, %f8535 }; 
	// end inline asm
	// begin inline asm
	mma.sync.aligned.m16n8k8.row.col.f32.tf32.tf32.f32    { %f8540, %f8541, %f8542, %f8543 },    { %r1, %r2, %r3, %r4 },    { %r5, %r6 },            { %f8540, %f8541, %f8542, %f8543 }; 
	// end inline asm
	// begin inline asm
	mma.sync.aligned.m16n8k8.row.col.f32.tf32.tf32.f32    { %f8524, %f8525, %f8526, %f8527 },    { %r1, %r2, %r3, %r4 },    { %r5, %r6 },            { %f8524, %f8525, %f8526, %f8527 }; 
	// end inline asm
	// begin inline asm
	mma.sync.aligned.m16n8k8.row.col.f32.tf32.tf32.f32    { %f8532, %f8533, %f8534, %f8535 },    { %r1, %r2, %r3, %r4 },    { %r5, %r6 },            { %f8532, %f8533, %f8534, %f8535 }; 
	// end inline asm
	// begin inline asm
	mma.sync.aligned.m16n8k8.row.col.f32.tf32.tf32.f32    { %f8540, %f8541, %f8542, %f8543 },    { %r1, %r2, %r3, %r4 },    { %r5, %r6 },            { %f8540, %f8541, %f8542, %f8543 }; 
	// end inline asm
	// begin inline asm
	mma.sync.aligned.m16n8k8.row.col.f32.tf32.tf32.f32    { %f8524, %f8525, %f8526, %f8527 },    { %r1, %r2, %r3, %r4 },    { %r5, %r6 },            { %f8524, %f8525, %f8526, %f8527 }; 
	// end inline asm
	// begin inline asm
	mma.sync.aligned.m16n8k8.row.col.f32.tf32.tf32.f32    { %f8532, %f8533, %f8534, %f8535 },    { %r1, %r2, %r3, %r4 },    { %r5, %r6 },            { %f8532, %f8533, %f8534, %f8535 }; 
	// end inline asm
	// begin inline asm
	mma.sync.aligned.m16n8k8.row.col.f32.tf32.tf32.f32    { %f8540, %f8541, %f8542, %f8543 },    { %r1, %r2, %r3, %r4 },    { %r5, %r6 },            { %f8540, %f8541, %f8542, %f8543 }; 
	// end inline asm
	// begin inline asm
	mma.sync.aligned.m16n8k8.row.col.f32.tf32.tf32.f32    { %f8524, %f8525, %f8526, %f8527 },    { %r1, %r2, %r3, %r4 },    { %r5, %r6 },            { %f8524, %f8525, %f8526, %f8527 }; 
	// end inline asm
	// begin inline asm
	mma.sync.aligned.m16n8k8.row.col.f32.tf32.tf32.f32    { %f8532, %f8533, %f8534, %f8535 },    { %r1, %r2, %r3, %r4 },    { %r5, %r6 },            { %f8532, %f8533, %f8534, %f8535 }; 
	// end inline asm
	// begin inline asm
	mma.sync.aligned.m16n8k8.row.col.f32.tf32.tf32.f32    { %f8540, %f8541, %f8542, %f8543 },    { %r1, %r2, %r3, %r4 },    { %r5, %r6 },            { %f8540, %f8541, %f8542, %f8543 }; 
	// end inline asm
	// begin inline asm
	mma.sync.aligned.m16n8k8.row.col.f32.tf32.tf32.f32    { %f8524, %f8525, %f8526, %f8527 },    { %r1, %r2, %r3, %r4 },    { %r5, %r6 },            { %f8524, %f8525, %f8526, %f8527 }; 
	// end inline asm
	// begin inline asm
	mma.sync.aligned.m16n8k8.row.col.f32.tf32.tf32.f32    { %f8532, %f8533, %f8534, %f8535 },    { %r1, %r2, %r3, %r4 },    { %r5, %r6 },            { %f8532, %f8533, %f8534, %f8535 }; 
	// end inline asm
	// begin inline asm
	mma.sync.aligned.m16n8k8.row.col.f32.tf32.tf32.f32    { %f8540, %f8541, %f8542, %f8543 },    { %r1, %r2, %r3, %r4 },    { %r5, %r6 },            { %f8540, %f8541, %f8542, %f8543 }; 
	// end inline asm
	// begin inline asm
	mma.sync.aligned.m16n8k8.row.col.f32.tf32.tf32.f32    { %f8524, %f8525, %f8526, %f8527 },    { %r1, %r2, %r3, %r4 },    { %r5, %r6 },            { %f8524, %f8525, %f8526, %f8527 }; 
	// end inline asm
	// begin inline asm
	mma.sync.aligned.m16n8k8.row.col.f32.tf32.tf32.f32    { %f8532, %f8533, %f8534, %f8535 },    { %r1, %r2, %r3, %r4 },    { %r5, %r6 },            { %f8532, %f8533, %f8534, %f8535 }; 
	// end inline asm
	// begin inline asm
	mma.sync.aligned.m16n8k8.row.col.f32.tf32.tf32.f32    { %f8540, %f8541, %f8542, %f8543 },    { %r1, %r2, %r3, %r4 },    { %r5, %r6 },            { %f8540, %f8541, %f8542, %f8543 }; 
	// end inline asm
	// begin inline asm
	mma.sync.aligned.m16n8k8.row.col.f32.tf32.tf32.f32    { %f8524, %f8525, %f8526, %f8527 },    { %r1, %r2, %r3, %r4 },    { %r5, %r6 },            { %f8524, %f8525, %f8526, %f8527 }; 
	// end inline asm
	// begin inline asm
	mma.sync.aligned.m16n8k8.row.col.f32.tf32.tf32.f32    { %f8532, %f8533, %f8534, %f8535 },    { %r1, %r2, %r3, %r4 },    { %r5, %r6 },            { %f8532, %f8533, %f8534, %f8535 }; 
	// end inline asm
	// begin inline asm
	mma.sync.aligned.m16n8k8.row.col.f32.tf32.tf32.f32    { %f8540, %f8541, %f8542, %f8543 },    { %r1, %r2, %r3, %r4 },    { %r5, %r6 },            { %f8540, %f8541, %f8542, %f8543 }; 
	// end inline asm
	// begin inline asm
	mma.sync.aligned.m16n8k8.row.col.f32.tf32.tf32.f32    { %f8524, %f8525, %f8526, %f8527 },    { %r1, %r2, %r3, %r4 },    { %r5, %r6 },            { %f8524, %f8525, %f8526, %f8527 }; 
	// end inline asm
	// begin inline asm
	mma.sync.aligned.m16n8k8.row.col.f32.tf32.tf32.f32    { %f8532, %f8533, %f8534, %f8535 },    { %r1, %r2, %r3, %r4 },    { %r5, %r6 },            { %f8532, %f8533, %f8534, %f8535 }; 
	// end inline asm
	// begin inline asm
	mma.sync.aligned.m16n8k8.row.col.f32.tf32.tf32.f32    { %f8540, %f8541, %f8542, %f8543 },    { %r1, %r2, %r3, %r4 },    { %r5, %r6 },            { %f8540, %f8541, %f8542, %f8543 }; 
	// end inline asm
	// begin inline asm
	mma.sync.aligned.m16n8k8.row.col.f32.tf32.tf32.f32    { %f8524, %f8525, %f8526, %f8527 },    { %r1, %r2, %r3, %r4 },    { %r5, %r6 },            { %f8524, %f8525, %f8526, %f8527 }; 
	// end inline asm
	// begin inline asm
	mma.sync.aligned.m16n8k8.row.col.f32.tf32.tf32.f32    { %f8532, %f8533, %f8534, %f8535 },    { %r1, %r2, %r3, %r4 },    { %r5, %r6 },            { %f8532, %f8533, %f8534, %f8535 }; 
	// end inline asm
	// begin inline asm
	mma.sync.aligned.m16n8k8.row.col.f32.tf32.tf32.f32    { %f8540, %f8541, %f8542, %f8543 },    { %r1, %r2, %r3, %r4 },    { %r5, %r6 },            { %f8540, %f8541, %f8542, %f8543 }; 
	// end inline asm
	// begin inline asm
	mma.sync.aligned.m16n8k8.row.col.f32.tf32.tf32.f32    { %f8524, %f8525, %f8526, %f8527 },    { %r1, %r2, %r3, %r4 },    { %r5, %r6 },            { %f8524, %f8525, %f8526, %f8527 }; 
	// end inline asm
	// begin inline asm
	mma.sync.aligned.m16n8k8.row.col.f32.tf32.tf32.f32    { %f8532, %f8533, %f8534, %f8535 },    { %r1, %r2, %r3, %r4 },    { %r5, %r6 },            { %f8532, %f8533, %f8534, %f8535 }; 
	// end inline asm
	// begin inline asm
	mma.sync.aligned.m16n8k8.row.col.f32.tf32.tf32.f32    { %f8540, %f8541, %f8542, %f8543 },    { %r1, %r2, %r3, %r4 },    { %r5, %r6 },            { %f8540, %f8541, %f8542, %f8543 }; 
	// end inline asm
	// begin inline asm
	mma.sync.aligned.m16n8k8.row.col.f32.tf32.tf32.f32    { %f8524, %f8525, %f8526, %f8527 },    { %r1, %r2, %r3, %r4 },    { %r5, %r6 },            { %f8524, %f8525, %f8526, %f8527 }; 
	// end inline asm
	// begin inline asm
	mma.sync.aligned.m16n8k8.row.col.f32.tf32.tf32.f32    { %f8532, %f8533, %f8534, %f8535 },    { %r1, %r2, %r3, %r4 },    { %r5, %r6 },            { %f8532, %f8533, %f8534, %f8535 }; 
	// end inline asm
	// begin inline asm
	mma.sync.aligned.m16n8k8.row.col.f32.tf32.tf32.f32    { %f8540, %f8541, %f8542, %f8543 },    { %r1, %r2, %r3, %r4 },    { %r5, %r6 },            { %f8540, %f8541, %f8542, %f8543 }; 
	// end inline asm
	// begin inline asm
	mma.sync.aligned.m16n8k8.row.col.f32.tf32.tf32.f32    { %f8524, %f8525, %f8526, %f8527 },    { %r1, %r2, %r3, %r4 },    { %r5, %r6 },            { %f8524, %f8525, %f8526, %f8527 }; 
	// end inline asm
	// begin inline asm
	mma.sync.aligned.m16n8k8.row.col.f32.tf32.tf32.f32    { %f8532, %f8533, %f8534, %f8535 },    { %r1, %r2, %r3, %r4 },    { %r5, %r6 },            { %f8532, %f8533, %f8534, %f8535 }; 
	// end inline asm
	// begin inline asm
	mma.sync.aligned.m16n8k8.row.col.f32.tf32.tf32.f32    { %f8540, %f8541, %f8542, %f8543 },    { %r1, %r2, %r3, %r4 },    { %r5, %r6 },            { %f8540, %f8541, %f8542, %f8543 }; 
	// end inline asm
	// begin inline asm
	mma.sync.aligned.m16n8k8.row.col.f32.tf32.tf32.f32    { %f8524, %f8525, %f8526, %f8527 },    { %r1, %r2, %r3, %r4 },    { %r5, %r6 },            { %f8524, %f8525, %f8526, %f8527 }; 
	// end inline asm
	// begin inline asm
	mma.sync.aligned.m16n8k8.row.col.f32.tf32.tf32.f32    { %f8532, %f8533, %f8534, %f8535 },    { %r1, %r2, %r3, %r4 },    { %r5, %r6 },            { %f8532, %f8533, %f8534, %f8535 }; 
	// end inline asm
	// begin inline asm
	mma.sync.aligned.m16n8k8.row.col.f32.tf32.tf32.f32    { %f8540, %f8541, %f8542, %f8543 },    { %r1, %r2, %r3, %r4 },    { %r5, %r6 },            { %f8540, %f8541, %f8542, %f8543 }; 
	// end inline asm
	// begin inline asm
	mma.sync.aligned.m16n8k8.row.col.f32.tf32.tf32.f32    { %f8524, %f8525, %f8526, %f8527 },    { %r1, %r2, %r3, %r4 },    { %r5, %r6 },            { %f8524, %f8525, %f8526, %f8527 }; 
	// end inline asm
	// begin inline asm
	mma.sync.aligned.m16n8k8.row.col.f32.tf32.tf32.f32    { %f8532, %f8533, %f8534, %f8535 },    { %r1, %r2, %r3, %r4 },    { %r5, %r6 },            { %f8532, %f8533, %f8534, %f8535 }; 
	// end inline asm
	// begin inline asm
	mma.sync.aligned.m16n8k8.row.col.f32.tf32.tf32.f32    { %f8540, %f8541, %f8542, %f8543 },    { %r1, %r2, %r3, %r4 },    { %r5, %r6 },            { %f8540, %f8541, %f8542, %f8543 }; 
	// end inline asm
	// begin inline asm
	mma.sync.aligned.m16n8k8.row.col.f32.tf32.tf32.f32    { %f8524, %f8525, %f8526, %f8527 },    { %r1, %r2, %r3, %r4 },    { %r5, %r6 },            { %f8524, %f8525, %f8526, %f8527 }; 
	// end inline asm
	// begin inline asm
	mma.sync.aligned.m16n8k8.row.col.f32.tf32.tf32.f32    { %f8532, %f8533, %f8534, %f8535 },    { %r1, %r2, %r3, %r4 },    { %r5, %r6 },            { %f8532, %f8533, %f8534, %f8535 }; 
	// end inline asm
	// begin inline asm
	mma.sync.aligned.m16n8k8.row.col.f32.tf32.tf32.f32    { %f8540, %f8541, %f8542, %f8543 },    { %r1, %r2, %r3, %r4 },    { %r5, %r6 },            { %f8540, %f8541, %f8542, %f8543 }; 
	// end inline asm
	// begin inline asm
	mma.sync.aligned.m16n8k8.row.col.f32.tf32.tf32.f32    { %f8524, %f8525, %f8526, %f8527 },    { %r1, %r2, %r3, %r4 },    { %r5, %r6 },            { %f8524, %f8525, %f8526, %f8527 }; 
	// end inline asm
	// begin inline asm
	mma.sync.aligned.m16n8k8.row.col.f32.tf32.tf32.f32    { %f8532, %f8533, %f8534, %f8535 },    { %r1, %r2, %r3, %r4 },    { %r5, %r6 },            { %f8532, %f8533, %f8534, %f8535 }; 
	// end inline asm
	// begin inline asm
	mma.sync.aligned.m16n8k8.row.col.f32.tf32.tf32.f32    { %f8540, %f8541, %f8542, %f8543 },    { %r1, %r2, %r3, %r4 },    { %r5, %r6 },            { %f8540, %f8541, %f8542, %f8543 }; 
	// end inline asm
	// begin inline asm
	mma.sync.aligned.m16n8k8.row.col.f32.tf32.tf32.f32    { %f8524, %f8525, %f8526, %f8527 },    { %r1, %r2, %r3, %r4 },    { %r5, %r6 },            { %f8524, %f8525, %f8526, %f8527 }; 
	// end inline asm
	// begin inline asm
	mma.sync.aligned.m16n8k8.row.col.f32.tf32.tf32.f32    { %f8532, %f8533, %f8534, %f8535 },    { %r1, %r2, %r3, %r4 },    { %r5, %r6 },            { %f8532, %f8533, %f8534, %f8535 }; 
	// end inline asm
	// begin inline asm
	mma.sync.aligned.m16n8k8.row.col.f32.tf32.tf32.f32    { %f8540, %f8541, %f8542, %f8543 },    { %r1, %r2, %r3, %r4 },    { %r5, %r6 },            { %f8540, %f8541, %f8542, %f8543 }; 
	// end inline asm
	// begin inline asm
	mma.sync.aligned.m16n8k8.row.col.f32.tf32.tf32.f32    { %f8524, %f8525, %f8526, %f8527 },    { %r1, %r2, %r3, %r4 },    { %r5, %r6 },            { %f8524, %f8525, %f8526, %f8527 }; 
	// end inline asm
	// begin inline asm
	mma.sync.aligned.m16n8k8.row.col.f32.tf32.tf32.f32    { %f8532, %f8533, %f8534, %f8535 },    { %r1, %r2, %r3, %r4 },    { %r5, %r6 },            { %f8532, %f8533, %f8534, %f8535 }; 
	// end inline asm
	// begin inline asm
	mma.sync.aligned.m16n8k8.row.col.f32.tf32.tf32.f32    { %f8540, %f8541, %f8542, %f8543 },    { %r1, %r2, %r3, %r4 },    { %r5, %r6 },            { %f8540, %f8541, %f8542, %f8543 }; 
	// end inline asm
	// begin inline asm
	mma.sync.aligned.m16n8k8.row.col.f32.tf32.tf32.f32    { %f8524, %f8525, %f8526, %f8527 },    { %r1, %r2, %r3, %r4 },    { %r5, %r6 },            { %f8524, %f8525, %f8526, %f8527 }; 
	// end inline asm
	// begin inline asm
	mma.sync.aligned.m16n8k8.row.col.f32.tf32.tf32.f32    { %f8532, %f8533, %f8534, %f8535 },    { %r1, %r2, %r3, %r4 },    { %r5, %r6 },            { %f8532, %f8533, %f8534, %f8535 }; 
	// end inline asm
	// begin inline asm
	mma.sync.aligned.m16n8k8.row.col.f32.tf32.tf32.f32    { %f8540, %f8541, %f8542, %f8543 },    { %r1, %r2, %r3, %r4 },    { %r5, %r6 },            { %f8540, %f8541, %f8542, %f8543 }; 
	// end inline asm
	// begin inline asm
	mma.sync.aligned.m16n8k8.row.col.f32.tf32.tf32.f32    { %f8524, %f8525, %f8526, %f8527 },    { %r1, %r2, %r3, %r4 },    { %r5, %r6 },            { %f8524, %f8525, %f8526, %f8527 }; 
	// end inline asm
	// begin inline asm
	mma.sync.aligned.m16n8k8.row.col.f32.tf32.tf32.f32    { %f8532, %f8533, %f8534, %f8535 },    { %r1, %r2, %r3, %r4 },    { %r5, %r6 },            { %f8532, %f8533, %f8534, %f8535 }; 
	// end inline asm
	// begin inline asm
	mma.sync.aligned.m16n8k8.row.col.f32.tf32.tf32.f32    { %f8540, %f8541, %f8542, %f8543 },    { %r1, %r2, %r3, %r4 },    { %r5, %r6 },            { %f8540, %f8541, %f8542, %f8543 }; 
	// end inline asm
	// begin inline asm
	mma.sync.aligned.m16n8k8.row.col.f32.tf32.tf32.f32    { %f8524, %f8525, %f8526, %f8527 },    { %r1, %r2, %r3, %r4 },    { %r5, %r6 },            { %f8524, %f8525, %f8526, %f8527 }; 
	// end inline asm
	// begin inline asm
	mma.sync.aligned.m16n8k8.row.col.f32.tf32.tf32.f32    { %f8532, %f8533, %f8534, %f8535 },    { %r1, %r2, %r3, %r4 },    { %r5, %r6 },            { %f8532, %f8533, %f8534, %f8535 }; 
	// end inline asm
	// begin inline asm
	mma.sync.aligned.m16n8k8.row.col.f32.tf32.tf32.f32    { %f8540, %f8541, %f8542, %f8543 },    { %r1, %r2, %r3, %r4 },    { %r5, %r6 },            { %f8540, %f8541, %f8542, %f8543 }; 
	// end inline asm
	// begin inline asm
	mma.sync.aligned.m16n8k8.row.col.f32.tf32.tf32.f32    { %f8524, %f8525, %f8526, %f8527 },    { %r1, %r2, %r3, %r4 },    { %r5, %r6 },            { %f8524, %f8525, %f8526, %f8527 }; 
	// end inline asm
	// begin inline asm
	mma.sync.aligned.m16n8k8.row.col.f32.tf32.tf32.f32    { %f8532, %f8533, %f8534, %f8535 },    { %r1, %r2, %r3, %r4 },    { %r5, %r6 },            { %f8532, %f8533, %f8534, %f8535 }; 
	// end inline asm
	// begin inline asm
	mma.sync.aligned.m16n8k8.row.col.f32.tf32.tf32.f32    { %f8540, %f8541, %f8542, %f8543 },    { %r1, %r2, %r3, %r4 },    { %r5, %r6 },            { %f8540, %f8541, %f8542, %f8543 }; 
	// end inline asm
	// begin inline asm
	mma.sync.aligned.m16n8k8.row.col.f32.tf32.tf32.f32    { %f8524, %f8525, %f8526, %f8527 },    { %r1, %r2, %r3, %r4 },    { %r5, %r6 },            { %f8524, %f8525, %f8526, %f8527 }; 
	// end inline asm
	// begin inline asm
	mma.sync.aligned.m16n8k8.row.col.f32.tf32.tf32.f32    { %f8532, %f8533, %f8534, %f8535 },    { %r1, %r2, %r3, %r4 },    { %r5, %r6 },            { %f8532, %f8533, %f8534, %f8535 }; 
	// end inline asm
	// begin inline asm
	mma.sync.aligned.m16n8k8.row.col.f32.tf32.tf32.f32    { %f8540, %f8541, %f8542, %f8543 },    { %r1, %r2, %r3, %r4 },    { %r5, %r6 },            { %f8540, %f8541, %f8542, %f8543 }; 
	// end inline asm
	// begin inline asm
	mma.sync.aligned.m16n8k8.row.col.f32.tf32.tf32.f32    { %f8524, %f8525, %f8526, %f8527 },    { %r1, %r2, %r3, %r4 },    { %r5, %r6 },            { %f8524, %f8525, %f8526, %f8527 }; 
	// end inline asm
	// begin inline asm
	mma.sync.aligned.m16n8k8.row.col.f32.tf32.tf32.f32    { %f8532, %f8533, %f8534, %f8535 },    { %r1, %r2, %r3, %r4 },    { %r5, %r6 },            { %f8532, %f8533, %f8534, %f8535 }; 
	// end inline asm
	// begin inline asm
	mma.sync.aligned.m16n8k8.row.col.f32.tf32.tf32.f32    { %f8540, %f8541, %f8542, %f8543 },    { %r1, %r2, %r3, %r4 },    { %r5, %r6 },            { %f8540, %f8541, %f8542, %f8543 }; 
	// end inline asm
	// begin inline asm
	mma.sync.aligned.m16n8k8.row.col.f32.tf32.tf32.f32    { %f8524, %f8525, %f8526, %f8527 },    { %r1, %r2, %r3, %r4 },    { %r5, %r6 },            { %f8524, %f8525, %f8526, %f8527 }; 
	// end inline asm
	// begin inline asm
	mma.sync.aligned.m16n8k8.row.col.f32.tf32.tf32.f32    { %f8532, %f8533, %f8534, %f8535 },    { %r1, %r2, %r3, %r4 },    { %r5, %r6 },            { %f8532, %f8533, %f8534, %f8535 }; 
	// end inline asm
	// begin inline asm
	mma.sync.aligned.m16n8k8.row.col.f32.tf32.tf32.f32    { %f8540, %f8541, %f8542, %f8543 },    { %r1, %r2, %r3, %r4 },    { %r5, %r6 },            { %f8540, %f8541, %f8542, %f8543 }; 
	// end inline asm
	// begin inline asm
	mma.sync.aligned.m16n8k8.row.col.f32.tf32.tf32.f32    { %f8524, %f8525, %f8526, %f8527 },    { %r1, %r2, %r3, %r4 },    { %r5, %r6 },            { %f8524, %f8525, %f8526, %f8527 }; 
	// end inline asm
	// begin inline asm
	mma.sync.aligned.m16n8k8.row.col.f32.tf32.tf32.f32    { %f8532, %f8533, %f8534, %f8535 },    { %r1, %r2, %r3, %r4 },    { %r5, %r6 },            { %f8532, %f8533, %f8534, %f8535 }; 
	// end inline asm
	// begin inline asm
	mma.sync.aligned.m16n8k8.row.col.f32.tf32.tf32.f32    { %f8540, %f8541, %f8542, %f8543 },    { %r1, %r2, %r3, %r4 },    { %r5, %r6 },            { %f8540, %f8541, %f8542, %f8543 }; 
	// end inline asm
	// begin inline asm
	mma.sync.aligned.m16n8k8.row.col.f32.tf32.tf32.f32    { %f8524, %f8525, %f8526, %f8527 },    { %r1, %r2, %r3, %r4 },    { %r5, %r6 },            { %f8524, %f8525, %f8526, %f8527 }; 
	// end inline asm
	// begin inline asm
	mma.sync.aligned.m16n8k8.row.col.f32.tf32.tf32.f32    { %f8532, %f8533, %f8534, %f8535 },    { %r1, %r2, %r3, %r4 },    { %r5, %r6 },            { %f8532, %f8533, %f8534, %f8535 }; 
	// end inline asm
	// begin inline asm
	mma.sync.aligned.m16n8k8.row.col.f32.tf32.tf32.f32    { %f8540, %f8541, %f8542, %f8543 },    { %r1, %r2, %r3, %r4 },    { %r5, %r6 },            { %f8540, %f8541, %f8542, %f8543 }; 
	// end inline asm
	// begin inline asm
	mma.sync.aligned.m16n8k8.row.col.f32.tf32.tf32.f32    { %f8524, %f8525, %f8526, %f8527 },    { %r1, %r2, %r3, %r4 },    { %r5, %r6 },            { %f8524, %f8525, %f8526, %f8527 }; 
	// end inline asm
	// begin inline asm
	mma.sync.aligned.m16n8k8.row.col.f32.tf32.tf32.f32    { %f8532, %f8533, %f8534, %f8535 },    { %r1, %r2, %r3, %r4 },    { %r5, %r6 },            { %f8532, %f8533, %f8534, %f8535 }; 
	// end inline asm
	// begin inline asm
	mma.sync.aligned.m16n8k8.row.col.f32.tf32.tf32.f32    { %f8540, %f8541, %f8542, %f8543 },    { %r1, %r2, %r3, %r4 },    { %r5, %r6 },            { %f8540, %f8541, %f8542, %f8543 }; 
	// end inline asm
	// begin inline asm
	mma.sync.aligned.m16n8k8.row.col.f32.tf32.tf32.f32    { %f8524, %f8525, %f8526, %f8527 },    { %r1, %r2, %r3, %r4 },    { %r5, %r6 },            { %f8524, %f8525, %f8526, %f8527 }; 
	// end inline asm
	// begin inline asm
	mma.sync.aligned.m16n8k8.row.col.f32.tf32.tf32.f32    { %f8532, %f8533, %f8534, %f8535 },    { %r1, %r2, %r3, %r4 },    { %r5, %r6 },            { %f8532, %f8533, %f8534, %f8535 }; 
	// end inline asm
	// begin inline asm
	mma.sync.aligned.m16n8k8.row.col.f32.tf32.tf32.f32    { %f8540, %f8541, %f8542, %f8543 },    { %r1, %r2, %r3, %r4 },    { %r5, %r6 },            { %f8540, %f8541, %f8542, %f8543 }; 
	// end inline asm
	// begin inline asm
	mma.sync.aligned.m16n8k8.row.col.f32.tf32.tf32.f32    { %f8524, %f8525, %f8526, %f8527 },    { %r1, %r2, %r3, %r4 },    { %r5, %r6 },            { %f8524, %f8525, %f8526, %f8527 }; 
	// end inline asm
	// begin inline asm
	mma.sync.aligned.m16n8k8.row.col.f32.tf32.tf32.f32    { %f8532, %f8533, %f8534, %f8535 },    { %r1, %r2, %r3, %r4 },    { %r5, %r6 },            { %f8532, %f8533, %f8534, %f8535 }; 
	// end inline asm
	// begin inline asm
	mma.sync.aligned.m16n8k8.row.col.f32.tf32.tf32.f32    { %f8540, %f8541, %f8542, %f8543 },    { %r1, %r2, %r3, %r4 },    { %r5, %r6 },            { %f8540, %f8541, %f8542, %f8543 }; 
	// end inline asm
	// begin inline asm
	mma.sync.aligned.m16n8k8.row.col.f32.tf32.tf32.f32    { %f8524, %f8525, %f8526, %f8527 },    { %r1, %r2, %r3, %r4 },    { %r5, %r6 },            { %f8524, %f8525, %f8526, %f8527 }; 
	// end inline asm
	// begin inline asm
	mma.sync.aligned.m16n8k8.row.col.f32.tf32.tf32.f32    { %f8532, %f8533, %f8534, %f8535 },    { %r1, %r2, %r3, %r4 },    { %r5, %r6 },            { %f8532, %f8533, %f8534, %f8535 }; 
	// end inline asm
	// begin inline asm
	mma.sync.aligned.m16n8k8.row.col.f32.tf32.tf32.f32    { %f8540, %f8541, %f8542, %f8543 },    { %r1, %r2, %r3, %r4 },    { %r5, %r6 },            { %f8540, %f8541, %f8542, %f8543 }; 
	// end inline asm
	// begin inline asm
	mma.sync.aligned.m16n8k8.row.col.f32.tf32.tf32.f32    { %f8524, %f8525, %f8526, %f8527 },    { %r1, %r2, %r3, %r4 },    { %r5, %r6 },            { %f8524, %f8525, %f8526, %f8527 }; 
	// end inline asm
	// begin inline asm
	mma.sync.aligned.m16n8k8.row.col.f32.tf32.tf32.f32    { %f8532, %f8533, %f8534, %f8535 },    { %r1, %r2, %r3, %r4 },    { %r5, %r6 },            { %f8532, %f8533, %f8534, %f8535 }; 
	// end inline asm
	// begin inline asm
	mma.sync.aligned.m16n8k8.row.col.f32.tf32.tf32.f32    { %f8540, %f8541, %f8542, %f8543 },    { %r1, %r2, %r3, %r4 },    { %r5, %r6 },            { %f8540, %f8541, %f8542, %f8543 }; 
	// end inline asm
	// begin inline asm
	mma.sync.aligned.m16n8k8.row.col.f32.tf32.tf32.f32    { %f8524, %f8525, %f8526, %f8527 },    { %r1, %r2, %r3, %r4 },    { %r5, %r6 },            { %f8524, %f8525, %f8526, %f8527 }; 
	// end inline asm
	// begin inline asm
	mma.sync.aligned.m16n8k8.row.col.f32.tf32.tf32.f32    { %f8532, %f8533, %f8534, %f8535 },    { %r1, %r2, %r3, %r4 },    { %r5, %r6 },            { %f8532, %f8533, %f8534, %f8535 }; 
	// end inline asm
	// begin inline asm
	mma.sync.aligned.m16n8k8.row.col.f32.tf32.tf32.f32    { %f8540, %f8541, %f8542, %f8543 },    { %r1, %r2, %r3, %r4 },    { %r5, %r6 },            { %f8540, %f8541, %f8542, %f8543 }; 
	// end inline asm
	// begin inline asm
	mma.sync.aligned.m16n8k8.row.col.f32.tf32.tf32.f32    { %f8524, %f8525, %f8526, %f8527 },    { %r1, %r2, %r3, %r4 },    { %r5, %r6 },            { %f8524, %f8525, %f8526, %f8527 }; 
	// end inline asm
	// begin inline asm
	mma.sync.aligned.m16n8k8.row.col.f32.tf32.tf32.f32    { %f8532, %f8533, %f8534, %f8535 },    { %r1, %r2, %r3, %r4 },    { %r5, %r6 },            { %f8532, %f8533, %f8534, %f8535 }; 
	// end inline asm
	// begin inline asm
	mma.sync.aligned.m16n8k8.row.col.f32.tf32.tf32.f32    { %f8540, %f8541, %f8542, %f8543 },    { %r1, %r2, %r3, %r4 },    { %r5, %r6 },            { %f8540, %f8541, %f8542, %f8543 }; 
	// end inline asm
	// begin inline asm
	mma.sync.aligned.m16n8k8.row.col.f32.tf32.tf32.f32    { %f8524, %f8525, %f8526, %f8527 },    { %r1, %r2, %r3, %r4 },    { %r5, %r6 },            { %f8524, %f8525, %f8526, %f8527 }; 
	// end inline asm
	// begin inline asm
	mma.sync.aligned.m16n8k8.row.col.f32.tf32.tf32.f32    { %f8532, %f8533, %f8534, %f8535 },    { %r1, %r2, %r3, %r4 },    { %r5, %r6 },            { %f8532, %f8533, %f8534, %f8535 }; 
	// end inline asm
	// begin inline asm
	mma.sync.aligned.m16n8k8.row.col.f32.tf32.tf32.f32    { %f8540, %f8541, %f8542, %f8543 },    { %r1, %r2, %r3, %r4 },    { %r5, %r6 },            { %f8540, %f8541, %f8542, %f8543 }; 
	// end inline asm
	// begin inline asm
	mma.sync.aligned.m16n8k8.row.col.f32.tf32.tf32.f32    { %f8524, %f8525, %f8526, %f8527 },    { %r1, %r2, %r3, %r4 },    { %r5, %r6 },            { %f8524, %f8525, %f8526, %f8527 }; 
	// end inline asm
	// begin inline asm
	mma.sync.aligned.m16n8k8.row.col.f32.tf32.tf32.f32    { %f8532, %f8533, %f8534, %f8535 },    { %r1, %r2, %r3, %r4 },    { %r5, %r6 },            { %f8532, %f8533, %f8534, %f8535 }; 
	// end inline asm
	// begin inline asm
	mma.sync.aligned.m16n8k8.row.col.f32.tf32.tf32.f32    { %f8540, %f8541, %f8542, %f8543 },    { %r1, %r2, %r3, %r4 },    { %r5, %r6 },            { %f8540, %f8541, %f8542, %f8543 }; 
	// end inline asm
	// begin inline asm
	mma.sync.aligned.m16n8k8.row.col.f32.tf32.tf32.f32    { %f8524, %f8525, %f8526, %f8527 },    { %r1, %r2, %r3, %r4 },    { %r5, %r6 },            { %f8524, %f8525, %f8526, %f8527 }; 
	// end inline asm
	// begin inline asm
	mma.sync.aligned.m16n8k8.row.col.f32.tf32.tf32.f32    { %f8532, %f8533, %f8534, %f8535 },    { %r1, %r2, %r3, %r4 },    { %r5, %r6 },            { %f8532, %f8533, %f8534, %f8535 }; 
	// end inline asm
	// begin inline asm
	mma.sync.aligned.m16n8k8.row.col.f32.tf32.tf32.f32    { %f8540, %f8541, %f8542, %f8543 },    { %r1, %r2, %r3, %r4 },    { %r5, %r6 },            { %f8540, %f8541, %f8542, %f8543 }; 
	// end inline asm
	// begin inline asm
	mma.sync.aligned.m16n8k8.row.col.f32.tf32.tf32.f32    { %f8524, %f8525, %f8526, %f8527 },    { %r1, %r2, %r3, %r4 },    { %r5, %r6 },            { %f8524, %f8525, %f8526, %f8527 }; 
	// end inline asm
	// begin inline asm
	mma.sync.aligned.m16n8k8.row.col.f32.tf32.tf32.f32    { %f8532, %f8533, %f8534, %f8535 },    { %r1, %r2, %r3, %r4 },    { %r5, %r6 },            { %f8532, %f8533, %f8534, %f8535 }; 
	// end inline asm
	// begin inline asm
	mma.sync.aligned.m16n8k8.row.col.f32.tf32.tf32.f32    { %f8540, %f8541, %f8542, %f8543 },    { %r1, %r2, %r3, %r4 },    { %r5, %r6 },            { %f8540, %f8541, %f8542, %f8543 }; 
	// end inline asm
	// begin inline asm
	mma.sync.aligned.m16n8k8.row.col.f32.tf32.tf32.f32    { %f8524, %f8525, %f8526, %f8527 },    { %r1, %r2, %r3, %r4 },    { %r5, %r6 },            { %f8524, %f8525, %f8526, %f8527 }; 
	// end inline asm
	// begin inline asm
	mma.sync.aligned.m16n8k8.row.col.f32.tf32.tf32.f32    { %f8532, %f8533, %f8534, %f8535 },    { %r1, %r2, %r3, %r4 },    { %r5, %r6 },            { %f8532, %f8533, %f8534, %f8535 }; 
	// end inline asm
	// begin inline asm
	mma.sync.aligned.m16n8k8.row.col.f32.tf32.tf32.f32    { %f8540, %f8541, %f8542, %f8543 },    { %r1, %r2, %r3, %r4 },    { %r5, %r6 },            { %f8540, %f8541, %f8542, %f8543 }; 
	// end inline asm
	// begin inline asm
	mma.sync.aligned.m16n8k8.row.col.f32.tf32.tf32.f32    { %f8524, %f8525, %f8526, %f8527 },    { %r1, %r2, %r3, %r4 },    { %r5, %r6 },            { %f8524, %f8525, %f8526, %f8527 }; 
	// end inline asm
	// begin inline asm
	mma.sync.aligned.m16n8k8.row.col.f32.tf32.tf32.f32    { %f8532, %f8533, %f8534, %f8535 },    { %r1, %r2, %r3, %r4 },    { %r5, %r6 },            { %f8532, %f8533, %f8534, %f8535 }; 
	// end inline asm
	// begin inline asm
	mma.sync.aligned.m16n8k8.row.col.f32.tf32.tf32.f32    { %f8540, %f8541, %f8542, %f8543 },    { %r1, %r2, %r3, %r4 },    { %r5, %r6 },            { %f8540, %f8541, %f8542, %f8543 }; 
	// end inline asm
	// begin inline asm
	mma.sync.aligned.m16n8k8.row.col.f32.tf32.tf32.f32    { %f8524, %f8525, %f8526, %f8527 },    { %r1, %r2, %r3, %r4 },    { %r5, %r6 },            { %f8524, %f8525, %f8526, %f8527 }; 
	// end inline asm
	// begin inline asm
	mma.sync.aligned.m16n8k8.row.col.f32.tf32.tf32.f32    { %f8532, %f8533, %f8534, %f8535 },    { %r1, %r2, %r3, %r4 },    { %r5, %r6 },            { %f8532, %f8533, %f8534, %f8535 }; 
	// end inline asm
	// begin inline asm
	mma.sync.aligned.m16n8k8.row.col.f32.tf32.tf32.f32    { %f8540, %f8541, %f8542, %f8543 },    { %r1, %r2, %r3, %r4 },    { %r5, %r6 },            { %f8540, %f8541, %f8542, %f8543 }; 
	// end inline asm
	// begin inline asm
	mma.sync.aligned.m16n8k8.row.col.f32.tf32.tf32.f32    { %f8524, %f8525, %f8526, %f8527 },    { %r1, %r2, %r3, %r4 },    { %r5, %r6 },            { %f8524, %f8525, %f8526, %f8527 }; 
	// end inline asm
	// begin inline asm
	mma.sync.aligned.m16n8k8.row.col.f32.tf32.tf32.f32    { %f8532, %f8533, %f8534, %f8535 },    { %r1, %r2, %r3, %r4 },    { %r5, %r6 },            { %f8532, %f8533, %f8534, %f8535 }; 
	// end inline asm
	// begin inline asm
	mma.sync.aligned.m16n8k8.row.col.f32.tf32.tf32.f32    { %f8540, %f8541, %f8542, %f8543 },    { %r1, %r2, %r3, %r4 },    { %r5, %r6 },            { %f8540, %f8541, %f8542, %f8543 }; 
	// end inline asm
	// begin inline asm
	mma.sync.aligned.m16n8k8.row.col.f32.tf32.tf32.f32    { %f8524, %f8525, %f8526, %f8527 },    { %r1, %r2, %r3, %r4 },    { %r5, %r6 },            { %f8524, %f8525, %f8526, %f8527 }; 
	// end inline asm
	// begin inline asm
	mma.sync.aligned.m16n8k8.row.col.f32.tf32.tf32.f32    { %f8532, %f8533, %f8534, %f8535 },    { %r1, %r2, %r3, %r4 },    { %r5, %r6 },            { %f8532, %f8533, %f8534, %f8535 }; 
	// end inline asm
	// begin inline asm
	mma.sync.aligned.m16n8k8.row.col.f32.tf32.tf32.f32    { %f8540, %f8541, %f8542, %f8543 },    { %r1, %r2, %r3, %r4 },    { %r5, %r6 },            { %f8540, %f8541, %f8542, %f8543 }; 
	// end inline asm
	// begin inline asm
	mma.sync.aligned.m16n8k8.row.col.f32.tf32.tf32.f32    { %f8524, %f8525, %f8526, %f8527 },    { %r1, %r2, %r3, %r4 },    { %r5, %r6 },            { %f8524, %f8525, %f8526, %f8527 }; 
	// end inline asm
	// begin inline asm
	mma.sync.aligned.m16n8k8.row.col.f32.tf32.tf32.f32    { %f8532, %f8533, %f8534, %f8535 },    { %r1, %r2, %r3, %r4 },    { %r5, %r6 },            { %f8532, %f8533, %f8534, %f8535 }; 
	// end inline asm
	// begin inline asm
	mma.sync.aligned.m16n8k8.row.col.f32.tf32.tf32.f32    { %f8540, %f8541, %f8542, %f8543 },    { %r1, %r2, %r3, %r4 },    { %r5, %r6 },            { %f8540, %f8541, %f8542, %f8543 }; 
	// end inline asm
	// begin inline asm
	mma.sync.aligned.m16n8k8.row.col.f32.tf32.tf32.f32    { %f8524, %f8525, %f8526, %f8527 },    { %r1, %r2, %r3, %r4 },    { %r5, %r6 },            { %f8524, %f8525, %f8526, %f8527 }; 
	// end inline asm
	// begin inline asm
	mma.sync.aligned.m16n8k8.row.col.f32.tf32.tf32.f32    { %f8532, %f8533, %f8534, %f8535 },    { %r1, %r2, %r3, %r4 },    { %r5, %r6 },            { %f8532, %f8533, %f8534, %f8535 }; 
	// end inline asm
	// begin inline asm
	mma.sync.aligned.m16n8k8.row.col.f32.tf32.tf32.f32    { %f8540, %f8541, %f8542, %f8543 },    { %r1, %r2, %r3, %r4 },    { %r5, %r6 },            { %f8540, %f8541, %f8542, %f8543 }; 
	// end inline asm
	// begin inline asm
	mma.sync.aligned.m16n8k8.row.col.f32.tf32.tf32.f32    { %f8524, %f8525, %f8526, %f8527 },    { %r1, %r2, %r3, %r4 },    { %r5, %r6 },            { %f8524, %f8525, %f8526, %f8527 }; 
	// end inline asm
	// begin inline asm
	mma.sync.aligned.m16n8k8.row.col.f32.tf32.tf32.f32    { %f8532, %f8533, %f8534, %f8535 },    { %r1, %r2, %r3, %r4 },    { %r5, %r6 },            { %f8532, %f8533, %f8534, %f8535 }; 
	// end inline asm
	// begin inline asm
	mma.sync.aligned.m16n8k8.row.col.f32.tf32.tf32.f32    { %f8540, %f8541, %f8542, %f8543 },    { %r1, %r2, %r3, %r4 },    { %r5, %r6 },            { %f8540, %f8541, %f8542, %f8543 }; 
	// end inline asm
	// begin inline asm
	mma.sync.aligned.m16n8k8.row.col.f32.tf32.tf32.f32    { %f8524, %f8525, %f8526, %f8527 },    { %r1, %r2, %r3, %r4 },    { %r5, %r6 },            { %f8524, %f8525, %f8526, %f8527 }; 
	// end inline asm
	// begin inline asm
	mma.sync.aligned.m16n8k8.row.col.f32.tf32.tf32.f32    { %f8532, %f8533, %f8534, %f8535 },    { %r1, %r2, %r3, %r4 },    { %r5, %r6 },            { %f8532, %f8533, %f8534, %f8535 }; 
	// end inline asm
	// begin inline asm
	mma.sync.aligned.m16n8k8.row.col.f32.tf32.tf32.f32    { %f8540, %f8541, %f8542, %f8543 },    { %r1, %r2, %r3, %r4 },    { %r5, %r6 },            { %f8540, %f8541, %f8542, %f8543 }; 
	// end inline asm
	// begin inline asm
	mma.sync.aligned.m16n8k8.row.col.f32.tf32.tf32.f32    { %f8524, %f8525, %f8526, %f8527 },    { %r1, %r2, %r3, %r4 },    { %r5, %r6 },            { %f8524, %f8525, %f8526, %f8527 }; 
	// end inline asm
	// begin inline asm
	mma.sync.aligned.m16n8k8.row.col.f32.tf32.tf32.f32    { %f8532, %f8533, %f8534, %f8535 },    { %r1, %r2, %r3, %r4 },    { %r5, %r6 },            { %f8532, %f8533, %f8534, %f8535 }; 
	// end inline asm
	// begin inline asm
	mma.sync.aligned.m16n8k8.row.col.f32.tf32.tf32.f32    { %f8540, %f8541, %f8542, %f8543 },    { %r1, %r2, %r3, %r4 },    { %r5, %r6 },            { %f8540, %f8541, %f8542, %f8543 }; 
	// end inline asm
	// begin inline asm
	mma.sync.aligned.m16n8k8.row.col.f32.tf32.tf32.f32    { %f8524, %f8525, %f8526, %f8527 },    { %r1, %r2, %r3, %r4 },    { %r5, %r6 },            { %f8524, %f8525, %f8526, %f8527 }; 
	// end inline asm
	// begin inline asm
	mma.sync.aligned.m16n8k8.row.col.f32.tf32.tf32.f32    { %f8532, %f8533, %f8534, %f8535 },    { %r1, %r2, %r3, %r4 },    { %r5, %r6 },            { %f8532, %f8533, %f8534, %f8535 }; 
	// end inline asm
	// begin inline asm
	mma.sync.aligned.m16n8k8.row.col.f32.tf32.tf32.f32    { %f8540, %f8541, %f8542, %f8543 },    { %r1, %r2, %r3, %r4 },    { %r5, %r6 },            { %f8540, %f8541, %f8542, %f8543 }; 
	// end inline asm
	// begin inline asm
	mma.sync.aligned.m16n8k8.row.col.f32.tf32.tf32.f32    { %f8524, %f8525, %f8526, %f8527 },    { %r1, %r2, %r3, %r4 },    { %r5, %r6 },            { %f8524, %f8525, %f8526, %f8527 }; 
	// end inline asm
	// begin inline asm
	mma.sync.aligned.m16n8k8.row.col.f32.tf32.tf32.f32    { %f8532, %f8533, %f8534, %f8535 },    { %r1, %r2, %r3, %r4 },    { %r5, %r6 },            { %f8532, %f8533, %f8534, %f8535 }; 
	// end inline asm
	// begin inline asm
	mma.sync.aligned.m16n8k8.row.col.f32.tf32.tf32.f32    { %f8540, %f8541, %f8542, %f8543 },    { %r1, %r2, %r3, %r4 },    { %r5, %r6 },            { %f8540, %f8541, %f8542, %f8543 }; 
	// end inline asm
	// begin inline asm
	mma.sync.aligned.m16n8k8.row.col.f32.tf32.tf32.f32    { %f8524, %f8525, %f8526, %f8527 },    { %r1, %r2, %r3, %r4 },    { %r5, %r6 },            { %f8524, %f8525, %f8526, %f8527 }; 
	// end inline asm
	// begin inline asm
	mma.sync.aligned.m16n8k8.row.col.f32.tf32.tf32.f32    { %f8532, %f8533, %f8534, %f8535 },    { %r1, %r2, %r3, %r4 },    { %r5, %r6 },            { %f8532, %f8533, %f8534, %f8535 }; 
	// end inline asm
	// begin inline asm
	mma.sync.aligned.m16n8k8.row.col.f32.tf32.tf32.f32    { %f8540, %f8541, %f8542, %f8543 },    { %r1, %r2, %r3, %r4 },    { %r5, %r6 },            { %f8540, %f8541, %f8542, %f8543 }; 
	// end inline asm
	// begin inline asm
	mma.sync.aligned.m16n8k8.row.col.f32.tf32.tf32.f32    { %f8524, %f8525, %f8526, %f8527 },    { %r1, %r2, %r3, %r4 },    { %r5, %r6 },            { %f8524, %f8525, %f8526, %f8527 }; 
	// end inline asm
	// begin inline asm
	mma.sync.aligned.m16n8k8.row.col.f32.tf32.tf32.f32    { %f8532, %f8533, %f8534, %f8535 },    { %r1, %r2, %r3, %r4 },    { %r5, %r6 },            { %f8532, %f8533, %f8534, %f8535 }; 
	// end inline asm
	// begin inline asm
	mma.sync.aligned.m16n8k8.row.col.f32.tf32.tf32.f32    { %f8540, %f8541, %f8542, %f8543 },    { %r1, %r2, %r3, %r4 },    { %r5, %r6 },            { %f8540, %f8541, %f8542, %f8543 }; 
	// end inline asm
	// begin inline asm
	mma.sync.aligned.m16n8k8.row.col.f32.tf32.tf32.f32    { %f8524, %f8525, %f8526, %f8527 },    { %r1, %r2, %r3, %r4 },    { %r5, %r6 },            { %f8524, %f8525, %f8526, %f8527 }; 
	// end inline asm
	// begin inline asm
	mma.sync.aligned.m16n8k8.row.col.f32.tf32.tf32.f32    { %f8532, %f8533, %f8534, %f8535 },    { %r1, %r2, %r3, %r4 },    { %r5, %r6 },            { %f8532, %f8533, %f8534, %f8535 }; 
	// end inline asm
	// begin inline asm
	mma.sync.aligned.m16n8k8.row.col.f32.tf32.tf32.f32    { %f8540, %f8541, %f8542, %f8543 },    { %r1, %r2, %r3, %r4 },    { %r5, %r6 },            { %f8540, %f8541, %f8542, %f8543 }; 
	// end inline asm
	// begin inline asm
	mma.sync.aligned.m16n8k8.row.col.f32.tf32.tf32.f32    { %f8524, %f8525, %f8526, %f8527 },    { %r1, %r2, %r3, %r4 },    { %r5, %r6 },            { %f8524, %f8525, %f8526, %f8527 }; 
	// end inline asm
	// begin inline asm
	mma.sync.aligned.m16n8k8.row.col.f32.tf32.tf32.f32    { %f8532, %f8533, %f8534, %f8535 },    { %r1, %r2, %r3, %r4 },    { %r5, %r6 },            { %f8532, %f8533, %f8534, %f8535 }; 
	// end inline asm
	// begin inline asm
	mma.sync.aligned.m16n8k8.row.col.f32.tf32.tf32.f32    { %f8540, %f8541, %f8542, %f8543 },    { %r1, %r2, %r3, %r4 },    { %r5, %r6 },            { %f8540, %f8541, %f8542, %f8543 }; 
	// end inline asm
	// begin inline asm
	mma.sync.aligned.m16n8k8.row.col.f32.tf32.tf32.f32    { %f8524, %f8525, %f8526, %f8527 },    { %r1, %r2, %r3, %r4 },    { %r5, %r6 },            { %f8524, %f8525, %f8526, %f8527 }; 
	// end inline asm
	// begin inline asm
	mma.sync.aligned.m16n8k8.row.col.f32.tf32.tf32.f32    { %f8532, %f8533, %f8534, %f8535 },    { %r1, %r2, %r3, %r4 },    { %r5, %r6 },            { %f8532, %f8533, %f8534, %f8535 }; 
	// end inline asm
	// begin inline asm
	mma.sync.aligned.m16n8k8.row.col.f32.tf32.tf32.f32    { %f8540, %f8541, %f8542, %f8543 },    { %r1, %r2, %r3, %r4 },    { %r5, %r6 },            { %f8540, %f8541, %f8542, %f8543 }; 
	// end inline asm
	// begin inline asm
	mma.sync.aligned.m16n8k8.row.col.f32.tf32.tf32.f32    { %f8524, %f8525, %f8526, %f8527 },    { %r1, %r2, %r3, %r4 },    { %r5, %r6 },            { %f8524, %f8525, %f8526, %f8527 }; 
	// end inline asm
	// begin inline asm
	mma.sync.aligned.m16n8k8.row.col.f32.tf32.tf32.f32    { %f8532, %f8533, %f8534, %f8535 },    { %r1, %r2, %r3, %r4 },    { %r5, %r6 },            { %f8532, %f8533, %f8534, %f8535 }; 
	// end inline asm
	// begin inline asm
	mma.sync.aligned.m16n8k8.row.col.f32.tf32.tf32.f32    { %f8540, %f8541, %f8542, %f8543 },    { %r1, %r2, %r3, %r4 },    { %r5, %r6 },            { %f8540, %f8541, %f8542, %f8543 }; 
	// end inline asm
	// begin inline asm
	mma.sync.aligned.m16n8k8.row.col.f32.tf32.tf32.f32    { %f8524, %f8525, %f8526, %f8527 },    { %r1, %r2, %r3, %r4 },    { %r5, %r6 },            { %f8524, %f8525, %f8526, %f8527 }; 
	// end inline asm
	// begin inline asm
	mma.sync.aligned.m16n8k8.row.col.f32.tf32.tf32.f32    { %f8532, %f8533, %f8534, %f8535 },    { %r1, %r2, %r3, %r4 },    { %r5, %r6 },            { %f8532, %f8533, %f8534, %f8535 }; 
	// end inline asm
	// begin inline asm
	mma.sync.aligned.m16n8k8.row.col.f32.tf32.tf32.f32    { %f8540, %f8541, %f8542, %f8543 },    { %r1, %r2, %r3, %r4 },    { %r5, %r6 },            { %f8540, %f8541, %f8542, %f8543 }; 
	// end inline asm
	// begin inline asm
	mma.sync.aligned.m16n8k8.row.col.f32.tf32.tf32.f32    { %f8524, %f8525, %f8526, %f8527 },    { %r1, %r2, %r3, %r4 },    { %r5, %r6 },            { %f8524, %f8525, %f8526, %f8527 }; 
	// end inline asm
	// begin inline asm
	mma.sync.aligned.m16n8k8.row.col.f32.tf32.tf32.f32    { %f8532, %f8533, %f8534, %f8535 },    { %r1, %r2, %r3, %r4 },    { %r5, %r6 },            { %f8532, %f8533, %f8534, %f8535 }; 
	// end inline asm
	// begin inline asm
	mma.sync.aligned.m16n8k8.row.col.f32.tf32.tf32.f32    { %f8540, %f8541, %f8542, %f8543 },    { %r1, %r2, %r3, %r4 },    { %r5, %r6 },            { %f8540, %f8541, %f8542, %f8543 }; 
	// end inline asm
	// begin inline asm
	mma.sync.aligned.m16n8k8.row.col.f32.tf32.tf32.f32    { %f8524, %f8525, %f8526, %f8527 },    { %r1, %r2, %r3, %r4 },    { %r5, %r6 },            { %f8524, %f8525, %f8526, %f8527 }; 
	// end inline asm
	// begin inline asm
	mma.sync.aligned.m16n8k8.row.col.f32.tf32.tf32.f32    { %f8532, %f8533, %f8534, %f8535 },    { %r1, %r2, %r3, %r4 },    { %r5, %r6 },            { %f8532, %f8533, %f8534, %f8535 }; 
	// end inline asm
	// begin inline asm
	mma.sync.aligned.m16n8k8.row.col.f32.tf32.tf32.f32    { %f8540, %f8541, %f8542, %f8543 },    { %r1, %r2, %r3, %r4 },    { %r5, %r6 },            { %f8540, %f8541, %f8542, %f8543 }; 
	// end inline asm
	// begin inline asm
	mma.sync.aligned.m16n8k8.row.col.f32.tf32.tf32.f32    { %f8524, %f8525, %f8526, %f8527 },    { %r1, %r2, %r3, %r4 },    { %r5, %r6 },            { %f8524, %f8525, %f8526, %f8527 }; 
	// end inline asm
	// begin inline asm
	mma.sync.aligned.m16n8k8.row.col.f32.tf32.tf32.f32    { %f8532, %f8533, %f8534, %f8535 },    { %r1, %r2, %r3, %r4 },    { %r5, %r6 },            { %f8532, %f8533, %f8534, %f8535 }; 
	// end inline asm
	// begin inline asm
	mma.sync.aligned.m16n8k8.row.col.f32.tf32.tf32.f32    { %f8540, %f8541, %f8542, %f8543 },    { %r1, %r2, %r3, %r4 },    { %r5, %r6 },            { %f8540, %f8541, %f8542, %f8543 }; 
	// end inline asm
	// begin inline asm
	mma.sync.aligned.m16n8k8.row.col.f32.tf32.tf32.f32    { %f8524, %f8525, %f8526, %f8527 },    { %r1, %r2, %r3, %r4 },    { %r5, %r6 },            { %f8524, %f8525, %f8526, %f8527 }; 
	// end inline asm
	// begin inline asm
	mma.sync.aligned.m16n8k8.row.col.f32.tf32.tf32.f32    { %f8532, %f8533, %f8534, %f8535 },    { %r1, %r2, %r3, %r4 },    { %r5, %r6 },            { %f8532, %f8533, %f8534, %f8535 }; 
	// end inline asm
	// begin inline asm
	mma.sync.aligned.m16n8k8.row.col.f32.tf32.tf32.f32    { %f8540, %f8541, %f8542, %f8543 },    { %r1, %r2, %r3, %r4 },    { %r5, %r6 },            { %f8540, %f8541, %f8542, %f8543 }; 
	// end inline asm
	// begin inline asm
	mma.sync.aligned.m16n8k8.row.col.f32.tf32.tf32.f32    { %f8524, %f8525, %f8526, %f8527 },    { %r1, %r2, %r3, %r4 },    { %r5, %r6 },            { %f8524, %f8525, %f8526, %f8527 }; 
	// end inline asm
	// begin inline asm
	mma.sync.aligned.m16n8k8.row.col.f32.tf32.tf32.f32    { %f8532, %f8533, %f8534, %f8535 },    { %r1, %r2, %r3, %r4 },    { %r5, %r6 },            { %f8532, %f8533, %f8534, %f8535 }; 
	// end inline asm
	// begin inline asm
	mma.sync.aligned.m16n8k8.row.col.f32.tf32.tf32.f32    { %f8540, %f8541, %f8542, %f8543 },    { %r1, %r2, %r3, %r4 },    { %r5, %r6 },            { %f8540, %f8541, %f8542, %f8543 }; 
	// end inline asm
	// begin inline asm
	mma.sync.aligned.m16n8k8.row.col.f32.tf32.tf32.f32    { %f8524, %f8525, %f8526, %f8527 },    { %r1, %r2, %r3, %r4 },    { %r5, %r6 },            { %f8524, %f8525, %f8526, %f8527 }; 
	// end inline asm
	// begin inline asm
	mma.sync.aligned.m16n8k8.row.col.f32.tf32.tf32.f32    { %f8532, %f8533, %f8534, %f8535 },    { %r1, %r2, %r3, %r4 },    { %r5, %r6 },            { %f8532, %f8533, %f8534, %f8535 }; 
	// end inline asm
	// begin inline asm
	mma.sync.aligned.m16n8k8.row.col.f32.tf32.tf32.f32    { %f8540, %f8541, %f8542, %f8543 },    { %r1, %r2, %r3, %r4 },    { %r5, %r6 },            { %f8540, %f8541, %f8542, %f8543 }; 
	// end inline asm
	// begin inline asm
	mma.sync.aligned.m16n8k8.row.col.f32.tf32.tf32.f32    { %f8524, %f8525, %f8526, %f8527 },    { %r1, %r2, %r3, %r4 },    { %r5, %r6 },            { %f8524, %f8525, %f8526, %f8527 }; 
	// end inline asm
	// begin inline asm
	mma.sync.aligned.m16n8k8.row.col.f32.tf32.tf32.f32    { %f8532, %f8533, %f8534, %f8535 },    { %r1, %r2, %r3, %r4 },    { %r5, %r6 },            { %f8532, %f8533, %f8534, %f8535 }; 
	// end inline asm
	// begin inline asm
	mma.sync.aligned.m16n8k8.row.col.f32.tf32.tf32.f32    { %f8540, %f8541, %f8542, %f8543 },    { %r1, %r2, %r3, %r4 },    { %r5, %r6 },            { %f8540, %f8541, %f8542, %f8543 }; 
	// end inline asm
	// begin inline asm
	mma.sync.aligned.m16n8k8.row.col.f32.tf32.tf32.f32    { %f8524, %f8525, %f8526, %f8527 },    { %r1, %r2, %r3, %r4 },    { %r5, %r6 },            { %f8524, %f8525, %f8526, %f8527 }; 
	// end inline asm
	// begin inline asm
	mma.sync.aligned.m16n8k8.row.col.f32.tf32.tf32.f32    { %f8532, %f8533, %f8534, %f8535 },    { %r1, %r2, %r3, %r4 },    { %r5, %r6 },            { %f8532, %f8533, %f8534, %f8535 }; 
	// end inline asm
	// begin inline asm
	mma.sync.aligned.m16n8k8.row.col.f32.tf32.tf32.f32    { %f8540, %f8541, %f8542, %f8543 },    { %r1, %r2, %r3, %r4 },    { %r5, %r6 },            { %f8540, %f8541, %f8542, %f8543 }; 
	// end inline asm
	// begin inline asm
	mma.sync.aligned.m16n8k8.row.col.f32.tf32.tf32.f32    { %f8524, %f8525, %f8526, %f8527 },    { %r1, %r2, %r3, %r4 },    { %r5, %r6 },            { %f8524, %f8525, %f8526, %f8527 }; 
	// end inline asm
	// begin inline asm
	mma.sync.aligned.m16n8k8.row.col.f32.tf32.tf32.f32    { %f8532, %f8533, %f8534, %f8535 },    { %r1, %r2, %r3, %r4 },    { %r5, %r6 },            { %f8532, %f8533, %f8534, %f8535 }; 
	// end inline asm
	// begin inline asm
	mma.sync.aligned.m16n8k8.row.col.f32.tf32.tf32.f32    { %f8540, %f8541, %f8542, %f8543 },    { %r1, %r2, %r3, %r4 },    { %r5, %r6 },            { %f8540, %f8541, %f8542, %f8543 }; 
	// end inline asm
	// begin inline asm
	mma.sync.aligned.m16n8k8.row.col.f32.tf32.tf32.f32    { %f8524, %f8525, %f8526, %f8527 },    { %r1, %r2, %r3, %r4 },    { %r5, %r6 },            { %f8524, %f8525, %f8526, %f8527 }; 
	// end inline asm
	// begin inline asm
	mma.sync.aligned.m16n8k8.row.col.f32.tf32.tf32.f32    { %f8532, %f8533, %f8534, %f8535 },    { %r1, %r2, %r3, %r4 },    { %r5, %r6 },            { %f8532, %f8533, %f8534, %f8535 }; 
	// end inline asm
	// begin inline asm
	mma.sync.aligned.m16n8k8.row.col.f32.tf32.tf32.f32    { %f8540, %f8541, %f8542, %f8543 },    { %r1, %r2, %r3, %r4 },    { %r5, %r6 },            { %f8540, %f8541, %f8542, %f8543 }; 
	// end inline asm
	// begin inline asm
	mma.sync.aligned.m16n8k8.row.col.f32.tf32.tf32.f32    { %f8524, %f8525, %f8526, %f8527 },    { %r1, %r2, %r3, %r4 },    { %r5, %r6 },            { %f8524, %f8525, %f8526, %f8527 }; 
	// end inline asm
	// begin inline asm
	mma.sync.aligned.m16n8k8.row.col.f32.tf32.tf32.f32    { %f8532, %f8533, %f8534, %f8535 },    { %r1, %r2, %r3, %r4 },    { %r5, %r6 },            { %f8532, %f8533, %f8534, %f8535 }; 
	// end inline asm
	// begin inline asm
	mma.sync.aligned.m16n8k8.row.col.f32.tf32.tf32.f32    { %f8540, %f8541, %f8542, %f8543 },    { %r1, %r2, %r3, %r4 },    { %r5, %r6 },            { %f8540, %f8541, %f8542, %f8543 }; 
	// end inline asm
	// begin inline asm
	mma.sync.aligned.m16n8k8.row.col.f32.tf32.tf32.f32    { %f8524, %f8525, %f8526, %f8527 },    { %r1, %r2, %r3, %r4 },    { %r5, %r6 },            { %f8524, %f8525, %f8526, %f8527 }; 
	// end inline asm
	// begin inline asm
	mma.sync.aligned.m16n8k8.row.col.f32.tf32.tf32.f32    { %f8532, %f8533, %f8534, %f8535 },    { %r1, %r2, %r3, %r4 },    { %r5, %r6 },            { %f8532, %f8533, %f8534, %f8535 }; 
	// end inline asm
	// begin inline asm
	mma.sync.aligned.m16n8k8.row.col.f32.tf32.tf32.f32    { %f8540, %f8541, %f8542, %f8543 },    { %r1, %r2, %r3, %r4 },    { %r5, %r6 },            { %f8540, %f8541, %f8542, %f8543 }; 
	// end inline asm
	// begin inline asm
	mma.sync.aligned.m16n8k8.row.col.f32.tf32.tf32.f32    { %f8524, %f8525, %f8526, %f8527 },    { %r1, %r2, %r3, %r4 },    { %r5, %r6 },            { %f8524, %f8525, %f8526, %f8527 }; 
	// end inline asm
	// begin inline asm
	mma.sync.aligned.m16n8k8.row.col.f32.tf32.tf32.f32    { %f8532, %f8533, %f8534, %f8535 },    { %r1, %r2, %r3, %r4 },    { %r5, %r6 },            { %f8532, %f8533, %f8534, %f8535 }; 
	// end inline asm
	// begin inline asm
	mma.sync.aligned.m16n8k8.row.col.f32.tf32.tf32.f32    { %f8540, %f8541, %f8542, %f8543 },    { %r1, %r2, %r3, %r4 },    { %r5, %r6 },            { %f8540, %f8541, %f8542, %f8543 }; 
	// end inline asm
	// begin inline asm
	mma.sync.aligned.m16n8k8.row.col.f32.tf32.tf32.f32    { %f8524, %f8525, %f8526, %f8527 },    { %r1, %r2, %r3, %r4 },    { %r5, %r6 },            { %f8524, %f8525, %f8526, %f8527 }; 
	// end inline asm
	// begin inline asm
	mma.sync.aligned.m16n8k8.row.col.f32.tf32.tf32.f32    { %f8532, %f8533, %f8534, %f8535 },    { %r1, %r2, %r3, %r4 },    { %r5, %r6 },            { %f8532, %f8533, %f8534, %f8535 }; 
	// end inline asm
	// begin inline asm
	mma.sync.aligned.m16n8k8.row.col.f32.tf32.tf32.f32    { %f8540, %f8541, %f8542, %f8543 },    { %r1, %r2, %r3, %r4 },    { %r5, %r6 },            { %f8540, %f8541, %f8542, %f8543 }; 
	// end inline asm
	// begin inline asm
	mma.sync.aligned.m16n8k8.row.col.f32.tf32.tf32.f32    { %f8524, %f8525, %f8526, %f8527 },    { %r1, %r2, %r3, %r4 },    { %r5, %r6 },            { %f8524, %f8525, %f8526, %f8527 }; 
	// end inline asm
	// begin inline asm
	mma.sync.aligned.m16n8k8.row.col.f32.tf32.tf32.f32    { %f8532, %f8533, %f8534, %f8535 },    { %r1, %r2, %r3, %r4 },    { %r5, %r6 },            { %f8532, %f8533, %f8534, %f8535 }; 
	// end inline asm
	// begin inline asm
	mma.sync.aligned.m16n8k8.row.col.f32.tf32.tf32.f32    { %f8540, %f8541, %f8542, %f8543 },    { %r1, %r2, %r3, %r4 },    { %r5, %r6 },            { %f8540, %f8541, %f8542, %f8543 }; 
	// end inline asm
	// begin inline asm
	mma.sync.aligned.m16n8k8.row.col.f32.tf32.tf32.f32    { %f8524, %f8525, %f8526, %f8527 },    { %r1, %r2, %r3, %r4 },    { %r5, %r6 },            { %f8524, %f8525, %f8526, %f8527 }; 
	// end inline asm
	// begin inline asm
	mma.sync.aligned.m16n8k8.row.col.f32.tf32.tf32.f32    { %f8532, %f8533, %f8534, %f8535 },    { %r1, %r2, %r3, %r4 },    { %r5, %r6 },            { %f8532, %f8533, %f8534, %f8535 }; 
	// end inline asm
	// begin inline asm
	mma.sync.aligned.m16n8k8.row.col.f32.tf32.tf32.f32    { %f8540, %f8541, %f8542, %f8543 },    { %r1, %r2, %r3, %r4 },    { %r5, %r6 },            { %f8540, %f8541, %f8542, %f8543 }; 
	// end inline asm
	// begin inline asm
	mma.sync.aligned.m16n8k8.row.col.f32.tf32.tf32.f32    { %f8524, %f8525, %f8526, %f8527 },    { %r1, %r2, %r3, %r4 },    { %r5, %r6 },            { %f8524, %f8525, %f8526, %f8527 }; 
	// end inline asm
	// begin inline asm
	mma.sync.aligned.m16n8k8.row.col.f32.tf32.tf32.f32    { %f8532, %f8533, %f8534, %f8535 },    { %r1, %r2, %r3, %r4 },    { %r5, %r6 },            { %f8532, %f8533, %f8534, %f8535 }; 
	// end inline asm
	// begin inline asm
	mma.sync.aligned.m16n8k8.row.col.f32.tf32.tf32.f32    { %f8540, %f8541, %f8542, %f8543 },    { %r1, %r2, %r3, %r4 },    { %r5, %r6 },            { %f8540, %f8541, %f8542, %f8543 }; 
	// end inline asm
	// begin inline asm
	mma.sync.aligned.m16n8k8.row.col.f32.tf32.tf32.f32    { %f8524, %f8525, %f8526, %f8527 },    { %r1, %r2, %r3, %r4 },    { %r5, %r6 },            { %f8524, %f8525, %f8526, %f8527 }; 
	// end inline asm
	// begin inline asm
	mma.sync.aligned.m16n8k8.row.col.f32.tf32.tf32.f32    { %f8532, %f8533, %f8534, %f8535 },    { %r1, %r2, %r3, %r4 },    { %r5, %r6 },            { %f8532, %f8533, %f8534, %f8535 }; 
	// end inline asm
	// begin inline asm
	mma.sync.aligned.m16n8k8.row.col.f32.tf32.tf32.f32    { %f8540, %f8541, %f8542, %f8543 },    { %r1, %r2, %r3, %r4 },    { %r5, %r6 },            { %f8540, %f8541, %f8542, %f8543 }; 
	// end inline asm
	// begin inline asm
	mma.sync.aligned.m16n8k8.row.col.f32.tf32.tf32.f32    { %f8524, %f8525, %f8526, %f8527 },    { %r1, %r2, %r3, %r4 },    { %r5, %r6 },            { %f8524, %f8525, %f8526, %f8527 }; 
	// end inline asm
	// begin inline asm
	mma.sync.aligned.m16n8k8.row.col.f32.tf32.tf32.f32    { %f8532, %f8533, %f8534, %f8535 },    { %r1, %r2, %r3, %r4 },    { %r5, %r6 },            { %f8532, %f8533, %f8534, %f8535 }; 
	// end inline asm
	// begin inline asm
	mma.sync.aligned.m16n8k8.row.col.f32.tf32.tf32.f32    { %f8540, %f8541, %f8542, %f8543 },    { %r1, %r2, %r3, %r4 },    { %r5, %r6 },            { %f8540, %f8541, %f8542, %f8543 }; 
	// end inline asm
	// begin inline asm
	mma.sync.aligned.m16n8k8.row.col.f32.tf32.tf32.f32    { %f8524, %f8525, %f8526, %f8527 },    { %r1, %r2, %r3, %r4 },    { %r5, %r6 },            { %f8524, %f8525, %f8526, %f8527 }; 
	// end inline asm
	// begin inline asm
	mma.sync.aligned.m16n8k8.row.col.f32.tf32.tf32.f32    { %f8532, %f8533, %f8534, %f8535 },    { %r1, %r2, %r3, %r4 },    { %r5, %r6 },            { %f8532, %f8533, %f8534, %f8535 }; 
	// end inline asm
	// begin inline asm
	mma.sync.aligned.m16n8k8.row.col.f32.tf32.tf32.f32    { %f8540, %f8541, %f8542, %f8543 },    { %r1, %r2, %r3, %r4 },    { %r5, %r6 },            { %f8540, %f8541, %f8542, %f8543 }; 
	// end inline asm
	// begin inline asm
	mma.sync.aligned.m16n8k8.row.col.f32.tf32.tf32.f32    { %f8524, %f8525, %f8526, %f8527 },    { %r1, %r2, %r3, %r4 },    { %r5, %r6 },            { %f8524, %f8525, %f8526, %f8527 }; 
	// end inline asm
	// begin inline asm
	mma.sync.aligned.m16n8k8.row.col.f32.tf32.tf32.f32    { %f8532, %f8533, %f8534, %f8535 },    { %r1, %r2, %r3, %r4 },    { %r5, %r6 },            { %f8532, %f8533, %f8534, %f8535 }; 
	// end inline asm
	// begin inline asm
	mma.sync.aligned.m16n8k8.row.col.f32.tf32.tf32.f32    { %f8540, %f8541, %f8542, %f8543 },    { %r1, %r2, %r3, %r4 },    { %r5, %r6 },            { %f8540, %f8541, %f8542, %f8543 }; 
	// end inline asm
	// begin inline asm
	mma.sync.aligned.m16n8k8.row.col.f32.tf32.tf32.f32    { %f8524, %f8525, %f8526, %f8527 },    { %r1, %r2, %r3, %r4 },    { %r5, %r6 },            { %f8524, %f8525, %f8526, %f8527 }; 
	// end inline asm
	// begin inline asm
	mma.sync.aligned.m16n8k8.row.col.f32.tf32.tf32.f32    { %f8532, %f8533, %f8534, %f8535 },    { %r1, %r2, %r3, %r4 },    { %r5, %r6 },            { %f8532, %f8533, %f8534, %f8535 }; 
	// end inline asm
	// begin inline asm
	mma.sync.aligned.m16n8k8.row.col.f32.tf32.tf32.f32    { %f8540, %f8541, %f8542, %f8543 },    { %r1, %r2, %r3, %r4 },    { %r5, %r6 },            { %f8540, %f8541, %f8542, %f8543 }; 
	// end inline asm
	// begin inline asm
	mma.sync.aligned.m16n8k8.row.col.f32.tf32.tf32.f32    { %f8524, %f8525, %f8526, %f8527 },    { %r1, %r2, %r3, %r4 },    { %r5, %r6 },            { %f8524, %f8525, %f8526, %f8527 }; 
	// end inline asm
	// begin inline asm
	mma.sync.aligned.m16n8k8.row.col.f32.tf32.tf32.f32    { %f8532, %f8533, %f8534, %f8535 },    { %r1, %r2, %r3, %r4 },    { %r5, %r6 },            { %f8532, %f8533, %f8534, %f8535 }; 
	// end inline asm
	// begin inline asm
	mma.sync.aligned.m16n8k8.row.col.f32.tf32.tf32.f32    { %f8540, %f8541, %f8542, %f8543 },    { %r1, %r2, %r3, %r4 },    { %r5, %r6 },            { %f8540, %f8541, %f8542, %f8543 }; 
	// end inline asm
	// begin inline asm
	mma.sync.aligned.m16n8k8.row.col.f32.tf32.tf32.f32    { %f8524, %f8525, %f8526, %f8527 },    { %r1, %r2, %r3, %r4 },    { %r5, %r6 },            { %f8524, %f8525, %f8526, %f8527 }; 
	// end inline asm
	// begin inline asm
	mma.sync.aligned.m16n8k8.row.col.f32.tf32.tf32.f32    { %f8532, %f8533, %f8534, %f8535 },    { %r1, %r2, %r3, %r4 },    { %r5, %r6 },            { %f8532, %f8533, %f8534, %f8535 }; 
	// end inline asm
	// begin inline asm
	mma.sync.aligned.m16n8k8.row.col.f32.tf32.tf32.f32    { %f8540, %f8541, %f8542, %f8543 },    { %r1, %r2, %r3, %r4 },    { %r5, %r6 },            { %f8540, %f8541, %f8542, %f8543 }; 
	// end inline asm
	// begin inline asm
	mma.sync.aligned.m16n8k8.row.col.f32.tf32.tf32.f32    { %f8524, %f8525, %f8526, %f8527 },    { %r1, %r2, %r3, %r4 },    { %r5, %r6 },            { %f8524, %f8525, %f8526, %f8527 }; 
	// end inline asm
	// begin inline asm
	mma.sync.aligned.m16n8k8.row.col.f32.tf32.tf32.f32    { %f8532, %f8533, %f8534, %f8535 },    { %r1, %r2, %r3, %r4 },    { %r5, %r6 },            { %f8532, %f8533, %f8534, %f8535 }; 
	// end inline asm
	// begin inline asm
	mma.sync.aligned.m16n8k8.row.col.f32.tf32.tf32.f32    { %f8540, %f8541, %f8542, %f8543 },    { %r1, %r2, %r3, %r4 },    { %r5, %r6 },            { %f8540, %f8541, %f8542, %f8543 }; 
	// end inline asm
	// begin inline asm
	mma.sync.aligned.m16n8k8.row.col.f32.tf32.tf32.f32    { %f8524, %f8525, %f8526, %f8527 },    { %r1, %r2, %r3, %r4 },    { %r5, %r6 },            { %f8524, %f8525, %f8526, %f8527 }; 
	// end inline asm
	// begin inline asm
	mma.sync.aligned.m16n8k8.row.col.f32.tf32.tf32.f32    { %f8532, %f8533, %f8534, %f8535 },    { %r1, %r2, %r3, %r4 },    { %r5, %r6 },            { %f8532, %f8533, %f8534, %f8535 }; 
	// end inline asm
	// begin inline asm
	mma.sync.aligned.m16n8k8.row.col.f32.tf32.tf32.f32    { %f8540, %f8541, %f8542, %f8543 },    { %r1, %r2, %r3, %r4 },    { %r5, %r6 },            { %f8540, %f8541, %f8542, %f8543 }; 
	// end inline asm
	// begin inline asm
	mma.sync.aligned.m16n8k8.row.col.f32.tf32.tf32.f32    { %f8524, %f8525, %f8526, %f8527 },    { %r1, %r2, %r3, %r4 },    { %r5, %r6 },            { %f8524, %f8525, %f8526, %f8527 }; 
	// end inline asm
	// begin inline asm
	mma.sync.aligned.m16n8k8.row.col.f32.tf32.tf32.f32    { %f8532, %f8533, %f8534, %f8535 },    { %r1, %r2, %r3, %r4 },    { %r5, %r6 },            { %f8532, %f8533, %f8534, %f8535 }; 
	// end inline asm
	// begin inline asm
	mma.sync.aligned.m16n8k8.row.col.f32.tf32.tf32.f32    { %f8540, %f8541, %f8542, %f8543 },    { %r1, %r2, %r3, %r4 },    { %r5, %r6 },            { %f8540, %f8541, %f8542, %f8543 }; 
	// end inline asm
	// begin inline asm
	mma.sync.aligned.m16n8k8.row.col.f32.tf32.tf32.f32    { %f8524, %f8525, %f8526, %f8527 },    { %r1, %r2, %r3, %r4 },    { %r5, %r6 },            { %f8524, %f8525, %f8526, %f8527 }; 
	// end inline asm
	// begin inline asm
	mma.sync.aligned.m16n8k8.row.col.f32.tf32.tf32.f32    { %f8532, %f8533, %f8534, %f8535 },    { %r1, %r2, %r3, %r4 },    { %r5, %r6 },            { %f8532, %f8533, %f8534, %f8535 }; 
	// end inline asm
	// begin inline asm
	mma.sync.aligned.m16n8k8.row.col.f32.tf32.tf32.f32    { %f8540, %f8541, %f8542, %f8543 },    { %r1, %r2, %r3, %r4 },    { %r5, %r6 },            { %f8540, %f8541, %f8542, %f8543 }; 
	// end inline asm
	// begin inline asm
	mma.sync.aligned.m16n8k8.row.col.f32.tf32.tf32.f32    { %f8524, %f8525, %f8526, %f8527 },    { %r1, %r2, %r3, %r4 },    { %r5, %r6 },            { %f8524, %f8525, %f8526, %f8527 }; 
	// end inline asm
	// begin inline asm
	mma.sync.aligned.m16n8k8.row.col.f32.tf32.tf32.f32    { %f8532, %f8533, %f8534, %f8535 },    { %r1, %r2, %r3, %r4 },    { %r5, %r6 },            { %f8532, %f8533, %f8534, %f8535 }; 
	// end inline asm
	// begin inline asm
	mma.sync.aligned.m16n8k8.row.col.f32.tf32.tf32.f32    { %f8540, %f8541, %f8542, %f8543 },    { %r1, %r2, %r3, %r4 },    { %r5, %r6 },            { %f8540, %f8541, %f8542, %f8543 }; 
	// end inline asm
	// begin inline asm
	mma.sync.aligned.m16n8k8.row.col.f32.tf32.tf32.f32    { %f8524, %f8525, %f8526, %f8527 },    { %r1, %r2, %r3, %r4 },    { %r5, %r6 },            { %f8524, %f8525, %f8526, %f8527 }; 
	// end inline asm
	// begin inline asm
	mma.sync.aligned.m16n8k8.row.col.f32.tf32.tf32.f32    { %f8532, %f8533, %f8534, %f8535 },    { %r1, %r2, %r3, %r4 },    { %r5, %r6 },            { %f8532, %f8533, %f8534, %f8535 }; 
	// end inline asm
	// begin inline asm
	mma.sync.aligned.m16n8k8.row.col.f32.tf32.tf32.f32    { %f8540, %f8541, %f8542, %f8543 },    { %r1, %r2, %r3, %r4 },    { %r5, %r6 },            { %f8540, %f8541, %f8542, %f8543 }; 
	// end inline asm
	// begin inline asm
	mma.sync.aligned.m16n8k8.row.col.f32.tf32.tf32.f32    { %f8524, %f8525, %f8526, %f8527 },    { %r1, %r2, %r3, %r4 },    { %r5, %r6 },            { %f8524, %f8525, %f8526, %f8527 }; 
	// end inline asm
	// begin inline asm
	mma.sync.aligned.m16n8k8.row.col.f32.tf32.tf32.f32    { %f8532, %f8533, %f8534, %f8535 },    { %r1, %r2, %r3, %r4 },    { %r5, %r6 },            { %f8532, %f8533, %f8534, %f8535 }; 
	// end inline asm
	// begin inline asm
	mma.sync.aligned.m16n8k8.row.col.f32.tf32.tf32.f32    { %f8540, %f8541, %f8542, %f8543 },    { %r1, %r2, %r3, %r4 },    { %r5, %r6 },            { %f8540, %f8541, %f8542, %f8543 }; 
	// end inline asm
	// begin inline asm
	mma.sync.aligned.m16n8k8.row.col.f32.tf32.tf32.f32    { %f8524, %f8525, %f8526, %f8527 },    { %r1, %r2, %r3, %r4 },    { %r5, %r6 },            { %f8524, %f8525, %f8526, %f8527 }; 
	// end inline asm
	// begin inline asm
	mma.sync.aligned.m16n8k8.row.col.f32.tf32.tf32.f32    { %f8532, %f8533, %f8534, %f8535 },    { %r1, %r2, %r3, %r4 },    { %r5, %r6 },            { %f8532, %f8533, %f8534, %f8535 }; 
	// end inline asm
	// begin inline asm
	mma.sync.aligned.m16n8k8.row.col.f32.tf32.tf32.f32    { %f8540, %f8541, %f8542, %f8543 },    { %r1, %r2, %r3, %r4 },    { %r5, %r6 },            { %f8540, %f8541, %f8542, %f8543 }; 
	// end inline asm
	// begin inline asm
	mma.sync.aligned.m16n8k8.row.col.f32.tf32.tf32.f32    { %f8524, %f8525, %f8526, %f8527 },    { %r1, %r2, %r3, %r4 },    { %r5, %r6 },            { %f8524, %f8525, %f8526, %f8527 }; 
	// end inline asm
	// begin inline asm
	mma.sync.aligned.m16n8k8.row.col.f32.tf32.tf32.f32    { %f8532, %f8533, %f8534, %f8535 },    { %r1, %r2, %r3, %r4 },    { %r5, %r6 },            { %f8532, %f8533, %f8534, %f8535 }; 
	// end inline asm
	// begin inline asm
	mma.sync.aligned.m16n8k8.row.col.f32.tf32.tf32.f32    { %f8540, %f8541, %f8542, %f8543 },    { %r1, %r2, %r3, %r4 },    { %r5, %r6 },            { %f8540, %f8541, %f8542, %f8543 }; 
	// end inline asm
	// begin inline asm
	mma.sync.aligned.m16n8k8.row.col.f32.tf32.tf32.f32    { %f8524, %f8525, %f8526, %f8527 },    { %r1, %r2, %r3, %r4 },    { %r5, %r6 },            { %f8524, %f8525, %f8526, %f8527 }; 
	// end inline asm
	// begin inline asm
	mma.sync.aligned.m16n8k8.row.col.f32.tf32.tf32.f32    { %f8532, %f8533, %f8534, %f8535 },    { %r1, %r2, %r3, %r4 },    { %r5, %r6 },            { %f8532, %f8533, %f8534, %f8535 }; 
	// end inline asm
	// begin inline asm
	mma.sync.aligned.m16n8k8.row.col.f32.tf32.tf32.f32    { %f8540, %f8541, %f8542, %f8543 },    { %r1, %r2, %r3, %r4 },    { %r5, %r6 },            { %f8540, %f8541, %f8542, %f8543 }; 
	// end inline asm
	// begin inline asm
	mma.sync.aligned.m16n8k8.row.col.f32.tf32.tf32.f32    { %f8524, %f8525, %f8526, %f8527 },    { %r1, %r2, %r3, %r4 },    { %r5, %r6 },            { %f8524, %f8525, %f8526, %f8527 }; 
	// end inline asm
	// begin inline asm
	mma.sync.aligned.m16n8k8.row.col.f32.tf32.tf32.f32    { %f8532, %f8533, %f8534, %f8535 },    { %r1, %r2, %r3, %r4 },    { %r5, %r6 },            { %f8532, %f8533, %f8534, %f8535 }; 
	// end inline asm
	// begin inline asm
	mma.sync.aligned.m16n8k8.row.col.f32.tf32.tf32.f32    { %f8540, %f8541, %f8542, %f8543 },    { %r1, %r2, %r3, %r4 },    { %r5, %r6 },            { %f8540, %f8541, %f8542, %f8543 }; 
	// end inline asm
	// begin inline asm
	mma.sync.aligned.m16n8k8.row.col.f32.tf32.tf32.f32    { %f8524, %f8525, %f8526, %f8527 },    { %r1, %r2, %r3, %r4 },    { %r5, %r6 },            { %f8524, %f8525, %f8526, %f8527 }; 
	// end inline asm
	// begin inline asm
	mma.sync.aligned.m16n8k8.row.col.f32.tf32.tf32.f32    { %f8532, %f8533, %f8534, %f8535 },    { %r1, %r2, %r3, %r4 },    { %r5, %r6 },            { %f8532, %f8533, %f8534, %f8535 }; 
	// end inline asm
	// begin inline asm
	mma.sync.aligned.m16n8k8.row.col.f32.tf32.tf32.f32    { %f8540, %f8541, %f8542, %f8543 },    { %r1, %r2, %r3, %r4 },    { %r5, %r6 },            { %f8540, %f8541, %f8542, %f8543 }; 
	// end inline asm
	// begin inline asm
	mma.sync.aligned.m16n8k8.row.col.f32.tf32.tf32.f32    { %f8524, %f8525, %f8526, %f8527 },    { %r1, %r2, %r3, %r4 },    { %r5, %r6 },            { %f8524, %f8525, %f8526, %f8527 }; 
	// end inline asm
	// begin inline asm
	mma.sync.aligned.m16n8k8.row.col.f32.tf32.tf32.f32    { %f8532, %f8533, %f8534, %f8535 },    { %r1, %r2, %r3, %r4 },    { %r5, %r6 },            { %f8532, %f8533, %f8534, %f8535 }; 
	// end inline asm
	// begin inline asm
	mma.sync.aligned.m16n8k8.row.col.f32.tf32.tf32.f32    { %f8540, %f8541, %f8542, %f8543 },    { %r1, %r2, %r3, %r4 },    { %r5, %r6 },            { %f8540, %f8541, %f8542, %f8543 }; 
	// end inline asm
	// begin inline asm
	mma.sync.aligned.m16n8k8.row.col.f32.tf32.tf32.f32    { %f8524, %f8525, %f8526, %f8527 },    { %r1, %r2, %r3, %r4 },    { %r5, %r6 },            { %f8524, %f8525, %f8526, %f8527 }; 
	// end inline asm
	// begin inline asm
	mma.sync.aligned.m16n8k8.row.col.f32.tf32.tf32.f32    { %f8532, %f8533, %f8534, %f8535 },    { %r1, %r2, %r3, %r4 },    { %r5, %r6 },            { %f8532, %f8533, %f8534, %f8535 }; 
	// end inline asm
	// begin inline asm
	mma.sync.aligned.m16n8k8.row.col.f32.tf32.tf32.f32    { %f8540, %f8541, %f8542, %f8543 },    { %r1, %r2, %r3, %r4 },    { %r5, %r6 },            { %f8540, %f8541, %f8542, %f8543 }; 
	// end inline asm
	// begin inline asm
	mma.sync.aligned.m16n8k8.row.col.f32.tf32.tf32.f32    { %f8524, %f8525, %f8526, %f8527 },    { %r1, %r2, %r3, %r4 },    { %r5, %r6 },            { %f8524, %f8525, %f8526, %f8527 }; 
	// end inline asm
	// begin inline asm
	mma.sync.aligned.m16n8k8.row.col.f32.tf32.tf32.f32    { %f8532, %f8533, %f8534, %f8535 },    { %r1, %r2, %r3, %r4 },    { %r5, %r6 },            { %f8532, %f8533, %f8534, %f8535 }; 
	// end inline asm
	// begin inline asm
	mma.sync.aligned.m16n8k8.row.col.f32.tf32.tf32.f32    { %f8540, %f8541, %f8542, %f8543 },    { %r1, %r2, %r3, %r4 },    { %r5, %r6 },            { %f8540, %f8541, %f8542, %f8543 }; 
	// end inline asm
	// begin inline asm
	mma.sync.aligned.m16n8k8.row.col.f32.tf32.tf32.f32    { %f8524, %f8525, %f8526, %f8527 },    { %r1, %r2, %r3, %r4 },    { %r5, %r6 },            { %f8524, %f8525, %f8526, %f8527 }; 
	// end inline asm
	// begin inline asm
	mma.sync.aligned.m16n8k8.row.col.f32.tf32.tf32.f32    { %f8532, %f8533, %f8534, %f8535 },    { %r1, %r2, %r3, %r4 },    { %r5, %r6 },            { %f8532, %f8533, %f8534, %f8535 }; 
	// end inline asm
	// begin inline asm
	mma.sync.aligned.m16n8k8.row.col.f32.tf32.tf32.f32    { %f8540, %f8541, %f8542, %f8543 },    { %r1, %r2, %r3, %r4 },    { %r5, %r6 },            { %f8540, %f8541, %f8542, %f8543 }; 
	// end inline asm
	// begin inline asm
	mma.sync.aligned.m16n8k8.row.col.f32.tf32.tf32.f32    { %f8524, %f8525, %f8526, %f8527 },    { %r1, %r2, %r3, %r4 },    { %r5, %r6 },            { %f8524, %f8525, %f8526, %f8527 }; 
	// end inline asm
	// begin inline asm
	mma.sync.aligned.m16n8k8.row.col.f32.tf32.tf32.f32    { %f8532, %f8533, %f8534, %f8535 },    { %r1, %r2, %r3, %r4 },    { %r5, %r6 },            { %f8532, %f8533, %f8534, %f8535 }; 
	// end inline asm
	// begin inline asm
	mma.sync.aligned.m16n8k8.row.col.f32.tf32.tf32.f32    { %f8540, %f8541, %f8542, %f8543 },    { %r1, %r2, %r3, %r4 },    { %r5, %r6 },            { %f8540, %f8541, %f8542, %f8543 }; 
	// end inline asm
	// begin inline asm
	mma.sync.aligned.m16n8k8.row.col.f32.tf32.tf32.f32    { %f8524, %f8525, %f8526, %f8527 },    { %r1, %r2, %r3, %r4 },    { %r5, %r6 },            { %f8524, %f8525, %f8526, %f8527 }; 
	// end inline asm
	// begin inline asm
	mma.sync.aligned.m16n8k8.row.col.f32.tf32.tf32.f32    { %f8532, %f8533, %f8534, %f8535 },    { %r1, %r2, %r3, %r4 },    { %r5, %r6 },            { %f8532, %f8533, %f8534, %f8535 }; 
	// end inline asm
	// begin inline asm
	mma.sync.aligned.m16n8k8.row.col.f32.tf32.tf32.f32    { %f8540, %f8541, %f8542, %f8543 },    { %r1, %r2, %r3, %r4 },    { %r5, %r6 },            { %f8540, %f8541, %f8542, %f8543 }; 
	// end inline asm
	// begin inline asm
	mma.sync.aligned.m16n8k8.row.col.f32.tf32.tf32.f32    { %f8524, %f8525, %f8526, %f8527 },    { %r1, %r2, %r3, %r4 },    { %r5, %r6 },            { %f8524, %f8525, %f8526, %f8527 }; 
	// end inline asm
	// begin inline asm
	mma.sync.aligned.m16n8k8.row.col.f32.tf32.tf32.f32    { %f8532, %f8533, %f8534, %f8535 },    { %r1, %r2, %r3, %r4 },    { %r5, %r6 },            { %f8532, %f8533, %f8534, %f8535 }; 
	// end inline asm
	// begin inline asm
	mma.sync.aligned.m16n8k8.row.col.f32.tf32.tf32.f32    { %f8540, %f8541, %f8542, %f8543 },    { %r1, %r2, %r3, %r4 },    { %r5, %r6 },            { %f8540, %f8541, %f8542, %f8543 }; 
	// end inline asm
	// begin inline asm
	mma.sync.aligned.m16n8k8.row.col.f32.tf32.tf32.f32    { %f8524, %f8525, %f8526, %f8527 },    { %r1, %r2, %r3, %r4 },    { %r5, %r6 },            { %f8524, %f8525, %f8526, %f8527 }; 
	// end inline asm
	// begin inline asm
	mma.sync.aligned.m16n8k8.row.col.f32.tf32.tf32.f32    { %f8532, %f8533, %f8534, %f8535 },    { %r1, %r2, %r3, %r4 },    { %r5, %r6 },            { %f8532, %f8533, %f8534, %f8535 }; 
	// end inline asm
	// begin inline asm
	mma.sync.aligned.m16n8k8.row.col.f32.tf32.tf32.f32    { %f8540, %f8541, %f8542, %f8543 },    { %r1, %r2, %r3, %r4 },    { %r5, %r6 },            { %f8540, %f8541, %f8542, %f8543 }; 
	// end inline asm
	// begin inline asm
	mma.sync.aligned.m16n8k8.row.col.f32.tf32.tf32.f32    { %f8524, %f8525, %f8526, %f8527 },    { %r1, %r2, %r3, %r4 },    { %r5, %r6 },            { %f8524, %f8525, %f8526, %f8527 }; 
	// end inline asm
	// begin inline asm
	mma.sync.aligned.m16n8k8.row.col.f32.tf32.tf32.f32    { %f8532, %f8533, %f8534, %f8535 },    { %r1, %r2, %r3, %r4 },    { %r5, %r6 },            { %f8532, %f8533, %f8534, %f8535 }; 
	// end inline asm
	// begin inline asm
	mma.sync.aligned.m16n8k8.row.col.f32.tf32.tf32.f32    { %f8540, %f8541, %f8542, %f8543 },    { %r1, %r2, %r3, %r4 },    { %r5, %r6 },            { %f8540, %f8541, %f8542, %f8543 }; 
	// end inline asm
	// begin inline asm
	mma.sync.aligned.m16n8k8.row.col.f32.tf32.tf32.f32    { %f8524, %f8525, %f8526, %f8527 },    { %r1, %r2, %r3, %r4 },    { %r5, %r6 },            { %f8524, %f8525, %f8526, %f8527 }; 
	// end inline asm
	// begin inline asm
	mma.sync.aligned.m16n8k8.row.col.f32.tf32.tf32.f32    { %f8532, %f8533, %f8534, %f8535 },    { %r1, %r2, %r3, %r4 },    { %r5, %r6 },            { %f8532, %f8533, %f8534, %f8535 }; 
	// end inline asm
	// begin inline asm
	mma.sync.aligned.m16n8k8.row.col.f32.tf32.tf32.f32    { %f8540, %f8541, %f8542, %f8543 },    { %r1, %r2, %r3, %r4 },    { %r5, %r6 },            { %f8540, %f8541, %f8542, %f8543 }; 
	// end inline asm
	// begin inline asm
	mma.sync.aligned.m16n8k8.row.col.f32.tf32.tf32.f32    { %f8524, %f8525, %f8526, %f8527 },    { %r1, %r2, %r3, %r4 },    { %r5, %r6 },            { %f8524, %f8525, %f8526, %f8527 }; 
	// end inline asm
	// begin inline asm
	mma.sync.aligned.m16n8k8.row.col.f32.tf32.tf32.f32    { %f8532, %f8533, %f8534, %f8535 },    { %r1, %r2, %r3, %r4 },    { %r5, %r6 },            { %f8532, %f8533, %f8534, %f8535 }; 
	// end inline asm
	// begin inline asm
	mma.sync.aligned.m16n8k8.row.col.f32.tf32.tf32.f32    { %f8540, %f8541, %f8542, %f8543 },    { %r1, %r2, %r3, %r4 },    { %r5, %r6 },            { %f8540, %f8541, %f8542, %f8543 }; 
	// end inline asm
	// begin inline asm
	mma.sync.aligned.m16n8k8.row.col.f32.tf32.tf32.f32    { %f8524, %f8525, %f8526, %f8527 },    { %r1, %r2, %r3, %r4 },    { %r5, %r6 },            { %f8524, %f8525, %f8526, %f8527 }; 
	// end inline asm
	// begin inline asm
	mma.sync.aligned.m16n8k8.row.col.f32.tf32.tf32.f32    { %f8532, %f8533, %f8534, %f8535 },    { %r1, %r2, %r3, %r4 },    { %r5, %r6 },            { %f8532, %f8533, %f8534, %f8535 }; 
	// end inline asm
	// begin inline asm
	mma.sync.aligned.m16n8k8.row.col.f32.tf32.tf32.f32    { %f8540, %f8541, %f8542, %f8543 },    { %r1, %r2, %r3, %r4 },    { %r5, %r6 },            { %f8540, %f8541, %f8542, %f8543 }; 
	// end inline asm
	// begin inline asm
	mma.sync.aligned.m16n8k8.row.col.f32.tf32.tf32.f32    { %f8524, %f8525, %f8526, %f8527 },    { %r1, %r2, %r3, %r4 },    { %r5, %r6 },            { %f8524, %f8525, %f8526, %f8527 }; 
	// end inline asm
	// begin inline asm
	mma.sync.aligned.m16n8k8.row.col.f32.tf32.tf32.f32    { %f8532, %f8533, %f8534, %f8535 },    { %r1, %r2, %r3, %r4 },    { %r5, %r6 },            { %f8532, %f8533, %f8534, %f8535 }; 
	// end inline asm
	// begin inline asm
	mma.sync.aligned.m16n8k8.row.col.f32.tf32.tf32.f32    { %f8540, %f8541, %f8542, %f8543 },    { %r1, %r2, %r3, %r4 },    { %r5, %r6 },            { %f8540, %f8541, %f8542, %f8543 }; 
	// end inline asm
	// begin inline asm
	mma.sync.aligned.m16n8k8.row.col.f32.tf32.tf32.f32    { %f8524, %f8525, %f8526, %f8527 },    { %r1, %r2, %r3, %r4 },    { %r5, %r6 },            { %f8524, %f8525, %f8526, %f8527 }; 
	// end inline asm
	// begin inline asm
	mma.sync.aligned.m16n8k8.row.col.f32.tf32.tf32.f32    { %f8532, %f8533, %f8534, %f8535 },    { %r1, %r2, %r3, %r4 },    { %r5, %r6 },            { %f8532, %f8533, %f8534, %f8535 }; 
	// end inline asm
	// begin inline asm
	mma.sync.aligned.m16n8k8.row.col.f32.tf32.tf32.f32    { %f8540, %f8541, %f8542, %f8543 },    { %r1, %r2, %r3, %r4 },    { %r5, %r6 },            { %f8540, %f8541, %f8542, %f8543 }; 
	// end inline asm
	// begin inline asm
	mma.sync.aligned.m16n8k8.row.col.f32.tf32.tf32.f32    { %f8524, %f8525, %f8526, %f8527 },    { %r1, %r2, %r3, %r4 },    { %r5, %r6 },            { %f8524, %f8525, %f8526, %f8527 }; 
	// end inline asm
	// begin inline asm
	mma.sync.aligned.m16n8k8.row.col.f32.tf32.tf32.f32    { %f8532, %f8533, %f8534, %f8535 },    { %r1, %r2, %r3, %r4 },    { %r5, %r6 },            { %f8532, %f8533, %f8534, %f8535 }; 
	// end inline asm
	// begin inline asm
	mma.sync.aligned.m16n8k8.row.col.f32.tf32.tf32.f32    { %f8540, %f8541, %f8542, %f8543 },    { %r1, %r2, %r3, %r4 },    { %r5, %r6 },            { %f8540, %f8541, %f8542, %f8543 }; 
	// end inline asm
	// begin inline asm
	mma.sync.aligned.m16n8k8.row.col.f32.tf32.tf32.f32    { %f8524, %f8525, %f8526, %f8527 },    { %r1, %r2, %r3, %r4 },    { %r5, %r6 },            { %f8524, %f8525, %f8526, %f8527 }; 
	// end inline asm
	// begin inline asm
	mma.sync.aligned.m16n8k8.row.col.f32.tf32.tf32.f32    { %f8532, %f8533, %f8534, %f8535 },    { %r1, %r2, %r3, %r4 },    { %r5, %r6 },            { %f8532, %f8533, %f8534, %f8535 }; 
	// end inline asm
	// begin inline asm
	mma.sync.aligned.m16n8k8.row.col.f32.tf32.tf32.f32    { %f8540, %f8541, %f8542, %f8543 },    { %r1, %r2, %r3, %r4 },    { %r5, %r6 },            { %f8540, %f8541, %f8542, %f8543 }; 
	// end inline asm
	// begin inline asm
	mma.sync.aligned.m16n8k8.row.col.f32.tf32.tf32.f32    { %f8524, %f8525, %f8526, %f8527 },    { %r1, %r2, %r3, %r4 },    { %r5, %r6 },            { %f8524, %f8525, %f8526, %f8527 }; 
	// end inline asm
	// begin inline asm
	mma.sync.aligned.m16n8k8.row.col.f32.tf32.tf32.f32    { %f8532, %f8533, %f8534, %f8535 },    { %r1, %r2, %r3, %r4 },    { %r5, %r6 },            { %f8532, %f8533, %f8534, %f8535 }; 
	// end inline asm
	// begin inline asm
	mma.sync.aligned.m16n8k8.row.col.f32.tf32.tf32.f32    { %f8540, %f8541, %f8542, %f8543 },    { %r1, %r2, %r3, %r4 },    { %r5, %r6 },            { %f8540, %f8541, %f8542, %f8543 }; 
	// end inline asm
	// begin inline asm
	mma.sync.aligned.m16n8k8.row.col.f32.tf32.tf32.f32    { %f8524, %f8525, %f8526, %f8527 },    { %r1, %r2, %r3, %r4 },    { %r5, %r6 },            { %f8524, %f8525, %f8526, %f8527 }; 
	// end inline asm
	// begin inline asm
	mma.sync.aligned.m16n8k8.row.col.f32.tf32.tf32.f32    { %f8532, %f8533, %f8534, %f8535 },    { %r1, %r2, %r3, %r4 },    { %r5, %r6 },            { %f8532, %f8533, %f8534, %f8535 }; 
	// end inline asm
	// begin inline asm
	mma.sync.aligned.m16n8k8.row.col.f32.tf32.tf32.f32    { %f8540, %f8541, %f8542, %f8543 },    { %r1, %r2, %r3, %r4 },    { %r5, %r6 },            { %f8540, %f8541, %f8542, %f8543 }; 
	// end inline asm
	// begin inline asm
	mma.sync.aligned.m16n8k8.row.col.f32.tf32.tf32.f32    { %f8524, %f8525, %f8526, %f8527 },    { %r1, %r2, %r3, %r4 },    { %r5, %r6 },            { %f8524, %f8525, %f8526, %f8527 }; 
	// end inline asm
	// begin inline asm
	mma.sync.aligned.m16n8k8.row.col.f32.tf32.tf32.f32    { %f8532, %f8533, %f8534, %f8535 },    { %r1, %r2, %r3, %r4 },    { %r5, %r6 },            { %f8532, %f8533, %f8534, %f8535 }; 
	// end inline asm
	// begin inline asm
	mma.sync.aligned.m16n8k8.row.col.f32.tf32.tf32.f32    { %f8540, %f8541, %f8542, %f8543 },    { %r1, %r2, %r3, %r4 },    { %r5, %r6 },            { %f8540, %f8541, %f8542, %f8543 }; 
	// end inline asm
	// begin inline asm
	mma.sync.aligned.m16n8k8.row.col.f32.tf32.tf32.f32    { %f8524, %f8525, %f8526, %f8527 },    { %r1, %r2, %r3, %r4 },    { %r5, %r6 },            { %f8524, %f8525, %f8526, %f8527 }; 
	// end inline asm
	// begin inline asm
	mma.sync.aligned.m16n8k8.row.col.f32.tf32.tf32.f32    { %f8532, %f8533, %f8534, %f8535 },    { %r1, %r2, %r3, %r4 },    { %r5, %r6 },            { %f8532, %f8533, %f8534, %f8535 }; 
	// end inline asm
	// begin inline asm
	mma.sync.aligned.m16n8k8.row.col.f32.tf32.tf32.f32    { %f8540, %f8541, %f8542, %f8543 },    { %r1, %r2, %r3, %r4 },    { %r5, %r6 },            { %f8540, %f8541, %f8542, %f8543 }; 
	// end inline asm
	// begin inline asm
	mma.sync.aligned.m16n8k8.row.col.f32.tf32.tf32.f32    { %f8524, %f8525, %f8526, %f8527 },    { %r1, %r2, %r3, %r4 },    { %r5, %r6 },            { %f8524, %f8525, %f8526, %f8527 }; 
	// end inline asm
	// begin inline asm
	mma.sync.aligned.m16n8k8.row.col.f32.tf32.tf32.f32    { %f8532, %f8533, %f8534, %f8535 },    { %r1, %r2, %r3, %r4 },    { %r5, %r6 },            { %f8532, %f8533, %f8534, %f8535 }; 
	// end inline asm
	// begin inline asm
	mma.sync.aligned.m16n8k8.row.col.f32.tf32.tf32.f32    { %f8540, %f8541, %f8542, %f8543 },    { %r1, %r2, %r3, %r4 },    { %r5, %r6 },            { %f8540, %f8541, %f8542, %f8543 }; 
	// end inline asm
	// begin inline asm
	mma.sync.aligned.m16n8k8.row.col.f32.tf32.tf32.f32    { %f8524, %f8525, %f8526, %f8527 },    { %r1, %r2, %r3, %r4 },    { %r5, %r6 },            { %f8524, %f8525, %f8526, %f8527 }; 
	// end inline asm
	// begin inline asm
	mma.sync.aligned.m16n8k8.row.col.f32.tf32.tf32.f32    { %f8532, %f8533, %f8534, %f8535 },    { %r1, %r2, %r3, %r4 },    { %r5, %r6 },            { %f8532, %f8533, %f8534, %f8535 }; 
	// end inline asm
	// begin inline asm
	mma.sync.aligned.m16n8k8.row.col.f32.tf32.tf32.f32    { %f8540, %f8541, %f8542, %f8543 },    { %r1, %r2, %r3, %r4 },    { %r5, %r6 },            { %f8540, %f8541, %f8542, %f8543 }; 
	// end inline asm
	// begin inline asm
	mma.sync.aligned.m16n8k8.row.col.f32.tf32.tf32.f32    { %f8524, %f8525, %f8526, %f8527 },    { %r1, %r2, %r3, %r4 },    { %r5, %r6 },            { %f8524, %f8525, %f8526, %f8527 }; 
	// end inline asm
	// begin inline asm
	mma.sync.aligned.m16n8k8.row.col.f32.tf32.tf32.f32    { %f8532, %f8533, %f8534, %f8535 },    { %r1, %r2, %r3, %r4 },    { %r5, %r6 },            { %f8532, %f8533, %f8534, %f8535 }; 
	// end inline asm
	// begin inline asm
	mma.sync.aligned.m16n8k8.row.col.f32.tf32.tf32.f32    { %f8540, %f8541, %f8542, %f8543 },    { %r1, %r2, %r3, %r4 },    { %r5, %r6 },            { %f8540, %f8541, %f8542, %f8543 }; 
	// end inline asm
	// begin inline asm
	mma.sync.aligned.m16n8k8.row.col.f32.tf32.tf32.f32    { %f8524, %f8525, %f8526, %f8527 },    { %r1, %r2, %r3, %r4 },    { %r5, %r6 },            { %f8524, %f8525, %f8526, %f8527 }; 
	// end inline asm
	// begin inline asm
	mma.sync.aligned.m16n8k8.row.col.f32.tf32.tf32.f32    { %f8532, %f8533, %f8534, %f8535 },    { %r1, %r2, %r3, %r4 },    { %r5, %r6 },            { %f8532, %f8533, %f8534, %f8535 }; 
	// end inline asm
	// begin inline asm
	mma.sync.aligned.m16n8k8.row.col.f32.tf32.tf32.f32    { %f8540, %f8541, %f8542, %f8543 },    { %r1, %r2, %r3, %r4 },    { %r5, %r6 },            { %f8540, %f8541, %f8542, %f8543 }; 
	// end inline asm
	// begin inline asm
	mma.sync.aligned.m16n8k8.row.col.f32.tf32.tf32.f32    { %f8524, %f8525, %f8526, %f8527 },    { %r1, %r2, %r3, %r4 },    { %r5, %r6 },            { %f8524, %f8525, %f8526, %f8527 }; 
	// end inline asm
	// begin inline asm
	mma.sync.aligned.m16n8k8.row.col.f32.tf32.tf32.f32    { %f8532, %f8533, %f8534, %f8535 },    { %r1, %r2, %r3, %r4 },    { %r5, %r6 },            { %f8532, %f8533, %f8534, %f8535 }; 
	// end inline asm
	// begin inline asm
	mma.sync.aligned.m16n8k8.row.col.f32.tf32.tf32.f32    { %f8540, %f8541, %f8542, %f8543 },    { %r1, %r2, %r3, %r4 },    { %r5, %r6 },            { %f8540, %f8541, %f8542, %f8543 }; 
	// end inline asm
	// begin inline asm
	mma.sync.aligned.m16n8k8.row.col.f32.tf32.tf32.f32    { %f8524, %f8525, %f8526, %f8527 },    { %r1, %r2, %r3, %r4 },    { %r5, %r6 },            { %f8524, %f8525, %f8526, %f8527 }; 
	// end inline asm
	// begin inline asm
	mma.sync.aligned.m16n8k8.row.col.f32.tf32.tf32.f32    { %f8532, %f8533, %f8534, %f8535 },    { %r1, %r2, %r3, %r4 },    { %r5, %r6 },            { %f8532, %f8533, %f8534, %f8535 }; 
	// end inline asm
	// begin inline asm
	mma.sync.aligned.m16n8k8.row.col.f32.tf32.tf32.f32    { %f8540, %f8541, %f8542, %f8543 },    { %r1, %r2, %r3, %r4 },    { %r5, %r6 },            { %f8540, %f8541, %f8542, %f8543 }; 
	// end inline asm
	// begin inline asm
	mma.sync.aligned.m16n8k8.row.col.f32.tf32.tf32.f32    { %f8524, %f8525, %f8526, %f8527 },    { %r1, %r2, %r3, %r4 },    { %r5, %r6 },            { %f8524, %f8525, %f8526, %f8527 }; 
	// end inline asm
	// begin inline asm
	mma.sync.aligned.m16n8k8.row.col.f32.tf32.tf32.f32    { %f8532, %f8533, %f8534, %f8535 },    { %r1, %r2, %r3, %r4 },    { %r5, %r6 },            { %f8532, %f8533, %f8534, %f8535 }; 
	// end inline asm
	// begin inline asm
	mma.sync.aligned.m16n8k8.row.col.f32.tf32.tf32.f32    { %f8540, %f8541, %f8542, %f8543 },    { %r1, %r2, %r3, %r4 },    { %r5, %r6 },            { %f8540, %f8541, %f8542, %f8543 }; 
	// end inline asm
	// begin inline asm
	mma.sync.aligned.m16n8k8.row.col.f32.tf32.tf32.f32    { %f8524, %f8525, %f8526, %f8527 },    { %r1, %r2, %r3, %r4 },    { %r5, %r6 },            { %f8524, %f8525, %f8526, %f8527 }; 
	// end inline asm
	// begin inline asm
	mma.sync.aligned.m16n8k8.row.col.f32.tf32.tf32.f32    { %f8532, %f8533, %f8534, %f8535 },    { %r1, %r2, %r3, %r4 },    { %r5, %r6 },            { %f8532, %f8533, %f8534, %f8535 }; 
	// end inline asm
	// begin inline asm
	mma.sync.aligned.m16n8k8.row.col.f32.tf32.tf32.f32    { %f8540, %f8541, %f8542, %f8543 },    { %r1, %r2, %r3, %r4 },    { %r5, %r6 },            { %f8540, %f8541, %f8542, %f8543 }; 
	// end inline asm
	// begin inline asm
	mma.sync.aligned.m16n8k8.row.col.f32.tf32.tf32.f32    { %f8524, %f8525, %f8526, %f8527 },    { %r1, %r2, %r3, %r4 },    { %r5, %r6 },            { %f8524, %f8525, %f8526, %f8527 }; 
	// end inline asm
	// begin inline asm
	mma.sync.aligned.m16n8k8.row.col.f32.tf32.tf32.f32    { %f8532, %f8533, %f8534, %f8535 },    { %r1, %r2, %r3, %r4 },    { %r5, %r6 },            { %f8532, %f8533, %f8534, %f8535 }; 
	// end inline asm
	// begin inline asm
	mma.sync.aligned.m16n8k8.row.col.f32.tf32.tf32.f32    { %f8540, %f8541, %f8542, %f8543 },    { %r1, %r2, %r3, %r4 },    { %r5, %r6 },            { %f8540, %f8541, %f8542, %f8543 }; 
	// end inline asm
	// begin inline asm
	mma.sync.aligned.m16n8k8.row.col.f32.tf32.tf32.f32    { %f8524, %f8525, %f8526, %f8527 },    { %r1, %r2, %r3, %r4 },    { %r5, %r6 },            { %f8524, %f8525, %f8526, %f8527 }; 
	// end inline asm
	// begin inline asm
	mma.sync.aligned.m16n8k8.row.col.f32.tf32.tf32.f32    { %f8532, %f8533, %f8534, %f8535 },    { %r1, %r2, %r3, %r4 },    { %r5, %r6 },            { %f8532, %f8533, %f8534, %f8535 }; 
	// end inline asm
	// begin inline asm
	mma.sync.aligned.m16n8k8.row.col.f32.tf32.tf32.f32    { %f8540, %f8541, %f8542, %f8543 },    { %r1, %r2, %r3, %r4 },    { %r5, %r6 },            { %f8540, %f8541, %f8542, %f8543 }; 
	// end inline asm
	// begin inline asm
	mma.sync.aligned.m16n8k8.row.col.f32.tf32.tf32.f32    { %f8524, %f8525, %f8526, %f8527 },    { %r1, %r2, %r3, %r4 },    { %r5, %r6 },            { %f8524, %f8525, %f8526, %f8527 }; 
	// end inline asm
	// begin inline asm
	mma.sync.aligned.m16n8k8.row.col.f32.tf32.tf32.f32    { %f8532, %f8533, %f8534, %f8535 },    { %r1, %r2, %r3, %r4 },    { %r5, %r6 },            { %f8532, %f8533, %f8534, %f8535 }; 
	// end inline asm
	// begin inline asm
	mma.sync.aligned.m16n8k8.row.col.f32.tf32.tf32.f32    { %f8540, %f8541, %f8542, %f8543 },    { %r1, %r2, %r3, %r4 },    { %r5, %r6 },            { %f8540, %f8541, %f8542, %f8543 }; 
	// end inline asm
	// begin inline asm
	mma.sync.aligned.m16n8k8.row.col.f32.tf32.tf32.f32    { %f8524, %f8525, %f8526, %f8527 },    { %r1, %r2, %r3, %r4 },    { %r5, %r6 },            { %f8524, %f8525, %f8526, %f8527 }; 
	// end inline asm
	// begin inline asm
	mma.sync.aligned.m16n8k8.row.col.f32.tf32.tf32.f32    { %f8532, %f8533, %f8534, %f8535 },    { %r1, %r2, %r3, %r4 },    { %r5, %r6 },            { %f8532, %f8533, %f8534, %f8535 }; 
	// end inline asm
	// begin inline asm
	mma.sync.aligned.m16n8k8.row.col.f32.tf32.tf32.f32    { %f8540, %f8541, %f8542, %f8543 },    { %r1, %r2, %r3, %r4 },    { %r5, %r6 },            { %f8540, %f8541, %f8542, %f8543 }; 
	// end inline asm
	// begin inline asm
	mma.sync.aligned.m16n8k8.row.col.f32.tf32.tf32.f32    { %f8524, %f8525, %f8526, %f8527 },    { %r1, %r2, %r3, %r4 },    { %r5, %r6 },            { %f8524, %f8525, %f8526, %f8527 }; 
	// end inline asm
	// begin inline asm
	mma.sync.aligned.m16n8k8.row.col.f32.tf32.tf32.f32    { %f8532, %f8533, %f8534, %f8535 },    { %r1, %r2, %r3, %r4 },    { %r5, %r6 },            { %f8532, %f8533, %f8534, %f8535 }; 
	// end inline asm
	// begin inline asm
	mma.sync.aligned.m16n8k8.row.col.f32.tf32.tf32.f32    { %f8540, %f8541, %f8542, %f8543 },    { %r1, %r2, %r3, %r4 },    { %r5, %r6 },            { %f8540, %f8541, %f8542, %f8543 }; 
	// end inline asm
	// begin inline asm
	mma.sync.aligned.m16n8k8.row.col.f32.tf32.tf32.f32    { %f8524, %f8525, %f8526, %f8527 },    { %r1, %r2, %r3, %r4 },    { %r5, %r6 },            { %f8524, %f8525, %f8526, %f8527 }; 
	// end inline asm
	// begin inline asm
	mma.sync.aligned.m16n8k8.row.col.f32.tf32.tf32.f32    { %f8532, %f8533, %f8534, %f8535 },    { %r1, %r2, %r3, %r4 },    { %r5, %r6 },            { %f8532, %f8533, %f8534, %f8535 }; 
	// end inline asm
	// begin inline asm
	mma.sync.aligned.m16n8k8.row.col.f32.tf32.tf32.f32    { %f8540, %f8541, %f8542, %f8543 },    { %r1, %r2, %r3, %r4 },    { %r5, %r6 },            { %f8540, %f8541, %f8542, %f8543 }; 
	// end inline asm
	// begin inline asm
	mma.sync.aligned.m16n8k8.row.col.f32.tf32.tf32.f32    { %f8524, %f8525, %f8526, %f8527 },    { %r1, %r2, %r3, %r4 },    { %r5, %r6 },            { %f8524, %f8525, %f8526, %f8527 }; 
	// end inline asm
	// begin inline asm
	mma.sync.aligned.m16n8k8.row.col.f32.tf32.tf32.f32    { %f8532, %f8533, %f8534, %f8535 },    { %r1, %r2, %r3, %r4 },    { %r5, %r6 },            { %f8532, %f8533, %f8534, %f8535 }; 
	// end inline asm
	// begin inline asm
	mma.sync.aligned.m16n8k8.row.col.f32.tf32.tf32.f32    { %f8540, %f8541, %f8542, %f8543 },    { %r1, %r2, %r3, %r4 },    { %r5, %r6 },            { %f8540, %f8541, %f8542, %f8543 }; 
	// end inline asm
	// begin inline asm
	mma.sync.aligned.m16n8k8.row.col.f32.tf32.tf32.f32    { %f8524, %f8525, %f8526, %f8527 },    { %r1, %r2, %r3, %r4 },    { %r5, %r6 },            { %f8524, %f8525, %f8526, %f8527 }; 
	// end inline asm
	// begin inline asm
	mma.sync.aligned.m16n8k8.row.col.f32.tf32.tf32.f32    { %f8532, %f8533, %f8534, %f8535 },    { %r1, %r2, %r3, %r4 },    { %r5, %r6 },            { %f8532, %f8533, %f8534, %f8535 }; 
	// end inline asm
	// begin inline asm
	mma.sync.aligned.m16n8k8.row.col.f32.tf32.tf32.f32    { %f8540, %f8541, %f8542, %f8543 },    { %r1, %r2, %r3, %r4 },    { %r5, %r6 },            { %f8540, %f8541, %f8542, %f8543 }; 
	// end inline asm
	// begin inline asm
	mma.sync.aligned.m16n8k8.row.col.f32.tf32.tf32.f32    { %f8524, %f8525, %f8526, %f8527 },    { %r1, %r2, %r3, %r4 },    { %r5, %r6 },            { %f8524, %f8525, %f8526, %f8527 }; 
	// end inline asm
	// begin inline asm
	mma.sync.aligned.m16n8k8.row.col.f32.tf32.tf32.f32    { %f8532, %f8533, %f8534, %f8535 },    { %r1, %r2, %r3, %r4 },    { %r5, %r6 },            { %f8532, %f8533, %f8534, %f8535 }; 
	// end inline asm
	// begin inline asm
	mma.sync.aligned.m16n8k8.row.col.f32.tf32.tf32.f32    { %f8540, %f8541, %f8542, %f8543 },    { %r1, %r2, %r3, %r4 },    { %r5, %r6 },            { %f8540, %f8541, %f8542, %f8543 }; 
	// end inline asm
	// begin inline asm
	mma.sync.aligned.m16n8k8.row.col.f32.tf32.tf32.f32    { %f8524, %f8525, %f8526, %f8527 },    { %r1, %r2, %r3, %r4 },    { %r5, %r6 },            { %f8524, %f8525, %f8526, %f8527 }; 
	// end inline asm
	// begin inline asm
	mma.sync.aligned.m16n8k8.row.col.f32.tf32.tf32.f32    { %f8532, %f8533, %f8534, %f8535 },    { %r1, %r2, %r3, %r4 },    { %r5, %r6 },            { %f8532, %f8533, %f8534, %f8535 }; 
	// end inline asm
	// begin inline asm
	mma.sync.aligned.m16n8k8.row.col.f32.tf32.tf32.f32    { %f8540, %f8541, %f8542, %f8543 },    { %r1, %r2, %r3, %r4 },    { %r5, %r6 },            { %f8540, %f8541, %f8542, %f8543 }; 
	// end inline asm
	// begin inline asm
	mma.sync.aligned.m16n8k8.row.col.f32.tf32.tf32.f32    { %f8524, %f8525, %f8526, %f8527 },    { %r1, %r2, %r3, %r4 },    { %r5, %r6 },            { %f8524, %f8525, %f8526, %f8527 }; 
	// end inline asm
	// begin inline asm
	mma.sync.aligned.m16n8k8.row.col.f32.tf32.tf32.f32    { %f8532, %f8533, %f8534, %f8535 },    { %r1, %r2, %r3, %r4 },    { %r5, %r6 },            { %f8532, %f8533, %f8534, %f8535 }; 
	// end inline asm
	// begin inline asm
	mma.sync.aligned.m16n8k8.row.col.f32.tf32.tf32.f32    { %f8540, %f8541, %f8542, %f8543 },    { %r1, %r2, %r3, %r4 },    { %r5, %r6 },            { %f8540, %f8541, %f8542, %f8543 }; 
	// end inline asm
	// begin inline asm
	mma.sync.aligned.m16n8k8.row.col.f32.tf32.tf32.f32    { %f8524, %f8525, %f8526, %f8527 },    { %r1, %r2, %r3, %r4 },    { %r5, %r6 },            { %f8524, %f8525, %f8526, %f8527 }; 
	// end inline asm
	// begin inline asm
	mma.sync.aligned.m16n8k8.row.col.f32.tf32.tf32.f32    { %f8532, %f8533, %f8534, %f8535 },    { %r1, %r2, %r3, %r4 },    { %r5, %r6 },            { %f8532, %f8533, %f8534, %f8535 }; 
	// end inline asm
	// begin inline asm
	mma.sync.aligned.m16n8k8.row.col.f32.tf32.tf32.f32    { %f8540, %f8541, %f8542, %f8543 },    { %r1, %r2, %r3, %r4 },    { %r5, %r6 },            { %f8540, %f8541, %f8542, %f8543 }; 
	// end inline asm
	// begin inline asm
	mma.sync.aligned.m16n8k8.row.col.f32.tf32.tf32.f32    { %f8524, %f8525, %f8526, %f8527 },    { %r1, %r2, %r3, %r4 },    { %r5, %r6 },            { %f8524, %f8525, %f8526, %f8527 }; 
	// end inline asm
	// begin inline asm
	mma.sync.aligned.m16n8k8.row.col.f32.tf32.tf32.f32    { %f8532, %f8533, %f8534, %f8535 },    { %r1, %r2, %r3, %r4 },    { %r5, %r6 },            { %f8532, %f8533, %f8534, %f8535 }; 
	// end inline asm
	// begin inline asm
	mma.sync.aligned.m16n8k8.row.col.f32.tf32.tf32.f32    { %f8540, %f8541, %f8542, %f8543 },    { %r1, %r2, %r3, %r4 },    { %r5, %r6 },            { %f8540, %f8541, %f8542, %f8543 }; 
	// end inline asm
	// begin inline asm
	mma.sync.aligned.m16n8k8.row.col.f32.tf32.tf32.f32    { %f8524, %f8525, %f8526, %f8527 },    { %r1, %r2, %r3, %r4 },    { %r5, %r6 },            { %f8524, %f8525, %f8526, %f8527 }; 
	// end inline asm
	// begin inline asm
	mma.sync.aligned.m16n8k8.row.col.f32.tf32.tf32.f32    { %f8532, %f8533, %f8534, %f8535 },    { %r1, %r2, %r3, %r4 },    { %r5, %r6 },            { %f8532, %f8533, %f8534, %f8535 }; 
	// end inline asm
	// begin inline asm
	mma.sync.aligned.m16n8k8.row.col.f32.tf32.tf32.f32    { %f8540, %f8541, %f8542, %f8543 },    { %r1, %r2, %r3, %r4 },    { %r5, %r6 },            { %f8540, %f8541, %f8542, %f8543 }; 
	// end inline asm
	// begin inline asm
	mma.sync.aligned.m16n8k8.row.col.f32.tf32.tf32.f32    { %f8524, %f8525, %f8526, %f8527 },    { %r1, %r2, %r3, %r4 },    { %r5, %r6 },            { %f8524, %f8525, %f8526, %f8527 }; 
	// end inline asm
	// begin inline asm
	mma.sync.aligned.m16n8k8.row.col.f32.tf32.tf32.f32    { %f8532, %f8533, %f8534, %f8535 },    { %r1, %r2, %r3, %r4 },    { %r5, %r6 },            { %f8532, %f8533, %f8534, %f8535 }; 
	// end inline asm
	// begin inline asm
	mma.sync.aligned.m16n8k8.row.col.f32.tf32.tf32.f32    { %f8540, %f8541, %f8542, %f8543 },    { %r1, %r2, %r3, %r4 },    { %r5, %r6 },            { %f8540, %f8541, %f8542, %f8543 }; 
	// end inline asm
	// begin inline asm
	mma.sync.aligned.m16n8k8.row.col.f32.tf32.tf32.f32    { %f8524, %f8525, %f8526, %f8527 },    { %r1, %r2, %r3, %r4 },    { %r5, %r6 },            { %f8524, %f8525, %f8526, %f8527 }; 
	// end inline asm
	// begin inline asm
	mma.sync.aligned.m16n8k8.row.col.f32.tf32.tf32.f32    { %f8532, %f8533, %f8534, %f8535 },    { %r1, %r2, %r3, %r4 },    { %r5, %r6 },            { %f8532, %f8533, %f8534, %f8535 }; 
	// end inline asm
	// begin inline asm
	mma.sync.aligned.m16n8k8.row.col.f32.tf32.tf32.f32    { %f8540, %f8541, %f8542, %f8543 },    { %r1, %r2, %r3, %r4 },    { %r5, %r6 },            { %f8540, %f8541, %f8542, %f8543 }; 
	// end inline asm
	// begin inline asm
	mma.sync.aligned.m16n8k8.row.col.f32.tf32.tf32.f32    { %f8524, %f8525, %f8526, %f8527 },    { %r1, %r2, %r3, %r4 },    { %r5, %r6 },            { %f8524, %f8525, %f8526, %f8527 }; 
	// end inline asm
	// begin inline asm
	mma.sync.aligned.m16n8k8.row.col.f32.tf32.tf32.f32    { %f8532, %f8533, %f8534, %f8535 },    { %r1, %r2, %r3, %r4 },    { %r5, %r6 },            { %f8532, %f8533, %f8534, %f8535 }; 
	// end inline asm
	// begin inline asm
	mma.sync.aligned.m16n8k8.row.col.f32.tf32.tf32.f32    { %f8540, %f8541, %f8542, %f8543 },    { %r1, %r2, %r3, %r4 },    { %r5, %r6 },            { %f8540, %f8541, %f8542, %f8543 }; 
	// end inline asm
	// begin inline asm
	mma.sync.aligned.m16n8k8.row.col.f32.tf32.tf32.f32    { %f8524, %f8525, %f8526, %f8527 },    { %r1, %r2, %r3, %r4 },    { %r5, %r6 },            { %f8524, %f8525, %f8526, %f8527 }; 
	// end inline asm
	// begin inline asm
	mma.sync.aligned.m16n8k8.row.col.f32.tf32.tf32.f32    { %f8532, %f8533, %f8534, %f8535 },    { %r1, %r2, %r3, %r4 },    { %r5, %r6 },            { %f8532, %f8533, %f8534, %f8535 }; 
	// end inline asm
	// begin inline asm
	mma.sync.aligned.m16n8k8.row.col.f32.tf32.tf32.f32    { %f8540, %f8541, %f8542, %f8543 },    { %r1, %r2, %r3, %r4 },    { %r5, %r6 },            { %f8540, %f8541, %f8542, %f8543 }; 
	// end inline asm
	// begin inline asm
	mma.sync.aligned.m16n8k8.row.col.f32.tf32.tf32.f32    { %f8524, %f8525, %f8526, %f8527 },    { %r1, %r2, %r3, %r4 },    { %r5, %r6 },            { %f8524, %f8525, %f8526, %f8527 }; 
	// end inline asm
	// begin inline asm
	mma.sync.aligned.m16n8k8.row.col.f32.tf32.tf32.f32    { %f8532, %f8533, %f8534, %f8535 },    { %r1, %r2, %r3, %r4 },    { %r5, %r6 },            { %f8532, %f8533, %f8534, %f8535 }; 
	// end inline asm
	// begin inline asm
	mma.sync.aligned.m16n8k8.row.col.f32.tf32.tf32.f32    { %f8540, %f8541, %f8542, %f8543 },    { %r1, %r2, %r3, %r4 },    { %r5, %r6 },            { %f8540, %f8541, %f8542, %f8543 }; 
	// end inline asm
	// begin inline asm
	mma.sync.aligned.m16n8k8.row.col.f32.tf32.tf32.f32    { %f8524, %f8525, %f8526, %f8527 },    { %r1, %r2, %r3, %r4 },    { %r5, %r6 },            { %f8524, %f8525, %f8526, %f8527 }; 
	// end inline asm
	// begin inline asm
	mma.sync.aligned.m16n8k8.row.col.f32.tf32.tf32.f32    { %f8532, %f8533, %f8534, %f8535 },    { %r1, %r2, %r3, %r4 },    { %r5, %r6 },            { %f8532, %f8533, %f8534, %f8535 }; 
	// end inline asm
	// begin inline asm
	mma.sync.aligned.m16n8k8.row.col.f32.tf32.tf32.f32    { %f8540, %f8541, %f8542, %f8543 },    { %r1, %r2, %r3, %r4 },    { %r5, %r6 },            { %f8540, %f8541, %f8542, %f8543 }; 
	// end inline asm
	// begin inline asm
	mma.sync.aligned.m16n8k8.row.col.f32.tf32.tf32.f32    { %f8524, %f8525, %f8526, %f8527 },    { %r1, %r2, %r3, %r4 },    { %r5, %r6 },            { %f8524, %f8525, %f8526, %f8527 }; 
	// end inline asm
	// begin inline asm
	mma.sync.aligned.m16n8k8.row.col.f32.tf32.tf32.f32    { %f8532, %f8533, %f8534, %f8535 },    { %r1, %r2, %r3, %r4 },    { %r5, %r6 },            { %f8532, %f8533, %f8534, %f8535 }; 
	// end inline asm
	// begin inline asm
	mma.sync.aligned.m16n8k8.row.col.f32.tf32.tf32.f32    { %f8540, %f8541, %f8542, %f8543 },    { %r1, %r2, %r3, %r4 },    { %r5, %r6 },            { %f8540, %f8541, %f8542, %f8543 }; 
	// end inline asm
	mov.f32 	%f17045, %f8525;
	mov.f32 	%f17047, %f8527;
	mov.f32 	%f17044, %f8524;
	mov.f32 	%f17046, %f8526;
	// begin inline asm
	mma.sync.aligned.m16n8k8.row.col.f32.tf32.tf32.f32    { %f17044, %f17045, %f17046, %f17047 },    { %r1, %r2, %r3, %r4 },    { %r5, %r6 },            { %f17044, %f17045, %f17046, %f17047 }; 
	// end inline asm
	mov.f32 	%f17053, %f8533;
	mov.f32 	%f17055, %f8535;
	mov.f32 	%f17052, %f8532;
	mov.f32 	%f17054, %f8534;
	// begin inline asm
	mma.sync.aligned.m16n8k8.row.col.f32.tf32.tf32.f32    { %f17052, %f17053, %f17054, %f17055 },    { %r1, %r2, %r3, %r4 },    { %r5, %r6 },            { %f17052, %f17053, %f17054, %f17055 }; 
	// end inline asm
	mov.f32 	%f17062, %f8542;
	mov.f32 	%f17061, %f8541;
	mov.f32 	%f17063, %f8543;
	mov.f32 	%f17060, %f8540;
	// begin inline asm
	mma.sync.aligned.m16n8k8.row.col.f32.tf32.tf32.f32    { %f17060, %f17061, %f17062, %f17063 },    { %r1, %r2, %r3, %r4 },    { %r5, %r6 },            { %f17060, %f17061, %f17062, %f17063 }; 
	// end inline asm
	// begin inline asm
	mma.sync.aligned.m16n8k8.row.col.f32.tf32.tf32.f32    { %f17044, %f17045, %f17046, %f17047 },    { %r1, %r2, %r3, %r4 },    { %r5, %r6 },            { %f17044, %f17045, %f17046, %f17047 }; 
	// end inline asm
	// begin inline asm
	mma.sync.aligned.m16n8k8.row.col.f32.tf32.tf32.f32    { %f17052, %f17053, %f17054, %f17055 },    { %r1, %r2, %r3, %r4 },    { %r5, %r6 },            { %f17052, %f17053, %f17054, %f17055 }; 
	// end inline asm
	// begin inline asm
	mma.sync.aligned.m16n8k8.row.col.f32.tf32.tf32.f32    { %f17060, %f17061, %f17062, %f17063 },    { %r1, %r2, %r3, %r4 },    { %r5, %r6 },            { %f17060, %f17061, %f17062, %f17063 }; 
	// end inline asm
	// begin inline asm
	mma.sync.aligned.m16n8k8.row.col.f32.tf32.tf32.f32    { %f17044, %f17045, %f17046, %f17047 },    { %r1, %r2, %r3, %r4 },    { %r5, %r6 },            { %f17044, %f17045, %f17046, %f17047 }; 
	// end inline asm
	// begin inline asm
	mma.sync.aligned.m16n8k8.row.col.f32.tf32.tf32.f32    { %f17052, %f17053, %f17054, %f17055 },    { %r1, %r2, %r3, %r4 },    { %r5, %r6 },            { %f17052, %f17053, %f17054, %f17055 }; 
	// end inline asm
	// begin inline asm
	mma.sync.aligned.m16n8k8.row.col.f32.tf32.tf32.f32    { %f17060, %f17061, %f17062, %f17063 },    { %r1, %r2, %r3, %r4 },    { %r5, %r6 },            { %f17060, %f17061, %f17062, %f17063 }; 
	// end inline asm
	// begin inline asm
	mma.sync.aligned.m16n8k8.row.col.f32.tf32.tf32.f32    { %f17044, %f17045, %f17046, %f17047 },    { %r1, %r2, %r3, %r4 },    { %r5, %r6 },            { %f17044, %f17045, %f17046, %f17047 }; 
	// end inline asm
	// begin inline asm
	mma.sync.aligned.m16n8k8.row.col.f32.tf32.tf32.f32    { %f17052, %f17053, %f17054, %f17055 },    { %r1, %r2, %r3, %r4 },    { %r5, %r6 },            { %f17052, %f17053, %f17054, %f17055 }; 
	// end inline asm
	// begin inline asm
	mma.sync.aligned.m16n8k8.row.col.f32.tf32.tf32.f32    { %f17060, %f17061, %f17062, %f17063 },    { %r1, %r2, %r3, %r4 },    { %r5, %r6 },            { %f17060, %f17061, %f17062, %f17063 }; 
	// end inline asm
	// begin inline asm
	mma.sync.aligned.m16n8k8.row.col.f32.tf32.tf32.f32    { %f17044, %f17045, %f17046, %f17047 },    { %r1, %r2, %r3, %r4 },    { %r5, %r6 },            { %f17044, %f17045, %f17046, %f17047 }; 
	// end inline asm
	// begin inline asm
	mma.sync.aligned.m16n8k8.row.col.f32.tf32.tf32.f32    { %f17052, %f17053, %f17054, %f17055 },    { %r1, %r2, %r3, %r4 },    { %r5, %r6 },            { %f17052, %f17053, %f17054, %f17055 }; 
	// end inline asm
	// begin inline asm
	mma.sync.aligned.m16n8k8.row.col.f32.tf32.tf32.f32    { %f17060, %f17061, %f17062, %f17063 },    { %r1, %r2, %r3, %r4 },    { %r5, %r6 },            { %f17060, %f17061, %f17062, %f17063 }; 
	// end inline asm
	// begin inline asm
	mma.sync.aligned.m16n8k8.row.col.f32.tf32.tf32.f32    { %f17044, %f17045, %f17046, %f17047 },    { %r1, %r2, %r3, %r4 },    { %r5, %r6 },            { %f17044, %f17045, %f17046, %f17047 }; 
	// end inline asm
	// begin inline asm
	mma.sync.aligned.m16n8k8.row.col.f32.tf32.tf32.f32    { %f17052, %f17053, %f17054, %f17055 },    { %r1, %r2, %r3, %r4 },    { %r5, %r6 },            { %f17052, %f17053, %f17054, %f17055 }; 
	// end inline asm
	// begin inline asm
	mma.sync.aligned.m16n8k8.row.col.f32.tf32.tf32.f32    { %f17060, %f17061, %f17062, %f17063 },    { %r1, %r2, %r3, %r4 },    { %r5, %r6 },            { %f17060, %f17061, %f17062, %f17063 }; 
	// end inline asm
	// begin inline asm
	mma.sync.aligned.m16n8k8.row.col.f32.tf32.tf32.f32    { %f17044, %f17045, %f17046, %f17047 },    { %r1, %r2, %r3, %r4 },    { %r5, %r6 },            { %f17044, %f17045, %f17046, %f17047 }; 
	// end inline asm
	// begin inline asm
	mma.sync.aligned.m16n8k8.row.col.f32.tf32.tf32.f32    { %f17052, %f17053, %f17054, %f17055 },    { %r1, %r2, %r3, %r4 },    { %r5, %r6 },            { %f17052, %f17053, %f17054, %f17055 }; 
	// end inline asm
	// begin inline asm
	mma.sync.aligned.m16n8k8.row.col.f32.tf32.tf32.f32    { %f17060, %f17061, %f17062, %f17063 },    { %r1, %r2, %r3, %r4 },    { %r5, %r6 },            { %f17060, %f17061, %f17062, %f17063 }; 
	// end inline asm
	// begin inline asm
	mma.sync.aligned.m16n8k8.row.col.f32.tf32.tf32.f32    { %f17044, %f17045, %f17046, %f17047 },    { %r1, %r2, %r3, %r4 },    { %r5, %r6 },            { %f17044, %f17045, %f17046, %f17047 }; 
	// end inline asm
	// begin inline asm
	mma.sync.aligned.m16n8k8.row.col.f32.tf32.tf32.f32    { %f17052, %f17053, %f17054, %f17055 },    { %r1, %r2, %r3, %r4 },    { %r5, %r6 },            { %f17052, %f17053, %f17054, %f17055 }; 
	// end inline asm
	// begin inline asm
	mma.sync.aligned.m16n8k8.row.col.f32.tf32.tf32.f32    { %f17060, %f17061, %f17062, %f17063 },    { %r1, %r2, %r3, %r4 },    { %r5, %r6 },            { %f17060, %f17061, %f17062, %f17063 }; 
	// end inline asm
	// begin inline asm
	mma.sync.aligned.m16n8k8.row.col.f32.tf32.tf32.f32    { %f17044, %f17045, %f17046, %f17047 },    { %r1, %r2, %r3, %r4 },    { %r5, %r6 },            { %f17044, %f17045, %f17046, %f17047 }; 
	// end inline asm
	// begin inline asm
	mma.sync.aligned.m16n8k8.row.col.f32.tf32.tf32.f32    { %f17052, %f17053, %f17054, %f17055 },    { %r1, %r2, %r3, %r4 },    { %r5, %r6 },            { %f17052, %f17053, %f17054, %f17055 }; 
	// end inline asm
	// begin inline asm
	mma.sync.aligned.m16n8k8.row.col.f32.tf32.tf32.f32    { %f17060, %f17061, %f17062, %f17063 },    { %r1, %r2, %r3, %r4 },    { %r5, %r6 },            { %f17060, %f17061, %f17062, %f17063 }; 
	// end inline asm
	// begin inline asm
	mma.sync.aligned.m16n8k8.row.col.f32.tf32.tf32.f32    { %f17044, %f17045, %f17046, %f17047 },    { %r1, %r2, %r3, %r4 },    { %r5, %r6 },            { %f17044, %f17045, %f17046, %f17047 }; 
	// end inline asm
	// begin inline asm
	mma.sync.aligned.m16n8k8.row.col.f32.tf32.tf32.f32    { %f17052, %f17053, %f17054, %f17055 },    { %r1, %r2, %r3, %r4 },    { %r5, %r6 },            { %f17052, %f17053, %f17054, %f17055 }; 
	// end inline asm
	// begin inline asm
	mma.sync.aligned.m16n8k8.row.col.f32.tf32.tf32.f32    { %f17060, %f17061, %f17062, %f17063 },    { %r1, %r2, %r3, %r4 },    { %r5, %r6 },            { %f17060, %f17061, %f17062, %f17063 }; 
	// end inline asm
	// begin inline asm
	mma.sync.aligned.m16n8k8.row.col.f32.tf32.tf32.f32    { %f17044, %f17045, %f17046, %f17047 },    { %r1, %r2, %r3, %r4 },    { %r5, %r6 },            { %f17044, %f17045, %f17046, %f17047 }; 
	// end inline asm
	// begin inline asm
	mma.sync.aligned.m16n8k8.row.col.f32.tf32.tf32.f32    { %f17052, %f17053, %f17054, %f17055 },    { %r1, %r2, %r3, %r4 },    { %r5, %r6 },            { %f17052, %f17053, %f17054, %f17055 }; 
	// end inline asm
	// begin inline asm
	mma.sync.aligned.m16n8k8.row.col.f32.tf32.tf32.f32    { %f17060, %f17061, %f17062, %f17063 },    { %r1, %r2, %r3, %r4 },    { %r5, %r6 },            { %f17060, %f17061, %f17062, %f17063 }; 
	// end inline asm
	// begin inline asm
	mma.sync.aligned.m16n8k8.row.col.f32.tf32.tf32.f32    { %f17044, %f17045, %f17046, %f17047 },    { %r1, %r2, %r3, %r4 },    { %r5, %r6 },            { %f17044, %f17045, %f17046, %f17047 }; 
	// end inline asm
	// begin inline asm
	mma.sync.aligned.m16n8k8.row.col.f32.tf32.tf32.f32    { %f17052, %f17053, %f17054, %f17055 },    { %r1, %r2, %r3, %r4 },    { %r5, %r6 },            { %f17052, %f17053, %f17054, %f17055 }; 
	// end inline asm
	// begin inline asm
	mma.sync.aligned.m16n8k8.row.col.f32.tf32.tf32.f32    { %f17060, %f17061, %f17062, %f17063 },    { %r1, %r2, %r3, %r4 },    { %r5, %r6 },            { %f17060, %f17061, %f17062, %f17063 }; 
	// end inline asm
	// begin inline asm
	mma.sync.aligned.m16n8k8.row.col.f32.tf32.tf32.f32    { %f17044, %f17045, %f17046, %f17047 },    { %r1, %r2, %r3, %r4 },    { %r5, %r6 },            { %f17044, %f17045, %f17046, %f17047 }; 
	// end inline asm
	// begin inline asm
	mma.sync.aligned.m16n8k8.row.col.f32.tf32.tf32.f32    { %f17052, %f17053, %f17054, %f17055 },    { %r1, %r2, %r3, %r4 },    { %r5, %r6 },            { %f17052, %f17053, %f17054, %f17055 }; 
	// end inline asm
	// begin inline asm
	mma.sync.aligned.m16n8k8.row.col.f32.tf32.tf32.f32    { %f17060, %f17061, %f17062, %f17063 },    { %r1, %r2, %r3, %r4 },    { %r5, %r6 },            { %f17060, %f17061, %f17062, %f17063 }; 
	// end inline asm
	// begin inline asm
	mma.sync.aligned.m16n8k8.row.col.f32.tf32.tf32.f32    { %f17044, %f17045, %f17046, %f17047 },    { %r1, %r2, %r3, %r4 },    { %r5, %r6 },            { %f17044, %f17045, %f17046, %f17047 }; 
	// end inline asm
	// begin inline asm
	mma.sync.aligned.m16n8k8.row.col.f32.tf32.tf32.f32    { %f17052, %f17053, %f17054, %f17055 },    { %r1, %r2, %r3, %r4 },    { %r5, %r6 },            { %f17052, %f17053, %f17054, %f17055 }; 
	// end inline asm
	// begin inline asm
	mma.sync.aligned.m16n8k8.row.col.f32.tf32.tf32.f32    { %f17060, %f17061, %f17062, %f17063 },    { %r1, %r2, %r3, %r4 },    { %r5, %r6 },            { %f17060, %f17061, %f17062, %f17063 }; 
	// end inline asm
	// begin inline asm
	mma.sync.aligned.m16n8k8.row.col.f32.tf32.tf32.f32    { %f17044, %f17045, %f17046, %f17047 },    { %r1, %r2, %r3, %r4 },    { %r5, %r6 },            { %f17044, %f17045, %f17046, %f17047 }; 
	// end inline asm
	// begin inline asm
	mma.sync.aligned.m16n8k8.row.col.f32.tf32.tf32.f32    { %f17052, %f17053, %f17054, %f17055 },    { %r1, %r2, %r3, %r4 },    { %r5, %r6 },            { %f17052, %f17053, %f17054, %f17055 }; 
	// end inline asm
	// begin inline asm
	mma.sync.aligned.m16n8k8.row.col.f32.tf32.tf32.f32    { %f17060, %f17061, %f17062, %f17063 },    { %r1, %r2, %r3, %r4 },    { %r5, %r6 },            { %f17060, %f17061, %f17062, %f17063 }; 
	// end inline asm
	// begin inline asm
	mma.sync.aligned.m16n8k8.row.col.f32.tf32.tf32.f32    { %f17044, %f17045, %f17046, %f17047 },    { %r1, %r2, %r3, %r4 },    { %r5, %r6 },            { %f17044, %f17045, %f17046, %f17047 }; 
	// end inline asm
	// begin inline asm
	mma.sync.aligned.m16n8k8.row.col.f32.tf32.tf32.f32    { %f17052, %f17053, %f17054, %f17055 },    { %r1, %r2, %r3, %r4 },    { %r5, %r6 },            { %f17052, %f17053, %f17054, %f17055 }; 
	// end inline asm
	// begin inline asm
	mma.sync.aligned.m16n8k8.row.col.f32.tf32.tf32.f32    { %f17060, %f17061, %f17062, %f17063 },    { %r1, %r2, %r3, %r4 },    { %r5, %r6 },            { %f17060, %f17061, %f17062, %f17063 }; 
	// end inline asm
	// begin inline asm
	mma.sync.aligned.m16n8k8.row.col.f32.tf32.tf32.f32    { %f17044, %f17045, %f17046, %f17047 },    { %r1, %r2, %r3, %r4 },    { %r5, %r6 },            { %f17044, %f17045, %f17046, %f17047 }; 
	// end inline asm
	// begin inline asm
	mma.sync.aligned.m16n8k8.row.col.f32.tf32.tf32.f32    { %f17052, %f17053, %f17054, %f17055 },    { %r1, %r2, %r3, %r4 },    { %r5, %r6 },            { %f17052, %f17053, %f17054, %f17055 }; 
	// end inline asm
	// begin inline asm
	mma.sync.aligned.m16n8k8.row.col.f32.tf32.tf32.f32    { %f17060, %f17061, %f17062, %f17063 },    { %r1, %r2, %r3, %r4 },    { %r5, %r6 },            { %f17060, %f17061, %f17062, %f17063 }; 
	// end inline asm
	// begin inline asm
	mma.sync.aligned.m16n8k8.row.col.f32.tf32.tf32.f32    { %f17044, %f17045, %f17046, %f17047 },    { %r1, %r2, %r3, %r4 },    { %r5, %r6 },            { %f17044, %f17045, %f17046, %f17047 }; 
	// end inline asm
	// begin inline asm
	mma.sync.aligned.m16n8k8.row.col.f32.tf32.tf32.f32    { %f17052, %f17053, %f17054, %f17055 },    { %r1, %r2, %r3, %r4 },    { %r5, %r6 },            { %f17052, %f17053, %f17054, %f17055 }; 
	// end inline asm
	// begin inline asm
	mma.sync.aligned.m16n8k8.row.col.f32.tf32.tf32.f32    { %f17060, %f17061, %f17062, %f17063 },    { %r1, %r2, %r3, %r4 },    { %r5, %r6 },            { %f17060, %f17061, %f17062, %f17063 }; 
	// end inline asm
	// begin inline asm
	mma.sync.aligned.m16n8k8.row.col.f32.tf32.tf32.f32    { %f17044, %f17045, %f17046, %f17047 },    { %r1, %r2, %r3, %r4 },    { %r5, %r6 },            { %f17044, %f17045, %f17046, %f17047 }; 
	// end inline asm
	// begin inline asm
	mma.sync.aligned.m16n8k8.row.col.f32.tf32.tf32.f32    { %f17052, %f17053, %f17054, %f17055 },    { %r1, %r2, %r3, %r4 },    { %r5, %r6 },            { %f17052, %f17053, %f17054, %f17055 }; 
	// end inline asm
	// begin inline asm
	mma.sync.aligned.m16n8k8.row.col.f32.tf32.tf32.f32    { %f17060, %f17061, %f17062, %f17063 },    { %r1, %r2, %r3, %r4 },    { %r5, %r6 },            { %f17060, %f17061, %f17062, %f17063 }; 
	// end inline asm
	// begin inline asm
	mma.sync.aligned.m16n8k8.row.col.f32.tf32.tf32.f32    { %f17044, %f17045, %f17046, %f17047 },    { %r1, %r2, %r3, %r4 },    { %r5, %r6 },            { %f17044, %f17045, %f17046, %f17047 }; 
	// end inline asm
	// begin inline asm
	mma.sync.aligned.m16n8k8.row.col.f32.tf32.tf32.f32    { %f17052, %f17053, %f17054, %f17055 },    { %r1, %r2, %r3, %r4 },    { %r5, %r6 },            { %f17052, %f17053, %f17054, %f17055 }; 
	// end inline asm
	// begin inline asm
	mma.sync.aligned.m16n8k8.row.col.f32.tf32.tf32.f32    { %f17060, %f17061, %f17062, %f17063 },    { %r1, %r2, %r3, %r4 },    { %r5, %r6 },            { %f17060, %f17061, %f17062, %f17063 }; 
	// end inline asm
	// begin inline asm
	mma.sync.aligned.m16n8k8.row.col.f32.tf32.tf32.f32    { %f17044, %f17045, %f17046, %f17047 },    { %r1, %r2, %r3, %r4 },    { %r5, %r6 },            { %f17044, %f17045, %f17046, %f17047 }; 
	// end inline asm
	// begin inline asm
	mma.sync.aligned.m16n8k8.row.col.f32.tf32.tf32.f32    { %f17052, %f17053, %f17054, %f17055 },    { %r1, %r2, %r3, %r4 },    { %r5, %r6 },            { %f17052, %f17053, %f17054, %f17055 }; 
	// end inline asm
	// begin inline asm
	mma.sync.aligned.m16n8k8.row.col.f32.tf32.tf32.f32    { %f17060, %f17061, %f17062, %f17063 },    { %r1, %r2, %r3, %r4 },    { %r5, %r6 },            { %f17060, %f17061, %f17062, %f17063 }; 
	// end inline asm
	// begin inline asm
	mma.sync.aligned.m16n8k8.row.col.f32.tf32.tf32.f32    { %f17044, %f17045, %f17046, %f17047 },    { %r1, %r2, %r3, %r4 },    { %r5, %r6 },            { %f17044, %f17045, %f17046, %f17047 }; 
	// end inline asm
	// begin inline asm
	mma.sync.aligned.m16n8k8.row.col.f32.tf32.tf32.f32    { %f17052, %f17053, %f17054, %f17055 },    { %r1, %r2, %r3, %r4 },    { %r5, %r6 },            { %f17052, %f17053, %f17054, %f17055 }; 
	// end inline asm
	// begin inline asm
	mma.sync.aligned.m16n8k8.row.col.f32.tf32.tf32.f32    { %f17060, %f17061, %f17062, %f17063 },    { %r1, %r2, %r3, %r4 },    { %r5, %r6 },            { %f17060, %f17061, %f17062, %f17063 }; 
	// end inline asm
	// begin inline asm
	mma.sync.aligned.m16n8k8.row.col.f32.tf32.tf32.f32    { %f17044, %f17045, %f17046, %f17047 },    { %r1, %r2, %r3, %r4 },    { %r5, %r6 },            { %f17044, %f17045, %f17046, %f17047 }; 
	// end inline asm
	// begin inline asm
	mma.sync.aligned.m16n8k8.row.col.f32.tf32.tf32.f32    { %f17052, %f17053, %f17054, %f17055 },    { %r1, %r2, %r3, %r4 },    { %r5, %r6 },            { %f17052, %f17053, %f17054, %f17055 }; 
	// end inline asm
	// begin inline asm
	mma.sync.aligned.m16n8k8.row.col.f32.tf32.tf32.f32    { %f17060, %f17061, %f17062, %f17063 },    { %r1, %r2, %r3, %r4 },    { %r5, %r6 },            { %f17060, %f17061, %f17062, %f17063 }; 
	// end inline asm
	// begin inline asm
	mma.sync.aligned.m16n8k8.row.col.f32.tf32.tf32.f32    { %f17044, %f17045, %f17046, %f17047 },    { %r1, %r2, %r3, %r4 },    { %r5, %r6 },            { %f17044, %f17045, %f17046, %f17047 }; 
	// end inline asm
	// begin inline asm
	mma.sync.aligned.m16n8k8.row.col.f32.tf32.tf32.f32    { %f17052, %f17053, %f17054, %f17055 },    { %r1, %r2, %r3, %r4 },    { %r5, %r6 },            { %f17052, %f17053, %f17054, %f17055 }; 
	// end inline asm
	// begin inline asm
	mma.sync.aligned.m16n8k8.row.col.f32.tf32.tf32.f32    { %f17060, %f17061, %f17062, %f17063 },    { %r1, %r2, %r3, %r4 },    { %r5, %r6 },            { %f17060, %f17061, %f17062, %f17063 }; 
	// end inline asm
	// begin inline asm
	mma.sync.aligned.m16n8k8.row.col.f32.tf32.tf32.f32    { %f17044, %f17045, %f17046, %f17047 },    { %r1, %r2, %r3, %r4 },    { %r5, %r6 },            { %f17044, %f17045, %f17046, %f17047 }; 
	// end inline asm
	// begin inline asm
	mma.sync.aligned.m16n8k8.row.col.f32.tf32.tf32.f32    { %f17052, %f17053, %f17054, %f17055 },    { %r1, %r2, %r3, %r4 },    { %r5, %r6 },            { %f17052, %f17053, %f17054, %f17055 }; 
	// end inline asm
	// begin inline asm
	mma.sync.aligned.m16n8k8.row.col.f32.tf32.tf32.f32    { %f17060, %f17061, %f17062, %f17063 },    { %r1, %r2, %r3, %r4 },    { %r5, %r6 },            { %f17060, %f17061, %f17062, %f17063 }; 
	// end inline asm
	// begin inline asm
	mma.sync.aligned.m16n8k8.row.col.f32.tf32.tf32.f32    { %f17044, %f17045, %f17046, %f17047 },    { %r1, %r2, %r3, %r4 },    { %r5, %r6 },            { %f17044, %f17045, %f17046, %f17047 }; 
	// end inline asm
	// begin inline asm
	mma.sync.aligned.m16n8k8.row.col.f32.tf32.tf32.f32    { %f17052, %f17053, %f17054, %f17055 },    { %r1, %r2, %r3, %r4 },    { %r5, %r6 },            { %f17052, %f17053, %f17054, %f17055 }; 
	// end inline asm
	// begin inline asm
	mma.sync.aligned.m16n8k8.row.col.f32.tf32.tf32.f32    { %f17060, %f17061, %f17062, %f17063 },    { %r1, %r2, %r3, %r4 },    { %r5, %r6 },            { %f17060, %f17061, %f17062, %f17063 }; 
	// end inline asm
	// begin inline asm
	mma.sync.aligned.m16n8k8.row.col.f32.tf32.tf32.f32    { %f17044, %f17045, %f17046, %f17047 },    { %r1, %r2, %r3, %r4 },    { %r5, %r6 },            { %f17044, %f17045, %f17046, %f17047 }; 
	// end inline asm
	// begin inline asm
	mma.sync.aligned.m16n8k8.row.col.f32.tf32.tf32.f32    { %f17052, %f17053, %f17054, %f17055 },    { %r1, %r2, %r3, %r4 },    { %r5, %r6 },            { %f17052, %f17053, %f17054, %f17055 }; 
	// end inline asm
	// begin inline asm
	mma.sync.aligned.m16n8k8.row.col.f32.tf32.tf32.f32    { %f17060, %f17061, %f17062, %f17063 },    { %r1, %r2, %r3, %r4 },    { %r5, %r6 },            { %f17060, %f17061, %f17062, %f17063 }; 
	// end inline asm
	// begin inline asm
	mma.sync.aligned.m16n8k8.row.col.f32.tf32.tf32.f32    { %f17044, %f17045, %f17046, %f17047 },    { %r1, %r2, %r3, %r4 },    { %r5, %r6 },            { %f17044, %f17045, %f17046, %f17047 }; 
	// end inline asm
	// begin inline asm
	mma.sync.aligned.m16n8k8.row.col.f32.tf32.tf32.f32    { %f17052, %f17053, %f17054, %f17055 },    { %r1, %r2, %r3, %r4 },    { %r5, %r6 },            { %f17052, %f17053, %f17054, %f17055 }; 
	// end inline asm
	// begin inline asm
	mma.sync.aligned.m16n8k8.row.col.f32.tf32.tf32.f32    { %f17060, %f17061, %f17062, %f17063 },    { %r1, %r2, %r3, %r4 },    { %r5, %r6 },            { %f17060, %f17061, %f17062, %f17063 }; 
	// end inline asm
	// begin inline asm
	mma.sync.aligned.m16n8k8.row.col.f32.tf32.tf32.f32    { %f17044, %f17045, %f17046, %f17047 },    { %r1, %r2, %r3, %r4 },    { %r5, %r6 },            { %f17044, %f17045, %f17046, %f17047 }; 
	// end inline asm
	// begin inline asm
	mma.sync.aligned.m16n8k8.row.col.f32.tf32.tf32.f32    { %f17052, %f17053, %f17054, %f17055 },    { %r1, %r2, %r3, %r4 },    { %r5, %r6 },            { %f17052, %f17053, %f17054, %f17055 }; 
	// end inline asm
	// begin inline asm
	mma.sync.aligned.m16n8k8.row.col.f32.tf32.tf32.f32    { %f17060, %f17061, %f17062, %f17063 },    { %r1, %r2, %r3, %r4 },    { %r5, %r6 },            { %f17060, %f17061, %f17062, %f17063 }; 
	// end inline asm
	// begin inline asm
	mma.sync.aligned.m16n8k8.row.col.f32.tf32.tf32.f32    { %f17044, %f17045, %f17046, %f17047 },    { %r1, %r2, %r3, %r4 },    { %r5, %r6 },            { %f17044, %f17045, %f17046, %f17047 }; 
	// end inline asm
	// begin inline asm
	mma.sync.aligned.m16n8k8.row.col.f32.tf32.tf32.f32    { %f17052, %f17053, %f17054, %f17055 },    { %r1, %r2, %r3, %r4 },    { %r5, %r6 },            { %f17052, %f17053, %f17054, %f17055 }; 
	// end inline asm
	// begin inline asm
	mma.sync.aligned.m16n8k8.row.col.f32.tf32.tf32.f32    { %f17060, %f17061, %f17062, %f17063 },    { %r1, %r2, %r3, %r4 },    { %r5, %r6 },            { %f17060, %f17061, %f17062, %f17063 }; 
	// end inline asm
	// begin inline asm
	mma.sync.aligned.m16n8k8.row.col.f32.tf32.tf32.f32    { %f17044, %f17045, %f17046, %f17047 },    { %r1, %r2, %r3, %r4 },    { %r5, %r6 },            { %f17044, %f17045, %f17046, %f17047 }; 
	// end inline asm
	// begin inline asm
	mma.sync.aligned.m16n8k8.row.col.f32.tf32.tf32.f32    { %f17052, %f17053, %f17054, %f17055 },    { %r1, %r2, %r3, %r4 },    { %r5, %r6 },            { %f17052, %f17053, %f17054, %f17055 }; 
	// end inline asm
	// begin inline asm
	mma.sync.aligned.m16n8k8.row.col.f32.tf32.tf32.f32    { %f17060, %f17061, %f17062, %f17063 },    { %r1, %r2, %r3, %r4 },    { %r5, %r6 },            { %f17060, %f17061, %f17062, %f17063 }; 
	// end inline asm
	// begin inline asm
	mma.sync.aligned.m16n8k8.row.col.f32.tf32.tf32.f32    { %f17044, %f17045, %f17046, %f17047 },    { %r1, %r2, %r3, %r4 },    { %r5, %r6 },            { %f17044, %f17045, %f17046, %f17047 }; 
	// end inline asm
	// begin inline asm
	mma.sync.aligned.m16n8k8.row.col.f32.tf32.tf32.f32    { %f17052, %f17053, %f17054, %f17055 },    { %r1, %r2, %r3, %r4 },    { %r5, %r6 },            { %f17052, %f17053, %f17054, %f17055 }; 
	// end inline asm
	// begin inline asm
	mma.sync.aligned.m16n8k8.row.col.f32.tf32.tf32.f32    { %f17060, %f17061, %f17062, %f17063 },    { %r1, %r2, %r3, %r4 },    { %r5, %r6 },            { %f17060, %f17061, %f17062, %f17063 }; 
	// end inline asm
	// begin inline asm
	mma.sync.aligned.m16n8k8.row.col.f32.tf32.tf32.f32    { %f17044, %f17045, %f17046, %f17047 },    { %r1, %r2, %r3, %r4 },    { %r5, %r6 },            { %f17044, %f17045, %f17046, %f17047 }; 
	// end inline asm
	// begin inline asm
	mma.sync.aligned.m16n8k8.row.col.f32.tf32.tf32.f32    { %f17052, %f17053, %f17054, %f17055 },    { %r1, %r2, %r3, %r4 },    { %r5, %r6 },            { %f17052, %f17053, %f17054, %f17055 }; 
	// end inline asm
	// begin inline asm
	mma.sync.aligned.m16n8k8.row.col.f32.tf32.tf32.f32    { %f17060, %f17061, %f17062, %f17063 },    { %r1, %r2, %r3, %r4 },    { %r5, %r6 },            { %f17060, %f17061, %f17062, %f17063 }; 
	// end inline asm
	// begin inline asm
	mma.sync.aligned.m16n8k8.row.col.f32.tf32.tf32.f32    { %f17044, %f17045, %f17046, %f17047 },    { %r1, %r2, %r3, %r4 },    { %r5, %r6 },            { %f17044, %f17045, %f17046, %f17047 }; 
	// end inline asm
	// begin inline asm
	mma.sync.aligned.m16n8k8.row.col.f32.tf32.tf32.f32    { %f17052, %f17053, %f17054, %f17055 },    { %r1, %r2, %r3, %r4 },    { %r5, %r6 },            { %f17052, %f17053, %f17054, %f17055 }; 
	// end inline asm
	// begin inline asm
	mma.sync.aligned.m16n8k8.row.col.f32.tf32.tf32.f32    { %f17060, %f17061, %f17062, %f17063 },    { %r1, %r2, %r3, %r4 },    { %r5, %r6 },            { %f17060, %f17061, %f17062, %f17063 }; 
	// end inline asm
	// begin inline asm
	mma.sync.aligned.m16n8k8.row.col.f32.tf32.tf32.f32    { %f17044, %f17045, %f17046, %f17047 },    { %r1, %r2, %r3, %r4 },    { %r5, %r6 },            { %f17044, %f17045, %f17046, %f17047 }; 
	// end inline asm
	// begin inline asm
	mma.sync.aligned.m16n8k8.row.col.f32.tf32.tf32.f32    { %f17052, %f17053, %f17054, %f17055 },    { %r1, %r2, %r3, %r4 },    { %r5, %r6 },            { %f17052, %f17053, %f17054, %f17055 }; 
	// end inline asm
	// begin inline asm
	mma.sync.aligned.m16n8k8.row.col.f32.tf32.tf32.f32    { %f17060, %f17061, %f17062, %f17063 },    { %r1, %r2, %r3, %r4 },    { %r5, %r6 },            { %f17060, %f17061, %f17062, %f17063 }; 
	// end inline asm
	// begin inline asm
	mma.sync.aligned.m16n8k8.row.col.f32.tf32.tf32.f32    { %f17044, %f17045, %f17046, %f17047 },    { %r1, %r2, %r3, %r4 },    { %r5, %r6 },            { %f17044, %f17045, %f17046, %f17047 }; 
	// end inline asm
	// begin inline asm
	mma.sync.aligned.m16n8k8.row.col.f32.tf32.tf32.f32    { %f17052, %f17053, %f17054, %f17055 },    { %r1, %r2, %r3, %r4 },    { %r5, %r6 },            { %f17052, %f17053, %f17054, %f17055 }; 
	// end inline asm
	// begin inline asm
	mma.sync.aligned.m16n8k8.row.col.f32.tf32.tf32.f32    { %f17060, %f17061, %f17062, %f17063 },    { %r1, %r2, %r3, %r4 },    { %r5, %r6 },            { %f17060, %f17061, %f17062, %f17063 }; 
	// end inline asm
	// begin inline asm
	mma.sync.aligned.m16n8k8.row.col.f32.tf32.tf32.f32    { %f17044, %f17045, %f17046, %f17047 },    { %r1, %r2, %r3, %r4 },    { %r5, %r6 },            { %f17044, %f17045, %f17046, %f17047 }; 
	// end inline asm
	// begin inline asm
	mma.sync.aligned.m16n8k8.row.col.f32.tf32.tf32.f32    { %f17052, %f17053, %f17054, %f17055 },    { %r1, %r2, %r3, %r4 },    { %r5, %r6 },            { %f17052, %f17053, %f17054, %f17055 }; 
	// end inline asm
	// begin inline asm
	mma.sync.aligned.m16n8k8.row.col.f32.tf32.tf32.f32    { %f17060, %f17061, %f17062, %f17063 },    { %r1, %r2, %r3, %r4 },    { %r5, %r6 },            { %f17060, %f17061, %f17062, %f17063 }; 
	// end inline asm
	// begin inline asm
	mma.sync.aligned.m16n8k8.row.col.f32.tf32.tf32.f32    { %f17044, %f17045, %f17046, %f17047 },    { %r1, %r2, %r3, %r4 },    { %r5, %r6 },            { %f17044, %f17045, %f17046, %f17047 }; 
	// end inline asm
	// begin inline asm
	mma.sync.aligned.m16n8k8.row.col.f32.tf32.tf32.f32    { %f17052, %f17053, %f17054, %f17055 },    { %r1, %r2, %r3, %r4 },    { %r5, %r6 },            { %f17052, %f17053, %f17054, %f17055 }; 
	// end inline asm
	// begin inline asm
	mma.sync.aligned.m16n8k8.row.col.f32.tf32.tf32.f32    { %f17060, %f17061, %f17062, %f17063 },    { %r1, %r2, %r3, %r4 },    { %r5, %r6 },            { %f17060, %f17061, %f17062, %f17063 }; 
	// end inline asm
	// begin inline asm
	mma.sync.aligned.m16n8k8.row.col.f32.tf32.tf32.f32    { %f17044, %f17045, %f17046, %f17047 },    { %r1, %r2, %r3, %r4 },    { %r5, %r6 },            { %f17044, %f17045, %f17046, %f17047 }; 
	// end inline asm
	// begin inline asm
	mma.sync.aligned.m16n8k8.row.col.f32.tf32.tf32.f32    { %f17052, %f17053, %f17054, %f17055 },    { %r1, %r2, %r3, %r4 },    { %r5, %r6 },            { %f17052, %f17053, %f17054, %f17055 }; 
	// end inline asm
	// begin inline asm
	mma.sync.aligned.m16n8k8.row.col.f32.tf32.tf32.f32    { %f17060, %f17061, %f17062, %f17063 },    { %r1, %r2, %r3, %r4 },    { %r5, %r6 },            { %f17060, %f17061, %f17062, %f17063 }; 
	// end inline asm
	// begin inline asm
	mma.sync.aligned.m16n8k8.row.col.f32.tf32.tf32.f32    { %f17044, %f17045, %f17046, %f17047 },    { %r1, %r2, %r3, %r4 },    { %r5, %r6 },            { %f17044, %f17045, %f17046, %f17047 }; 
	// end inline asm
	// begin inline asm
	mma.sync.aligned.m16n8k8.row.col.f32.tf32.tf32.f32    { %f17052, %f17053, %f17054, %f17055 },    { %r1, %r2, %r3, %r4 },    { %r5, %r6 },            { %f17052, %f17053, %f17054, %f17055 }; 
	// end inline asm
	// begin inline asm
	mma.sync.aligned.m16n8k8.row.col.f32.tf32.tf32.f32    { %f17060, %f17061, %f17062, %f17063 },    { %r1, %r2, %r3, %r4 },    { %r5, %r6 },            { %f17060, %f17061, %f17062, %f17063 }; 
	// end inline asm
	// begin inline asm
	mma.sync.aligned.m16n8k8.row.col.f32.tf32.tf32.f32    { %f17044, %f17045, %f17046, %f17047 },    { %r1, %r2, %r3, %r4 },    { %r5, %r6 },            { %f17044, %f17045, %f17046, %f17047 }; 
	// end inline asm
	// begin inline asm
	mma.sync.aligned.m16n8k8.row.col.f32.tf32.tf32.f32    { %f17052, %f17053, %f17054, %f17055 },    { %r1, %r2, %r3, %r4 },    { %r5, %r6 },            { %f17052, %f17053, %f17054, %f17055 }; 
	// end inline asm
	// begin inline asm
	mma.sync.aligned.m16n8k8.row.col.f32.tf32.tf32.f32    { %f17060, %f17061, %f17062, %f17063 },    { %r1, %r2, %r3, %r4 },    { %r5, %r6 },            { %f17060, %f17061, %f17062, %f17063 }; 
	// end inline asm
	// begin inline asm
	mma.sync.aligned.m16n8k8.row.col.f32.tf32.tf32.f32    { %f17044, %f17045, %f17046, %f17047 },    { %r1, %r2, %r3, %r4 },    { %r5, %r6 },            { %f17044, %f17045, %f17046, %f17047 }; 
	// end inline asm
	// begin inline asm
	mma.sync.aligned.m16n8k8.row.col.f32.tf32.tf32.f32    { %f17052, %f17053, %f17054, %f17055 },    { %r1, %r2, %r3, %r4 },    { %r5, %r6 },            { %f17052, %f17053, %f17054, %f17055 }; 
	// end inline asm
	// begin inline asm
	mma.sync.aligned.m16n8k8.row.col.f32.tf32.tf32.f32    { %f17060, %f17061, %f17062, %f17063 },    { %r1, %r2, %r3, %r4 },    { %r5, %r6 },            { %f17060, %f17061, %f17062, %f17063 }; 
	// end inline asm
	// begin inline asm
	mma.sync.aligned.m16n8k8.row.col.f32.tf32.tf32.f32    { %f17044, %f17045, %f17046, %f17047 },    { %r1, %r2, %r3, %r4 },    { %r5, %r6 },            { %f17044, %f17045, %f17046, %f17047 }; 
	// end inline asm
	// begin inline asm
	mma.sync.aligned.m16n8k8.row.col.f32.tf32.tf32.f32    { %f17052, %f17053, %f17054, %f17055 },    { %r1, %r2, %r3, %r4 },    { %r5, %r6 },            { %f17052, %f17053, %f17054, %f17055 }; 
	// end inline asm
	// begin inline asm
	mma.sync.aligned.m16n8k8.row.col.f32.tf32.tf32.f32    { %f17060, %f17061, %f17062, %f17063 },    { %r1, %r2, %r3, %r4 },    { %r5, %r6 },            { %f17060, %f17061, %f17062, %f17063 }; 
	// end inline asm
	// begin inline asm
	mma.sync.aligned.m16n8k8.row.col.f32.tf32.tf32.f32    { %f17044, %f17045, %f17046, %f17047 },    { %r1, %r2, %r3, %r4 },    { %r5, %r6 },            { %f17044, %f17045, %f17046, %f17047 }; 
	// end inline asm
	// begin inline asm
	mma.sync.aligned.m16n8k8.row.col.f32.tf32.tf32.f32    { %f17052, %f17053, %f17054, %f17055 },    { %r1, %r2, %r3, %r4 },    { %r5, %r6 },            { %f17052, %f17053, %f17054, %f17055 }; 
	// end inline asm
	// begin inline asm
	mma.sync.aligned.m16n8k8.row.col.f32.tf32.tf32.f32    { %f17060, %f17061, %f17062, %f17063 },    { %r1, %r2, %r3, %r4 },    { %r5, %r6 },            { %f17060, %f17061, %f17062, %f17063 }; 
	// end inline asm
	// begin inline asm
	mma.sync.aligned.m16n8k8.row.col.f32.tf32.tf32.f32    { %f17044, %f17045, %f17046, %f17047 },    { %r1, %r2, %r3, %r4 },    { %r5, %r6 },            { %f17044, %f17045, %f17046, %f17047 }; 
	// end inline asm
	// begin inline asm
	mma.sync.aligned.m16n8k8.row.col.f32.tf32.tf32.f32    { %f17052, %f17053, %f17054, %f17055 },    { %r1, %r2, %r3, %r4 },    { %r5, %r6 },            { %f17052, %f17053, %f17054, %f17055 }; 
	// end inline asm
	// begin inline asm
	mma.sync.aligned.m16n8k8.row.col.f32.tf32.tf32.f32    { %f17060, %f17061, %f17062, %f17063 },    { %r1, %r2, %r3, %r4 },    { %r5, %r6 },            { %f17060, %f17061, %f17062, %f17063 }; 
	// end inline asm
	// begin inline asm
	mma.sync.aligned.m16n8k8.row.col.f32.tf32.tf32.f32    { %f17044, %f17045, %f17046, %f17047 },    { %r1, %r2, %r3, %r4 },    { %r5, %r6 },            { %f17044, %f17045, %f17046, %f17047 }; 
	// end inline asm
	// begin inline asm
	mma.sync.aligned.m16n8k8.row.col.f32.tf32.tf32.f32    { %f17052, %f17053, %f17054, %f17055 },    { %r1, %r2, %r3, %r4 },    { %r5, %r6 },            { %f17052, %f17053, %f17054, %f17055 }; 
	// end inline asm
	// begin inline asm
	mma.sync.aligned.m16n8k8.row.col.f32.tf32.tf32.f32    { %f17060, %f17061, %f17062, %f17063 },    { %r1, %r2, %r3, %r4 },    { %r5, %r6 },            { %f17060, %f17061, %f17062, %f17063 }; 
	// end inline asm
	// begin inline asm
	mma.sync.aligned.m16n8k8.row.col.f32.tf32.tf32.f32    { %f17044, %f17045, %f17046, %f17047 },    { %r1, %r2, %r3, %r4 },    { %r5, %r6 },            { %f17044, %f17045, %f17046, %f17047 }; 
	// end inline asm
	// begin inline asm
	mma.sync.aligned.m16n8k8.row.col.f32.tf32.tf32.f32    { %f17052, %f17053, %f17054, %f17055 },    { %r1, %r2, %r3, %r4 },    { %r5, %r6 },            { %f17052, %f17053, %f17054, %f17055 }; 
	// end inline asm
	// begin inline asm
	mma.sync.aligned.m16n8k8.row.col.f32.tf32.tf32.f32    { %f17060, %f17061, %f17062, %f17063 },    { %r1, %r2, %r3, %r4 },    { %r5, %r6 },            { %f17060, %f17061, %f17062, %f17063 }; 
	// end inline asm
	// begin inline asm
	mma.sync.aligned.m16n8k8.row.col.f32.tf32.tf32.f32    { %f17044, %f17045, %f17046, %f17047 },    { %r1, %r2, %r3, %r4 },    { %r5, %r6 },            { %f17044, %f17045, %f17046, %f17047 }; 
	// end inline asm
	// begin inline asm
	mma.sync.aligned.m16n8k8.row.col.f32.tf32.tf32.f32    { %f17052, %f17053, %f17054, %f17055 },    { %r1, %r2, %r3, %r4 },    { %r5, %r6 },            { %f17052, %f17053, %f17054, %f17055 }; 
	// end inline asm
	// begin inline asm
	mma.sync.aligned.m16n8k8.row.col.f32.tf32.tf32.f32    { %f17060, %f17061, %f17062, %f17063 },    { %r1, %r2, %r3, %r4 },    { %r5, %r6 },            { %f17060, %f17061, %f17062, %f17063 }; 
	// end inline asm
	// begin inline asm
	mma.sync.aligned.m16n8k8.row.col.f32.tf32.tf32.f32    { %f17044, %f17045, %f17046, %f17047 },    { %r1, %r2, %r3, %r4 },    { %r5, %r6 },            { %f17044, %f17045, %f17046, %f17047 }; 
	// end inline asm
	// begin inline asm
	mma.sync.aligned.m16n8k8.row.col.f32.tf32.tf32.f32    { %f17052, %f17053, %f17054, %f17055 },    { %r1, %r2, %r3, %r4 },    { %r5, %r6 },            { %f17052, %f17053, %f17054, %f17055 }; 
	// end inline asm
	// begin inline asm
	mma.sync.aligned.m16n8k8.row.col.f32.tf32.tf32.f32    { %f17060, %f17061, %f17062, %f17063 },    { %r1, %r2, %r3, %r4 },    { %r5, %r6 },            { %f17060, %f17061, %f17062, %f17063 }; 
	// end inline asm
	// begin inline asm
	mma.sync.aligned.m16n8k8.row.col.f32.tf32.tf32.f32    { %f17044, %f17045, %f17046, %f17047 },    { %r1, %r2, %r3, %r4 },    { %r5, %r6 },            { %f17044, %f17045, %f17046, %f17047 }; 
	// end inline asm
	// begin inline asm
	mma.sync.aligned.m16n8k8.row.col.f32.tf32.tf32.f32    { %f17052, %f17053, %f17054, %f17055 },    { %r1, %r2, %r3, %r4 },    { %r5, %r6 },            { %f17052, %f17053, %f17054, %f17055 }; 
	// end inline asm
	// begin inline asm
	mma.sync.aligned.m16n8k8.row.col.f32.tf32.tf32.f32    { %f17060, %f17061, %f17062, %f17063 },    { %r1, %r2, %r3, %r4 },    { %r5, %r6 },            { %f17060, %f17061, %f17062, %f17063 }; 
	// end inline asm
	// begin inline asm
	mma.sync.aligned.m16n8k8.row.col.f32.tf32.tf32.f32    { %f17044, %f17045, %f17046, %f17047 },    { %r1, %r2, %r3, %r4 },    { %r5, %r6 },            { %f17044, %f17045, %f17046, %f17047 }; 
	// end inline asm
	// begin inline asm
	mma.sync.aligned.m16n8k8.row.col.f32.tf32.tf32.f32    { %f17052, %f17053, %f17054, %f17055 },    { %r1, %r2, %r3, %r4 },    { %r5, %r6 },            { %f17052, %f17053, %f17054, %f17055 }; 
	// end inline asm
	// begin inline asm
	mma.sync.aligned.m16n8k8.row.col.f32.tf32.tf32.f32    { %f17060, %f17061, %f17062, %f17063 },    { %r1, %r2, %r3, %r4 },    { %r5, %r6 },            { %f17060, %f17061, %f17062, %f17063 }; 
	// end inline asm
	// begin inline asm
	mma.sync.aligned.m16n8k8.row.col.f32.tf32.tf32.f32    { %f17044, %f17045, %f17046, %f17047 },    { %r1, %r2, %r3, %r4 },    { %r5, %r6 },            { %f17044, %f17045, %f17046, %f17047 }; 
	// end inline asm
	// begin inline asm
	mma.sync.aligned.m16n8k8.row.col.f32.tf32.tf32.f32    { %f17052, %f17053, %f17054, %f17055 },    { %r1, %r2, %r3, %r4 },    { %r5, %r6 },            { %f17052, %f17053, %f17054, %f17055 }; 
	// end inline asm
	// begin inline asm
	mma.sync.aligned.m16n8k8.row.col.f32.tf32.tf32.f32    { %f17060, %f17061, %f17062, %f17063 },    { %r1, %r2, %r3, %r4 },    { %r5, %r6 },            { %f17060, %f17061, %f17062, %f17063 }; 
	// end inline asm
	// begin inline asm
	mma.sync.aligned.m16n8k8.row.col.f32.tf32.tf32.f32    { %f17044, %f17045, %f17046, %f17047 },    { %r1, %r2, %r3, %r4 },    { %r5, %r6 },            { %f17044, %f17045, %f17046, %f17047 }; 
	// end inline asm
	// begin inline asm
	mma.sync.aligned.m16n8k8.row.col.f32.tf32.tf32.f32    { %f17052, %f17053, %f17054, %f17055 },    { %r1, %r2, %r3, %r4 },    { %r5, %r6 },            { %f17052, %f17053, %f17054, %f17055 }; 
	// end inline asm
	// begin inline asm
	mma.sync.aligned.m16n8k8.row.col.f32.tf32.tf32.f32    { %f17060, %f17061, %f17062, %f17063 },    { %r1, %r2, %r3, %r4 },    { %r5, %r6 },            { %f17060, %f17061, %f17062, %f17063 }; 
	// end inline asm
	// begin inline asm
	mma.sync.aligned.m16n8k8.row.col.f32.tf32.tf32.f32    { %f17044, %f17045, %f17046, %f17047 },    { %r1, %r2, %r3, %r4 },    { %r5, %r6 },            { %f17044, %f17045, %f17046, %f17047 }; 
	// end inline asm
	// begin inline asm
	mma.sync.aligned.m16n8k8.row.col.f32.tf32.tf32.f32    { %f17052, %f17053, %f17054, %f17055 },    { %r1, %r2, %r3, %r4 },    { %r5, %r6 },            { %f17052, %f17053, %f17054, %f17055 }; 
	// end inline asm
	// begin inline asm
	mma.sync.aligned.m16n8k8.row.col.f32.tf32.tf32.f32    { %f17060, %f17061, %f17062, %f17063 },    { %r1, %r2, %r3, %r4 },    { %r5, %r6 },            { %f17060, %f17061, %f17062, %f17063 }; 
	// end inline asm
	// begin inline asm
	mma.sync.aligned.m16n8k8.row.col.f32.tf32.tf32.f32    { %f17044, %f17045, %f17046, %f17047 },    { %r1, %r2, %r3, %r4 },    { %r5, %r6 },            { %f17044, %f17045, %f17046, %f17047 }; 
	// end inline asm
	// begin inline asm
	mma.sync.aligned.m16n8k8.row.col.f32.tf32.tf32.f32    { %f17052, %f17053, %f17054, %f17055 },    { %r1, %r2, %r3, %r4 },    { %r5, %r6 },            { %f17052, %f17053, %f17054, %f17055 }; 
	// end inline asm
	// begin inline asm
	mma.sync.aligned.m16n8k8.row.col.f32.tf32.tf32.f32    { %f17060, %f17061, %f17062, %f17063 },    { %r1, %r2, %r3, %r4 },    { %r5, %r6 },            { %f17060, %f17061, %f17062, %f17063 }; 
	// end inline asm
	// begin inline asm
	mma.sync.aligned.m16n8k8.row.col.f32.tf32.tf32.f32    { %f17044, %f17045, %f17046, %f17047 },    { %r1, %r2, %r3, %r4 },    { %r5, %r6 },            { %f17044, %f17045, %f17046, %f17047 }; 
	// end inline asm
	// begin inline asm
	mma.sync.aligned.m16n8k8.row.col.f32.tf32.tf32.f32    { %f17052, %f17053, %f17054, %f17055 },    { %r1, %r2, %r3, %r4 },    { %r5, %r6 },            { %f17052, %f17053, %f17054, %f17055 }; 
	// end inline asm
	// begin inline asm
	mma.sync.aligned.m16n8k8.row.col.f32.tf32.tf32.f32    { %f17060, %f17061, %f17062, %f17063 },    { %r1, %r2, %r3, %r4 },    { %r5, %r6 },            { %f17060, %f17061, %f17062, %f17063 }; 
	// end inline asm
	// begin inline asm
	mma.sync.aligned.m16n8k8.row.col.f32.tf32.tf32.f32    { %f17044, %f17045, %f17046, %f17047 },    { %r1, %r2, %r3, %r4 },    { %r5, %r6 },            { %f17044, %f17045, %f17046, %f17047 }; 
	// end inline asm
	// begin inline asm
	mma.sync.aligned.m16n8k8.row.col.f32.tf32.tf32.f32    { %f17052, %f17053, %f17054, %f17055 },    { %r1, %r2, %r3, %r4 },    { %r5, %r6 },            { %f17052, %f17053, %f17054, %f17055 }; 
	// end inline asm
	// begin inline asm
	mma.sync.aligned.m16n8k8.row.col.f32.tf32.tf32.f32    { %f17060, %f17061, %f17062, %f17063 },    { %r1, %r2, %r3, %r4 },    { %r5, %r6 },            { %f17060, %f17061, %f17062, %f17063 }; 
	// end inline asm
	// begin inline asm
	mma.sync.aligned.m16n8k8.row.col.f32.tf32.tf32.f32    { %f17044, %f17045, %f17046, %f17047 },    { %r1, %r2, %r3, %r4 },    { %r5, %r6 },            { %f17044, %f17045, %f17046, %f17047 }; 
	// end inline asm
	// begin inline asm
	mma.sync.aligned.m16n8k8.row.col.f32.tf32.tf32.f32    { %f17052, %f17053, %f17054, %f17055 },    { %r1, %r2, %r3, %r4 },    { %r5, %r6 },            { %f17052, %f17053, %f17054, %f17055 }; 
	// end inline asm
	// begin inline asm
	mma.sync.aligned.m16n8k8.row.col.f32.tf32.tf32.f32    { %f17060, %f17061, %f17062, %f17063 },    { %r1, %r2, %r3, %r4 },    { %r5, %r6 },            { %f17060, %f17061, %f17062, %f17063 }; 
	// end inline asm
	// begin inline asm
	mma.sync.aligned.m16n8k8.row.col.f32.tf32.tf32.f32    { %f17044, %f17045, %f17046, %f17047 },    { %r1, %r2, %r3, %r4 },    { %r5, %r6 },            { %f17044, %f17045, %f17046, %f17047 }; 
	// end inline asm
	// begin inline asm
	mma.sync.aligned.m16n8k8.row.col.f32.tf32.tf32.f32    { %f17052, %f17053, %f17054, %f17055 },    { %r1, %r2, %r3, %r4 },    { %r5, %r6 },            { %f17052, %f17053, %f17054, %f17055 }; 
	// end inline asm
	// begin inline asm
	mma.sync.aligned.m16n8k8.row.col.f32.tf32.tf32.f32    { %f17060, %f17061, %f17062, %f17063 },    { %r1, %r2, %r3, %r4 },    { %r5, %r6 },            { %f17060, %f17061, %f17062, %f17063 }; 
	// end inline asm
	// begin inline asm
	mma.sync.aligned.m16n8k8.row.col.f32.tf32.tf32.f32    { %f17044, %f17045, %f17046, %f17047 },    { %r1, %r2, %r3, %r4 },    { %r5, %r6 },            { %f17044, %f17045, %f17046, %f17047 }; 
	// end inline asm
	// begin inline asm
	mma.sync.aligned.m16n8k8.row.col.f32.tf32.tf32.f32    { %f17052, %f17053, %f17054, %f17055 },    { %r1, %r2, %r3, %r4 },    { %r5, %r6 },            { %f17052, %f17053, %f17054, %f17055 }; 
	// end inline asm
	// begin inline asm
	mma.sync.aligned.m16n8k8.row.col.f32.tf32.tf32.f32    { %f17060, %f17061, %f17062, %f17063 },    { %r1, %r2, %r3, %r4 },    { %r5, %r6 },            { %f17060, %f17061, %f17062, %f17063 }; 
	// end inline asm
	// begin inline asm
	mma.sync.aligned.m16n8k8.row.col.f32.tf32.tf32.f32    { %f17044, %f17045, %f17046, %f17047 },    { %r1, %r2, %r3, %r4 },    { %r5, %r6 },            { %f17044, %f17045, %f17046, %f17047 }; 
	// end inline asm
	// begin inline asm
	mma.sync.aligned.m16n8k8.row.col.f32.tf32.tf32.f32    { %f17052, %f17053, %f17054, %f17055 },    { %r1, %r2, %r3, %r4 },    { %r5, %r6 },            { %f17052, %f17053, %f17054, %f17055 }; 
	// end inline asm
	// begin inline asm
	mma.sync.aligned.m16n8k8.row.col.f32.tf32.tf32.f32    { %f17060, %f17061, %f17062, %f17063 },    { %r1, %r2, %r3, %r4 },    { %r5, %r6 },            { %f17060, %f17061, %f17062, %f17063 }; 
	// end inline asm
	// begin inline asm
	mma.sync.aligned.m16n8k8.row.col.f32.tf32.tf32.f32    { %f17044, %f17045, %f17046, %f17047 },    { %r1, %r2, %r3, %r4 },    { %r5, %r6 },            { %f17044, %f17045, %f17046, %f17047 }; 
	// end inline asm
	// begin inline asm
	mma.sync.aligned.m16n8k8.row.col.f32.tf32.tf32.f32    { %f17052, %f17053, %f17054, %f17055 },    { %r1, %r2, %r3, %r4 },    { %r5, %r6 },            { %f17052, %f17053, %f17054, %f17055 }; 
	// end inline asm
	// begin inline asm
	mma.sync.aligned.m16n8k8.row.col.f32.tf32.tf32.f32    { %f17060, %f17061, %f17062, %f17063 },    { %r1, %r2, %r3, %r4 },    { %r5, %r6 },            { %f17060, %f17061, %f17062, %f17063 }; 
	// end inline asm
	// begin inline asm
	mma.sync.aligned.m16n8k8.row.col.f32.tf32.tf32.f32    { %f17044, %f17045, %f17046, %f17047 },    { %r1, %r2, %r3, %r4 },    { %r5, %r6 },            { %f17044, %f17045, %f17046, %f17047 }; 
	// end inline asm
	// begin inline asm
	mma.sync.aligned.m16n8k8.row.col.f32.tf32.tf32.f32    { %f17052, %f17053, %f17054, %f17055 },    { %r1, %r2, %r3, %r4 },    { %r5, %r6 },            { %f17052, %f17053, %f17054, %f17055 }; 
	// end inline asm
	// begin inline asm
	mma.sync.aligned.m16n8k8.row.col.f32.tf32.tf32.f32    { %f17060, %f17061, %f17062, %f17063 },    { %r1, %r2, %r3, %r4 },    { %r5, %r6 },            { %f17060, %f17061, %f17062, %f17063 }; 
	// end inline asm
	// begin inline asm
	mma.sync.aligned.m16n8k8.row.col.f32.tf32.tf32.f32    { %f17044, %f17045, %f17046, %f17047 },    { %r1, %r2, %r3, %r4 },    { %r5, %r6 },            { %f17044, %f17045, %f17046, %f17047 }; 
	// end inline asm
	// begin inline asm
	mma.sync.aligned.m16n8k8.row.col.f32.tf32.tf32.f32    { %f17052, %f17053, %f17054, %f17055 },    { %r1, %r2, %r3, %r4 },    { %r5, %r6 },            { %f17052, %f17053, %f17054, %f17055 }; 
	// end inline asm
	// begin inline asm
	mma.sync.aligned.m16n8k8.row.col.f32.tf32.tf32.f32    { %f17060, %f17061, %f17062, %f17063 },    { %r1, %r2, %r3, %r4 },    { %r5, %r6 },            { %f17060, %f17061, %f17062, %f17063 }; 
	// end inline asm
	// begin inline asm
	mma.sync.aligned.m16n8k8.row.col.f32.tf32.tf32.f32    { %f17044, %f17045, %f17046, %f17047 },    { %r1, %r2, %r3, %r4 },    { %r5, %r6 },            { %f17044, %f17045, %f17046, %f17047 }; 
	// end inline asm
	// begin inline asm
	mma.sync.aligned.m16n8k8.row.col.f32.tf32.tf32.f32    { %f17052, %f17053, %f17054, %f17055 },    { %r1, %r2, %r3, %r4 },    { %r5, %r6 },            { %f17052, %f17053, %f17054, %f17055 }; 
	// end inline asm
	// begin inline asm
	mma.sync.aligned.m16n8k8.row.col.f32.tf32.tf32.f32    { %f17060, %f17061, %f17062, %f17063 },    { %r1, %r2, %r3, %r4 },    { %r5, %r6 },            { %f17060, %f17061, %f17062, %f17063 }; 
	// end inline asm
	// begin inline asm
	mma.sync.aligned.m16n8k8.row.col.f32.tf32.tf32.f32    { %f17044, %f17045, %f17046, %f17047 },    { %r1, %r2, %r3, %r4 },    { %r5, %r6 },            { %f17044, %f17045, %f17046, %f17047 }; 
	// end inline asm
	// begin inline asm
	mma.sync.aligned.m16n8k8.row.col.f32.tf32.tf32.f32    { %f17052, %f17053, %f17054, %f17055 },    { %r1, %r2, %r3, %r4 },    { %r5, %r6 },            { %f17052, %f17053, %f17054, %f17055 }; 
	// end inline asm
	// begin inline asm
	mma.sync.aligned.m16n8k8.row.col.f32.tf32.tf32.f32    { %f17060, %f17061, %f17062, %f17063 },    { %r1, %r2, %r3, %r4 },    { %r5, %r6 },            { %f17060, %f17061, %f17062, %f17063 }; 
	// end inline asm
	// begin inline asm
	mma.sync.aligned.m16n8k8.row.col.f32.tf32.tf32.f32    { %f17044, %f17045, %f17046, %f17047 },    { %r1, %r2, %r3, %r4 },    { %r5, %r6 },            { %f17044, %f17045, %f17046, %f17047 }; 
	// end inline asm
	// begin inline asm
	mma.sync.aligned.m16n8k8.row.col.f32.tf32.tf32.f32    { %f17052, %f17053, %f17054, %f17055 },    { %r1, %r2, %r3, %r4 },    { %r5, %r6 },            { %f17052, %f17053, %f17054, %f17055 }; 
	// end inline asm
	// begin inline asm
	mma.sync.aligned.m16n8k8.row.col.f32.tf32.tf32.f32    { %f17060, %f17061, %f17062, %f17063 },    { %r1, %r2, %r3, %r4 },    { %r5, %r6 },            { %f17060, %f17061, %f17062, %f17063 }; 
	// end inline asm
	// begin inline asm
	mma.sync.aligned.m16n8k8.row.col.f32.tf32.tf32.f32    { %f17044, %f17045, %f17046, %f17047 },    { %r1, %r2, %r3, %r4 },    { %r5, %r6 },            { %f17044, %f17045, %f17046, %f17047 }; 
	// end inline asm
	// begin inline asm
	mma.sync.aligned.m16n8k8.row.col.f32.tf32.tf32.f32    { %f17052, %f17053, %f17054, %f17055 },    { %r1, %r2, %r3, %r4 },    { %r5, %r6 },            { %f17052, %f17053, %f17054, %f17055 }; 
	// end inline asm
	// begin inline asm
	mma.sync.aligned.m16n8k8.row.col.f32.tf32.tf32.f32    { %f17060, %f17061, %f17062, %f17063 },    { %r1, %r2, %r3, %r4 },    { %r5, %r6 },            { %f17060, %f17061, %f17062, %f17063 }; 
	// end inline asm
	// begin inline asm
	mma.sync.aligned.m16n8k8.row.col.f32.tf32.tf32.f32    { %f17044, %f17045, %f17046, %f17047 },    { %r1, %r2, %r3, %r4 },    { %r5, %r6 },            { %f17044, %f17045, %f17046, %f17047 }; 
	// end inline asm
	// begin inline asm
	mma.sync.aligned.m16n8k8.row.col.f32.tf32.tf32.f32    { %f17052, %f17053, %f17054, %f17055 },    { %r1, %r2, %r3, %r4 },    { %r5, %r6 },            { %f17052, %f17053, %f17054, %f17055 }; 
	// end inline asm
	// begin inline asm
	mma.sync.aligned.m16n8k8.row.col.f32.tf32.tf32.f32    { %f17060, %f17061, %f17062, %f17063 },    { %r1, %r2, %r3, %r4 },    { %r5, %r6 },            { %f17060, %f17061, %f17062, %f17063 }; 
	// end inline asm
	// begin inline asm
	mma.sync.aligned.m16n8k8.row.col.f32.tf32.tf32.f32    { %f17044, %f17045, %f17046, %f17047 },    { %r1, %r2, %r3, %r4 },    { %r5, %r6 },            { %f17044, %f17045, %f17046, %f17047 }; 
	// end inline asm
	// begin inline asm
	mma.sync.aligned.m16n8k8.row.col.f32.tf32.tf32.f32    { %f17052, %f17053, %f17054, %f17055 },    { %r1, %r2, %r3, %r4 },    { %r5, %r6 },            { %f17052, %f17053, %f17054, %f17055 }; 
	// end inline asm
	// begin inline asm
	mma.sync.aligned.m16n8k8.row.col.f32.tf32.tf32.f32    { %f17060, %f17061, %f17062, %f17063 },    { %r1, %r2, %r3, %r4 },    { %r5, %r6 },            { %f17060, %f17061, %f17062, %f17063 }; 
	// end inline asm
	// begin inline asm
	mma.sync.aligned.m16n8k8.row.col.f32.tf32.tf32.f32    { %f17044, %f17045, %f17046, %f17047 },    { %r1, %r2, %r3, %r4 },    { %r5, %r6 },            { %f17044, %f17045, %f17046, %f17047 }; 
	// end inline asm
	// begin inline asm
	mma.sync.aligned.m16n8k8.row.col.f32.tf32.tf32.f32    { %f17052, %f17053, %f17054, %f17055 },    { %r1, %r2, %r3, %r4 },    { %r5, %r6 },            { %f17052, %f17053, %f17054, %f17055 }; 
	// end inline asm
	// begin inline asm
	mma.sync.aligned.m16n8k8.row.col.f32.tf32.tf32.f32    { %f17060, %f17061, %f17062, %f17063 },    { %r1, %r2, %r3, %r4 },    { %r5, %r6 },            { %f17060, %f17061, %f17062, %f17063 }; 
	// end inline asm
	// begin inline asm
	mma.sync.aligned.m16n8k8.row.col.f32.tf32.tf32.f32    { %f17044, %f17045, %f17046, %f17047 },    { %r1, %r2, %r3, %r4 },    { %r5, %r6 },            { %f17044, %f17045, %f17046, %f17047 }; 
	// end inline asm
	// begin inline asm
	mma.sync.aligned.m16n8k8.row.col.f32.tf32.tf32.f32    { %f17052, %f17053, %f17054, %f17055 },    { %r1, %r2, %r3, %r4 },    { %r5, %r6 },            { %f17052, %f17053, %f17054, %f17055 }; 
	// end inline asm
	// begin inline asm
	mma.sync.aligned.m16n8k8.row.col.f32.tf32.tf32.f32    { %f17060, %f17061, %f17062, %f17063 },    { %r1, %r2, %r3, %r4 },    { %r5, %r6 },            { %f17060, %f17061, %f17062, %f17063 }; 
	// end inline asm
	// begin inline asm
	mma.sync.aligned.m16n8k8.row.col.f32.tf32.tf32.f32    { %f17044, %f17045, %f17046, %f17047 },    { %r1, %r2, %r3, %r4 },    { %r5, %r6 },            { %f17044, %f17045, %f17046, %f17047 }; 
	// end inline asm
	// begin inline asm
	mma.sync.aligned.m16n8k8.row.col.f32.tf32.tf32.f32    { %f17052, %f17053, %f17054, %f17055 },    { %r1, %r2, %r3, %r4 },    { %r5, %r6 },            { %f17052, %f17053, %f17054, %f17055 }; 
	// end inline asm
	// begin inline asm
	mma.sync.aligned.m16n8k8.row.col.f32.tf32.tf32.f32    { %f17060, %f17061, %f17062, %f17063 },    { %r1, %r2, %r3, %r4 },    { %r5, %r6 },            { %f17060, %f17061, %f17062, %f17063 }; 
	// end inline asm
	// begin inline asm
	mma.sync.aligned.m16n8k8.row.col.f32.tf32.tf32.f32    { %f17044, %f17045, %f17046, %f17047 },    { %r1, %r2, %r3, %r4 },    { %r5, %r6 },            { %f17044, %f17045, %f17046, %f17047 }; 
	// end inline asm
	// begin inline asm
	mma.sync.aligned.m16n8k8.row.col.f32.tf32.tf32.f32    { %f17052, %f17053, %f17054, %f17055 },    { %r1, %r2, %r3, %r4 },    { %r5, %r6 },            { %f17052, %f17053, %f17054, %f17055 }; 
	// end inline asm
	// begin inline asm
	mma.sync.aligned.m16n8k8.row.col.f32.tf32.tf32.f32    { %f17060, %f17061, %f17062, %f17063 },    { %r1, %r2, %r3, %r4 },    { %r5, %r6 },            { %f17060, %f17061, %f17062, %f17063 }; 
	// end inline asm
	// begin inline asm
	mma.sync.aligned.m16n8k8.row.col.f32.tf32.tf32.f32    { %f17044, %f17045, %f17046, %f17047 },    { %r1, %r2, %r3, %r4 },    { %r5, %r6 },            { %f17044, %f17045, %f17046, %f17047 }; 
	// end inline asm
	// begin inline asm
	mma.sync.aligned.m16n8k8.row.col.f32.tf32.tf32.f32    { %f17052, %f17053, %f17054, %f17055 },    { %r1, %r2, %r3, %r4 },    { %r5, %r6 },            { %f17052, %f17053, %f17054, %f17055 }; 
	// end inline asm
	// begin inline asm
	mma.sync.aligned.m16n8k8.row.col.f32.tf32.tf32.f32    { %f17060, %f17061, %f17062, %f17063 },    { %r1, %r2, %r3, %r4 },    { %r5, %r6 },            { %f17060, %f17061, %f17062, %f17063 }; 
	// end inline asm
	// begin inline asm
	mma.sync.aligned.m16n8k8.row.col.f32.tf32.tf32.f32    { %f17044, %f17045, %f17046, %f17047 },    { %r1, %r2, %r3, %r4 },    { %r5, %r6 },            { %f17044, %f17045, %f17046, %f17047 }; 
	// end inline asm
	// begin inline asm
	mma.sync.aligned.m16n8k8.row.col.f32.tf32.tf32.f32    { %f17052, %f17053, %f17054, %f17055 },    { %r1, %r2, %r3, %r4 },    { %r5, %r6 },            { %f17052, %f17053, %f17054, %f17055 }; 
	// end inline asm
	// begin inline asm
	mma.sync.aligned.m16n8k8.row.col.f32.tf32.tf32.f32    { %f17060, %f17061, %f17062, %f17063 },    { %r1, %r2, %r3, %r4 },    { %r5, %r6 },            { %f17060, %f17061, %f17062, %f17063 }; 
	// end inline asm
	// begin inline asm
	mma.sync.aligned.m16n8k8.row.col.f32.tf32.tf32.f32    { %f17044, %f17045, %f17046, %f17047 },    { %r1, %r2, %r3, %r4 },    { %r5, %r6 },            { %f17044, %f17045, %f17046, %f17047 }; 
	// end inline asm
	// begin inline asm
	mma.sync.aligned.m16n8k8.row.col.f32.tf32.tf32.f32    { %f17052, %f17053, %f17054, %f17055 },    { %r1, %r2, %r3, %r4 },    { %r5, %r6 },            { %f17052, %f17053, %f17054, %f17055 }; 
	// end inline asm
	// begin inline asm
	mma.sync.aligned.m16n8k8.row.col.f32.tf32.tf32.f32    { %f17060, %f17061, %f17062, %f17063 },    { %r1, %r2, %r3, %r4 },    { %r5, %r6 },            { %f17060, %f17061, %f17062, %f17063 }; 
	// end inline asm
	// begin inline asm
	mma.sync.aligned.m16n8k8.row.col.f32.tf32.tf32.f32    { %f17044, %f17045, %f17046, %f17047 },    { %r1, %r2, %r3, %r4 },    { %r5, %r6 },            { %f17044, %f17045, %f17046, %f17047 }; 
	// end inline asm
	// begin inline asm
	mma.sync.aligned.m16n8k8.row.col.f32.tf32.tf32.f32    { %f17052, %f17053, %f17054, %f17055 },    { %r1, %r2, %r3, %r4 },    { %r5, %r6 },            { %f17052, %f17053, %f17054, %f17055 }; 
	// end inline asm
	// begin inline asm
	mma.sync.aligned.m16n8k8.row.col.f32.tf32.tf32.f32    { %f17060, %f17061, %f17062, %f17063 },    { %r1, %r2, %r3, %r4 },    { %r5, %r6 },            { %f17060, %f17061, %f17062, %f17063 }; 
	// end inline asm
	// begin inline asm
	mma.sync.aligned.m16n8k8.row.col.f32.tf32.tf32.f32    { %f17044, %f17045, %f17046, %f17047 },    { %r1, %r2, %r3, %r4 },    { %r5, %r6 },            { %f17044, %f17045, %f17046, %f17047 }; 
	// end inline asm
	// begin inline asm
	mma.sync.aligned.m16n8k8.row.col.f32.tf32.tf32.f32    { %f17052, %f17053, %f17054, %f17055 },    { %r1, %r2, %r3, %r4 },    { %r5, %r6 },            { %f17052, %f17053, %f17054, %f17055 }; 
	// end inline asm
	// begin inline asm
	mma.sync.aligned.m16n8k8.row.col.f32.tf32.tf32.f32    { %f17060, %f17061, %f17062, %f17063 },    { %r1, %r2, %r3, %r4 },    { %r5, %r6 },            { %f17060, %f17061, %f17062, %f17063 }; 
	// end inline asm
	// begin inline asm
	mma.sync.aligned.m16n8k8.row.col.f32.tf32.tf32.f32    { %f17044, %f17045, %f17046, %f17047 },    { %r1, %r2, %r3, %r4 },    { %r5, %r6 },            { %f17044, %f17045, %f17046, %f17047 }; 
	// end inline asm
	// begin inline asm
	mma.sync.aligned.m16n8k8.row.col.f32.tf32.tf32.f32    { %f17052, %f17053, %f17054, %f17055 },    { %r1, %r2, %r3, %r4 },    { %r5, %r6 },            { %f17052, %f17053, %f17054, %f17055 }; 
	// end inline asm
	// begin inline asm
	mma.sync.aligned.m16n8k8.row.col.f32.tf32.tf32.f32    { %f17060, %f17061, %f17062, %f17063 },    { %r1, %r2, %r3, %r4 },    { %r5, %r6 },            { %f17060, %f17061, %f17062, %f17063 }; 
	// end inline asm
	// begin inline asm
	mma.sync.aligned.m16n8k8.row.col.f32.tf32.tf32.f32    { %f17044, %f17045, %f17046, %f17047 },    { %r1, %r2, %r3, %r4 },    { %r5, %r6 },            { %f17044, %f17045, %f17046, %f17047 }; 
	// end inline asm
	// begin inline asm
	mma.sync.aligned.m16n8k8.row.col.f32.tf32.tf32.f32    { %f17052, %f17053, %f17054, %f17055 },    { %r1, %r2, %r3, %r4 },    { %r5, %r6 },            { %f17052, %f17053, %f17054, %f17055 }; 
	// end inline asm
	// begin inline asm
	mma.sync.aligned.m16n8k8.row.col.f32.tf32.tf32.f32    { %f17060, %f17061, %f17062, %f17063 },    { %r1, %r2, %r3, %r4 },    { %r5, %r6 },            { %f17060, %f17061, %f17062, %f17063 }; 
	// end inline asm
	// begin inline asm
	mma.sync.aligned.m16n8k8.row.col.f32.tf32.tf32.f32    { %f17044, %f17045, %f17046, %f17047 },    { %r1, %r2, %r3, %r4 },    { %r5, %r6 },            { %f17044, %f17045, %f17046, %f17047 }; 
	// end inline asm
	// begin inline asm
	mma.sync.aligned.m16n8k8.row.col.f32.tf32.tf32.f32    { %f17052, %f17053, %f17054, %f17055 },    { %r1, %r2, %r3, %r4 },    { %r5, %r6 },            { %f17052, %f17053, %f17054, %f17055 }; 
	// end inline asm
	// begin inline asm
	mma.sync.aligned.m16n8k8.row.col.f32.tf32.tf32.f32    { %f17060, %f17061, %f17062, %f17063 },    { %r1, %r2, %r3, %r4 },    { %r5, %r6 },            { %f17060, %f17061, %f17062, %f17063 }; 
	// end inline asm
	// begin inline asm
	mma.sync.aligned.m16n8k8.row.col.f32.tf32.tf32.f32    { %f17044, %f17045, %f17046, %f17047 },    { %r1, %r2, %r3, %r4 },    { %r5, %r6 },            { %f17044, %f17045, %f17046, %f17047 }; 
	// end inline asm
	// begin inline asm
	mma.sync.aligned.m16n8k8.row.col.f32.tf32.tf32.f32    { %f17052, %f17053, %f17054, %f17055 },    { %r1, %r2, %r3, %r4 },    { %r5, %r6 },            { %f17052, %f17053, %f17054, %f17055 }; 
	// end inline asm
	// begin inline asm
	mma.sync.aligned.m16n8k8.row.col.f32.tf32.tf32.f32    { %f17060, %f17061, %f17062, %f17063 },    { %r1, %r2, %r3, %r4 },    { %r5, %r6 },            { %f17060, %f17061, %f17062, %f17063 }; 
	// end inline asm
	// begin inline asm
	mma.sync.aligned.m16n8k8.row.col.f32.tf32.tf32.f32    { %f17044, %f17045, %f17046, %f17047 },    { %r1, %r2, %r3, %r4 },    { %r5, %r6 },            { %f17044, %f17045, %f17046, %f17047 }; 
	// end inline asm
	// begin inline asm
	mma.sync.aligned.m16n8k8.row.col.f32.tf32.tf32.f32    { %f17052, %f17053, %f17054, %f17055 },    { %r1, %r2, %r3, %r4 },    { %r5, %r6 },            { %f17052, %f17053, %f17054, %f17055 }; 
	// end inline asm
	// begin inline asm
	mma.sync.aligned.m16n8k8.row.col.f32.tf32.tf32.f32    { %f17060, %f17061, %f17062, %f17063 },    { %r1, %r2, %r3, %r4 },    { %r5, %r6 },            { %f17060, %f17061, %f17062, %f17063 }; 
	// end inline asm
	// begin inline asm
	mma.sync.aligned.m16n8k8.row.col.f32.tf32.tf32.f32    { %f17044, %f17045, %f17046, %f17047 },    { %r1, %r2, %r3, %r4 },    { %r5, %r6 },            { %f17044, %f17045, %f17046, %f17047 }; 
	// end inline asm
	// begin inline asm
	mma.sync.aligned.m16n8k8.row.col.f32.tf32.tf32.f32    { %f17052, %f17053, %f17054, %f17055 },    { %r1, %r2, %r3, %r4 },    { %r5, %r6 },            { %f17052, %f17053, %f17054, %f17055 }; 
	// end inline asm
	// begin inline asm
	mma.sync.aligned.m16n8k8.row.col.f32.tf32.tf32.f32    { %f17060, %f17061, %f17062, %f17063 },    { %r1, %r2, %r3, %r4 },    { %r5, %r6 },            { %f17060, %f17061, %f17062, %f17063 }; 
	// end inline asm
	// begin inline asm
	mma.sync.aligned.m16n8k8.row.col.f32.tf32.tf32.f32    { %f17044, %f17045, %f17046, %f17047 },    { %r1, %r2, %r3, %r4 },    { %r5, %r6 },            { %f17044, %f17045, %f17046, %f17047 }; 
	// end inline asm
	// begin inline asm
	mma.sync.aligned.m16n8k8.row.col.f32.tf32.tf32.f32    { %f17052, %f17053, %f17054, %f17055 },    { %r1, %r2, %r3, %r4 },    { %r5, %r6 },            { %f17052, %f17053, %f17054, %f17055 }; 
	// end inline asm
	// begin inline asm
	mma.sync.aligned.m16n8k8.row.col.f32.tf32.tf32.f32    { %f17060, %f17061, %f17062, %f17063 },    { %r1, %r2, %r3, %r4 },    { %r5, %r6 },            { %f17060, %f17061, %f17062, %f17063 }; 
	// end inline asm
	// begin inline asm
	mma.sync.aligned.m16n8k8.row.col.f32.tf32.tf32.f32    { %f17044, %f17045, %f17046, %f17047 },    { %r1, %r2, %r3, %r4 },    { %r5, %r6 },            { %f17044, %f17045, %f17046, %f17047 }; 
	// end inline asm
	// begin inline asm
	mma.sync.aligned.m16n8k8.row.col.f32.tf32.tf32.f32    { %f17052, %f17053, %f17054, %f17055 },    { %r1, %r2, %r3, %r4 },    { %r5, %r6 },            { %f17052, %f17053, %f17054, %f17055 }; 
	// end inline asm
	// begin inline asm
	mma.sync.aligned.m16n8k8.row.col.f32.tf32.tf32.f32    { %f17060, %f17061, %f17062, %f17063 },    { %r1, %r2, %r3, %r4 },    { %r5, %r6 },            { %f17060, %f17061, %f17062, %f17063 }; 
	// end inline asm
	// begin inline asm
	mma.sync.aligned.m16n8k8.row.col.f32.tf32.tf32.f32    { %f17044, %f17045, %f17046, %f17047 },    { %r1, %r2, %r3, %r4 },    { %r5, %r6 },            { %f17044, %f17045, %f17046, %f17047 }; 
	// end inline asm
	// begin inline asm
	mma.sync.aligned.m16n8k8.row.col.f32.tf32.tf32.f32    { %f17052, %f17053, %f17054, %f17055 },    { %r1, %r2, %r3, %r4 },    { %r5, %r6 },            { %f17052, %f17053, %f17054, %f17055 }; 
	// end inline asm
	// begin inline asm
	mma.sync.aligned.m16n8k8.row.col.f32.tf32.tf32.f32    { %f17060, %f17061, %f17062, %f17063 },    { %r1, %r2, %r3, %r4 },    { %r5, %r6 },            { %f17060, %f17061, %f17062, %f17063 }; 
	// end inline asm
	// begin inline asm
	mma.sync.aligned.m16n8k8.row.col.f32.tf32.tf32.f32    { %f17044, %f17045, %f17046, %f17047 },    { %r1, %r2, %r3, %r4 },    { %r5, %r6 },            { %f17044, %f17045, %f17046, %f17047 }; 
	// end inline asm
	// begin inline asm
	mma.sync.aligned.m16n8k8.row.col.f32.tf32.tf32.f32    { %f17052, %f17053, %f17054, %f17055 },    { %r1, %r2, %r3, %r4 },    { %r5, %r6 },            { %f17052, %f17053, %f17054, %f17055 }; 
	// end inline asm
	// begin inline asm
	mma.sync.aligned.m16n8k8.row.col.f32.tf32.tf32.f32    { %f17060, %f17061, %f17062, %f17063 },    { %r1, %r2, %r3, %r4 },    { %r5, %r6 },            { %f17060, %f17061, %f17062, %f17063 }; 
	// end inline asm
	// begin inline asm
	mma.sync.aligned.m16n8k8.row.col.f32.tf32.tf32.f32    { %f17044, %f17045, %f17046, %f17047 },    { %r1, %r2, %r3, %r4 },    { %r5, %r6 },            { %f17044, %f17045, %f17046, %f17047 }; 
	// end inline asm
	// begin inline asm
	mma.sync.aligned.m16n8k8.row.col.f32.tf32.tf32.f32    { %f17052, %f17053, %f17054, %f17055 },    { %r1, %r2, %r3, %r4 },    { %r5, %r6 },            { %f17052, %f17053, %f17054, %f17055 }; 
	// end inline asm
	// begin inline asm
	mma.sync.aligned.m16n8k8.row.col.f32.tf32.tf32.f32    { %f17060, %f17061, %f17062, %f17063 },    { %r1, %r2, %r3, %r4 },    { %r5, %r6 },            { %f17060, %f17061, %f17062, %f17063 }; 
	// end inline asm
	// begin inline asm
	mma.sync.aligned.m16n8k8.row.col.f32.tf32.tf32.f32    { %f17044, %f17045, %f17046, %f17047 },    { %r1, %r2, %r3, %r4 },    { %r5, %r6 },            { %f17044, %f17045, %f17046, %f17047 }; 
	// end inline asm
	// begin inline asm
	mma.sync.aligned.m16n8k8.row.col.f32.tf32.tf32.f32    { %f17052, %f17053, %f17054, %f17055 },    { %r1, %r2, %r3, %r4 },    { %r5, %r6 },            { %f17052, %f17053, %f17054, %f17055 }; 
	// end inline asm
	// begin inline asm
	mma.sync.aligned.m16n8k8.row.col.f32.tf32.tf32.f32    { %f17060, %f17061, %f17062, %f17063 },    { %r1, %r2, %r3, %r4 },    { %r5, %r6 },            { %f17060, %f17061, %f17062, %f17063 }; 
	// end inline asm
	// begin inline asm
	mma.sync.aligned.m16n8k8.row.col.f32.tf32.tf32.f32    { %f17044, %f17045, %f17046, %f17047 },    { %r1, %r2, %r3, %r4 },    { %r5, %r6 },            { %f17044, %f17045, %f17046, %f17047 }; 
	// end inline asm
	// begin inline asm
	mma.sync.aligned.m16n8k8.row.col.f32.tf32.tf32.f32    { %f17052, %f17053, %f17054, %f17055 },    { %r1, %r2, %r3, %r4 },    { %r5, %r6 },            { %f17052, %f17053, %f17054, %f17055 }; 
	// end inline asm
	// begin inline asm
	mma.sync.aligned.m16n8k8.row.col.f32.tf32.tf32.f32    { %f17060, %f17061, %f17062, %f17063 },    { %r1, %r2, %r3, %r4 },    { %r5, %r6 },            { %f17060, %f17061, %f17062, %f17063 }; 
	// end inline asm
	// begin inline asm
	mma.sync.aligned.m16n8k8.row.col.f32.tf32.tf32.f32    { %f17044, %f17045, %f17046, %f17047 },    { %r1, %r2, %r3, %r4 },    { %r5, %r6 },            { %f17044, %f17045, %f17046, %f17047 }; 
	// end inline asm
	// begin inline asm
	mma.sync.aligned.m16n8k8.row.col.f32.tf32.tf32.f32    { %f17052, %f17053, %f17054, %f17055 },    { %r1, %r2, %r3, %r4 },    { %r5, %r6 },            { %f17052, %f17053, %f17054, %f17055 }; 
	// end inline asm
	// begin inline asm
	mma.sync.aligned.m16n8k8.row.col.f32.tf32.tf32.f32    { %f17060, %f17061, %f17062, %f17063 },    { %r1, %r2, %r3, %r4 },    { %r5, %r6 },            { %f17060, %f17061, %f17062, %f17063 }; 
	// end inline asm
	// begin inline asm
	mma.sync.aligned.m16n8k8.row.col.f32.tf32.tf32.f32    { %f17044, %f17045, %f17046, %f17047 },    { %r1, %r2, %r3, %r4 },    { %r5, %r6 },            { %f17044, %f17045, %f17046, %f17047 }; 
	// end inline asm
	// begin inline asm
	mma.sync.aligned.m16n8k8.row.col.f32.tf32.tf32.f32    { %f17052, %f17053, %f17054, %f17055 },    { %r1, %r2, %r3, %r4 },    { %r5, %r6 },            { %f17052, %f17053, %f17054, %f17055 }; 
	// end inline asm
	// begin inline asm
	mma.sync.aligned.m16n8k8.row.col.f32.tf32.tf32.f32    { %f17060, %f17061, %f17062, %f17063 },    { %r1, %r2, %r3, %r4 },    { %r5, %r6 },            { %f17060, %f17061, %f17062, %f17063 }; 
	// end inline asm
	// begin inline asm
	mma.sync.aligned.m16n8k8.row.col.f32.tf32.tf32.f32    { %f17044, %f17045, %f17046, %f17047 },    { %r1, %r2, %r3, %r4 },    { %r5, %r6 },            { %f17044, %f17045, %f17046, %f17047 }; 
	// end inline asm
	// begin inline asm
	mma.sync.aligned.m16n8k8.row.col.f32.tf32.tf32.f32    { %f17052, %f17053, %f17054, %f17055 },    { %r1, %r2, %r3, %r4 },    { %r5, %r6 },            { %f17052, %f17053, %f17054, %f17055 }; 
	// end inline asm
	// begin inline asm
	mma.sync.aligned.m16n8k8.row.col.f32.tf32.tf32.f32    { %f17060, %f17061, %f17062, %f17063 },    { %r1, %r2, %r3, %r4 },    { %r5, %r6 },            { %f17060, %f17061, %f17062, %f17063 }; 
	// end inline asm
	// begin inline asm
	mma.sync.aligned.m16n8k8.row.col.f32.tf32.tf32.f32    { %f17044, %f17045, %f17046, %f17047 },    { %r1, %r2, %r3, %r4 },    { %r5, %r6 },            { %f17044, %f17045, %f17046, %f17047 }; 
	// end inline asm
	// begin inline asm
	mma.sync.aligned.m16n8k8.row.col.f32.tf32.tf32.f32    { %f17052, %f17053, %f17054, %f17055 },    { %r1, %r2, %r3, %r4 },    { %r5, %r6 },            { %f17052, %f17053, %f17054, %f17055 }; 
	// end inline asm
	// begin inline asm
	mma.sync.aligned.m16n8k8.row.col.f32.tf32.tf32.f32    { %f17060, %f17061, %f17062, %f17063 },    { %r1, %r2, %r3, %r4 },    { %r5, %r6 },            { %f17060, %f17061, %f17062, %f17063 }; 
	// end inline asm
	// begin inline asm
	mma.sync.aligned.m16n8k8.row.col.f32.tf32.tf32.f32    { %f17044, %f17045, %f17046, %f17047 },    { %r1, %r2, %r3, %r4 },    { %r5, %r6 },            { %f17044, %f17045, %f17046, %f17047 }; 
	// end inline asm
	// begin inline asm
	mma.sync.aligned.m16n8k8.row.col.f32.tf32.tf32.f32    { %f17052, %f17053, %f17054, %f17055 },    { %r1, %r2, %r3, %r4 },    { %r5, %r6 },            { %f17052, %f17053, %f17054, %f17055 }; 
	// end inline asm
	// begin inline asm
	mma.sync.aligned.m16n8k8.row.col.f32.tf32.tf32.f32    { %f17060, %f17061, %f17062, %f17063 },    { %r1, %r2, %r3, %r4 },    { %r5, %r6 },            { %f17060, %f17061, %f17062, %f17063 }; 
	// end inline asm
	// begin inline asm
	mma.sync.aligned.m16n8k8.row.col.f32.tf32.tf32.f32    { %f17044, %f17045, %f17046, %f17047 },    { %r1, %r2, %r3, %r4 },    { %r5, %r6 },            { %f17044, %f17045, %f17046, %f17047 }; 
	// end inline asm
	// begin inline asm
	mma.sync.aligned.m16n8k8.row.col.f32.tf32.tf32.f32    { %f17052, %f17053, %f17054, %f17055 },    { %r1, %r2, %r3, %r4 },    { %r5, %r6 },            { %f17052, %f17053, %f17054, %f17055 }; 
	// end inline asm
	// begin inline asm
	mma.sync.aligned.m16n8k8.row.col.f32.tf32.tf32.f32    { %f17060, %f17061, %f17062, %f17063 },    { %r1, %r2, %r3, %r4 },    { %r5, %r6 },            { %f17060, %f17061, %f17062, %f17063 }; 
	// end inline asm
	// begin inline asm
	mma.sync.aligned.m16n8k8.row.col.f32.tf32.tf32.f32    { %f17044, %f17045, %f17046, %f17047 },    { %r1, %r2, %r3, %r4 },    { %r5, %r6 },            { %f17044, %f17045, %f17046, %f17047 }; 
	// end inline asm
	// begin inline asm
	mma.sync.aligned.m16n8k8.row.col.f32.tf32.tf32.f32    { %f17052, %f17053, %f17054, %f17055 },    { %r1, %r2, %r3, %r4 },    { %r5, %r6 },            { %f17052, %f17053, %f17054, %f17055 }; 
	// end inline asm
	// begin inline asm
	mma.sync.aligned.m16n8k8.row.col.f32.tf32.tf32.f32    { %f17060, %f17061, %f17062, %f17063 },    { %r1, %r2, %r3, %r4 },    { %r5, %r6 },            { %f17060, %f17061, %f17062, %f17063 }; 
	// end inline asm
	// begin inline asm
	mma.sync.aligned.m16n8k8.row.col.f32.tf32.tf32.f32    { %f17044, %f17045, %f17046, %f17047 },    { %r1, %r2, %r3, %r4 },    { %r5, %r6 },            { %f17044, %f17045, %f17046, %f17047 }; 
	// end inline asm
	// begin inline asm
	mma.sync.aligned.m16n8k8.row.col.f32.tf32.tf32.f32    { %f17052, %f17053, %f17054, %f17055 },    { %r1, %r2, %r3, %r4 },    { %r5, %r6 },            { %f17052, %f17053, %f17054, %f17055 }; 
	// end inline asm
	// begin inline asm
	mma.sync.aligned.m16n8k8.row.col.f32.tf32.tf32.f32    { %f17060, %f17061, %f17062, %f17063 },    { %r1, %r2, %r3, %r4 },    { %r5, %r6 },            { %f17060, %f17061, %f17062, %f17063 }; 
	// end inline asm
	// begin inline asm
	mma.sync.aligned.m16n8k8.row.col.f32.tf32.tf32.f32    { %f17044, %f17045, %f17046, %f17047 },    { %r1, %r2, %r3, %r4 },    { %r5, %r6 },            { %f17044, %f17045, %f17046, %f17047 }; 
	// end inline asm
	// begin inline asm
	mma.sync.aligned.m16n8k8.row.col.f32.tf32.tf32.f32    { %f17052, %f17053, %f17054, %f17055 },    { %r1, %r2, %r3, %r4 },    { %r5, %r6 },            { %f17052, %f17053, %f17054, %f17055 }; 
	// end inline asm
	// begin inline asm
	mma.sync.aligned.m16n8k8.row.col.f32.tf32.tf32.f32    { %f17060, %f17061, %f17062, %f17063 },    { %r1, %r2, %r3, %r4 },    { %r5, %r6 },            { %f17060, %f17061, %f17062, %f17063 }; 
	// end inline asm
	// begin inline asm
	mma.sync.aligned.m16n8k8.row.col.f32.tf32.tf32.f32    { %f17044, %f17045, %f17046, %f17047 },    { %r1, %r2, %r3, %r4 },    { %r5, %r6 },            { %f17044, %f17045, %f17046, %f17047 }; 
	// end inline asm
	// begin inline asm
	mma.sync.aligned.m16n8k8.row.col.f32.tf32.tf32.f32    { %f17052, %f17053, %f17054, %f17055 },    { %r1, %r2, %r3, %r4 },    { %r5, %r6 },            { %f17052, %f17053, %f17054, %f17055 }; 
	// end inline asm
	// begin inline asm
	mma.sync.aligned.m16n8k8.row.col.f32.tf32.tf32.f32    { %f17060, %f17061, %f17062, %f17063 },    { %r1, %r2, %r3, %r4 },    { %r5, %r6 },            { %f17060, %f17061, %f17062, %f17063 }; 
	// end inline asm
	// begin inline asm
	mma.sync.aligned.m16n8k8.row.col.f32.tf32.tf32.f32    { %f17044, %f17045, %f17046, %f17047 },    { %r1, %r2, %r3, %r4 },    { %r5, %r6 },            { %f17044, %f17045, %f17046, %f17047 }; 
	// end inline asm
	// begin inline asm
	mma.sync.aligned.m16n8k8.row.col.f32.tf32.tf32.f32    { %f17052, %f17053, %f17054, %f17055 },    { %r1, %r2, %r3, %r4 },    { %r5, %r6 },            { %f17052, %f17053, %f17054, %f17055 }; 
	// end inline asm
	// begin inline asm
	mma.sync.aligned.m16n8k8.row.col.f32.tf32.tf32.f32    { %f17060, %f17061, %f17062, %f17063 },    { %r1, %r2, %r3, %r4 },    { %r5, %r6 },            { %f17060, %f17061, %f17062, %f17063 }; 
	// end inline asm
	// begin inline asm
	mma.sync.aligned.m16n8k8.row.col.f32.tf32.tf32.f32    { %f17044, %f17045, %f17046, %f17047 },    { %r1, %r2, %r3, %r4 },    { %r5, %r6 },            { %f17044, %f17045, %f17046, %f17047 }; 
	// end inline asm
	// begin inline asm
	mma.sync.aligned.m16n8k8.row.col.f32.tf32.tf32.f32    { %f17052, %f17053, %f17054, %f17055 },    { %r1, %r2, %r3, %r4 },    { %r5, %r6 },            { %f17052, %f17053, %f17054, %f17055 }; 
	// end inline asm
	// begin inline asm
	mma.sync.aligned.m16n8k8.row.col.f32.tf32.tf32.f32    { %f17060, %f17061, %f17062, %f17063 },    { %r1, %r2, %r3, %r4 },    { %r5, %r6 },            { %f17060, %f17061, %f17062, %f17063 }; 
	// end inline asm
	// begin inline asm
	mma.sync.aligned.m16n8k8.row.col.f32.tf32.tf32.f32    { %f17044, %f17045, %f17046, %f17047 },    { %r1, %r2, %r3, %r4 },    { %r5, %r6 },            { %f17044, %f17045, %f17046, %f17047 }; 
	// end inline asm
	// begin inline asm
	mma.sync.aligned.m16n8k8.row.col.f32.tf32.tf32.f32    { %f17052, %f17053, %f17054, %f17055 },    { %r1, %r2, %r3, %r4 },    { %r5, %r6 },            { %f17052, %f17053, %f17054, %f17055 }; 
	// end inline asm
	// begin inline asm
	mma.sync.aligned.m16n8k8.row.col.f32.tf32.tf32.f32    { %f17060, %f17061, %f17062, %f17063 },    { %r1, %r2, %r3, %r4 },    { %r5, %r6 },            { %f17060, %f17061, %f17062, %f17063 }; 
	// end inline asm
	// begin inline asm
	mma.sync.aligned.m16n8k8.row.col.f32.tf32.tf32.f32    { %f17044, %f17045, %f17046, %f17047 },    { %r1, %r2, %r3, %r4 },    { %r5, %r6 },            { %f17044, %f17045, %f17046, %f17047 }; 
	// end inline asm
	// begin inline asm
	mma.sync.aligned.m16n8k8.row.col.f32.tf32.tf32.f32    { %f17052, %f17053, %f17054, %f17055 },    { %r1, %r2, %r3, %r4 },    { %r5, %r6 },            { %f17052, %f17053, %f17054, %f17055 }; 
	// end inline asm
	// begin inline asm
	mma.sync.aligned.m16n8k8.row.col.f32.tf32.tf32.f32    { %f17060, %f17061, %f17062, %f17063 },    { %r1, %r2, %r3, %r4 },    { %r5, %r6 },            { %f17060, %f17061, %f17062, %f17063 }; 
	// end inline asm
	// begin inline asm
	mma.sync.aligned.m16n8k8.row.col.f32.tf32.tf32.f32    { %f17044, %f17045, %f17046, %f17047 },    { %r1, %r2, %r3, %r4 },    { %r5, %r6 },            { %f17044, %f17045, %f17046, %f17047 }; 
	// end inline asm
	// begin inline asm
	mma.sync.aligned.m16n8k8.row.col.f32.tf32.tf32.f32    { %f17052, %f17053, %f17054, %f17055 },    { %r1, %r2, %r3, %r4 },    { %r5, %r6 },            { %f17052, %f17053, %f17054, %f17055 }; 
	// end inline asm
	// begin inline asm
	mma.sync.aligned.m16n8k8.row.col.f32.tf32.tf32.f32    { %f17060, %f17061, %f17062, %f17063 },    { %r1, %r2, %r3, %r4 },    { %r5, %r6 },            { %f17060, %f17061, %f17062, %f17063 }; 
	// end inline asm
	// begin inline asm
	mma.sync.aligned.m16n8k8.row.col.f32.tf32.tf32.f32    { %f17044, %f17045, %f17046, %f17047 },    { %r1, %r2, %r3, %r4 },    { %r5, %r6 },            { %f17044, %f17045, %f17046, %f17047 }; 
	// end inline asm
	// begin inline asm
	mma.sync.aligned.m16n8k8.row.col.f32.tf32.tf32.f32    { %f17052, %f17053, %f17054, %f17055 },    { %r1, %r2, %r3, %r4 },    { %r5, %r6 },            { %f17052, %f17053, %f17054, %f17055 }; 
	// end inline asm
	// begin inline asm
	mma.sync.aligned.m16n8k8.row.col.f32.tf32.tf32.f32    { %f17060, %f17061, %f17062, %f17063 },    { %r1, %r2, %r3, %r4 },    { %r5, %r6 },            { %f17060, %f17061, %f17062, %f17063 }; 
	// end inline asm
	// begin inline asm
	mma.sync.aligned.m16n8k8.row.col.f32.tf32.tf32.f32    { %f17044, %f17045, %f17046, %f17047 },    { %r1, %r2, %r3, %r4 },    { %r5, %r6 },            { %f17044, %f17045, %f17046, %f17047 }; 
	// end inline asm
	// begin inline asm
	mma.sync.aligned.m16n8k8.row.col.f32.tf32.tf32.f32    { %f17052, %f17053, %f17054, %f17055 },    { %r1, %r2, %r3, %r4 },    { %r5, %r6 },            { %f17052, %f17053, %f17054, %f17055 }; 
	// end inline asm
	// begin inline asm
	mma.sync.aligned.m16n8k8.row.col.f32.tf32.tf32.f32    { %f17060, %f17061, %f17062, %f17063 },    { %r1, %r2, %r3, %r4 },    { %r5, %r6 },            { %f17060, %f17061, %f17062, %f17063 }; 
	// end inline asm
	// begin inline asm
	mma.sync.aligned.m16n8k8.row.col.f32.tf32.tf32.f32    { %f17044, %f17045, %f17046, %f17047 },    { %r1, %r2, %r3, %r4 },    { %r5, %r6 },            { %f17044, %f17045, %f17046, %f17047 }; 
	// end inline asm
	// begin inline asm
	mma.sync.aligned.m16n8k8.row.col.f32.tf32.tf32.f32    { %f17052, %f17053, %f17054, %f17055 },    { %r1, %r2, %r3, %r4 },    { %r5, %r6 },            { %f17052, %f17053, %f17054, %f17055 }; 
	// end inline asm
	// begin inline asm
	mma.sync.aligned.m16n8k8.row.col.f32.tf32.tf32.f32    { %f17060, %f17061, %f17062, %f17063 },    { %r1, %r2, %r3, %r4 },    { %r5, %r6 },            { %f17060, %f17061, %f17062, %f17063 }; 
	// end inline asm
	// begin inline asm
	mma.sync.aligned.m16n8k8.row.col.f32.tf32.tf32.f32    { %f17044, %f17045, %f17046, %f17047 },    { %r1, %r2, %r3, %r4 },    { %r5, %r6 },            { %f17044, %f17045, %f17046, %f17047 }; 
	// end inline asm
	// begin inline asm
	mma.sync.aligned.m16n8k8.row.col.f32.tf32.tf32.f32    { %f17052, %f17053, %f17054, %f17055 },    { %r1, %r2, %r3, %r4 },    { %r5, %r6 },            { %f17052, %f17053, %f17054, %f17055 }; 
	// end inline asm
	// begin inline asm
	mma.sync.aligned.m16n8k8.row.col.f32.tf32.tf32.f32    { %f17060, %f17061, %f17062, %f17063 },    { %r1, %r2, %r3, %r4 },    { %r5, %r6 },            { %f17060, %f17061, %f17062, %f17063 }; 
	// end inline asm
	// begin inline asm
	mma.sync.aligned.m16n8k8.row.col.f32.tf32.tf32.f32    { %f17044, %f17045, %f17046, %f17047 },    { %r1, %r2, %r3, %r4 },    { %r5, %r6 },            { %f17044, %f17045, %f17046, %f17047 }; 
	// end inline asm
	// begin inline asm
	mma.sync.aligned.m16n8k8.row.col.f32.tf32.tf32.f32    { %f17052, %f17053, %f17054, %f17055 },    { %r1, %r2, %r3, %r4 },    { %r5, %r6 },            { %f17052, %f17053, %f17054, %f17055 }; 
	// end inline asm
	// begin inline asm
	mma.sync.aligned.m16n8k8.row.col.f32.tf32.tf32.f32    { %f17060, %f17061, %f17062, %f17063 },    { %r1, %r2, %r3, %r4 },    { %r5, %r6 },            { %f17060, %f17061, %f17062, %f17063 }; 
	// end inline asm
	// begin inline asm
	mma.sync.aligned.m16n8k8.row.col.f32.tf32.tf32.f32    { %f17044, %f17045, %f17046, %f17047 },    { %r1, %r2, %r3, %r4 },    { %r5, %r6 },            { %f17044, %f17045, %f17046, %f17047 }; 
	// end inline asm
	// begin inline asm
	mma.sync.aligned.m16n8k8.row.col.f32.tf32.tf32.f32    { %f17052, %f17053, %f17054, %f17055 },    { %r1, %r2, %r3, %r4 },    { %r5, %r6 },            { %f17052, %f17053, %f17054, %f17055 }; 
	// end inline asm
	// begin inline asm
	mma.sync.aligned.m16n8k8.row.col.f32.tf32.tf32.f32    { %f17060, %f17061, %f17062, %f17063 },    { %r1, %r2, %r3, %r4 },    { %r5, %r6 },            { %f17060, %f17061, %f17062, %f17063 }; 
	// end inline asm
	// begin inline asm
	mma.sync.aligned.m16n8k8.row.col.f32.tf32.tf32.f32    { %f17044, %f17045, %f17046, %f17047 },    { %r1, %r2, %r3, %r4 },    { %r5, %r6 },            { %f17044, %f17045, %f17046, %f17047 }; 
	// end inline asm
	// begin inline asm
	mma.sync.aligned.m16n8k8.row.col.f32.tf32.tf32.f32    { %f17052, %f17053, %f17054, %f17055 },    { %r1, %r2, %r3, %r4 },    { %r5, %r6 },            { %f17052, %f17053, %f17054, %f17055 }; 
	// end inline asm
	// begin inline asm
	mma.sync.aligned.m16n8k8.row.col.f32.tf32.tf32.f32    { %f17060, %f17061, %f17062, %f17063 },    { %r1, %r2, %r3, %r4 },    { %r5, %r6 },            { %f17060, %f17061, %f17062, %f17063 }; 
	// end inline asm
	// begin inline asm
	mma.sync.aligned.m16n8k8.row.col.f32.tf32.tf32.f32    { %f17044, %f17045, %f17046, %f17047 },    { %r1, %r2, %r3, %r4 },    { %r5, %r6 },            { %f17044, %f17045, %f17046, %f17047 }; 
	// end inline asm
	// begin inline asm
	mma.sync.aligned.m16n8k8.row.col.f32.tf32.tf32.f32    { %f17052, %f17053, %f17054, %f17055 },    { %r1, %r2, %r3, %r4 },    { %r5, %r6 },            { %f17052, %f17053, %f17054, %f17055 }; 
	// end inline asm
	// begin inline asm
	mma.sync.aligned.m16n8k8.row.col.f32.tf32.tf32.f32    { %f17060, %f17061, %f17062, %f17063 },    { %r1, %r2, %r3, %r4 },    { %r5, %r6 },            { %f17060, %f17061, %f17062, %f17063 }; 
	// end inline asm
	// begin inline asm
	mma.sync.aligned.m16n8k8.row.col.f32.tf32.tf32.f32    { %f17044, %f17045, %f17046, %f17047 },    { %r1, %r2, %r3, %r4 },    { %r5, %r6 },            { %f17044, %f17045, %f17046, %f17047 }; 
	// end inline asm
	// begin inline asm
	mma.sync.aligned.m16n8k8.row.col.f32.tf32.tf32.f32    { %f17052, %f17053, %f17054, %f17055 },    { %r1, %r2, %r3, %r4 },    { %r5, %r6 },            { %f17052, %f17053, %f17054, %f17055 }; 
	// end inline asm
	// begin inline asm
	mma.sync.aligned.m16n8k8.row.col.f32.tf32.tf32.f32    { %f17060, %f17061, %f17062, %f17063 },    { %r1, %r2, %r3, %r4 },    { %r5, %r6 },            { %f17060, %f17061, %f17062, %f17063 }; 
	// end inline asm
	// begin inline asm
	mma.sync.aligned.m16n8k8.row.col.f32.tf32.tf32.f32    { %f17044, %f17045, %f17046, %f17047 },    { %r1, %r2, %r3, %r4 },    { %r5, %r6 },            { %f17044, %f17045, %f17046, %f17047 }; 
	// end inline asm
	// begin inline asm
	mma.sync.aligned.m16n8k8.row.col.f32.tf32.tf32.f32    { %f17052, %f17053, %f17054, %f17055 },    { %r1, %r2, %r3, %r4 },    { %r5, %r6 },            { %f17052, %f17053, %f17054, %f17055 }; 
	// end inline asm
	// begin inline asm
	mma.sync.aligned.m16n8k8.row.col.f32.tf32.tf32.f32    { %f17060, %f17061, %f17062, %f17063 },    { %r1, %r2, %r3, %r4 },    { %r5, %r6 },            { %f17060, %f17061, %f17062, %f17063 }; 
	// end inline asm
	// begin inline asm
	mma.sync.aligned.m16n8k8.row.col.f32.tf32.tf32.f32    { %f17044, %f17045, %f17046, %f17047 },    { %r1, %r2, %r3, %r4 },    { %r5, %r6 },            { %f17044, %f17045, %f17046, %f17047 }; 
	// end inline asm
	// begin inline asm
	mma.sync.aligned.m16n8k8.row.col.f32.tf32.tf32.f32    { %f17052, %f17053, %f17054, %f17055 },    { %r1, %r2, %r3, %r4 },    { %r5, %r6 },            { %f17052, %f17053, %f17054, %f17055 }; 
	// end inline asm
	// begin inline asm
	mma.sync.aligned.m16n8k8.row.col.f32.tf32.tf32.f32    { %f17060, %f17061, %f17062, %f17063 },    { %r1, %r2, %r3, %r4 },    { %r5, %r6 },            { %f17060, %f17061, %f17062, %f17063 }; 
	// end inline asm
	// begin inline asm
	mma.sync.aligned.m16n8k8.row.col.f32.tf32.tf32.f32    { %f17044, %f17045, %f17046, %f17047 },    { %r1, %r2, %r3, %r4 },    { %r5, %r6 },            { %f17044, %f17045, %f17046, %f17047 }; 
	// end inline asm
	// begin inline asm
	mma.sync.aligned.m16n8k8.row.col.f32.tf32.tf32.f32    { %f17052, %f17053, %f17054, %f17055 },    { %r1, %r2, %r3, %r4 },    { %r5, %r6 },            { %f17052, %f17053, %f17054, %f17055 }; 
	// end inline asm
	// begin inline asm
	mma.sync.aligned.m16n8k8.row.col.f32.tf32.tf32.f32    { %f17060, %f17061, %f17062, %f17063 },    { %r1, %r2, %r3, %r4 },    { %r5, %r6 },            { %f17060, %f17061, %f17062, %f17063 }; 
	// end inline asm
	// begin inline asm
	mma.sync.aligned.m16n8k8.row.col.f32.tf32.tf32.f32    { %f17044, %f17045, %f17046, %f17047 },    { %r1, %r2, %r3, %r4 },    { %r5, %r6 },            { %f17044, %f17045, %f17046, %f17047 }; 
	// end inline asm
	// begin inline asm
	mma.sync.aligned.m16n8k8.row.col.f32.tf32.tf32.f32    { %f17052, %f17053, %f17054, %f17055 },    { %r1, %r2, %r3, %r4 },    { %r5, %r6 },            { %f17052, %f17053, %f17054, %f17055 }; 
	// end inline asm
	// begin inline asm
	mma.sync.aligned.m16n8k8.row.col.f32.tf32.tf32.f32    { %f17060, %f17061, %f17062, %f17063 },    { %r1, %r2, %r3, %r4 },    { %r5, %r6 },            { %f17060, %f17061, %f17062, %f17063 }; 
	// end inline asm
	// begin inline asm
	mma.sync.aligned.m16n8k8.row.col.f32.tf32.tf32.f32    { %f17044, %f17045, %f17046, %f17047 },    { %r1, %r2, %r3, %r4 },    { %r5, %r6 },            { %f17044, %f17045, %f17046, %f17047 }; 
	// end inline asm
	// begin inline asm
	mma.sync.aligned.m16n8k8.row.col.f32.tf32.tf32.f32    { %f17052, %f17053, %f17054, %f17055 },    { %r1, %r2, %r3, %r4 },    { %r5, %r6 },            { %f17052, %f17053, %f17054, %f17055 }; 
	// end inline asm
	// begin inline asm
	mma.sync.aligned.m16n8k8.row.col.f32.tf32.tf32.f32    { %f17060, %f17061, %f17062, %f17063 },    { %r1, %r2, %r3, %r4 },    { %r5, %r6 },            { %f17060, %f17061, %f17062, %f17063 }; 
	// end inline asm
	// begin inline asm
	mma.sync.aligned.m16n8k8.row.col.f32.tf32.tf32.f32    { %f17044, %f17045, %f17046, %f17047 },    { %r1, %r2, %r3, %r4 },    { %r5, %r6 },            { %f17044, %f17045, %f17046, %f17047 }; 
	// end inline asm
	// begin inline asm
	mma.sync.aligned.m16n8k8.row.col.f32.tf32.tf32.f32    { %f17052, %f17053, %f17054, %f17055 },    { %r1, %r2, %r3, %r4 },    { %r5, %r6 },            { %f17052, %f17053, %f17054, %f17055 }; 
	// end inline asm
	// begin inline asm
	mma.sync.aligned.m16n8k8.row.col.f32.tf32.tf32.f32    { %f17060, %f17061, %f17062, %f17063 },    { %r1, %r2, %r3, %r4 },    { %r5, %r6 },            { %f17060, %f17061, %f17062, %f17063 }; 
	// end inline asm
	// begin inline asm
	mma.sync.aligned.m16n8k8.row.col.f32.tf32.tf32.f32    { %f17044, %f17045, %f17046, %f17047 },    { %r1, %r2, %r3, %r4 },    { %r5, %r6 },            { %f17044, %f17045, %f17046, %f17047 }; 
	// end inline asm
	// begin inline asm
	mma.sync.aligned.m16n8k8.row.col.f32.tf32.tf32.f32    { %f17052, %f17053, %f17054, %f17055 },    { %r1, %r2, %r3, %r4 },    { %r5, %r6 },            { %f17052, %f17053, %f17054, %f17055 }; 
	// end inline asm
	// begin inline asm
	mma.sync.aligned.m16n8k8.row.col.f32.tf32.tf32.f32    { %f17060, %f17061, %f17062, %f17063 },    { %r1, %r2, %r3, %r4 },    { %r5, %r6 },            { %f17060, %f17061, %f17062, %f17063 }; 
	// end inline asm
	// begin inline asm
	mma.sync.aligned.m16n8k8.row.col.f32.tf32.tf32.f32    { %f17044, %f17045, %f17046, %f17047 },    { %r1, %r2, %r3, %r4 },    { %r5, %r6 },            { %f17044, %f17045, %f17046, %f17047 }; 
	// end inline asm
	// begin inline asm
	mma.sync.aligned.m16n8k8.row.col.f32.tf32.tf32.f32    { %f17052, %f17053, %f17054, %f17055 },    { %r1, %r2, %r3, %r4 },    { %r5, %r6 },            { %f17052, %f17053, %f17054, %f17055 }; 
	// end inline asm
	// begin inline asm
	mma.sync.aligned.m16n8k8.row.col.f32.tf32.tf32.f32    { %f17060, %f17061, %f17062, %f17063 },    { %r1, %r2, %r3, %r4 },    { %r5, %r6 },            { %f17060, %f17061, %f17062, %f17063 }; 
	// end inline asm
	// begin inline asm
	mma.sync.aligned.m16n8k8.row.col.f32.tf32.tf32.f32    { %f17044, %f17045, %f17046, %f17047 },    { %r1, %r2, %r3, %r4 },    { %r5, %r6 },            { %f17044, %f17045, %f17046, %f17047 }; 
	// end inline asm
	// begin inline asm
	mma.sync.aligned.m16n8k8.row.col.f32.tf32.tf32.f32    { %f17052, %f17053, %f17054, %f17055 },    { %r1, %r2, %r3, %r4 },    { %r5, %r6 },            { %f17052, %f17053, %f17054, %f17055 }; 
	// end inline asm
	// begin inline asm
	mma.sync.aligned.m16n8k8.row.col.f32.tf32.tf32.f32    { %f17060, %f17061, %f17062, %f17063 },    { %r1, %r2, %r3, %r4 },    { %r5, %r6 },            { %f17060, %f17061, %f17062, %f17063 }; 
	// end inline asm
	// begin inline asm
	mma.sync.aligned.m16n8k8.row.col.f32.tf32.tf32.f32    { %f17044, %f17045, %f17046, %f17047 },    { %r1, %r2, %r3, %r4 },    { %r5, %r6 },            { %f17044, %f17045, %f17046, %f17047 }; 
	// end inline asm
	// begin inline asm
	mma.sync.aligned.m16n8k8.row.col.f32.tf32.tf32.f32    { %f17052, %f17053, %f17054, %f17055 },    { %r1, %r2, %r3, %r4 },    { %r5, %r6 },            { %f17052, %f17053, %f17054, %f17055 }; 
	// end inline asm
	// begin inline asm
	mma.sync.aligned.m16n8k8.row.col.f32.tf32.tf32.f32    { %f17060, %f17061, %f17062, %f17063 },    { %r1, %r2, %r3, %r4 },    { %r5, %r6 },            { %f17060, %f17061, %f17062, %f17063 }; 
	// end inline asm
	// begin inline asm
	mma.sync.aligned.m16n8k8.row.col.f32.tf32.tf32.f32    { %f17044, %f17045, %f17046, %f17047 },    { %r1, %r2, %r3, %r4 },    { %r5, %r6 },            { %f17044, %f17045, %f17046, %f17047 }; 
	// end inline asm
	// begin inline asm
	mma.sync.aligned.m16n8k8.row.col.f32.tf32.tf32.f32    { %f17052, %f17053, %f17054, %f17055 },    { %r1, %r2, %r3, %r4 },    { %r5, %r6 },            { %f17052, %f17053, %f17054, %f17055 }; 
	// end inline asm
	// begin inline asm
	mma.sync.aligned.m16n8k8.row.col.f32.tf32.tf32.f32    { %f17060, %f17061, %f17062, %f17063 },    { %r1, %r2, %r3, %r4 },    { %r5, %r6 },            { %f17060, %f17061, %f17062, %f17063 }; 
	// end inline asm
	// begin inline asm
	mma.sync.aligned.m16n8k8.row.col.f32.tf32.tf32.f32    { %f17044, %f17045, %f17046, %f17047 },    { %r1, %r2, %r3, %r4 },    { %r5, %r6 },            { %f17044, %f17045, %f17046, %f17047 }; 
	// end inline asm
	// begin inline asm
	mma.sync.aligned.m16n8k8.row.col.f32.tf32.tf32.f32    { %f17052, %f17053, %f17054, %f17055 },    { %r1, %r2, %r3, %r4 },    { %r5, %r6 },            { %f17052, %f17053, %f17054, %f17055 }; 
	// end inline asm
	// begin inline asm
	mma.sync.aligned.m16n8k8.row.col.f32.tf32.tf32.f32    { %f17060, %f17061, %f17062, %f17063 },    { %r1, %r2, %r3, %r4 },    { %r5, %r6 },            { %f17060, %f17061, %f17062, %f17063 }; 
	// end inline asm
	// begin inline asm
	mma.sync.aligned.m16n8k8.row.col.f32.tf32.tf32.f32    { %f17044, %f17045, %f17046, %f17047 },    { %r1, %r2, %r3, %r4 },    { %r5, %r6 },            { %f17044, %f17045, %f17046, %f17047 }; 
	// end inline asm
	// begin inline asm
	mma.sync.aligned.m16n8k8.row.col.f32.tf32.tf32.f32    { %f17052, %f17053, %f17054, %f17055 },    { %r1, %r2, %r3, %r4 },    { %r5, %r6 },            { %f17052, %f17053, %f17054, %f17055 }; 
	// end inline asm
	// begin inline asm
	mma.sync.aligned.m16n8k8.row.col.f32.tf32.tf32.f32    { %f17060, %f17061, %f17062, %f17063 },    { %r1, %r2, %r3, %r4 },    { %r5, %r6 },            { %f17060, %f17061, %f17062, %f17063 }; 
	// end inline asm
	// begin inline asm
	mma.sync.aligned.m16n8k8.row.col.f32.tf32.tf32.f32    { %f17044, %f17045, %f17046, %f17047 },    { %r1, %r2, %r3, %r4 },    { %r5, %r6 },            { %f17044, %f17045, %f17046, %f17047 }; 
	// end inline asm
	// begin inline asm
	mma.sync.aligned.m16n8k8.row.col.f32.tf32.tf32.f32    { %f17052, %f17053, %f17054, %f17055 },    { %r1, %r2, %r3, %r4 },    { %r5, %r6 },            { %f17052, %f17053, %f17054, %f17055 }; 
	// end inline asm
	// begin inline asm
	mma.sync.aligned.m16n8k8.row.col.f32.tf32.tf32.f32    { %f17060, %f17061, %f17062, %f17063 },    { %r1, %r2, %r3, %r4 },    { %r5, %r6 },            { %f17060, %f17061, %f17062, %f17063 }; 
	// end inline asm
	// begin inline asm
	mma.sync.aligned.m16n8k8.row.col.f32.tf32.tf32.f32    { %f17044, %f17045, %f17046, %f17047 },    { %r1, %r2, %r3, %r4 },    { %r5, %r6 },            { %f17044, %f17045, %f17046, %f17047 }; 
	// end inline asm
	// begin inline asm
	mma.sync.aligned.m16n8k8.row.col.f32.tf32.tf32.f32    { %f17052, %f17053, %f17054, %f17055 },    { %r1, %r2, %r3, %r4 },    { %r5, %r6 },            { %f17052, %f17053, %f17054, %f17055 }; 
	// end inline asm
	// begin inline asm
	mma.sync.aligned.m16n8k8.row.col.f32.tf32.tf32.f32    { %f17060, %f17061, %f17062, %f17063 },    { %r1, %r2, %r3, %r4 },    { %r5, %r6 },            { %f17060, %f17061, %f17062, %f17063 }; 
	// end inline asm
	// begin inline asm
	mma.sync.aligned.m16n8k8.row.col.f32.tf32.tf32.f32    { %f17044, %f17045, %f17046, %f17047 },    { %r1, %r2, %r3, %r4 },    { %r5, %r6 },            { %f17044, %f17045, %f17046, %f17047 }; 
	// end inline asm
	// begin inline asm
	mma.sync.aligned.m16n8k8.row.col.f32.tf32.tf32.f32    { %f17052, %f17053, %f17054, %f17055 },    { %r1, %r2, %r3, %r4 },    { %r5, %r6 },            { %f17052, %f17053, %f17054, %f17055 }; 
	// end inline asm
	// begin inline asm
	mma.sync.aligned.m16n8k8.row.col.f32.tf32.tf32.f32    { %f17060, %f17061, %f17062, %f17063 },    { %r1, %r2, %r3, %r4 },    { %r5, %r6 },            { %f17060, %f17061, %f17062, %f17063 }; 
	// end inline asm
	// begin inline asm
	mma.sync.aligned.m16n8k8.row.col.f32.tf32.tf32.f32    { %f17044, %f17045, %f17046, %f17047 },    { %r1, %r2, %r3, %r4 },    { %r5, %r6 },            { %f17044, %f17045, %f17046, %f17047 }; 
	// end inline asm
	// begin inline asm
	mma.sync.aligned.m16n8k8.row.col.f32.tf32.tf32.f32    { %f17052, %f17053, %f17054, %f17055 },    { %r1, %r2, %r3, %r4 },    { %r5, %r6 },            { %f17052, %f17053, %f17054, %f17055 }; 
	// end inline asm
	// begin inline asm
	mma.sync.aligned.m16n8k8.row.col.f32.tf32.tf32.f32    { %f17060, %f17061, %f17062, %f17063 },    { %r1, %r2, %r3, %r4 },    { %r5, %r6 },            { %f17060, %f17061, %f17062, %f17063 }; 
	// end inline asm
	// begin inline asm
	mma.sync.aligned.m16n8k8.row.col.f32.tf32.tf32.f32    { %f17044, %f17045, %f17046, %f17047 },    { %r1, %r2, %r3, %r4 },    { %r5, %r6 },            { %f17044, %f17045, %f17046, %f17047 }; 
	// end inline asm
	// begin inline asm
	mma.sync.aligned.m16n8k8.row.col.f32.tf32.tf32.f32    { %f17052, %f17053, %f17054, %f17055 },    { %r1, %r2, %r3, %r4 },    { %r5, %r6 },            { %f17052, %f17053, %f17054, %f17055 }; 
	// end inline asm
	// begin inline asm
	mma.sync.aligned.m16n8k8.row.col.f32.tf32.tf32.f32    { %f17060, %f17061, %f17062, %f17063 },    { %r1, %r2, %r3, %r4 },    { %r5, %r6 },            { %f17060, %f17061, %f17062, %f17063 }; 
	// end inline asm
	// begin inline asm
	mma.sync.aligned.m16n8k8.row.col.f32.tf32.tf32.f32    { %f17044, %f17045, %f17046, %f17047 },    { %r1, %r2, %r3, %r4 },    { %r5, %r6 },            { %f17044, %f17045, %f17046, %f17047 }; 
	// end inline asm
	// begin inline asm
	mma.sync.aligned.m16n8k8.row.col.f32.tf32.tf32.f32    { %f17052, %f17053, %f17054, %f17055 },    { %r1, %r2, %r3, %r4 },    { %r5, %r6 },            { %f17052, %f17053, %f17054, %f17055 }; 
	// end inline asm
	// begin inline asm
	mma.sync.aligned.m16n8k8.row.col.f32.tf32.tf32.f32    { %f17060, %f17061, %f17062, %f17063 },    { %r1, %r2, %r3, %r4 },    { %r5, %r6 },            { %f17060, %f17061, %f17062, %f17063 }; 
	// end inline asm
	// begin inline asm
	mma.sync.aligned.m16n8k8.row.col.f32.tf32.tf32.f32    { %f17044, %f17045, %f17046, %f17047 },    { %r1, %r2, %r3, %r4 },    { %r5, %r6 },            { %f17044, %f17045, %f17046, %f17047 }; 
	// end inline asm
	// begin inline asm
	mma.sync.aligned.m16n8k8.row.col.f32.tf32.tf32.f32    { %f17052, %f17053, %f17054, %f17055 },    { %r1, %r2, %r3, %r4 },    { %r5, %r6 },            { %f17052, %f17053, %f17054, %f17055 }; 
	// end inline asm
	// begin inline asm
	mma.sync.aligned.m16n8k8.row.col.f32.tf32.tf32.f32    { %f17060, %f17061, %f17062, %f17063 },    { %r1, %r2, %r3, %r4 },    { %r5, %r6 },            { %f17060, %f17061, %f17062, %f17063 }; 
	// end inline asm
	// begin inline asm
	mma.sync.aligned.m16n8k8.row.col.f32.tf32.tf32.f32    { %f17044, %f17045, %f17046, %f17047 },    { %r1, %r2, %r3, %r4 },    { %r5, %r6 },            { %f17044, %f17045, %f17046, %f17047 }; 
	// end inline asm
	// begin inline asm
	mma.sync.aligned.m16n8k8.row.col.f32.tf32.tf32.f32    { %f17052, %f17053, %f17054, %f17055 },    { %r1, %r2, %r3, %r4 },    { %r5, %r6 },            { %f17052, %f17053, %f17054, %f17055 }; 
	// end inline asm
	// begin inline asm
	mma.sync.aligned.m16n8k8.row.col.f32.tf32.tf32.f32    { %f17060, %f17061, %f17062, %f17063 },    { %r1, %r2, %r3, %r4 },    { %r5, %r6 },            { %f17060, %f17061, %f17062, %f17063 }; 
	// end inline asm
	// begin inline asm
	mma.sync.aligned.m16n8k8.row.col.f32.tf32.tf32.f32    { %f17044, %f17045, %f17046, %f17047 },    { %r1, %r2, %r3, %r4 },    { %r5, %r6 },            { %f17044, %f17045, %f17046, %f17047 }; 
	// end inline asm
	// begin inline asm
	mma.sync.aligned.m16n8k8.row.col.f32.tf32.tf32.f32    { %f17052, %f17053, %f17054, %f17055 },    { %r1, %r2, %r3, %r4 },    { %r5, %r6 },            { %f17052, %f17053, %f17054, %f17055 }; 
	// end inline asm
	// begin inline asm
	mma.sync.aligned.m16n8k8.row.col.f32.tf32.tf32.f32    { %f17060, %f17061, %f17062, %f17063 },    { %r1, %r2, %r3, %r4 },    { %r5, %r6 },            { %f17060, %f17061, %f17062, %f17063 }; 
	// end inline asm
	// begin inline asm
	mma.sync.aligned.m16n8k8.row.col.f32.tf32.tf32.f32    { %f17044, %f17045, %f17046, %f17047 },    { %r1, %r2, %r3, %r4 },    { %r5, %r6 },            { %f17044, %f17045, %f17046, %f17047 }; 
	// end inline asm
	// begin inline asm
	mma.sync.aligned.m16n8k8.row.col.f32.tf32.tf32.f32    { %f17052, %f17053, %f17054, %f17055 },    { %r1, %r2, %r3, %r4 },    { %r5, %r6 },            { %f17052, %f17053, %f17054, %f17055 }; 
	// end inline asm
	// begin inline asm
	mma.sync.aligned.m16n8k8.row.col.f32.tf32.tf32.f32    { %f17060, %f17061, %f17062, %f17063 },    { %r1, %r2, %r3, %r4 },    { %r5, %r6 },            { %f17060, %f17061, %f17062, %f17063 }; 
	// end inline asm
	// begin inline asm
	mma.sync.aligned.m16n8k8.row.col.f32.tf32.tf32.f32    { %f17044, %f17045, %f17046, %f17047 },    { %r1, %r2, %r3, %r4 },    { %r5, %r6 },            { %f17044, %f17045, %f17046, %f17047 }; 
	// end inline asm
	// begin inline asm
	mma.sync.aligned.m16n8k8.row.col.f32.tf32.tf32.f32    { %f17052, %f17053, %f17054, %f17055 },    { %r1, %r2, %r3, %r4 },    { %r5, %r6 },            { %f17052, %f17053, %f17054, %f17055 }; 
	// end inline asm
	// begin inline asm
	mma.sync.aligned.m16n8k8.row.col.f32.tf32.tf32.f32    { %f17060, %f17061, %f17062, %f17063 },    { %r1, %r2, %r3, %r4 },    { %r5, %r6 },            { %f17060, %f17061, %f17062, %f17063 }; 
	// end inline asm
	// begin inline asm
	mma.sync.aligned.m16n8k8.row.col.f32.tf32.tf32.f32    { %f17044, %f17045, %f17046, %f17047 },    { %r1, %r2, %r3, %r4 },    { %r5, %r6 },            { %f17044, %f17045, %f17046, %f17047 }; 
	// end inline asm
	// begin inline asm
	mma.sync.aligned.m16n8k8.row.col.f32.tf32.tf32.f32    { %f17052, %f17053, %f17054, %f17055 },    { %r1, %r2, %r3, %r4 },    { %r5, %r6 },            { %f17052, %f17053, %f17054, %f17055 }; 
	// end inline asm
	// begin inline asm
	mma.sync.aligned.m16n8k8.row.col.f32.tf32.tf32.f32    { %f17060, %f17061, %f17062, %f17063 },    { %r1, %r2, %r3, %r4 },    { %r5, %r6 },            { %f17060, %f17061, %f17062, %f17063 }; 
	// end inline asm
	// begin inline asm
	mma.sync.aligned.m16n8k8.row.col.f32.tf32.tf32.f32    { %f17044, %f17045, %f17046, %f17047 },    { %r1, %r2, %r3, %r4 },    { %r5, %r6 },            { %f17044, %f17045, %f17046, %f17047 }; 
	// end inline asm
	// begin inline asm
	mma.sync.aligned.m16n8k8.row.col.f32.tf32.tf32.f32    { %f17052, %f17053, %f17054, %f17055 },    { %r1, %r2, %r3, %r4 },    { %r5, %r6 },            { %f17052, %f17053, %f17054, %f17055 }; 
	// end inline asm
	// begin inline asm
	mma.sync.aligned.m16n8k8.row.col.f32.tf32.tf32.f32    { %f17060, %f17061, %f17062, %f17063 },    { %r1, %r2, %r3, %r4 },    { %r5, %r6 },            { %f17060, %f17061, %f17062, %f17063 }; 
	// end inline asm
	// begin inline asm
	mma.sync.aligned.m16n8k8.row.col.f32.tf32.tf32.f32    { %f17044, %f17045, %f17046, %f17047 },    { %r1, %r2, %r3, %r4 },    { %r5, %r6 },            { %f17044, %f17045, %f17046, %f17047 }; 
	// end inline asm
	// begin inline asm
	mma.sync.aligned.m16n8k8.row.col.f32.tf32.tf32.f32    { %f17052, %f17053, %f17054, %f17055 },    { %r1, %r2, %r3, %r4 },    { %r5, %r6 },            { %f17052, %f17053, %f17054, %f17055 }; 
	// end inline asm
	// begin inline asm
	mma.sync.aligned.m16n8k8.row.col.f32.tf32.tf32.f32    { %f17060, %f17061, %f17062, %f17063 },    { %r1, %r2, %r3, %r4 },    { %r5, %r6 },            { %f17060, %f17061, %f17062, %f17063 }; 
	// end inline asm
	// begin inline asm
	mma.sync.aligned.m16n8k8.row.col.f32.tf32.tf32.f32    { %f17044, %f17045, %f17046, %f17047 },    { %r1, %r2, %r3, %r4 },    { %r5, %r6 },            { %f17044, %f17045, %f17046, %f17047 }; 
	// end inline asm
	// begin inline asm
	mma.sync.aligned.m16n8k8.row.col.f32.tf32.tf32.f32    { %f17052, %f17053, %f17054, %f17055 },    { %r1, %r2, %r3, %r4 },    { %r5, %r6 },            { %f17052, %f17053, %f17054, %f17055 }; 
	// end inline asm
	// begin inline asm
	mma.sync.aligned.m16n8k8.row.col.f32.tf32.tf32.f32    { %f17060, %f17061, %f17062, %f17063 },    { %r1, %r2, %r3, %r4 },    { %r5, %r6 },            { %f17060, %f17061, %f17062, %f17063 }; 
	// end inline asm
	// begin inline asm
	mma.sync.aligned.m16n8k8.row.col.f32.tf32.tf32.f32    { %f17044, %f17045, %f17046, %f17047 },    { %r1, %r2, %r3, %r4 },    { %r5, %r6 },            { %f17044, %f17045, %f17046, %f17047 }; 
	// end inline asm
	// begin inline asm
	mma.sync.aligned.m16n8k8.row.col.f32.tf32.tf32.f32    { %f17052, %f17053, %f17054, %f17055 },    { %r1, %r2, %r3, %r4 },    { %r5, %r6 },            { %f17052, %f17053, %f17054, %f17055 }; 
	// end inline asm
	// begin inline asm
	mma.sync.aligned.m16n8k8.row.col.f32.tf32.tf32.f32    { %f17060, %f17061, %f17062, %f17063 },    { %r1, %r2, %r3, %r4 },    { %r5, %r6 },            { %f17060, %f17061, %f17062, %f17063 }; 
	// end inline asm
	// begin inline asm
	mma.sync.aligned.m16n8k8.row.col.f32.tf32.tf32.f32    { %f17044, %f17045, %f17046, %f17047 },    { %r1, %r2, %r3, %r4 },    { %r5, %r6 },            { %f17044, %f17045, %f17046, %f17047 }; 
	// end inline asm
	// begin inline asm
	mma.sync.aligned.m16n8k8.row.col.f32.tf32.tf32.f32    { %f17052, %f17053, %f17054, %f17055 },    { %r1, %r2, %r3, %r4 },    { %r5, %r6 },            { %f17052, %f17053, %f17054, %f17055 }; 
	// end inline asm
	// begin inline asm
	mma.sync.aligned.m16n8k8.row.col.f32.tf32.tf32.f32    { %f17060, %f17061, %f17062, %f17063 },    { %r1, %r2, %r3, %r4 },    { %r5, %r6 },            { %f17060, %f17061, %f17062, %f17063 }; 
	// end inline asm
	// begin inline asm
	mma.sync.aligned.m16n8k8.row.col.f32.tf32.tf32.f32    { %f17044, %f17045, %f17046, %f17047 },    { %r1, %r2, %r3, %r4 },    { %r5, %r6 },            { %f17044, %f17045, %f17046, %f17047 }; 
	// end inline asm
	// begin inline asm
	mma.sync.aligned.m16n8k8.row.col.f32.tf32.tf32.f32    { %f17052, %f17053, %f17054, %f17055 },    { %r1, %r2, %r3, %r4 },    { %r5, %r6 },            { %f17052, %f17053, %f17054, %f17055 }; 
	// end inline asm
	// begin inline asm
	mma.sync.aligned.m16n8k8.row.col.f32.tf32.tf32.f32    { %f17060, %f17061, %f17062, %f17063 },    { %r1, %r2, %r3, %r4 },    { %r5, %r6 },            { %f17060, %f17061, %f17062, %f17063 }; 
	// end inline asm
	// begin inline asm
	mma.sync.aligned.m16n8k8.row.col.f32.tf32.tf32.f32    { %f17044, %f17045, %f17046, %f17047 },    { %r1, %r2, %r3, %r4 },    { %r5, %r6 },            { %f17044, %f17045, %f17046, %f17047 }; 
	// end inline asm
	// begin inline asm
	mma.sync.aligned.m16n8k8.row.col.f32.tf32.tf32.f32    { %f17052, %f17053, %f17054, %f17055 },    { %r1, %r2, %r3, %r4 },    { %r5, %r6 },            { %f17052, %f17053, %f17054, %f17055 }; 
	// end inline asm
	// begin inline asm
	mma.sync.aligned.m16n8k8.row.col.f32.tf32.tf32.f32    { %f17060, %f17061, %f17062, %f17063 },    { %r1, %r2, %r3, %r4 },    { %r5, %r6 },            { %f17060, %f17061, %f17062, %f17063 }; 
	// end inline asm
	// begin inline asm
	mma.sync.aligned.m16n8k8.row.col.f32.tf32.tf32.f32    { %f17044, %f17045, %f17046, %f17047 },    { %r1, %r2, %r3, %r4 },    { %r5, %r6 },            { %f17044, %f17045, %f17046, %f17047 }; 
	// end inline asm
	// begin inline asm
	mma.sync.aligned.m16n8k8.row.col.f32.tf32.tf32.f32    { %f17052, %f17053, %f17054, %f17055 },    { %r1, %r2, %r3, %r4 },    { %r5, %r6 },            { %f17052, %f17053, %f17054, %f17055 }; 
	// end inline asm
	// begin inline asm
	mma.sync.aligned.m16n8k8.row.col.f32.tf32.tf32.f32    { %f17060, %f17061, %f17062, %f17063 },    { %r1, %r2, %r3, %r4 },    { %r5, %r6 },            { %f17060, %f17061, %f17062, %f17063 }; 
	// end inline asm
	// begin inline asm
	mma.sync.aligned.m16n8k8.row.col.f32.tf32.tf32.f32    { %f17044, %f17045, %f17046, %f17047 },    { %r1, %r2, %r3, %r4 },    { %r5, %r6 },            { %f17044, %f17045, %f17046, %f17047 }; 
	// end inline asm
	// begin inline asm
	mma.sync.aligned.m16n8k8.row.col.f32.tf32.tf32.f32    { %f17052, %f17053, %f17054, %f17055 },    { %r1, %r2, %r3, %r4 },    { %r5, %r6 },            { %f17052, %f17053, %f17054, %f17055 }; 
	// end inline asm
	// begin inline asm
	mma.sync.aligned.m16n8k8.row.col.f32.tf32.tf32.f32    { %f17060, %f17061, %f17062, %f17063 },    { %r1, %r2, %r3, %r4 },    { %r5, %r6 },            { %f17060, %f17061, %f17062, %f17063 }; 
	// end inline asm
	// begin inline asm
	mma.sync.aligned.m16n8k8.row.col.f32.tf32.tf32.f32    { %f17044, %f17045, %f17046, %f17047 },    { %r1, %r2, %r3, %r4 },    { %r5, %r6 },            { %f17044, %f17045, %f17046, %f17047 }; 
	// end inline asm
	// begin inline asm
	mma.sync.aligned.m16n8k8.row.col.f32.tf32.tf32.f32    { %f17052, %f17053, %f17054, %f17055 },    { %r1, %r2, %r3, %r4 },    { %r5, %r6 },            { %f17052, %f17053, %f17054, %f17055 }; 
	// end inline asm
	// begin inline asm
	mma.sync.aligned.m16n8k8.row.col.f32.tf32.tf32.f32    { %f17060, %f17061, %f17062, %f17063 },    { %r1, %r2, %r3, %r4 },    { %r5, %r6 },            { %f17060, %f17061, %f17062, %f17063 }; 
	// end inline asm
	// begin inline asm
	mma.sync.aligned.m16n8k8.row.col.f32.tf32.tf32.f32    { %f17044, %f17045, %f17046, %f17047 },    { %r1, %r2, %r3, %r4 },    { %r5, %r6 },            { %f17044, %f17045, %f17046, %f17047 }; 
	// end inline asm
	// begin inline asm
	mma.sync.aligned.m16n8k8.row.col.f32.tf32.tf32.f32    { %f17052, %f17053, %f17054, %f17055 },    { %r1, %r2, %r3, %r4 },    { %r5, %r6 },            { %f17052, %f17053, %f17054, %f17055 }; 
	// end inline asm
	// begin inline asm
	mma.sync.aligned.m16n8k8.row.col.f32.tf32.tf32.f32    { %f17060, %f17061, %f17062, %f17063 },    { %r1, %r2, %r3, %r4 },    { %r5, %r6 },            { %f17060, %f17061, %f17062, %f17063 }; 
	// end inline asm
	// begin inline asm
	mma.sync.aligned.m16n8k8.row.col.f32.tf32.tf32.f32    { %f17044, %f17045, %f17046, %f17047 },    { %r1, %r2, %r3, %r4 },    { %r5, %r6 },            { %f17044, %f17045, %f17046, %f17047 }; 
	// end inline asm
	// begin inline asm
	mma.sync.aligned.m16n8k8.row.col.f32.tf32.tf32.f32    { %f17052, %f17053, %f17054, %f17055 },    { %r1, %r2, %r3, %r4 },    { %r5, %r6 },            { %f17052, %f17053, %f17054, %f17055 }; 
	// end inline asm
	// begin inline asm
	mma.sync.aligned.m16n8k8.row.col.f32.tf32.tf32.f32    { %f17060, %f17061, %f17062, %f17063 },    { %r1, %r2, %r3, %r4 },    { %r5, %r6 },            { %f17060, %f17061, %f17062, %f17063 }; 
	// end inline asm
	// begin inline asm
	mma.sync.aligned.m16n8k8.row.col.f32.tf32.tf32.f32    { %f17044, %f17045, %f17046, %f17047 },    { %r1, %r2, %r3, %r4 },    { %r5, %r6 },            { %f17044, %f17045, %f17046, %f17047 }; 
	// end inline asm
	// begin inline asm
	mma.sync.aligned.m16n8k8.row.col.f32.tf32.tf32.f32    { %f17052, %f17053, %f17054, %f17055 },    { %r1, %r2, %r3, %r4 },    { %r5, %r6 },            { %f17052, %f17053, %f17054, %f17055 }; 
	// end inline asm
	// begin inline asm
	mma.sync.aligned.m16n8k8.row.col.f32.tf32.tf32.f32    { %f17060, %f17061, %f17062, %f17063 },    { %r1, %r2, %r3, %r4 },    { %r5, %r6 },            { %f17060, %f17061, %f17062, %f17063 }; 
	// end inline asm
	// begin inline asm
	mma.sync.aligned.m16n8k8.row.col.f32.tf32.tf32.f32    { %f17044, %f17045, %f17046, %f17047 },    { %r1, %r2, %r3, %r4 },    { %r5, %r6 },            { %f17044, %f17045, %f17046, %f17047 }; 
	// end inline asm
	// begin inline asm
	mma.sync.aligned.m16n8k8.row.col.f32.tf32.tf32.f32    { %f17052, %f17053, %f17054, %f17055 },    { %r1, %r2, %r3, %r4 },    { %r5, %r6 },            { %f17052, %f17053, %f17054, %f17055 }; 
	// end inline asm
	// begin inline asm
	mma.sync.aligned.m16n8k8.row.col.f32.tf32.tf32.f32    { %f17060, %f17061, %f17062, %f17063 },    { %r1, %r2, %r3, %r4 },    { %r5, %r6 },            { %f17060, %f17061, %f17062, %f17063 }; 
	// end inline asm
	// begin inline asm
	mma.sync.aligned.m16n8k8.row.col.f32.tf32.tf32.f32    { %f17044, %f17045, %f17046, %f17047 },    { %r1, %r2, %r3, %r4 },    { %r5, %r6 },            { %f17044, %f17045, %f17046, %f17047 }; 
	// end inline asm
	// begin inline asm
	mma.sync.aligned.m16n8k8.row.col.f32.tf32.tf32.f32    { %f17052, %f17053, %f17054, %f17055 },    { %r1, %r2, %r3, %r4 },    { %r5, %r6 },            { %f17052, %f17053, %f17054, %f17055 }; 
	// end inline asm
	// begin inline asm
	mma.sync.aligned.m16n8k8.row.col.f32.tf32.tf32.f32    { %f17060, %f17061, %f17062, %f17063 },    { %r1, %r2, %r3, %r4 },    { %r5, %r6 },            { %f17060, %f17061, %f17062, %f17063 }; 
	// end inline asm
	// begin inline asm
	mma.sync.aligned.m16n8k8.row.col.f32.tf32.tf32.f32    { %f17044, %f17045, %f17046, %f17047 },    { %r1, %r2, %r3, %r4 },    { %r5, %r6 },            { %f17044, %f17045, %f17046, %f17047 }; 
	// end inline asm
	// begin inline asm
	mma.sync.aligned.m16n8k8.row.col.f32.tf32.tf32.f32    { %f17052, %f17053, %f17054, %f17055 },    { %r1, %r2, %r3, %r4 },    { %r5, %r6 },            { %f17052, %f17053, %f17054, %f17055 }; 
	// end inline asm
	// begin inline asm
	mma.sync.aligned.m16n8k8.row.col.f32.tf32.tf32.f32    { %f17060, %f17061, %f17062, %f17063 },    { %r1, %r2, %r3, %r4 },    { %r5, %r6 },            { %f17060, %f17061, %f17062, %f17063 }; 
	// end inline asm
	// begin inline asm
	mma.sync.aligned.m16n8k8.row.col.f32.tf32.tf32.f32    { %f17044, %f17045, %f17046, %f17047 },    { %r1, %r2, %r3, %r4 },    { %r5, %r6 },            { %f17044, %f17045, %f17046, %f17047 }; 
	// end inline asm
	// begin inline asm
	mma.sync.aligned.m16n8k8.row.col.f32.tf32.tf32.f32    { %f17052, %f17053, %f17054, %f17055 },    { %r1, %r2, %r3, %r4 },    { %r5, %r6 },            { %f17052, %f17053, %f17054, %f17055 }; 
	// end inline asm
	// begin inline asm
	mma.sync.aligned.m16n8k8.row.col.f32.tf32.tf32.f32    { %f17060, %f17061, %f17062, %f17063 },    { %r1, %r2, %r3, %r4 },    { %r5, %r6 },            { %f17060, %f17061, %f17062, %f17063 }; 
	// end inline asm
	// begin inline asm
	mma.sync.aligned.m16n8k8.row.col.f32.tf32.tf32.f32    { %f17044, %f17045, %f17046, %f17047 },    { %r1, %r2, %r3, %r4 },    { %r5, %r6 },            { %f17044, %f17045, %f17046, %f17047 }; 
	// end inline asm
	// begin inline asm
	mma.sync.aligned.m16n8k8.row.col.f32.tf32.tf32.f32    { %f17052, %f17053, %f17054, %f17055 },    { %r1, %r2, %r3, %r4 },    { %r5, %r6 },            { %f17052, %f17053, %f17054, %f17055 }; 
	// end inline asm
	// begin inline asm
	mma.sync.aligned.m16n8k8.row.col.f32.tf32.tf32.f32    { %f17060, %f17061, %f17062, %f17063 },    { %r1, %r2, %r3, %r4 },    { %r5, %r6 },            { %f17060, %f17061, %f17062, %f17063 }; 
	// end inline asm
	// begin inline asm
	mma.sync.aligned.m16n8k8.row.col.f32.tf32.tf32.f32    { %f17044, %f17045, %f17046, %f17047 },    { %r1, %r2, %r3, %r4 },    { %r5, %r6 },            { %f17044, %f17045, %f17046, %f17047 }; 
	// end inline asm
	// begin inline asm
	mma.sync.aligned.m16n8k8.row.col.f32.tf32.tf32.f32    { %f17052, %f17053, %f17054, %f17055 },    { %r1, %r2, %r3, %r4 },    { %r5, %r6 },            { %f17052, %f17053, %f17054, %f17055 }; 
	// end inline asm
	// begin inline asm
	mma.sync.aligned.m16n8k8.row.col.f32.tf32.tf32.f32    { %f17060, %f17061, %f17062, %f17063 },    { %r1, %r2, %r3, %r4 },    { %r5, %r6 },            { %f17060, %f17061, %f17062, %f17063 }; 
	// end inline asm
	// begin inline asm
	mma.sync.aligned.m16n8k8.row.col.f32.tf32.tf32.f32    { %f17044, %f17045, %f17046, %f17047 },    { %r1, %r2, %r3, %r4 },    { %r5, %r6 },            { %f17044, %f17045, %f17046, %f17047 }; 
	// end inline asm
	// begin inline asm
	mma.sync.aligned.m16n8k8.row.col.f32.tf32.tf32.f32    { %f17052, %f17053, %f17054, %f17055 },    { %r1, %r2, %r3, %r4 },    { %r5, %r6 },            { %f17052, %f17053, %f17054, %f17055 }; 
	// end inline asm
	// begin inline asm
	mma.sync.aligned.m16n8k8.row.col.f32.tf32.tf32.f32    { %f17060, %f17061, %f17062, %f17063 },    { %r1, %r2, %r3, %r4 },    { %r5, %r6 },            { %f17060, %f17061, %f17062, %f17063 }; 
	// end inline asm
	// begin inline asm
	mma.sync.aligned.m16n8k8.row.col.f32.tf32.tf32.f32    { %f17044, %f17045, %f17046, %f17047 },    { %r1, %r2, %r3, %r4 },    { %r5, %r6 },            { %f17044, %f17045, %f17046, %f17047 }; 
	// end inline asm
	// begin inline asm
	mma.sync.aligned.m16n8k8.row.col.f32.tf32.tf32.f32    { %f17052, %f17053, %f17054, %f17055 },    { %r1, %r2, %r3, %r4 },    { %r5, %r6 },            { %f17052, %f17053, %f17054, %f17055 }; 
	// end inline asm
	// begin inline asm
	mma.sync.aligned.m16n8k8.row.col.f32.tf32.tf32.f32    { %f17060, %f17061, %f17062, %f17063 },    { %r1, %r2, %r3, %r4 },    { %r5, %r6 },            { %f17060, %f17061, %f17062, %f17063 }; 
	// end inline asm
	// begin inline asm
	mma.sync.aligned.m16n8k8.row.col.f32.tf32.tf32.f32    { %f17044, %f17045, %f17046, %f17047 },    { %r1, %r2, %r3, %r4 },    { %r5, %r6 },            { %f17044, %f17045, %f17046, %f17047 }; 
	// end inline asm
	// begin inline asm
	mma.sync.aligned.m16n8k8.row.col.f32.tf32.tf32.f32    { %f17052, %f17053, %f17054, %f17055 },    { %r1, %r2, %r3, %r4 },    { %r5, %r6 },            { %f17052, %f17053, %f17054, %f17055 }; 
	// end inline asm
	// begin inline asm
	mma.sync.aligned.m16n8k8.row.col.f32.tf32.tf32.f32    { %f17060, %f17061, %f17062, %f17063 },    { %r1, %r2, %r3, %r4 },    { %r5, %r6 },            { %f17060, %f17061, %f17062, %f17063 }; 
	// end inline asm
	// begin inline asm
	mma.sync.aligned.m16n8k8.row.col.f32.tf32.tf32.f32    { %f17044, %f17045, %f17046, %f17047 },    { %r1, %r2, %r3, %r4 },    { %r5, %r6 },            { %f17044, %f17045, %f17046, %f17047 }; 
	// end inline asm
	// begin inline asm
	mma.sync.aligned.m16n8k8.row.col.f32.tf32.tf32.f32    { %f17052, %f17053, %f17054, %f17055 },    { %r1, %r2, %r3, %r4 },    { %r5, %r6 },            { %f17052, %f17053, %f17054, %f17055 }; 
	// end inline asm
	// begin inline asm
	mma.sync.aligned.m16n8k8.row.col.f32.tf32.tf32.f32    { %f17060, %f17061, %f17062, %f17063 },    { %r1, %r2, %r3, %r4 },    { %r5, %r6 },            { %f17060, %f17061, %f17062, %f17063 }; 
	// end inline asm
	// begin inline asm
	mma.sync.aligned.m16n8k8.row.col.f32.tf32.tf32.f32    { %f17044, %f17045, %f17046, %f17047 },    { %r1, %r2, %r3, %r4 },    { %r5, %r6 },            { %f17044, %f17045, %f17046, %f17047 }; 
	// end inline asm
	// begin inline asm
	mma.sync.aligned.m16n8k8.row.col.f32.tf32.tf32.f32    { %f17052, %f17053, %f17054, %f17055 },    { %r1, %r2, %r3, %r4 },    { %r5, %r6 },            { %f17052, %f17053, %f17054, %f17055 }; 
	// end inline asm
	// begin inline asm
	mma.sync.aligned.m16n8k8.row.col.f32.tf32.tf32.f32    { %f17060, %f17061, %f17062, %f17063 },    { %r1, %r2, %r3, %r4 },    { %r5, %r6 },            { %f17060, %f17061, %f17062, %f17063 }; 
	// end inline asm
	// begin inline asm
	mma.sync.aligned.m16n8k8.row.col.f32.tf32.tf32.f32    { %f17044, %f17045, %f17046, %f17047 },    { %r1, %r2, %r3, %r4 },    { %r5, %r6 },            { %f17044, %f17045, %f17046, %f17047 }; 
	// end inline asm
	// begin inline asm
	mma.sync.aligned.m16n8k8.row.col.f32.tf32.tf32.f32    { %f17052, %f17053, %f17054, %f17055 },    { %r1, %r2, %r3, %r4 },    { %r5, %r6 },            { %f17052, %f17053, %f17054, %f17055 }; 
	// end inline asm
	// begin inline asm
	mma.sync.aligned.m16n8k8.row.col.f32.tf32.tf32.f32    { %f17060, %f17061, %f17062, %f17063 },    { %r1, %r2, %r3, %r4 },    { %r5, %r6 },            { %f17060, %f17061, %f17062, %f17063 }; 
	// end inline asm
	// begin inline asm
	mma.sync.aligned.m16n8k8.row.col.f32.tf32.tf32.f32    { %f17044, %f17045, %f17046, %f17047 },    { %r1, %r2, %r3, %r4 },    { %r5, %r6 },            { %f17044, %f17045, %f17046, %f17047 }; 
	// end inline asm
	// begin inline asm
	mma.sync.aligned.m16n8k8.row.col.f32.tf32.tf32.f32    { %f17052, %f17053, %f17054, %f17055 },    { %r1, %r2, %r3, %r4 },    { %r5, %r6 },            { %f17052, %f17053, %f17054, %f17055 }; 
	// end inline asm
	// begin inline asm
	mma.sync.aligned.m16n8k8.row.col.f32.tf32.tf32.f32    { %f17060, %f17061, %f17062, %f17063 },    { %r1, %r2, %r3, %r4 },    { %r5, %r6 },            { %f17060, %f17061, %f17062, %f17063 }; 
	// end inline asm
	// begin inline asm
	mma.sync.aligned.m16n8k8.row.col.f32.tf32.tf32.f32    { %f17044, %f17045, %f17046, %f17047 },    { %r1, %r2, %r3, %r4 },    { %r5, %r6 },            { %f17044, %f17045, %f17046, %f17047 }; 
	// end inline asm
	// begin inline asm
	mma.sync.aligned.m16n8k8.row.col.f32.tf32.tf32.f32    { %f17052, %f17053, %f17054, %f17055 },    { %r1, %r2, %r3, %r4 },    { %r5, %r6 },            { %f17052, %f17053, %f17054, %f17055 }; 
	// end inline asm
	// begin inline asm
	mma.sync.aligned.m16n8k8.row.col.f32.tf32.tf32.f32    { %f17060, %f17061, %f17062, %f17063 },    { %r1, %r2, %r3, %r4 },    { %r5, %r6 },            { %f17060, %f17061, %f17062, %f17063 }; 
	// end inline asm
	// begin inline asm
	mma.sync.aligned.m16n8k8.row.col.f32.tf32.tf32.f32    { %f17044, %f17045, %f17046, %f17047 },    { %r1, %r2, %r3, %r4 },    { %r5, %r6 },            { %f17044, %f17045, %f17046, %f17047 }; 
	// end inline asm
	// begin inline asm
	mma.sync.aligned.m16n8k8.row.col.f32.tf32.tf32.f32    { %f17052, %f17053, %f17054, %f17055 },    { %r1, %r2, %r3, %r4 },    { %r5, %r6 },            { %f17052, %f17053, %f17054, %f17055 }; 
	// end inline asm
	// begin inline asm
	mma.sync.aligned.m16n8k8.row.col.f32.tf32.tf32.f32    { %f17060, %f17061, %f17062, %f17063 },    { %r1, %r2, %r3, %r4 },    { %r5, %r6 },            { %f17060, %f17061, %f17062, %f17063 }; 
	// end inline asm
	// begin inline asm
	mma.sync.aligned.m16n8k8.row.col.f32.tf32.tf32.f32    { %f17044, %f17045, %f17046, %f17047 },    { %r1, %r2, %r3, %r4 },    { %r5, %r6 },            { %f17044, %f17045, %f17046, %f17047 }; 
	// end inline asm
	// begin inline asm
	mma.sync.aligned.m16n8k8.row.col.f32.tf32.tf32.f32    { %f17052, %f17053, %f17054, %f17055 },    { %r1, %r2, %r3, %r4 },    { %r5, %r6 },            { %f17052, %f17053, %f17054, %f17055 }; 
	// end inline asm
	// begin inline asm
	mma.sync.aligned.m16n8k8.row.col.f32.tf32.tf32.f32    { %f17060, %f17061, %f17062, %f17063 },    { %r1, %r2, %r3, %r4 },    { %r5, %r6 },            { %f17060, %f17061, %f17062, %f17063 }; 
	// end inline asm
	// begin inline asm
	mma.sync.aligned.m16n8k8.row.col.f32.tf32.tf32.f32    { %f17044, %f17045, %f17046, %f17047 },    { %r1, %r2, %r3, %r4 },    { %r5, %r6 },            { %f17044, %f17045, %f17046, %f17047 }; 
	// end inline asm
	// begin inline asm
	mma.sync.aligned.m16n8k8.row.col.f32.tf32.tf32.f32    { %f17052, %f17053, %f17054, %f17055 },    { %r1, %r2, %r3, %r4 },    { %r5, %r6 },            { %f17052, %f17053, %f17054, %f17055 }; 
	// end inline asm
	// begin inline asm
	mma.sync.aligned.m16n8k8.row.col.f32.tf32.tf32.f32    { %f17060, %f17061, %f17062, %f17063 },    { %r1, %r2, %r3, %r4 },    { %r5, %r6 },            { %f17060, %f17061, %f17062, %f17063 }; 
	// end inline asm
	// begin inline asm
	mma.sync.aligned.m16n8k8.row.col.f32.tf32.tf32.f32    { %f17044, %f17045, %f17046, %f17047 },    { %r1, %r2, %r3, %r4 },    { %r5, %r6 },            { %f17044, %f17045, %f17046, %f17047 }; 
	// end inline asm
	// begin inline asm
	mma.sync.aligned.m16n8k8.row.col.f32.tf32.tf32.f32    { %f17052, %f17053, %f17054, %f17055 },    { %r1, %r2, %r3, %r4 },    { %r5, %r6 },            { %f17052, %f17053, %f17054, %f17055 }; 
	// end inline asm
	// begin inline asm
	mma.sync.aligned.m16n8k8.row.col.f32.tf32.tf32.f32    { %f17060, %f17061, %f17062, %f17063 },    { %r1, %r2, %r3, %r4 },    { %r5, %r6 },            { %f17060, %f17061, %f17062, %f17063 }; 
	// end inline asm
	// begin inline asm
	mma.sync.aligned.m16n8k8.row.col.f32.tf32.tf32.f32    { %f17044, %f17045, %f17046, %f17047 },    { %r1, %r2, %r3, %r4 },    { %r5, %r6 },            { %f17044, %f17045, %f17046, %f17047 }; 
	// end inline asm
	// begin inline asm
	mma.sync.aligned.m16n8k8.row.col.f32.tf32.tf32.f32    { %f17052, %f17053, %f17054, %f17055 },    { %r1, %r2, %r3, %r4 },    { %r5, %r6 },            { %f17052, %f17053, %f17054, %f17055 }; 
	// end inline asm
	// begin inline asm
	mma.sync.aligned.m16n8k8.row.col.f32.tf32.tf32.f32    { %f17060, %f17061, %f17062, %f17063 },    { %r1, %r2, %r3, %r4 },    { %r5, %r6 },            { %f17060, %f17061, %f17062, %f17063 }; 
	// end inline asm
	// begin inline asm
	mma.sync.aligned.m16n8k8.row.col.f32.tf32.tf32.f32    { %f17044, %f17045, %f17046, %f17047 },    { %r1, %r2, %r3, %r4 },    { %r5, %r6 },            { %f17044, %f17045, %f17046, %f17047 }; 
	// end inline asm
	// begin inline asm
	mma.sync.aligned.m16n8k8.row.col.f32.tf32.tf32.f32    { %f17052, %f17053, %f17054, %f17055 },    { %r1, %r2, %r3, %r4 },    { %r5, %r6 },            { %f17052, %f17053, %f17054, %f17055 }; 
	// end inline asm
	// begin inline asm
	mma.sync.aligned.m16n8k8.row.col.f32.tf32.tf32.f32    { %f17060, %f17061, %f17062, %f17063 },    { %r1, %r2, %r3, %r4 },    { %r5, %r6 },            { %f17060, %f17061, %f17062, %f17063 }; 
	// end inline asm
	// begin inline asm
	mma.sync.aligned.m16n8k8.row.col.f32.tf32.tf32.f32    { %f17044, %f17045, %f17046, %f17047 },    { %r1, %r2, %r3, %r4 },    { %r5, %r6 },            { %f17044, %f17045, %f17046, %f17047 }; 
	// end inline asm
	// begin inline asm
	mma.sync.aligned.m16n8k8.row.col.f32.tf32.tf32.f32    { %f17052, %f17053, %f17054, %f17055 },    { %r1, %r2, %r3, %r4 },    { %r5, %r6 },            { %f17052, %f17053, %f17054, %f17055 }; 
	// end inline asm
	// begin inline asm
	mma.sync.aligned.m16n8k8.row.col.f32.tf32.tf32.f32    { %f17060, %f17061, %f17062, %f17063 },    { %r1, %r2, %r3, %r4 },    { %r5, %r6 },            { %f17060, %f17061, %f17062, %f17063 }; 
	// end inline asm
	// begin inline asm
	mma.sync.aligned.m16n8k8.row.col.f32.tf32.tf32.f32    { %f17044, %f17045, %f17046, %f17047 },    { %r1, %r2, %r3, %r4 },    { %r5, %r6 },            { %f17044, %f17045, %f17046, %f17047 }; 
	// end inline asm
	// begin inline asm
	mma.sync.aligned.m16n8k8.row.col.f32.tf32.tf32.f32    { %f17052, %f17053, %f17054, %f17055 },    { %r1, %r2, %r3, %r4 },    { %r5, %r6 },            { %f17052, %f17053, %f17054, %f17055 }; 
	// end inline asm
	// begin inline asm
	mma.sync.aligned.m16n8k8.row.col.f32.tf32.tf32.f32    { %f17060, %f17061, %f17062, %f17063 },    { %r1, %r2, %r3, %r4 },    { %r5, %r6 },            { %f17060, %f17061, %f17062, %f17063 }; 
	// end inline asm
	// begin inline asm
	mma.sync.aligned.m16n8k8.row.col.f32.tf32.tf32.f32    { %f17044, %f17045, %f17046, %f17047 },    { %r1, %r2, %r3, %r4 },    { %r5, %r6 },            { %f17044, %f17045, %f17046, %f17047 }; 
	// end inline asm
	// begin inline asm
	mma.sync.aligned.m16n8k8.row.col.f32.tf32.tf32.f32    { %f17052, %f17053, %f17054, %f17055 },    { %r1, %r2, %r3, %r4 },    { %r5, %r6 },            { %f17052, %f17053, %f17054, %f17055 }; 
	// end inline asm
	// begin inline asm
	mma.sync.aligned.m16n8k8.row.col.f32.tf32.tf32.f32    { %f17060, %f17061, %f17062, %f17063 },    { %r1, %r2, %r3, %r4 },    { %r5, %r6 },            { %f17060, %f17061, %f17062, %f17063 }; 
	// end inline asm
	// begin inline asm
	mma.sync.aligned.m16n8k8.row.col.f32.tf32.tf32.f32    { %f17044, %f17045, %f17046, %f17047 },    { %r1, %r2, %r3, %r4 },    { %r5, %r6 },            { %f17044, %f17045, %f17046, %f17047 }; 
	// end inline asm
	// begin inline asm
	mma.sync.aligned.m16n8k8.row.col.f32.tf32.tf32.f32    { %f17052, %f17053, %f17054, %f17055 },    { %r1, %r2, %r3, %r4 },    { %r5, %r6 },            { %f17052, %f17053, %f17054, %f17055 }; 
	// end inline asm
	// begin inline asm
	mma.sync.aligned.m16n8k8.row.col.f32.tf32.tf32.f32    { %f17060, %f17061, %f17062, %f17063 },    { %r1, %r2, %r3, %r4 },    { %r5, %r6 },            { %f17060, %f17061, %f17062, %f17063 }; 
	// end inline asm
	// begin inline asm
	mma.sync.aligned.m16n8k8.row.col.f32.tf32.tf32.f32    { %f17044, %f17045, %f17046, %f17047 },    { %r1, %r2, %r3, %r4 },    { %r5, %r6 },            { %f17044, %f17045, %f17046, %f17047 }; 
	// end inline asm
	// begin inline asm
	mma.sync.aligned.m16n8k8.row.col.f32.tf32.tf32.f32    { %f17052, %f17053, %f17054, %f17055 },    { %r1, %r2, %r3, %r4 },    { %r5, %r6 },            { %f17052, %f17053, %f17054, %f17055 }; 
	// end inline asm
	// begin inline asm
	mma.sync.aligned.m16n8k8.row.col.f32.tf32.tf32.f32    { %f17060, %f17061, %f17062, %f17063 },    { %r1, %r2, %r3, %r4 },    { %r5, %r6 },            { %f17060, %f17061, %f17062, %f17063 }; 
	// end inline asm
	// begin inline asm
	mma.sync.aligned.m16n8k8.row.col.f32.tf32.tf32.f32    { %f17044, %f17045, %f17046, %f17047 },    { %r1, %r2, %r3, %r4 },    { %r5, %r6 },            { %f17044, %f17045, %f17046, %f17047 }; 
	// end inline asm
	// begin inline asm
	mma.sync.aligned.m16n8k8.row.col.f32.tf32.tf32.f32    { %f17052, %f17053, %f17054, %f17055 },    { %r1, %r2, %r3, %r4 },    { %r5, %r6 },            { %f17052, %f17053, %f17054, %f17055 }; 
	// end inline asm
	// begin inline asm
	mma.sync.aligned.m16n8k8.row.col.f32.tf32.tf32.f32    { %f17060, %f17061, %f17062, %f17063 },    { %r1, %r2, %r3, %r4 },    { %r5, %r6 },            { %f17060, %f17061, %f17062, %f17063 }; 
	// end inline asm
	// begin inline asm
	mma.sync.aligned.m16n8k8.row.col.f32.tf32.tf32.f32    { %f17044, %f17045, %f17046, %f17047 },    { %r1, %r2, %r3, %r4 },    { %r5, %r6 },            { %f17044, %f17045, %f17046, %f17047 }; 
	// end inline asm
	// begin inline asm
	mma.sync.aligned.m16n8k8.row.col.f32.tf32.tf32.f32    { %f17052, %f17053, %f17054, %f17055 },    { %r1, %r2, %r3, %r4 },    { %r5, %r6 },            { %f17052, %f17053, %f17054, %f17055 }; 
	// end inline asm
	// begin inline asm
	mma.sync.aligned.m16n8k8.row.col.f32.tf32.tf32.f32    { %f17060, %f17061, %f17062, %f17063 },    { %r1, %r2, %r3, %r4 },    { %r5, %r6 },            { %f17060, %f17061, %f17062, %f17063 }; 
	// end inline asm
	// begin inline asm
	mma.sync.aligned.m16n8k8.row.col.f32.tf32.tf32.f32    { %f17044, %f17045, %f17046, %f17047 },    { %r1, %r2, %r3, %r4 },    { %r5, %r6 },            { %f17044, %f17045, %f17046, %f17047 }; 
	// end inline asm
	// begin inline asm
	mma.sync.aligned.m16n8k8.row.col.f32.tf32.tf32.f32    { %f17052, %f17053, %f17054, %f17055 },    { %r1, %r2, %r3, %r4 },    { %r5, %r6 },            { %f17052, %f17053, %f17054, %f17055 }; 
	// end inline asm
	// begin inline asm
	mma.sync.aligned.m16n8k8.row.col.f32.tf32.tf32.f32    { %f17060, %f17061, %f17062, %f17063 },    { %r1, %r2, %r3, %r4 },    { %r5, %r6 },            { %f17060, %f17061, %f17062, %f17063 }; 
	// end inline asm
	// begin inline asm
	mma.sync.aligned.m16n8k8.row.col.f32.tf32.tf32.f32    { %f17044, %f17045, %f17046, %f17047 },    { %r1, %r2, %r3, %r4 },    { %r5, %r6 },            { %f17044, %f17045, %f17046, %f17047 }; 
	// end inline asm
	// begin inline asm
	mma.sync.aligned.m16n8k8.row.col.f32.tf32.tf32.f32    { %f17052, %f17053, %f17054, %f17055 },    { %r1, %r2, %r3, %r4 },    { %r5, %r6 },            { %f17052, %f17053, %f17054, %f17055 }; 
	// end inline asm
	// begin inline asm
	mma.sync.aligned.m16n8k8.row.col.f32.tf32.tf32.f32    { %f17060, %f17061, %f17062, %f17063 },    { %r1, %r2, %r3, %r4 },    { %r5, %r6 },            { %f17060, %f17061, %f17062, %f17063 }; 
	// end inline asm
	// begin inline asm
	mma.sync.aligned.m16n8k8.row.col.f32.tf32.tf32.f32    { %f17044, %f17045, %f17046, %f17047 },    { %r1, %r2, %r3, %r4 },    { %r5, %r6 },            { %f17044, %f17045, %f17046, %f17047 }; 
	// end inline asm
	// begin inline asm
	mma.sync.aligned.m16n8k8.row.col.f32.tf32.tf32.f32    { %f17052, %f17053, %f17054, %f17055 },    { %r1, %r2, %r3, %r4 },    { %r5, %r6 },            { %f17052, %f17053, %f17054, %f17055 }; 
	// end inline asm
	// begin inline asm
	mma.sync.aligned.m16n8k8.row.col.f32.tf32.tf32.f32    { %f17060, %f17061, %f17062, %f17063 },    { %r1, %r2, %r3, %r4 },    { %r5, %r6 },            { %f17060, %f17061, %f17062, %f17063 }; 
	// end inline asm
	// begin inline asm
	mma.sync.aligned.m16n8k8.row.col.f32.tf32.tf32.f32    { %f17044, %f17045, %f17046, %f17047 },    { %r1, %r2, %r3, %r4 },    { %r5, %r6 },            { %f17044, %f17045, %f17046, %f17047 }; 
	// end inline asm
	// begin inline asm
	mma.sync.aligned.m16n8k8.row.col.f32.tf32.tf32.f32    { %f17052, %f17053, %f17054, %f17055 },    { %r1, %r2, %r3, %r4 },    { %r5, %r6 },            { %f17052, %f17053, %f17054, %f17055 }; 
	// end inline asm
	// begin inline asm
	mma.sync.aligned.m16n8k8.row.col.f32.tf32.tf32.f32    { %f17060, %f17061, %f17062, %f17063 },    { %r1, %r2, %r3, %r4 },    { %r5, %r6 },            { %f17060, %f17061, %f17062, %f17063 }; 
	// end inline asm
	// begin inline asm
	mma.sync.aligned.m16n8k8.row.col.f32.tf32.tf32.f32    { %f17044, %f17045, %f17046, %f17047 },    { %r1, %r2, %r3, %r4 },    { %r5, %r6 },            { %f17044, %f17045, %f17046, %f17047 }; 
	// end inline asm
	// begin inline asm
	mma.sync.aligned.m16n8k8.row.col.f32.tf32.tf32.f32    { %f17052, %f17053, %f17054, %f17055 },    { %r1, %r2, %r3, %r4 },    { %r5, %r6 },            { %f17052, %f17053, %f17054, %f17055 }; 
	// end inline asm
	// begin inline asm
	mma.sync.aligned.m16n8k8.row.col.f32.tf32.tf32.f32    { %f17060, %f17061, %f17062, %f17063 },    { %r1, %r2, %r3, %r4 },    { %r5, %r6 },            { %f17060, %f17061, %f17062, %f17063 }; 
	// end inline asm
	// begin inline asm
	mma.sync.aligned.m16n8k8.row.col.f32.tf32.tf32.f32    { %f17044, %f17045, %f17046, %f17047 },    { %r1, %r2, %r3, %r4 },    { %r5, %r6 },            { %f17044, %f17045, %f17046, %f17047 }; 
	// end inline asm
	// begin inline asm
	mma.sync.aligned.m16n8k8.row.col.f32.tf32.tf32.f32    { %f17052, %f17053, %f17054, %f17055 },    { %r1, %r2, %r3, %r4 },    { %r5, %r6 },            { %f17052, %f17053, %f17054, %f17055 }; 
	// end inline asm
	// begin inline asm
	mma.sync.aligned.m16n8k8.row.col.f32.tf32.tf32.f32    { %f17060, %f17061, %f17062, %f17063 },    { %r1, %r2, %r3, %r4 },    { %r5, %r6 },            { %f17060, %f17061, %f17062, %f17063 }; 
	// end inline asm
	// begin inline asm
	mma.sync.aligned.m16n8k8.row.col.f32.tf32.tf32.f32    { %f17044, %f17045, %f17046, %f17047 },    { %r1, %r2, %r3, %r4 },    { %r5, %r6 },            { %f17044, %f17045, %f17046, %f17047 }; 
	// end inline asm
	// begin inline asm
	mma.sync.aligned.m16n8k8.row.col.f32.tf32.tf32.f32    { %f17052, %f17053, %f17054, %f17055 },    { %r1, %r2, %r3, %r4 },    { %r5, %r6 },            { %f17052, %f17053, %f17054, %f17055 }; 
	// end inline asm
	// begin inline asm
	mma.sync.aligned.m16n8k8.row.col.f32.tf32.tf32.f32    { %f17060, %f17061, %f17062, %f17063 },    { %r1, %r2, %r3, %r4 },    { %r5, %r6 },            { %f17060, %f17061, %f17062, %f17063 }; 
	// end inline asm
	// begin inline asm
	mma.sync.aligned.m16n8k8.row.col.f32.tf32.tf32.f32    { %f17044, %f17045, %f17046, %f17047 },    { %r1, %r2, %r3, %r4 },    { %r5, %r6 },            { %f17044, %f17045, %f17046, %f17047 }; 
	// end inline asm
	// begin inline asm
	mma.sync.aligned.m16n8k8.row.col.f32.tf32.tf32.f32    { %f17052, %f17053, %f17054, %f17055 },    { %r1, %r2, %r3, %r4 },    { %r5, %r6 },            { %f17052, %f17053, %f17054, %f17055 }; 
	// end inline asm
	// begin inline asm
	mma.sync.aligned.m16n8k8.row.col.f32.tf32.tf32.f32    { %f17060, %f17061, %f17062, %f17063 },    { %r1, %r2, %r3, %r4 },    { %r5, %r6 },            { %f17060, %f17061, %f17062, %f17063 }; 
	// end inline asm
	// begin inline asm
	mma.sync.aligned.m16n8k8.row.col.f32.tf32.tf32.f32    { %f17044, %f17045, %f17046, %f17047 },    { %r1, %r2, %r3, %r4 },    { %r5, %r6 },            { %f17044, %f17045, %f17046, %f17047 }; 
	// end inline asm
	// begin inline asm
	mma.sync.aligned.m16n8k8.row.col.f32.tf32.tf32.f32    { %f17052, %f17053, %f17054, %f17055 },    { %r1, %r2, %r3, %r4 },    { %r5, %r6 },            { %f17052, %f17053, %f17054, %f17055 }; 
	// end inline asm
	// begin inline asm
	mma.sync.aligned.m16n8k8.row.col.f32.tf32.tf32.f32    { %f17060, %f17061, %f17062, %f17063 },    { %r1, %r2, %r3, %r4 },    { %r5, %r6 },            { %f17060, %f17061, %f17062, %f17063 }; 
	// end inline asm
	// begin inline asm
	mma.sync.aligned.m16n8k8.row.col.f32.tf32.tf32.f32    { %f17044, %f17045, %f17046, %f17047 },    { %r1, %r2, %r3, %r4 },    { %r5, %r6 },            { %f17044, %f17045, %f17046, %f17047 }; 
	// end inline asm
	// begin inline asm
	mma.sync.aligned.m16n8k8.row.col.f32.tf32.tf32.f32    { %f17052, %f17053, %f17054, %f17055 },    { %r1, %r2, %r3, %r4 },    { %r5, %r6 },            { %f17052, %f17053, %f17054, %f17055 }; 
	// end inline asm
	// begin inline asm
	mma.sync.aligned.m16n8k8.row.col.f32.tf32.tf32.f32    { %f17060, %f17061, %f17062, %f17063 },    { %r1, %r2, %r3, %r4 },    { %r5, %r6 },            { %f17060, %f17061, %f17062, %f17063 }; 
	// end inline asm
	// begin inline asm
	mma.sync.aligned.m16n8k8.row.col.f32.tf32.tf32.f32    { %f17044, %f17045, %f17046, %f17047 },    { %r1, %r2, %r3, %r4 },    { %r5, %r6 },            { %f17044, %f17045, %f17046, %f17047 }; 
	// end inline asm
	// begin inline asm
	mma.sync.aligned.m16n8k8.row.col.f32.tf32.tf32.f32    { %f17052, %f17053, %f17054, %f17055 },    { %r1, %r2, %r3, %r4 },    { %r5, %r6 },            { %f17052, %f17053, %f17054, %f17055 }; 
	// end inline asm
	// begin inline asm
	mma.sync.aligned.m16n8k8.row.col.f32.tf32.tf32.f32    { %f17060, %f17061, %f17062, %f17063 },    { %r1, %r2, %r3, %r4 },    { %r5, %r6 },            { %f17060, %f17061, %f17062, %f17063 }; 
	// end inline asm
	// begin inline asm
	mma.sync.aligned.m16n8k8.row.col.f32.tf32.tf32.f32    { %f17044, %f17045, %f17046, %f17047 },    { %r1, %r2, %r3, %r4 },    { %r5, %r6 },            { %f17044, %f17045, %f17046, %f17047 }; 
	// end inline asm
	// begin inline asm
	mma.sync.aligned.m16n8k8.row.col.f32.tf32.tf32.f32    { %f17052, %f17053, %f17054, %f17055 },    { %r1, %r2, %r3, %r4 },    { %r5, %r6 },            { %f17052, %f17053, %f17054, %f17055 }; 
	// end inline asm
	// begin inline asm
	mma.sync.aligned.m16n8k8.row.col.f32.tf32.tf32.f32    { %f17060, %f17061, %f17062, %f17063 },    { %r1, %r2, %r3, %r4 },    { %r5, %r6 },            { %f17060, %f17061, %f17062, %f17063 }; 
	// end inline asm
	// begin inline asm
	mma.sync.aligned.m16n8k8.row.col.f32.tf32.tf32.f32    { %f17044, %f17045, %f17046, %f17047 },    { %r1, %r2, %r3, %r4 },    { %r5, %r6 },            { %f17044, %f17045, %f17046, %f17047 }; 
	// end inline asm
	// begin inline asm
	mma.sync.aligned.m16n8k8.row.col.f32.tf32.tf32.f32    { %f17052, %f17053, %f17054, %f17055 },    { %r1, %r2, %r3, %r4 },    { %r5, %r6 },            { %f17052, %f17053, %f17054, %f17055 }; 
	// end inline asm
	// begin inline asm
	mma.sync.aligned.m16n8k8.row.col.f32.tf32.tf32.f32    { %f17060, %f17061, %f17062, %f17063 },    { %r1, %r2, %r3, %r4 },    { %r5, %r6 },            { %f17060, %f17061, %f17062, %f17063 }; 
	// end inline asm
	// begin inline asm
	mma.sync.aligned.m16n8k8.row.col.f32.tf32.tf32.f32    { %f17044, %f17045, %f17046, %f17047 },    { %r1, %r2, %r3, %r4 },    { %r5, %r6 },            { %f17044, %f17045, %f17046, %f17047 }; 
	// end inline asm
	// begin inline asm
	mma.sync.aligned.m16n8k8.row.col.f32.tf32.tf32.f32    { %f17052, %f17053, %f17054, %f17055 },    { %r1, %r2, %r3, %r4 },    { %r5, %r6 },            { %f17052, %f17053, %f17054, %f17055 }; 
	// end inline asm
	// begin inline asm
	mma.sync.aligned.m16n8k8.row.col.f32.tf32.tf32.f32    { %f17060, %f17061, %f17062, %f17063 },    { %r1, %r2, %r3, %r4 },    { %r5, %r6 },            { %f17060, %f17061, %f17062, %f17063 }; 
	// end inline asm
	// begin inline asm
	mma.sync.aligned.m16n8k8.row.col.f32.tf32.tf32.f32    { %f17044, %f17045, %f17046, %f17047 },    { %r1, %r2, %r3, %r4 },    { %r5, %r6 },            { %f17044, %f17045, %f17046, %f17047 }; 
	// end inline asm
	// begin inline asm
	mma.sync.aligned.m16n8k8.row.col.f32.tf32.tf32.f32    { %f17052, %f17053, %f17054, %f17055 },    { %r1, %r2, %r3, %r4 },    { %r5, %r6 },            { %f17052, %f17053, %f17054, %f17055 }; 
	// end inline asm
	// begin inline asm
	mma.sync.aligned.m16n8k8.row.col.f32.tf32.tf32.f32    { %f17060, %f17061, %f17062, %f17063 },    { %r1, %r2, %r3, %r4 },    { %r5, %r6 },            { %f17060, %f17061, %f17062, %f17063 }; 
	// end inline asm
	// begin inline asm
	mma.sync.aligned.m16n8k8.row.col.f32.tf32.tf32.f32    { %f17044, %f17045, %f17046, %f17047 },    { %r1, %r2, %r3, %r4 },    { %r5, %r6 },            { %f17044, %f17045, %f17046, %f17047 }; 
	// end inline asm
	// begin inline asm
	mma.sync.aligned.m16n8k8.row.col.f32.tf32.tf32.f32    { %f17052, %f17053, %f17054, %f17055 },    { %r1, %r2, %r3, %r4 },    { %r5, %r6 },            { %f17052, %f17053, %f17054, %f17055 }; 
	// end inline asm
	// begin inline asm
	mma.sync.aligned.m16n8k8.row.col.f32.tf32.tf32.f32    { %f17060, %f17061, %f17062, %f17063 },    { %r1, %r2, %r3, %r4 },    { %r5, %r6 },            { %f17060, %f17061, %f17062, %f17063 }; 
	// end inline asm
	// begin inline asm
	mma.sync.aligned.m16n8k8.row.col.f32.tf32.tf32.f32    { %f17044, %f17045, %f17046, %f17047 },    { %r1, %r2, %r3, %r4 },    { %r5, %r6 },            { %f17044, %f17045, %f17046, %f17047 }; 
	// end inline asm
	// begin inline asm
	mma.sync.aligned.m16n8k8.row.col.f32.tf32.tf32.f32    { %f17052, %f17053, %f17054, %f17055 },    { %r1, %r2, %r3, %r4 },    { %r5, %r6 },            { %f17052, %f17053, %f17054, %f17055 }; 
	// end inline asm
	// begin inline asm
	mma.sync.aligned.m16n8k8.row.col.f32.tf32.tf32.f32    { %f17060, %f17061, %f17062, %f17063 },    { %r1, %r2, %r3, %r4 },    { %r5, %r6 },            { %f17060, %f17061, %f17062, %f17063 }; 
	// end inline asm
	// begin inline asm
	mma.sync.aligned.m16n8k8.row.col.f32.tf32.tf32.f32    { %f17044, %f17045, %f17046, %f17047 },    { %r1, %r2, %r3, %r4 },    { %r5, %r6 },            { %f17044, %f17045, %f17046, %f17047 }; 
	// end inline asm
	// begin inline asm
	mma.sync.aligned.m16n8k8.row.col.f32.tf32.tf32.f32    { %f17052, %f17053, %f17054, %f17055 },    { %r1, %r2, %r3, %r4 },    { %r5, %r6 },            { %f17052, %f17053, %f17054, %f17055 }; 
	// end inline asm
	// begin inline asm
	mma.sync.aligned.m16n8k8.row.col.f32.tf32.tf32.f32    { %f17060, %f17061, %f17062, %f17063 },    { %r1, %r2, %r3, %r4 },    { %r5, %r6 },            { %f17060, %f17061, %f17062, %f17063 }; 
	// end inline asm
	// begin inline asm
	mma.sync.aligned.m16n8k8.row.col.f32.tf32.tf32.f32    { %f17044, %f17045, %f17046, %f17047 },    { %r1, %r2, %r3, %r4 },    { %r5, %r6 },            { %f17044, %f17045, %f17046, %f17047 }; 
	// end inline asm
	// begin inline asm
	mma.sync.aligned.m16n8k8.row.col.f32.tf32.tf32.f32    { %f17052, %f17053, %f17054, %f17055 },    { %r1, %r2, %r3, %r4 },    { %r5, %r6 },            { %f17052, %f17053, %f17054, %f17055 }; 
	// end inline asm
	// begin inline asm
	mma.sync.aligned.m16n8k8.row.col.f32.tf32.tf32.f32    { %f17060, %f17061, %f17062, %f17063 },    { %r1, %r2, %r3, %r4 },    { %r5, %r6 },            { %f17060, %f17061, %f17062, %f17063 }; 
	// end inline asm
	// begin inline asm
	mma.sync.aligned.m16n8k8.row.col.f32.tf32.tf32.f32    { %f17044, %f17045, %f17046, %f17047 },    { %r1, %r2, %r3, %r4 },    { %r5, %r6 },            { %f17044, %f17045, %f17046, %f17047 }; 
	// end inline asm
	// begin inline asm
	mma.sync.aligned.m16n8k8.row.col.f32.tf32.tf32.f32    { %f17052, %f17053, %f17054, %f17055 },    { %r1, %r2, %r3, %r4 },    { %r5, %r6 },            { %f17052, %f17053, %f17054, %f17055 }; 
	// end inline asm
	// begin inline asm
	mma.sync.aligned.m16n8k8.row.col.f32.tf32.tf32.f32    { %f17060, %f17061, %f17062, %f17063 },    { %r1, %r2, %r3, %r4 },    { %r5, %r6 },            { %f17060, %f17061, %f17062, %f17063 }; 
	// end inline asm
	// begin inline asm
	mma.sync.aligned.m16n8k8.row.col.f32.tf32.tf32.f32    { %f17044, %f17045, %f17046, %f17047 },    { %r1, %r2, %r3, %r4 },    { %r5, %r6 },            { %f17044, %f17045, %f17046, %f17047 }; 
	// end inline asm
	// begin inline asm
	mma.sync.aligned.m16n8k8.row.col.f32.tf32.tf32.f32    { %f17052, %f17053, %f17054, %f17055 },    { %r1, %r2, %r3, %r4 },    { %r5, %r6 },            { %f17052, %f17053, %f17054, %f17055 }; 
	// end inline asm
	// begin inline asm
	mma.sync.aligned.m16n8k8.row.col.f32.tf32.tf32.f32    { %f17060, %f17061, %f17062, %f17063 },    { %r1, %r2, %r3, %r4 },    { %r5, %r6 },            { %f17060, %f17061, %f17062, %f17063 }; 
	// end inline asm
	// begin inline asm
	mma.sync.aligned.m16n8k8.row.col.f32.tf32.tf32.f32    { %f17044, %f17045, %f17046, %f17047 },    { %r1, %r2, %r3, %r4 },    { %r5, %r6 },            { %f17044, %f17045, %f17046, %f17047 }; 
	// end inline asm
	// begin inline asm
	mma.sync.aligned.m16n8k8.row.col.f32.tf32.tf32.f32    { %f17052, %f17053, %f17054, %f17055 },    { %r1, %r2, %r3, %r4 },    { %r5, %r6 },            { %f17052, %f17053, %f17054, %f17055 }; 
	// end inline asm
	// begin inline asm
	mma.sync.aligned.m16n8k8.row.col.f32.tf32.tf32.f32    { %f17060, %f17061, %f17062, %f17063 },    { %r1, %r2, %r3, %r4 },    { %r5, %r6 },            { %f17060, %f17061, %f17062, %f17063 }; 
	// end inline asm
	// begin inline asm
	mma.sync.aligned.m16n8k8.row.col.f32.tf32.tf32.f32    { %f17044, %f17045, %f17046, %f17047 },    { %r1, %r2, %r3, %r4 },    { %r5, %r6 },            { %f17044, %f17045, %f17046, %f17047 }; 
	// end inline asm
	// begin inline asm
	mma.sync.aligned.m16n8k8.row.col.f32.tf32.tf32.f32    { %f17052, %f17053, %f17054, %f17055 },    { %r1, %r2, %r3, %r4 },    { %r5, %r6 },            { %f17052, %f17053, %f17054, %f17055 }; 
	// end inline asm
	// begin inline asm
	mma.sync.aligned.m16n8k8.row.col.f32.tf32.tf32.f32    { %f17060, %f17061, %f17062, %f17063 },    { %r1, %r2, %r3, %r4 },    { %r5, %r6 },            { %f17060, %f17061, %f17062, %f17063 }; 
	// end inline asm
	// begin inline asm
	mma.sync.aligned.m16n8k8.row.col.f32.tf32.tf32.f32    { %f17044, %f17045, %f17046, %f17047 },    { %r1, %r2, %r3, %r4 },    { %r5, %r6 },            { %f17044, %f17045, %f17046, %f17047 }; 
	// end inline asm
	// begin inline asm
	mma.sync.aligned.m16n8k8.row.col.f32.tf32.tf32.f32    { %f17052, %f17053, %f17054, %f17055 },    { %r1, %r2, %r3, %r4 },    { %r5, %r6 },            { %f17052, %f17053, %f17054, %f17055 }; 
	// end inline asm
	// begin inline asm
	mma.sync.aligned.m16n8k8.row.col.f32.tf32.tf32.f32    { %f17060, %f17061, %f17062, %f17063 },    { %r1, %r2, %r3, %r4 },    { %r5, %r6 },            { %f17060, %f17061, %f17062, %f17063 }; 
	// end inline asm
	// begin inline asm
	mma.sync.aligned.m16n8k8.row.col.f32.tf32.tf32.f32    { %f17044, %f17045, %f17046, %f17047 },    { %r1, %r2, %r3, %r4 },    { %r5, %r6 },            { %f17044, %f17045, %f17046, %f17047 }; 
	// end inline asm
	// begin inline asm
	mma.sync.aligned.m16n8k8.row.col.f32.tf32.tf32.f32    { %f17052, %f17053, %f17054, %f17055 },    { %r1, %r2, %r3, %r4 },    { %r5, %r6 },            { %f17052, %f17053, %f17054, %f17055 }; 
	// end inline asm
	// begin inline asm
	mma.sync.aligned.m16n8k8.row.col.f32.tf32.tf32.f32    { %f17060, %f17061, %f17062, %f17063 },    { %r1, %r2, %r3, %r4 },    { %r5, %r6 },            { %f17060, %f17061, %f17062, %f17063 }; 
	// end inline asm
	// begin inline asm
	mma.sync.aligned.m16n8k8.row.col.f32.tf32.tf32.f32    { %f17044, %f17045, %f17046, %f17047 },    { %r1, %r2, %r3, %r4 },    { %r5, %r6 },            { %f17044, %f17045, %f17046, %f17047 }; 
	// end inline asm
	// begin inline asm
	mma.sync.aligned.m16n8k8.row.col.f32.tf32.tf32.f32    { %f17052, %f17053, %f17054, %f17055 },    { %r1, %r2, %r3, %r4 },    { %r5, %r6 },            { %f17052, %f17053, %f17054, %f17055 }; 
	// end inline asm
	// begin inline asm
	mma.sync.aligned.m16n8k8.row.col.f32.tf32.tf32.f32    { %f17060, %f17061, %f17062, %f17063 },    { %r1, %r2, %r3, %r4 },    { %r5, %r6 },            { %f17060, %f17061, %f17062, %f17063 }; 
	// end inline asm
	// begin inline asm
	mma.sync.aligned.m16n8k8.row.col.f32.tf32.tf32.f32    { %f17044, %f17045, %f17046, %f17047 },    { %r1, %r2, %r3, %r4 },    { %r5, %r6 },            { %f17044, %f17045, %f17046, %f17047 }; 
	// end inline asm
	// begin inline asm
	mma.sync.aligned.m16n8k8.row.col.f32.tf32.tf32.f32    { %f17052, %f17053, %f17054, %f17055 },    { %r1, %r2, %r3, %r4 },    { %r5, %r6 },            { %f17052, %f17053, %f17054, %f17055 }; 
	// end inline asm
	// begin inline asm
	mma.sync.aligned.m16n8k8.row.col.f32.tf32.tf32.f32    { %f17060, %f17061, %f17062, %f17063 },    { %r1, %r2, %r3, %r4 },    { %r5, %r6 },            { %f17060, %f17061, %f17062, %f17063 }; 
	// end inline asm
	// begin inline asm
	mma.sync.aligned.m16n8k8.row.col.f32.tf32.tf32.f32    { %f17044, %f17045, %f17046, %f17047 },    { %r1, %r2, %r3, %r4 },    { %r5, %r6 },            { %f17044, %f17045, %f17046, %f17047 }; 
	// end inline asm
	// begin inline asm
	mma.sync.aligned.m16n8k8.row.col.f32.tf32.tf32.f32    { %f17052, %f17053, %f17054, %f17055 },    { %r1, %r2, %r3, %r4 },    { %r5, %r6 },            { %f17052, %f17053, %f17054, %f17055 }; 
	// end inline asm
	// begin inline asm
	mma.sync.aligned.m16n8k8.row.col.f32.tf32.tf32.f32    { %f17060, %f17061, %f17062, %f17063 },    { %r1, %r2, %r3, %r4 },    { %r5, %r6 },            { %f17060, %f17061, %f17062, %f17063 }; 
	// end inline asm
	// begin inline asm
	mma.sync.aligned.m16n8k8.row.col.f32.tf32.tf32.f32    { %f17044, %f17045, %f17046, %f17047 },    { %r1, %r2, %r3, %r4 },    { %r5, %r6 },            { %f17044, %f17045, %f17046, %f17047 }; 
	// end inline asm
	// begin inline asm
	mma.sync.aligned.m16n8k8.row.col.f32.tf32.tf32.f32    { %f17052, %f17053, %f17054, %f17055 },    { %r1, %r2, %r3, %r4 },    { %r5, %r6 },            { %f17052, %f17053, %f17054, %f17055 }; 
	// end inline asm
	// begin inline asm
	mma.sync.aligned.m16n8k8.row.col.f32.tf32.tf32.f32    { %f17060, %f17061, %f17062, %f17063 },    { %r1, %r2, %r3, %r4 },    { %r5, %r6 },            { %f17060, %f17061, %f17062, %f17063 }; 
	// end inline asm
	// begin inline asm
	mma.sync.aligned.m16n8k8.row.col.f32.tf32.tf32.f32    { %f17044, %f17045, %f17046, %f17047 },    { %r1, %r2, %r3, %r4 },    { %r5, %r6 },            { %f17044, %f17045, %f17046, %f17047 }; 
	// end inline asm
	// begin inline asm
	mma.sync.aligned.m16n8k8.row.col.f32.tf32.tf32.f32    { %f17052, %f17053, %f17054, %f17055 },    { %r1, %r2, %r3, %r4 },    { %r5, %r6 },            { %f17052, %f17053, %f17054, %f17055 }; 
	// end inline asm
	// begin inline asm
	mma.sync.aligned.m16n8k8.row.col.f32.tf32.tf32.f32    { %f17060, %f17061, %f17062, %f17063 },    { %r1, %r2, %r3, %r4 },    { %r5, %r6 },            { %f17060, %f17061, %f17062, %f17063 }; 
	// end inline asm
	// begin inline asm
	mma.sync.aligned.m16n8k8.row.col.f32.tf32.tf32.f32    { %f17044, %f17045, %f17046, %f17047 },    { %r1, %r2, %r3, %r4 },    { %r5, %r6 },            { %f17044, %f17045, %f17046, %f17047 }; 
	// end inline asm
	// begin inline asm
	mma.sync.aligned.m16n8k8.row.col.f32.tf32.tf32.f32    { %f17052, %f17053, %f17054, %f17055 },    { %r1, %r2, %r3, %r4 },    { %r5, %r6 },            { %f17052, %f17053, %f17054, %f17055 }; 
	// end inline asm
	// begin inline asm
	mma.sync.aligned.m16n8k8.row.col.f32.tf32.tf32.f32    { %f17060, %f17061, %f17062, %f17063 },    { %r1, %r2, %r3, %r4 },    { %r5, %r6 },            { %f17060, %f17061, %f17062, %f17063 }; 
	// end inline asm
	// begin inline asm
	mma.sync.aligned.m16n8k8.row.col.f32.tf32.tf32.f32    { %f17044, %f17045, %f17046, %f17047 },    { %r1, %r2, %r3, %r4 },    { %r5, %r6 },            { %f17044, %f17045, %f17046, %f17047 }; 
	// end inline asm
	// begin inline asm
	mma.sync.aligned.m16n8k8.row.col.f32.tf32.tf32.f32    { %f17052, %f17053, %f17054, %f17055 },    { %r1, %r2, %r3, %r4 },    { %r5, %r6 },            { %f17052, %f17053, %f17054, %f17055 }; 
	// end inline asm
	// begin inline asm
	mma.sync.aligned.m16n8k8.row.col.f32.tf32.tf32.f32    { %f17060, %f17061, %f17062, %f17063 },    { %r1, %r2, %r3, %r4 },    { %r5, %r6 },            { %f17060, %f17061, %f17062, %f17063 }; 
	// end inline asm
	// begin inline asm
	mma.sync.aligned.m16n8k8.row.col.f32.tf32.tf32.f32    { %f17044, %f17045, %f17046, %f17047 },    { %r1, %r2, %r3, %r4 },    { %r5, %r6 },            { %f17044, %f17045, %f17046, %f17047 }; 
	// end inline asm
	// begin inline asm
	mma.sync.aligned.m16n8k8.row.col.f32.tf32.tf32.f32    { %f17052, %f17053, %f17054, %f17055 },    { %r1, %r2, %r3, %r4 },    { %r5, %r6 },            { %f17052, %f17053, %f17054, %f17055 }; 
	// end inline asm
	// begin inline asm
	mma.sync.aligned.m16n8k8.row.col.f32.tf32.tf32.f32    { %f17060, %f17061, %f17062, %f17063 },    { %r1, %r2, %r3, %r4 },    { %r5, %r6 },            { %f17060, %f17061, %f17062, %f17063 }; 
	// end inline asm
	// begin inline asm
	mma.sync.aligned.m16n8k8.row.col.f32.tf32.tf32.f32    { %f17044, %f17045, %f17046, %f17047 },    { %r1, %r2, %r3, %r4 },    { %r5, %r6 },            { %f17044, %f17045, %f17046, %f17047 }; 
	// end inline asm
	// begin inline asm
	mma.sync.aligned.m16n8k8.row.col.f32.tf32.tf32.f32    { %f17052, %f17053, %f17054, %f17055 },    { %r1, %r2, %r3, %r4 },    { %r5, %r6 },            { %f17052, %f17053, %f17054, %f17055 }; 
	// end inline asm
	// begin inline asm
	mma.sync.aligned.m16n8k8.row.col.f32.tf32.tf32.f32    { %f17060, %f17061, %f17062, %f17063 },    { %r1, %r2, %r3, %r4 },    { %r5, %r6 },            { %f17060, %f17061, %f17062, %f17063 }; 
	// end inline asm
	// begin inline asm
	mma.sync.aligned.m16n8k8.row.col.f32.tf32.tf32.f32    { %f17044, %f17045, %f17046, %f17047 },    { %r1, %r2, %r3, %r4 },    { %r5, %r6 },            { %f17044, %f17045, %f17046, %f17047 }; 
	// end inline asm
	// begin inline asm
	mma.sync.aligned.m16n8k8.row.col.f32.tf32.tf32.f32    { %f17052, %f17053, %f17054, %f17055 },    { %r1, %r2, %r3, %r4 },    { %r5, %r6 },            { %f17052, %f17053, %f17054, %f17055 }; 
	// end inline asm
	// begin inline asm
	mma.sync.aligned.m16n8k8.row.col.f32.tf32.tf32.f32    { %f17060, %f17061, %f17062, %f17063 },    { %r1, %r2, %r3, %r4 },    { %r5, %r6 },            { %f17060, %f17061, %f17062, %f17063 }; 
	// end inline asm
	// begin inline asm
	mma.sync.aligned.m16n8k8.row.col.f32.tf32.tf32.f32    { %f17044, %f17045, %f17046, %f17047 },    { %r1, %r2, %r3, %r4 },    { %r5, %r6 },            { %f17044, %f17045, %f17046, %f17047 }; 
	// end inline asm
	// begin inline asm
	mma.sync.aligned.m16n8k8.row.col.f32.tf32.tf32.f32    { %f17052, %f17053, %f17054, %f17055 },    { %r1, %r2, %r3, %r4 },    { %r5, %r6 },            { %f17052, %f17053, %f17054, %f17055 }; 
	// end inline asm
	// begin inline asm
	mma.sync.aligned.m16n8k8.row.col.f32.tf32.tf32.f32    { %f17060, %f17061, %f17062, %f17063 },    { %r1, %r2, %r3, %r4 },    { %r5, %r6 },            { %f17060, %f17061, %f17062, %f17063 }; 
	// end inline asm
	// begin inline asm
	mma.sync.aligned.m16n8k8.row.col.f32.tf32.tf32.f32    { %f17044, %f17045, %f17046, %f17047 },    { %r1, %r2, %r3, %r4 },    { %r5, %r6 },            { %f17044, %f17045, %f17046, %f17047 }; 
	// end inline asm
	// begin inline asm
	mma.sync.aligned.m16n8k8.row.col.f32.tf32.tf32.f32    { %f17052, %f17053, %f17054, %f17055 },    { %r1, %r2, %r3, %r4 },    { %r5, %r6 },            { %f17052, %f17053, %f17054, %f17055 }; 
	// end inline asm
	// begin inline asm
	mma.sync.aligned.m16n8k8.row.col.f32.tf32.tf32.f32    { %f17060, %f17061, %f17062, %f17063 },    { %r1, %r2, %r3, %r4 },    { %r5, %r6 },            { %f17060, %f17061, %f17062, %f17063 }; 
	// end inline asm
	// begin inline asm
	mma.sync.aligned.m16n8k8.row.col.f32.tf32.tf32.f32    { %f17044, %f17045, %f17046, %f17047 },    { %r1, %r2, %r3, %r4 },    { %r5, %r6 },            { %f17044, %f17045, %f17046, %f17047 }; 
	// end inline asm
	// begin inline asm
	mma.sync.aligned.m16n8k8.row.col.f32.tf32.tf32.f32    { %f17052, %f17053, %f17054, %f17055 },    { %r1, %r2, %r3, %r4 },    { %r5, %r6 },            { %f17052, %f17053, %f17054, %f17055 }; 
	// end inline asm
	// begin inline asm
	mma.sync.aligned.m16n8k8.row.col.f32.tf32.tf32.f32    { %f17060, %f17061, %f17062, %f17063 },    { %r1, %r2, %r3, %r4 },    { %r5, %r6 },            { %f17060, %f17061, %f17062, %f17063 }; 
	// end inline asm
	// begin inline asm
	mma.sync.aligned.m16n8k8.row.col.f32.tf32.tf32.f32    { %f17044, %f17045, %f17046, %f17047 },    { %r1, %r2, %r3, %r4 },    { %r5, %r6 },            { %f17044, %f17045, %f17046, %f17047 }; 
	// end inline asm
	// begin inline asm
	mma.sync.aligned.m16n8k8.row.col.f32.tf32.tf32.f32    { %f17052, %f17053, %f17054, %f17055 },    { %r1, %r2, %r3, %r4 },    { %r5, %r6 },            { %f17052, %f17053, %f17054, %f17055 }; 
	// end inline asm
	// begin inline asm
	mma.sync.aligned.m16n8k8.row.col.f32.tf32.tf32.f32    { %f17060, %f17061, %f17062, %f17063 },    { %r1, %r2, %r3, %r4 },    { %r5, %r6 },            { %f17060, %f17061, %f17062, %f17063 }; 
	// end inline asm
	// begin inline asm
	mma.sync.aligned.m16n8k8.row.col.f32.tf32.tf32.f32    { %f17044, %f17045, %f17046, %f17047 },    { %r1, %r2, %r3, %r4 },    { %r5, %r6 },            { %f17044, %f17045, %f17046, %f17047 }; 
	// end inline asm
	// begin inline asm
	mma.sync.aligned.m16n8k8.row.col.f32.tf32.tf32.f32    { %f17052, %f17053, %f17054, %f17055 },    { %r1, %r2, %r3, %r4 },    { %r5, %r6 },            { %f17052, %f17053, %f17054, %f17055 }; 
	// end inline asm
	// begin inline asm
	mma.sync.aligned.m16n8k8.row.col.f32.tf32.tf32.f32    { %f17060, %f17061, %f17062, %f17063 },    { %r1, %r2, %r3, %r4 },    { %r5, %r6 },            { %f17060, %f17061, %f17062, %f17063 }; 
	// end inline asm
	// begin inline asm
	mma.sync.aligned.m16n8k8.row.col.f32.tf32.tf32.f32    { %f17044, %f17045, %f17046, %f17047 },    { %r1, %r2, %r3, %r4 },    { %r5, %r6 },            { %f17044, %f17045, %f17046, %f17047 }; 
	// end inline asm
	// begin inline asm
	mma.sync.aligned.m16n8k8.row.col.f32.tf32.tf32.f32    { %f17052, %f17053, %f17054, %f17055 },    { %r1, %r2, %r3, %r4 },    { %r5, %r6 },            { %f17052, %f17053, %f17054, %f17055 }; 
	// end inline asm
	// begin inline asm
	mma.sync.aligned.m16n8k8.row.col.f32.tf32.tf32.f32    { %f17060, %f17061, %f17062, %f17063 },    { %r1, %r2, %r3, %r4 },    { %r5, %r6 },            { %f17060, %f17061, %f17062, %f17063 }; 
	// end inline asm
	// begin inline asm
	mma.sync.aligned.m16n8k8.row.col.f32.tf32.tf32.f32    { %f17044, %f17045, %f17046, %f17047 },    { %r1, %r2, %r3, %r4 },    { %r5, %r6 },            { %f17044, %f17045, %f17046, %f17047 }; 
	// end inline asm
	// begin inline asm
	mma.sync.aligned.m16n8k8.row.col.f32.tf32.tf32.f32    { %f17052, %f17053, %f17054, %f17055 },    { %r1, %r2, %r3, %r4 },    { %r5, %r6 },            { %f17052, %f17053, %f17054, %f17055 }; 
	// end inline asm
	// begin inline asm
	mma.sync.aligned.m16n8k8.row.col.f32.tf32.tf32.f32    { %f17060, %f17061, %f17062, %f17063 },    { %r1, %r2, %r3, %r4 },    { %r5, %r6 },            { %f17060, %f17061, %f17062, %f17063 }; 
	// end inline asm
	// begin inline asm
	mma.sync.aligned.m16n8k8.row.col.f32.tf32.tf32.f32    { %f17044, %f17045, %f17046, %f17047 },    { %r1, %r2, %r3, %r4 },    { %r5, %r6 },            { %f17044, %f17045, %f17046, %f17047 }; 
	// end inline asm
	// begin inline asm
	mma.sync.aligned.m16n8k8.row.col.f32.tf32.tf32.f32    { %f17052, %f17053, %f17054, %f17055 },    { %r1, %r2, %r3, %r4 },    { %r5, %r6 },            { %f17052, %f17053, %f17054, %f17055 }; 
	// end inline asm
	// begin inline asm
	mma.sync.aligned.m16n8k8.row.col.f32.tf32.tf32.f32    { %f17060, %f17061, %f17062, %f17063 },    { %r1, %r2, %r3, %r4 },    { %r5, %r6 },            { %f17060, %f17061, %f17062, %f17063 }; 
	// end inline asm
	// begin inline asm
	mma.sync.aligned.m16n8k8.row.col.f32.tf32.tf32.f32    { %f17044, %f17045, %f17046, %f17047 },    { %r1, %r2, %r3, %r4 },    { %r5, %r6 },            { %f17044, %f17045, %f17046, %f17047 }; 
	// end inline asm
	// begin inline asm
	mma.sync.aligned.m16n8k8.row.col.f32.tf32.tf32.f32    { %f17052, %f17053, %f17054, %f17055 },    { %r1, %r2, %r3, %r4 },    { %r5, %r6 },            { %f17052, %f17053, %f17054, %f17055 }; 
	// end inline asm
	// begin inline asm
	mma.sync.aligned.m16n8k8.row.col.f32.tf32.tf32.f32    { %f17060, %f17061, %f17062, %f17063 },    { %r1, %r2, %r3, %r4 },    { %r5, %r6 },            { %f17060, %f17061, %f17062, %f17063 }; 
	// end inline asm
	// begin inline asm
	mma.sync.aligned.m16n8k8.row.col.f32.tf32.tf32.f32    { %f17044, %f17045, %f17046, %f17047 },    { %r1, %r2, %r3, %r4 },    { %r5, %r6 },            { %f17044, %f17045, %f17046, %f17047 }; 
	// end inline asm
	// begin inline asm
	mma.sync.aligned.m16n8k8.row.col.f32.tf32.tf32.f32    { %f17052, %f17053, %f17054, %f17055 },    { %r1, %r2, %r3, %r4 },    { %r5, %r6 },            { %f17052, %f17053, %f17054, %f17055 }; 
	// end inline asm
	// begin inline asm
	mma.sync.aligned.m16n8k8.row.col.f32.tf32.tf32.f32    { %f17060, %f17061, %f17062, %f17063 },    { %r1, %r2, %r3, %r4 },    { %r5, %r6 },            { %f17060, %f17061, %f17062, %f17063 }; 
	// end inline asm
	// begin inline asm
	mma.sync.aligned.m16n8k8.row.col.f32.tf32.tf32.f32    { %f17044, %f17045, %f17046, %f17047 },    { %r1, %r2, %r3, %r4 },    { %r5, %r6 },            { %f17044, %f17045, %f17046, %f17047 }; 
	// end inline asm
	// begin inline asm
	mma.sync.aligned.m16n8k8.row.col.f32.tf32.tf32.f32    { %f17052, %f17053, %f17054, %f17055 },    { %r1, %r2, %r3, %r4 },    { %r5, %r6 },            { %f17052, %f17053, %f17054, %f17055 }; 
	// end inline asm
	// begin inline asm
	mma.sync.aligned.m16n8k8.row.col.f32.tf32.tf32.f32    { %f17060, %f17061, %f17062, %f17063 },    { %r1, %r2, %r3, %r4 },    { %r5, %r6 },            { %f17060, %f17061, %f17062, %f17063 }; 
	// end inline asm
	// begin inline asm
	mma.sync.aligned.m16n8k8.row.col.f32.tf32.tf32.f32    { %f17044, %f17045, %f17046, %f17047 },    { %r1, %r2, %r3, %r4 },    { %r5, %r6 },            { %f17044, %f17045, %f17046, %f17047 }; 
	// end inline asm
	// begin inline asm
	mma.sync.aligned.m16n8k8.row.col.f32.tf32.tf32.f32    { %f17052, %f17053, %f17054, %f17055 },    { %r1, %r2, %r3, %r4 },    { %r5, %r6 },            { %f17052, %f17053, %f17054, %f17055 }; 
	// end inline asm
	// begin inline asm
	mma.sync.aligned.m16n8k8.row.col.f32.tf32.tf32.f32    { %f17060, %f17061, %f17062, %f17063 },    { %r1, %r2, %r3, %r4 },    { %r5, %r6 },            { %f17060, %f17061, %f17062, %f17063 }; 
	// end inline asm
	// begin inline asm
	mma.sync.aligned.m16n8k8.row.col.f32.tf32.tf32.f32    { %f17044, %f17045, %f17046, %f17047 },    { %r1, %r2, %r3, %r4 },    { %r5, %r6 },            { %f17044, %f17045, %f17046, %f17047 }; 
	// end inline asm
	// begin inline asm
	mma.sync.aligned.m16n8k8.row.col.f32.tf32.tf32.f32    { %f17052, %f17053, %f17054, %f17055 },    { %r1, %r2, %r3, %r4 },    { %r5, %r6 },            { %f17052, %f17053, %f17054, %f17055 }; 
	// end inline asm
	// begin inline asm
	mma.sync.aligned.m16n8k8.row.col.f32.tf32.tf32.f32    { %f17060, %f17061, %f17062, %f17063 },    { %r1, %r2, %r3, %r4 },    { %r5, %r6 },            { %f17060, %f17061, %f17062, %f17063 }; 
	// end inline asm
	// begin inline asm
	mma.sync.aligned.m16n8k8.row.col.f32.tf32.tf32.f32    { %f17044, %f17045, %f17046, %f17047 },    { %r1, %r2, %r3, %r4 },    { %r5, %r6 },            { %f17044, %f17045, %f17046, %f17047 }; 
	// end inline asm
	// begin inline asm
	mma.sync.aligned.m16n8k8.row.col.f32.tf32.tf32.f32    { %f17052, %f17053, %f17054, %f17055 },    { %r1, %r2, %r3, %r4 },    { %r5, %r6 },            { %f17052, %f17053, %f17054, %f17055 }; 
	// end inline asm
	// begin inline asm
	mma.sync.aligned.m16n8k8.row.col.f32.tf32.tf32.f32    { %f17060, %f17061, %f17062, %f17063 },    { %r1, %r2, %r3, %r4 },    { %r5, %r6 },            { %f17060, %f17061, %f17062, %f17063 }; 
	// end inline asm
	// begin inline asm
	mma.sync.aligned.m16n8k8.row.col.f32.tf32.tf32.f32    { %f17044, %f17045, %f17046, %f17047 },    { %r1, %r2, %r3, %r4 },    { %r5, %r6 },            { %f17044, %f17045, %f17046, %f17047 }; 
	// end inline asm
	// begin inline asm
	mma.sync.aligned.m16n8k8.row.col.f32.tf32.tf32.f32    { %f17052, %f17053, %f17054, %f17055 },    { %r1, %r2, %r3, %r4 },    { %r5, %r6 },            { %f17052, %f17053, %f17054, %f17055 }; 
	// end inline asm
	// begin inline asm
	mma.sync.aligned.m16n8k8.row.col.f32.tf32.tf32.f32    { %f17060, %f17061, %f17062, %f17063 },    { %r1, %r2, %r3, %r4 },    { %r5, %r6 },            { %f17060, %f17061, %f17062, %f17063 }; 
	// end inline asm
	// begin inline asm
	mma.sync.aligned.m16n8k8.row.col.f32.tf32.tf32.f32    { %f17044, %f17045, %f17046, %f17047 },    { %r1, %r2, %r3, %r4 },    { %r5, %r6 },            { %f17044, %f17045, %f17046, %f17047 }; 
	// end inline asm
	// begin inline asm
	mma.sync.aligned.m16n8k8.row.col.f32.tf32.tf32.f32    { %f17052, %f17053, %f17054, %f17055 },    { %r1, %r2, %r3, %r4 },    { %r5, %r6 },            { %f17052, %f17053, %f17054, %f17055 }; 
	// end inline asm
	// begin inline asm
	mma.sync.aligned.m16n8k8.row.col.f32.tf32.tf32.f32    { %f17060, %f17061, %f17062, %f17063 },    { %r1, %r2, %r3, %r4 },    { %r5, %r6 },            { %f17060, %f17061, %f17062, %f17063 }; 
	// end inline asm
	// begin inline asm
	mma.sync.aligned.m16n8k8.row.col.f32.tf32.tf32.f32    { %f17044, %f17045, %f17046, %f17047 },    { %r1, %r2, %r3, %r4 },    { %r5, %r6 },            { %f17044, %f17045, %f17046, %f17047 }; 
	// end inline asm
	// begin inline asm
	mma.sync.aligned.m16n8k8.row.col.f32.tf32.tf32.f32    { %f17052, %f17053, %f17054, %f17055 },    { %r1, %r2, %r3, %r4 },    { %r5, %r6 },            { %f17052, %f17053, %f17054, %f17055 }; 
	// end inline asm
	// begin inline asm
	mma.sync.aligned.m16n8k8.row.col.f32.tf32.tf32.f32    { %f17060, %f17061, %f17062, %f17063 },    { %r1, %r2, %r3, %r4 },    { %r5, %r6 },            { %f17060, %f17061, %f17062, %f17063 }; 
	// end inline asm
	// begin inline asm
	mma.sync.aligned.m16n8k8.row.col.f32.tf32.tf32.f32    { %f17044, %f17045, %f17046, %f17047 },    { %r1, %r2, %r3, %r4 },    { %r5, %r6 },            { %f17044, %f17045, %f17046, %f17047 }; 
	// end inline asm
	// begin inline asm
	mma.sync.aligned.m16n8k8.row.col.f32.tf32.tf32.f32    { %f17052, %f17053, %f17054, %f17055 },    { %r1, %r2, %r3, %r4 },    { %r5, %r6 },            { %f17052, %f17053, %f17054, %f17055 }; 
	// end inline asm
	// begin inline asm
	mma.sync.aligned.m16n8k8.row.col.f32.tf32.tf32.f32    { %f17060, %f17061, %f17062, %f17063 },    { %r1, %r2, %r3, %r4 },    { %r5, %r6 },            { %f17060, %f17061, %f17062, %f17063 }; 
	// end inline asm
	// begin inline asm
	mma.sync.aligned.m16n8k8.row.col.f32.tf32.tf32.f32    { %f17044, %f17045, %f17046, %f17047 },    { %r1, %r2, %r3, %r4 },    { %r5, %r6 },            { %f17044, %f17045, %f17046, %f17047 }; 
	// end inline asm
	// begin inline asm
	mma.sync.aligned.m16n8k8.row.col.f32.tf32.tf32.f32    { %f17052, %f17053, %f17054, %f17055 },    { %r1, %r2, %r3, %r4 },    { %r5, %r6 },            { %f17052, %f17053, %f17054, %f17055 }; 
	// end inline asm
	// begin inline asm
	mma.sync.aligned.m16n8k8.row.col.f32.tf32.tf32.f32    { %f17060, %f17061, %f17062, %f17063 },    { %r1, %r2, %r3, %r4 },    { %r5, %r6 },            { %f17060, %f17061, %f17062, %f17063 }; 
	// end inline asm
	// begin inline asm
	mma.sync.aligned.m16n8k8.row.col.f32.tf32.tf32.f32    { %f17044, %f17045, %f17046, %f17047 },    { %r1, %r2, %r3, %r4 },    { %r5, %r6 },            { %f17044, %f17045, %f17046, %f17047 }; 
	// end inline asm
	// begin inline asm
	mma.sync.aligned.m16n8k8.row.col.f32.tf32.tf32.f32    { %f17052, %f17053, %f17054, %f17055 },    { %r1, %r2, %r3, %r4 },    { %r5, %r6 },            { %f17052, %f17053, %f17054, %f17055 }; 
	// end inline asm
	// begin inline asm
	mma.sync.aligned.m16n8k8.row.col.f32.tf32.tf32.f32    { %f17060, %f17061, %f17062, %f17063 },    { %r1, %r2, %r3, %r4 },    { %r5, %r6 },            { %f17060, %f17061, %f17062, %f17063 }; 
	// end inline asm
	// begin inline asm
	mma.sync.aligned.m16n8k8.row.col.f32.tf32.tf32.f32    { %f17044, %f17045, %f17046, %f17047 },    { %r1, %r2, %r3, %r4 },    { %r5, %r6 },            { %f17044, %f17045, %f17046, %f17047 }; 
	// end inline asm
	// begin inline asm
	mma.sync.aligned.m16n8k8.row.col.f32.tf32.tf32.f32    { %f17052, %f17053, %f17054, %f17055 },    { %r1, %r2, %r3, %r4 },    { %r5, %r6 },            { %f17052, %f17053, %f17054, %f17055 }; 
	// end inline asm
	// begin inline asm
	mma.sync.aligned.m16n8k8.row.col.f32.tf32.tf32.f32    { %f17060, %f17061, %f17062, %f17063 },    { %r1, %r2, %r3, %r4 },    { %r5, %r6 },            { %f17060, %f17061, %f17062, %f17063 }; 
	// end inline asm
	// begin inline asm
	mma.sync.aligned.m16n8k8.row.col.f32.tf32.tf32.f32    { %f17044, %f17045, %f17046, %f17047 },    { %r1, %r2, %r3, %r4 },    { %r5, %r6 },            { %f17044, %f17045, %f17046, %f17047 }; 
	// end inline asm
	// begin inline asm
	mma.sync.aligned.m16n8k8.row.col.f32.tf32.tf32.f32    { %f17052, %f17053, %f17054, %f17055 },    { %r1, %r2, %r3, %r4 },    { %r5, %r6 },            { %f17052, %f17053, %f17054, %f17055 }; 
	// end inline asm
	// begin inline asm
	mma.sync.aligned.m16n8k8.row.col.f32.tf32.tf32.f32    { %f17060, %f17061, %f17062, %f17063 },    { %r1, %r2, %r3, %r4 },    { %r5, %r6 },            { %f17060, %f17061, %f17062, %f17063 }; 
	// end inline asm
	// begin inline asm
	mma.sync.aligned.m16n8k8.row.col.f32.tf32.tf32.f32    { %f17044, %f17045, %f17046, %f17047 },    { %r1, %r2, %r3, %r4 },    { %r5, %r6 },            { %f17044, %f17045, %f17046, %f17047 }; 
	// end inline asm
	// begin inline asm
	mma.sync.aligned.m16n8k8.row.col.f32.tf32.tf32.f32    { %f17052, %f17053, %f17054, %f17055 },    { %r1, %r2, %r3, %r4 },    { %r5, %r6 },            { %f17052, %f17053, %f17054, %f17055 }; 
	// end inline asm
	// begin inline asm
	mma.sync.aligned.m16n8k8.row.col.f32.tf32.tf32.f32    { %f17060, %f17061, %f17062, %f17063 },    { %r1, %r2, %r3, %r4 },    { %r5, %r6 },            { %f17060, %f17061, %f17062, %f17063 }; 
	// end inline asm
	// begin inline asm
	mma.sync.aligned.m16n8k8.row.col.f32.tf32.tf32.f32    { %f17044, %f17045, %f17046, %f17047 },    { %r1, %r2, %r3, %r4 },    { %r5, %r6 },            { %f17044, %f17045, %f17046, %f17047 }; 
	// end inline asm
	// begin inline asm
	mma.sync.aligned.m16n8k8.row.col.f32.tf32.tf32.f32    { %f17052, %f17053, %f17054, %f17055 },    { %r1, %r2, %r3, %r4 },    { %r5, %r6 },            { %f17052, %f17053, %f17054, %f17055 }; 
	// end inline asm
	// begin inline asm
	mma.sync.aligned.m16n8k8.row.col.f32.tf32.tf32.f32    { %f17060, %f17061, %f17062, %f17063 },    { %r1, %r2, %r3, %r4 },    { %r5, %r6 },            { %f17060, %f17061, %f17062, %f17063 }; 
	// end inline asm
	// begin inline asm
	mma.sync.aligned.m16n8k8.row.col.f32.tf32.tf32.f32    { %f17044, %f17045, %f17046, %f17047 },    { %r1, %r2, %r3, %r4 },    { %r5, %r6 },            { %f17044, %f17045, %f17046, %f17047 }; 
	// end inline asm
	// begin inline asm
	mma.sync.aligned.m16n8k8.row.col.f32.tf32.tf32.f32    { %f17052, %f17053, %f17054, %f17055 },    { %r1, %r2, %r3, %r4 },    { %r5, %r6 },            { %f17052, %f17053, %f17054, %f17055 }; 
	// end inline asm
	// begin inline asm
	mma.sync.aligned.m16n8k8.row.col.f32.tf32.tf32.f32    { %f17060, %f17061, %f17062, %f17063 },    { %r1, %r2, %r3, %r4 },    { %r5, %r6 },            { %f17060, %f17061, %f17062, %f17063 }; 
	// end inline asm
	// begin inline asm
	mma.sync.aligned.m16n8k8.row.col.f32.tf32.tf32.f32    { %f17044, %f17045, %f17046, %f17047 },    { %r1, %r2, %r3, %r4 },    { %r5, %r6 },            { %f17044, %f17045, %f17046, %f17047 }; 
	// end inline asm
	// begin inline asm
	mma.sync.aligned.m16n8k8.row.col.f32.tf32.tf32.f32    { %f17052, %f17053, %f17054, %f17055 },    { %r1, %r2, %r3, %r4 },    { %r5, %r6 },            { %f17052, %f17053, %f17054, %f17055 }; 
	// end inline asm
	// begin inline asm
	mma.sync.aligned.m16n8k8.row.col.f32.tf32.tf32.f32    { %f17060, %f17061, %f17062, %f17063 },    { %r1, %r2, %r3, %r4 },    { %r5, %r6 },            { %f17060, %f17061, %f17062, %f17063 }; 
	// end inline asm
	// begin inline asm
	mma.sync.aligned.m16n8k8.row.col.f32.tf32.tf32.f32    { %f17044, %f17045, %f17046, %f17047 },    { %r1, %r2, %r3, %r4 },    { %r5, %r6 },            { %f17044, %f17045, %f17046, %f17047 }; 
	// end inline asm
	// begin inline asm
	mma.sync.aligned.m16n8k8.row.col.f32.tf32.tf32.f32    { %f17052, %f17053, %f17054, %f17055 },    { %r1, %r2, %r3, %r4 },    { %r5, %r6 },            { %f17052, %f17053, %f17054, %f17055 }; 
	// end inline asm
	// begin inline asm
	mma.sync.aligned.m16n8k8.row.col.f32.tf32.tf32.f32    { %f17060, %f17061, %f17062, %f17063 },    { %r1, %r2, %r3, %r4 },    { %r5, %r6 },            { %f17060, %f17061, %f17062, %f17063 }; 
	// end inline asm
	// begin inline asm
	mma.sync.aligned.m16n8k8.row.col.f32.tf32.tf32.f32    { %f17044, %f17045, %f17046, %f17047 },    { %r1, %r2, %r3, %r4 },    { %r5, %r6 },            { %f17044, %f17045, %f17046, %f17047 }; 
	// end inline asm
	// begin inline asm
	mma.sync.aligned.m16n8k8.row.col.f32.tf32.tf32.f32    { %f17052, %f17053, %f17054, %f17055 },    { %r1, %r2, %r3, %r4 },    { %r5, %r6 },            { %f17052, %f17053, %f17054, %f17055 }; 
	// end inline asm
	// begin inline asm
	mma.sync.aligned.m16n8k8.row.col.f32.tf32.tf32.f32    { %f17060, %f17061, %f17062, %f17063 },    { %r1, %r2, %r3, %r4 },    { %r5, %r6 },            { %f17060, %f17061, %f17062, %f17063 }; 
	// end inline asm
	// begin inline asm
	mma.sync.aligned.m16n8k8.row.col.f32.tf32.tf32.f32    { %f17044, %f17045, %f17046, %f17047 },    { %r1, %r2, %r3, %r4 },    { %r5, %r6 },            { %f17044, %f17045, %f17046, %f17047 }; 
	// end inline asm
	// begin inline asm
	mma.sync.aligned.m16n8k8.row.col.f32.tf32.tf32.f32    { %f17052, %f17053, %f17054, %f17055 },    { %r1, %r2, %r3, %r4 },    { %r5, %r6 },            { %f17052, %f17053, %f17054, %f17055 }; 
	// end inline asm
	// begin inline asm
	mma.sync.aligned.m16n8k8.row.col.f32.tf32.tf32.f32    { %f17060, %f17061, %f17062, %f17063 },    { %r1, %r2, %r3, %r4 },    { %r5, %r6 },            { %f17060, %f17061, %f17062, %f17063 }; 
	// end inline asm
	// begin inline asm
	mma.sync.aligned.m16n8k8.row.col.f32.tf32.tf32.f32    { %f17044, %f17045, %f17046, %f17047 },    { %r1, %r2, %r3, %r4 },    { %r5, %r6 },            { %f17044, %f17045, %f17046, %f17047 }; 
	// end inline asm
	// begin inline asm
	mma.sync.aligned.m16n8k8.row.col.f32.tf32.tf32.f32    { %f17052, %f17053, %f17054, %f17055 },    { %r1, %r2, %r3, %r4 },    { %r5, %r6 },            { %f17052, %f17053, %f17054, %f17055 }; 
	// end inline asm
	// begin inline asm
	mma.sync.aligned.m16n8k8.row.col.f32.tf32.tf32.f32    { %f17060, %f17061, %f17062, %f17063 },    { %r1, %r2, %r3, %r4 },    { %r5, %r6 },            { %f17060, %f17061, %f17062, %f17063 }; 
	// end inline asm
	// begin inline asm
	mma.sync.aligned.m16n8k8.row.col.f32.tf32.tf32.f32    { %f17044, %f17045, %f17046, %f17047 },    { %r1, %r2, %r3, %r4 },    { %r5, %r6 },            { %f17044, %f17045, %f17046, %f17047 }; 
	// end inline asm
	// begin inline asm
	mma.sync.aligned.m16n8k8.row.col.f32.tf32.tf32.f32    { %f17052, %f17053, %f17054, %f17055 },    { %r1, %r2, %r3, %r4 },    { %r5, %r6 },            { %f17052, %f17053, %f17054, %f17055 }; 
	// end inline asm
	// begin inline asm
	mma.sync.aligned.m16n8k8.row.col.f32.tf32.tf32.f32    { %f17060, %f17061, %f17062, %f17063 },    { %r1, %r2, %r3, %r4 },    { %r5, %r6 },            { %f17060, %f17061, %f17062, %f17063 }; 
	// end inline asm
	// begin inline asm
	mma.sync.aligned.m16n8k8.row.col.f32.tf32.tf32.f32    { %f17044, %f17045, %f17046, %f17047 },    { %r1, %r2, %r3, %r4 },    { %r5, %r6 },            { %f17044, %f17045, %f17046, %f17047 }; 
	// end inline asm
	// begin inline asm
	mma.sync.aligned.m16n8k8.row.col.f32.tf32.tf32.f32    { %f17052, %f17053, %f17054, %f17055 },    { %r1, %r2, %r3, %r4 },    { %r5, %r6 },            { %f17052, %f17053, %f17054, %f17055 }; 
	// end inline asm
	// begin inline asm
	mma.sync.aligned.m16n8k8.row.col.f32.tf32.tf32.f32    { %f17060, %f17061, %f17062, %f17063 },    { %r1, %r2, %r3, %r4 },    { %r5, %r6 },            { %f17060, %f17061, %f17062, %f17063 }; 
	// end inline asm
	// begin inline asm
	mma.sync.aligned.m16n8k8.row.col.f32.tf32.tf32.f32    { %f17044, %f17045, %f17046, %f17047 },    { %r1, %r2, %r3, %r4 },    { %r5, %r6 },            { %f17044, %f17045, %f17046, %f17047 }; 
	// end inline asm
	// begin inline asm
	mma.sync.aligned.m16n8k8.row.col.f32.tf32.tf32.f32    { %f17052, %f17053, %f17054, %f17055 },    { %r1, %r2, %r3, %r4 },    { %r5, %r6 },            { %f17052, %f17053, %f17054, %f17055 }; 
	// end inline asm
	// begin inline asm
	mma.sync.aligned.m16n8k8.row.col.f32.tf32.tf32.f32    { %f17060, %f17061, %f17062, %f17063 },    { %r1, %r2, %r3, %r4 },    { %r5, %r6 },            { %f17060, %f17061, %f17062, %f17063 }; 
	// end inline asm
	// begin inline asm
	mma.sync.aligned.m16n8k8.row.col.f32.tf32.tf32.f32    { %f17044, %f17045, %f17046, %f17047 },    { %r1, %r2, %r3, %r4 },    { %r5, %r6 },            { %f17044, %f17045, %f17046, %f17047 }; 
	// end inline asm
	// begin inline asm
	mma.sync.aligned.m16n8k8.row.col.f32.tf32.tf32.f32    { %f17052, %f17053, %f17054, %f17055 },    { %r1, %r2, %r3, %r4 },    { %r5, %r6 },            { %f17052, %f17053, %f17054, %f17055 }; 
	// end inline asm
	// begin inline asm
	mma.sync.aligned.m16n8k8.row.col.f32.tf32.tf32.f32    { %f17060, %f17061, %f17062, %f17063 },    { %r1, %r2, %r3, %r4 },    { %r5, %r6 },            { %f17060, %f17061, %f17062, %f17063 }; 
	// end inline asm
	// begin inline asm
	mma.sync.aligned.m16n8k8.row.col.f32.tf32.tf32.f32    { %f17044, %f17045, %f17046, %f17047 },    { %r1, %r2, %r3, %r4 },    { %r5, %r6 },            { %f17044, %f17045, %f17046, %f17047 }; 
	// end inline asm
	// begin inline asm
	mma.sync.aligned.m16n8k8.row.col.f32.tf32.tf32.f32    { %f17052, %f17053, %f17054, %f17055 },    { %r1, %r2, %r3, %r4 },    { %r5, %r6 },            { %f17052, %f17053, %f17054, %f17055 }; 
	// end inline asm
	// begin inline asm
	mma.sync.aligned.m16n8k8.row.col.f32.tf32.tf32.f32    { %f17060, %f17061, %f17062, %f17063 },    { %r1, %r2, %r3, %r4 },    { %r5, %r6 },            { %f17060, %f17061, %f17062, %f17063 }; 
	// end inline asm
	// begin inline asm
	mma.sync.aligned.m16n8k8.row.col.f32.tf32.tf32.f32    { %f17044, %f17045, %f17046, %f17047 },    { %r1, %r2, %r3, %r4 },    { %r5, %r6 },            { %f17044, %f17045, %f17046, %f17047 }; 
	// end inline asm
	// begin inline asm
	mma.sync.aligned.m16n8k8.row.col.f32.tf32.tf32.f32    { %f17052, %f17053, %f17054, %f17055 },    { %r1, %r2, %r3, %r4 },    { %r5, %r6 },            { %f17052, %f17053, %f17054, %f17055 }; 
	// end inline asm
	// begin inline asm
	mma.sync.aligned.m16n8k8.row.col.f32.tf32.tf32.f32    { %f17060, %f17061, %f17062, %f17063 },    { %r1, %r2, %r3, %r4 },    { %r5, %r6 },            { %f17060, %f17061, %f17062, %f17063 }; 
	// end inline asm
	// begin inline asm
	mma.sync.aligned.m16n8k8.row.col.f32.tf32.tf32.f32    { %f17044, %f17045, %f17046, %f17047 },    { %r1, %r2, %r3, %r4 },    { %r5, %r6 },            { %f17044, %f17045, %f17046, %f17047 }; 
	// end inline asm
	// begin inline asm
	mma.sync.aligned.m16n8k8.row.col.f32.tf32.tf32.f32    { %f17052, %f17053, %f17054, %f17055 },    { %r1, %r2, %r3, %r4 },    { %r5, %r6 },            { %f17052, %f17053, %f17054, %f17055 }; 
	// end inline asm
	// begin inline asm
	mma.sync.aligned.m16n8k8.row.col.f32.tf32.tf32.f32    { %f17060, %f17061, %f17062, %f17063 },    { %r1, %r2, %r3, %r4 },    { %r5, %r6 },            { %f17060, %f17061, %f17062, %f17063 }; 
	// end inline asm
	// begin inline asm
	mma.sync.aligned.m16n8k8.row.col.f32.tf32.tf32.f32    { %f17044, %f17045, %f17046, %f17047 },    { %r1, %r2, %r3, %r4 },    { %r5, %r6 },            { %f17044, %f17045, %f17046, %f17047 }; 
	// end inline asm
	// begin inline asm
	mma.sync.aligned.m16n8k8.row.col.f32.tf32.tf32.f32    { %f17052, %f17053, %f17054, %f17055 },    { %r1, %r2, %r3, %r4 },    { %r5, %r6 },            { %f17052, %f17053, %f17054, %f17055 }; 
	// end inline asm
	// begin inline asm
	mma.sync.aligned.m16n8k8.row.col.f32.tf32.tf32.f32    { %f17060, %f17061, %f17062, %f17063 },    { %r1, %r2, %r3, %r4 },    { %r5, %r6 },            { %f17060, %f17061, %f17062, %f17063 }; 
	// end inline asm
	// begin inline asm
	mma.sync.aligned.m16n8k8.row.col.f32.tf32.tf32.f32    { %f17044, %f17045, %f17046, %f17047 },    { %r1, %r2, %r3, %r4 },    { %r5, %r6 },            { %f17044, %f17045, %f17046, %f17047 }; 
	// end inline asm
	// begin inline asm
	mma.sync.aligned.m16n8k8.row.col.f32.tf32.tf32.f32    { %f17052, %f17053, %f17054, %f17055 },    { %r1, %r2, %r3, %r4 },    { %r5, %r6 },            { %f17052, %f17053, %f17054, %f17055 }; 
	// end inline asm
	// begin inline asm
	mma.sync.aligned.m16n8k8.row.col.f32.tf32.tf32.f32    { %f17060, %f17061, %f17062, %f17063 },    { %r1, %r2, %r3, %r4 },    { %r5, %r6 },            { %f17060, %f17061, %f17062, %f17063 }; 
	// end inline asm
	// begin inline asm
	mma.sync.aligned.m16n8k8.row.col.f32.tf32.tf32.f32    { %f17044, %f17045, %f17046, %f17047 },    { %r1, %r2, %r3, %r4 },    { %r5, %r6 },            { %f17044, %f17045, %f17046, %f17047 }; 
	// end inline asm
	// begin inline asm
	mma.sync.aligned.m16n8k8.row.col.f32.tf32.tf32.f32    { %f17052, %f17053, %f17054, %f17055 },    { %r1, %r2, %r3, %r4 },    { %r5, %r6 },            { %f17052, %f17053, %f17054, %f17055 }; 
	// end inline asm
	// begin inline asm
	mma.sync.aligned.m16n8k8.row.col.f32.tf32.tf32.f32    { %f17060, %f17061, %f17062, %f17063 },    { %r1, %r2, %r3, %r4 },    { %r5, %r6 },            { %f17060, %f17061, %f17062, %f17063 }; 
	// end inline asm
	// begin inline asm
	mma.sync.aligned.m16n8k8.row.col.f32.tf32.tf32.f32    { %f17044, %f17045, %f17046, %f17047 },    { %r1, %r2, %r3, %r4 },    { %r5, %r6 },            { %f17044, %f17045, %f17046, %f17047 }; 
	// end inline asm
	// begin inline asm
	mma.sync.aligned.m16n8k8.row.col.f32.tf32.tf32.f32    { %f17052, %f17053, %f17054, %f17055 },    { %r1, %r2, %r3, %r4 },    { %r5, %r6 },            { %f17052, %f17053, %f17054, %f17055 }; 
	// end inline asm
	// begin inline asm
	mma.sync.aligned.m16n8k8.row.col.f32.tf32.tf32.f32    { %f17060, %f17061, %f17062, %f17063 },    { %r1, %r2, %r3, %r4 },    { %r5, %r6 },            { %f17060, %f17061, %f17062, %f17063 }; 
	// end inline asm
	// begin inline asm
	mma.sync.aligned.m16n8k8.row.col.f32.tf32.tf32.f32    { %f17044, %f17045, %f17046, %f17047 },    { %r1, %r2, %r3, %r4 },    { %r5, %r6 },            { %f17044, %f17045, %f17046, %f17047 }; 
	// end inline asm
	// begin inline asm
	mma.sync.aligned.m16n8k8.row.col.f32.tf32.tf32.f32    { %f17052, %f17053, %f17054, %f17055 },    { %r1, %r2, %r3, %r4 },    { %r5, %r6 },            { %f17052, %f17053, %f17054, %f17055 }; 
	// end inline asm
	// begin inline asm
	mma.sync.aligned.m16n8k8.row.col.f32.tf32.tf32.f32    { %f17060, %f17061, %f17062, %f17063 },    { %r1, %r2, %r3, %r4 },    { %r5, %r6 },            { %f17060, %f17061, %f17062, %f17063 }; 
	// end inline asm
	// begin inline asm
	mma.sync.aligned.m16n8k8.row.col.f32.tf32.tf32.f32    { %f17044, %f17045, %f17046, %f17047 },    { %r1, %r2, %r3, %r4 },    { %r5, %r6 },            { %f17044, %f17045, %f17046, %f17047 }; 
	// end inline asm
	// begin inline asm
	mma.sync.aligned.m16n8k8.row.col.f32.tf32.tf32.f32    { %f17052, %f17053, %f17054, %f17055 },    { %r1, %r2, %r3, %r4 },    { %r5, %r6 },            { %f17052, %f17053, %f17054, %f17055 }; 
	// end inline asm
	// begin inline asm
	mma.sync.aligned.m16n8k8.row.col.f32.tf32.tf32.f32    { %f17060, %f17061, %f17062, %f17063 },    { %r1, %r2, %r3, %r4 },    { %r5, %r6 },            { %f17060, %f17061, %f17062, %f17063 }; 
	// end inline asm
	// begin inline asm
	mma.sync.aligned.m16n8k8.row.col.f32.tf32.tf32.f32    { %f17044, %f17045, %f17046, %f17047 },    { %r1, %r2, %r3, %r4 },    { %r5, %r6 },            { %f17044, %f17045, %f17046, %f17047 }; 
	// end inline asm
	// begin inline asm
	mma.sync.aligned.m16n8k8.row.col.f32.tf32.tf32.f32    { %f17052, %f17053, %f17054, %f17055 },    { %r1, %r2, %r3, %r4 },    { %r5, %r6 },            { %f17052, %f17053, %f17054, %f17055 }; 
	// end inline asm
	// begin inline asm
	mma.sync.aligned.m16n8k8.row.col.f32.tf32.tf32.f32    { %f17060, %f17061, %f17062, %f17063 },    { %r1, %r2, %r3, %r4 },    { %r5, %r6 },            { %f17060, %f17061, %f17062, %f17063 }; 
	// end inline asm
	// begin inline asm
	mma.sync.aligned.m16n8k8.row.col.f32.tf32.tf32.f32    { %f17044, %f17045, %f17046, %f17047 },    { %r1, %r2, %r3, %r4 },    { %r5, %r6 },            { %f17044, %f17045, %f17046, %f17047 }; 
	// end inline asm
	// begin inline asm
	mma.sync.aligned.m16n8k8.row.col.f32.tf32.tf32.f32    { %f17052, %f17053, %f17054, %f17055 },    { %r1, %r2, %r3, %r4 },    { %r5, %r6 },            { %f17052, %f17053, %f17054, %f17055 }; 
	// end inline asm
	// begin inline asm
	mma.sync.aligned.m16n8k8.row.col.f32.tf32.tf32.f32    { %f17060, %f17061, %f17062, %f17063 },    { %r1, %r2, %r3, %r4 },    { %r5, %r6 },            { %f17060, %f17061, %f17062, %f17063 }; 
	// end inline asm
	// begin inline asm
	mma.sync.aligned.m16n8k8.row.col.f32.tf32.tf32.f32    { %f17044, %f17045, %f17046, %f17047 },    { %r1, %r2, %r3, %r4 },    { %r5, %r6 },            { %f17044, %f17045, %f17046, %f17047 }; 
	// end inline asm
	// begin inline asm
	mma.sync.aligned.m16n8k8.row.col.f32.tf32.tf32.f32    { %f17052, %f17053, %f17054, %f17055 },    { %r1, %r2, %r3, %r4 },    { %r5, %r6 },            { %f17052, %f17053, %f17054, %f17055 }; 
	// end inline asm
	// begin inline asm
	mma.sync.aligned.m16n8k8.row.col.f32.tf32.tf32.f32    { %f17060, %f17061, %f17062, %f17063 },    { %r1, %r2, %r3, %r4 },    { %r5, %r6 },            { %f17060, %f17061, %f17062, %f17063 }; 
	// end inline asm
	// begin inline asm
	mma.sync.aligned.m16n8k8.row.col.f32.tf32.tf32.f32    { %f17044, %f17045, %f17046, %f17047 },    { %r1, %r2, %r3, %r4 },    { %r5, %r6 },            { %f17044, %f17045, %f17046, %f17047 }; 
	// end inline asm
	// begin inline asm
	mma.sync.aligned.m16n8k8.row.col.f32.tf32.tf32.f32    { %f17052, %f17053, %f17054, %f17055 },    { %r1, %r2, %r3, %r4 },    { %r5, %r6 },            { %f17052, %f17053, %f17054, %f17055 }; 
	// end inline asm
	// begin inline asm
	mma.sync.aligned.m16n8k8.row.col.f32.tf32.tf32.f32    { %f17060, %f17061, %f17062, %f17063 },    { %r1, %r2, %r3, %r4 },    { %r5, %r6 },            { %f17060, %f17061, %f17062, %f17063 }; 
	// end inline asm
	// begin inline asm
	mma.sync.aligned.m16n8k8.row.col.f32.tf32.tf32.f32    { %f17044, %f17045, %f17046, %f17047 },    { %r1, %r2, %r3, %r4 },    { %r5, %r6 },            { %f17044, %f17045, %f17046, %f17047 }; 
	// end inline asm
	// begin inline asm
	mma.sync.aligned.m16n8k8.row.col.f32.tf32.tf32.f32    { %f17052, %f17053, %f17054, %f17055 },    { %r1, %r2, %r3, %r4 },    { %r5, %r6 },            { %f17052, %f17053, %f17054, %f17055 }; 
	// end inline asm
	// begin inline asm
	mma.sync.aligned.m16n8k8.row.col.f32.tf32.tf32.f32    { %f17060, %f17061, %f17062, %f17063 },    { %r1, %r2, %r3, %r4 },    { %r5, %r6 },            { %f17060, %f17061, %f17062, %f17063 }; 
	// end inline asm
	// begin inline asm
	mma.sync.aligned.m16n8k8.row.col.f32.tf32.tf32.f32    { %f17044, %f17045, %f17046, %f17047 },    { %r1, %r2, %r3, %r4 },    { %r5, %r6 },            { %f17044, %f17045, %f17046, %f17047 }; 
	// end inline asm
	// begin inline asm
	mma.sync.aligned.m16n8k8.row.col.f32.tf32.tf32.f32    { %f17052, %f17053, %f17054, %f17055 },    { %r1, %r2, %r3, %r4 },    { %r5, %r6 },            { %f17052, %f17053, %f17054, %f17055 }; 
	// end inline asm
	// begin inline asm
	mma.sync.aligned.m16n8k8.row.col.f32.tf32.tf32.f32    { %f17060, %f17061, %f17062, %f17063 },    { %r1, %r2, %r3, %r4 },    { %r5, %r6 },            { %f17060, %f17061, %f17062, %f17063 }; 
	// end inline asm
	// begin inline asm
	mma.sync.aligned.m16n8k8.row.col.f32.tf32.tf32.f32    { %f17044, %f17045, %f17046, %f17047 },    { %r1, %r2, %r3, %r4 },    { %r5, %r6 },            { %f17044, %f17045, %f17046, %f17047 }; 
	// end inline asm
	// begin inline asm
	mma.sync.aligned.m16n8k8.row.col.f32.tf32.tf32.f32    { %f17052, %f17053, %f17054, %f17055 },    { %r1, %r2, %r3, %r4 },    { %r5, %r6 },            { %f17052, %f17053, %f17054, %f17055 }; 
	// end inline asm
	// begin inline asm
	mma.sync.aligned.m16n8k8.row.col.f32.tf32.tf32.f32    { %f17060, %f17061, %f17062, %f17063 },    { %r1, %r2, %r3, %r4 },    { %r5, %r6 },            { %f17060, %f17061, %f17062, %f17063 }; 
	// end inline asm
	// begin inline asm
	mma.sync.aligned.m16n8k8.row.col.f32.tf32.tf32.f32    { %f17044, %f17045, %f17046, %f17047 },    { %r1, %r2, %r3, %r4 },    { %r5, %r6 },            { %f17044, %f17045, %f17046, %f17047 }; 
	// end inline asm
	// begin inline asm
	mma.sync.aligned.m16n8k8.row.col.f32.tf32.tf32.f32    { %f17052, %f17053, %f17054, %f17055 },    { %r1, %r2, %r3, %r4 },    { %r5, %r6 },            { %f17052, %f17053, %f17054, %f17055 }; 
	// end inline asm
	// begin inline asm
	mma.sync.aligned.m16n8k8.row.col.f32.tf32.tf32.f32    { %f17060, %f17061, %f17062, %f17063 },    { %r1, %r2, %r3, %r4 },    { %r5, %r6 },            { %f17060, %f17061, %f17062, %f17063 }; 
	// end inline asm
	// begin inline asm
	mma.sync.aligned.m16n8k8.row.col.f32.tf32.tf32.f32    { %f17044, %f17045, %f17046, %f17047 },    { %r1, %r2, %r3, %r4 },    { %r5, %r6 },            { %f17044, %f17045, %f17046, %f17047 }; 
	// end inline asm
	// begin inline asm
	mma.sync.aligned.m16n8k8.row.col.f32.tf32.tf32.f32    { %f17052, %f17053, %f17054, %f17055 },    { %r1, %r2, %r3, %r4 },    { %r5, %r6 },            { %f17052, %f17053, %f17054, %f17055 }; 
	// end inline asm
	// begin inline asm
	mma.sync.aligned.m16n8k8.row.col.f32.tf32.tf32.f32    { %f17060, %f17061, %f17062, %f17063 },    { %r1, %r2, %r3, %r4 },    { %r5, %r6 },            { %f17060, %f17061, %f17062, %f17063 }; 
	// end inline asm
	// begin inline asm
	mma.sync.aligned.m16n8k8.row.col.f32.tf32.tf32.f32    { %f17044, %f17045, %f17046, %f17047 },    { %r1, %r2, %r3, %r4 },    { %r5, %r6 },            { %f17044, %f17045, %f17046, %f17047 }; 
	// end inline asm
	// begin inline asm
	mma.sync.aligned.m16n8k8.row.col.f32.tf32.tf32.f32    { %f17052, %f17053, %f17054, %f17055 },    { %r1, %r2, %r3, %r4 },    { %r5, %r6 },            { %f17052, %f17053, %f17054, %f17055 }; 
	// end inline asm
	// begin inline asm
	mma.sync.aligned.m16n8k8.row.col.f32.tf32.tf32.f32    { %f17060, %f17061, %f17062, %f17063 },    { %r1, %r2, %r3, %r4 },    { %r5, %r6 },            { %f17060, %f17061, %f17062, %f17063 }; 
	// end inline asm
	// begin inline asm
	mma.sync.aligned.m16n8k8.row.col.f32.tf32.tf32.f32    { %f17044, %f17045, %f17046, %f17047 },    { %r1, %r2, %r3, %r4 },    { %r5, %r6 },            { %f17044, %f17045, %f17046, %f17047 }; 
	// end inline asm
	// begin inline asm
	mma.sync.aligned.m16n8k8.row.col.f32.tf32.tf32.f32    { %f17052, %f17053, %f17054, %f17055 },    { %r1, %r2, %r3, %r4 },    { %r5, %r6 },            { %f17052, %f17053, %f17054, %f17055 }; 
	// end inline asm
	// begin inline asm
	mma.sync.aligned.m16n8k8.row.col.f32.tf32.tf32.f32    { %f17060, %f17061, %f17062, %f17063 },    { %r1, %r2, %r3, %r4 },    { %r5, %r6 },            { %f17060, %f17061, %f17062, %f17063 }; 
	// end inline asm
	// begin inline asm
	mma.sync.aligned.m16n8k8.row.col.f32.tf32.tf32.f32    { %f17044, %f17045, %f17046, %f17047 },    { %r1, %r2, %r3, %r4 },    { %r5, %r6 },            { %f17044, %f17045, %f17046, %f17047 }; 
	// end inline asm
	// begin inline asm
	mma.sync.aligned.m16n8k8.row.col.f32.tf32.tf32.f32    { %f17052, %f17053, %f17054, %f17055 },    { %r1, %r2, %r3, %r4 },    { %r5, %r6 },            { %f17052, %f17053, %f17054, %f17055 }; 
	// end inline asm
	// begin inline asm
	mma.sync.aligned.m16n8k8.row.col.f32.tf32.tf32.f32    { %f17060, %f17061, %f17062, %f17063 },    { %r1, %r2, %r3, %r4 },    { %r5, %r6 },            { %f17060, %f17061, %f17062, %f17063 }; 
	// end inline asm
	// begin inline asm
	mma.sync.aligned.m16n8k8.row.col.f32.tf32.tf32.f32    { %f17044, %f17045, %f17046, %f17047 },    { %r1, %r2, %r3, %r4 },    { %r5, %r6 },            { %f17044, %f17045, %f17046, %f17047 }; 
	// end inline asm
	// begin inline asm
	mma.sync.aligned.m16n8k8.row.col.f32.tf32.tf32.f32    { %f17052, %f17053, %f17054, %f17055 },    { %r1, %r2, %r3, %r4 },    { %r5, %r6 },            { %f17052, %f17053, %f17054, %f17055 }; 
	// end inline asm
	// begin inline asm
	mma.sync.aligned.m16n8k8.row.col.f32.tf32.tf32.f32    { %f17060, %f17061, %f17062, %f17063 },    { %r1, %r2, %r3, %r4 },    { %r5, %r6 },            { %f17060, %f17061, %f17062, %f17063 }; 
	// end inline asm
	// begin inline asm
	mma.sync.aligned.m16n8k8.row.col.f32.tf32.tf32.f32    { %f17044, %f17045, %f17046, %f17047 },    { %r1, %r2, %r3, %r4 },    { %r5, %r6 },            { %f17044, %f17045, %f17046, %f17047 }; 
	// end inline asm
	// begin inline asm
	mma.sync.aligned.m16n8k8.row.col.f32.tf32.tf32.f32    { %f17052, %f17053, %f17054, %f17055 },    { %r1, %r2, %r3, %r4 },    { %r5, %r6 },            { %f17052, %f17053, %f17054, %f17055 }; 
	// end inline asm
	// begin inline asm
	mma.sync.aligned.m16n8k8.row.col.f32.tf32.tf32.f32    { %f17060, %f17061, %f17062, %f17063 },    { %r1, %r2, %r3, %r4 },    { %r5, %r6 },            { %f17060, %f17061, %f17062, %f17063 }; 
	// end inline asm
	// begin inline asm
	mma.sync.aligned.m16n8k8.row.col.f32.tf32.tf32.f32    { %f17044, %f17045, %f17046, %f17047 },    { %r1, %r2, %r3, %r4 },    { %r5, %r6 },            { %f17044, %f17045, %f17046, %f17047 }; 
	// end inline asm
	// begin inline asm
	mma.sync.aligned.m16n8k8.row.col.f32.tf32.tf32.f32    { %f17052, %f17053, %f17054, %f17055 },    { %r1, %r2, %r3, %r4 },    { %r5, %r6 },            { %f17052, %f17053, %f17054, %f17055 }; 
	// end inline asm
	// begin inline asm
	mma.sync.aligned.m16n8k8.row.col.f32.tf32.tf32.f32    { %f17060, %f17061, %f17062, %f17063 },    { %r1, %r2, %r3, %r4 },    { %r5, %r6 },            { %f17060, %f17061, %f17062, %f17063 }; 
	// end inline asm
	// begin inline asm
	mma.sync.aligned.m16n8k8.row.col.f32.tf32.tf32.f32    { %f17044, %f17045, %f17046, %f17047 },    { %r1, %r2, %r3, %r4 },    { %r5, %r6 },            { %f17044, %f17045, %f17046, %f17047 }; 
	// end inline asm
	// begin inline asm
	mma.sync.aligned.m16n8k8.row.col.f32.tf32.tf32.f32    { %f17052, %f17053, %f17054, %f17055 },    { %r1, %r2, %r3, %r4 },    { %r5, %r6 },            { %f17052, %f17053, %f17054, %f17055 }; 
	// end inline asm
	// begin inline asm
	mma.sync.aligned.m16n8k8.row.col.f32.tf32.tf32.f32    { %f17060, %f17061, %f17062, %f17063 },    { %r1, %r2, %r3, %r4 },    { %r5, %r6 },            { %f17060, %f17061, %f17062, %f17063 }; 
	// end inline asm
	// begin inline asm
	mma.sync.aligned.m16n8k8.row.col.f32.tf32.tf32.f32    { %f17044, %f17045, %f17046, %f17047 },    { %r1, %r2, %r3, %r4 },    { %r5, %r6 },            { %f17044, %f17045, %f17046, %f17047 }; 
	// end inline asm
	// begin inline asm
	mma.sync.aligned.m16n8k8.row.col.f32.tf32.tf32.f32    { %f17052, %f17053, %f17054, %f17055 },    { %r1, %r2, %r3, %r4 },    { %r5, %r6 },            { %f17052, %f17053, %f17054, %f17055 }; 
	// end inline asm
	// begin inline asm
	mma.sync.aligned.m16n8k8.row.col.f32.tf32.tf32.f32    { %f17060, %f17061, %f17062, %f17063 },    { %r1, %r2, %r3, %r4 },    { %r5, %r6 },            { %f17060, %f17061, %f17062, %f17063 }; 
	// end inline asm
	// begin inline asm
	mma.sync.aligned.m16n8k8.row.col.f32.tf32.tf32.f32    { %f17044, %f17045, %f17046, %f17047 },    { %r1, %r2, %r3, %r4 },    { %r5, %r6 },            { %f17044, %f17045, %f17046, %f17047 }; 
	// end inline asm
	// begin inline asm
	mma.sync.aligned.m16n8k8.row.col.f32.tf32.tf32.f32    { %f17052, %f17053, %f17054, %f17055 },    { %r1, %r2, %r3, %r4 },    { %r5, %r6 },            { %f17052, %f17053, %f17054, %f17055 }; 
	// end inline asm
	// begin inline asm
	mma.sync.aligned.m16n8k8.row.col.f32.tf32.tf32.f32    { %f17060, %f17061, %f17062, %f17063 },    { %r1, %r2, %r3, %r4 },    { %r5, %r6 },            { %f17060, %f17061, %f17062, %f17063 }; 
	// end inline asm
	// begin inline asm
	mma.sync.aligned.m16n8k8.row.col.f32.tf32.tf32.f32    { %f17044, %f17045, %f17046, %f17047 },    { %r1, %r2, %r3, %r4 },    { %r5, %r6 },            { %f17044, %f17045, %f17046, %f17047 }; 
	// end inline asm
	// begin inline asm
	mma.sync.aligned.m16n8k8.row.col.f32.tf32.tf32.f32    { %f17052, %f17053, %f17054, %f17055 },    { %r1, %r2, %r3, %r4 },    { %r5, %r6 },            { %f17052, %f17053, %f17054, %f17055 }; 
	// end inline asm
	// begin inline asm
	mma.sync.aligned.m16n8k8.row.col.f32.tf32.tf32.f32    { %f17060, %f17061, %f17062, %f17063 },    { %r1, %r2, %r3, %r4 },    { %r5, %r6 },            { %f17060, %f17061, %f17062, %f17063 }; 
	// end inline asm
	// begin inline asm
	mma.sync.aligned.m16n8k8.row.col.f32.tf32.tf32.f32    { %f17044, %f17045, %f17046, %f17047 },    { %r1, %r2, %r3, %r4 },    { %r5, %r6 },            { %f17044, %f17045, %f17046, %f17047 }; 
	// end inline asm
	// begin inline asm
	mma.sync.aligned.m16n8k8.row.col.f32.tf32.tf32.f32    { %f17052, %f17053, %f17054, %f17055 },    { %r1, %r2, %r3, %r4 },    { %r5, %r6 },            { %f17052, %f17053, %f17054, %f17055 }; 
	// end inline asm
	// begin inline asm
	mma.sync.aligned.m16n8k8.row.col.f32.tf32.tf32.f32    { %f17060, %f17061, %f17062, %f17063 },    { %r1, %r2, %r3, %r4 },    { %r5, %r6 },            { %f17060, %f17061, %f17062, %f17063 }; 
	// end inline asm
	// begin inline asm
	mma.sync.aligned.m16n8k8.row.col.f32.tf32.tf32.f32    { %f17044, %f17045, %f17046, %f17047 },    { %r1, %r2, %r3, %r4 },    { %r5, %r6 },            { %f17044, %f17045, %f17046, %f17047 }; 
	// end inline asm
	// begin inline asm
	mma.sync.aligned.m16n8k8.row.col.f32.tf32.tf32.f32    { %f17052, %f17053, %f17054, %f17055 },    { %r1, %r2, %r3, %r4 },    { %r5, %r6 },            { %f17052, %f17053, %f17054, %f17055 }; 
	// end inline asm
	// begin inline asm
	mma.sync.aligned.m16n8k8.row.col.f32.tf32.tf32.f32    { %f17060, %f17061, %f17062, %f17063 },    { %r1, %r2, %r3, %r4 },    { %r5, %r6 },            { %f17060, %f17061, %f17062, %f17063 }; 
	// end inline asm
	// begin inline asm
	mma.sync.aligned.m16n8k8.row.col.f32.tf32.tf32.f32    { %f17044, %f17045, %f17046, %f17047 },    { %r1, %r2, %r3, %r4 },    { %r5, %r6 },            { %f17044, %f17045, %f17046, %f17047 }; 
	// end inline asm
	// begin inline asm
	mma.sync.aligned.m16n8k8.row.col.f32.tf32.tf32.f32    { %f17052, %f17053, %f17054, %f17055 },    { %r1, %r2, %r3, %r4 },    { %r5, %r6 },            { %f17052, %f17053, %f17054, %f17055 }; 
	// end inline asm
	// begin inline asm
	mma.sync.aligned.m16n8k8.row.col.f32.tf32.tf32.f32    { %f17060, %f17061, %f17062, %f17063 },    { %r1, %r2, %r3, %r4 },    { %r5, %r6 },            { %f17060, %f17061, %f17062, %f17063 }; 
	// end inline asm
	// begin inline asm
	mma.sync.aligned.m16n8k8.row.col.f32.tf32.tf32.f32    { %f17044, %f17045, %f17046, %f17047 },    { %r1, %r2, %r3, %r4 },    { %r5, %r6 },            { %f17044, %f17045, %f17046, %f17047 }; 
	// end inline asm
	// begin inline asm
	mma.sync.aligned.m16n8k8.row.col.f32.tf32.tf32.f32    { %f17052, %f17053, %f17054, %f17055 },    { %r1, %r2, %r3, %r4 },    { %r5, %r6 },            { %f17052, %f17053, %f17054, %f17055 }; 
	// end inline asm
	// begin inline asm
	mma.sync.aligned.m16n8k8.row.col.f32.tf32.tf32.f32    { %f17060, %f17061, %f17062, %f17063 },    { %r1, %r2, %r3, %r4 },    { %r5, %r6 },            { %f17060, %f17061, %f17062, %f17063 }; 
	// end inline asm
	// begin inline asm
	mma.sync.aligned.m16n8k8.row.col.f32.tf32.tf32.f32    { %f17044, %f17045, %f17046, %f17047 },    { %r1, %r2, %r3, %r4 },    { %r5, %r6 },            { %f17044, %f17045, %f17046, %f17047 }; 
	// end inline asm
	// begin inline asm
	mma.sync.aligned.m16n8k8.row.col.f32.tf32.tf32.f32    { %f17052, %f17053, %f17054, %f17055 },    { %r1, %r2, %r3, %r4 },    { %r5, %r6 },            { %f17052, %f17053, %f17054, %f17055 }; 
	// end inline asm
	// begin inline asm
	mma.sync.aligned.m16n8k8.row.col.f32.tf32.tf32.f32    { %f17060, %f17061, %f17062, %f17063 },    { %r1, %r2, %r3, %r4 },    { %r5, %r6 },            { %f17060, %f17061, %f17062, %f17063 }; 
	// end inline asm
	// begin inline asm
	mma.sync.aligned.m16n8k8.row.col.f32.tf32.tf32.f32    { %f17044, %f17045, %f17046, %f17047 },    { %r1, %r2, %r3, %r4 },    { %r5, %r6 },            { %f17044, %f17045, %f17046, %f17047 }; 
	// end inline asm
	// begin inline asm
	mma.sync.aligned.m16n8k8.row.col.f32.tf32.tf32.f32    { %f17052, %f17053, %f17054, %f17055 },    { %r1, %r2, %r3, %r4 },    { %r5, %r6 },            { %f17052, %f17053, %f17054, %f17055 }; 
	// end inline asm
	// begin inline asm
	mma.sync.aligned.m16n8k8.row.col.f32.tf32.tf32.f32    { %f17060, %f17061, %f17062, %f17063 },    { %r1, %r2, %r3, %r4 },    { %r5, %r6 },            { %f17060, %f17061, %f17062, %f17063 }; 
	// end inline asm
	// begin inline asm
	mma.sync.aligned.m16n8k8.row.col.f32.tf32.tf32.f32    { %f17044, %f17045, %f17046, %f17047 },    { %r1, %r2, %r3, %r4 },    { %r5, %r6 },            { %f17044, %f17045, %f17046, %f17047 }; 
	// end inline asm
	// begin inline asm
	mma.sync.aligned.m16n8k8.row.col.f32.tf32.tf32.f32    { %f17052, %f17053, %f17054, %f17055 },    { %r1, %r2, %r3, %r4 },    { %r5, %r6 },            { %f17052, %f17053, %f17054, %f17055 }; 
	// end inline asm
	// begin inline asm
	mma.sync.aligned.m16n8k8.row.col.f32.tf32.tf32.f32    { %f17060, %f17061, %f17062, %f17063 },    { %r1, %r2, %r3, %r4 },    { %r5, %r6 },            { %f17060, %f17061, %f17062, %f17063 }; 
	// end inline asm
	// begin inline asm
	mma.sync.aligned.m16n8k8.row.col.f32.tf32.tf32.f32    { %f17044, %f17045, %f17046, %f17047 },    { %r1, %r2, %r3, %r4 },    { %r5, %r6 },            { %f17044, %f17045, %f17046, %f17047 }; 
	// end inline asm
	// begin inline asm
	mma.sync.aligned.m16n8k8.row.col.f32.tf32.tf32.f32    { %f17052, %f17053, %f17054, %f17055 },    { %r1, %r2, %r3, %r4 },    { %r5, %r6 },            { %f17052, %f17053, %f17054, %f17055 }; 
	// end inline asm
	// begin inline asm
	mma.sync.aligned.m16n8k8.row.col.f32.tf32.tf32.f32    { %f17060, %f17061, %f17062, %f17063 },    { %r1, %r2, %r3, %r4 },    { %r5, %r6 },            { %f17060, %f17061, %f17062, %f17063 }; 
	// end inline asm
	// begin inline asm
	mma.sync.aligned.m16n8k8.row.col.f32.tf32.tf32.f32    { %f17044, %f17045, %f17046, %f17047 },    { %r1, %r2, %r3, %r4 },    { %r5, %r6 },            { %f17044, %f17045, %f17046, %f17047 }; 
	// end inline asm
	// begin inline asm
	mma.sync.aligned.m16n8k8.row.col.f32.tf32.tf32.f32    { %f17052, %f17053, %f17054, %f17055 },    { %r1, %r2, %r3, %r4 },    { %r5, %r6 },            { %f17052, %f17053, %f17054, %f17055 }; 
	// end inline asm
	// begin inline asm
	mma.sync.aligned.m16n8k8.row.col.f32.tf32.tf32.f32    { %f17060, %f17061, %f17062, %f17063 },    { %r1, %r2, %r3, %r4 },    { %r5, %r6 },            { %f17060, %f17061, %f17062, %f17063 }; 
	// end inline asm
	// begin inline asm
	mma.sync.aligned.m16n8k8.row.col.f32.tf32.tf32.f32    { %f17044, %f17045, %f17046, %f17047 },    { %r1, %r2, %r3, %r4 },    { %r5, %r6 },            { %f17044, %f17045, %f17046, %f17047 }; 
	// end inline asm
	// begin inline asm
	mma.sync.aligned.m16n8k8.row.col.f32.tf32.tf32.f32    { %f17052, %f17053, %f17054, %f17055 },    { %r1, %r2, %r3, %r4 },    { %r5, %r6 },            { %f17052, %f17053, %f17054, %f17055 }; 
	// end inline asm
	// begin inline asm
	mma.sync.aligned.m16n8k8.row.col.f32.tf32.tf32.f32    { %f17060, %f17061, %f17062, %f17063 },    { %r1, %r2, %r3, %r4 },    { %r5, %r6 },            { %f17060, %f17061, %f17062, %f17063 }; 
	// end inline asm
	// begin inline asm
	mma.sync.aligned.m16n8k8.row.col.f32.tf32.tf32.f32    { %f17044, %f17045, %f17046, %f17047 },    { %r1, %r2, %r3, %r4 },    { %r5, %r6 },            { %f17044, %f17045, %f17046, %f17047 }; 
	// end inline asm
	// begin inline asm
	mma.sync.aligned.m16n8k8.row.col.f32.tf32.tf32.f32    { %f17052, %f17053, %f17054, %f17055 },    { %r1, %r2, %r3, %r4 },    { %r5, %r6 },            { %f17052, %f17053, %f17054, %f17055 }; 
	// end inline asm
	// begin inline asm
	mma.sync.aligned.m16n8k8.row.col.f32.tf32.tf32.f32    { %f17060, %f17061, %f17062, %f17063 },    { %r1, %r2, %r3, %r4 },    { %r5, %r6 },            { %f17060, %f17061, %f17062, %f17063 }; 
	// end inline asm
	// begin inline asm
	mma.sync.aligned.m16n8k8.row.col.f32.tf32.tf32.f32    { %f17044, %f17045, %f17046, %f17047 },    { %r1, %r2, %r3, %r4 },    { %r5, %r6 },            { %f17044, %f17045, %f17046, %f17047 }; 
	// end inline asm
	// begin inline asm
	mma.sync.aligned.m16n8k8.row.col.f32.tf32.tf32.f32    { %f17052, %f17053, %f17054, %f17055 },    { %r1, %r2, %r3, %r4 },    { %r5, %r6 },            { %f17052, %f17053, %f17054, %f17055 }; 
	// end inline asm
	// begin inline asm
	mma.sync.aligned.m16n8k8.row.col.f32.tf32.tf32.f32    { %f17060, %f17061, %f17062, %f17063 },    { %r1, %r2, %r3, %r4 },    { %r5, %r6 },            { %f17060, %f17061, %f17062, %f17063 }; 
	// end inline asm
	// begin inline asm
	mma.sync.aligned.m16n8k8.row.col.f32.tf32.tf32.f32    { %f17044, %f17045, %f17046, %f17047 },    { %r1, %r2, %r3, %r4 },    { %r5, %r6 },            { %f17044, %f17045, %f17046, %f17047 }; 
	// end inline asm
	// begin inline asm
	mma.sync.aligned.m16n8k8.row.col.f32.tf32.tf32.f32    { %f17052, %f17053, %f17054, %f17055 },    { %r1, %r2, %r3, %r4 },    { %r5, %r6 },            { %f17052, %f17053, %f17054, %f17055 }; 
	// end inline asm
	// begin inline asm
	mma.sync.aligned.m16n8k8.row.col.f32.tf32.tf32.f32    { %f17060, %f17061, %f17062, %f17063 },    { %r1, %r2, %r3, %r4 },    { %r5, %r6 },            { %f17060, %f17061, %f17062, %f17063 }; 
	// end inline asm
	// begin inline asm
	mma.sync.aligned.m16n8k8.row.col.f32.tf32.tf32.f32    { %f17044, %f17045, %f17046, %f17047 },    { %r1, %r2, %r3, %r4 },    { %r5, %r6 },            { %f17044, %f17045, %f17046, %f17047 }; 
	// end inline asm
	// begin inline asm
	mma.sync.aligned.m16n8k8.row.col.f32.tf32.tf32.f32    { %f17052, %f17053, %f17054, %f17055 },    { %r1, %r2, %r3, %r4 },    { %r5, %r6 },            { %f17052, %f17053, %f17054, %f17055 }; 
	// end inline asm
	// begin inline asm
	mma.sync.aligned.m16n8k8.row.col.f32.tf32.tf32.f32    { %f17060, %f17061, %f17062, %f17063 },    { %r1, %r2, %r3, %r4 },    { %r5, %r6 },            { %f17060, %f17061, %f17062, %f17063 }; 
	// end inline asm
	// begin inline asm
	mma.sync.aligned.m16n8k8.row.col.f32.tf32.tf32.f32    { %f17044, %f17045, %f17046, %f17047 },    { %r1, %r2, %r3, %r4 },    { %r5, %r6 },            { %f17044, %f17045, %f17046, %f17047 }; 
	// end inline asm
	// begin inline asm
	mma.sync.aligned.m16n8k8.row.col.f32.tf32.tf32.f32    { %f17052, %f17053, %f17054, %f17055 },    { %r1, %r2, %r3, %r4 },    { %r5, %r6 },            { %f17052, %f17053, %f17054, %f17055 }; 
	// end inline asm
	// begin inline asm
	mma.sync.aligned.m16n8k8.row.col.f32.tf32.tf32.f32    { %f17060, %f17061, %f17062, %f17063 },    { %r1, %r2, %r3, %r4 },    { %r5, %r6 },            { %f17060, %f17061, %f17062, %f17063 }; 
	// end inline asm
	// begin inline asm
	mma.sync.aligned.m16n8k8.row.col.f32.tf32.tf32.f32    { %f17044, %f17045, %f17046, %f17047 },    { %r1, %r2, %r3, %r4 },    { %r5, %r6 },            { %f17044, %f17045, %f17046, %f17047 }; 
	// end inline asm
	// begin inline asm
	mma.sync.aligned.m16n8k8.row.col.f32.tf32.tf32.f32    { %f17052, %f17053, %f17054, %f17055 },    { %r1, %r2, %r3, %r4 },    { %r5, %r6 },            { %f17052, %f17053, %f17054, %f17055 }; 
	// end inline asm
	// begin inline asm
	mma.sync.aligned.m16n8k8.row.col.f32.tf32.tf32.f32    { %f17060, %f17061, %f17062, %f17063 },    { %r1, %r2, %r3, %r4 },    { %r5, %r6 },            { %f17060, %f17061, %f17062, %f17063 }; 
	// end inline asm
	// begin inline asm
	mma.sync.aligned.m16n8k8.row.col.f32.tf32.tf32.f32    { %f17044, %f17045, %f17046, %f17047 },    { %r1, %r2, %r3, %r4 },    { %r5, %r6 },            { %f17044, %f17045, %f17046, %f17047 }; 
	// end inline asm
	// begin inline asm
	mma.sync.aligned.m16n8k8.row.col.f32.tf32.tf32.f32    { %f17052, %f17053, %f17054, %f17055 },    { %r1, %r2, %r3, %r4 },    { %r5, %r6 },            { %f17052, %f17053, %f17054, %f17055 }; 
	// end inline asm
	// begin inline asm
	mma.sync.aligned.m16n8k8.row.col.f32.tf32.tf32.f32    { %f17060, %f17061, %f17062, %f17063 },    { %r1, %r2, %r3, %r4 },    { %r5, %r6 },            { %f17060, %f17061, %f17062, %f17063 }; 
	// end inline asm
	// begin inline asm
	mma.sync.aligned.m16n8k8.row.col.f32.tf32.tf32.f32    { %f17044, %f17045, %f17046, %f17047 },    { %r1, %r2, %r3, %r4 },    { %r5, %r6 },            { %f17044, %f17045, %f17046, %f17047 }; 
	// end inline asm
	// begin inline asm
	mma.sync.aligned.m16n8k8.row.col.f32.tf32.tf32.f32    { %f17052, %f17053, %f17054, %f17055 },    { %r1, %r2, %r3, %r4 },    { %r5, %r6 },            { %f17052, %f17053, %f17054, %f17055 }; 
	// end inline asm
	// begin inline asm
	mma.sync.aligned.m16n8k8.row.col.f32.tf32.tf32.f32    { %f17060, %f17061, %f17062, %f17063 },    { %r1, %r2, %r3, %r4 },    { %r5, %r6 },            { %f17060, %f17061, %f17062, %f17063 }; 
	// end inline asm
	// begin inline asm
	mma.sync.aligned.m16n8k8.row.col.f32.tf32.tf32.f32    { %f17044, %f17045, %f17046, %f17047 },    { %r1, %r2, %r3, %r4 },    { %r5, %r6 },            { %f17044, %f17045, %f17046, %f17047 }; 
	// end inline asm
	// begin inline asm
	mma.sync.aligned.m16n8k8.row.col.f32.tf32.tf32.f32    { %f17052, %f17053, %f17054, %f17055 },    { %r1, %r2, %r3, %r4 },    { %r5, %r6 },            { %f17052, %f17053, %f17054, %f17055 }; 
	// end inline asm
	// begin inline asm
	mma.sync.aligned.m16n8k8.row.col.f32.tf32.tf32.f32    { %f17060, %f17061, %f17062, %f17063 },    { %r1, %r2, %r3, %r4 },    { %r5, %r6 },            { %f17060, %f17061, %f17062, %f17063 }; 
	// end inline asm
	// begin inline asm
	mma.sync.aligned.m16n8k8.row.col.f32.tf32.tf32.f32    { %f17044, %f17045, %f17046, %f17047 },    { %r1, %r2, %r3, %r4 },    { %r5, %r6 },            { %f17044, %f17045, %f17046, %f17047 }; 
	// end inline asm
	// begin inline asm
	mma.sync.aligned.m16n8k8.row.col.f32.tf32.tf32.f32    { %f17052, %f17053, %f17054, %f17055 },    { %r1, %r2, %r3, %r4 },    { %r5, %r6 },            { %f17052, %f17053, %f17054, %f17055 }; 
	// end inline asm
	// begin inline asm
	mma.sync.aligned.m16n8k8.row.col.f32.tf32.tf32.f32    { %f17060, %f17061, %f17062, %f17063 },    { %r1, %r2, %r3, %r4 },    { %r5, %r6 },            { %f17060, %f17061, %f17062, %f17063 }; 
	// end inline asm
	// begin inline asm
	mma.sync.aligned.m16n8k8.row.col.f32.tf32.tf32.f32    { %f17044, %f17045, %f17046, %f17047 },    { %r1, %r2, %r3, %r4 },    { %r5, %r6 },            { %f17044, %f17045, %f17046, %f17047 }; 
	// end inline asm
	// begin inline asm
	mma.sync.aligned.m16n8k8.row.col.f32.tf32.tf32.f32    { %f17052, %f17053, %f17054, %f17055 },    { %r1, %r2, %r3, %r4 },    { %r5, %r6 },            { %f17052, %f17053, %f17054, %f17055 }; 
	// end inline asm
	// begin inline asm
	mma.sync.aligned.m16n8k8.row.col.f32.tf32.tf32.f32    { %f17060, %f17061, %f17062, %f17063 },    { %r1, %r2, %r3, %r4 },    { %r5, %r6 },            { %f17060, %f17061, %f17062, %f17063 }; 
	// end inline asm
	// begin inline asm
	mma.sync.aligned.m16n8k8.row.col.f32.tf32.tf32.f32    { %f17044, %f17045, %f17046, %f17047 },    { %r1, %r2, %r3, %r4 },    { %r5, %r6 },            { %f17044, %f17045, %f17046, %f17047 }; 
	// end inline asm
	// begin inline asm
	mma.sync.aligned.m16n8k8.row.col.f32.tf32.tf32.f32    { %f17052, %f17053, %f17054, %f17055 },    { %r1, %r2, %r3, %r4 },    { %r5, %r6 },            { %f17052, %f17053, %f17054, %f17055 }; 
	// end inline asm
	// begin inline asm
	mma.sync.aligned.m16n8k8.row.col.f32.tf32.tf32.f32    { %f17060, %f17061, %f17062, %f17063 },    { %r1, %r2, %r3, %r4 },    { %r5, %r6 },            { %f17060, %f17061, %f17062, %f17063 }; 
	// end inline asm
	// begin inline asm
	mma.sync.aligned.m16n8k8.row.col.f32.tf32.tf32.f32    { %f17044, %f17045, %f17046, %f17047 },    { %r1, %r2, %r3, %r4 },    { %r5, %r6 },            { %f17044, %f17045, %f17046, %f17047 }; 
	// end inline asm
	// begin inline asm
	mma.sync.aligned.m16n8k8.row.col.f32.tf32.tf32.f32    { %f17052, %f17053, %f17054, %f17055 },    { %r1, %r2, %r3, %r4 },    { %r5, %r6 },            { %f17052, %f17053, %f17054, %f17055 }; 
	// end inline asm
	// begin inline asm
	mma.sync.aligned.m16n8k8.row.col.f32.tf32.tf32.f32    { %f17060, %f17061, %f17062, %f17063 },    { %r1, %r2, %r3, %r4 },    { %r5, %r6 },            { %f17060, %f17061, %f17062, %f17063 }; 
	// end inline asm
	// begin inline asm
	mma.sync.aligned.m16n8k8.row.col.f32.tf32.tf32.f32    { %f17044, %f17045, %f17046, %f17047 },    { %r1, %r2, %r3, %r4 },    { %r5, %r6 },            { %f17044, %f17045, %f17046, %f17047 }; 
	// end inline asm
	// begin inline asm
	mma.sync.aligned.m16n8k8.row.col.f32.tf32.tf32.f32    { %f17052, %f17053, %f17054, %f17055 },    { %r1, %r2, %r3, %r4 },    { %r5, %r6 },            { %f17052, %f17053, %f17054, %f17055 }; 
	// end inline asm
	// begin inline asm
	mma.sync.aligned.m16n8k8.row.col.f32.tf32.tf32.f32    { %f17060, %f17061, %f17062, %f17063 },    { %r1, %r2, %r3, %r4 },    { %r5, %r6 },            { %f17060, %f17061, %f17062, %f17063 }; 
	// end inline asm
	// begin inline asm
	mma.sync.aligned.m16n8k8.row.col.f32.tf32.tf32.f32    { %f17044, %f17045, %f17046, %f17047 },    { %r1, %r2, %r3, %r4 },    { %r5, %r6 },            { %f17044, %f17045, %f17046, %f17047 }; 
	// end inline asm
	// begin inline asm
	mma.sync.aligned.m16n8k8.row.col.f32.tf32.tf32.f32    { %f17052, %f17053, %f17054, %f17055 },    { %r1, %r2, %r3, %r4 },    { %r5, %r6 },            { %f17052, %f17053, %f17054, %f17055 }; 
	// end inline asm
	// begin inline asm
	mma.sync.aligned.m16n8k8.row.col.f32.tf32.tf32.f32    { %f17060, %f17061, %f17062, %f17063 },    { %r1, %r2, %r3, %r4 },    { %r5, %r6 },            { %f17060, %f17061, %f17062, %f17063 }; 
	// end inline asm
	// begin inline asm
	mma.sync.aligned.m16n8k8.row.col.f32.tf32.tf32.f32    { %f17044, %f17045, %f17046, %f17047 },    { %r1, %r2, %r3, %r4 },    { %r5, %r6 },            { %f17044, %f17045, %f17046, %f17047 }; 
	// end inline asm
	// begin inline asm
	mma.sync.aligned.m16n8k8.row.col.f32.tf32.tf32.f32    { %f17052, %f17053, %f17054, %f17055 },    { %r1, %r2, %r3, %r4 },    { %r5, %r6 },            { %f17052, %f17053, %f17054, %f17055 }; 
	// end inline asm
	// begin inline asm
	mma.sync.aligned.m16n8k8.row.col.f32.tf32.tf32.f32    { %f17060, %f17061, %f17062, %f17063 },    { %r1, %r2, %r3, %r4 },    { %r5, %r6 },            { %f17060, %f17061, %f17062, %f17063 }; 
	// end inline asm
	// begin inline asm
	mma.sync.aligned.m16n8k8.row.col.f32.tf32.tf32.f32    { %f17044, %f17045, %f17046, %f17047 },    { %r1, %r2, %r3, %r4 },    { %r5, %r6 },            { %f17044, %f17045, %f17046, %f17047 }; 
	// end inline asm
	// begin inline asm
	mma.sync.aligned.m16n8k8.row.col.f32.tf32.tf32.f32    { %f17052, %f17053, %f17054, %f17055 },    { %r1, %r2, %r3, %r4 },    { %r5, %r6 },            { %f17052, %f17053, %f17054, %f17055 }; 
	// end inline asm
	// begin inline asm
	mma.sync.aligned.m16n8k8.row.col.f32.tf32.tf32.f32    { %f17060, %f17061, %f17062, %f17063 },    { %r1, %r2, %r3, %r4 },    { %r5, %r6 },            { %f17060, %f17061, %f17062, %f17063 }; 
	// end inline asm
	// begin inline asm
	mma.sync.aligned.m16n8k8.row.col.f32.tf32.tf32.f32    { %f17044, %f17045, %f17046, %f17047 },    { %r1, %r2, %r3, %r4 },    { %r5, %r6 },            { %f17044, %f17045, %f17046, %f17047 }; 
	// end inline asm
	// begin inline asm
	mma.sync.aligned.m16n8k8.row.col.f32.tf32.tf32.f32    { %f17052, %f17053, %f17054, %f17055 },    { %r1, %r2, %r3, %r4 },    { %r5, %r6 },            { %f17052, %f17053, %f17054, %f17055 }; 
	// end inline asm
	// begin inline asm
	mma.sync.aligned.m16n8k8.row.col.f32.tf32.tf32.f32    { %f17060, %f17061, %f17062, %f17063 },    { %r1, %r2, %r3, %r4 },    { %r5, %r6 },            { %f17060, %f17061, %f17062, %f17063 }; 
	// end inline asm
	// begin inline asm
	mma.sync.aligned.m16n8k8.row.col.f32.tf32.tf32.f32    { %f17044, %f17045, %f17046, %f17047 },    { %r1, %r2, %r3, %r4 },    { %r5, %r6 },            { %f17044, %f17045, %f17046, %f17047 }; 
	// end inline asm
	// begin inline asm
	mma.sync.aligned.m16n8k8.row.col.f32.tf32.tf32.f32    { %f17052, %f17053, %f17054, %f17055 },    { %r1, %r2, %r3, %r4 },    { %r5, %r6 },            { %f17052, %f17053, %f17054, %f17055 }; 
	// end inline asm
	// begin inline asm
	mma.sync.aligned.m16n8k8.row.col.f32.tf32.tf32.f32    { %f17060, %f17061, %f17062, %f17063 },    { %r1, %r2, %r3, %r4 },    { %r5, %r6 },            { %f17060, %f17061, %f17062, %f17063 }; 
	// end inline asm
	// begin inline asm
	mma.sync.aligned.m16n8k8.row.col.f32.tf32.tf32.f32    { %f17044, %f17045, %f17046, %f17047 },    { %r1, %r2, %r3, %r4 },    { %r5, %r6 },            { %f17044, %f17045, %f17046, %f17047 }; 
	// end inline asm
	// begin inline asm
	mma.sync.aligned.m16n8k8.row.col.f32.tf32.tf32.f32    { %f17052, %f17053, %f17054, %f17055 },    { %r1, %r2, %r3, %r4 },    { %r5, %r6 },            { %f17052, %f17053, %f17054, %f17055 }; 
	// end inline asm
	// begin inline asm
	mma.sync.aligned.m16n8k8.row.col.f32.tf32.tf32.f32    { %f17060, %f17061, %f17062, %f17063 },    { %r1, %r2, %r3, %r4 },    { %r5, %r6 },            { %f17060, %f17061, %f17062, %f17063 }; 
	// end inline asm
	// begin inline asm
	mma.sync.aligned.m16n8k8.row.col.f32.tf32.tf32.f32    { %f17044, %f17045, %f17046, %f17047 },    { %r1, %r2, %r3, %r4 },    { %r5, %r6 },            { %f17044, %f17045, %f17046, %f17047 }; 
	// end inline asm
	// begin inline asm
	mma.sync.aligned.m16n8k8.row.col.f32.tf32.tf32.f32    { %f17052, %f17053, %f17054, %f17055 },    { %r1, %r2, %r3, %r4 },    { %r5, %r6 },            { %f17052, %f17053, %f17054, %f17055 }; 
	// end inline asm
	// begin inline asm
	mma.sync.aligned.m16n8k8.row.col.f32.tf32.tf32.f32    { %f17060, %f17061, %f17062, %f17063 },    { %r1, %r2, %r3, %r4 },    { %r5, %r6 },            { %f17060, %f17061, %f17062, %f17063 }; 
	// end inline asm
	// begin inline asm
	mma.sync.aligned.m16n8k8.row.col.f32.tf32.tf32.f32    { %f17044, %f17045, %f17046, %f17047 },    { %r1, %r2, %r3, %r4 },    { %r5, %r6 },            { %f17044, %f17045, %f17046, %f17047 }; 
	// end inline asm
	// begin inline asm
	mma.sync.aligned.m16n8k8.row.col.f32.tf32.tf32.f32    { %f17052, %f17053, %f17054, %f17055 },    { %r1, %r2, %r3, %r4 },    { %r5, %r6 },            { %f17052, %f17053, %f17054, %f17055 }; 
	// end inline asm
	// begin inline asm
	mma.sync.aligned.m16n8k8.row.col.f32.tf32.tf32.f32    { %f17060, %f17061, %f17062, %f17063 },    { %r1, %r2, %r3, %r4 },    { %r5, %r6 },            { %f17060, %f17061, %f17062, %f17063 }; 
	// end inline asm
	// begin inline asm
	mma.sync.aligned.m16n8k8.row.col.f32.tf32.tf32.f32    { %f17044, %f17045, %f17046, %f17047 },    { %r1, %r2, %r3, %r4 },    { %r5, %r6 },            { %f17044, %f17045, %f17046, %f17047 }; 
	// end inline asm
	// begin inline asm
	mma.sync.aligned.m16n8k8.row.col.f32.tf32.tf32.f32    { %f17052, %f17053, %f17054, %f17055 },    { %r1, %r2, %r3, %r4 },    { %r5, %r6 },            { %f17052, %f17053, %f17054, %f17055 }; 
	// end inline asm
	// begin inline asm
	mma.sync.aligned.m16n8k8.row.col.f32.tf32.tf32.f32    { %f17060, %f17061, %f17062, %f17063 },    { %r1, %r2, %r3, %r4 },    { %r5, %r6 },            { %f17060, %f17061, %f17062, %f17063 }; 
	// end inline asm
	// begin inline asm
	mma.sync.aligned.m16n8k8.row.col.f32.tf32.tf32.f32    { %f17044, %f17045, %f17046, %f17047 },    { %r1, %r2, %r3, %r4 },    { %r5, %r6 },            { %f17044, %f17045, %f17046, %f17047 }; 
	// end inline asm
	// begin inline asm
	mma.sync.aligned.m16n8k8.row.col.f32.tf32.tf32.f32    { %f17052, %f17053, %f17054, %f17055 },    { %r1, %r2, %r3, %r4 },    { %r5, %r6 },            { %f17052, %f17053, %f17054, %f17055 }; 
	// end inline asm
	// begin inline asm
	mma.sync.aligned.m16n8k8.row.col.f32.tf32.tf32.f32    { %f17060, %f17061, %f17062, %f17063 },    { %r1, %r2, %r3, %r4 },    { %r5, %r6 },            { %f17060, %f17061, %f17062, %f17063 }; 
	// end inline asm
	// begin inline asm
	mma.sync.aligned.m16n8k8.row.col.f32.tf32.tf32.f32    { %f17044, %f17045, %f17046, %f17047 },    { %r1, %r2, %r3, %r4 },    { %r5, %r6 },            { %f17044, %f17045, %f17046, %f17047 }; 
	// end inline asm
	// begin inline asm
	mma.sync.aligned.m16n8k8.row.col.f32.tf32.tf32.f32    { %f17052, %f17053, %f17054, %f17055 },    { %r1, %r2, %r3, %r4 },    { %r5, %r6 },            { %f17052, %f17053, %f17054, %f17055 }; 
	// end inline asm
	// begin inline asm
	mma.sync.aligned.m16n8k8.row.col.f32.tf32.tf32.f32    { %f17060, %f17061, %f17062, %f17063 },    { %r1, %r2, %r3, %r4 },    { %r5, %r6 },            { %f17060, %f17061, %f17062, %f17063 }; 
	// end inline asm
	// begin inline asm
	mma.sync.aligned.m16n8k8.row.col.f32.tf32.tf32.f32    { %f17044, %f17045, %f17046, %f17047 },    { %r1, %r2, %r3, %r4 },    { %r5, %r6 },            { %f17044, %f17045, %f17046, %f17047 }; 
	// end inline asm
	// begin inline asm
	mma.sync.aligned.m16n8k8.row.col.f32.tf32.tf32.f32    { %f17052, %f17053, %f17054, %f17055 },    { %r1, %r2, %r3, %r4 },    { %r5, %r6 },            { %f17052, %f17053, %f17054, %f17055 }; 
	// end inline asm
	// begin inline asm
	mma.sync.aligned.m16n8k8.row.col.f32.tf32.tf32.f32    { %f17060, %f17061, %f17062, %f17063 },    { %r1, %r2, %r3, %r4 },    { %r5, %r6 },            { %f17060, %f17061, %f17062, %f17063 }; 
	// end inline asm
	// begin inline asm
	mma.sync.aligned.m16n8k8.row.col.f32.tf32.tf32.f32    { %f17044, %f17045, %f17046, %f17047 },    { %r1, %r2, %r3, %r4 },    { %r5, %r6 },            { %f17044, %f17045, %f17046, %f17047 }; 
	// end inline asm
	// begin inline asm
	mma.sync.aligned.m16n8k8.row.col.f32.tf32.tf32.f32    { %f17052, %f17053, %f17054, %f17055 },    { %r1, %r2, %r3, %r4 },    { %r5, %r6 },            { %f17052, %f17053, %f17054, %f17055 }; 
	// end inline asm
	// begin inline asm
	mma.sync.aligned.m16n8k8.row.col.f32.tf32.tf32.f32    { %f17060, %f17061, %f17062, %f17063 },    { %r1, %r2, %r3, %r4 },    { %r5, %r6 },            { %f17060, %f17061, %f17062, %f17063 }; 
	// end inline asm
	// begin inline asm
	mma.sync.aligned.m16n8k8.row.col.f32.tf32.tf32.f32    { %f17044, %f17045, %f17046, %f17047 },    { %r1, %r2, %r3, %r4 },    { %r5, %r6 },            { %f17044, %f17045, %f17046, %f17047 }; 
	// end inline asm
	// begin inline asm
	mma.sync.aligned.m16n8k8.row.col.f32.tf32.tf32.f32    { %f17052, %f17053, %f17054, %f17055 },    { %r1, %r2, %r3, %r4 },    { %r5, %r6 },            { %f17052, %f17053, %f17054, %f17055 }; 
	// end inline asm
	// begin inline asm
	mma.sync.aligned.m16n8k8.row.col.f32.tf32.tf32.f32    { %f17060, %f17061, %f17062, %f17063 },    { %r1, %r2, %r3, %r4 },    { %r5, %r6 },            { %f17060, %f17061, %f17062, %f17063 }; 
	// end inline asm
	// begin inline asm
	mma.sync.aligned.m16n8k8.row.col.f32.tf32.tf32.f32    { %f17044, %f17045, %f17046, %f17047 },    { %r1, %r2, %r3, %r4 },    { %r5, %r6 },            { %f17044, %f17045, %f17046, %f17047 }; 
	// end inline asm
	// begin inline asm
	mma.sync.aligned.m16n8k8.row.col.f32.tf32.tf32.f32    { %f17052, %f17053, %f17054, %f17055 },    { %r1, %r2, %r3, %r4 },    { %r5, %r6 },            { %f17052, %f17053, %f17054, %f17055 }; 
	// end inline asm
	// begin inline asm
	mma.sync.aligned.m16n8k8.row.col.f32.tf32.tf32.f32    { %f17060, %f17061, %f17062, %f17063 },    { %r1, %r2, %r3, %r4 },    { %r5, %r6 },            { %f17060, %f17061, %f17062, %f17063 }; 
	// end inline asm
	// begin inline asm
	mma.sync.aligned.m16n8k8.row.col.f32.tf32.tf32.f32    { %f17044, %f17045, %f17046, %f17047 },    { %r1, %r2, %r3, %r4 },    { %r5, %r6 },            { %f17044, %f17045, %f17046, %f17047 }; 
	// end inline asm
	// begin inline asm
	mma.sync.aligned.m16n8k8.row.col.f32.tf32.tf32.f32    { %f17052, %f17053, %f17054, %f17055 },    { %r1, %r2, %r3, %r4 },    { %r5, %r6 },            { %f17052, %f17053, %f17054, %f17055 }; 
	// end inline asm
	// begin inline asm
	mma.sync.aligned.m16n8k8.row.col.f32.tf32.tf32.f32    { %f17060, %f17061, %f17062, %f17063 },    { %r1, %r2, %r3, %r4 },    { %r5, %r6 },            { %f17060, %f17061, %f17062, %f17063 }; 
	// end inline asm
	// begin inline asm
	mma.sync.aligned.m16n8k8.row.col.f32.tf32.tf32.f32    { %f17044, %f17045, %f17046, %f17047 },    { %r1, %r2, %r3, %r4 },    { %r5, %r6 },            { %f17044, %f17045, %f17046, %f17047 }; 
	// end inline asm
	// begin inline asm
	mma.sync.aligned.m16n8k8.row.col.f32.tf32.tf32.f32    { %f17052, %f17053, %f17054, %f17055 },    { %r1, %r2, %r3, %r4 },    { %r5, %r6 },            { %f17052, %f17053, %f17054, %f17055 }; 
	// end inline asm
	// begin inline asm
	mma.sync.aligned.m16n8k8.row.col.f32.tf32.tf32.f32    { %f17060, %f17061, %f17062, %f17063 },    { %r1, %r2, %r3, %r4 },    { %r5, %r6 },            { %f17060, %f17061, %f17062, %f17063 }; 
	// end inline asm
	// begin inline asm
	mma.sync.aligned.m16n8k8.row.col.f32.tf32.tf32.f32    { %f17044, %f17045, %f17046, %f17047 },    { %r1, %r2, %r3, %r4 },    { %r5, %r6 },            { %f17044, %f17045, %f17046, %f17047 }; 
	// end inline asm
	// begin inline asm
	mma.sync.aligned.m16n8k8.row.col.f32.tf32.tf32.f32    { %f17052, %f17053, %f17054, %f17055 },    { %r1, %r2, %r3, %r4 },    { %r5, %r6 },            { %f17052, %f17053, %f17054, %f17055 }; 
	// end inline asm
	// begin inline asm
	mma.sync.aligned.m16n8k8.row.col.f32.tf32.tf32.f32    { %f17060, %f17061, %f17062, %f17063 },    { %r1, %r2, %r3, %r4 },    { %r5, %r6 },            { %f17060, %f17061, %f17062, %f17063 }; 
	// end inline asm
	// begin inline asm
	mma.sync.aligned.m16n8k8.row.col.f32.tf32.tf32.f32    { %f17044, %f17045, %f17046, %f17047 },    { %r1, %r2, %r3, %r4 },    { %r5, %r6 },            { %f17044, %f17045, %f17046, %f17047 }; 
	// end inline asm
	// begin inline asm
	mma.sync.aligned.m16n8k8.row.col.f32.tf32.tf32.f32    { %f17052, %f17053, %f17054, %f17055 },    { %r1, %r2, %r3, %r4 },    { %r5, %r6 },            { %f17052, %f17053, %f17054, %f17055 }; 
	// end inline asm
	// begin inline asm
	mma.sync.aligned.m16n8k8.row.col.f32.tf32.tf32.f32    { %f17060, %f17061, %f17062, %f17063 },    { %r1, %r2, %r3, %r4 },    { %r5, %r6 },            { %f17060, %f17061, %f17062, %f17063 }; 
	// end inline asm
	// begin inline asm
	mma.sync.aligned.m16n8k8.row.col.f32.tf32.tf32.f32    { %f17044, %f17045, %f17046, %f17047 },    { %r1, %r2, %r3, %r4 },    { %r5, %r6 },            { %f17044, %f17045, %f17046, %f17047 }; 
	// end inline asm
	// begin inline asm
	mma.sync.aligned.m16n8k8.row.col.f32.tf32.tf32.f32    { %f17052, %f17053, %f17054, %f17055 },    { %r1, %r2, %r3, %r4 },    { %r5, %r6 },            { %f17052, %f17053, %f17054, %f17055 }; 
	// end inline asm
	// begin inline asm
	mma.sync.aligned.m16n8k8.row.col.f32.tf32.tf32.f32    { %f17060, %f17061, %f17062, %f17063 },    { %r1, %r2, %r3, %r4 },    { %r5, %r6 },            { %f17060, %f17061, %f17062, %f17063 }; 
	// end inline asm
	// begin inline asm
	mma.sync.aligned.m16n8k8.row.col.f32.tf32.tf32.f32    { %f17044, %f17045, %f17046, %f17047 },    { %r1, %r2, %r3, %r4 },    { %r5, %r6 },            { %f17044, %f17045, %f17046, %f17047 }; 
	// end inline asm
	// begin inline asm
	mma.sync.aligned.m16n8k8.row.col.f32.tf32.tf32.f32    { %f17052, %f17053, %f17054, %f17055 },    { %r1, %r2, %r3, %r4 },    { %r5, %r6 },            { %f17052, %f17053, %f17054, %f17055 }; 
	// end inline asm
	// begin inline asm
	mma.sync.aligned.m16n8k8.row.col.f32.tf32.tf32.f32    { %f17060, %f17061, %f17062, %f17063 },    { %r1, %r2, %r3, %r4 },    { %r5, %r6 },            { %f17060, %f17061, %f17062, %f17063 }; 
	// end inline asm
	// begin inline asm
	mma.sync.aligned.m16n8k8.row.col.f32.tf32.tf32.f32    { %f17044, %f17045, %f17046, %f17047 },    { %r1, %r2, %r3, %r4 },    { %r5, %r6 },            { %f17044, %f17045, %f17046, %f17047 }; 
	// end inline asm
	// begin inline asm
	mma.sync.aligned.m16n8k8.row.col.f32.tf32.tf32.f32    { %f17052, %f17053, %f17054, %f17055 },    { %r1, %r2, %r3, %r4 },    { %r5, %r6 },            { %f17052, %f17053, %f17054, %f17055 }; 
	// end inline asm
	// begin inline asm
	mma.sync.aligned.m16n8k8.row.col.f32.tf32.tf32.f32    { %f17060, %f17061, %f17062, %f17063 },    { %r1, %r2, %r3, %r4 },    { %r5, %r6 },            { %f17060, %f17061, %f17062, %f17063 }; 
	// end inline asm
	// begin inline asm
	mma.sync.aligned.m16n8k8.row.col.f32.tf32.tf32.f32    { %f17044, %f17045, %f17046, %f17047 },    { %r1, %r2, %r3, %r4 },    { %r5, %r6 },            { %f17044, %f17045, %f17046, %f17047 }; 
	// end inline asm
	// begin inline asm
	mma.sync.aligned.m16n8k8.row.col.f32.tf32.tf32.f32    { %f17052, %f17053, %f17054, %f17055 },    { %r1, %r2, %r3, %r4 },    { %r5, %r6 },            { %f17052, %f17053, %f17054, %f17055 }; 
	// end inline asm
	// begin inline asm
	mma.sync.aligned.m16n8k8.row.col.f32.tf32.tf32.f32    { %f17060, %f17061, %f17062, %f17063 },    { %r1, %r2, %r3, %r4 },    { %r5, %r6 },            { %f17060, %f17061, %f17062, %f17063 }; 
	// end inline asm
	// begin inline asm
	mma.sync.aligned.m16n8k8.row.col.f32.tf32.tf32.f32    { %f17044, %f17045, %f17046, %f17047 },    { %r1, %r2, %r3, %r4 },    { %r5, %r6 },            { %f17044, %f17045, %f17046, %f17047 }; 
	// end inline asm
	// begin inline asm
	mma.sync.aligned.m16n8k8.row.col.f32.tf32.tf32.f32    { %f17052, %f17053, %f17054, %f17055 },    { %r1, %r2, %r3, %r4 },    { %r5, %r6 },            { %f17052, %f17053, %f17054, %f17055 }; 
	// end inline asm
	// begin inline asm
	mma.sync.aligned.m16n8k8.row.col.f32.tf32.tf32.f32    { %f17060, %f17061, %f17062, %f17063 },    { %r1, %r2, %r3, %r4 },    { %r5, %r6 },            { %f17060, %f17061, %f17062, %f17063 }; 
	// end inline asm
	// begin inline asm
	mma.sync.aligned.m16n8k8.row.col.f32.tf32.tf32.f32    { %f17044, %f17045, %f17046, %f17047 },    { %r1, %r2, %r3, %r4 },    { %r5, %r6 },            { %f17044, %f17045, %f17046, %f17047 }; 
	// end inline asm
	// begin inline asm
	mma.sync.aligned.m16n8k8.row.col.f32.tf32.tf32.f32    { %f17052, %f17053, %f17054, %f17055 },    { %r1, %r2, %r3, %r4 },    { %r5, %r6 },            { %f17052, %f17053, %f17054, %f17055 }; 
	// end inline asm
	// begin inline asm
	mma.sync.aligned.m16n8k8.row.col.f32.tf32.tf32.f32    { %f17060, %f17061, %f17062, %f17063 },    { %r1, %r2, %r3, %r4 },    { %r5, %r6 },            { %f17060, %f17061, %f17062, %f17063 }; 
	// end inline asm
	// begin inline asm
	mma.sync.aligned.m16n8k8.row.col.f32.tf32.tf32.f32    { %f17044, %f17045, %f17046, %f17047 },    { %r1, %r2, %r3, %r4 },    { %r5, %r6 },            { %f17044, %f17045, %f17046, %f17047 }; 
	// end inline asm
	// begin inline asm
	mma.sync.aligned.m16n8k8.row.col.f32.tf32.tf32.f32    { %f17052, %f17053, %f17054, %f17055 },    { %r1, %r2, %r3, %r4 },    { %r5, %r6 },            { %f17052, %f17053, %f17054, %f17055 }; 
	// end inline asm
	// begin inline asm
	mma.sync.aligned.m16n8k8.row.col.f32.tf32.tf32.f32    { %f17060, %f17061, %f17062, %f17063 },    { %r1, %r2, %r3, %r4 },    { %r5, %r6 },            { %f17060, %f17061, %f17062, %f17063 }; 
	// end inline asm
	// begin inline asm
	mma.sync.aligned.m16n8k8.row.col.f32.tf32.tf32.f32    { %f17044, %f17045, %f17046, %f17047 },    { %r1, %r2, %r3, %r4 },    { %r5, %r6 },            { %f17044, %f17045, %f17046, %f17047 }; 
	// end inline asm
	// begin inline asm
	mma.sync.aligned.m16n8k8.row.col.f32.tf32.tf32.f32    { %f17052, %f17053, %f17054, %f17055 },    { %r1, %r2, %r3, %r4 },    { %r5, %r6 },            { %f17052, %f17053, %f17054, %f17055 }; 
	// end inline asm
	// begin inline asm
	mma.sync.aligned.m16n8k8.row.col.f32.tf32.tf32.f32    { %f17060, %f17061, %f17062, %f17063 },    { %r1, %r2, %r3, %r4 },    { %r5, %r6 },            { %f17060, %f17061, %f17062, %f17063 }; 
	// end inline asm
	// begin inline asm
	mma.sync.aligned.m16n8k8.row.col.f32.tf32.tf32.f32    { %f17044, %f17045, %f17046, %f17047 },    { %r1, %r2, %r3, %r4 },    { %r5, %r6 },            { %f17044, %f17045, %f17046, %f17047 }; 
	// end inline asm
	// begin inline asm
	mma.sync.aligned.m16n8k8.row.col.f32.tf32.tf32.f32    { %f17052, %f17053, %f17054, %f17055 },    { %r1, %r2, %r3, %r4 },    { %r5, %r6 },            { %f17052, %f17053, %f17054, %f17055 }; 
	// end inline asm
	// begin inline asm
	mma.sync.aligned.m16n8k8.row.col.f32.tf32.tf32.f32    { %f17060, %f17061, %f17062, %f17063 },    { %r1, %r2, %r3, %r4 },    { %r5, %r6 },            { %f17060, %f17061, %f17062, %f17063 }; 
	// end inline asm
	// begin inline asm
	mma.sync.aligned.m16n8k8.row.col.f32.tf32.tf32.f32    { %f17044, %f17045, %f17046, %f17047 },    { %r1, %r2, %r3, %r4 },    { %r5, %r6 },            { %f17044, %f17045, %f17046, %f17047 }; 
	// end inline asm
	// begin inline asm
	mma.sync.aligned.m16n8k8.row.col.f32.tf32.tf32.f32    { %f17052, %f17053, %f17054, %f17055 },    { %r1, %r2, %r3, %r4 },    { %r5, %r6 },            { %f17052, %f17053, %f17054, %f17055 }; 
	// end inline asm
	// begin inline asm
	mma.sync.aligned.m16n8k8.row.col.f32.tf32.tf32.f32    { %f17060, %f17061, %f17062, %f17063 },    { %r1, %r2, %r3, %r4 },    { %r5, %r6 },            { %f17060, %f17061, %f17062, %f17063 }; 
	// end inline asm
	// begin inline asm
	mma.sync.aligned.m16n8k8.row.col.f32.tf32.tf32.f32    { %f17044, %f17045, %f17046, %f17047 },    { %r1, %r2, %r3, %r4 },    { %r5, %r6 },            { %f17044, %f17045, %f17046, %f17047 }; 
	// end inline asm
	// begin inline asm
	mma.sync.aligned.m16n8k8.row.col.f32.tf32.tf32.f32    { %f17052, %f17053, %f17054, %f17055 },    { %r1, %r2, %r3, %r4 },    { %r5, %r6 },            { %f17052, %f17053, %f17054, %f17055 }; 
	// end inline asm
	// begin inline asm
	mma.sync.aligned.m16n8k8.row.col.f32.tf32.tf32.f32    { %f17060, %f17061, %f17062, %f17063 },    { %r1, %r2, %r3, %r4 },    { %r5, %r6 },            { %f17060, %f17061, %f17062, %f17063 }; 
	// end inline asm
	// begin inline asm
	mma.sync.aligned.m16n8k8.row.col.f32.tf32.tf32.f32    { %f17044, %f17045, %f17046, %f17047 },    { %r1, %r2, %r3, %r4 },    { %r5, %r6 },            { %f17044, %f17045, %f17046, %f17047 }; 
	// end inline asm
	// begin inline asm
	mma.sync.aligned.m16n8k8.row.col.f32.tf32.tf32.f32    { %f17052, %f17053, %f17054, %f17055 },    { %r1, %r2, %r3, %r4 },    { %r5, %r6 },            { %f17052, %f17053, %f17054, %f17055 }; 
	// end inline asm
	// begin inline asm
	mma.sync.aligned.m16n8k8.row.col.f32.tf32.tf32.f32    { %f17060, %f17061, %f17062, %f17063 },    { %r1, %r2, %r3, %r4 },    { %r5, %r6 },            { %f17060, %f17061, %f17062, %f17063 }; 
	// end inline asm
	// begin inline asm
	mma.sync.aligned.m16n8k8.row.col.f32.tf32.tf32.f32    { %f17044, %f17045, %f17046, %f17047 },    { %r1, %r2, %r3, %r4 },    { %r5, %r6 },            { %f17044, %f17045, %f17046, %f17047 }; 
	// end inline asm
	// begin inline asm
	mma.sync.aligned.m16n8k8.row.col.f32.tf32.tf32.f32    { %f17052, %f17053, %f17054, %f17055 },    { %r1, %r2, %r3, %r4 },    { %r5, %r6 },            { %f17052, %f17053, %f17054, %f17055 }; 
	// end inline asm
	// begin inline asm
	mma.sync.aligned.m16n8k8.row.col.f32.tf32.tf32.f32    { %f17060, %f17061, %f17062, %f17063 },    { %r1, %r2, %r3, %r4 },    { %r5, %r6 },            { %f17060, %f17061, %f17062, %f17063 }; 
	// end inline asm
	// begin inline asm
	mma.sync.aligned.m16n8k8.row.col.f32.tf32.tf32.f32    { %f17044, %f17045, %f17046, %f17047 },    { %r1, %r2, %r3, %r4 },    { %r5, %r6 },            { %f17044, %f17045, %f17046, %f17047 }; 
	// end inline asm
	// begin inline asm
	mma.sync.aligned.m16n8k8.row.col.f32.tf32.tf32.f32    { %f17052, %f17053, %f17054, %f17055 },    { %r1, %r2, %r3, %r4 },    { %r5, %r6 },            { %f17052, %f17053, %f17054, %f17055 }; 
	// end inline asm
	// begin inline asm
	mma.sync.aligned.m16n8k8.row.col.f32.tf32.tf32.f32    { %f17060, %f17061, %f17062, %f17063 },    { %r1, %r2, %r3, %r4 },    { %r5, %r6 },            { %f17060, %f17061, %f17062, %f17063 }; 
	// end inline asm
	// begin inline asm
	mma.sync.aligned.m16n8k8.row.col.f32.tf32.tf32.f32    { %f17044, %f17045, %f17046, %f17047 },    { %r1, %r2, %r3, %r4 },    { %r5, %r6 },            { %f17044, %f17045, %f17046, %f17047 }; 
	// end inline asm
	// begin inline asm
	mma.sync.aligned.m16n8k8.row.col.f32.tf32.tf32.f32    { %f17052, %f17053, %f17054, %f17055 },    { %r1, %r2, %r3, %r4 },    { %r5, %r6 },            { %f17052, %f17053, %f17054, %f17055 }; 
	// end inline asm
	// begin inline asm
	mma.sync.aligned.m16n8k8.row.col.f32.tf32.tf32.f32    { %f17060, %f17061, %f17062, %f17063 },    { %r1, %r2, %r3, %r4 },    { %r5, %r6 },            { %f17060, %f17061, %f17062, %f17063 }; 
	// end inline asm
	// begin inline asm
	mma.sync.aligned.m16n8k8.row.col.f32.tf32.tf32.f32    { %f17044, %f17045, %f17046, %f17047 },    { %r1, %r2, %r3, %r4 },    { %r5, %r6 },            { %f17044, %f17045, %f17046, %f17047 }; 
	// end inline asm
	// begin inline asm
	mma.sync.aligned.m16n8k8.row.col.f32.tf32.tf32.f32    { %f17052, %f17053, %f17054, %f17055 },    { %r1, %r2, %r3, %r4 },    { %r5, %r6 },            { %f17052, %f17053, %f17054, %f17055 }; 
	// end inline asm
	// begin inline asm
	mma.sync.aligned.m16n8k8.row.col.f32.tf32.tf32.f32    { %f17060, %f17061, %f17062, %f17063 },    { %r1, %r2, %r3, %r4 },    { %r5, %r6 },            { %f17060, %f17061, %f17062, %f17063 }; 
	// end inline asm
	// begin inline asm
	mma.sync.aligned.m16n8k8.row.col.f32.tf32.tf32.f32    { %f17044, %f17045, %f17046, %f17047 },    { %r1, %r2, %r3, %r4 },    { %r5, %r6 },            { %f17044, %f17045, %f17046, %f17047 }; 
	// end inline asm
	// begin inline asm
	mma.sync.aligned.m16n8k8.row.col.f32.tf32.tf32.f32    { %f17052, %f17053, %f17054, %f17055 },    { %r1, %r2, %r3, %r4 },    { %r5, %r6 },            { %f17052, %f17053, %f17054, %f17055 }; 
	// end inline asm
	// begin inline asm
	mma.sync.aligned.m16n8k8.row.col.f32.tf32.tf32.f32    { %f17060, %f17061, %f17062, %f17063 },    { %r1, %r2, %r3, %r4 },    { %r5, %r6 },            { %f17060, %f17061, %f17062, %f17063 }; 
	// end inline asm
	// begin inline asm
	mma.sync.aligned.m16n8k8.row.col.f32.tf32.tf32.f32    { %f17044, %f17045, %f17046, %f17047 },    { %r1, %r2, %r3, %r4 },    { %r5, %r6 },            { %f17044, %f17045, %f17046, %f17047 }; 
	// end inline asm
	// begin inline asm
	mma.sync.aligned.m16n8k8.row.col.f32.tf32.tf32.f32    { %f17052, %f17053, %f17054, %f17055 },    { %r1, %r2, %r3, %r4 },    { %r5, %r6 },            { %f17052, %f17053, %f17054, %f17055 }; 
	// end inline asm
	// begin inline asm
	mma.sync.aligned.m16n8k8.row.col.f32.tf32.tf32.f32    { %f17060, %f17061, %f17062, %f17063 },    { %r1, %r2, %r3, %r4 },    { %r5, %r6 },            { %f17060, %f17061, %f17062, %f17063 }; 
	// end inline asm
	// begin inline asm
	mma.sync.aligned.m16n8k8.row.col.f32.tf32.tf32.f32    { %f17044, %f17045, %f17046, %f17047 },    { %r1, %r2, %r3, %r4 },    { %r5, %r6 },            { %f17044, %f17045, %f17046, %f17047 }; 
	// end inline asm
	// begin inline asm
	mma.sync.aligned.m16n8k8.row.col.f32.tf32.tf32.f32    { %f17052, %f17053, %f17054, %f17055 },    { %r1, %r2, %r3, %r4 },    { %r5, %r6 },            { %f17052, %f17053, %f17054, %f17055 }; 
	// end inline asm
	// begin inline asm
	mma.sync.aligned.m16n8k8.row.col.f32.tf32.tf32.f32    { %f17060, %f17061, %f17062, %f17063 },    { %r1, %r2, %r3, %r4 },    { %r5, %r6 },            { %f17060, %f17061, %f17062, %f17063 }; 
	// end inline asm
	// begin inline asm
	mma.sync.aligned.m16n8k8.row.col.f32.tf32.tf32.f32    { %f17044, %f17045, %f17046, %f17047 },    { %r1, %r2, %r3, %r4 },    { %r5, %r6 },            { %f17044, %f17045, %f17046, %f17047 }; 
	// end inline asm
	// begin inline asm
	mma.sync.aligned.m16n8k8.row.col.f32.tf32.tf32.f32    { %f17052, %f17053, %f17054, %f17055 },    { %r1, %r2, %r3, %r4 },    { %r5, %r6 },            { %f17052, %f17053, %f17054, %f17055 }; 
	// end inline asm
	// begin inline asm
	mma.sync.aligned.m16n8k8.row.col.f32.tf32.tf32.f32    { %f17060, %f17061, %f17062, %f17063 },    { %r1, %r2, %r3, %r4 },    { %r5, %r6 },            { %f17060, %f17061, %f17062, %f17063 }; 
	// end inline asm
	// begin inline asm
	mma.sync.aligned.m16n8k8.row.col.f32.tf32.tf32.f32    { %f17044, %f17045, %f17046, %f17047 },    { %r1, %r2, %r3, %r4 },    { %r5, %r6 },            { %f17044, %f17045, %f17046, %f17047 }; 
	// end inline asm
	// begin inline asm
	mma.sync.aligned.m16n8k8.row.col.f32.tf32.tf32.f32    { %f17052, %f17053, %f17054, %f17055 },    { %r1, %r2, %r3, %r4 },    { %r5, %r6 },            { %f17052, %f17053, %f17054, %f17055 }; 
	// end inline asm
	// begin inline asm
	mma.sync.aligned.m16n8k8.row.col.f32.tf32.tf32.f32    { %f17060, %f17061, %f17062, %f17063 },    { %r1, %r2, %r3, %r4 },    { %r5, %r6 },            { %f17060, %f17061, %f17062, %f17063 }; 
	// end inline asm
	// begin inline asm
	mma.sync.aligned.m16n8k8.row.col.f32.tf32.tf32.f32    { %f17044, %f17045, %f17046, %f17047 },    { %r1, %r2, %r3, %r4 },    { %r5, %r6 },            { %f17044, %f17045, %f17046, %f17047 }; 
	// end inline asm
	// begin inline asm
	mma.sync.aligned.m16n8k8.row.col.f32.tf32.tf32.f32    { %f17052, %f17053, %f17054, %f17055 },    { %r1, %r2, %r3, %r4 },    { %r5, %r6 },            { %f17052, %f17053, %f17054, %f17055 }; 
	// end inline asm
	// begin inline asm
	mma.sync.aligned.m16n8k8.row.col.f32.tf32.tf32.f32    { %f17060, %f17061, %f17062, %f17063 },    { %r1, %r2, %r3, %r4 },    { %r5, %r6 },            { %f17060, %f17061, %f17062, %f17063 }; 
	// end inline asm
	// begin inline asm
	mma.sync.aligned.m16n8k8.row.col.f32.tf32.tf32.f32    { %f17044, %f17045, %f17046, %f17047 },    { %r1, %r2, %r3, %r4 },    { %r5, %r6 },            { %f17044, %f17045, %f17046, %f17047 }; 
	// end inline asm
	// begin inline asm
	mma.sync.aligned.m16n8k8.row.col.f32.tf32.tf32.f32    { %f17052, %f17053, %f17054, %f17055 },    { %r1, %r2, %r3, %r4 },    { %r5, %r6 },            { %f17052, %f17053, %f17054, %f17055 }; 
	// end inline asm
	// begin inline asm
	mma.sync.aligned.m16n8k8.row.col.f32.tf32.tf32.f32    { %f17060, %f17061, %f17062, %f17063 },    { %r1, %r2, %r3, %r4 },    { %r5, %r6 },            { %f17060, %f17061, %f17062, %f17063 }; 
	// end inline asm
	// begin inline asm
	mma.sync.aligned.m16n8k8.row.col.f32.tf32.tf32.f32    { %f17044, %f17045, %f17046, %f17047 },    { %r1, %r2, %r3, %r4 },    { %r5, %r6 },            { %f17044, %f17045, %f17046, %f17047 }; 
	// end inline asm
	// begin inline asm
	mma.sync.aligned.m16n8k8.row.col.f32.tf32.tf32.f32    { %f17052, %f17053, %f17054, %f17055 },    { %r1, %r2, %r3, %r4 },    { %r5, %r6 },            { %f17052, %f17053, %f17054, %f17055 }; 
	// end inline asm
	// begin inline asm
	mma.sync.aligned.m16n8k8.row.col.f32.tf32.tf32.f32    { %f17060, %f17061, %f17062, %f17063 },    { %r1, %r2, %r3, %r4 },    { %r5, %r6 },            { %f17060, %f17061, %f17062, %f17063 }; 
	// end inline asm
	// begin inline asm
	mma.sync.aligned.m16n8k8.row.col.f32.tf32.tf32.f32    { %f17044, %f17045, %f17046, %f17047 },    { %r1, %r2, %r3, %r4 },    { %r5, %r6 },            { %f17044, %f17045, %f17046, %f17047 }; 
	// end inline asm
	// begin inline asm
	mma.sync.aligned.m16n8k8.row.col.f32.tf32.tf32.f32    { %f17052, %f17053, %f17054, %f17055 },    { %r1, %r2, %r3, %r4 },    { %r5, %r6 },            { %f17052, %f17053, %f17054, %f17055 }; 
	// end inline asm
	// begin inline asm
	mma.sync.aligned.m16n8k8.row.col.f32.tf32.tf32.f32    { %f17060, %f17061, %f17062, %f17063 },    { %r1, %r2, %r3, %r4 },    { %r5, %r6 },            { %f17060, %f17061, %f17062, %f17063 }; 
	// end inline asm
	// begin inline asm
	mma.sync.aligned.m16n8k8.row.col.f32.tf32.tf32.f32    { %f17044, %f17045, %f17046, %f17047 },    { %r1, %r2, %r3, %r4 },    { %r5, %r6 },            { %f17044, %f17045, %f17046, %f17047 }; 
	// end inline asm
	// begin inline asm
	mma.sync.aligned.m16n8k8.row.col.f32.tf32.tf32.f32    { %f17052, %f17053, %f17054, %f17055 },    { %r1, %r2, %r3, %r4 },    { %r5, %r6 },            { %f17052, %f17053, %f17054, %f17055 }; 
	// end inline asm
	// begin inline asm
	mma.sync.aligned.m16n8k8.row.col.f32.tf32.tf32.f32    { %f17060, %f17061, %f17062, %f17063 },    { %r1, %r2, %r3, %r4 },    { %r5, %r6 },            { %f17060, %f17061, %f17062, %f17063 }; 
	// end inline asm
	// begin inline asm
	mma.sync.aligned.m16n8k8.row.col.f32.tf32.tf32.f32    { %f17044, %f17045, %f17046, %f17047 },    { %r1, %r2, %r3, %r4 },    { %r5, %r6 },            { %f17044, %f17045, %f17046, %f17047 }; 
	// end inline asm
	// begin inline asm
	mma.sync.aligned.m16n8k8.row.col.f32.tf32.tf32.f32    { %f17052, %f17053, %f17054, %f17055 },    { %r1, %r2, %r3, %r4 },    { %r5, %r6 },            { %f17052, %f17053, %f17054, %f17055 }; 
	// end inline asm
	// begin inline asm
	mma.sync.aligned.m16n8k8.row.col.f32.tf32.tf32.f32    { %f17060, %f17061, %f17062, %f17063 },    { %r1, %r2, %r3, %r4 },    { %r5, %r6 },            { %f17060, %f17061, %f17062, %f17063 }; 
	// end inline asm
	// begin inline asm
	mma.sync.aligned.m16n8k8.row.col.f32.tf32.tf32.f32    { %f17044, %f17045, %f17046, %f17047 },    { %r1, %r2, %r3, %r4 },    { %r5, %r6 },            { %f17044, %f17045, %f17046, %f17047 }; 
	// end inline asm
	// begin inline asm
	mma.sync.aligned.m16n8k8.row.col.f32.tf32.tf32.f32    { %f17052, %f17053, %f17054, %f17055 },    { %r1, %r2, %r3, %r4 },    { %r5, %r6 },            { %f17052, %f17053, %f17054, %f17055 }; 
	// end inline asm
	// begin inline asm
	mma.sync.aligned.m16n8k8.row.col.f32.tf32.tf32.f32    { %f17060, %f17061, %f17062, %f17063 },    { %r1, %r2, %r3, %r4 },    { %r5, %r6 },            { %f17060, %f17061, %f17062, %f17063 }; 
	// end inline asm
	// begin inline asm
	mma.sync.aligned.m16n8k8.row.col.f32.tf32.tf32.f32    { %f17044, %f17045, %f17046, %f17047 },    { %r1, %r2, %r3, %r4 },    { %r5, %r6 },            { %f17044, %f17045, %f17046, %f17047 }; 
	// end inline asm
	// begin inline asm
	mma.sync.aligned.m16n8k8.row.col.f32.tf32.tf32.f32    { %f17052, %f17053, %f17054, %f17055 },    { %r1, %r2, %r3, %r4 },    { %r5, %r6 },            { %f17052, %f17053, %f17054, %f17055 }; 
	// end inline asm
	// begin inline asm
	mma.sync.aligned.m16n8k8.row.col.f32.tf32.tf32.f32    { %f17060, %f17061, %f17062, %f17063 },    { %r1, %r2, %r3, %r4 },    { %r5, %r6 },            { %f17060, %f17061, %f17062, %f17063 }; 
	// end inline asm
	// begin inline asm
	mma.sync.aligned.m16n8k8.row.col.f32.tf32.tf32.f32    { %f17044, %f17045, %f17046, %f17047 },    { %r1, %r2, %r3, %r4 },    { %r5, %r6 },            { %f17044, %f17045, %f17046, %f17047 }; 
	// end inline asm
	// begin inline asm
	mma.sync.aligned.m16n8k8.row.col.f32.tf32.tf32.f32    { %f17052, %f17053, %f17054, %f17055 },    { %r1, %r2, %r3, %r4 },    { %r5, %r6 },            { %f17052, %f17053, %f17054, %f17055 }; 
	// end inline asm
	// begin inline asm
	mma.sync.aligned.m16n8k8.row.col.f32.tf32.tf32.f32    { %f17060, %f17061, %f17062, %f17063 },    { %r1, %r2, %r3, %r4 },    { %r5, %r6 },            { %f17060, %f17061, %f17062, %f17063 }; 
	// end inline asm
	// begin inline asm
	mma.sync.aligned.m16n8k8.row.col.f32.tf32.tf32.f32    { %f17044, %f17045, %f17046, %f17047 },    { %r1, %r2, %r3, %r4 },    { %r5, %r6 },            { %f17044, %f17045, %f17046, %f17047 }; 
	// end inline asm
	// begin inline asm
	mma.sync.aligned.m16n8k8.row.col.f32.tf32.tf32.f32    { %f17052, %f17053, %f17054, %f17055 },    { %r1, %r2, %r3, %r4 },    { %r5, %r6 },            { %f17052, %f17053, %f17054, %f17055 }; 
	// end inline asm
	// begin inline asm
	mma.sync.aligned.m16n8k8.row.col.f32.tf32.tf32.f32    { %f17060, %f17061, %f17062, %f17063 },    { %r1, %r2, %r3, %r4 },    { %r5, %r6 },            { %f17060, %f17061, %f17062, %f17063 }; 
	// end inline asm
	// begin inline asm
	mma.sync.aligned.m16n8k8.row.col.f32.tf32.tf32.f32    { %f17044, %f17045, %f17046, %f17047 },    { %r1, %r2, %r3, %r4 },    { %r5, %r6 },            { %f17044, %f17045, %f17046, %f17047 }; 
	// end inline asm
	// begin inline asm
	mma.sync.aligned.m16n8k8.row.col.f32.tf32.tf32.f32    { %f17052, %f17053, %f17054, %f17055 },    { %r1, %r2, %r3, %r4 },    { %r5, %r6 },            { %f17052, %f17053, %f17054, %f17055 }; 
	// end inline asm
	// begin inline asm
	mma.sync.aligned.m16n8k8.row.col.f32.tf32.tf32.f32    { %f17060, %f17061, %f17062, %f17063 },    { %r1, %r2, %r3, %r4 },    { %r5, %r6 },            { %f17060, %f17061, %f17062, %f17063 }; 
	// end inline asm
	// begin inline asm
	mma.sync.aligned.m16n8k8.row.col.f32.tf32.tf32.f32    { %f17044, %f17045, %f17046, %f17047 },    { %r1, %r2, %r3, %r4 },    { %r5, %r6 },            { %f17044, %f17045, %f17046, %f17047 }; 
	// end inline asm
	// begin inline asm
	mma.sync.aligned.m16n8k8.row.col.f32.tf32.tf32.f32    { %f17052, %f17053, %f17054, %f17055 },    { %r1, %r2, %r3, %r4 },    { %r5, %r6 },            { %f17052, %f17053, %f17054, %f17055 }; 
	// end inline asm
	// begin inline asm
	mma.sync.aligned.m16n8k8.row.col.f32.tf32.tf32.f32    { %f17060, %f17061, %f17062, %f17063 },    { %r1, %r2, %r3, %r4 },    { %r5, %r6 },            { %f17060, %f17061, %f17062, %f17063 }; 
	// end inline asm
	// begin inline asm
	mma.sync.aligned.m16n8k8.row.col.f32.tf32.tf32.f32    { %f17044, %f17045, %f17046, %f17047 },    { %r1, %r2, %r3, %r4 },    { %r5, %r6 },            { %f17044, %f17045, %f17046, %f17047 }; 
	// end inline asm
	// begin inline asm
	mma.sync.aligned.m16n8k8.row.col.f32.tf32.tf32.f32    { %f17052, %f17053, %f17054, %f17055 },    { %r1, %r2, %r3, %r4 },    { %r5, %r6 },            { %f17052, %f17053, %f17054, %f17055 }; 
	// end inline asm
	// begin inline asm
	mma.sync.aligned.m16n8k8.row.col.f32.tf32.tf32.f32    { %f17060, %f17061, %f17062, %f17063 },    { %r1, %r2, %r3, %r4 },    { %r5, %r6 },            { %f17060, %f17061, %f17062, %f17063 }; 
	// end inline asm
	mov.f32 	%f25565, %f17045;
	mov.f32 	%f25567, %f17047;
	mov.f32 	%f25564, %f17044;
	mov.f32 	%f25566, %f17046;
	// begin inline asm
	mma.sync.aligned.m16n8k8.row.col.f32.tf32.tf32.f32    { %f25564, %f25565, %f25566, %f25567 },    { %r1, %r2, %r3, %r4 },    { %r5, %r6 },            { %f25564, %f25565, %f25566, %f25567 }; 
	// end inline asm
	mov.f32 	%f25573, %f17053;
	mov.f32 	%f25575, %f17055;
	mov.f32 	%f25572, %f17052;
	mov.f32 	%f25574, %f17054;
	// begin inline asm
	mma.sync.aligned.m16n8k8.row.col.f32.tf32.tf32.f32    { %f25572, %f25573, %f25574, %f25575 },    { %r1, %r2, %r3, %r4 },    { %r5, %r6 },            { %f25572, %f25573, %f25574, %f25575 }; 
	// end inline asm
	mov.f32 	%f25581, %f17061;
	mov.f32 	%f25583, %f17063;
	mov.f32 	%f25580, %f17060;
	mov.f32 	%f25582, %f17062;
	// begin inline asm
	mma.sync.aligned.m16n8k8.row.col.f32.tf32.tf32.f32    { %f25580, %f25581, %f25582, %f25583 },    { %r1, %r2, %r3, %r4 },    { %r5, %r6 },            { %f25580, %f25581, %f25582, %f25583 }; 
	// end inline asm
	// begin inline asm
	mma.sync.aligned.m16n8k8.row.col.f32.tf32.tf32.f32    { %f25564, %f25565, %f25566, %f25567 },    { %r1, %r2, %r3, %r4 },    { %r5, %r6 },            { %f25564, %f25565, %f25566, %f25567 }; 
	// end inline asm
	// begin inline asm
	mma.sync.aligned.m16n8k8.row.col.f32.tf32.tf32.f32    { %f25572, %f25573, %f25574, %f25575 },    { %r1, %r2, %r3, %r4 },    { %r5, %r6 },            { %f25572, %f25573, %f25574, %f25575 }; 
	// end inline asm
	// begin inline asm
	mma.sync.aligned.m16n8k8.row.col.f32.tf32.tf32.f32    { %f25580, %f25581, %f25582, %f25583 },    { %r1, %r2, %r3, %r4 },    { %r5, %r6 },            { %f25580, %f25581, %f25582, %f25583 }; 
	// end inline asm
	// begin inline asm
	mma.sync.aligned.m16n8k8.row.col.f32.tf32.tf32.f32    { %f25564, %f25565, %f25566, %f25567 },    { %r1, %r2, %r3, %r4 },    { %r5, %r6 },            { %f25564, %f25565, %f25566, %f25567 }; 
	// end inline asm
	// begin inline asm
	mma.sync.aligned.m16n8k8.row.col.f32.tf32.tf32.f32    { %f25572, %f25573, %f25574, %f25575 },    { %r1, %r2, %r3, %r4 },    { %r5, %r6 },            { %f25572, %f25573, %f25574, %f25575 }; 
	// end inline asm
	// begin inline asm
	mma.sync.aligned.m16n8k8.row.col.f32.tf32.tf32.f32    { %f25580, %f25581, %f25582, %f25583 },    { %r1, %r2, %r3, %r4 },    { %r5, %r6 },            { %f25580, %f25581, %f25582, %f25583 }; 
	// end inline asm
	// begin inline asm
	mma.sync.aligned.m16n8k8.row.col.f32.tf32.tf32.f32    { %f25564, %f25565, %f25566, %f25567 },    { %r1, %r2, %r3, %r4 },    { %r5, %r6 },            { %f25564, %f25565, %f25566, %f25567 }; 
	// end inline asm
	// begin inline asm
	mma.sync.aligned.m16n8k8.row.col.f32.tf32.tf32.f32    { %f25572, %f25573, %f25574, %f25575 },    { %r1, %r2, %r3, %r4 },    { %r5, %r6 },            { %f25572, %f25573, %f25574, %f25575 }; 
	// end inline asm
	// begin inline asm
	mma.sync.aligned.m16n8k8.row.col.f32.tf32.tf32.f32    { %f25580, %f25581, %f25582, %f25583 },    { %r1, %r2, %r3, %r4 },    { %r5, %r6 },            { %f25580, %f25581, %f25582, %f25583 }; 
	// end inline asm
	// begin inline asm
	mma.sync.aligned.m16n8k8.row.col.f32.tf32.tf32.f32    { %f25564, %f25565, %f25566, %f25567 },    { %r1, %r2, %r3, %r4 },    { %r5, %r6 },            { %f25564, %f25565, %f25566, %f25567 }; 
	// end inline asm
	// begin inline asm
	mma.sync.aligned.m16n8k8.row.col.f32.tf32.tf32.f32    { %f25572, %f25573, %f25574, %f25575 },    { %r1, %r2, %r3, %r4 },    { %r5, %r6 },            { %f25572, %f25573, %f25574, %f25575 }; 
	// end inline asm
	// begin inline asm
	mma.sync.aligned.m16n8k8.row.col.f32.tf32.tf32.f32    { %f25580, %f25581, %f25582, %f25583 },    { %r1, %r2, %r3, %r4 },    { %r5, %r6 },            { %f25580, %f25581, %f25582, %f25583 }; 
	// end inline asm
	// begin inline asm
	mma.sync.aligned.m16n8k8.row.col.f32.tf32.tf32.f32    { %f25564, %f25565, %f25566, %f25567 },    { %r1, %r2, %r3, %r4 },    { %r5, %r6 },            { %f25564, %f25565, %f25566, %f25567 }; 
	// end inline asm
	// begin inline asm
	mma.sync.aligned.m16n8k8.row.col.f32.tf32.tf32.f32    { %f25572, %f25573, %f25574, %f25575 },    { %r1, %r2, %r3, %r4 },    { %r5, %r6 },            { %f25572, %f25573, %f25574, %f25575 }; 
	// end inline asm
	// begin inline asm
	mma.sync.aligned.m16n8k8.row.col.f32.tf32.tf32.f32    { %f25580, %f25581, %f25582, %f25583 },    { %r1, %r2, %r3, %r4 },    { %r5, %r6 },            { %f25580, %f25581, %f25582, %f25583 }; 
	// end inline asm
	// begin inline asm
	mma.sync.aligned.m16n8k8.row.col.f32.tf32.tf32.f32    { %f25564, %f25565, %f25566, %f25567 },    { %r1, %r2, %r3, %r4 },    { %r5, %r6 },            { %f25564, %f25565, %f25566, %f25567 }; 
	// end inline asm
	// begin inline asm
	mma.sync.aligned.m16n8k8.row.col.f32.tf32.tf32.f32    { %f25572, %f25573, %f25574, %f25575 },    { %r1, %r2, %r3, %r4 },    { %r5, %r6 },            { %f25572, %f25573, %f25574, %f25575 }; 
	// end inline asm
	// begin inline asm
	mma.sync.aligned.m16n8k8.row.col.f32.tf32.tf32.f32    { %f25580, %f25581, %f25582, %f25583 },    { %r1, %r2, %r3, %r4 },    { %r5, %r6 },            { %f25580, %f25581, %f25582, %f25583 }; 
	// end inline asm
	// begin inline asm
	mma.sync.aligned.m16n8k8.row.col.f32.tf32.tf32.f32    { %f25564, %f25565, %f25566, %f25567 },    { %r1, %r2, %r3, %r4 },    { %r5, %r6 },            { %f25564, %f25565, %f25566, %f25567 }; 
	// end inline asm
	// begin inline asm
	mma.sync.aligned.m16n8k8.row.col.f32.tf32.tf32.f32    { %f25572, %f25573, %f25574, %f25575 },    { %r1, %r2, %r3, %r4 },    { %r5, %r6 },            { %f25572, %f25573, %f25574, %f25575 }; 
	// end inline asm
	// begin inline asm
	mma.sync.aligned.m16n8k8.row.col.f32.tf32.tf32.f32    { %f25580, %f25581, %f25582, %f25583 },    { %r1, %r2, %r3, %r4 },    { %r5, %r6 },            { %f25580, %f25581, %f25582, %f25583 }; 
	// end inline asm
	// begin inline asm
	mma.sync.aligned.m16n8k8.row.col.f32.tf32.tf32.f32    { %f25564, %f25565, %f25566, %f25567 },    { %r1, %r2, %r3, %r4 },    { %r5, %r6 },            { %f25564, %f25565, %f25566, %f25567 }; 
	// end inline asm
	// begin inline asm
	mma.sync.aligned.m16n8k8.row.col.f32.tf32.tf32.f32    { %f25572, %f25573, %f25574, %f25575 },    { %r1, %r2, %r3, %r4 },    { %r5, %r6 },            { %f25572, %f25573, %f25574, %f25575 }; 
	// end inline asm
	// begin inline asm
	mma.sync.aligned.m16n8k8.row.col.f32.tf32.tf32.f32    { %f25580, %f25581, %f25582, %f25583 },    { %r1, %r2, %r3, %r4 },    { %r5, %r6 },            { %f25580, %f25581, %f25582, %f25583 }; 
	// end inline asm
	// begin inline asm
	mma.sync.aligned.m16n8k8.row.col.f32.tf32.tf32.f32    { %f25564, %f25565, %f25566, %f25567 },    { %r1, %r2, %r3, %r4 },    { %r5, %r6 },            { %f25564, %f25565, %f25566, %f25567 }; 
	// end inline asm
	// begin inline asm
	mma.sync.aligned.m16n8k8.row.col.f32.tf32.tf32.f32    { %f25572, %f25573, %f25574, %f25575 },    { %r1, %r2, %r3, %r4 },    { %r5, %r6 },            { %f25572, %f25573, %f25574, %f25575 }; 
	// end inline asm
	// begin inline asm
	mma.sync.aligned.m16n8k8.row.col.f32.tf32.tf32.f32    { %f25580, %f25581, %f25582, %f25583 },    { %r1, %r2, %r3, %r4 },    { %r5, %r6 },            { %f25580, %f25581, %f25582, %f25583 }; 
	// end inline asm
	// begin inline asm
	mma.sync.aligned.m16n8k8.row.col.f32.tf32.tf32.f32    { %f25564, %f25565, %f25566, %f25567 },    { %r1, %r2, %r3, %r4 },    { %r5, %r6 },            { %f25564, %f25565, %f25566, %f25567 }; 
	// end inline asm
	// begin inline asm
	mma.sync.aligned.m16n8k8.row.col.f32.tf32.tf32.f32    { %f25572, %f25573, %f25574, %f25575 },    { %r1, %r2, %r3, %r4 },    { %r5, %r6 },            { %f25572, %f25573, %f25574, %f25575 }; 
	// end inline asm
	// begin inline asm
	mma.sync.aligned.m16n8k8.row.col.f32.tf32.tf32.f32    { %f25580, %f25581, %f25582, %f25583 },    { %r1, %r2, %r3, %r4 },    { %r5, %r6 },            { %f25580, %f25581, %f25582, %f25583 }; 
	// end inline asm
	// begin inline asm
	mma.sync.aligned.m16n8k8.row.col.f32.tf32.tf32.f32    { %f25564, %f25565, %f25566, %f25567 },    { %r1, %r2, %r3, %r4 },    { %r5, %r6 },            { %f25564, %f25565, %f25566, %f25567 }; 
	// end inline asm
	// begin inline asm
	mma.sync.aligned.m16n8k8.row.col.f32.tf32.tf32.f32    { %f25572, %f25573, %f25574, %f25575 },    { %r1, %r2, %r3, %r4 },    { %r5, %r6 },            { %f25572, %f25573, %f25574, %f25575 }; 
	// end inline asm
	// begin inline asm
	mma.sync.aligned.m16n8k8.row.col.f32.tf32.tf32.f32    { %f25580, %f25581, %f25582, %f25583 },    { %r1, %r2, %r3, %r4 },    { %r5, %r6 },            { %f25580, %f25581, %f25582, %f25583 }; 
	// end inline asm
	// begin inline asm
	mma.sync.aligned.m16n8k8.row.col.f32.tf32.tf32.f32    { %f25564, %f25565, %f25566, %f25567 },    { %r1, %r2, %r3, %r4 },    { %r5, %r6 },            { %f25564, %f25565, %f25566, %f25567 }; 
	// end inline asm
	// begin inline asm
	mma.sync.aligned.m16n8k8.row.col.f32.tf32.tf32.f32    { %f25572, %f25573, %f25574, %f25575 },    { %r1, %r2, %r3, %r4 },    { %r5, %r6 },            { %f25572, %f25573, %f25574, %f25575 }; 
	// end inline asm
	// begin inline asm
	mma.sync.aligned.m16n8k8.row.col.f32.tf32.tf32.f32    { %f25580, %f25581, %f25582, %f25583 },    { %r1, %r2, %r3, %r4 },    { %r5, %r6 },            { %f25580, %f25581, %f25582, %f25583 }; 
	// end inline asm
	// begin inline asm
	mma.sync.aligned.m16n8k8.row.col.f32.tf32.tf32.f32    { %f25564, %f25565, %f25566, %f25567 },    { %r1, %r2, %r3, %r4 },    { %r5, %r6 },            { %f25564, %f25565, %f25566, %f25567 }; 
	// end inline asm
	// begin inline asm
	mma.sync.aligned.m16n8k8.row.col.f32.tf32.tf32.f32    { %f25572, %f25573, %f25574, %f25575 },    { %r1, %r2, %r3, %r4 },    { %r5, %r6 },            { %f25572, %f25573, %f25574, %f25575 }; 
	// end inline asm
	// begin inline asm
	mma.sync.aligned.m16n8k8.row.col.f32.tf32.tf32.f32    { %f25580, %f25581, %f25582, %f25583 },    { %r1, %r2, %r3, %r4 },    { %r5, %r6 },            { %f25580, %f25581, %f25582, %f25583 }; 
	// end inline asm
	// begin inline asm
	mma.sync.aligned.m16n8k8.row.col.f32.tf32.tf32.f32    { %f25564, %f25565, %f25566, %f25567 },    { %r1, %r2, %r3, %r4 },    { %r5, %r6 },            { %f25564, %f25565, %f25566, %f25567 }; 
	// end inline asm
	// begin inline asm
	mma.sync.aligned.m16n8k8.row.col.f32.tf32.tf32.f32    { %f25572, %f25573, %f25574, %f25575 },    { %r1, %r2, %r3, %r4 },    { %r5, %r6 },            { %f25572, %f25573, %f25574, %f25575 }; 
	// end inline asm
	// begin inline asm
	mma.sync.aligned.m16n8k8.row.col.f32.tf32.tf32.f32    { %f25580, %f25581, %f25582, %f25583 },    { %r1, %r2, %r3, %r4 },    { %r5, %r6 },            { %f25580, %f25581, %f25582, %f25583 }; 
	// end inline asm
	// begin inline asm
	mma.sync.aligned.m16n8k8.row.col.f32.tf32.tf32.f32    { %f25564, %f25565, %f25566, %f25567 },    { %r1, %r2, %r3, %r4 },    { %r5, %r6 },            { %f25564, %f25565, %f25566, %f25567 }; 
	// end inline asm
	// begin inline asm
	mma.sync.aligned.m16n8k8.row.col.f32.tf32.tf32.f32    { %f25572, %f25573, %f25574, %f25575 },    { %r1, %r2, %r3, %r4 },    { %r5, %r6 },            { %f25572, %f25573, %f25574, %f25575 }; 
	// end inline asm
	// begin inline asm
	mma.sync.aligned.m16n8k8.row.col.f32.tf32.tf32.f32    { %f25580, %f25581, %f25582, %f25583 },    { %r1, %r2, %r3, %r4 },    { %r5, %r6 },            { %f25580, %f25581, %f25582, %f25583 }; 
	// end inline asm
	// begin inline asm
	mma.sync.aligned.m16n8k8.row.col.f32.tf32.tf32.f32    { %f25564, %f25565, %f25566, %f25567 },    { %r1, %r2, %r3, %r4 },    { %r5, %r6 },            { %f25564, %f25565, %f25566, %f25567 }; 
	// end inline asm
	// begin inline asm
	mma.sync.aligned.m16n8k8.row.col.f32.tf32.tf32.f32    { %f25572, %f25573, %f25574, %f25575 },    { %r1, %r2, %r3, %r4 },    { %r5, %r6 },            { %f25572, %f25573, %f25574, %f25575 }; 
	// end inline asm
	// begin inline asm
	mma.sync.aligned.m16n8k8.row.col.f32.tf32.tf32.f32    { %f25580, %f25581, %f25582, %f25583 },    { %r1, %r2, %r3, %r4 },    { %r5, %r6 },            { %f25580, %f25581, %f25582, %f25583 }; 
	// end inline asm
	// begin inline asm
	mma.sync.aligned.m16n8k8.row.col.f32.tf32.tf32.f32    { %f25564, %f25565, %f25566, %f25567 },    { %r1, %r2, %r3, %r4 },    { %r5, %r6 },            { %f25564, %f25565, %f25566, %f25567 }; 
	// end inline asm
	// begin inline asm
	mma.sync.aligned.m16n8k8.row.col.f32.tf32.tf32.f32    { %f25572, %f25573, %f25574, %f25575 },    { %r1, %r2, %r3, %r4 },    { %r5, %r6 },            { %f25572, %f25573, %f25574, %f25575 }; 
	// end inline asm
	// begin inline asm
	mma.sync.aligned.m16n8k8.row.col.f32.tf32.tf32.f32    { %f25580, %f25581, %f25582, %f25583 },    { %r1, %r2, %r3, %r4 },    { %r5, %r6 },            { %f25580, %f25581, %f25582, %f25583 }; 
	// end inline asm
	// begin inline asm
	mma.sync.aligned.m16n8k8.row.col.f32.tf32.tf32.f32    { %f25564, %f25565, %f25566, %f25567 },    { %r1, %r2, %r3, %r4 },    { %r5, %r6 },            { %f25564, %f25565, %f25566, %f25567 }; 
	// end inline asm
	// begin inline asm
	mma.sync.aligned.m16n8k8.row.col.f32.tf32.tf32.f32    { %f25572, %f25573, %f25574, %f25575 },    { %r1, %r2, %r3, %r4 },    { %r5, %r6 },            { %f25572, %f25573, %f25574, %f25575 }; 
	// end inline asm
	// begin inline asm
	mma.sync.aligned.m16n8k8.row.col.f32.tf32.tf32.f32    { %f25580, %f25581, %f25582, %f25583 },    { %r1, %r2, %r3, %r4 },    { %r5, %r6 },            { %f25580, %f25581, %f25582, %f25583 }; 
	// end inline asm
	// begin inline asm
	mma.sync.aligned.m16n8k8.row.col.f32.tf32.tf32.f32    { %f25564, %f25565, %f25566, %f25567 },    { %r1, %r2, %r3, %r4 },    { %r5, %r6 },            { %f25564, %f25565, %f25566, %f25567 }; 
	// end inline asm
	// begin inline asm
	mma.sync.aligned.m16n8k8.row.col.f32.tf32.tf32.f32    { %f25572, %f25573, %f25574, %f25575 },    { %r1, %r2, %r3, %r4 },    { %r5, %r6 },            { %f25572, %f25573, %f25574, %f25575 }; 
	// end inline asm
	// begin inline asm
	mma.sync.aligned.m16n8k8.row.col.f32.tf32.tf32.f32    { %f25580, %f25581, %f25582, %f25583 },    { %r1, %r2, %r3, %r4 },    { %r5, %r6 },            { %f25580, %f25581, %f25582, %f25583 }; 
	// end inline asm
	// begin inline asm
	mma.sync.aligned.m16n8k8.row.col.f32.tf32.tf32.f32    { %f25564, %f25565, %f25566, %f25567 },    { %r1, %r2, %r3, %r4 },    { %r5, %r6 },            { %f25564, %f25565, %f25566, %f25567 }; 
	// end inline asm
	// begin inline asm
	mma.sync.aligned.m16n8k8.row.col.f32.tf32.tf32.f32    { %f25572, %f25573, %f25574, %f25575 },    { %r1, %r2, %r3, %r4 },    { %r5, %r6 },            { %f25572, %f25573, %f25574, %f25575 }; 
	// end inline asm
	// begin inline asm
	mma.sync.aligned.m16n8k8.row.col.f32.tf32.tf32.f32    { %f25580, %f25581, %f25582, %f25583 },    { %r1, %r2, %r3, %r4 },    { %r5, %r6 },            { %f25580, %f25581, %f25582, %f25583 }; 
	// end inline asm
	// begin inline asm
	mma.sync.aligned.m16n8k8.row.col.f32.tf32.tf32.f32    { %f25564, %f25565, %f25566, %f25567 },    { %r1, %r2, %r3, %r4 },    { %r5, %r6 },            { %f25564, %f25565, %f25566, %f25567 }; 
	// end inline asm
	// begin inline asm
	mma.sync.aligned.m16n8k8.row.col.f32.tf32.tf32.f32    { %f25572, %f25573, %f25574, %f25575 },    { %r1, %r2, %r3, %r4 },    { %r5, %r6 },            { %f25572, %f25573, %f25574, %f25575 }; 
	// end inline asm
	// begin inline asm
	mma.sync.aligned.m16n8k8.row.col.f32.tf32.tf32.f32    { %f25580, %f25581, %f25582, %f25583 },    { %r1, %r2, %r3, %r4 },    { %r5, %r6 },            { %f25580, %f25581, %f25582, %f25583 }; 
	// end inline asm
	// begin inline asm
	mma.sync.aligned.m16n8k8.row.col.f32.tf32.tf32.f32    { %f25564, %f25565, %f25566, %f25567 },    { %r1, %r2, %r3, %r4 },    { %r5, %r6 },            { %f25564, %f25565, %f25566, %f25567 }; 
	// end inline asm
	// begin inline asm
	mma.sync.aligned.m16n8k8.row.col.f32.tf32.tf32.f32    { %f25572, %f25573, %f25574, %f25575 },    { %r1, %r2, %r3, %r4 },    { %r5, %r6 },            { %f25572, %f25573, %f25574, %f25575 }; 
	// end inline asm
	// begin inline asm
	mma.sync.aligned.m16n8k8.row.col.f32.tf32.tf32.f32    { %f25580, %f25581, %f25582, %f25583 },    { %r1, %r2, %r3, %r4 },    { %r5, %r6 },            { %f25580, %f25581, %f25582, %f25583 }; 
	// end inline asm
	// begin inline asm
	mma.sync.aligned.m16n8k8.row.col.f32.tf32.tf32.f32    { %f25564, %f25565, %f25566, %f25567 },    { %r1, %r2, %r3, %r4 },    { %r5, %r6 },            { %f25564, %f25565, %f25566, %f25567 }; 
	// end inline asm
	// begin inline asm
	mma.sync.aligned.m16n8k8.row.col.f32.tf32.tf32.f32    { %f25572, %f25573, %f25574, %f25575 },    { %r1, %r2, %r3, %r4 },    { %r5, %r6 },            { %f25572, %f25573, %f25574, %f25575 }; 
	// end inline asm
	// begin inline asm
	mma.sync.aligned.m16n8k8.row.col.f32.tf32.tf32.f32    { %f25580, %f25581, %f25582, %f25583 },    { %r1, %r2, %r3, %r4 },    { %r5, %r6 },            { %f25580, %f25581, %f25582, %f25583 }; 
	// end inline asm
	// begin inline asm
	mma.sync.aligned.m16n8k8.row.col.f32.tf32.tf32.f32    { %f25564, %f25565, %f25566, %f25567 },    { %r1, %r2, %r3, %r4 },    { %r5, %r6 },            { %f25564, %f25565, %f25566, %f25567 }; 
	// end inline asm
	// begin inline asm
	mma.sync.aligned.m16n8k8.row.col.f32.tf32.tf32.f32    { %f25572, %f25573, %f25574, %f25575 },    { %r1, %r2, %r3, %r4 },    { %r5, %r6 },            { %f25572, %f25573, %f25574, %f25575 }; 
	// end inline asm
	// begin inline asm
	mma.sync.aligned.m16n8k8.row.col.f32.tf32.tf32.f32    { %f25580, %f25581, %f25582, %f25583 },    { %r1, %r2, %r3, %r4 },    { %r5, %r6 },            { %f25580, %f25581, %f25582, %f25583 }; 
	// end inline asm
	// begin inline asm
	mma.sync.aligned.m16n8k8.row.col.f32.tf32.tf32.f32    { %f25564, %f25565, %f25566, %f25567 },    { %r1, %r2, %r3, %r4 },    { %r5, %r6 },            { %f25564, %f25565, %f25566, %f25567 }; 
	// end inline asm
	// begin inline asm
	mma.sync.aligned.m16n8k8.row.col.f32.tf32.tf32.f32    { %f25572, %f25573, %f25574, %f25575 },    { %r1, %r2, %r3, %r4 },    { %r5, %r6 },            { %f25572, %f25573, %f25574, %f25575 }; 
	// end inline asm
	// begin inline asm
	mma.sync.aligned.m16n8k8.row.col.f32.tf32.tf32.f32    { %f25580, %f25581, %f25582, %f25583 },    { %r1, %r2, %r3, %r4 },    { %r5, %r6 },            { %f25580, %f25581, %f25582, %f25583 }; 
	// end inline asm
	// begin inline asm
	mma.sync.aligned.m16n8k8.row.col.f32.tf32.tf32.f32    { %f25564, %f25565, %f25566, %f25567 },    { %r1, %r2, %r3, %r4 },    { %r5, %r6 },            { %f25564, %f25565, %f25566, %f25567 }; 
	// end inline asm
	// begin inline asm
	mma.sync.aligned.m16n8k8.row.col.f32.tf32.tf32.f32    { %f25572, %f25573, %f25574, %f25575 },    { %r1, %r2, %r3, %r4 },    { %r5, %r6 },            { %f25572, %f25573, %f25574, %f25575 }; 
	// end inline asm
	// begin inline asm
	mma.sync.aligned.m16n8k8.row.col.f32.tf32.tf32.f32    { %f25580, %f25581, %f25582, %f25583 },    { %r1, %r2, %r3, %r4 },    { %r5, %r6 },            { %f25580, %f25581, %f25582, %f25583 }; 
	// end inline asm
	// begin inline asm
	mma.sync.aligned.m16n8k8.row.col.f32.tf32.tf32.f32    { %f25564, %f25565, %f25566, %f25567 },    { %r1, %r2, %r3, %r4 },    { %r5, %r6 },            { %f25564, %f25565, %f25566, %f25567 }; 
	// end inline asm
	// begin inline asm
	mma.sync.aligned.m16n8k8.row.col.f32.tf32.tf32.f32    { %f25572, %f25573, %f25574, %f25575 },    { %r1, %r2, %r3, %r4 },    { %r5, %r6 },            { %f25572, %f25573, %f25574, %f25575 }; 
	// end inline asm
	// begin inline asm
	mma.sync.aligned.m16n8k8.row.col.f32.tf32.tf32.f32    { %f25580, %f25581, %f25582, %f25583 },    { %r1, %r2, %r3, %r4 },    { %r5, %r6 },            { %f25580, %f25581, %f25582, %f25583 }; 
	// end inline asm
	// begin inline asm
	mma.sync.aligned.m16n8k8.row.col.f32.tf32.tf32.f32    { %f25564, %f25565, %f25566, %f25567 },    { %r1, %r2, %r3, %r4 },    { %r5, %r6 },            { %f25564, %f25565, %f25566, %f25567 }; 
	// end inline asm
	// begin inline asm
	mma.sync.aligned.m16n8k8.row.col.f32.tf32.tf32.f32    { %f25572, %f25573, %f25574, %f25575 },    { %r1, %r2, %r3, %r4 },    { %r5, %r6 },            { %f25572, %f25573, %f25574, %f25575 }; 
	// end inline asm
	// begin inline asm
	mma.sync.aligned.m16n8k8.row.col.f32.tf32.tf32.f32    { %f25580, %f25581, %f25582, %f25583 },    { %r1, %r2, %r3, %r4 },    { %r5, %r6 },            { %f25580, %f25581, %f25582, %f25583 }; 
	// end inline asm
	// begin inline asm
	mma.sync.aligned.m16n8k8.row.col.f32.tf32.tf32.f32    { %f25564, %f25565, %f25566, %f25567 },    { %r1, %r2, %r3, %r4 },    { %r5, %r6 },            { %f25564, %f25565, %f25566, %f25567 }; 
	// end inline asm
	// begin inline asm
	mma.sync.aligned.m16n8k8.row.col.f32.tf32.tf32.f32    { %f25572, %f25573, %f25574, %f25575 },    { %r1, %r2, %r3, %r4 },    { %r5, %r6 },            { %f25572, %f25573, %f25574, %f25575 }; 
	// end inline asm
	// begin inline asm
	mma.sync.aligned.m16n8k8.row.col.f32.tf32.tf32.f32    { %f25580, %f25581, %f25582, %f25583 },    { %r1, %r2, %r3, %r4 },    { %r5, %r6 },            { %f25580, %f25581, %f25582, %f25583 }; 
	// end inline asm
	// begin inline asm
	mma.sync.aligned.m16n8k8.row.col.f32.tf32.tf32.f32    { %f25564, %f25565, %f25566, %f25567 },    { %r1, %r2, %r3, %r4 },    { %r5, %r6 },            { %f25564, %f25565, %f25566, %f25567 }; 
	// end inline asm
	// begin inline asm
	mma.sync.aligned.m16n8k8.row.col.f32.tf32.tf32.f32    { %f25572, %f25573, %f25574, %f25575 },    { %r1, %r2, %r3, %r4 },    { %r5, %r6 },            { %f25572, %f25573, %f25574, %f25575 }; 
	// end inline asm
	// begin inline asm
	mma.sync.aligned.m16n8k8.row.col.f32.tf32.tf32.f32    { %f25580, %f25581, %f25582, %f25583 },    { %r1, %r2, %r3, %r4 },    { %r5, %r6 },            { %f25580, %f25581, %f25582, %f25583 }; 
	// end inline asm
	// begin inline asm
	mma.sync.aligned.m16n8k8.row.col.f32.tf32.tf32.f32    { %f25564, %f25565, %f25566, %f25567 },    { %r1, %r2, %r3, %r4 },    { %r5, %r6 },            { %f25564, %f25565, %f25566, %f25567 }; 
	// end inline asm
	// begin inline asm
	mma.sync.aligned.m16n8k8.row.col.f32.tf32.tf32.f32    { %f25572, %f25573, %f25574, %f25575 },    { %r1, %r2, %r3, %r4 },    { %r5, %r6 },            { %f25572, %f25573, %f25574, %f25575 }; 
	// end inline asm
	// begin inline asm
	mma.sync.aligned.m16n8k8.row.col.f32.tf32.tf32.f32    { %f25580, %f25581, %f25582, %f25583 },    { %r1, %r2, %r3, %r4 },    { %r5, %r6 },            { %f25580, %f25581, %f25582, %f25583 }; 
	// end inline asm
	// begin inline asm
	mma.sync.aligned.m16n8k8.row.col.f32.tf32.tf32.f32    { %f25564, %f25565, %f25566, %f25567 },    { %r1, %r2, %r3, %r4 },    { %r5, %r6 },            { %f25564, %f25565, %f25566, %f25567 }; 
	// end inline asm
	// begin inline asm
	mma.sync.aligned.m16n8k8.row.col.f32.tf32.tf32.f32    { %f25572, %f25573, %f25574, %f25575 },    { %r1, %r2, %r3, %r4 },    { %r5, %r6 },            { %f25572, %f25573, %f25574, %f25575 }; 
	// end inline asm
	// begin inline asm
	mma.sync.aligned.m16n8k8.row.col.f32.tf32.tf32.f32    { %f25580, %f25581, %f25582, %f25583 },    { %r1, %r2, %r3, %r4 },    { %r5, %r6 },            { %f25580, %f25581, %f25582, %f25583 }; 
	// end inline asm
	// begin inline asm
	mma.sync.aligned.m16n8k8.row.col.f32.tf32.tf32.f32    { %f25564, %f25565, %f25566, %f25567 },    { %r1, %r2, %r3, %r4 },    { %r5, %r6 },            { %f25564, %f25565, %f25566, %f25567 }; 
	// end inline asm
	// begin inline asm
	mma.sync.aligned.m16n8k8.row.col.f32.tf32.tf32.f32    { %f25572, %f25573, %f25574, %f25575 },    { %r1, %r2, %r3, %r4 },    { %r5, %r6 },            { %f25572, %f25573, %f25574, %f25575 }; 
	// end inline asm
	// begin inline asm
	mma.sync.aligned.m16n8k8.row.col.f32.tf32.tf32.f32    { %f25580, %f25581, %f25582, %f25583 },    { %r1, %r2, %r3, %r4 },    { %r5, %r6 },            { %f25580, %f25581, %f25582, %f25583 }; 
	// end inline asm
	// begin inline asm
	mma.sync.aligned.m16n8k8.row.col.f32.tf32.tf32.f32    { %f25564, %f25565, %f25566, %f25567 },    { %r1, %r2, %r3, %r4 },    { %r5, %r6 },            { %f25564, %f25565, %f25566, %f25567 }; 
	// end inline asm
	// begin inline asm
	mma.sync.aligned.m16n8k8.row.col.f32.tf32.tf32.f32    { %f25572, %f25573, %f25574, %f25575 },    { %r1, %r2, %r3, %r4 },    { %r5, %r6 },            { %f25572, %f25573, %f25574, %f25575 }; 
	// end inline asm
	// begin inline asm
	mma.sync.aligned.m16n8k8.row.col.f32.tf32.tf32.f32    { %f25580, %f25581, %f25582, %f25583 },    { %r1, %r2, %r3, %r4 },    { %r5, %r6 },            { %f25580, %f25581, %f25582, %f25583 }; 
	// end inline asm
	// begin inline asm
	mma.sync.aligned.m16n8k8.row.col.f32.tf32.tf32.f32    { %f25564, %f25565, %f25566, %f25567 },    { %r1, %r2, %r3, %r4 },    { %r5, %r6 },            { %f25564, %f25565, %f25566, %f25567 }; 
	// end inline asm
	// begin inline asm
	mma.sync.aligned.m16n8k8.row.col.f32.tf32.tf32.f32    { %f25572, %f25573, %f25574, %f25575 },    { %r1, %r2, %r3, %r4 },    { %r5, %r6 },            { %f25572, %f25573, %f25574, %f25575 }; 
	// end inline asm
	// begin inline asm
	mma.sync.aligned.m16n8k8.row.col.f32.tf32.tf32.f32    { %f25580, %f25581, %f25582, %f25583 },    { %r1, %r2, %r3, %r4 },    { %r5, %r6 },            { %f25580, %f25581, %f25582, %f25583 }; 
	// end inline asm
	// begin inline asm
	mma.sync.aligned.m16n8k8.row.col.f32.tf32.tf32.f32    { %f25564, %f25565, %f25566, %f25567 },    { %r1, %r2, %r3, %r4 },    { %r5, %r6 },            { %f25564, %f25565, %f25566, %f25567 }; 
	// end inline asm
	// begin inline asm
	mma.sync.aligned.m16n8k8.row.col.f32.tf32.tf32.f32    { %f25572, %f25573, %f25574, %f25575 },    { %r1, %r2, %r3, %r4 },    { %r5, %r6 },            { %f25572, %f25573, %f25574, %f25575 }; 
	// end inline asm
	// begin inline asm
	mma.sync.aligned.m16n8k8.row.col.f32.tf32.tf32.f32    { %f25580, %f25581, %f25582, %f25583 },    { %r1, %r2, %r3, %r4 },    { %r5, %r6 },            { %f25580, %f25581, %f25582, %f25583 }; 
	// end inline asm
	// begin inline asm
	mma.sync.aligned.m16n8k8.row.col.f32.tf32.tf32.f32    { %f25564, %f25565, %f25566, %f25567 },    { %r1, %r2, %r3, %r4 },    { %r5, %r6 },            { %f25564, %f25565, %f25566, %f25567 }; 
	// end inline asm
	// begin inline asm
	mma.sync.aligned.m16n8k8.row.col.f32.tf32.tf32.f32    { %f25572, %f25573, %f25574, %f25575 },    { %r1, %r2, %r3, %r4 },    { %r5, %r6 },            { %f25572, %f25573, %f25574, %f25575 }; 
	// end inline asm
	// begin inline asm
	mma.sync.aligned.m16n8k8.row.col.f32.tf32.tf32.f32    { %f25580, %f25581, %f25582, %f25583 },    { %r1, %r2, %r3, %r4 },    { %r5, %r6 },            { %f25580, %f25581, %f25582, %f25583 }; 
	// end inline asm
	// begin inline asm
	mma.sync.aligned.m16n8k8.row.col.f32.tf32.tf32.f32    { %f25564, %f25565, %f25566, %f25567 },    { %r1, %r2, %r3, %r4 },    { %r5, %r6 },            { %f25564, %f25565, %f25566, %f25567 }; 
	// end inline asm
	// begin inline asm
	mma.sync.aligned.m16n8k8.row.col.f32.tf32.tf32.f32    { %f25572, %f25573, %f25574, %f25575 },    { %r1, %r2, %r3, %r4 },    { %r5, %r6 },            { %f25572, %f25573, %f25574, %f25575 }; 
	// end inline asm
	// begin inline asm
	mma.sync.aligned.m16n8k8.row.col.f32.tf32.tf32.f32    { %f25580, %f25581, %f25582, %f25583 },    { %r1, %r2, %r3, %r4 },    { %r5, %r6 },            { %f25580, %f25581, %f25582, %f25583 }; 
	// end inline asm
	// begin inline asm
	mma.sync.aligned.m16n8k8.row.col.f32.tf32.tf32.f32    { %f25564, %f25565, %f25566, %f25567 },    { %r1, %r2, %r3, %r4 },    { %r5, %r6 },            { %f25564, %f25565, %f25566, %f25567 }; 
	// end inline asm
	// begin inline asm
	mma.sync.aligned.m16n8k8.row.col.f32.tf32.tf32.f32    { %f25572, %f25573, %f25574, %f25575 },    { %r1, %r2, %r3, %r4 },    { %r5, %r6 },            { %f25572, %f25573, %f25574, %f25575 }; 
	// end inline asm
	// begin inline asm
	mma.sync.aligned.m16n8k8.row.col.f32.tf32.tf32.f32    { %f25580, %f25581, %f25582, %f25583 },    { %r1, %r2, %r3, %r4 },    { %r5, %r6 },            { %f25580, %f25581, %f25582, %f25583 }; 
	// end inline asm
	// begin inline asm
	mma.sync.aligned.m16n8k8.row.col.f32.tf32.tf32.f32    { %f25564, %f25565, %f25566, %f25567 },    { %r1, %r2, %r3, %r4 },    { %r5, %r6 },            { %f25564, %f25565, %f25566, %f25567 }; 
	// end inline asm
	// begin inline asm
	mma.sync.aligned.m16n8k8.row.col.f32.tf32.tf32.f32    { %f25572, %f25573, %f25574, %f25575 },    { %r1, %r2, %r3, %r4 },    { %r5, %r6 },            { %f25572, %f25573, %f25574, %f25575 }; 
	// end inline asm
	// begin inline asm
	mma.sync.aligned.m16n8k8.row.col.f32.tf32.tf32.f32    { %f25580, %f25581, %f25582, %f25583 },    { %r1, %r2, %r3, %r4 },    { %r5, %r6 },            { %f25580, %f25581, %f25582, %f25583 }; 
	// end inline asm
	// begin inline asm
	mma.sync.aligned.m16n8k8.row.col.f32.tf32.tf32.f32    { %f25564, %f25565, %f25566, %f25567 },    { %r1, %r2, %r3, %r4 },    { %r5, %r6 },            { %f25564, %f25565, %f25566, %f25567 }; 
	// end inline asm
	// begin inline asm
	mma.sync.aligned.m16n8k8.row.col.f32.tf32.tf32.f32    { %f25572, %f25573, %f25574, %f25575 },    { %r1, %r2, %r3, %r4 },    { %r5, %r6 },            { %f25572, %f25573, %f25574, %f25575 }; 
	// end inline asm
	// begin inline asm
	mma.sync.aligned.m16n8k8.row.col.f32.tf32.tf32.f32    { %f25580, %f25581, %f25582, %f25583 },    { %r1, %r2, %r3, %r4 },    { %r5, %r6 },            { %f25580, %f25581, %f25582, %f25583 }; 
	// end inline asm
	// begin inline asm
	mma.sync.aligned.m16n8k8.row.col.f32.tf32.tf32.f32    { %f25564, %f25565, %f25566, %f25567 },    { %r1, %r2, %r3, %r4 },    { %r5, %r6 },            { %f25564, %f25565, %f25566, %f25567 }; 
	// end inline asm
	// begin inline asm
	mma.sync.aligned.m16n8k8.row.col.f32.tf32.tf32.f32    { %f25572, %f25573, %f25574, %f25575 },    { %r1, %r2, %r3, %r4 },    { %r5, %r6 },            { %f25572, %f25573, %f25574, %f25575 }; 
	// end inline asm
	// begin inline asm
	mma.sync.aligned.m16n8k8.row.col.f32.tf32.tf32.f32    { %f25580, %f25581, %f25582, %f25583 },    { %r1, %r2, %r3, %r4 },    { %r5, %r6 },            { %f25580, %f25581, %f25582, %f25583 }; 
	// end inline asm
	// begin inline asm
	mma.sync.aligned.m16n8k8.row.col.f32.tf32.tf32.f32    { %f25564, %f25565, %f25566, %f25567 },    { %r1, %r2, %r3, %r4 },    { %r5, %r6 },            { %f25564, %f25565, %f25566, %f25567 }; 
	// end inline asm
	// begin inline asm
	mma.sync.aligned.m16n8k8.row.col.f32.tf32.tf32.f32    { %f25572, %f25573, %f25574, %f25575 },    { %r1, %r2, %r3, %r4 },    { %r5, %r6 },            { %f25572, %f25573, %f25574, %f25575 }; 
	// end inline asm
	// begin inline asm
	mma.sync.aligned.m16n8k8.row.col.f32.tf32.tf32.f32    { %f25580, %f25581, %f25582, %f25583 },    { %r1, %r2, %r3, %r4 },    { %r5, %r6 },            { %f25580, %f25581, %f25582, %f25583 }; 
	// end inline asm
	// begin inline asm
	mma.sync.aligned.m16n8k8.row.col.f32.tf32.tf32.f32    { %f25564, %f25565, %f25566, %f25567 },    { %r1, %r2, %r3, %r4 },    { %r5, %r6 },            { %f25564, %f25565, %f25566, %f25567 }; 
	// end inline asm
	// begin inline asm
	mma.sync.aligned.m16n8k8.row.col.f32.tf32.tf32.f32    { %f25572, %f25573, %f25574, %f25575 },    { %r1, %r2, %r3, %r4 },    { %r5, %r6 },            { %f25572, %f25573, %f25574, %f25575 }; 
	// end inline asm
	// begin inline asm
	mma.sync.aligned.m16n8k8.row.col.f32.tf32.tf32.f32    { %f25580, %f25581, %f25582, %f25583 },    { %r1, %r2, %r3, %r4 },    { %r5, %r6 },            { %f25580, %f25581, %f25582, %f25583 }; 
	// end inline asm
	// begin inline asm
	mma.sync.aligned.m16n8k8.row.col.f32.tf32.tf32.f32    { %f25564, %f25565, %f25566, %f25567 },    { %r1, %r2, %r3, %r4 },    { %r5, %r6 },            { %f25564, %f25565, %f25566, %f25567 }; 
	// end inline asm
	// begin inline asm
	mma.sync.aligned.m16n8k8.row.col.f32.tf32.tf32.f32    { %f25572, %f25573, %f25574, %f25575 },    { %r1, %r2, %r3, %r4 },    { %r5, %r6 },            { %f25572, %f25573, %f25574, %f25575 }; 
	// end inline asm
	// begin inline asm
	mma.sync.aligned.m16n8k8.row.col.f32.tf32.tf32.f32    { %f25580, %f25581, %f25582, %f25583 },    { %r1, %r2, %r3, %r4 },    { %r5, %r6 },            { %f25580, %f25581, %f25582, %f25583 }; 
	// end inline asm
	// begin inline asm
	mma.sync.aligned.m16n8k8.row.col.f32.tf32.tf32.f32    { %f25564, %f25565, %f25566, %f25567 },    { %r1, %r2, %r3, %r4 },    { %r5, %r6 },            { %f25564, %f25565, %f25566, %f25567 }; 
	// end inline asm
	// begin inline asm
	mma.sync.aligned.m16n8k8.row.col.f32.tf32.tf32.f32    { %f25572, %f25573, %f25574, %f25575 },    { %r1, %r2, %r3, %r4 },    { %r5, %r6 },            { %f25572, %f25573, %f25574, %f25575 }; 
	// end inline asm
	// begin inline asm
	mma.sync.aligned.m16n8k8.row.col.f32.tf32.tf32.f32    { %f25580, %f25581, %f25582, %f25583 },    { %r1, %r2, %r3, %r4 },    { %r5, %r6 },            { %f25580, %f25581, %f25582, %f25583 }; 
	// end inline asm
	// begin inline asm
	mma.sync.aligned.m16n8k8.row.col.f32.tf32.tf32.f32    { %f25564, %f25565, %f25566, %f25567 },    { %r1, %r2, %r3, %r4 },    { %r5, %r6 },            { %f25564, %f25565, %f25566, %f25567 }; 
	// end inline asm
	// begin inline asm
	mma.sync.aligned.m16n8k8.row.col.f32.tf32.tf32.f32    { %f25572, %f25573, %f25574, %f25575 },    { %r1, %r2, %r3, %r4 },    { %r5, %r6 },            { %f25572, %f25573, %f25574, %f25575 }; 
	// end inline asm
	// begin inline asm
	mma.sync.aligned.m16n8k8.row.col.f32.tf32.tf32.f32    { %f25580, %f25581, %f25582, %f25583 },    { %r1, %r2, %r3, %r4 },    { %r5, %r6 },            { %f25580, %f25581, %f25582, %f25583 }; 
	// end inline asm
	// begin inline asm
	mma.sync.aligned.m16n8k8.row.col.f32.tf32.tf32.f32    { %f25564, %f25565, %f25566, %f25567 },    { %r1, %r2, %r3, %r4 },    { %r5, %r6 },            { %f25564, %f25565, %f25566, %f25567 }; 
	// end inline asm
	// begin inline asm
	mma.sync.aligned.m16n8k8.row.col.f32.tf32.tf32.f32    { %f25572, %f25573, %f25574, %f25575 },    { %r1, %r2, %r3, %r4 },    { %r5, %r6 },            { %f25572, %f25573, %f25574, %f25575 }; 
	// end inline asm
	// begin inline asm
	mma.sync.aligned.m16n8k8.row.col.f32.tf32.tf32.f32    { %f25580, %f25581, %f25582, %f25583 },    { %r1, %r2, %r3, %r4 },    { %r5, %r6 },            { %f25580, %f25581, %f25582, %f25583 }; 
	// end inline asm
	// begin inline asm
	mma.sync.aligned.m16n8k8.row.col.f32.tf32.tf32.f32    { %f25564, %f25565, %f25566, %f25567 },    { %r1, %r2, %r3, %r4 },    { %r5, %r6 },            { %f25564, %f25565, %f25566, %f25567 }; 
	// end inline asm
	// begin inline asm
	mma.sync.aligned.m16n8k8.row.col.f32.tf32.tf32.f32    { %f25572, %f25573, %f25574, %f25575 },    { %r1, %r2, %r3, %r4 },    { %r5, %r6 },            { %f25572, %f25573, %f25574, %f25575 }; 
	// end inline asm
	// begin inline asm
	mma.sync.aligned.m16n8k8.row.col.f32.tf32.tf32.f32    { %f25580, %f25581, %f25582, %f25583 },    { %r1, %r2, %r3, %r4 },    { %r5, %r6 },            { %f25580, %f25581, %f25582, %f25583 }; 
	// end inline asm
	// begin inline asm
	mma.sync.aligned.m16n8k8.row.col.f32.tf32.tf32.f32    { %f25564, %f25565, %f25566, %f25567 },    { %r1, %r2, %r3, %r4 },    { %r5, %r6 },            { %f25564, %f25565, %f25566, %f25567 }; 
	// end inline asm
	// begin inline asm
	mma.sync.aligned.m16n8k8.row.col.f32.tf32.tf32.f32    { %f25572, %f25573, %f25574, %f25575 },    { %r1, %r2, %r3, %r4 },    { %r5, %r6 },            { %f25572, %f25573, %f25574, %f25575 }; 
	// end inline asm
	// begin inline asm
	mma.sync.aligned.m16n8k8.row.col.f32.tf32.tf32.f32    { %f25580, %f25581, %f25582, %f25583 },    { %r1, %r2, %r3, %r4 },    { %r5, %r6 },            { %f25580, %f25581, %f25582, %f25583 }; 
	// end inline asm
	// begin inline asm
	mma.sync.aligned.m16n8k8.row.col.f32.tf32.tf32.f32    { %f25564, %f25565, %f25566, %f25567 },    { %r1, %r2, %r3, %r4 },    { %r5, %r6 },            { %f25564, %f25565, %f25566, %f25567 }; 
	// end inline asm
	// begin inline asm
	mma.sync.aligned.m16n8k8.row.col.f32.tf32.tf32.f32    { %f25572, %f25573, %f25574, %f25575 },    { %r1, %r2, %r3, %r4 },    { %r5, %r6 },            { %f25572, %f25573, %f25574, %f25575 }; 
	// end inline asm
	// begin inline asm
	mma.sync.aligned.m16n8k8.row.col.f32.tf32.tf32.f32    { %f25580, %f25581, %f25582, %f25583 },    { %r1, %r2, %r3, %r4 },    { %r5, %r6 },            { %f25580, %f25581, %f25582, %f25583 }; 
	// end inline asm
	// begin inline asm
	mma.sync.aligned.m16n8k8.row.col.f32.tf32.tf32.f32    { %f25564, %f25565, %f25566, %f25567 },    { %r1, %r2, %r3, %r4 },    { %r5, %r6 },            { %f25564, %f25565, %f25566, %f25567 }; 
	// end inline asm
	// begin inline asm
	mma.sync.aligned.m16n8k8.row.col.f32.tf32.tf32.f32    { %f25572, %f25573, %f25574, %f25575 },    { %r1, %r2, %r3, %r4 },    { %r5, %r6 },            { %f25572, %f25573, %f25574, %f25575 }; 
	// end inline asm
	// begin inline asm
	mma.sync.aligned.m16n8k8.row.col.f32.tf32.tf32.f32    { %f25580, %f25581, %f25582, %f25583 },    { %r1, %r2, %r3, %r4 },    { %r5, %r6 },            { %f25580, %f25581, %f25582, %f25583 }; 
	// end inline asm
	// begin inline asm
	mma.sync.aligned.m16n8k8.row.col.f32.tf32.tf32.f32    { %f25564, %f25565, %f25566, %f25567 },    { %r1, %r2, %r3, %r4 },    { %r5, %r6 },            { %f25564, %f25565, %f25566, %f25567 }; 
	// end inline asm
	// begin inline asm
	mma.sync.aligned.m16n8k8.row.col.f32.tf32.tf32.f32    { %f25572, %f25573, %f25574, %f25575 },    { %r1, %r2, %r3, %r4 },    { %r5, %r6 },            { %f25572, %f25573, %f25574, %f25575 }; 
	// end inline asm
	// begin inline asm
	mma.sync.aligned.m16n8k8.row.col.f32.tf32.tf32.f32    { %f25580, %f25581, %f25582, %f25583 },    { %r1, %r2, %r3, %r4 },    { %r5, %r6 },            { %f25580, %f25581, %f25582, %f25583 }; 
	// end inline asm
	// begin inline asm
	mma.sync.aligned.m16n8k8.row.col.f32.tf32.tf32.f32    { %f25564, %f25565, %f25566, %f25567 },    { %r1, %r2, %r3, %r4 },    { %r5, %r6 },            { %f25564, %f25565, %f25566, %f25567 }; 
	// end inline asm
	// begin inline asm
	mma.sync.aligned.m16n8k8.row.col.f32.tf32.tf32.f32    { %f25572, %f25573, %f25574, %f25575 },    { %r1, %r2, %r3, %r4 },    { %r5, %r6 },            { %f25572, %f25573, %f25574, %f25575 }; 
	// end inline asm
	// begin inline asm
	mma.sync.aligned.m16n8k8.row.col.f32.tf32.tf32.f32    { %f25580, %f25581, %f25582, %f25583 },    { %r1, %r2, %r3, %r4 },    { %r5, %r6 },            { %f25580, %f25581, %f25582, %f25583 }; 
	// end inline asm
	// begin inline asm
	mma.sync.aligned.m16n8k8.row.col.f32.tf32.tf32.f32    { %f25564, %f25565, %f25566, %f25567 },    { %r1, %r2, %r3, %r4 },    { %r5, %r6 },            { %f25564, %f25565, %f25566, %f25567 }; 
	// end inline asm
	// begin inline asm
	mma.sync.aligned.m16n8k8.row.col.f32.tf32.tf32.f32    { %f25572, %f25573, %f25574, %f25575 },    { %r1, %r2, %r3, %r4 },    { %r5, %r6 },            { %f25572, %f25573, %f25574, %f25575 }; 
	// end inline asm
	// begin inline asm
	mma.sync.aligned.m16n8k8.row.col.f32.tf32.tf32.f32    { %f25580, %f25581, %f25582, %f25583 },    { %r1, %r2, %r3, %r4 },    { %r5, %r6 },            { %f25580, %f25581, %f25582, %f25583 }; 
	// end inline asm
	// begin inline asm
	mma.sync.aligned.m16n8k8.row.col.f32.tf32.tf32.f32    { %f25564, %f25565, %f25566, %f25567 },    { %r1, %r2, %r3, %r4 },    { %r5, %r6 },            { %f25564, %f25565, %f25566, %f25567 }; 
	// end inline asm
	// begin inline asm
	mma.sync.aligned.m16n8k8.row.col.f32.tf32.tf32.f32    { %f25572, %f25573, %f25574, %f25575 },    { %r1, %r2, %r3, %r4 },    { %r5, %r6 },            { %f25572, %f25573, %f25574, %f25575 }; 
	// end inline asm
	// begin inline asm
	mma.sync.aligned.m16n8k8.row.col.f32.tf32.tf32.f32    { %f25580, %f25581, %f25582, %f25583 },    { %r1, %r2, %r3, %r4 },    { %r5, %r6 },            { %f25580, %f25581, %f25582, %f25583 }; 
	// end inline asm
	// begin inline asm
	mma.sync.aligned.m16n8k8.row.col.f32.tf32.tf32.f32    { %f25564, %f25565, %f25566, %f25567 },    { %r1, %r2, %r3, %r4 },    { %r5, %r6 },            { %f25564, %f25565, %f25566, %f25567 }; 
	// end inline asm
	// begin inline asm
	mma.sync.aligned.m16n8k8.row.col.f32.tf32.tf32.f32    { %f25572, %f25573, %f25574, %f25575 },    { %r1, %r2, %r3, %r4 },    { %r5, %r6 },            { %f25572, %f25573, %f25574, %f25575 }; 
	// end inline asm
	// begin inline asm
	mma.sync.aligned.m16n8k8.row.col.f32.tf32.tf32.f32    { %f25580, %f25581, %f25582, %f25583 },    { %r1, %r2, %r3, %r4 },    { %r5, %r6 },            { %f25580, %f25581, %f25582, %f25583 }; 
	// end inline asm
	// begin inline asm
	mma.sync.aligned.m16n8k8.row.col.f32.tf32.tf32.f32    { %f25564, %f25565, %f25566, %f25567 },    { %r1, %r2, %r3, %r4 },    { %r5, %r6 },            { %f25564, %f25565, %f25566, %f25567 }; 
	// end inline asm
	// begin inline asm
	mma.sync.aligned.m16n8k8.row.col.f32.tf32.tf32.f32    { %f25572, %f25573, %f25574, %f25575 },    { %r1, %r2, %r3, %r4 },    { %r5, %r6 },            { %f25572, %f25573, %f25574, %f25575 }; 
	// end inline asm
	// begin inline asm
	mma.sync.aligned.m16n8k8.row.col.f32.tf32.tf32.f32    { %f25580, %f25581, %f25582, %f25583 },    { %r1, %r2, %r3, %r4 },    { %r5, %r6 },            { %f25580, %f25581, %f25582, %f25583 }; 
	// end inline asm
	// begin inline asm
	mma.sync.aligned.m16n8k8.row.col.f32.tf32.tf32.f32    { %f25564, %f25565, %f25566, %f25567 },    { %r1, %r2, %r3, %r4 },    { %r5, %r6 },            { %f25564, %f25565, %f25566, %f25567 }; 
	// end inline asm
	// begin inline asm
	mma.sync.aligned.m16n8k8.row.col.f32.tf32.tf32.f32    { %f25572, %f25573, %f25574, %f25575 },    { %r1, %r2, %r3, %r4 },    { %r5, %r6 },            { %f25572, %f25573, %f25574, %f25575 }; 
	// end inline asm
	// begin inline asm
	mma.sync.aligned.m16n8k8.row.col.f32.tf32.tf32.f32    { %f25580, %f25581, %f25582, %f25583 },    { %r1, %r2, %r3, %r4 },    { %r5, %r6 },            { %f25580, %f25581, %f25582, %f25583 }; 
	// end inline asm
	// begin inline asm
	mma.sync.aligned.m16n8k8.row.col.f32.tf32.tf32.f32    { %f25564, %f25565, %f25566, %f25567 },    { %r1, %r2, %r3, %r4 },    { %r5, %r6 },            { %f25564, %f25565, %f25566, %f25567 }; 
	// end inline asm
	// begin inline asm
	mma.sync.aligned.m16n8k8.row.col.f32.tf32.tf32.f32    { %f25572, %f25573, %f25574, %f25575 },    { %r1, %r2, %r3, %r4 },    { %r5, %r6 },            { %f25572, %f25573, %f25574, %f25575 }; 
	// end inline asm
	// begin inline asm
	mma.sync.aligned.m16n8k8.row.col.f32.tf32.tf32.f32    { %f25580, %f25581, %f25582, %f25583 },    { %r1, %r2, %r3, %r4 },    { %r5, %r6 },            { %f25580, %f25581, %f25582, %f25583 }; 
	// end inline asm
	// begin inline asm
	mma.sync.aligned.m16n8k8.row.col.f32.tf32.tf32.f32    { %f25564, %f25565, %f25566, %f25567 },    { %r1, %r2, %r3, %r4 },    { %r5, %r6 },            { %f25564, %f25565, %f25566, %f25567 }; 
	// end inline asm
	// begin inline asm
	mma.sync.aligned.m16n8k8.row.col.f32.tf32.tf32.f32    { %f25572, %f25573, %f25574, %f25575 },    { %r1, %r2, %r3, %r4 },    { %r5, %r6 },            { %f25572, %f25573, %f25574, %f25575 }; 
	// end inline asm
	// begin inline asm
	mma.sync.aligned.m16n8k8.row.col.f32.tf32.tf32.f32    { %f25580, %f25581, %f25582, %f25583 },    { %r1, %r2, %r3, %r4 },    { %r5, %r6 },            { %f25580, %f25581, %f25582, %f25583 }; 
	// end inline asm
	// begin inline asm
	mma.sync.aligned.m16n8k8.row.col.f32.tf32.tf32.f32    { %f25564, %f25565, %f25566, %f25567 },    { %r1, %r2, %r3, %r4 },    { %r5, %r6 },            { %f25564, %f25565, %f25566, %f25567 }; 
	// end inline asm
	// begin inline asm
	mma.sync.aligned.m16n8k8.row.col.f32.tf32.tf32.f32    { %f25572, %f25573, %f25574, %f25575 },    { %r1, %r2, %r3, %r4 },    { %r5, %r6 },            { %f25572, %f25573, %f25574, %f25575 }; 
	// end inline asm
	// begin inline asm
	mma.sync.aligned.m16n8k8.row.col.f32.tf32.tf32.f32    { %f25580, %f25581, %f25582, %f25583 },    { %r1, %r2, %r3, %r4 },    { %r5, %r6 },            { %f25580, %f25581, %f25582, %f25583 }; 
	// end inline asm
	// begin inline asm
	mma.sync.aligned.m16n8k8.row.col.f32.tf32.tf32.f32    { %f25564, %f25565, %f25566, %f25567 },    { %r1, %r2, %r3, %r4 },    { %r5, %r6 },            { %f25564, %f25565, %f25566, %f25567 }; 
	// end inline asm
	// begin inline asm
	mma.sync.aligned.m16n8k8.row.col.f32.tf32.tf32.f32    { %f25572, %f25573, %f25574, %f25575 },    { %r1, %r2, %r3, %r4 },    { %r5, %r6 },            { %f25572, %f25573, %f25574, %f25575 }; 
	// end inline asm
	// begin inline asm
	mma.sync.aligned.m16n8k8.row.col.f32.tf32.tf32.f32    { %f25580, %f25581, %f25582, %f25583 },    { %r1, %r2, %r3, %r4 },    { %r5, %r6 },            { %f25580, %f25581, %f25582, %f25583 }; 
	// end inline asm
	// begin inline asm
	mma.sync.aligned.m16n8k8.row.col.f32.tf32.tf32.f32    { %f25564, %f25565, %f25566, %f25567 },    { %r1, %r2, %r3, %r4 },    { %r5, %r6 },            { %f25564, %f25565, %f25566, %f25567 }; 
	// end inline asm
	// begin inline asm
	mma.sync.aligned.m16n8k8.row.col.f32.tf32.tf32.f32    { %f25572, %f25573, %f25574, %f25575 },    { %r1, %r2, %r3, %r4 },    { %r5, %r6 },            { %f25572, %f25573, %f25574, %f25575 }; 
	// end inline asm
	// begin inline asm
	mma.sync.aligned.m16n8k8.row.col.f32.tf32.tf32.f32    { %f25580, %f25581, %f25582, %f25583 },    { %r1, %r2, %r3, %r4 },    { %r5, %r6 },            { %f25580, %f25581, %f25582, %f25583 }; 
	// end inline asm
	// begin inline asm
	mma.sync.aligned.m16n8k8.row.col.f32.tf32.tf32.f32    { %f25564, %f25565, %f25566, %f25567 },    { %r1, %r2, %r3, %r4 },    { %r5, %r6 },            { %f25564, %f25565, %f25566, %f25567 }; 
	// end inline asm
	// begin inline asm
	mma.sync.aligned.m16n8k8.row.col.f32.tf32.tf32.f32    { %f25572, %f25573, %f25574, %f25575 },    { %r1, %r2, %r3, %r4 },    { %r5, %r6 },            { %f25572, %f25573, %f25574, %f25575 }; 
	// end inline asm
	// begin inline asm
	mma.sync.aligned.m16n8k8.row.col.f32.tf32.tf32.f32    { %f25580, %f25581, %f25582, %f25583 },    { %r1, %r2, %r3, %r4 },    { %r5, %r6 },            { %f25580, %f25581, %f25582, %f25583 }; 
	// end inline asm
	// begin inline asm
	mma.sync.aligned.m16n8k8.row.col.f32.tf32.tf32.f32    { %f25564, %f25565, %f25566, %f25567 },    { %r1, %r2, %r3, %r4 },    { %r5, %r6 },            { %f25564, %f25565, %f25566, %f25567 }; 
	// end inline asm
	// begin inline asm
	mma.sync.aligned.m16n8k8.row.col.f32.tf32.tf32.f32    { %f25572, %f25573, %f25574, %f25575 },    { %r1, %r2, %r3, %r4 },    { %r5, %r6 },            { %f25572, %f25573, %f25574, %f25575 }; 
	// end inline asm
	// begin inline asm
	mma.sync.aligned.m16n8k8.row.col.f32.tf32.tf32.f32    { %f25580, %f25581, %f25582, %f25583 },    { %r1, %r2, %r3, %r4 },    { %r5, %r6 },            { %f25580, %f25581, %f25582, %f25583 }; 
	// end inline asm
	// begin inline asm
	mma.sync.aligned.m16n8k8.row.col.f32.tf32.tf32.f32    { %f25564, %f25565, %f25566, %f25567 },    { %r1, %r2, %r3, %r4 },    { %r5, %r6 },            { %f25564, %f25565, %f25566, %f25567 }; 
	// end inline asm
	// begin inline asm
	mma.sync.aligned.m16n8k8.row.col.f32.tf32.tf32.f32    { %f25572, %f25573, %f25574, %f25575 },    { %r1, %r2, %r3, %r4 },    { %r5, %r6 },            { %f25572, %f25573, %f25574, %f25575 }; 
	// end inline asm
	// begin inline asm
	mma.sync.aligned.m16n8k8.row.col.f32.tf32.tf32.f32    { %f25580, %f25581, %f25582, %f25583 },    { %r1, %r2, %r3, %r4 },    { %r5, %r6 },            { %f25580, %f25581, %f25582, %f25583 }; 
	// end inline asm
	// begin inline asm
	mma.sync.aligned.m16n8k8.row.col.f32.tf32.tf32.f32    { %f25564, %f25565, %f25566, %f25567 },    { %r1, %r2, %r3, %r4 },    { %r5, %r6 },            { %f25564, %f25565, %f25566, %f25567 }; 
	// end inline asm
	// begin inline asm
	mma.sync.aligned.m16n8k8.row.col.f32.tf32.tf32.f32    { %f25572, %f25573, %f25574, %f25575 },    { %r1, %r2, %r3, %r4 },    { %r5, %r6 },            { %f25572, %f25573, %f25574, %f25575 }; 
	// end inline asm
	// begin inline asm
	mma.sync.aligned.m16n8k8.row.col.f32.tf32.tf32.f32    { %f25580, %f25581, %f25582, %f25583 },    { %r1, %r2, %r3, %r4 },    { %r5, %r6 },            { %f25580, %f25581, %f25582, %f25583 }; 
	// end inline asm
	// begin inline asm
	mma.sync.aligned.m16n8k8.row.col.f32.tf32.tf32.f32    { %f25564, %f25565, %f25566, %f25567 },    { %r1, %r2, %r3, %r4 },    { %r5, %r6 },            { %f25564, %f25565, %f25566, %f25567 }; 
	// end inline asm
	// begin inline asm
	mma.sync.aligned.m16n8k8.row.col.f32.tf32.tf32.f32    { %f25572, %f25573, %f25574, %f25575 },    { %r1, %r2, %r3, %r4 },    { %r5, %r6 },            { %f25572, %f25573, %f25574, %f25575 }; 
	// end inline asm
	// begin inline asm
	mma.sync.aligned.m16n8k8.row.col.f32.tf32.tf32.f32    { %f25580, %f25581, %f25582, %f25583 },    { %r1, %r2, %r3, %r4 },    { %r5, %r6 },            { %f25580, %f25581, %f25582, %f25583 }; 
	// end inline asm
	// begin inline asm
	mma.sync.aligned.m16n8k8.row.col.f32.tf32.tf32.f32    { %f25564, %f25565, %f25566, %f25567 },    { %r1, %r2, %r3, %r4 },    { %r5, %r6 },            { %f25564, %f25565, %f25566, %f25567 }; 
	// end inline asm
	// begin inline asm
	mma.sync.aligned.m16n8k8.row.col.f32.tf32.tf32.f32    { %f25572, %f25573, %f25574, %f25575 },    { %r1, %r2, %r3, %r4 },    { %r5, %r6 },            { %f25572, %f25573, %f25574, %f25575 }; 
	// end inline asm
	// begin inline asm
	mma.sync.aligned.m16n8k8.row.col.f32.tf32.tf32.f32    { %f25580, %f25581, %f25582, %f25583 },    { %r1, %r2, %r3, %r4 },    { %r5, %r6 },            { %f25580, %f25581, %f25582, %f25583 }; 
	// end inline asm
	// begin inline asm
	mma.sync.aligned.m16n8k8.row.col.f32.tf32.tf32.f32    { %f25564, %f25565, %f25566, %f25567 },    { %r1, %r2, %r3, %r4 },    { %r5, %r6 },            { %f25564, %f25565, %f25566, %f25567 }; 
	// end inline asm
	// begin inline asm
	mma.sync.aligned.m16n8k8.row.col.f32.tf32.tf32.f32    { %f25572, %f25573, %f25574, %f25575 },    { %r1, %r2, %r3, %r4 },    { %r5, %r6 },            { %f25572, %f25573, %f25574, %f25575 }; 
	// end inline asm
	// begin inline asm
	mma.sync.aligned.m16n8k8.row.col.f32.tf32.tf32.f32    { %f25580, %f25581, %f25582, %f25583 },    { %r1, %r2, %r3, %r4 },    { %r5, %r6 },            { %f25580, %f25581, %f25582, %f25583 }; 
	// end inline asm
	// begin inline asm
	mma.sync.aligned.m16n8k8.row.col.f32.tf32.tf32.f32    { %f25564, %f25565, %f25566, %f25567 },    { %r1, %r2, %r3, %r4 },    { %r5, %r6 },            { %f25564, %f25565, %f25566, %f25567 }; 
	// end inline asm
	// begin inline asm
	mma.sync.aligned.m16n8k8.row.col.f32.tf32.tf32.f32    { %f25572, %f25573, %f25574, %f25575 },    { %r1, %r2, %r3, %r4 },    { %r5, %r6 },            { %f25572, %f25573, %f25574, %f25575 }; 
	// end inline asm
	// begin inline asm
	mma.sync.aligned.m16n8k8.row.col.f32.tf32.tf32.f32    { %f25580, %f25581, %f25582, %f25583 },    { %r1, %r2, %r3, %r4 },    { %r5, %r6 },            { %f25580, %f25581, %f25582, %f25583 }; 
	// end inline asm
	// begin inline asm
	mma.sync.aligned.m16n8k8.row.col.f32.tf32.tf32.f32    { %f25564, %f25565, %f25566, %f25567 },    { %r1, %r2, %r3, %r4 },    { %r5, %r6 },            { %f25564, %f25565, %f25566, %f25567 }; 
	// end inline asm
	// begin inline asm
	mma.sync.aligned.m16n8k8.row.col.f32.tf32.tf32.f32    { %f25572, %f25573, %f25574, %f25575 },    { %r1, %r2, %r3, %r4 },    { %r5, %r6 },            { %f25572, %f25573, %f25574, %f25575 }; 
	// end inline asm
	// begin inline asm
	mma.sync.aligned.m16n8k8.row.col.f32.tf32.tf32.f32    { %f25580, %f25581, %f25582, %f25583 },    { %r1, %r2, %r3, %r4 },    { %r5, %r6 },            { %f25580, %f25581, %f25582, %f25583 }; 
	// end inline asm
	// begin inline asm
	mma.sync.aligned.m16n8k8.row.col.f32.tf32.tf32.f32    { %f25564, %f25565, %f25566, %f25567 },    { %r1, %r2, %r3, %r4 },    { %r5, %r6 },            { %f25564, %f25565, %f25566, %f25567 }; 
	// end inline asm
	// begin inline asm
	mma.sync.aligned.m16n8k8.row.col.f32.tf32.tf32.f32    { %f25572, %f25573, %f25574, %f25575 },    { %r1, %r2, %r3, %r4 },    { %r5, %r6 },            { %f25572, %f25573, %f25574, %f25575 }; 
	// end inline asm
	// begin inline asm
	mma.sync.aligned.m16n8k8.row.col.f32.tf32.tf32.f32    { %f25580, %f25581, %f25582, %f25583 },    { %r1, %r2, %r3, %r4 },    { %r5, %r6 },            { %f25580, %f25581, %f25582, %f25583 }; 
	// end inline asm
	// begin inline asm
	mma.sync.aligned.m16n8k8.row.col.f32.tf32.tf32.f32    { %f25564, %f25565, %f25566, %f25567 },    { %r1, %r2, %r3, %r4 },    { %r5, %r6 },            { %f25564, %f25565, %f25566, %f25567 }; 
	// end inline asm
	// begin inline asm
	mma.sync.aligned.m16n8k8.row.col.f32.tf32.tf32.f32    { %f25572, %f25573, %f25574, %f25575 },    { %r1, %r2, %r3, %r4 },    { %r5, %r6 },            { %f25572, %f25573, %f25574, %f25575 }; 
	// end inline asm
	// begin inline asm
	mma.sync.aligned.m16n8k8.row.col.f32.tf32.tf32.f32    { %f25580, %f25581, %f25582, %f25583 },    { %r1, %r2, %r3, %r4 },    { %r5, %r6 },            { %f25580, %f25581, %f25582, %f25583 }; 
	// end inline asm
	// begin inline asm
	mma.sync.aligned.m16n8k8.row.col.f32.tf32.tf32.f32    { %f25564, %f25565, %f25566, %f25567 },    { %r1, %r2, %r3, %r4 },    { %r5, %r6 },            { %f25564, %f25565, %f25566, %f25567 }; 
	// end inline asm
	// begin inline asm
	mma.sync.aligned.m16n8k8.row.col.f32.tf32.tf32.f32    { %f25572, %f25573, %f25574, %f25575 },    { %r1, %r2, %r3, %r4 },    { %r5, %r6 },            { %f25572, %f25573, %f25574, %f25575 }; 
	// end inline asm
	// begin inline asm
	mma.sync.aligned.m16n8k8.row.col.f32.tf32.tf32.f32    { %f25580, %f25581, %f25582, %f25583 },    { %r1, %r2, %r3, %r4 },    { %r5, %r6 },            { %f25580, %f25581, %f25582, %f25583 }; 
	// end inline asm
	// begin inline asm
	mma.sync.aligned.m16n8k8.row.col.f32.tf32.tf32.f32    { %f25564, %f25565, %f25566, %f25567 },    { %r1, %r2, %r3, %r4 },    { %r5, %r6 },            { %f25564, %f25565, %f25566, %f25567 }; 
	// end inline asm
	// begin inline asm
	mma.sync.aligned.m16n8k8.row.col.f32.tf32.tf32.f32    { %f25572, %f25573, %f25574, %f25575 },    { %r1, %r2, %r3, %r4 },    { %r5, %r6 },            { %f25572, %f25573, %f25574, %f25575 }; 
	// end inline asm
	// begin inline asm
	mma.sync.aligned.m16n8k8.row.col.f32.tf32.tf32.f32    { %f25580, %f25581, %f25582, %f25583 },    { %r1, %r2, %r3, %r4 },    { %r5, %r6 },            { %f25580, %f25581, %f25582, %f25583 }; 
	// end inline asm
	// begin inline asm
	mma.sync.aligned.m16n8k8.row.col.f32.tf32.tf32.f32    { %f25564, %f25565, %f25566, %f25567 },    { %r1, %r2, %r3, %r4 },    { %r5, %r6 },            { %f25564, %f25565, %f25566, %f25567 }; 
	// end inline asm
	// begin inline asm
	mma.sync.aligned.m16n8k8.row.col.f32.tf32.tf32.f32    { %f25572, %f25573, %f25574, %f25575 },    { %r1, %r2, %r3, %r4 },    { %r5, %r6 },            { %f25572, %f25573, %f25574, %f25575 }; 
	// end inline asm
	// begin inline asm
	mma.sync.aligned.m16n8k8.row.col.f32.tf32.tf32.f32    { %f25580, %f25581, %f25582, %f25583 },    { %r1, %r2, %r3, %r4 },    { %r5, %r6 },            { %f25580, %f25581, %f25582, %f25583 }; 
	// end inline asm
	// begin inline asm
	mma.sync.aligned.m16n8k8.row.col.f32.tf32.tf32.f32    { %f25564, %f25565, %f25566, %f25567 },    { %r1, %r2, %r3, %r4 },    { %r5, %r6 },            { %f25564, %f25565, %f25566, %f25567 }; 
	// end inline asm
	// begin inline asm
	mma.sync.aligned.m16n8k8.row.col.f32.tf32.tf32.f32    { %f25572, %f25573, %f25574, %f25575 },    { %r1, %r2, %r3, %r4 },    { %r5, %r6 },            { %f25572, %f25573, %f25574, %f25575 }; 
	// end inline asm
	// begin inline asm
	mma.sync.aligned.m16n8k8.row.col.f32.tf32.tf32.f32    { %f25580, %f25581, %f25582, %f25583 },    { %r1, %r2, %r3, %r4 },    { %r5, %r6 },            { %f25580, %f25581, %f25582, %f25583 }; 
	// end inline asm
	// begin inline asm
	mma.sync.aligned.m16n8k8.row.col.f32.tf32.tf32.f32    { %f25564, %f25565, %f25566, %f25567 },    { %r1, %r2, %r3, %r4 },    { %r5, %r6 },            { %f25564, %f25565, %f25566, %f25567 }; 
	// end inline asm
	// begin inline asm
	mma.sync.aligned.m16n8k8.row.col.f32.tf32.tf32.f32    { %f25572, %f25573, %f25574, %f25575 },    { %r1, %r2, %r3, %r4 },    { %r5, %r6 },            { %f25572, %f25573, %f25574, %f25575 }; 
	// end inline asm
	// begin inline asm
	mma.sync.aligned.m16n8k8.row.col.f32.tf32.tf32.f32    { %f25580, %f25581, %f25582, %f25583 },    { %r1, %r2, %r3, %r4 },    { %r5, %r6 },            { %f25580, %f25581, %f25582, %f25583 }; 
	// end inline asm
	// begin inline asm
	mma.sync.aligned.m16n8k8.row.col.f32.tf32.tf32.f32    { %f25564, %f25565, %f25566, %f25567 },    { %r1, %r2, %r3, %r4 },    { %r5, %r6 },            { %f25564, %f25565, %f25566, %f25567 }; 
	// end inline asm
	// begin inline asm
	mma.sync.aligned.m16n8k8.row.col.f32.tf32.tf32.f32    { %f25572, %f25573, %f25574, %f25575 },    { %r1, %r2, %r3, %r4 },    { %r5, %r6 },            { %f25572, %f25573, %f25574, %f25575 }; 
	// end inline asm
	// begin inline asm
	mma.sync.aligned.m16n8k8.row.col.f32.tf32.tf32.f32    { %f25580, %f25581, %f25582, %f25583 },    { %r1, %r2, %r3, %r4 },    { %r5, %r6 },            { %f25580, %f25581, %f25582, %f25583 }; 
	// end inline asm
	// begin inline asm
	mma.sync.aligned.m16n8k8.row.col.f32.tf32.tf32.f32    { %f25564, %f25565, %f25566, %f25567 },    { %r1, %r2, %r3, %r4 },    { %r5, %r6 },            { %f25564, %f25565, %f25566, %f25567 }; 
	// end inline asm
	// begin inline asm
	mma.sync.aligned.m16n8k8.row.col.f32.tf32.tf32.f32    { %f25572, %f25573, %f25574, %f25575 },    { %r1, %r2, %r3, %r4 },    { %r5, %r6 },            { %f25572, %f25573, %f25574, %f25575 }; 
	// end inline asm
	// begin inline asm
	mma.sync.aligned.m16n8k8.row.col.f32.tf32.tf32.f32    { %f25580, %f25581, %f25582, %f25583 },    { %r1, %r2, %r3, %r4 },    { %r5, %r6 },            { %f25580, %f25581, %f25582, %f25583 }; 
	// end inline asm
	// begin inline asm
	mma.sync.aligned.m16n8k8.row.col.f32.tf32.tf32.f32    { %f25564, %f25565, %f25566, %f25567 },    { %r1, %r2, %r3, %r4 },    { %r5, %r6 },            { %f25564, %f25565, %f25566, %f25567 }; 
	// end inline asm
	// begin inline asm
	mma.sync.aligned.m16n8k8.row.col.f32.tf32.tf32.f32    { %f25572, %f25573, %f25574, %f25575 },    { %r1, %r2, %r3, %r4 },    { %r5, %r6 },            { %f25572, %f25573, %f25574, %f25575 }; 
	// end inline asm
	// begin inline asm
	mma.sync.aligned.m16n8k8.row.col.f32.tf32.tf32.f32    { %f25580, %f25581, %f25582, %f25583 },    { %r1, %r2, %r3, %r4 },    { %r5, %r6 },            { %f25580, %f25581, %f25582, %f25583 }; 
	// end inline asm
	// begin inline asm
	mma.sync.aligned.m16n8k8.row.col.f32.tf32.tf32.f32    { %f25564, %f25565, %f25566, %f25567 },    { %r1, %r2, %r3, %r4 },    { %r5, %r6 },            { %f25564, %f25565, %f25566, %f25567 }; 
	// end inline asm
	// begin inline asm
	mma.sync.aligned.m16n8k8.row.col.f32.tf32.tf32.f32    { %f25572, %f25573, %f25574, %f25575 },    { %r1, %r2, %r3, %r4 },    { %r5, %r6 },            { %f25572, %f25573, %f25574, %f25575 }; 
	// end inline asm
	// begin inline asm
	mma.sync.aligned.m16n8k8.row.col.f32.tf32.tf32.f32    { %f25580, %f25581, %f25582, %f25583 },    { %r1, %r2, %r3, %r4 },    { %r5, %r6 },            { %f25580, %f25581, %f25582, %f25583 }; 
	// end inline asm
	// begin inline asm
	mma.sync.aligned.m16n8k8.row.col.f32.tf32.tf32.f32    { %f25564, %f25565, %f25566, %f25567 },    { %r1, %r2, %r3, %r4 },    { %r5, %r6 },            { %f25564, %f25565, %f25566, %f25567 }; 
	// end inline asm
	// begin inline asm
	mma.sync.aligned.m16n8k8.row.col.f32.tf32.tf32.f32    { %f25572, %f25573, %f25574, %f25575 },    { %r1, %r2, %r3, %r4 },    { %r5, %r6 },            { %f25572, %f25573, %f25574, %f25575 }; 
	// end inline asm
	// begin inline asm
	mma.sync.aligned.m16n8k8.row.col.f32.tf32.tf32.f32    { %f25580, %f25581, %f25582, %f25583 },    { %r1, %r2, %r3, %r4 },    { %r5, %r6 },            { %f25580, %f25581, %f25582, %f25583 }; 
	// end inline asm
	// begin inline asm
	mma.sync.aligned.m16n8k8.row.col.f32.tf32.tf32.f32    { %f25564, %f25565, %f25566, %f25567 },    { %r1, %r2, %r3, %r4 },    { %r5, %r6 },            { %f25564, %f25565, %f25566, %f25567 }; 
	// end inline asm
	// begin inline asm
	mma.sync.aligned.m16n8k8.row.col.f32.tf32.tf32.f32    { %f25572, %f25573, %f25574, %f25575 },    { %r1, %r2, %r3, %r4 },    { %r5, %r6 },            { %f25572, %f25573, %f25574, %f25575 }; 
	// end inline asm
	// begin inline asm
	mma.sync.aligned.m16n8k8.row.col.f32.tf32.tf32.f32    { %f25580, %f25581, %f25582, %f25583 },    { %r1, %r2, %r3, %r4 },    { %r5, %r6 },            { %f25580, %f25581, %f25582, %f25583 }; 
	// end inline asm
	// begin inline asm
	mma.sync.aligned.m16n8k8.row.col.f32.tf32.tf32.f32    { %f25564, %f25565, %f25566, %f25567 },    { %r1, %r2, %r3, %r4 },    { %r5, %r6 },            { %f25564, %f25565, %f25566, %f25567 }; 
	// end inline asm
	// begin inline asm
	mma.sync.aligned.m16n8k8.row.col.f32.tf32.tf32.f32    { %f25572, %f25573, %f25574, %f25575 },    { %r1, %r2, %r3, %r4 },    { %r5, %r6 },            { %f25572, %f25573, %f25574, %f25575 }; 
	// end inline asm
	// begin inline asm
	mma.sync.aligned.m16n8k8.row.col.f32.tf32.tf32.f32    { %f25580, %f25581, %f25582, %f25583 },    { %r1, %r2, %r3, %r4 },    { %r5, %r6 },            { %f25580, %f25581, %f25582, %f25583 }; 
	// end inline asm
	// begin inline asm
	mma.sync.aligned.m16n8k8.row.col.f32.tf32.tf32.f32    { %f25564, %f25565, %f25566, %f25567 },    { %r1, %r2, %r3, %r4 },    { %r5, %r6 },            { %f25564, %f25565, %f25566, %f25567 }; 
	// end inline asm
	// begin inline asm
	mma.sync.aligned.m16n8k8.row.col.f32.tf32.tf32.f32    { %f25572, %f25573, %f25574, %f25575 },    { %r1, %r2, %r3, %r4 },    { %r5, %r6 },            { %f25572, %f25573, %f25574, %f25575 }; 
	// end inline asm
	// begin inline asm
	mma.sync.aligned.m16n8k8.row.col.f32.tf32.tf32.f32    { %f25580, %f25581, %f25582, %f25583 },    { %r1, %r2, %r3, %r4 },    { %r5, %r6 },            { %f25580, %f25581, %f25582, %f25583 }; 
	// end inline asm
	// begin inline asm
	mma.sync.aligned.m16n8k8.row.col.f32.tf32.tf32.f32    { %f25564, %f25565, %f25566, %f25567 },    { %r1, %r2, %r3, %r4 },    { %r5, %r6 },            { %f25564, %f25565, %f25566, %f25567 }; 
	// end inline asm
	// begin inline asm
	mma.sync.aligned.m16n8k8.row.col.f32.tf32.tf32.f32    { %f25572, %f25573, %f25574, %f25575 },    { %r1, %r2, %r3, %r4 },    { %r5, %r6 },            { %f25572, %f25573, %f25574, %f25575 }; 
	// end inline asm
	// begin inline asm
	mma.sync.aligned.m16n8k8.row.col.f32.tf32.tf32.f32    { %f25580, %f25581, %f25582, %f25583 },    { %r1, %r2, %r3, %r4 },    { %r5, %r6 },            { %f25580, %f25581, %f25582, %f25583 }; 
	// end inline asm
	// begin inline asm
	mma.sync.aligned.m16n8k8.row.col.f32.tf32.tf32.f32    { %f25564, %f25565, %f25566, %f25567 },    { %r1, %r2, %r3, %r4 },    { %r5, %r6 },            { %f25564, %f25565, %f25566, %f25567 }; 
	// end inline asm
	// begin inline asm
	mma.sync.aligned.m16n8k8.row.col.f32.tf32.tf32.f32    { %f25572, %f25573, %f25574, %f25575 },    { %r1, %r2, %r3, %r4 },    { %r5, %r6 },            { %f25572, %f25573, %f25574, %f25575 }; 
	// end inline asm
	// begin inline asm
	mma.sync.aligned.m16n8k8.row.col.f32.tf32.tf32.f32    { %f25580, %f25581, %f25582, %f25583 },    { %r1, %r2, %r3, %r4 },    { %r5, %r6 },            { %f25580, %f25581, %f25582, %f25583 }; 
	// end inline asm
	// begin inline asm
	mma.sync.aligned.m16n8k8.row.col.f32.tf32.tf32.f32    { %f25564, %f25565, %f25566, %f25567 },    { %r1, %r2, %r3, %r4 },    { %r5, %r6 },            { %f25564, %f25565, %f25566, %f25567 }; 
	// end inline asm
	// begin inline asm
	mma.sync.aligned.m16n8k8.row.col.f32.tf32.tf32.f32    { %f25572, %f25573, %f25574, %f25575 },    { %r1, %r2, %r3, %r4 },    { %r5, %r6 },            { %f25572, %f25573, %f25574, %f25575 }; 
	// end inline asm
	// begin inline asm
	mma.sync.aligned.m16n8k8.row.col.f32.tf32.tf32.f32    { %f25580, %f25581, %f25582, %f25583 },    { %r1, %r2, %r3, %r4 },    { %r5, %r6 },            { %f25580, %f25581, %f25582, %f25583 }; 
	// end inline asm
	// begin inline asm
	mma.sync.aligned.m16n8k8.row.col.f32.tf32.tf32.f32    { %f25564, %f25565, %f25566, %f25567 },    { %r1, %r2, %r3, %r4 },    { %r5, %r6 },            { %f25564, %f25565, %f25566, %f25567 }; 
	// end inline asm
	// begin inline asm
	mma.sync.aligned.m16n8k8.row.col.f32.tf32.tf32.f32    { %f25572, %f25573, %f25574, %f25575 },    { %r1, %r2, %r3, %r4 },    { %r5, %r6 },            { %f25572, %f25573, %f25574, %f25575 }; 
	// end inline asm
	// begin inline asm
	mma.sync.aligned.m16n8k8.row.col.f32.tf32.tf32.f32    { %f25580, %f25581, %f25582, %f25583 },    { %r1, %r2, %r3, %r4 },    { %r5, %r6 },            { %f25580, %f25581, %f25582, %f25583 }; 
	// end inline asm
	// begin inline asm
	mma.sync.aligned.m16n8k8.row.col.f32.tf32.tf32.f32    { %f25564, %f25565, %f25566, %f25567 },    { %r1, %r2, %r3, %r4 },    { %r5, %r6 },            { %f25564, %f25565, %f25566, %f25567 }; 
	// end inline asm
	// begin inline asm
	mma.sync.aligned.m16n8k8.row.col.f32.tf32.tf32.f32    { %f25572, %f25573, %f25574, %f25575 },    { %r1, %r2, %r3, %r4 },    { %r5, %r6 },            { %f25572, %f25573, %f25574, %f25575 }; 
	// end inline asm
	// begin inline asm
	mma.sync.aligned.m16n8k8.row.col.f32.tf32.tf32.f32    { %f25580, %f25581, %f25582, %f25583 },    { %r1, %r2, %r3, %r4 },    { %r5, %r6 },            { %f25580, %f25581, %f25582, %f25583 }; 
	// end inline asm
	// begin inline asm
	mma.sync.aligned.m16n8k8.row.col.f32.tf32.tf32.f32    { %f25564, %f25565, %f25566, %f25567 },    { %r1, %r2, %r3, %r4 },    { %r5, %r6 },            { %f25564, %f25565, %f25566, %f25567 }; 
	// end inline asm
	// begin inline asm
	mma.sync.aligned.m16n8k8.row.col.f32.tf32.tf32.f32    { %f25572, %f25573, %f25574, %f25575 },    { %r1, %r2, %r3, %r4 },    { %r5, %r6 },            { %f25572, %f25573, %f25574, %f25575 }; 
	// end inline asm
	// begin inline asm
	mma.sync.aligned.m16n8k8.row.col.f32.tf32.tf32.f32    { %f25580, %f25581, %f25582, %f25583 },    { %r1, %r2, %r3, %r4 },    { %r5, %r6 },            { %f25580, %f25581, %f25582, %f25583 }; 
	// end inline asm
	// begin inline asm
	mma.sync.aligned.m16n8k8.row.col.f32.tf32.tf32.f32    { %f25564, %f25565, %f25566, %f25567 },    { %r1, %r2, %r3, %r4 },    { %r5, %r6 },            { %f25564, %f25565, %f25566, %f25567 }; 
	// end inline asm
	// begin inline asm
	mma.sync.aligned.m16n8k8.row.col.f32.tf32.tf32.f32    { %f25572, %f25573, %f25574, %f25575 },    { %r1, %r2, %r3, %r4 },    { %r5, %r6 },            { %f25572, %f25573, %f25574, %f25575 }; 
	// end inline asm
	// begin inline asm
	mma.sync.aligned.m16n8k8.row.col.f32.tf32.tf32.f32    { %f25580, %f25581, %f25582, %f25583 },    { %r1, %r2, %r3, %r4 },    { %r5, %r6 },            { %f25580, %f25581, %f25582, %f25583 }; 
	// end inline asm
	// begin inline asm
	mma.sync.aligned.m16n8k8.row.col.f32.tf32.tf32.f32    { %f25564, %f25565, %f25566, %f25567 },    { %r1, %r2, %r3, %r4 },    { %r5, %r6 },            { %f25564, %f25565, %f25566, %f25567 }; 
	// end inline asm
	// begin inline asm
	mma.sync.aligned.m16n8k8.row.col.f32.tf32.tf32.f32    { %f25572, %f25573, %f25574, %f25575 },    { %r1, %r2, %r3, %r4 },    { %r5, %r6 },            { %f25572, %f25573, %f25574, %f25575 }; 
	// end inline asm
	// begin inline asm
	mma.sync.aligned.m16n8k8.row.col.f32.tf32.tf32.f32    { %f25580, %f25581, %f25582, %f25583 },    { %r1, %r2, %r3, %r4 },    { %r5, %r6 },            { %f25580, %f25581, %f25582, %f25583 }; 
	// end inline asm
	// begin inline asm
	mma.sync.aligned.m16n8k8.row.col.f32.tf32.tf32.f32    { %f25564, %f25565, %f25566, %f25567 },    { %r1, %r2, %r3, %r4 },    { %r5, %r6 },            { %f25564, %f25565, %f25566, %f25567 }; 
	// end inline asm
	// begin inline asm
	mma.sync.aligned.m16n8k8.row.col.f32.tf32.tf32.f32    { %f25572, %f25573, %f25574, %f25575 },    { %r1, %r2, %r3, %r4 },    { %r5, %r6 },            { %f25572, %f25573, %f25574, %f25575 }; 
	// end inline asm
	// begin inline asm
	mma.sync.aligned.m16n8k8.row.col.f32.tf32.tf32.f32    { %f25580, %f25581, %f25582, %f25583 },    { %r1, %r2, %r3, %r4 },    { %r5, %r6 },            { %f25580, %f25581, %f25582, %f25583 }; 
	// end inline asm
	// begin inline asm
	mma.sync.aligned.m16n8k8.row.col.f32.tf32.tf32.f32    { %f25564, %f25565, %f25566, %f25567 },    { %r1, %r2, %r3, %r4 },    { %r5, %r6 },            { %f25564, %f25565, %f25566, %f25567 }; 
	// end inline asm
	// begin inline asm
	mma.sync.aligned.m16n8k8.row.col.f32.tf32.tf32.f32    { %f25572, %f25573, %f25574, %f25575 },    { %r1, %r2, %r3, %r4 },    { %r5, %r6 },            { %f25572, %f25573, %f25574, %f25575 }; 
	// end inline asm
	// begin inline asm
	mma.sync.aligned.m16n8k8.row.col.f32.tf32.tf32.f32    { %f25580, %f25581, %f25582, %f25583 },    { %r1, %r2, %r3, %r4 },    { %r5, %r6 },            { %f25580, %f25581, %f25582, %f25583 }; 
	// end inline asm
	// begin inline asm
	mma.sync.aligned.m16n8k8.row.col.f32.tf32.tf32.f32    { %f25564, %f25565, %f25566, %f25567 },    { %r1, %r2, %r3, %r4 },    { %r5, %r6 },            { %f25564, %f25565, %f25566, %f25567 }; 
	// end inline asm
	// begin inline asm
	mma.sync.aligned.m16n8k8.row.col.f32.tf32.tf32.f32    { %f25572, %f25573, %f25574, %f25575 },    { %r1, %r2, %r3, %r4 },    { %r5, %r6 },            { %f25572, %f25573, %f25574, %f25575 }; 
	// end inline asm
	// begin inline asm
	mma.sync.aligned.m16n8k8.row.col.f32.tf32.tf32.f32    { %f25580, %f25581, %f25582, %f25583 },    { %r1, %r2, %r3, %r4 },    { %r5, %r6 },            { %f25580, %f25581, %f25582, %f25583 }; 
	// end inline asm
	// begin inline asm
	mma.sync.aligned.m16n8k8.row.col.f32.tf32.tf32.f32    { %f25564, %f25565, %f25566, %f25567 },    { %r1, %r2, %r3, %r4 },    { %r5, %r6 },            { %f25564, %f25565, %f25566, %f25567 }; 
	// end inline asm
	// begin inline asm
	mma.sync.aligned.m16n8k8.row.col.f32.tf32.tf32.f32    { %f25572, %f25573, %f25574, %f25575 },    { %r1, %r2, %r3, %r4 },    { %r5, %r6 },            { %f25572, %f25573, %f25574, %f25575 }; 
	// end inline asm
	// begin inline asm
	mma.sync.aligned.m16n8k8.row.col.f32.tf32.tf32.f32    { %f25580, %f25581, %f25582, %f25583 },    { %r1, %r2, %r3, %r4 },    { %r5, %r6 },            { %f25580, %f25581, %f25582, %f25583 }; 
	// end inline asm
	// begin inline asm
	mma.sync.aligned.m16n8k8.row.col.f32.tf32.tf32.f32    { %f25564, %f25565, %f25566, %f25567 },    { %r1, %r2, %r3, %r4 },    { %r5, %r6 },            { %f25564, %f25565, %f25566, %f25567 }; 
	// end inline asm
	// begin inline asm
	mma.sync.aligned.m16n8k8.row.col.f32.tf32.tf32.f32    { %f25572, %f25573, %f25574, %f25575 },    { %r1, %r2, %r3, %r4 },    { %r5, %r6 },            { %f25572, %f25573, %f25574, %f25575 }; 
	// end inline asm
	// begin inline asm
	mma.sync.aligned.m16n8k8.row.col.f32.tf32.tf32.f32    { %f25580, %f25581, %f25582, %f25583 },    { %r1, %r2, %r3, %r4 },    { %r5, %r6 },            { %f25580, %f25581, %f25582, %f25583 }; 
	// end inline asm
	// begin inline asm
	mma.sync.aligned.m16n8k8.row.col.f32.tf32.tf32.f32    { %f25564, %f25565, %f25566, %f25567 },    { %r1, %r2, %r3, %r4 },    { %r5, %r6 },            { %f25564, %f25565, %f25566, %f25567 }; 
	// end inline asm
	// begin inline asm
	mma.sync.aligned.m16n8k8.row.col.f32.tf32.tf32.f32    { %f25572, %f25573, %f25574, %f25575 },    { %r1, %r2, %r3, %r4 },    { %r5, %r6 },            { %f25572, %f25573, %f25574, %f25575 }; 
	// end inline asm
	// begin inline asm
	mma.sync.aligned.m16n8k8.row.col.f32.tf32.tf32.f32    { %f25580, %f25581, %f25582, %f25583 },    { %r1, %r2, %r3, %r4 },    { %r5, %r6 },            { %f25580, %f25581, %f25582, %f25583 }; 
	// end inline asm
	// begin inline asm
	mma.sync.aligned.m16n8k8.row.col.f32.tf32.tf32.f32    { %f25564, %f25565, %f25566, %f25567 },    { %r1, %r2, %r3, %r4 },    { %r5, %r6 },            { %f25564, %f25565, %f25566, %f25567 }; 
	// end inline asm
	// begin inline asm
	mma.sync.aligned.m16n8k8.row.col.f32.tf32.tf32.f32    { %f25572, %f25573, %f25574, %f25575 },    { %r1, %r2, %r3, %r4 },    { %r5, %r6 },            { %f25572, %f25573, %f25574, %f25575 }; 
	// end inline asm
	// begin inline asm
	mma.sync.aligned.m16n8k8.row.col.f32.tf32.tf32.f32    { %f25580, %f25581, %f25582, %f25583 },    { %r1, %r2, %r3, %r4 },    { %r5, %r6 },            { %f25580, %f25581, %f25582, %f25583 }; 
	// end inline asm
	// begin inline asm
	mma.sync.aligned.m16n8k8.row.col.f32.tf32.tf32.f32    { %f25564, %f25565, %f25566, %f25567 },    { %r1, %r2, %r3, %r4 },    { %r5, %r6 },            { %f25564, %f25565, %f25566, %f25567 }; 
	// end inline asm
	// begin inline asm
	mma.sync.aligned.m16n8k8.row.col.f32.tf32.tf32.f32    { %f25572, %f25573, %f25574, %f25575 },    { %r1, %r2, %r3, %r4 },    { %r5, %r6 },            { %f25572, %f25573, %f25574, %f25575 }; 
	// end inline asm
	// begin inline asm
	mma.sync.aligned.m16n8k8.row.col.f32.tf32.tf32.f32    { %f25580, %f25581, %f25582, %f25583 },    { %r1, %r2, %r3, %r4 },    { %r5, %r6 },            { %f25580, %f25581, %f25582, %f25583 }; 
	// end inline asm
	// begin inline asm
	mma.sync.aligned.m16n8k8.row.col.f32.tf32.tf32.f32    { %f25564, %f25565, %f25566, %f25567 },    { %r1, %r2, %r3, %r4 },    { %r5, %r6 },            { %f25564, %f25565, %f25566, %f25567 }; 
	// end inline asm
	// begin inline asm
	mma.sync.aligned.m16n8k8.row.col.f32.tf32.tf32.f32    { %f25572, %f25573, %f25574, %f25575 },    { %r1, %r2, %r3, %r4 },    { %r5, %r6 },            { %f25572, %f25573, %f25574, %f25575 }; 
	// end inline asm
	// begin inline asm
	mma.sync.aligned.m16n8k8.row.col.f32.tf32.tf32.f32    { %f25580, %f25581, %f25582, %f25583 },    { %r1, %r2, %r3, %r4 },    { %r5, %r6 },            { %f25580, %f25581, %f25582, %f25583 }; 
	// end inline asm
	// begin inline asm
	mma.sync.aligned.m16n8k8.row.col.f32.tf32.tf32.f32    { %f25564, %f25565, %f25566, %f25567 },    { %r1, %r2, %r3, %r4 },    { %r5, %r6 },            { %f25564, %f25565, %f25566, %f25567 }; 
	// end inline asm
	// begin inline asm
	mma.sync.aligned.m16n8k8.row.col.f32.tf32.tf32.f32    { %f25572, %f25573, %f25574, %f25575 },    { %r1, %r2, %r3, %r4 },    { %r5, %r6 },            { %f25572, %f25573, %f25574, %f25575 }; 
	// end inline asm
	// begin inline asm
	mma.sync.aligned.m16n8k8.row.col.f32.tf32.tf32.f32    { %f25580, %f25581, %f25582, %f25583 },    { %r1, %r2, %r3, %r4 },    { %r5, %r6 },            { %f25580, %f25581, %f25582, %f25583 }; 
	// end inline asm
	// begin inline asm
	mma.sync.aligned.m16n8k8.row.col.f32.tf32.tf32.f32    { %f25564, %f25565, %f25566, %f25567 },    { %r1, %r2, %r3, %r4 },    { %r5, %r6 },            { %f25564, %f25565, %f25566, %f25567 }; 
	// end inline asm
	// begin inline asm
	mma.sync.aligned.m16n8k8.row.col.f32.tf32.tf32.f32    { %f25572, %f25573, %f25574, %f25575 },    { %r1, %r2, %r3, %r4 },    { %r5, %r6 },            { %f25572, %f25573, %f25574, %f25575 }; 
	// end inline asm
	// begin inline asm
	mma.sync.aligned.m16n8k8.row.col.f32.tf32.tf32.f32    { %f25580, %f25581, %f25582, %f25583 },    { %r1, %r2, %r3, %r4 },    { %r5, %r6 },            { %f25580, %f25581, %f25582, %f25583 }; 
	// end inline asm
	// begin inline asm
	mma.sync.aligned.m16n8k8.row.col.f32.tf32.tf32.f32    { %f25564, %f25565, %f25566, %f25567 },    { %r1, %r2, %r3, %r4 },    { %r5, %r6 },            { %f25564, %f25565, %f25566, %f25567 }; 
	// end inline asm
	// begin inline asm
	mma.sync.aligned.m16n8k8.row.col.f32.tf32.tf32.f32    { %f25572, %f25573, %f25574, %f25575 },    { %r1, %r2, %r3, %r4 },    { %r5, %r6 },            { %f25572, %f25573, %f25574, %f25575 }; 
	// end inline asm
	// begin inline asm
	mma.sync.aligned.m16n8k8.row.col.f32.tf32.tf32.f32    { %f25580, %f25581, %f25582, %f25583 },    { %r1, %r2, %r3, %r4 },    { %r5, %r6 },            { %f25580, %f25581, %f25582, %f25583 }; 
	// end inline asm
	// begin inline asm
	mma.sync.aligned.m16n8k8.row.col.f32.tf32.tf32.f32    { %f25564, %f25565, %f25566, %f25567 },    { %r1, %r2, %r3, %r4 },    { %r5, %r6 },            { %f25564, %f25565, %f25566, %f25567 }; 
	// end inline asm
	// begin inline asm
	mma.sync.aligned.m16n8k8.row.col.f32.tf32.tf32.f32    { %f25572, %f25573, %f25574, %f25575 },    { %r1, %r2, %r3, %r4 },    { %r5, %r6 },            { %f25572, %f25573, %f25574, %f25575 }; 
	// end inline asm
	// begin inline asm
	mma.sync.aligned.m16n8k8.row.col.f32.tf32.tf32.f32    { %f25580, %f25581, %f25582, %f25583 },    { %r1, %r2, %r3, %r4 },    { %r5, %r6 },            { %f25580, %f25581, %f25582, %f25583 }; 
	// end inline asm
	// begin inline asm
	mma.sync.aligned.m16n8k8.row.col.f32.tf32.tf32.f32    { %f25564, %f25565, %f25566, %f25567 },    { %r1, %r2, %r3, %r4 },    { %r5, %r6 },            { %f25564, %f25565, %f25566, %f25567 }; 
	// end inline asm
	// begin inline asm
	mma.sync.aligned.m16n8k8.row.col.f32.tf32.tf32.f32    { %f25572, %f25573, %f25574, %f25575 },    { %r1, %r2, %r3, %r4 },    { %r5, %r6 },            { %f25572, %f25573, %f25574, %f25575 }; 
	// end inline asm
	// begin inline asm
	mma.sync.aligned.m16n8k8.row.col.f32.tf32.tf32.f32    { %f25580, %f25581, %f25582, %f25583 },    { %r1, %r2, %r3, %r4 },    { %r5, %r6 },            { %f25580, %f25581, %f25582, %f25583 }; 
	// end inline asm
	// begin inline asm
	mma.sync.aligned.m16n8k8.row.col.f32.tf32.tf32.f32    { %f25564, %f25565, %f25566, %f25567 },    { %r1, %r2, %r3, %r4 },    { %r5, %r6 },            { %f25564, %f25565, %f25566, %f25567 }; 
	// end inline asm
	// begin inline asm
	mma.sync.aligned.m16n8k8.row.col.f32.tf32.tf32.f32    { %f25572, %f25573, %f25574, %f25575 },    { %r1, %r2, %r3, %r4 },    { %r5, %r6 },            { %f25572, %f25573, %f25574, %f25575 }; 
	// end inline asm
	// begin inline asm
	mma.sync.aligned.m16n8k8.row.col.f32.tf32.tf32.f32    { %f25580, %f25581, %f25582, %f25583 },    { %r1, %r2, %r3, %r4 },    { %r5, %r6 },            { %f25580, %f25581, %f25582, %f25583 }; 
	// end inline asm
	// begin inline asm
	mma.sync.aligned.m16n8k8.row.col.f32.tf32.tf32.f32    { %f25564, %f25565, %f25566, %f25567 },    { %r1, %r2, %r3, %r4 },    { %r5, %r6 },            { %f25564, %f25565, %f25566, %f25567 }; 
	// end inline asm
	// begin inline asm
	mma.sync.aligned.m16n8k8.row.col.f32.tf32.tf32.f32    { %f25572, %f25573, %f25574, %f25575 },    { %r1, %r2, %r3, %r4 },    { %r5, %r6 },            { %f25572, %f25573, %f25574, %f25575 }; 
	// end inline asm
	// begin inline asm
	mma.sync.aligned.m16n8k8.row.col.f32.tf32.tf32.f32    { %f25580, %f25581, %f25582, %f25583 },    { %r1, %r2, %r3, %r4 },    { %r5, %r6 },            { %f25580, %f25581, %f25582, %f25583 }; 
	// end inline asm
	// begin inline asm
	mma.sync.aligned.m16n8k8.row.col.f32.tf32.tf32.f32    { %f25564, %f25565, %f25566, %f25567 },    { %r1, %r2, %r3, %r4 },    { %r5, %r6 },            { %f25564, %f25565, %f25566, %f25567 }; 
	// end inline asm
	// begin inline asm
	mma.sync.aligned.m16n8k8.row.col.f32.tf32.tf32.f32    { %f25572, %f25573, %f25574, %f25575 },    { %r1, %r2, %r3, %r4 },    { %r5, %r6 },            { %f25572, %f25573, %f25574, %f25575 }; 
	// end inline asm
	// begin inline asm
	mma.sync.aligned.m16n8k8.row.col.f32.tf32.tf32.f32    { %f25580, %f25581, %f25582, %f25583 },    { %r1, %r2, %r3, %r4 },    { %r5, %r6 },            { %f25580, %f25581, %f25582, %f25583 }; 
	// end inline asm
	// begin inline asm
	mma.sync.aligned.m16n8k8.row.col.f32.tf32.tf32.f32    { %f25564, %f25565, %f25566, %f25567 },    { %r1, %r2, %r3, %r4 },    { %r5, %r6 },            { %f25564, %f25565, %f25566, %f25567 }; 
	// end inline asm
	// begin inline asm
	mma.sync.aligned.m16n8k8.row.col.f32.tf32.tf32.f32    { %f25572, %f25573, %f25574, %f25575 },    { %r1, %r2, %r3, %r4 },    { %r5, %r6 },            { %f25572, %f25573, %f25574, %f25575 }; 
	// end inline asm
	// begin inline asm
	mma.sync.aligned.m16n8k8.row.col.f32.tf32.tf32.f32    { %f25580, %f25581, %f25582, %f25583 },    { %r1, %r2, %r3, %r4 },    { %r5, %r6 },            { %f25580, %f25581, %f25582, %f25583 }; 
	// end inline asm
	// begin inline asm
	mma.sync.aligned.m16n8k8.row.col.f32.tf32.tf32.f32    { %f25564, %f25565, %f25566, %f25567 },    { %r1, %r2, %r3, %r4 },    { %r5, %r6 },            { %f25564, %f25565, %f25566, %f25567 }; 
	// end inline asm
	// begin inline asm
	mma.sync.aligned.m16n8k8.row.col.f32.tf32.tf32.f32    { %f25572, %f25573, %f25574, %f25575 },    { %r1, %r2, %r3, %r4 },    { %r5, %r6 },            { %f25572, %f25573, %f25574, %f25575 }; 
	// end inline asm
	// begin inline asm
	mma.sync.aligned.m16n8k8.row.col.f32.tf32.tf32.f32    { %f25580, %f25581, %f25582, %f25583 },    { %r1, %r2, %r3, %r4 },    { %r5, %r6 },            { %f25580, %f25581, %f25582, %f25583 }; 
	// end inline asm
	// begin inline asm
	mma.sync.aligned.m16n8k8.row.col.f32.tf32.tf32.f32    { %f25564, %f25565, %f25566, %f25567 },    { %r1, %r2, %r3, %r4 },    { %r5, %r6 },            { %f25564, %f25565, %f25566, %f25567 }; 
	// end inline asm
	// begin inline asm
	mma.sync.aligned.m16n8k8.row.col.f32.tf32.tf32.f32    { %f25572, %f25573, %f25574, %f25575 },    { %r1, %r2, %r3, %r4 },    { %r5, %r6 },            { %f25572, %f25573, %f25574, %f25575 }; 
	// end inline asm
	// begin inline asm
	mma.sync.aligned.m16n8k8.row.col.f32.tf32.tf32.f32    { %f25580, %f25581, %f25582, %f25583 },    { %r1, %r2, %r3, %r4 },    { %r5, %r6 },            { %f25580, %f25581, %f25582, %f25583 }; 
	// end inline asm
	// begin inline asm
	mma.sync.aligned.m16n8k8.row.col.f32.tf32.tf32.f32    { %f25564, %f25565, %f25566, %f25567 },    { %r1, %r2, %r3, %r4 },    { %r5, %r6 },            { %f25564, %f25565, %f25566, %f25567 }; 
	// end inline asm
	// begin inline asm
	mma.sync.aligned.m16n8k8.row.col.f32.tf32.tf32.f32    { %f25572, %f25573, %f25574, %f25575 },    { %r1, %r2, %r3, %r4 },    { %r5, %r6 },            { %f25572, %f25573, %f25574, %f25575 }; 
	// end inline asm
	// begin inline asm
	mma.sync.aligned.m16n8k8.row.col.f32.tf32.tf32.f32    { %f25580, %f25581, %f25582, %f25583 },    { %r1, %r2, %r3, %r4 },    { %r5, %r6 },            { %f25580, %f25581, %f25582, %f25583 }; 
	// end inline asm
	// begin inline asm
	mma.sync.aligned.m16n8k8.row.col.f32.tf32.tf32.f32    { %f25564, %f25565, %f25566, %f25567 },    { %r1, %r2, %r3, %r4 },    { %r5, %r6 },            { %f25564, %f25565, %f25566, %f25567 }; 
	// end inline asm
	// begin inline asm
	mma.sync.aligned.m16n8k8.row.col.f32.tf32.tf32.f32    { %f25572, %f25573, %f25574, %f25575 },    { %r1, %r2, %r3, %r4 },    { %r5, %r6 },            { %f25572, %f25573, %f25574, %f25575 }; 
	// end inline asm
	// begin inline asm
	mma.sync.aligned.m16n8k8.row.col.f32.tf32.tf32.f32    { %f25580, %f25581, %f25582, %f25583 },    { %r1, %r2, %r3, %r4 },    { %r5, %r6 },            { %f25580, %f25581, %f25582, %f25583 }; 
	// end inline asm
	// begin inline asm
	mma.sync.aligned.m16n8k8.row.col.f32.tf32.tf32.f32    { %f25564, %f25565, %f25566, %f25567 },    { %r1, %r2, %r3, %r4 },    { %r5, %r6 },            { %f25564, %f25565, %f25566, %f25567 }; 
	// end inline asm
	// begin inline asm
	mma.sync.aligned.m16n8k8.row.col.f32.tf32.tf32.f32    { %f25572, %f25573, %f25574, %f25575 },    { %r1, %r2, %r3, %r4 },    { %r5, %r6 },            { %f25572, %f25573, %f25574, %f25575 }; 
	// end inline asm
	// begin inline asm
	mma.sync.aligned.m16n8k8.row.col.f32.tf32.tf32.f32    { %f25580, %f25581, %f25582, %f25583 },    { %r1, %r2, %r3, %r4 },    { %r5, %r6 },            { %f25580, %f25581, %f25582, %f25583 }; 
	// end inline asm
	// begin inline asm
	mma.sync.aligned.m16n8k8.row.col.f32.tf32.tf32.f32    { %f25564, %f25565, %f25566, %f25567 },    { %r1, %r2, %r3, %r4 },    { %r5, %r6 },            { %f25564, %f25565, %f25566, %f25567 }; 
	// end inline asm
	// begin inline asm
	mma.sync.aligned.m16n8k8.row.col.f32.tf32.tf32.f32    { %f25572, %f25573, %f25574, %f25575 },    { %r1, %r2, %r3, %r4 },    { %r5, %r6 },            { %f25572, %f25573, %f25574, %f25575 }; 
	// end inline asm
	// begin inline asm
	mma.sync.aligned.m16n8k8.row.col.f32.tf32.tf32.f32    { %f25580, %f25581, %f25582, %f25583 },    { %r1, %r2, %r3, %r4 },    { %r5, %r6 },            { %f25580, %f25581, %f25582, %f25583 }; 
	// end inline asm
	// begin inline asm
	mma.sync.aligned.m16n8k8.row.col.f32.tf32.tf32.f32    { %f25564, %f25565, %f25566, %f25567 },    { %r1, %r2, %r3, %r4 },    { %r5, %r6 },            { %f25564, %f25565, %f25566, %f25567 }; 
	// end inline asm
	// begin inline asm
	mma.sync.aligned.m16n8k8.row.col.f32.tf32.tf32.f32    { %f25572, %f25573, %f25574, %f25575 },    { %r1, %r2, %r3, %r4 },    { %r5, %r6 },            { %f25572, %f25573, %f25574, %f25575 }; 
	// end inline asm
	// begin inline asm
	mma.sync.aligned.m16n8k8.row.col.f32.tf32.tf32.f32    { %f25580, %f25581, %f25582, %f25583 },    { %r1, %r2, %r3, %r4 },    { %r5, %r6 },            { %f25580, %f25581, %f25582, %f25583 }; 
	// end inline asm
	// begin inline asm
	mma.sync.aligned.m16n8k8.row.col.f32.tf32.tf32.f32    { %f25564, %f25565, %f25566, %f25567 },    { %r1, %r2, %r3, %r4 },    { %r5, %r6 },            { %f25564, %f25565, %f25566, %f25567 }; 
	// end inline asm
	// begin inline asm
	mma.sync.aligned.m16n8k8.row.col.f32.tf32.tf32.f32    { %f25572, %f25573, %f25574, %f25575 },    { %r1, %r2, %r3, %r4 },    { %r5, %r6 },            { %f25572, %f25573, %f25574, %f25575 }; 
	// end inline asm
	// begin inline asm
	mma.sync.aligned.m16n8k8.row.col.f32.tf32.tf32.f32    { %f25580, %f25581, %f25582, %f25583 },    { %r1, %r2, %r3, %r4 },    { %r5, %r6 },            { %f25580, %f25581, %f25582, %f25583 }; 
	// end inline asm
	// begin inline asm
	mma.sync.aligned.m16n8k8.row.col.f32.tf32.tf32.f32    { %f25564, %f25565, %f25566, %f25567 },    { %r1, %r2, %r3, %r4 },    { %r5, %r6 },            { %f25564, %f25565, %f25566, %f25567 }; 
	// end inline asm
	// begin inline asm
	mma.sync.aligned.m16n8k8.row.col.f32.tf32.tf32.f32    { %f25572, %f25573, %f25574, %f25575 },    { %r1, %r2, %r3, %r4 },    { %r5, %r6 },            { %f25572, %f25573, %f25574, %f25575 }; 
	// end inline asm
	// begin inline asm
	mma.sync.aligned.m16n8k8.row.col.f32.tf32.tf32.f32    { %f25580, %f25581, %f25582, %f25583 },    { %r1, %r2, %r3, %r4 },    { %r5, %r6 },            { %f25580, %f25581, %f25582, %f25583 }; 
	// end inline asm
	// begin inline asm
	mma.sync.aligned.m16n8k8.row.col.f32.tf32.tf32.f32    { %f25564, %f25565, %f25566, %f25567 },    { %r1, %r2, %r3, %r4 },    { %r5, %r6 },            { %f25564, %f25565, %f25566, %f25567 }; 
	// end inline asm
	// begin inline asm
	mma.sync.aligned.m16n8k8.row.col.f32.tf32.tf32.f32    { %f25572, %f25573, %f25574, %f25575 },    { %r1, %r2, %r3, %r4 },    { %r5, %r6 },            { %f25572, %f25573, %f25574, %f25575 }; 
	// end inline asm
	// begin inline asm
	mma.sync.aligned.m16n8k8.row.col.f32.tf32.tf32.f32    { %f25580, %f25581, %f25582, %f25583 },    { %r1, %r2, %r3, %r4 },    { %r5, %r6 },            { %f25580, %f25581, %f25582, %f25583 }; 
	// end inline asm
	// begin inline asm
	mma.sync.aligned.m16n8k8.row.col.f32.tf32.tf32.f32    { %f25564, %f25565, %f25566, %f25567 },    { %r1, %r2, %r3, %r4 },    { %r5, %r6 },            { %f25564, %f25565, %f25566, %f25567 }; 
	// end inline asm
	// begin inline asm
	mma.sync.aligned.m16n8k8.row.col.f32.tf32.tf32.f32    { %f25572, %f25573, %f25574, %f25575 },    { %r1, %r2, %r3, %r4 },    { %r5, %r6 },            { %f25572, %f25573, %f25574, %f25575 }; 
	// end inline asm
	// begin inline asm
	mma.sync.aligned.m16n8k8.row.col.f32.tf32.tf32.f32    { %f25580, %f25581, %f25582, %f25583 },    { %r1, %r2, %r3, %r4 },    { %r5, %r6 },            { %f25580, %f25581, %f25582, %f25583 }; 
	// end inline asm
	// begin inline asm
	mma.sync.aligned.m16n8k8.row.col.f32.tf32.tf32.f32    { %f25564, %f25565, %f25566, %f25567 },    { %r1, %r2, %r3, %r4 },    { %r5, %r6 },            { %f25564, %f25565, %f25566, %f25567 }; 
	// end inline asm
	// begin inline asm
	mma.sync.aligned.m16n8k8.row.col.f32.tf32.tf32.f32    { %f25572, %f25573, %f25574, %f25575 },    { %r1, %r2, %r3, %r4 },    { %r5, %r6 },            { %f25572, %f25573, %f25574, %f25575 }; 
	// end inline asm
	// begin inline asm
	mma.sync.aligned.m16n8k8.row.col.f32.tf32.tf32.f32    { %f25580, %f25581, %f25582, %f25583 },    { %r1, %r2, %r3, %r4 },    { %r5, %r6 },            { %f25580, %f25581, %f25582, %f25583 }; 
	// end inline asm
	// begin inline asm
	mma.sync.aligned.m16n8k8.row.col.f32.tf32.tf32.f32    { %f25564, %f25565, %f25566, %f25567 },    { %r1, %r2, %r3, %r4 },    { %r5, %r6 },            { %f25564, %f25565, %f25566, %f25567 }; 
	// end inline asm
	// begin inline asm
	mma.sync.aligned.m16n8k8.row.col.f32.tf32.tf32.f32    { %f25572, %f25573, %f25574, %f25575 },    { %r1, %r2, %r3, %r4 },    { %r5, %r6 },            { %f25572, %f25573, %f25574, %f25575 }; 
	// end inline asm
	// begin inline asm
	mma.sync.aligned.m16n8k8.row.col.f32.tf32.tf32.f32    { %f25580, %f25581, %f25582, %f25583 },    { %r1, %r2, %r3, %r4 },    { %r5, %r6 },            { %f25580, %f25581, %f25582, %f25583 }; 
	// end inline asm
	// begin inline asm
	mma.sync.aligned.m16n8k8.row.col.f32.tf32.tf32.f32    { %f25564, %f25565, %f25566, %f25567 },    { %r1, %r2, %r3, %r4 },    { %r5, %r6 },            { %f25564, %f25565, %f25566, %f25567 }; 
	// end inline asm
	// begin inline asm
	mma.sync.aligned.m16n8k8.row.col.f32.tf32.tf32.f32    { %f25572, %f25573, %f25574, %f25575 },    { %r1, %r2, %r3, %r4 },    { %r5, %r6 },            { %f25572, %f25573, %f25574, %f25575 }; 
	// end inline asm
	// begin inline asm
	mma.sync.aligned.m16n8k8.row.col.f32.tf32.tf32.f32    { %f25580, %f25581, %f25582, %f25583 },    { %r1, %r2, %r3, %r4 },    { %r5, %r6 },            { %f25580, %f25581, %f25582, %f25583 }; 
	// end inline asm
	// begin inline asm
	mma.sync.aligned.m16n8k8.row.col.f32.tf32.tf32.f32    { %f25564, %f25565, %f25566, %f25567 },    { %r1, %r2, %r3, %r4 },    { %r5, %r6 },            { %f25564, %f25565, %f25566, %f25567 }; 
	// end inline asm
	// begin inline asm
	mma.sync.aligned.m16n8k8.row.col.f32.tf32.tf32.f32    { %f25572, %f25573, %f25574, %f25575 },    { %r1, %r2, %r3, %r4 },    { %r5, %r6 },            { %f25572, %f25573, %f25574, %f25575 }; 
	// end inline asm
	// begin inline asm
	mma.sync.aligned.m16n8k8.row.col.f32.tf32.tf32.f32    { %f25580, %f25581, %f25582, %f25583 },    { %r1, %r2, %r3, %r4 },    { %r5, %r6 },            { %f25580, %f25581, %f25582, %f25583 }; 
	// end inline asm
	// begin inline asm
	mma.sync.aligned.m16n8k8.row.col.f32.tf32.tf32.f32    { %f25564, %f25565, %f25566, %f25567 },    { %r1, %r2, %r3, %r4 },    { %r5, %r6 },            { %f25564, %f25565, %f25566, %f25567 }; 
	// end inline asm
	// begin inline asm
	mma.sync.aligned.m16n8k8.row.col.f32.tf32.tf32.f32    { %f25572, %f25573, %f25574, %f25575 },    { %r1, %r2, %r3, %r4 },    { %r5, %r6 },            { %f25572, %f25573, %f25574, %f25575 }; 
	// end inline asm
	// begin inline asm
	mma.sync.aligned.m16n8k8.row.col.f32.tf32.tf32.f32    { %f25580, %f25581, %f25582, %f25583 },    { %r1, %r2, %r3, %r4 },    { %r5, %r6 },            { %f25580, %f25581, %f25582, %f25583 }; 
	// end inline asm
	// begin inline asm
	mma.sync.aligned.m16n8k8.row.col.f32.tf32.tf32.f32    { %f25564, %f25565, %f25566, %f25567 },    { %r1, %r2, %r3, %r4 },    { %r5, %r6 },            { %f25564, %f25565, %f25566, %f25567 }; 
	// end inline asm
	// begin inline asm
	mma.sync.aligned.m16n8k8.row.col.f32.tf32.tf32.f32    { %f25572, %f25573, %f25574, %f25575 },    { %r1, %r2, %r3, %r4 },    { %r5, %r6 },            { %f25572, %f25573, %f25574, %f25575 }; 
	// end inline asm
	// begin inline asm
	mma.sync.aligned.m16n8k8.row.col.f32.tf32.tf32.f32    { %f25580, %f25581, %f25582, %f25583 },    { %r1, %r2, %r3, %r4 },    { %r5, %r6 },            { %f25580, %f25581, %f25582, %f25583 }; 
	// end inline asm
	// begin inline asm
	mma.sync.aligned.m16n8k8.row.col.f32.tf32.tf32.f32    { %f25564, %f25565, %f25566, %f25567 },    { %r1, %r2, %r3, %r4 },    { %r5, %r6 },            { %f25564, %f25565, %f25566, %f25567 }; 
	// end inline asm
	// begin inline asm
	mma.sync.aligned.m16n8k8.row.col.f32.tf32.tf32.f32    { %f25572, %f25573, %f25574, %f25575 },    { %r1, %r2, %r3, %r4 },    { %r5, %r6 },            { %f25572, %f25573, %f25574, %f25575 }; 
	// end inline asm
	// begin inline asm
	mma.sync.aligned.m16n8k8.row.col.f32.tf32.tf32.f32    { %f25580, %f25581, %f25582, %f25583 },    { %r1, %r2, %r3, %r4 },    { %r5, %r6 },            { %f25580, %f25581, %f25582, %f25583 }; 
	// end inline asm
	// begin inline asm
	mma.sync.aligned.m16n8k8.row.col.f32.tf32.tf32.f32    { %f25564, %f25565, %f25566, %f25567 },    { %r1, %r2, %r3, %r4 },    { %r5, %r6 },            { %f25564, %f25565, %f25566, %f25567 }; 
	// end inline asm
	// begin inline asm
	mma.sync.aligned.m16n8k8.row.col.f32.tf32.tf32.f32    { %f25572, %f25573, %f25574, %f25575 },    { %r1, %r2, %r3, %r4 },    { %r5, %r6 },            { %f25572, %f25573, %f25574, %f25575 }; 
	// end inline asm
	// begin inline asm
	mma.sync.aligned.m16n8k8.row.col.f32.tf32.tf32.f32    { %f25580, %f25581, %f25582, %f25583 },    { %r1, %r2, %r3, %r4 },    { %r5, %r6 },            { %f25580, %f25581, %f25582, %f25583 }; 
	// end inline asm
	// begin inline asm
	mma.sync.aligned.m16n8k8.row.col.f32.tf32.tf32.f32    { %f25564, %f25565, %f25566, %f25567 },    { %r1, %r2, %r3, %r4 },    { %r5, %r6 },            { %f25564, %f25565, %f25566, %f25567 }; 
	// end inline asm
	// begin inline asm
	mma.sync.aligned.m16n8k8.row.col.f32.tf32.tf32.f32    { %f25572, %f25573, %f25574, %f25575 },    { %r1, %r2, %r3, %r4 },    { %r5, %r6 },            { %f25572, %f25573, %f25574, %f25575 }; 
	// end inline asm
	// begin inline asm
	mma.sync.aligned.m16n8k8.row.col.f32.tf32.tf32.f32    { %f25580, %f25581, %f25582, %f25583 },    { %r1, %r2, %r3, %r4 },    { %r5, %r6 },            { %f25580, %f25581, %f25582, %f25583 }; 
	// end inline asm
	// begin inline asm
	mma.sync.aligned.m16n8k8.row.col.f32.tf32.tf32.f32    { %f25564, %f25565, %f25566, %f25567 },    { %r1, %r2, %r3, %r4 },    { %r5, %r6 },            { %f25564, %f25565, %f25566, %f25567 }; 
	// end inline asm
	// begin inline asm
	mma.sync.aligned.m16n8k8.row.col.f32.tf32.tf32.f32    { %f25572, %f25573, %f25574, %f25575 },    { %r1, %r2, %r3, %r4 },    { %r5, %r6 },            { %f25572, %f25573, %f25574, %f25575 }; 
	// end inline asm
	// begin inline asm
	mma.sync.aligned.m16n8k8.row.col.f32.tf32.tf32.f32    { %f25580, %f25581, %f25582, %f25583 },    { %r1, %r2, %r3, %r4 },    { %r5, %r6 },            { %f25580, %f25581, %f25582, %f25583 }; 
	// end inline asm
	// begin inline asm
	mma.sync.aligned.m16n8k8.row.col.f32.tf32.tf32.f32    { %f25564, %f25565, %f25566, %f25567 },    { %r1, %r2, %r3, %r4 },    { %r5, %r6 },            { %f25564, %f25565, %f25566, %f25567 }; 
	// end inline asm
	// begin inline asm
	mma.sync.aligned.m16n8k8.row.col.f32.tf32.tf32.f32    { %f25572, %f25573, %f25574, %f25575 },    { %r1, %r2, %r3, %r4 },    { %r5, %r6 },            { %f25572, %f25573, %f25574, %f25575 }; 
	// end inline asm
	// begin inline asm
	mma.sync.aligned.m16n8k8.row.col.f32.tf32.tf32.f32    { %f25580, %f25581, %f25582, %f25583 },    { %r1, %r2, %r3, %r4 },    { %r5, %r6 },            { %f25580, %f25581, %f25582, %f25583 }; 
	// end inline asm
	// begin inline asm
	mma.sync.aligned.m16n8k8.row.col.f32.tf32.tf32.f32    { %f25564, %f25565, %f25566, %f25567 },    { %r1, %r2, %r3, %r4 },    { %r5, %r6 },            { %f25564, %f25565, %f25566, %f25567 }; 
	// end inline asm
	// begin inline asm
	mma.sync.aligned.m16n8k8.row.col.f32.tf32.tf32.f32    { %f25572, %f25573, %f25574, %f25575 },    { %r1, %r2, %r3, %r4 },    { %r5, %r6 },            { %f25572, %f25573, %f25574, %f25575 }; 
	// end inline asm
	// begin inline asm
	mma.sync.aligned.m16n8k8.row.col.f32.tf32.tf32.f32    { %f25580, %f25581, %f25582, %f25583 },    { %r1, %r2, %r3, %r4 },    { %r5, %r6 },            { %f25580, %f25581, %f25582, %f25583 }; 
	// end inline asm
	// begin inline asm
	mma.sync.aligned.m16n8k8.row.col.f32.tf32.tf32.f32    { %f25564, %f25565, %f25566, %f25567 },    { %r1, %r2, %r3, %r4 },    { %r5, %r6 },            { %f25564, %f25565, %f25566, %f25567 }; 
	// end inline asm
	// begin inline asm
	mma.sync.aligned.m16n8k8.row.col.f32.tf32.tf32.f32    { %f25572, %f25573, %f25574, %f25575 },    { %r1, %r2, %r3, %r4 },    { %r5, %r6 },            { %f25572, %f25573, %f25574, %f25575 }; 
	// end inline asm
	// begin inline asm
	mma.sync.aligned.m16n8k8.row.col.f32.tf32.tf32.f32    { %f25580, %f25581, %f25582, %f25583 },    { %r1, %r2, %r3, %r4 },    { %r5, %r6 },            { %f25580, %f25581, %f25582, %f25583 }; 
	// end inline asm
	// begin inline asm
	mma.sync.aligned.m16n8k8.row.col.f32.tf32.tf32.f32    { %f25564, %f25565, %f25566, %f25567 },    { %r1, %r2, %r3, %r4 },    { %r5, %r6 },            { %f25564, %f25565, %f25566, %f25567 }; 
	// end inline asm
	// begin inline asm
	mma.sync.aligned.m16n8k8.row.col.f32.tf32.tf32.f32    { %f25572, %f25573, %f25574, %f25575 },    { %r1, %r2, %r3, %r4 },    { %r5, %r6 },            { %f25572, %f25573, %f25574, %f25575 }; 
	// end inline asm
	// begin inline asm
	mma.sync.aligned.m16n8k8.row.col.f32.tf32.tf32.f32    { %f25580, %f25581, %f25582, %f25583 },    { %r1, %r2, %r3, %r4 },    { %r5, %r6 },            { %f25580, %f25581, %f25582, %f25583 }; 
	// end inline asm
	// begin inline asm
	mma.sync.aligned.m16n8k8.row.col.f32.tf32.tf32.f32    { %f25564, %f25565, %f25566, %f25567 },    { %r1, %r2, %r3, %r4 },    { %r5, %r6 },            { %f25564, %f25565, %f25566, %f25567 }; 
	// end inline asm
	// begin inline asm
	mma.sync.aligned.m16n8k8.row.col.f32.tf32.tf32.f32    { %f25572, %f25573, %f25574, %f25575 },    { %r1, %r2, %r3, %r4 },    { %r5, %r6 },            { %f25572, %f25573, %f25574, %f25575 }; 
	// end inline asm
	// begin inline asm
	mma.sync.aligned.m16n8k8.row.col.f32.tf32.tf32.f32    { %f25580, %f25581, %f25582, %f25583 },    { %r1, %r2, %r3, %r4 },    { %r5, %r6 },            { %f25580, %f25581, %f25582, %f25583 }; 
	// end inline asm
	// begin inline asm
	mma.sync.aligned.m16n8k8.row.col.f32.tf32.tf32.f32    { %f25564, %f25565, %f25566, %f25567 },    { %r1, %r2, %r3, %r4 },    { %r5, %r6 },            { %f25564, %f25565, %f25566, %f25567 }; 
	// end inline asm
	// begin inline asm
	mma.sync.aligned.m16n8k8.row.col.f32.tf32.tf32.f32    { %f25572, %f25573, %f25574, %f25575 },    { %r1, %r2, %r3, %r4 },    { %r5, %r6 },            { %f25572, %f25573, %f25574, %f25575 }; 
	// end inline asm
	// begin inline asm
	mma.sync.aligned.m16n8k8.row.col.f32.tf32.tf32.f32    { %f25580, %f25581, %f25582, %f25583 },    { %r1, %r2, %r3, %r4 },    { %r5, %r6 },            { %f25580, %f25581, %f25582, %f25583 }; 
	// end inline asm
	// begin inline asm
	mma.sync.aligned.m16n8k8.row.col.f32.tf32.tf32.f32    { %f25564, %f25565, %f25566, %f25567 },    { %r1, %r2, %r3, %r4 },    { %r5, %r6 },            { %f25564, %f25565, %f25566, %f25567 }; 
	// end inline asm
	// begin inline asm
	mma.sync.aligned.m16n8k8.row.col.f32.tf32.tf32.f32    { %f25572, %f25573, %f25574, %f25575 },    { %r1, %r2, %r3, %r4 },    { %r5, %r6 },            { %f25572, %f25573, %f25574, %f25575 }; 
	// end inline asm
	// begin inline asm
	mma.sync.aligned.m16n8k8.row.col.f32.tf32.tf32.f32    { %f25580, %f25581, %f25582, %f25583 },    { %r1, %r2, %r3, %r4 },    { %r5, %r6 },            { %f25580, %f25581, %f25582, %f25583 }; 
	// end inline asm
	// begin inline asm
	mma.sync.aligned.m16n8k8.row.col.f32.tf32.tf32.f32    { %f25564, %f25565, %f25566, %f25567 },    { %r1, %r2, %r3, %r4 },    { %r5, %r6 },            { %f25564, %f25565, %f25566, %f25567 }; 
	// end inline asm
	// begin inline asm
	mma.sync.aligned.m16n8k8.row.col.f32.tf32.tf32.f32    { %f25572, %f25573, %f25574, %f25575 },    { %r1, %r2, %r3, %r4 },    { %r5, %r6 },            { %f25572, %f25573, %f25574, %f25575 }; 
	// end inline asm
	// begin inline asm
	mma.sync.aligned.m16n8k8.row.col.f32.tf32.tf32.f32    { %f25580, %f25581, %f25582, %f25583 },    { %r1, %r2, %r3, %r4 },    { %r5, %r6 },            { %f25580, %f25581, %f25582, %f25583 }; 
	// end inline asm
	// begin inline asm
	mma.sync.aligned.m16n8k8.row.col.f32.tf32.tf32.f32    { %f25564, %f25565, %f25566, %f25567 },    { %r1, %r2, %r3, %r4 },    { %r5, %r6 },            { %f25564, %f25565, %f25566, %f25567 }; 
	// end inline asm
	// begin inline asm
	mma.sync.aligned.m16n8k8.row.col.f32.tf32.tf32.f32    { %f25572, %f25573, %f25574, %f25575 },    { %r1, %r2, %r3, %r4 },    { %r5, %r6 },            { %f25572, %f25573, %f25574, %f25575 }; 
	// end inline asm
	// begin inline asm
	mma.sync.aligned.m16n8k8.row.col.f32.tf32.tf32.f32    { %f25580, %f25581, %f25582, %f25583 },    { %r1, %r2, %r3, %r4 },    { %r5, %r6 },            { %f25580, %f25581, %f25582, %f25583 }; 
	// end inline asm
	// begin inline asm
	mma.sync.aligned.m16n8k8.row.col.f32.tf32.tf32.f32    { %f25564, %f25565, %f25566, %f25567 },    { %r1, %r2, %r3, %r4 },    { %r5, %r6 },            { %f25564, %f25565, %f25566, %f25567 }; 
	// end inline asm
	// begin inline asm
	mma.sync.aligned.m16n8k8.row.col.f32.tf32.tf32.f32    { %f25572, %f25573, %f25574, %f25575 },    { %r1, %r2, %r3, %r4 },    { %r5, %r6 },            { %f25572, %f25573, %f25574, %f25575 }; 
	// end inline asm
	// begin inline asm
	mma.sync.aligned.m16n8k8.row.col.f32.tf32.tf32.f32    { %f25580, %f25581, %f25582, %f25583 },    { %r1, %r2, %r3, %r4 },    { %r5, %r6 },            { %f25580, %f25581, %f25582, %f25583 }; 
	// end inline asm
	// begin inline asm
	mma.sync.aligned.m16n8k8.row.col.f32.tf32.tf32.f32    { %f25564, %f25565, %f25566, %f25567 },    { %r1, %r2, %r3, %r4 },    { %r5, %r6 },            { %f25564, %f25565, %f25566, %f25567 }; 
	// end inline asm
	// begin inline asm
	mma.sync.aligned.m16n8k8.row.col.f32.tf32.tf32.f32    { %f25572, %f25573, %f25574, %f25575 },    { %r1, %r2, %r3, %r4 },    { %r5, %r6 },            { %f25572, %f25573, %f25574, %f25575 }; 
	// end inline asm
	// begin inline asm
	mma.sync.aligned.m16n8k8.row.col.f32.tf32.tf32.f32    { %f25580, %f25581, %f25582, %f25583 },    { %r1, %r2, %r3, %r4 },    { %r5, %r6 },            { %f25580, %f25581, %f25582, %f25583 }; 
	// end inline asm
	// begin inline asm
	mma.sync.aligned.m16n8k8.row.col.f32.tf32.tf32.f32    { %f25564, %f25565, %f25566, %f25567 },    { %r1, %r2, %r3, %r4 },    { %r5, %r6 },            { %f25564, %f25565, %f25566, %f25567 }; 
	// end inline asm
	// begin inline asm
	mma.sync.aligned.m16n8k8.row.col.f32.tf32.tf32.f32    { %f25572, %f25573, %f25574, %f25575 },    { %r1, %r2, %r3, %r4 },    { %r5, %r6 },            { %f25572, %f25573, %f25574, %f25575 }; 
	// end inline asm
	// begin inline asm
	mma.sync.aligned.m16n8k8.row.col.f32.tf32.tf32.f32    { %f25580, %f25581, %f25582, %f25583 },    { %r1, %r2, %r3, %r4 },    { %r5, %r6 },            { %f25580, %f25581, %f25582, %f25583 }; 
	// end inline asm
	// begin inline asm
	mma.sync.aligned.m16n8k8.row.col.f32.tf32.tf32.f32    { %f25564, %f25565, %f25566, %f25567 },    { %r1, %r2, %r3, %r4 },    { %r5, %r6 },            { %f25564, %f25565, %f25566, %f25567 }; 
	// end inline asm
	// begin inline asm
	mma.sync.aligned.m16n8k8.row.col.f32.tf32.tf32.f32    { %f25572, %f25573, %f25574, %f25575 },    { %r1, %r2, %r3, %r4 },    { %r5, %r6 },            { %f25572, %f25573, %f25574, %f25575 }; 
	// end inline asm
	// begin inline asm
	mma.sync.aligned.m16n8k8.row.col.f32.tf32.tf32.f32    { %f25580, %f25581, %f25582, %f25583 },    { %r1, %r2, %r3, %r4 },    { %r5, %r6 },            { %f25580, %f25581, %f25582, %f25583 }; 
	// end inline asm
	// begin inline asm
	mma.sync.aligned.m16n8k8.row.col.f32.tf32.tf32.f32    { %f25564, %f25565, %f25566, %f25567 },    { %r1, %r2, %r3, %r4 },    { %r5, %r6 },            { %f25564, %f25565, %f25566, %f25567 }; 
	// end inline asm
	// begin inline asm
	mma.sync.aligned.m16n8k8.row.col.f32.tf32.tf32.f32    { %f25572, %f25573, %f25574, %f25575 },    { %r1, %r2, %r3, %r4 },    { %r5, %r6 },            { %f25572, %f25573, %f25574, %f25575 }; 
	// end inline asm
	// begin inline asm
	mma.sync.aligned.m16n8k8.row.col.f32.tf32.tf32.f32    { %f25580, %f25581, %f25582, %f25583 },    { %r1, %r2, %r3, %r4 },    { %r5, %r6 },            { %f25580, %f25581, %f25582, %f25583 }; 
	// end inline asm
	// begin inline asm
	mma.sync.aligned.m16n8k8.row.col.f32.tf32.tf32.f32    { %f25564, %f25565, %f25566, %f25567 },    { %r1, %r2, %r3, %r4 },    { %r5, %r6 },            { %f25564, %f25565, %f25566, %f25567 }; 
	// end inline asm
	// begin inline asm
	mma.sync.aligned.m16n8k8.row.col.f32.tf32.tf32.f32    { %f25572, %f25573, %f25574, %f25575 },    { %r1, %r2, %r3, %r4 },    { %r5, %r6 },            { %f25572, %f25573, %f25574, %f25575 }; 
	// end inline asm
	// begin inline asm
	mma.sync.aligned.m16n8k8.row.col.f32.tf32.tf32.f32    { %f25580, %f25581, %f25582, %f25583 },    { %r1, %r2, %r3, %r4 },    { %r5, %r6 },            { %f25580, %f25581, %f25582, %f25583 }; 
	// end inline asm
	// begin inline asm
	mma.sync.aligned.m16n8k8.row.col.f32.tf32.tf32.f32    { %f25564, %f25565, %f25566, %f25567 },    { %r1, %r2, %r3, %r4 },    { %r5, %r6 },            { %f25564, %f25565, %f25566, %f25567 }; 
	// end inline asm
	// begin inline asm
	mma.sync.aligned.m16n8k8.row.col.f32.tf32.tf32.f32    { %f25572, %f25573, %f25574, %f25575 },    { %r1, %r2, %r3, %r4 },    { %r5, %r6 },            { %f25572, %f25573, %f25574, %f25575 }; 
	// end inline asm
	// begin inline asm
	mma.sync.aligned.m16n8k8.row.col.f32.tf32.tf32.f32    { %f25580, %f25581, %f25582, %f25583 },    { %r1, %r2, %r3, %r4 },    { %r5, %r6 },            { %f25580, %f25581, %f25582, %f25583 }; 
	// end inline asm
	// begin inline asm
	mma.sync.aligned.m16n8k8.row.col.f32.tf32.tf32.f32    { %f25564, %f25565, %f25566, %f25567 },    { %r1, %r2, %r3, %r4 },    { %r5, %r6 },            { %f25564, %f25565, %f25566, %f25567 }; 
	// end inline asm
	// begin inline asm
	mma.sync.aligned.m16n8k8.row.col.f32.tf32.tf32.f32    { %f25572, %f25573, %f25574, %f25575 },    { %r1, %r2, %r3, %r4 },    { %r5, %r6 },            { %f25572, %f25573, %f25574, %f25575 }; 
	// end inline asm
	// begin inline asm
	mma.sync.aligned.m16n8k8.row.col.f32.tf32.tf32.f32    { %f25580, %f25581, %f25582, %f25583 },    { %r1, %r2, %r3, %r4 },    { %r5, %r6 },            { %f25580, %f25581, %f25582, %f25583 }; 
	// end inline asm
	// begin inline asm
	mma.sync.aligned.m16n8k8.row.col.f32.tf32.tf32.f32    { %f25564, %f25565, %f25566, %f25567 },    { %r1, %r2, %r3, %r4 },    { %r5, %r6 },            { %f25564, %f25565, %f25566, %f25567 }; 
	// end inline asm
	// begin inline asm
	mma.sync.aligned.m16n8k8.row.col.f32.tf32.tf32.f32    { %f25572, %f25573, %f25574, %f25575 },    { %r1, %r2, %r3, %r4 },    { %r5, %r6 },            { %f25572, %f25573, %f25574, %f25575 }; 
	// end inline asm
	// begin inline asm
	mma.sync.aligned.m16n8k8.row.col.f32.tf32.tf32.f32    { %f25580, %f25581, %f25582, %f25583 },    { %r1, %r2, %r3, %r4 },    { %r5, %r6 },            { %f25580, %f25581, %f25582, %f25583 }; 
	// end inline asm
	// begin inline asm
	mma.sync.aligned.m16n8k8.row.col.f32.tf32.tf32.f32    { %f25564, %f25565, %f25566, %f25567 },    { %r1, %r2, %r3, %r4 },    { %r5, %r6 },            { %f25564, %f25565, %f25566, %f25567 }; 
	// end inline asm
	// begin inline asm
	mma.sync.aligned.m16n8k8.row.col.f32.tf32.tf32.f32    { %f25572, %f25573, %f25574, %f25575 },    { %r1, %r2, %r3, %r4 },    { %r5, %r6 },            { %f25572, %f25573, %f25574, %f25575 }; 
	// end inline asm
	// begin inline asm
	mma.sync.aligned.m16n8k8.row.col.f32.tf32.tf32.f32    { %f25580, %f25581, %f25582, %f25583 },    { %r1, %r2, %r3, %r4 },    { %r5, %r6 },            { %f25580, %f25581, %f25582, %f25583 }; 
	// end inline asm
	// begin inline asm
	mma.sync.aligned.m16n8k8.row.col.f32.tf32.tf32.f32    { %f25564, %f25565, %f25566, %f25567 },    { %r1, %r2, %r3, %r4 },    { %r5, %r6 },            { %f25564, %f25565, %f25566, %f25567 }; 
	// end inline asm
	// begin inline asm
	mma.sync.aligned.m16n8k8.row.col.f32.tf32.tf32.f32    { %f25572, %f25573, %f25574, %f25575 },    { %r1, %r2, %r3, %r4 },    { %r5, %r6 },            { %f25572, %f25573, %f25574, %f25575 }; 
	// end inline asm
	// begin inline asm
	mma.sync.aligned.m16n8k8.row.col.f32.tf32.tf32.f32    { %f25580, %f25581, %f25582, %f25583 },    { %r1, %r2, %r3, %r4 },    { %r5, %r6 },            { %f25580, %f25581, %f25582, %f25583 }; 
	// end inline asm
	// begin inline asm
	mma.sync.aligned.m16n8k8.row.col.f32.tf32.tf32.f32    { %f25564, %f25565, %f25566, %f25567 },    { %r1, %r2, %r3, %r4 },    { %r5, %r6 },            { %f25564, %f25565, %f25566, %f25567 }; 
	// end inline asm
	// begin inline asm
	mma.sync.aligned.m16n8k8.row.col.f32.tf32.tf32.f32    { %f25572, %f25573, %f25574, %f25575 },    { %r1, %r2, %r3, %r4 },    { %r5, %r6 },            { %f25572, %f25573, %f25574, %f25575 }; 
	// end inline asm
	// begin inline asm
	mma.sync.aligned.m16n8k8.row.col.f32.tf32.tf32.f32    { %f25580, %f25581, %f25582, %f25583 },    { %r1, %r2, %r3, %r4 },    { %r5, %r6 },            { %f25580, %f25581, %f25582, %f25583 }; 
	// end inline asm
	// begin inline asm
	mma.sync.aligned.m16n8k8.row.col.f32.tf32.tf32.f32    { %f25564, %f25565, %f25566, %f25567 },    { %r1, %r2, %r3, %r4 },    { %r5, %r6 },            { %f25564, %f25565, %f25566, %f25567 }; 
	// end inline asm
	// begin inline asm
	mma.sync.aligned.m16n8k8.row.col.f32.tf32.tf32.f32    { %f25572, %f25573, %f25574, %f25575 },    { %r1, %r2, %r3, %r4 },    { %r5, %r6 },            { %f25572, %f25573, %f25574, %f25575 }; 
	// end inline asm
	// begin inline asm
	mma.sync.aligned.m16n8k8.row.col.f32.tf32.tf32.f32    { %f25580, %f25581, %f25582, %f25583 },    { %r1, %r2, %r3, %r4 },    { %r5, %r6 },            { %f25580, %f25581, %f25582, %f25583 }; 
	// end inline asm
	// begin inline asm
	mma.sync.aligned.m16n8k8.row.col.f32.tf32.tf32.f32    { %f25564, %f25565, %f25566, %f25567 },    { %r1, %r2, %r3, %r4 },    { %r5, %r6 },            { %f25564, %f25565, %f25566, %f25567 }; 
	// end inline asm
	// begin inline asm
	mma.sync.aligned.m16n8k8.row.col.f32.tf32.tf32.f32    { %f25572, %f25573, %f25574, %f25575 },    { %r1, %r2, %r3, %r4 },    { %r5, %r6 },            { %f25572, %f25573, %f25574, %f25575 }; 
	// end inline asm
	// begin inline asm
	mma.sync.aligned.m16n8k8.row.col.f32.tf32.tf32.f32    { %f25580, %f25581, %f25582, %f25583 },    { %r1, %r2, %r3, %r4 },    { %r5, %r6 },            { %f25580, %f25581, %f25582, %f25583 }; 
	// end inline asm
	// begin inline asm
	mma.sync.aligned.m16n8k8.row.col.f32.tf32.tf32.f32    { %f25564, %f25565, %f25566, %f25567 },    { %r1, %r2, %r3, %r4 },    { %r5, %r6 },            { %f25564, %f25565, %f25566, %f25567 }; 
	// end inline asm
	// begin inline asm
	mma.sync.aligned.m16n8k8.row.col.f32.tf32.tf32.f32    { %f25572, %f25573, %f25574, %f25575 },    { %r1, %r2, %r3, %r4 },    { %r5, %r6 },            { %f25572, %f25573, %f25574, %f25575 }; 
	// end inline asm
	// begin inline asm
	mma.sync.aligned.m16n8k8.row.col.f32.tf32.tf32.f32    { %f25580, %f25581, %f25582, %f25583 },    { %r1, %r2, %r3, %r4 },    { %r5, %r6 },            { %f25580, %f25581, %f25582, %f25583 }; 
	// end inline asm
	// begin inline asm
	mma.sync.aligned.m16n8k8.row.col.f32.tf32.tf32.f32    { %f25564, %f25565, %f25566, %f25567 },    { %r1, %r2, %r3, %r4 },    { %r5, %r6 },            { %f25564, %f25565, %f25566, %f25567 }; 
	// end inline asm
	// begin inline asm
	mma.sync.aligned.m16n8k8.row.col.f32.tf32.tf32.f32    { %f25572, %f25573, %f25574, %f25575 },    { %r1, %r2, %r3, %r4 },    { %r5, %r6 },            { %f25572, %f25573, %f25574, %f25575 }; 
	// end inline asm
	// begin inline asm
	mma.sync.aligned.m16n8k8.row.col.f32.tf32.tf32.f32    { %f25580, %f25581, %f25582, %f25583 },    { %r1, %r2, %r3, %r4 },    { %r5, %r6 },            { %f25580, %f25581, %f25582, %f25583 }; 
	// end inline asm
	// begin inline asm
	mma.sync.aligned.m16n8k8.row.col.f32.tf32.tf32.f32    { %f25564, %f25565, %f25566, %f25567 },    { %r1, %r2, %r3, %r4 },    { %r5, %r6 },            { %f25564, %f25565, %f25566, %f25567 }; 
	// end inline asm
	// begin inline asm
	mma.sync.aligned.m16n8k8.row.col.f32.tf32.tf32.f32    { %f25572, %f25573, %f25574, %f25575 },    { %r1, %r2, %r3, %r4 },    { %r5, %r6 },            { %f25572, %f25573, %f25574, %f25575 }; 
	// end inline asm
	// begin inline asm
	mma.sync.aligned.m16n8k8.row.col.f32.tf32.tf32.f32    { %f25580, %f25581, %f25582, %f25583 },    { %r1, %r2, %r3, %r4 },    { %r5, %r6 },            { %f25580, %f25581, %f25582, %f25583 }; 
	// end inline asm
	// begin inline asm
	mma.sync.aligned.m16n8k8.row.col.f32.tf32.tf32.f32    { %f25564, %f25565, %f25566, %f25567 },    { %r1, %r2, %r3, %r4 },    { %r5, %r6 },            { %f25564, %f25565, %f25566, %f25567 }; 
	// end inline asm
	// begin inline asm
	mma.sync.aligned.m16n8k8.row.col.f32.tf32.tf32.f32    { %f25572, %f25573, %f25574, %f25575 },    { %r1, %r2, %r3, %r4 },    { %r5, %r6 },            { %f25572, %f25573, %f25574, %f25575 }; 
	// end inline asm
	// begin inline asm
	mma.sync.aligned.m16n8k8.row.col.f32.tf32.tf32.f32    { %f25580, %f25581, %f25582, %f25583 },    { %r1, %r2, %r3, %r4 },    { %r5, %r6 },            { %f25580, %f25581, %f25582, %f25583 }; 
	// end inline asm
	// begin inline asm
	mma.sync.aligned.m16n8k8.row.col.f32.tf32.tf32.f32    { %f25564, %f25565, %f25566, %f25567 },    { %r1, %r2, %r3, %r4 },    { %r5, %r6 },            { %f25564, %f25565, %f25566, %f25567 }; 
	// end inline asm
	// begin inline asm
	mma.sync.aligned.m16n8k8.row.col.f32.tf32.tf32.f32    { %f25572, %f25573, %f25574, %f25575 },    { %r1, %r2, %r3, %r4 },    { %r5, %r6 },            { %f25572, %f25573, %f25574, %f25575 }; 
	// end inline asm
	// begin inline asm
	mma.sync.aligned.m16n8k8.row.col.f32.tf32.tf32.f32    { %f25580, %f25581, %f25582, %f25583 },    { %r1, %r2, %r3, %r4 },    { %r5, %r6 },            { %f25580, %f25581, %f25582, %f25583 }; 
	// end inline asm
	// begin inline asm
	mma.sync.aligned.m16n8k8.row.col.f32.tf32.tf32.f32    { %f25564, %f25565, %f25566, %f25567 },    { %r1, %r2, %r3, %r4 },    { %r5, %r6 },            { %f25564, %f25565, %f25566, %f25567 }; 
	// end inline asm
	// begin inline asm
	mma.sync.aligned.m16n8k8.row.col.f32.tf32.tf32.f32    { %f25572, %f25573, %f25574, %f25575 },    { %r1, %r2, %r3, %r4 },    { %r5, %r6 },            { %f25572, %f25573, %f25574, %f25575 }; 
	// end inline asm
	// begin inline asm
	mma.sync.aligned.m16n8k8.row.col.f32.tf32.tf32.f32    { %f25580, %f25581, %f25582, %f25583 },    { %r1, %r2, %r3, %r4 },    { %r5, %r6 },            { %f25580, %f25581, %f25582, %f25583 }; 
	// end inline asm
	// begin inline asm
	mma.sync.aligned.m16n8k8.row.col.f32.tf32.tf32.f32    { %f25564, %f25565, %f25566, %f25567 },    { %r1, %r2, %r3, %r4 },    { %r5, %r6 },            { %f25564, %f25565, %f25566, %f25567 }; 
	// end inline asm
	// begin inline asm
	mma.sync.aligned.m16n8k8.row.col.f32.tf32.tf32.f32    { %f25572, %f25573, %f25574, %f25575 },    { %r1, %r2, %r3, %r4 },    { %r5, %r6 },            { %f25572, %f25573, %f25574, %f25575 }; 
	// end inline asm
	// begin inline asm
	mma.sync.aligned.m16n8k8.row.col.f32.tf32.tf32.f32    { %f25580, %f25581, %f25582, %f25583 },    { %r1, %r2, %r3, %r4 },    { %r5, %r6 },            { %f25580, %f25581, %f25582, %f25583 }; 
	// end inline asm
	// begin inline asm
	mma.sync.aligned.m16n8k8.row.col.f32.tf32.tf32.f32    { %f25564, %f25565, %f25566, %f25567 },    { %r1, %r2, %r3, %r4 },    { %r5, %r6 },            { %f25564, %f25565, %f25566, %f25567 }; 
	// end inline asm
	// begin inline asm
	mma.sync.aligned.m16n8k8.row.col.f32.tf32.tf32.f32    { %f25572, %f25573, %f25574, %f25575 },    { %r1, %r2, %r3, %r4 },    { %r5, %r6 },            { %f25572, %f25573, %f25574, %f25575 }; 
	// end inline asm
	// begin inline asm
	mma.sync.aligned.m16n8k8.row.col.f32.tf32.tf32.f32    { %f25580, %f25581, %f25582, %f25583 },    { %r1, %r2, %r3, %r4 },    { %r5, %r6 },            { %f25580, %f25581, %f25582, %f25583 }; 
	// end inline asm
	// begin inline asm
	mma.sync.aligned.m16n8k8.row.col.f32.tf32.tf32.f32    { %f25564, %f25565, %f25566, %f25567 },    { %r1, %r2, %r3, %r4 },    { %r5, %r6 },            { %f25564, %f25565, %f25566, %f25567 }; 
	// end inline asm
	// begin inline asm
	mma.sync.aligned.m16n8k8.row.col.f32.tf32.tf32.f32    { %f25572, %f25573, %f25574, %f25575 },    { %r1, %r2, %r3, %r4 },    { %r5, %r6 },            { %f25572, %f25573, %f25574, %f25575 }; 
	// end inline asm
	// begin inline asm
	mma.sync.aligned.m16n8k8.row.col.f32.tf32.tf32.f32    { %f25580, %f25581, %f25582, %f25583 },    { %r1, %r2, %r3, %r4 },    { %r5, %r6 },            { %f25580, %f25581, %f25582, %f25583 }; 
	// end inline asm
	// begin inline asm
	mma.sync.aligned.m16n8k8.row.col.f32.tf32.tf32.f32    { %f25564, %f25565, %f25566, %f25567 },    { %r1, %r2, %r3, %r4 },    { %r5, %r6 },            { %f25564, %f25565, %f25566, %f25567 }; 
	// end inline asm
	// begin inline asm
	mma.sync.aligned.m16n8k8.row.col.f32.tf32.tf32.f32    { %f25572, %f25573, %f25574, %f25575 },    { %r1, %r2, %r3, %r4 },    { %r5, %r6 },            { %f25572, %f25573, %f25574, %f25575 }; 
	// end inline asm
	// begin inline asm
	mma.sync.aligned.m16n8k8.row.col.f32.tf32.tf32.f32    { %f25580, %f25581, %f25582, %f25583 },    { %r1, %r2, %r3, %r4 },    { %r5, %r6 },            { %f25580, %f25581, %f25582, %f25583 }; 
	// end inline asm
	// begin inline asm
	mma.sync.aligned.m16n8k8.row.col.f32.tf32.tf32.f32    { %f25564, %f25565, %f25566, %f25567 },    { %r1, %r2, %r3, %r4 },    { %r5, %r6 },            { %f25564, %f25565, %f25566, %f25567 }; 
	// end inline asm
	// begin inline asm
	mma.sync.aligned.m16n8k8.row.col.f32.tf32.tf32.f32    { %f25572, %f25573, %f25574, %f25575 },    { %r1, %r2, %r3, %r4 },    { %r5, %r6 },            { %f25572, %f25573, %f25574, %f25575 }; 
	// end inline asm
	// begin inline asm
	mma.sync.aligned.m16n8k8.row.col.f32.tf32.tf32.f32    { %f25580, %f25581, %f25582, %f25583 },    { %r1, %r2, %r3, %r4 },    { %r5, %r6 },            { %f25580, %f25581, %f25582, %f25583 }; 
	// end inline asm
	// begin inline asm
	mma.sync.aligned.m16n8k8.row.col.f32.tf32.tf32.f32    { %f25564, %f25565, %f25566, %f25567 },    { %r1, %r2, %r3, %r4 },    { %r5, %r6 },            { %f25564, %f25565, %f25566, %f25567 }; 
	// end inline asm
	// begin inline asm
	mma.sync.aligned.m16n8k8.row.col.f32.tf32.tf32.f32    { %f25572, %f25573, %f25574, %f25575 },    { %r1, %r2, %r3, %r4 },    { %r5, %r6 },            { %f25572, %f25573, %f25574, %f25575 }; 
	// end inline asm
	// begin inline asm
	mma.sync.aligned.m16n8k8.row.col.f32.tf32.tf32.f32    { %f25580, %f25581, %f25582, %f25583 },    { %r1, %r2, %r3, %r4 },    { %r5, %r6 },            { %f25580, %f25581, %f25582, %f25583 }; 
	// end inline asm
	// begin inline asm
	mma.sync.aligned.m16n8k8.row.col.f32.tf32.tf32.f32    { %f25564, %f25565, %f25566, %f25567 },    { %r1, %r2, %r3, %r4 },    { %r5, %r6 },            { %f25564, %f25565, %f25566, %f25567 }; 
	// end inline asm
	// begin inline asm
	mma.sync.aligned.m16n8k8.row.col.f32.tf32.tf32.f32    { %f25572, %f25573, %f25574, %f25575 },    { %r1, %r2, %r3, %r4 },    { %r5, %r6 },            { %f25572, %f25573, %f25574, %f25575 }; 
	// end inline asm
	// begin inline asm
	mma.sync.aligned.m16n8k8.row.col.f32.tf32.tf32.f32    { %f25580, %f25581, %f25582, %f25583 },    { %r1, %r2, %r3, %r4 },    { %r5, %r6 },            { %f25580, %f25581, %f25582, %f25583 }; 
	// end inline asm
	// begin inline asm
	mma.sync.aligned.m16n8k8.row.col.f32.tf32.tf32.f32    { %f25564, %f25565, %f25566, %f25567 },    { %r1, %r2, %r3, %r4 },    { %r5, %r6 },            { %f25564, %f25565, %f25566, %f25567 }; 
	// end inline asm
	// begin inline asm
	mma.sync.aligned.m16n8k8.row.col.f32.tf32.tf32.f32    { %f25572, %f25573, %f25574, %f25575 },    { %r1, %r2, %r3, %r4 },    { %r5, %r6 },            { %f25572, %f25573, %f25574, %f25575 }; 
	// end inline asm
	// begin inline asm
	mma.sync.aligned.m16n8k8.row.col.f32.tf32.tf32.f32    { %f25580, %f25581, %f25582, %f25583 },    { %r1, %r2, %r3, %r4 },    { %r5, %r6 },            { %f25580, %f25581, %f25582, %f25583 }; 
	// end inline asm
	// begin inline asm
	mma.sync.aligned.m16n8k8.row.col.f32.tf32.tf32.f32    { %f25564, %f25565, %f25566, %f25567 },    { %r1, %r2, %r3, %r4 },    { %r5, %r6 },            { %f25564, %f25565, %f25566, %f25567 }; 
	// end inline asm
	// begin inline asm
	mma.sync.aligned.m16n8k8.row.col.f32.tf32.tf32.f32    { %f25572, %f25573, %f25574, %f25575 },    { %r1, %r2, %r3, %r4 },    { %r5, %r6 },            { %f25572, %f25573, %f25574, %f25575 }; 
	// end inline asm
	// begin inline asm
	mma.sync.aligned.m16n8k8.row.col.f32.tf32.tf32.f32    { %f25580, %f25581, %f25582, %f25583 },    { %r1, %r2, %r3, %r4 },    { %r5, %r6 },            { %f25580, %f25581, %f25582, %f25583 }; 
	// end inline asm
	// begin inline asm
	mma.sync.aligned.m16n8k8.row.col.f32.tf32.tf32.f32    { %f25564, %f25565, %f25566, %f25567 },    { %r1, %r2, %r3, %r4 },    { %r5, %r6 },            { %f25564, %f25565, %f25566, %f25567 }; 
	// end inline asm
	// begin inline asm
	mma.sync.aligned.m16n8k8.row.col.f32.tf32.tf32.f32    { %f25572, %f25573, %f25574, %f25575 },    { %r1, %r2, %r3, %r4 },    { %r5, %r6 },            { %f25572, %f25573, %f25574, %f25575 }; 
	// end inline asm
	// begin inline asm
	mma.sync.aligned.m16n8k8.row.col.f32.tf32.tf32.f32    { %f25580, %f25581, %f25582, %f25583 },    { %r1, %r2, %r3, %r4 },    { %r5, %r6 },            { %f25580, %f25581, %f25582, %f25583 }; 
	// end inline asm
	// begin inline asm
	mma.sync.aligned.m16n8k8.row.col.f32.tf32.tf32.f32    { %f25564, %f25565, %f25566, %f25567 },    { %r1, %r2, %r3, %r4 },    { %r5, %r6 },            { %f25564, %f25565, %f25566, %f25567 }; 
	// end inline asm
	// begin inline asm
	mma.sync.aligned.m16n8k8.row.col.f32.tf32.tf32.f32    { %f25572, %f25573, %f25574, %f25575 },    { %r1, %r2, %r3, %r4 },    { %r5, %r6 },            { %f25572, %f25573, %f25574, %f25575 }; 
	// end inline asm
	// begin inline asm
	mma.sync.aligned.m16n8k8.row.col.f32.tf32.tf32.f32    { %f25580, %f25581, %f25582, %f25583 },    { %r1, %r2, %r3, %r4 },    { %r5, %r6 },            { %f25580, %f25581, %f25582, %f25583 }; 
	// end inline asm
	// begin inline asm
	mma.sync.aligned.m16n8k8.row.col.f32.tf32.tf32.f32    { %f25564, %f25565, %f25566, %f25567 },    { %r1, %r2, %r3, %r4 },    { %r5, %r6 },            { %f25564, %f25565, %f25566, %f25567 }; 
	// end inline asm
	// begin inline asm
	mma.sync.aligned.m16n8k8.row.col.f32.tf32.tf32.f32    { %f25572, %f25573, %f25574, %f25575 },    { %r1, %r2, %r3, %r4 },    { %r5, %r6 },            { %f25572, %f25573, %f25574, %f25575 }; 
	// end inline asm
	// begin inline asm
	mma.sync.aligned.m16n8k8.row.col.f32.tf32.tf32.f32    { %f25580, %f25581, %f25582, %f25583 },    { %r1, %r2, %r3, %r4 },    { %r5, %r6 },            { %f25580, %f25581, %f25582, %f25583 }; 
	// end inline asm
	// begin inline asm
	mma.sync.aligned.m16n8k8.row.col.f32.tf32.tf32.f32    { %f25564, %f25565, %f25566, %f25567 },    { %r1, %r2, %r3, %r4 },    { %r5, %r6 },            { %f25564, %f25565, %f25566, %f25567 }; 
	// end inline asm
	// begin inline asm
	mma.sync.aligned.m16n8k8.row.col.f32.tf32.tf32.f32    { %f25572, %f25573, %f25574, %f25575 },    { %r1, %r2, %r3, %r4 },    { %r5, %r6 },            { %f25572, %f25573, %f25574, %f25575 }; 
	// end inline asm
	// begin inline asm
	mma.sync.aligned.m16n8k8.row.col.f32.tf32.tf32.f32    { %f25580, %f25581, %f25582, %f25583 },    { %r1, %r2, %r3, %r4 },    { %r5, %r6 },            { %f25580, %f25581, %f25582, %f25583 }; 
	// end inline asm
	// begin inline asm
	mma.sync.aligned.m16n8k8.row.col.f32.tf32.tf32.f32    { %f25564, %f25565, %f25566, %f25567 },    { %r1, %r2, %r3, %r4 },    { %r5, %r6 },            { %f25564, %f25565, %f25566, %f25567 }; 
	// end inline asm
	// begin inline asm
	mma.sync.aligned.m16n8k8.row.col.f32.tf32.tf32.f32    { %f25572, %f25573, %f25574, %f25575 },    { %r1, %r2, %r3, %r4 },    { %r5, %r6 },            { %f25572, %f25573, %f25574, %f25575 }; 
	// end inline asm
	// begin inline asm
	mma.sync.aligned.m16n8k8.row.col.f32.tf32.tf32.f32    { %f25580, %f25581, %f25582, %f25583 },    { %r1, %r2, %r3, %r4 },    { %r5, %r6 },            { %f25580, %f25581, %f25582, %f25583 }; 
	// end inline asm
	// begin inline asm
	mma.sync.aligned.m16n8k8.row.col.f32.tf32.tf32.f32    { %f25564, %f25565, %f25566, %f25567 },    { %r1, %r2, %r3, %r4 },    { %r5, %r6 },            { %f25564, %f25565, %f25566, %f25567 }; 
	// end inline asm
	// begin inline asm
	mma.sync.aligned.m16n8k8.row.col.f32.tf32.tf32.f32    { %f25572, %f25573, %f25574, %f25575 },    { %r1, %r2, %r3, %r4 },    { %r5, %r6 },            { %f25572, %f25573, %f25574, %f25575 }; 
	// end inline asm
	// begin inline asm
	mma.sync.aligned.m16n8k8.row.col.f32.tf32.tf32.f32    { %f25580, %f25581, %f25582, %f25583 },    { %r1, %r2, %r3, %r4 },    { %r5, %r6 },            { %f25580, %f25581, %f25582, %f25583 }; 
	// end inline asm
	// begin inline asm
	mma.sync.aligned.m16n8k8.row.col.f32.tf32.tf32.f32    { %f25564, %f25565, %f25566, %f25567 },    { %r1, %r2, %r3, %r4 },    { %r5, %r6 },            { %f25564, %f25565, %f25566, %f25567 }; 
	// end inline asm
	// begin inline asm
	mma.sync.aligned.m16n8k8.row.col.f32.tf32.tf32.f32    { %f25572, %f25573, %f25574, %f25575 },    { %r1, %r2, %r3, %r4 },    { %r5, %r6 },            { %f25572, %f25573, %f25574, %f25575 }; 
	// end inline asm
	// begin inline asm
	mma.sync.aligned.m16n8k8.row.col.f32.tf32.tf32.f32    { %f25580, %f25581, %f25582, %f25583 },    { %r1, %r2, %r3, %r4 },    { %r5, %r6 },            { %f25580, %f25581, %f25582, %f25583 }; 
	// end inline asm
	// begin inline asm
	mma.sync.aligned.m16n8k8.row.col.f32.tf32.tf32.f32    { %f25564, %f25565, %f25566, %f25567 },    { %r1, %r2, %r3, %r4 },    { %r5, %r6 },            { %f25564, %f25565, %f25566, %f25567 }; 
	// end inline asm
	// begin inline asm
	mma.sync.aligned.m16n8k8.row.col.f32.tf32.tf32.f32    { %f25572, %f25573, %f25574, %f25575 },    { %r1, %r2, %r3, %r4 },    { %r5, %r6 },            { %f25572, %f25573, %f25574, %f25575 }; 
	// end inline asm
	// begin inline asm
	mma.sync.aligned.m16n8k8.row.col.f32.tf32.tf32.f32    { %f25580, %f25581, %f25582, %f25583 },    { %r1, %r2, %r3, %r4 },    { %r5, %r6 },            { %f25580, %f25581, %f25582, %f25583 }; 
	// end inline asm
	// begin inline asm
	mma.sync.aligned.m16n8k8.row.col.f32.tf32.tf32.f32    { %f25564, %f25565, %f25566, %f25567 },    { %r1, %r2, %r3, %r4 },    { %r5, %r6 },            { %f25564, %f25565, %f25566, %f25567 }; 
	// end inline asm
	// begin inline asm
	mma.sync.aligned.m16n8k8.row.col.f32.tf32.tf32.f32    { %f25572, %f25573, %f25574, %f25575 },    { %r1, %r2, %r3, %r4 },    { %r5, %r6 },            { %f25572, %f25573, %f25574, %f25575 }; 
	// end inline asm
	// begin inline asm
	mma.sync.aligned.m16n8k8.row.col.f32.tf32.tf32.f32    { %f25580, %f25581, %f25582, %f25583 },    { %r1, %r2, %r3, %r4 },    { %r5, %r6 },            { %f25580, %f25581, %f25582, %f25583 }; 
	// end inline asm
	// begin inline asm
	mma.sync.aligned.m16n8k8.row.col.f32.tf32.tf32.f32    { %f25564, %f25565, %f25566, %f25567 },    { %r1, %r2, %r3, %r4 },    { %r5, %r6 },            { %f25564, %f25565, %f25566, %f25567 }; 
	// end inline asm
	// begin inline asm
	mma.sync.aligned.m16n8k8.row.col.f32.tf32.tf32.f32    { %f25572, %f25573, %f25574, %f25575 },    { %r1, %r2, %r3, %r4 },    { %r5, %r6 },            { %f25572, %f25573, %f25574, %f25575 }; 
	// end inline asm
	// begin inline asm
	mma.sync.aligned.m16n8k8.row.col.f32.tf32.tf32.f32    { %f25580, %f25581, %f25582, %f25583 },    { %r1, %r2, %r3, %r4 },    { %r5, %r6 },            { %f25580, %f25581, %f25582, %f25583 }; 
	// end inline asm
	// begin inline asm
	mma.sync.aligned.m16n8k8.row.col.f32.tf32.tf32.f32    { %f25564, %f25565, %f25566, %f25567 },    { %r1, %r2, %r3, %r4 },    { %r5, %r6 },            { %f25564, %f25565, %f25566, %f25567 }; 
	// end inline asm
	// begin inline asm
	mma.sync.aligned.m16n8k8.row.col.f32.tf32.tf32.f32    { %f25572, %f25573, %f25574, %f25575 },    { %r1, %r2, %r3, %r4 },    { %r5, %r6 },            { %f25572, %f25573, %f25574, %f25575 }; 
	// end inline asm
	// begin inline asm
	mma.sync.aligned.m16n8k8.row.col.f32.tf32.tf32.f32    { %f25580, %f25581, %f25582, %f25583 },    { %r1, %r2, %r3, %r4 },    { %r5, %r6 },            { %f25580, %f25581, %f25582, %f25583 }; 
	// end inline asm
	// begin inline asm
	mma.sync.aligned.m16n8k8.row.col.f32.tf32.tf32.f32    { %f25564, %f25565, %f25566, %f25567 },    { %r1, %r2, %r3, %r4 },    { %r5, %r6 },            { %f25564, %f25565, %f25566, %f25567 }; 
	// end inline asm
	// begin inline asm
	mma.sync.aligned.m16n8k8.row.col.f32.tf32.tf32.f32    { %f25572, %f25573, %f25574, %f25575 },    { %r1, %r2, %r3, %r4 },    { %r5, %r6 },            { %f25572, %f25573, %f25574, %f25575 }; 
	// end inline asm
	// begin inline asm
	mma.sync.aligned.m16n8k8.row.col.f32.tf32.tf32.f32    { %f25580, %f25581, %f25582, %f25583 },    { %r1, %r2, %r3, %r4 },    { %r5, %r6 },            { %f25580, %f25581, %f25582, %f25583 }; 
	// end inline asm
	// begin inline asm
	mma.sync.aligned.m16n8k8.row.col.f32.tf32.tf32.f32    { %f25564, %f25565, %f25566, %f25567 },    { %r1, %r2, %r3, %r4 },    { %r5, %r6 },            { %f25564, %f25565, %f25566, %f25567 }; 
	// end inline asm
	// begin inline asm
	mma.sync.aligned.m16n8k8.row.col.f32.tf32.tf32.f32    { %f25572, %f25573, %f25574, %f25575 },    { %r1, %r2, %r3, %r4 },    { %r5, %r6 },            { %f25572, %f25573, %f25574, %f25575 }; 
	// end inline asm
	// begin inline asm
	mma.sync.aligned.m16n8k8.row.col.f32.tf32.tf32.f32    { %f25580, %f25581, %f25582, %f25583 },    { %r1, %r2, %r3, %r4 },    { %r5, %r6 },            { %f25580, %f25581, %f25582, %f25583 }; 
	// end inline asm
	// begin inline asm
	mma.sync.aligned.m16n8k8.row.col.f32.tf32.tf32.f32    { %f25564, %f25565, %f25566, %f25567 },    { %r1, %r2, %r3, %r4 },    { %r5, %r6 },            { %f25564, %f25565, %f25566, %f25567 }; 
	// end inline asm
	// begin inline asm
	mma.sync.aligned.m16n8k8.row.col.f32.tf32.tf32.f32    { %f25572, %f25573, %f25574, %f25575 },    { %r1, %r2, %r3, %r4 },    { %r5, %r6 },            { %f25572, %f25573, %f25574, %f25575 }; 
	// end inline asm
	// begin inline asm
	mma.sync.aligned.m16n8k8.row.col.f32.tf32.tf32.f32    { %f25580, %f25581, %f25582, %f25583 },    { %r1, %r2, %r3, %r4 },    { %r5, %r6 },            { %f25580, %f25581, %f25582, %f25583 }; 
	// end inline asm
	// begin inline asm
	mma.sync.aligned.m16n8k8.row.col.f32.tf32.tf32.f32    { %f25564, %f25565, %f25566, %f25567 },    { %r1, %r2, %r3, %r4 },    { %r5, %r6 },            { %f25564, %f25565, %f25566, %f25567 }; 
	// end inline asm
	// begin inline asm
	mma.sync.aligned.m16n8k8.row.col.f32.tf32.tf32.f32    { %f25572, %f25573, %f25574, %f25575 },    { %r1, %r2, %r3, %r4 },    { %r5, %r6 },            { %f25572, %f25573, %f25574, %f25575 }; 
	// end inline asm
	// begin inline asm
	mma.sync.aligned.m16n8k8.row.col.f32.tf32.tf32.f32    { %f25580, %f25581, %f25582, %f25583 },    { %r1, %r2, %r3, %r4 },    { %r5, %r6 },            { %f25580, %f25581, %f25582, %f25583 }; 
	// end inline asm
	// begin inline asm
	mma.sync.aligned.m16n8k8.row.col.f32.tf32.tf32.f32    { %f25564, %f25565, %f25566, %f25567 },    { %r1, %r2, %r3, %r4 },    { %r5, %r6 },            { %f25564, %f25565, %f25566, %f25567 }; 
	// end inline asm
	// begin inline asm
	mma.sync.aligned.m16n8k8.row.col.f32.tf32.tf32.f32    { %f25572, %f25573, %f25574, %f25575 },    { %r1, %r2, %r3, %r4 },    { %r5, %r6 },            { %f25572, %f25573, %f25574, %f25575 }; 
	// end inline asm
	// begin inline asm
	mma.sync.aligned.m16n8k8.row.col.f32.tf32.tf32.f32    { %f25580, %f25581, %f25582, %f25583 },    { %r1, %r2, %r3, %r4 },    { %r5, %r6 },            { %f25580, %f25581, %f25582, %f25583 }; 
	// end inline asm
	// begin inline asm
	mma.sync.aligned.m16n8k8.row.col.f32.tf32.tf32.f32    { %f25564, %f25565, %f25566, %f25567 },    { %r1, %r2, %r3, %r4 },    { %r5, %r6 },            { %f25564, %f25565, %f25566, %f25567 }; 
	// end inline asm
	// begin inline asm
	mma.sync.aligned.m16n8k8.row.col.f32.tf32.tf32.f32    { %f25572, %f25573, %f25574, %f25575 },    { %r1, %r2, %r3, %r4 },    { %r5, %r6 },            { %f25572, %f25573, %f25574, %f25575 }; 
	// end inline asm
	// begin inline asm
	mma.sync.aligned.m16n8k8.row.col.f32.tf32.tf32.f32    { %f25580, %f25581, %f25582, %f25583 },    { %r1, %r2, %r3, %r4 },    { %r5, %r6 },            { %f25580, %f25581, %f25582, %f25583 }; 
	// end inline asm
	// begin inline asm
	mma.sync.aligned.m16n8k8.row.col.f32.tf32.tf32.f32    { %f25564, %f25565, %f25566, %f25567 },    { %r1, %r2, %r3, %r4 },    { %r5, %r6 },            { %f25564, %f25565, %f25566, %f25567 }; 
	// end inline asm
	// begin inline asm
	mma.sync.aligned.m16n8k8.row.col.f32.tf32.tf32.f32    { %f25572, %f25573, %f25574, %f25575 },    { %r1, %r2, %r3, %r4 },    { %r5, %r6 },            { %f25572, %f25573, %f25574, %f25575 }; 
	// end inline asm
	// begin inline asm
	mma.sync.aligned.m16n8k8.row.col.f32.tf32.tf32.f32    { %f25580, %f25581, %f25582, %f25583 },    { %r1, %r2, %r3, %r4 },    { %r5, %r6 },            { %f25580, %f25581, %f25582, %f25583 }; 
	// end inline asm
	// begin inline asm
	mma.sync.aligned.m16n8k8.row.col.f32.tf32.tf32.f32    { %f25564, %f25565, %f25566, %f25567 },    { %r1, %r2, %r3, %r4 },    { %r5, %r6 },            { %f25564, %f25565, %f25566, %f25567 }; 
	// end inline asm
	// begin inline asm
	mma.sync.aligned.m16n8k8.row.col.f32.tf32.tf32.f32    { %f25572, %f25573, %f25574, %f25575 },    { %r1, %r2, %r3, %r4 },    { %r5, %r6 },            { %f25572, %f25573, %f25574, %f25575 }; 
	// end inline asm
	// begin inline asm
	mma.sync.aligned.m16n8k8.row.col.f32.tf32.tf32.f32    { %f25580, %f25581, %f25582, %f25583 },    { %r1, %r2, %r3, %r4 },    { %r5, %r6 },            { %f25580, %f25581, %f25582, %f25583 }; 
	// end inline asm
	// begin inline asm
	mma.sync.aligned.m16n8k8.row.col.f32.tf32.tf32.f32    { %f25564, %f25565, %f25566, %f25567 },    { %r1, %r2, %r3, %r4 },    { %r5, %r6 },            { %f25564, %f25565, %f25566, %f25567 }; 
	// end inline asm
	// begin inline asm
	mma.sync.aligned.m16n8k8.row.col.f32.tf32.tf32.f32    { %f25572, %f25573, %f25574, %f25575 },    { %r1, %r2, %r3, %r4 },    { %r5, %r6 },            { %f25572, %f25573, %f25574, %f25575 }; 
	// end inline asm
	// begin inline asm
	mma.sync.aligned.m16n8k8.row.col.f32.tf32.tf32.f32    { %f25580, %f25581, %f25582, %f25583 },    { %r1, %r2, %r3, %r4 },    { %r5, %r6 },            { %f25580, %f25581, %f25582, %f25583 }; 
	// end inline asm
	// begin inline asm
	mma.sync.aligned.m16n8k8.row.col.f32.tf32.tf32.f32    { %f25564, %f25565, %f25566, %f25567 },    { %r1, %r2, %r3, %r4 },    { %r5, %r6 },            { %f25564, %f25565, %f25566, %f25567 }; 
	// end inline asm
	// begin inline asm
	mma.sync.aligned.m16n8k8.row.col.f32.tf32.tf32.f32    { %f25572, %f25573, %f25574, %f25575 },    { %r1, %r2, %r3, %r4 },    { %r5, %r6 },            { %f25572, %f25573, %f25574, %f25575 }; 
	// end inline asm
	// begin inline asm
	mma.sync.aligned.m16n8k8.row.col.f32.tf32.tf32.f32    { %f25580, %f25581, %f25582, %f25583 },    { %r1, %r2, %r3, %r4 },    { %r5, %r6 },            { %f25580, %f25581, %f25582, %f25583 }; 
	// end inline asm
	// begin inline asm
	mma.sync.aligned.m16n8k8.row.col.f32.tf32.tf32.f32    { %f25564, %f25565, %f25566, %f25567 },    { %r1, %r2, %r3, %r4 },    { %r5, %r6 },            { %f25564, %f25565, %f25566, %f25567 }; 
	// end inline asm
	// begin inline asm
	mma.sync.aligned.m16n8k8.row.col.f32.tf32.tf32.f32    { %f25572, %f25573, %f25574, %f25575 },    { %r1, %r2, %r3, %r4 },    { %r5, %r6 },            { %f25572, %f25573, %f25574, %f25575 }; 
	// end inline asm
	// begin inline asm
	mma.sync.aligned.m16n8k8.row.col.f32.tf32.tf32.f32    { %f25580, %f25581, %f25582, %f25583 },    { %r1, %r2, %r3, %r4 },    { %r5, %r6 },            { %f25580, %f25581, %f25582, %f25583 }; 
	// end inline asm
	// begin inline asm
	mma.sync.aligned.m16n8k8.row.col.f32.tf32.tf32.f32    { %f25564, %f25565, %f25566, %f25567 },    { %r1, %r2, %r3, %r4 },    { %r5, %r6 },            { %f25564, %f25565, %f25566, %f25567 }; 
	// end inline asm
	// begin inline asm
	mma.sync.aligned.m16n8k8.row.col.f32.tf32.tf32.f32    { %f25572, %f25573, %f25574, %f25575 },    { %r1, %r2, %r3, %r4 },    { %r5, %r6 },            { %f25572, %f25573, %f25574, %f25575 }; 
	// end inline asm
	// begin inline asm
	mma.sync.aligned.m16n8k8.row.col.f32.tf32.tf32.f32    { %f25580, %f25581, %f25582, %f25583 },    { %r1, %r2, %r3, %r4 },    { %r5, %r6 },            { %f25580, %f25581, %f25582, %f25583 }; 
	// end inline asm
	// begin inline asm
	mma.sync.aligned.m16n8k8.row.col.f32.tf32.tf32.f32    { %f25564, %f25565, %f25566, %f25567 },    { %r1, %r2, %r3, %r4 },    { %r5, %r6 },            { %f25564, %f25565, %f25566, %f25567 }; 
	// end inline asm
	// begin inline asm
	mma.sync.aligned.m16n8k8.row.col.f32.tf32.tf32.f32    { %f25572, %f25573, %f25574, %f25575 },    { %r1, %r2, %r3, %r4 },    { %r5, %r6 },            { %f25572, %f25573, %f25574, %f25575 }; 
	// end inline asm
	// begin inline asm
	mma.sync.aligned.m16n8k8.row.col.f32.tf32.tf32.f32    { %f25580, %f25581, %f25582, %f25583 },    { %r1, %r2, %r3, %r4 },    { %r5, %r6 },            { %f25580, %f25581, %f25582, %f25583 }; 
	// end inline asm
	// begin inline asm
	mma.sync.aligned.m16n8k8.row.col.f32.tf32.tf32.f32    { %f25564, %f25565, %f25566, %f25567 },    { %r1, %r2, %r3, %r4 },    { %r5, %r6 },            { %f25564, %f25565, %f25566, %f25567 }; 
	// end inline asm
	// begin inline asm
	mma.sync.aligned.m16n8k8.row.col.f32.tf32.tf32.f32    { %f25572, %f25573, %f25574, %f25575 },    { %r1, %r2, %r3, %r4 },    { %r5, %r6 },            { %f25572, %f25573, %f25574, %f25575 }; 
	// end inline asm
	// begin inline asm
	mma.sync.aligned.m16n8k8.row.col.f32.tf32.tf32.f32    { %f25580, %f25581, %f25582, %f25583 },    { %r1, %r2, %r3, %r4 },    { %r5, %r6 },            { %f25580, %f25581, %f25582, %f25583 }; 
	// end inline asm
	// begin inline asm
	mma.sync.aligned.m16n8k8.row.col.f32.tf32.tf32.f32    { %f25564, %f25565, %f25566, %f25567 },    { %r1, %r2, %r3, %r4 },    { %r5, %r6 },            { %f25564, %f25565, %f25566, %f25567 }; 
	// end inline asm
	// begin inline asm
	mma.sync.aligned.m16n8k8.row.col.f32.tf32.tf32.f32    { %f25572, %f25573, %f25574, %f25575 },    { %r1, %r2, %r3, %r4 },    { %r5, %r6 },            { %f25572, %f25573, %f25574, %f25575 }; 
	// end inline asm
	// begin inline asm
	mma.sync.aligned.m16n8k8.row.col.f32.tf32.tf32.f32    { %f25580, %f25581, %f25582, %f25583 },    { %r1, %r2, %r3, %r4 },    { %r5, %r6 },            { %f25580, %f25581, %f25582, %f25583 }; 
	// end inline asm
	// begin inline asm
	mma.sync.aligned.m16n8k8.row.col.f32.tf32.tf32.f32    { %f25564, %f25565, %f25566, %f25567 },    { %r1, %r2, %r3, %r4 },    { %r5, %r6 },            { %f25564, %f25565, %f25566, %f25567 }; 
	// end inline asm
	// begin inline asm
	mma.sync.aligned.m16n8k8.row.col.f32.tf32.tf32.f32    { %f25572, %f25573, %f25574, %f25575 },    { %r1, %r2, %r3, %r4 },    { %r5, %r6 },            { %f25572, %f25573, %f25574, %f25575 }; 
	// end inline asm
	// begin inline asm
	mma.sync.aligned.m16n8k8.row.col.f32.tf32.tf32.f32    { %f25580, %f25581, %f25582, %f25583 },    { %r1, %r2, %r3, %r4 },    { %r5, %r6 },            { %f25580, %f25581, %f25582, %f25583 }; 
	// end inline asm
	// begin inline asm
	mma.sync.aligned.m16n8k8.row.col.f32.tf32.tf32.f32    { %f25564, %f25565, %f25566, %f25567 },    { %r1, %r2, %r3, %r4 },    { %r5, %r6 },            { %f25564, %f25565, %f25566, %f25567 }; 
	// end inline asm
	// begin inline asm
	mma.sync.aligned.m16n8k8.row.col.f32.tf32.tf32.f32    { %f25572, %f25573, %f25574, %f25575 },    { %r1, %r2, %r3, %r4 },    { %r5, %r6 },            { %f25572, %f25573, %f25574, %f25575 }; 
	// end inline asm
	// begin inline asm
	mma.sync.aligned.m16n8k8.row.col.f32.tf32.tf32.f32    { %f25580, %f25581, %f25582, %f25583 },    { %r1, %r2, %r3, %r4 },    { %r5, %r6 },            { %f25580, %f25581, %f25582, %f25583 }; 
	// end inline asm
	// begin inline asm
	mma.sync.aligned.m16n8k8.row.col.f32.tf32.tf32.f32    { %f25564, %f25565, %f25566, %f25567 },    { %r1, %r2, %r3, %r4 },    { %r5, %r6 },            { %f25564, %f25565, %f25566, %f25567 }; 
	// end inline asm
	// begin inline asm
	mma.sync.aligned.m16n8k8.row.col.f32.tf32.tf32.f32    { %f25572, %f25573, %f25574, %f25575 },    { %r1, %r2, %r3, %r4 },    { %r5, %r6 },            { %f25572, %f25573, %f25574, %f25575 }; 
	// end inline asm
	// begin inline asm
	mma.sync.aligned.m16n8k8.row.col.f32.tf32.tf32.f32    { %f25580, %f25581, %f25582, %f25583 },    { %r1, %r2, %r3, %r4 },    { %r5, %r6 },            { %f25580, %f25581, %f25582, %f25583 }; 
	// end inline asm
	// begin inline asm
	mma.sync.aligned.m16n8k8.row.col.f32.tf32.tf32.f32    { %f25564, %f25565, %f25566, %f25567 },    { %r1, %r2, %r3, %r4 },    { %r5, %r6 },            { %f25564, %f25565, %f25566, %f25567 }; 
	// end inline asm
	// begin inline asm
	mma.sync.aligned.m16n8k8.row.col.f32.tf32.tf32.f32    { %f25572, %f25573, %f25574, %f25575 },    { %r1, %r2, %r3, %r4 },    { %r5, %r6 },            { %f25572, %f25573, %f25574, %f25575 }; 
	// end inline asm
	// begin inline asm
	mma.sync.aligned.m16n8k8.row.col.f32.tf32.tf32.f32    { %f25580, %f25581, %f25582, %f25583 },    { %r1, %r2, %r3, %r4 },    { %r5, %r6 },            { %f25580, %f25581, %f25582, %f25583 }; 
	// end inline asm
	// begin inline asm
	mma.sync.aligned.m16n8k8.row.col.f32.tf32.tf32.f32    { %f25564, %f25565, %f25566, %f25567 },    { %r1, %r2, %r3, %r4 },    { %r5, %r6 },            { %f25564, %f25565, %f25566, %f25567 }; 
	// end inline asm
	// begin inline asm
	mma.sync.aligned.m16n8k8.row.col.f32.tf32.tf32.f32    { %f25572, %f25573, %f25574, %f25575 },    { %r1, %r2, %r3, %r4 },    { %r5, %r6 },            { %f25572, %f25573, %f25574, %f25575 }; 
	// end inline asm
	// begin inline asm
	mma.sync.aligned.m16n8k8.row.col.f32.tf32.tf32.f32    { %f25580, %f25581, %f25582, %f25583 },    { %r1, %r2, %r3, %r4 },    { %r5, %r6 },            { %f25580, %f25581, %f25582, %f25583 }; 
	// end inline asm
	// begin inline asm
	mma.sync.aligned.m16n8k8.row.col.f32.tf32.tf32.f32    { %f25564, %f25565, %f25566, %f25567 },    { %r1, %r2, %r3, %r4 },    { %r5, %r6 },            { %f25564, %f25565, %f25566, %f25567 }; 
	// end inline asm
	// begin inline asm
	mma.sync.aligned.m16n8k8.row.col.f32.tf32.tf32.f32    { %f25572, %f25573, %f25574, %f25575 },    { %r1, %r2, %r3, %r4 },    { %r5, %r6 },            { %f25572, %f25573, %f25574, %f25575 }; 
	// end inline asm
	// begin inline asm
	mma.sync.aligned.m16n8k8.row.col.f32.tf32.tf32.f32    { %f25580, %f25581, %f25582, %f25583 },    { %r1, %r2, %r3, %r4 },    { %r5, %r6 },            { %f25580, %f25581, %f25582, %f25583 }; 
	// end inline asm
	// begin inline asm
	mma.sync.aligned.m16n8k8.row.col.f32.tf32.tf32.f32    { %f25564, %f25565, %f25566, %f25567 },    { %r1, %r2, %r3, %r4 },    { %r5, %r6 },            { %f25564, %f25565, %f25566, %f25567 }; 
	// end inline asm
	// begin inline asm
	mma.sync.aligned.m16n8k8.row.col.f32.tf32.tf32.f32    { %f25572, %f25573, %f25574, %f25575 },    { %r1, %r2, %r3, %r4 },    { %r5, %r6 },            { %f25572, %f25573, %f25574, %f25575 }; 
	// end inline asm
	// begin inline asm
	mma.sync.aligned.m16n8k8.row.col.f32.tf32.tf32.f32    { %f25580, %f25581, %f25582, %f25583 },    { %r1, %r2, %r3, %r4 },    { %r5, %r6 },            { %f25580, %f25581, %f25582, %f25583 }; 
	// end inline asm
	// begin inline asm
	mma.sync.aligned.m16n8k8.row.col.f32.tf32.tf32.f32    { %f25564, %f25565, %f25566, %f25567 },    { %r1, %r2, %r3, %r4 },    { %r5, %r6 },            { %f25564, %f25565, %f25566, %f25567 }; 
	// end inline asm
	// begin inline asm
	mma.sync.aligned.m16n8k8.row.col.f32.tf32.tf32.f32    { %f25572, %f25573, %f25574, %f25575 },    { %r1, %r2, %r3, %r4 },    { %r5, %r6 },            { %f25572, %f25573, %f25574, %f25575 }; 
	// end inline asm
	// begin inline asm
	mma.sync.aligned.m16n8k8.row.col.f32.tf32.tf32.f32    { %f25580, %f25581, %f25582, %f25583 },    { %r1, %r2, %r3, %r4 },    { %r5, %r6 },            { %f25580, %f25581, %f25582, %f25583 }; 
	// end inline asm
	// begin inline asm
	mma.sync.aligned.m16n8k8.row.col.f32.tf32.tf32.f32    { %f25564, %f25565, %f25566, %f25567 },    { %r1, %r2, %r3, %r4 },    { %r5, %r6 },            { %f25564, %f25565, %f25566, %f25567 }; 
	// end inline asm
	// begin inline asm
	mma.sync.aligned.m16n8k8.row.col.f32.tf32.tf32.f32    { %f25572, %f25573, %f25574, %f25575 },    { %r1, %r2, %r3, %r4 },    { %r5, %r6 },            { %f25572, %f25573, %f25574, %f25575 }; 
	// end inline asm
	// begin inline asm
	mma.sync.aligned.m16n8k8.row.col.f32.tf32.tf32.f32    { %f25580, %f25581, %f25582, %f25583 },    { %r1, %r2, %r3, %r4 },    { %r5, %r6 },            { %f25580, %f25581, %f25582, %f25583 }; 
	// end inline asm
	// begin inline asm
	mma.sync.aligned.m16n8k8.row.col.f32.tf32.tf32.f32    { %f25564, %f25565, %f25566, %f25567 },    { %r1, %r2, %r3, %r4 },    { %r5, %r6 },            { %f25564, %f25565, %f25566, %f25567 }; 
	// end inline asm
	// begin inline asm
	mma.sync.aligned.m16n8k8.row.col.f32.tf32.tf32.f32    { %f25572, %f25573, %f25574, %f25575 },    { %r1, %r2, %r3, %r4 },    { %r5, %r6 },            { %f25572, %f25573, %f25574, %f25575 }; 
	// end inline asm
	// begin inline asm
	mma.sync.aligned.m16n8k8.row.col.f32.tf32.tf32.f32    { %f25580, %f25581, %f25582, %f25583 },    { %r1, %r2, %r3, %r4 },    { %r5, %r6 },            { %f25580, %f25581, %f25582, %f25583 }; 
	// end inline asm
	// begin inline asm
	mma.sync.aligned.m16n8k8.row.col.f32.tf32.tf32.f32    { %f25564, %f25565, %f25566, %f25567 },    { %r1, %r2, %r3, %r4 },    { %r5, %r6 },            { %f25564, %f25565, %f25566, %f25567 }; 
	// end inline asm
	// begin inline asm
	mma.sync.aligned.m16n8k8.row.col.f32.tf32.tf32.f32    { %f25572, %f25573, %f25574, %f25575 },    { %r1, %r2, %r3, %r4 },    { %r5, %r6 },            { %f25572, %f25573, %f25574, %f25575 }; 
	// end inline asm
	// begin inline asm
	mma.sync.aligned.m16n8k8.row.col.f32.tf32.tf32.f32    { %f25580, %f25581, %f25582, %f25583 },    { %r1, %r2, %r3, %r4 },    { %r5, %r6 },            { %f25580, %f25581, %f25582, %f25583 }; 
	// end inline asm
	// begin inline asm
	mma.sync.aligned.m16n8k8.row.col.f32.tf32.tf32.f32    { %f25564, %f25565, %f25566, %f25567 },    { %r1, %r2, %r3, %r4 },    { %r5, %r6 },            { %f25564, %f25565, %f25566, %f25567 }; 
	// end inline asm
	// begin inline asm
	mma.sync.aligned.m16n8k8.row.col.f32.tf32.tf32.f32    { %f25572, %f25573, %f25574, %f25575 },    { %r1, %r2, %r3, %r4 },    { %r5, %r6 },            { %f25572, %f25573, %f25574, %f25575 }; 
	// end inline asm
	// begin inline asm
	mma.sync.aligned.m16n8k8.row.col.f32.tf32.tf32.f32    { %f25580, %f25581, %f25582, %f25583 },    { %r1, %r2, %r3, %r4 },    { %r5, %r6 },            { %f25580, %f25581, %f25582, %f25583 }; 
	// end inline asm
	// begin inline asm
	mma.sync.aligned.m16n8k8.row.col.f32.tf32.tf32.f32    { %f25564, %f25565, %f25566, %f25567 },    { %r1, %r2, %r3, %r4 },    { %r5, %r6 },            { %f25564, %f25565, %f25566, %f25567 }; 
	// end inline asm
	// begin inline asm
	mma.sync.aligned.m16n8k8.row.col.f32.tf32.tf32.f32    { %f25572, %f25573, %f25574, %f25575 },    { %r1, %r2, %r3, %r4 },    { %r5, %r6 },            { %f25572, %f25573, %f25574, %f25575 }; 
	// end inline asm
	// begin inline asm
	mma.sync.aligned.m16n8k8.row.col.f32.tf32.tf32.f32    { %f25580, %f25581, %f25582, %f25583 },    { %r1, %r2, %r3, %r4 },    { %r5, %r6 },            { %f25580, %f25581, %f25582, %f25583 }; 
	// end inline asm
	// begin inline asm
	mma.sync.aligned.m16n8k8.row.col.f32.tf32.tf32.f32    { %f25564, %f25565, %f25566, %f25567 },    { %r1, %r2, %r3, %r4 },    { %r5, %r6 },            { %f25564, %f25565, %f25566, %f25567 }; 
	// end inline asm
	// begin inline asm
	mma.sync.aligned.m16n8k8.row.col.f32.tf32.tf32.f32    { %f25572, %f25573, %f25574, %f25575 },    { %r1, %r2, %r3, %r4 },    { %r5, %r6 },            { %f25572, %f25573, %f25574, %f25575 }; 
	// end inline asm
	// begin inline asm
	mma.sync.aligned.m16n8k8.row.col.f32.tf32.tf32.f32    { %f25580, %f25581, %f25582, %f25583 },    { %r1, %r2, %r3, %r4 },    { %r5, %r6 },            { %f25580, %f25581, %f25582, %f25583 }; 
	// end inline asm
	// begin inline asm
	mma.sync.aligned.m16n8k8.row.col.f32.tf32.tf32.f32    { %f25564, %f25565, %f25566, %f25567 },    { %r1, %r2, %r3, %r4 },    { %r5, %r6 },            { %f25564, %f25565, %f25566, %f25567 }; 
	// end inline asm
	// begin inline asm
	mma.sync.aligned.m16n8k8.row.col.f32.tf32.tf32.f32    { %f25572, %f25573, %f25574, %f25575 },    { %r1, %r2, %r3, %r4 },    { %r5, %r6 },            { %f25572, %f25573, %f25574, %f25575 }; 
	// end inline asm
	// begin inline asm
	mma.sync.aligned.m16n8k8.row.col.f32.tf32.tf32.f32    { %f25580, %f25581, %f25582, %f25583 },    { %r1, %r2, %r3, %r4 },    { %r5, %r6 },            { %f25580, %f25581, %f25582, %f25583 }; 
	// end inline asm
	// begin inline asm
	mma.sync.aligned.m16n8k8.row.col.f32.tf32.tf32.f32    { %f25564, %f25565, %f25566, %f25567 },    { %r1, %r2, %r3, %r4 },    { %r5, %r6 },            { %f25564, %f25565, %f25566, %f25567 }; 
	// end inline asm
	// begin inline asm
	mma.sync.aligned.m16n8k8.row.col.f32.tf32.tf32.f32    { %f25572, %f25573, %f25574, %f25575 },    { %r1, %r2, %r3, %r4 },    { %r5, %r6 },            { %f25572, %f25573, %f25574, %f25575 }; 
	// end inline asm
	// begin inline asm
	mma.sync.aligned.m16n8k8.row.col.f32.tf32.tf32.f32    { %f25580, %f25581, %f25582, %f25583 },    { %r1, %r2, %r3, %r4 },    { %r5, %r6 },            { %f25580, %f25581, %f25582, %f25583 }; 
	// end inline asm
	// begin inline asm
	mma.sync.aligned.m16n8k8.row.col.f32.tf32.tf32.f32    { %f25564, %f25565, %f25566, %f25567 },    { %r1, %r2, %r3, %r4 },    { %r5, %r6 },            { %f25564, %f25565, %f25566, %f25567 }; 
	// end inline asm
	// begin inline asm
	mma.sync.aligned.m16n8k8.row.col.f32.tf32.tf32.f32    { %f25572, %f25573, %f25574, %f25575 },    { %r1, %r2, %r3, %r4 },    { %r5, %r6 },            { %f25572, %f25573, %f25574, %f25575 }; 
	// end inline asm
	// begin inline asm
	mma.sync.aligned.m16n8k8.row.col.f32.tf32.tf32.f32    { %f25580, %f25581, %f25582, %f25583 },    { %r1, %r2, %r3, %r4 },    { %r5, %r6 },            { %f25580, %f25581, %f25582, %f25583 }; 
	// end inline asm
	// begin inline asm
	mma.sync.aligned.m16n8k8.row.col.f32.tf32.tf32.f32    { %f25564, %f25565, %f25566, %f25567 },    { %r1, %r2, %r3, %r4 },    { %r5, %r6 },            { %f25564, %f25565, %f25566, %f25567 }; 
	// end inline asm
	// begin inline asm
	mma.sync.aligned.m16n8k8.row.col.f32.tf32.tf32.f32    { %f25572, %f25573, %f25574, %f25575 },    { %r1, %r2, %r3, %r4 },    { %r5, %r6 },            { %f25572, %f25573, %f25574, %f25575 }; 
	// end inline asm
	// begin inline asm
	mma.sync.aligned.m16n8k8.row.col.f32.tf32.tf32.f32    { %f25580, %f25581, %f25582, %f25583 },    { %r1, %r2, %r3, %r4 },    { %r5, %r6 },            { %f25580, %f25581, %f25582, %f25583 }; 
	// end inline asm
	// begin inline asm
	mma.sync.aligned.m16n8k8.row.col.f32.tf32.tf32.f32    { %f25564, %f25565, %f25566, %f25567 },    { %r1, %r2, %r3, %r4 },    { %r5, %r6 },            { %f25564, %f25565, %f25566, %f25567 }; 
	// end inline asm
	// begin inline asm
	mma.sync.aligned.m16n8k8.row.col.f32.tf32.tf32.f32    { %f25572, %f25573, %f25574, %f25575 },    { %r1, %r2, %r3, %r4 },    { %r5, %r6 },            { %f25572, %f25573, %f25574, %f25575 }; 
	// end inline asm
	// begin inline asm
	mma.sync.aligned.m16n8k8.row.col.f32.tf32.tf32.f32    { %f25580, %f25581, %f25582, %f25583 },    { %r1, %r2, %r3, %r4 },    { %r5, %r6 },            { %f25580, %f25581, %f25582, %f25583 }; 
	// end inline asm
	// begin inline asm
	mma.sync.aligned.m16n8k8.row.col.f32.tf32.tf32.f32    { %f25564, %f25565, %f25566, %f25567 },    { %r1, %r2, %r3, %r4 },    { %r5, %r6 },            { %f25564, %f25565, %f25566, %f25567 }; 
	// end inline asm
	// begin inline asm
	mma.sync.aligned.m16n8k8.row.col.f32.tf32.tf32.f32    { %f25572, %f25573, %f25574, %f25575 },    { %r1, %r2, %r3, %r4 },    { %r5, %r6 },            { %f25572, %f25573, %f25574, %f25575 }; 
	// end inline asm
	// begin inline asm
	mma.sync.aligned.m16n8k8.row.col.f32.tf32.tf32.f32    { %f25580, %f25581, %f25582, %f25583 },    { %r1, %r2, %r3, %r4 },    { %r5, %r6 },            { %f25580, %f25581, %f25582, %f25583 }; 
	// end inline asm
	// begin inline asm
	mma.sync.aligned.m16n8k8.row.col.f32.tf32.tf32.f32    { %f25564, %f25565, %f25566, %f25567 },    { %r1, %r2, %r3, %r4 },    { %r5, %r6 },            { %f25564, %f25565, %f25566, %f25567 }; 
	// end inline asm
	// begin inline asm
	mma.sync.aligned.m16n8k8.row.col.f32.tf32.tf32.f32    { %f25572, %f25573, %f25574, %f25575 },    { %r1, %r2, %r3, %r4 },    { %r5, %r6 },            { %f25572, %f25573, %f25574, %f25575 }; 
	// end inline asm
	// begin inline asm
	mma.sync.aligned.m16n8k8.row.col.f32.tf32.tf32.f32    { %f25580, %f25581, %f25582, %f25583 },    { %r1, %r2, %r3, %r4 },    { %r5, %r6 },            { %f25580, %f25581, %f25582, %f25583 }; 
	// end inline asm
	// begin inline asm
	mma.sync.aligned.m16n8k8.row.col.f32.tf32.tf32.f32    { %f25564, %f25565, %f25566, %f25567 },    { %r1, %r2, %r3, %r4 },    { %r5, %r6 },            { %f25564, %f25565, %f25566, %f25567 }; 
	// end inline asm
	// begin inline asm
	mma.sync.aligned.m16n8k8.row.col.f32.tf32.tf32.f32    { %f25572, %f25573, %f25574, %f25575 },    { %r1, %r2, %r3, %r4 },    { %r5, %r6 },            { %f25572, %f25573, %f25574, %f25575 }; 
	// end inline asm
	// begin inline asm
	mma.sync.aligned.m16n8k8.row.col.f32.tf32.tf32.f32    { %f25580, %f25581, %f25582, %f25583 },    { %r1, %r2, %r3, %r4 },    { %r5, %r6 },            { %f25580, %f25581, %f25582, %f25583 }; 
	// end inline asm
	// begin inline asm
	mma.sync.aligned.m16n8k8.row.col.f32.tf32.tf32.f32    { %f25564, %f25565, %f25566, %f25567 },    { %r1, %r2, %r3, %r4 },    { %r5, %r6 },            { %f25564, %f25565, %f25566, %f25567 }; 
	// end inline asm
	// begin inline asm
	mma.sync.aligned.m16n8k8.row.col.f32.tf32.tf32.f32    { %f25572, %f25573, %f25574, %f25575 },    { %r1, %r2, %r3, %r4 },    { %r5, %r6 },            { %f25572, %f25573, %f25574, %f25575 }; 
	// end inline asm
	// begin inline asm
	mma.sync.aligned.m16n8k8.row.col.f32.tf32.tf32.f32    { %f25580, %f25581, %f25582, %f25583 },    { %r1, %r2, %r3, %r4 },    { %r5, %r6 },            { %f25580, %f25581, %f25582, %f25583 }; 
	// end inline asm
	// begin inline asm
	mma.sync.aligned.m16n8k8.row.col.f32.tf32.tf32.f32    { %f25564, %f25565, %f25566, %f25567 },    { %r1, %r2, %r3, %r4 },    { %r5, %r6 },            { %f25564, %f25565, %f25566, %f25567 }; 
	// end inline asm
	// begin inline asm
	mma.sync.aligned.m16n8k8.row.col.f32.tf32.tf32.f32    { %f25572, %f25573, %f25574, %f25575 },    { %r1, %r2, %r3, %r4 },    { %r5, %r6 },            { %f25572, %f25573, %f25574, %f25575 }; 
	// end inline asm
	// begin inline asm
	mma.sync.aligned.m16n8k8.row.col.f32.tf32.tf32.f32    { %f25580, %f25581, %f25582, %f25583 },    { %r1, %r2, %r3, %r4 },    { %r5, %r6 },            { %f25580, %f25581, %f25582, %f25583 }; 
	// end inline asm
	// begin inline asm
	mma.sync.aligned.m16n8k8.row.col.f32.tf32.tf32.f32    { %f25564, %f25565, %f25566, %f25567 },    { %r1, %r2, %r3, %r4 },    { %r5, %r6 },            { %f25564, %f25565, %f25566, %f25567 }; 
	// end inline asm
	// begin inline asm
	mma.sync.aligned.m16n8k8.row.col.f32.tf32.tf32.f32    { %f25572, %f25573, %f25574, %f25575 },    { %r1, %r2, %r3, %r4 },    { %r5, %r6 },            { %f25572, %f25573, %f25574, %f25575 }; 
	// end inline asm
	// begin inline asm
	mma.sync.aligned.m16n8k8.row.col.f32.tf32.tf32.f32    { %f25580, %f25581, %f25582, %f25583 },    { %r1, %r2, %r3, %r4 },    { %r5, %r6 },            { %f25580, %f25581, %f25582, %f25583 }; 
	// end inline asm
	// begin inline asm
	mma.sync.aligned.m16n8k8.row.col.f32.tf32.tf32.f32    { %f25564, %f25565, %f25566, %f25567 },    { %r1, %r2, %r3, %r4 },    { %r5, %r6 },            { %f25564, %f25565, %f25566, %f25567 }; 
	// end inline asm
	// begin inline asm
	mma.sync.aligned.m16n8k8.row.col.f32.tf32.tf32.f32    { %f25572, %f25573, %f25574, %f25575 },    { %r1, %r2, %r3, %r4 },    { %r5, %r6 },            { %f25572, %f25573, %f25574, %f25575 }; 
	// end inline asm
	// begin inline asm
	mma.sync.aligned.m16n8k8.row.col.f32.tf32.tf32.f32    { %f25580, %f25581, %f25582, %f25583 },    { %r1, %r2, %r3, %r4 },    { %r5, %r6 },            { %f25580, %f25581, %f25582, %f25583 }; 
	// end inline asm
	// begin inline asm
	mma.sync.aligned.m16n8k8.row.col.f32.tf32.tf32.f32    { %f25564, %f25565, %f25566, %f25567 },    { %r1, %r2, %r3, %r4 },    { %r5, %r6 },            { %f25564, %f25565, %f25566, %f25567 }; 
	// end inline asm
	// begin inline asm
	mma.sync.aligned.m16n8k8.row.col.f32.tf32.tf32.f32    { %f25572, %f25573, %f25574, %f25575 },    { %r1, %r2, %r3, %r4 },    { %r5, %r6 },            { %f25572, %f25573, %f25574, %f25575 }; 
	// end inline asm
	// begin inline asm
	mma.sync.aligned.m16n8k8.row.col.f32.tf32.tf32.f32    { %f25580, %f25581, %f25582, %f25583 },    { %r1, %r2, %r3, %r4 },    { %r5, %r6 },            { %f25580, %f25581, %f25582, %f25583 }; 
	// end inline asm
	// begin inline asm
	mma.sync.aligned.m16n8k8.row.col.f32.tf32.tf32.f32    { %f25564, %f25565, %f25566, %f25567 },    { %r1, %r2, %r3, %r4 },    { %r5, %r6 },            { %f25564, %f25565, %f25566, %f25567 }; 
	// end inline asm
	// begin inline asm
	mma.sync.aligned.m16n8k8.row.col.f32.tf32.tf32.f32    { %f25572, %f25573, %f25574, %f25575 },    { %r1, %r2, %r3, %r4 },    { %r5, %r6 },            { %f25572, %f25573, %f25574, %f25575 }; 
	// end inline asm
	// begin inline asm
	mma.sync.aligned.m16n8k8.row.col.f32.tf32.tf32.f32    { %f25580, %f25581, %f25582, %f25583 },    { %r1, %r2, %r3, %r4 },    { %r5, %r6 },            { %f25580, %f25581, %f25582, %f25583 }; 
	// end inline asm
	// begin inline asm
	mma.sync.aligned.m16n8k8.row.col.f32.tf32.tf32.f32    { %f25564, %f25565, %f25566, %f25567 },    { %r1, %r2, %r3, %r4 },    { %r5, %r6 },            { %f25564, %f25565, %f25566, %f25567 }; 
	// end inline asm
	// begin inline asm
	mma.sync.aligned.m16n8k8.row.col.f32.tf32.tf32.f32    { %f25572, %f25573, %f25574, %f25575 },    { %r1, %r2, %r3, %r4 },    { %r5, %r6 },            { %f25572, %f25573, %f25574, %f25575 }; 
	// end inline asm
	// begin inline asm
	mma.sync.aligned.m16n8k8.row.col.f32.tf32.tf32.f32    { %f25580, %f25581, %f25582, %f25583 },    { %r1, %r2, %r3, %r4 },    { %r5, %r6 },            { %f25580, %f25581, %f25582, %f25583 }; 
	// end inline asm
	// begin inline asm
	mma.sync.aligned.m16n8k8.row.col.f32.tf32.tf32.f32    { %f25564, %f25565, %f25566, %f25567 },    { %r1, %r2, %r3, %r4 },    { %r5, %r6 },            { %f25564, %f25565, %f25566, %f25567 }; 
	// end inline asm
	// begin inline asm
	mma.sync.aligned.m16n8k8.row.col.f32.tf32.tf32.f32    { %f25572, %f25573, %f25574, %f25575 },    { %r1, %r2, %r3, %r4 },    { %r5, %r6 },            { %f25572, %f25573, %f25574, %f25575 }; 
	// end inline asm
	// begin inline asm
	mma.sync.aligned.m16n8k8.row.col.f32.tf32.tf32.f32    { %f25580, %f25581, %f25582, %f25583 },    { %r1, %r2, %r3, %r4 },    { %r5, %r6 },            { %f25580, %f25581, %f25582, %f25583 }; 
	// end inline asm
	// begin inline asm
	mma.sync.aligned.m16n8k8.row.col.f32.tf32.tf32.f32    { %f25564, %f25565, %f25566, %f25567 },    { %r1, %r2, %r3, %r4 },    { %r5, %r6 },            { %f25564, %f25565, %f25566, %f25567 }; 
	// end inline asm
	// begin inline asm
	mma.sync.aligned.m16n8k8.row.col.f32.tf32.tf32.f32    { %f25572, %f25573, %f25574, %f25575 },    { %r1, %r2, %r3, %r4 },    { %r5, %r6 },            { %f25572, %f25573, %f25574, %f25575 }; 
	// end inline asm
	// begin inline asm
	mma.sync.aligned.m16n8k8.row.col.f32.tf32.tf32.f32    { %f25580, %f25581, %f25582, %f25583 },    { %r1, %r2, %r3, %r4 },    { %r5, %r6 },            { %f25580, %f25581, %f25582, %f25583 }; 
	// end inline asm
	// begin inline asm
	mma.sync.aligned.m16n8k8.row.col.f32.tf32.tf32.f32    { %f25564, %f25565, %f25566, %f25567 },    { %r1, %r2, %r3, %r4 },    { %r5, %r6 },            { %f25564, %f25565, %f25566, %f25567 }; 
	// end inline asm
	// begin inline asm
	mma.sync.aligned.m16n8k8.row.col.f32.tf32.tf32.f32    { %f25572, %f25573, %f25574, %f25575 },    { %r1, %r2, %r3, %r4 },    { %r5, %r6 },            { %f25572, %f25573, %f25574, %f25575 }; 
	// end inline asm
	// begin inline asm
	mma.sync.aligned.m16n8k8.row.col.f32.tf32.tf32.f32    { %f25580, %f25581, %f25582, %f25583 },    { %r1, %r2, %r3, %r4 },    { %r5, %r6 },            { %f25580, %f25581, %f25582, %f25583 }; 
	// end inline asm
	// begin inline asm
	mma.sync.aligned.m16n8k8.row.col.f32.tf32.tf32.f32    { %f25564, %f25565, %f25566, %f25567 },    { %r1, %r2, %r3, %r4 },    { %r5, %r6 },            { %f25564, %f25565, %f25566, %f25567 }; 
	// end inline asm
	// begin inline asm
	mma.sync.aligned.m16n8k8.row.col.f32.tf32.tf32.f32    { %f25572, %f25573, %f25574, %f25575 },    { %r1, %r2, %r3, %r4 },    { %r5, %r6 },            { %f25572, %f25573, %f25574, %f25575 }; 
	// end inline asm
	// begin inline asm
	mma.sync.aligned.m16n8k8.row.col.f32.tf32.tf32.f32    { %f25580, %f25581, %f25582, %f25583 },    { %r1, %r2, %r3, %r4 },    { %r5, %r6 },            { %f25580, %f25581, %f25582, %f25583 }; 
	// end inline asm
	// begin inline asm
	mma.sync.aligned.m16n8k8.row.col.f32.tf32.tf32.f32    { %f25564, %f25565, %f25566, %f25567 },    { %r1, %r2, %r3, %r4 },    { %r5, %r6 },            { %f25564, %f25565, %f25566, %f25567 }; 
	// end inline asm
	// begin inline asm
	mma.sync.aligned.m16n8k8.row.col.f32.tf32.tf32.f32    { %f25572, %f25573, %f25574, %f25575 },    { %r1, %r2, %r3, %r4 },    { %r5, %r6 },            { %f25572, %f25573, %f25574, %f25575 }; 
	// end inline asm
	// begin inline asm
	mma.sync.aligned.m16n8k8.row.col.f32.tf32.tf32.f32    { %f25580, %f25581, %f25582, %f25583 },    { %r1, %r2, %r3, %r4 },    { %r5, %r6 },            { %f25580, %f25581, %f25582, %f25583 }; 
	// end inline asm
	// begin inline asm
	mma.sync.aligned.m16n8k8.row.col.f32.tf32.tf32.f32    { %f25564, %f25565, %f25566, %f25567 },    { %r1, %r2, %r3, %r4 },    { %r5, %r6 },            { %f25564, %f25565, %f25566, %f25567 }; 
	// end inline asm
	// begin inline asm
	mma.sync.aligned.m16n8k8.row.col.f32.tf32.tf32.f32    { %f25572, %f25573, %f25574, %f25575 },    { %r1, %r2, %r3, %r4 },    { %r5, %r6 },            { %f25572, %f25573, %f25574, %f25575 }; 
	// end inline asm
	// begin inline asm
	mma.sync.aligned.m16n8k8.row.col.f32.tf32.tf32.f32    { %f25580, %f25581, %f25582, %f25583 },    { %r1, %r2, %r3, %r4 },    { %r5, %r6 },            { %f25580, %f25581, %f25582, %f25583 }; 
	// end inline asm
	// begin inline asm
	mma.sync.aligned.m16n8k8.row.col.f32.tf32.tf32.f32    { %f25564, %f25565, %f25566, %f25567 },    { %r1, %r2, %r3, %r4 },    { %r5, %r6 },            { %f25564, %f25565, %f25566, %f25567 }; 
	// end inline asm
	// begin inline asm
	mma.sync.aligned.m16n8k8.row.col.f32.tf32.tf32.f32    { %f25572, %f25573, %f25574, %f25575 },    { %r1, %r2, %r3, %r4 },    { %r5, %r6 },            { %f25572, %f25573, %f25574, %f25575 }; 
	// end inline asm
	// begin inline asm
	mma.sync.aligned.m16n8k8.row.col.f32.tf32.tf32.f32    { %f25580, %f25581, %f25582, %f25583 },    { %r1, %r2, %r3, %r4 },    { %r5, %r6 },            { %f25580, %f25581, %f25582, %f25583 }; 
	// end inline asm
	// begin inline asm
	mma.sync.aligned.m16n8k8.row.col.f32.tf32.tf32.f32    { %f25564, %f25565, %f25566, %f25567 },    { %r1, %r2, %r3, %r4 },    { %r5, %r6 },            { %f25564, %f25565, %f25566, %f25567 }; 
	// end inline asm
	// begin inline asm
	mma.sync.aligned.m16n8k8.row.col.f32.tf32.tf32.f32    { %f25572, %f25573, %f25574, %f25575 },    { %r1, %r2, %r3, %r4 },    { %r5, %r6 },            { %f25572, %f25573, %f25574, %f25575 }; 
	// end inline asm
	// begin inline asm
	mma.sync.aligned.m16n8k8.row.col.f32.tf32.tf32.f32    { %f25580, %f25581, %f25582, %f25583 },    { %r1, %r2, %r3, %r4 },    { %r5, %r6 },            { %f25580, %f25581, %f25582, %f25583 }; 
	// end inline asm
	// begin inline asm
	mma.sync.aligned.m16n8k8.row.col.f32.tf32.tf32.f32    { %f25564, %f25565, %f25566, %f25567 },    { %r1, %r2, %r3, %r4 },    { %r5, %r6 },            { %f25564, %f25565, %f25566, %f25567 }; 
	// end inline asm
	// begin inline asm
	mma.sync.aligned.m16n8k8.row.col.f32.tf32.tf32.f32    { %f25572, %f25573, %f25574, %f25575 },    { %r1, %r2, %r3, %r4 },    { %r5, %r6 },            { %f25572, %f25573, %f25574, %f25575 }; 
	// end inline asm
	// begin inline asm
	mma.sync.aligned.m16n8k8.row.col.f32.tf32.tf32.f32    { %f25580, %f25581, %f25582, %f25583 },    { %r1, %r2, %r3, %r4 },    { %r5, %r6 },            { %f25580, %f25581, %f25582, %f25583 }; 
	// end inline asm
	// begin inline asm
	mma.sync.aligned.m16n8k8.row.col.f32.tf32.tf32.f32    { %f25564, %f25565, %f25566, %f25567 },    { %r1, %r2, %r3, %r4 },    { %r5, %r6 },            { %f25564, %f25565, %f25566, %f25567 }; 
	// end inline asm
	// begin inline asm
	mma.sync.aligned.m16n8k8.row.col.f32.tf32.tf32.f32    { %f25572, %f25573, %f25574, %f25575 },    { %r1, %r2, %r3, %r4 },    { %r5, %r6 },            { %f25572, %f25573, %f25574, %f25575 }; 
	// end inline asm
	// begin inline asm
	mma.sync.aligned.m16n8k8.row.col.f32.tf32.tf32.f32    { %f25580, %f25581, %f25582, %f25583 },    { %r1, %r2, %r3, %r4 },    { %r5, %r6 },            { %f25580, %f25581, %f25582, %f25583 }; 
	// end inline asm
	// begin inline asm
	mma.sync.aligned.m16n8k8.row.col.f32.tf32.tf32.f32    { %f25564, %f25565, %f25566, %f25567 },    { %r1, %r2, %r3, %r4 },    { %r5, %r6 },            { %f25564, %f25565, %f25566, %f25567 }; 
	// end inline asm
	// begin inline asm
	mma.sync.aligned.m16n8k8.row.col.f32.tf32.tf32.f32    { %f25572, %f25573, %f25574, %f25575 },    { %r1, %r2, %r3, %r4 },    { %r5, %r6 },            { %f25572, %f25573, %f25574, %f25575 }; 
	// end inline asm
	// begin inline asm
	mma.sync.aligned.m16n8k8.row.col.f32.tf32.tf32.f32    { %f25580, %f25581, %f25582, %f25583 },    { %r1, %r2, %r3, %r4 },    { %r5, %r6 },            { %f25580, %f25581, %f25582, %f25583 }; 
	// end inline asm
	// begin inline asm
	mma.sync.aligned.m16n8k8.row.col.f32.tf32.tf32.f32    { %f25564, %f25565, %f25566, %f25567 },    { %r1, %r2, %r3, %r4 },    { %r5, %r6 },            { %f25564, %f25565, %f25566, %f25567 }; 
	// end inline asm
	// begin inline asm
	mma.sync.aligned.m16n8k8.row.col.f32.tf32.tf32.f32    { %f25572, %f25573, %f25574, %f25575 },    { %r1, %r2, %r3, %r4 },    { %r5, %r6 },            { %f25572, %f25573, %f25574, %f25575 }; 
	// end inline asm
	// begin inline asm
	mma.sync.aligned.m16n8k8.row.col.f32.tf32.tf32.f32    { %f25580, %f25581, %f25582, %f25583 },    { %r1, %r2, %r3, %r4 },    { %r5, %r6 },            { %f25580, %f25581, %f25582, %f25583 }; 
	// end inline asm
	// begin inline asm
	mma.sync.aligned.m16n8k8.row.col.f32.tf32.tf32.f32    { %f25564, %f25565, %f25566, %f25567 },    { %r1, %r2, %r3, %r4 },    { %r5, %r6 },            { %f25564, %f25565, %f25566, %f25567 }; 
	// end inline asm
	// begin inline asm
	mma.sync.aligned.m16n8k8.row.col.f32.tf32.tf32.f32    { %f25572, %f25573, %f25574, %f25575 },    { %r1, %r2, %r3, %r4 },    { %r5, %r6 },            { %f25572, %f25573, %f25574, %f25575 }; 
	// end inline asm
	// begin inline asm
	mma.sync.aligned.m16n8k8.row.col.f32.tf32.tf32.f32    { %f25580, %f25581, %f25582, %f25583 },    { %r1, %r2, %r3, %r4 },    { %r5, %r6 },            { %f25580, %f25581, %f25582, %f25583 }; 
	// end inline asm
	// begin inline asm
	mma.sync.aligned.m16n8k8.row.col.f32.tf32.tf32.f32    { %f25564, %f25565, %f25566, %f25567 },    { %r1, %r2, %r3, %r4 },    { %r5, %r6 },            { %f25564, %f25565, %f25566, %f25567 }; 
	// end inline asm
	// begin inline asm
	mma.sync.aligned.m16n8k8.row.col.f32.tf32.tf32.f32    { %f25572, %f25573, %f25574, %f25575 },    { %r1, %r2, %r3, %r4 },    { %r5, %r6 },            { %f25572, %f25573, %f25574, %f25575 }; 
	// end inline asm
	// begin inline asm
	mma.sync.aligned.m16n8k8.row.col.f32.tf32.tf32.f32    { %f25580, %f25581, %f25582, %f25583 },    { %r1, %r2, %r3, %r4 },    { %r5, %r6 },            { %f25580, %f25581, %f25582, %f25583 }; 
	// end inline asm
	// begin inline asm
	mma.sync.aligned.m16n8k8.row.col.f32.tf32.tf32.f32    { %f25564, %f25565, %f25566, %f25567 },    { %r1, %r2, %r3, %r4 },    { %r5, %r6 },            { %f25564, %f25565, %f25566, %f25567 }; 
	// end inline asm
	// begin inline asm
	mma.sync.aligned.m16n8k8.row.col.f32.tf32.tf32.f32    { %f25572, %f25573, %f25574, %f25575 },    { %r1, %r2, %r3, %r4 },    { %r5, %r6 },            { %f25572, %f25573, %f25574, %f25575 }; 
	// end inline asm
	// begin inline asm
	mma.sync.aligned.m16n8k8.row.col.f32.tf32.tf32.f32    { %f25580, %f25581, %f25582, %f25583 },    { %r1, %r2, %r3, %r4 },    { %r5, %r6 },            { %f25580, %f25581, %f25582, %f25583 }; 
	// end inline asm
	// begin inline asm
	mma.sync.aligned.m16n8k8.row.col.f32.tf32.tf32.f32    { %f25564, %f25565, %f25566, %f25567 },    { %r1, %r2, %r3, %r4 },    { %r5, %r6 },            { %f25564, %f25565, %f25566, %f25567 }; 
	// end inline asm
	// begin inline asm
	mma.sync.aligned.m16n8k8.row.col.f32.tf32.tf32.f32    { %f25572, %f25573, %f25574, %f25575 },    { %r1, %r2, %r3, %r4 },    { %r5, %r6 },            { %f25572, %f25573, %f25574, %f25575 }; 
	// end inline asm
	// begin inline asm
	mma.sync.aligned.m16n8k8.row.col.f32.tf32.tf32.f32    { %f25580, %f25581, %f25582, %f25583 },    { %r1, %r2, %r3, %r4 },    { %r5, %r6 },            { %f25580, %f25581, %f25582, %f25583 }; 
	// end inline asm
	// begin inline asm
	mma.sync.aligned.m16n8k8.row.col.f32.tf32.tf32.f32    { %f25564, %f25565, %f25566, %f25567 },    { %r1, %r2, %r3, %r4 },    { %r5, %r6 },            { %f25564, %f25565, %f25566, %f25567 }; 
	// end inline asm
	// begin inline asm
	mma.sync.aligned.m16n8k8.row.col.f32.tf32.tf32.f32    { %f25572, %f25573, %f25574, %f25575 },    { %r1, %r2, %r3, %r4 },    { %r5, %r6 },            { %f25572, %f25573, %f25574, %f25575 }; 
	// end inline asm
	// begin inline asm
	mma.sync.aligned.m16n8k8.row.col.f32.tf32.tf32.f32    { %f25580, %f25581, %f25582, %f25583 },    { %r1, %r2, %r3, %r4 },    { %r5, %r6 },            { %f25580, %f25581, %f25582, %f25583 }; 
	// end inline asm
	// begin inline asm
	mma.sync.aligned.m16n8k8.row.col.f32.tf32.tf32.f32    { %f25564, %f25565, %f25566, %f25567 },    { %r1, %r2, %r3, %r4 },    { %r5, %r6 },            { %f25564, %f25565, %f25566, %f25567 }; 
	// end inline asm
	// begin inline asm
	mma.sync.aligned.m16n8k8.row.col.f32.tf32.tf32.f32    { %f25572, %f25573, %f25574, %f25575 },    { %r1, %r2, %r3, %r4 },    { %r5, %r6 },            { %f25572, %f25573, %f25574, %f25575 }; 
	// end inline asm
	// begin inline asm
	mma.sync.aligned.m16n8k8.row.col.f32.tf32.tf32.f32    { %f25580, %f25581, %f25582, %f25583 },    { %r1, %r2, %r3, %r4 },    { %r5, %r6 },            { %f25580, %f25581, %f25582, %f25583 }; 
	// end inline asm
	// begin inline asm
	mma.sync.aligned.m16n8k8.row.col.f32.tf32.tf32.f32    { %f25564, %f25565, %f25566, %f25567 },    { %r1, %r2, %r3, %r4 },    { %r5, %r6 },            { %f25564, %f25565, %f25566, %f25567 }; 
	// end inline asm
	// begin inline asm
	mma.sync.aligned.m16n8k8.row.col.f32.tf32.tf32.f32    { %f25572, %f25573, %f25574, %f25575 },    { %r1, %r2, %r3, %r4 },    { %r5, %r6 },            { %f25572, %f25573, %f25574, %f25575 }; 
	// end inline asm
	// begin inline asm
	mma.sync.aligned.m16n8k8.row.col.f32.tf32.tf32.f32    { %f25580, %f25581, %f25582, %f25583 },    { %r1, %r2, %r3, %r4 },    { %r5, %r6 },            { %f25580, %f25581, %f25582, %f25583 }; 
	// end inline asm
	// begin inline asm
	mma.sync.aligned.m16n8k8.row.col.f32.tf32.tf32.f32    { %f25564, %f25565, %f25566, %f25567 },    { %r1, %r2, %r3, %r4 },    { %r5, %r6 },            { %f25564, %f25565, %f25566, %f25567 }; 
	// end inline asm
	// begin inline asm
	mma.sync.aligned.m16n8k8.row.col.f32.tf32.tf32.f32    { %f25572, %f25573, %f25574, %f25575 },    { %r1, %r2, %r3, %r4 },    { %r5, %r6 },            { %f25572, %f25573, %f25574, %f25575 }; 
	// end inline asm
	// begin inline asm
	mma.sync.aligned.m16n8k8.row.col.f32.tf32.tf32.f32    { %f25580, %f25581, %f25582, %f25583 },    { %r1, %r2, %r3, %r4 },    { %r5, %r6 },            { %f25580, %f25581, %f25582, %f25583 }; 
	// end inline asm
	// begin inline asm
	mma.sync.aligned.m16n8k8.row.col.f32.tf32.tf32.f32    { %f25564, %f25565, %f25566, %f25567 },    { %r1, %r2, %r3, %r4 },    { %r5, %r6 },            { %f25564, %f25565, %f25566, %f25567 }; 
	// end inline asm
	// begin inline asm
	mma.sync.aligned.m16n8k8.row.col.f32.tf32.tf32.f32    { %f25572, %f25573, %f25574, %f25575 },    { %r1, %r2, %r3, %r4 },    { %r5, %r6 },            { %f25572, %f25573, %f25574, %f25575 }; 
	// end inline asm
	// begin inline asm
	mma.sync.aligned.m16n8k8.row.col.f32.tf32.tf32.f32    { %f25580, %f25581, %f25582, %f25583 },    { %r1, %r2, %r3, %r4 },    { %r5, %r6 },            { %f25580, %f25581, %f25582, %f25583 }; 
	// end inline asm
	// begin inline asm
	mma.sync.aligned.m16n8k8.row.col.f32.tf32.tf32.f32    { %f25564, %f25565, %f25566, %f25567 },    { %r1, %r2, %r3, %r4 },    { %r5, %r6 },            { %f25564, %f25565, %f25566, %f25567 }; 
	// end inline asm
	// begin inline asm
	mma.sync.aligned.m16n8k8.row.col.f32.tf32.tf32.f32    { %f25572, %f25573, %f25574, %f25575 },    { %r1, %r2, %r3, %r4 },    { %r5, %r6 },            { %f25572, %f25573, %f25574, %f25575 }; 
	// end inline asm
	// begin inline asm
	mma.sync.aligned.m16n8k8.row.col.f32.tf32.tf32.f32    { %f25580, %f25581, %f25582, %f25583 },    { %r1, %r2, %r3, %r4 },    { %r5, %r6 },            { %f25580, %f25581, %f25582, %f25583 }; 
	// end inline asm
	// begin inline asm
	mma.sync.aligned.m16n8k8.row.col.f32.tf32.tf32.f32    { %f25564, %f25565, %f25566, %f25567 },    { %r1, %r2, %r3, %r4 },    { %r5, %r6 },            { %f25564, %f25565, %f25566, %f25567 }; 
	// end inline asm
	// begin inline asm
	mma.sync.aligned.m16n8k8.row.col.f32.tf32.tf32.f32    { %f25572, %f25573, %f25574, %f25575 },    { %r1, %r2, %r3, %r4 },    { %r5, %r6 },            { %f25572, %f25573, %f25574, %f25575 }; 
	// end inline asm
	// begin inline asm
	mma.sync.aligned.m16n8k8.row.col.f32.tf32.tf32.f32    { %f25580, %f25581, %f25582, %f25583 },    { %r1, %r2, %r3, %r4 },    { %r5, %r6 },            { %f25580, %f25581, %f25582, %f25583 }; 
	// end inline asm
	// begin inline asm
	mma.sync.aligned.m16n8k8.row.col.f32.tf32.tf32.f32    { %f25564, %f25565, %f25566, %f25567 },    { %r1, %r2, %r3, %r4 },    { %r5, %r6 },            { %f25564, %f25565, %f25566, %f25567 }; 
	// end inline asm
	// begin inline asm
	mma.sync.aligned.m16n8k8.row.col.f32.tf32.tf32.f32    { %f25572, %f25573, %f25574, %f25575 },    { %r1, %r2, %r3, %r4 },    { %r5, %r6 },            { %f25572, %f25573, %f25574, %f25575 }; 
	// end inline asm
	// begin inline asm
	mma.sync.aligned.m16n8k8.row.col.f32.tf32.tf32.f32    { %f25580, %f25581, %f25582, %f25583 },    { %r1, %r2, %r3, %r4 },    { %r5, %r6 },            { %f25580, %f25581, %f25582, %f25583 }; 
	// end inline asm
	// begin inline asm
	mma.sync.aligned.m16n8k8.row.col.f32.tf32.tf32.f32    { %f25564, %f25565, %f25566, %f25567 },    { %r1, %r2, %r3, %r4 },    { %r5, %r6 },            { %f25564, %f25565, %f25566, %f25567 }; 
	// end inline asm
	// begin inline asm
	mma.sync.aligned.m16n8k8.row.col.f32.tf32.tf32.f32    { %f25572, %f25573, %f25574, %f25575 },    { %r1, %r2, %r3, %r4 },    { %r5, %r6 },            { %f25572, %f25573, %f25574, %f25575 }; 
	// end inline asm
	// begin inline asm
	mma.sync.aligned.m16n8k8.row.col.f32.tf32.tf32.f32    { %f25580, %f25581, %f25582, %f25583 },    { %r1, %r2, %r3, %r4 },    { %r5, %r6 },            { %f25580, %f25581, %f25582, %f25583 }; 
	// end inline asm
	// begin inline asm
	mma.sync.aligned.m16n8k8.row.col.f32.tf32.tf32.f32    { %f25564, %f25565, %f25566, %f25567 },    { %r1, %r2, %r3, %r4 },    { %r5, %r6 },            { %f25564, %f25565, %f25566, %f25567 }; 
	// end inline asm
	// begin inline asm
	mma.sync.aligned.m16n8k8.row.col.f32.tf32.tf32.f32    { %f25572, %f25573, %f25574, %f25575 },    { %r1, %r2, %r3, %r4 },    { %r5, %r6 },            { %f25572, %f25573, %f25574, %f25575 }; 
	// end inline asm
	// begin inline asm
	mma.sync.aligned.m16n8k8.row.col.f32.tf32.tf32.f32    { %f25580, %f25581, %f25582, %f25583 },    { %r1, %r2, %r3, %r4 },    { %r5, %r6 },            { %f25580, %f25581, %f25582, %f25583 }; 
	// end inline asm
	// begin inline asm
	mma.sync.aligned.m16n8k8.row.col.f32.tf32.tf32.f32    { %f25564, %f25565, %f25566, %f25567 },    { %r1, %r2, %r3, %r4 },    { %r5, %r6 },            { %f25564, %f25565, %f25566, %f25567 }; 
	// end inline asm
	// begin inline asm
	mma.sync.aligned.m16n8k8.row.col.f32.tf32.tf32.f32    { %f25572, %f25573, %f25574, %f25575 },    { %r1, %r2, %r3, %r4 },    { %r5, %r6 },            { %f25572, %f25573, %f25574, %f25575 }; 
	// end inline asm
	// begin inline asm
	mma.sync.aligned.m16n8k8.row.col.f32.tf32.tf32.f32    { %f25580, %f25581, %f25582, %f25583 },    { %r1, %r2, %r3, %r4 },    { %r5, %r6 },            { %f25580, %f25581, %f25582, %f25583 }; 
	// end inline asm
	// begin inline asm
	mma.sync.aligned.m16n8k8.row.col.f32.tf32.tf32.f32    { %f25564, %f25565, %f25566, %f25567 },    { %r1, %r2, %r3, %r4 },    { %r5, %r6 },            { %f25564, %f25565, %f25566, %f25567 }; 
	// end inline asm
	// begin inline asm
	mma.sync.aligned.m16n8k8.row.col.f32.tf32.tf32.f32    { %f25572, %f25573, %f25574, %f25575 },    { %r1, %r2, %r3, %r4 },    { %r5, %r6 },            { %f25572, %f25573, %f25574, %f25575 }; 
	// end inline asm
	// begin inline asm
	mma.sync.aligned.m16n8k8.row.col.f32.tf32.tf32.f32    { %f25580, %f25581, %f25582, %f25583 },    { %r1, %r2, %r3, %r4 },    { %r5, %r6 },            { %f25580, %f25581, %f25582, %f25583 }; 
	// end inline asm
	// begin inline asm
	mma.sync.aligned.m16n8k8.row.col.f32.tf32.tf32.f32    { %f25564, %f25565, %f25566, %f25567 },    { %r1, %r2, %r3, %r4 },    { %r5, %r6 },            { %f25564, %f25565, %f25566, %f25567 }; 
	// end inline asm
	// begin inline asm
	mma.sync.aligned.m16n8k8.row.col.f32.tf32.tf32.f32    { %f25572, %f25573, %f25574, %f25575 },    { %r1, %r2, %r3, %r4 },    { %r5, %r6 },            { %f25572, %f25573, %f25574, %f25575 }; 
	// end inline asm
	// begin inline asm
	mma.sync.aligned.m16n8k8.row.col.f32.tf32.tf32.f32    { %f25580, %f25581, %f25582, %f25583 },    { %r1, %r2, %r3, %r4 },    { %r5, %r6 },            { %f25580, %f25581, %f25582, %f25583 }; 
	// end inline asm
	// begin inline asm
	mma.sync.aligned.m16n8k8.row.col.f32.tf32.tf32.f32    { %f25564, %f25565, %f25566, %f25567 },    { %r1, %r2, %r3, %r4 },    { %r5, %r6 },            { %f25564, %f25565, %f25566, %f25567 }; 
	// end inline asm
	// begin inline asm
	mma.sync.aligned.m16n8k8.row.col.f32.tf32.tf32.f32    { %f25572, %f25573, %f25574, %f25575 },    { %r1, %r2, %r3, %r4 },    { %r5, %r6 },            { %f25572, %f25573, %f25574, %f25575 }; 
	// end inline asm
	// begin inline asm
	mma.sync.aligned.m16n8k8.row.col.f32.tf32.tf32.f32    { %f25580, %f25581, %f25582, %f25583 },    { %r1, %r2, %r3, %r4 },    { %r5, %r6 },            { %f25580, %f25581, %f25582, %f25583 }; 
	// end inline asm
	// begin inline asm
	mma.sync.aligned.m16n8k8.row.col.f32.tf32.tf32.f32    { %f25564, %f25565, %f25566, %f25567 },    { %r1, %r2, %r3, %r4 },    { %r5, %r6 },            { %f25564, %f25565, %f25566, %f25567 }; 
	// end inline asm
	// begin inline asm
	mma.sync.aligned.m16n8k8.row.col.f32.tf32.tf32.f32    { %f25572, %f25573, %f25574, %f25575 },    { %r1, %r2, %r3, %r4 },    { %r5, %r6 },            { %f25572, %f25573, %f25574, %f25575 }; 
	// end inline asm
	// begin inline asm
	mma.sync.aligned.m16n8k8.row.col.f32.tf32.tf32.f32    { %f25580, %f25581, %f25582, %f25583 },    { %r1, %r2, %r3, %r4 },    { %r5, %r6 },            { %f25580, %f25581, %f25582, %f25583 }; 
	// end inline asm
	// begin inline asm
	mma.sync.aligned.m16n8k8.row.col.f32.tf32.tf32.f32    { %f25564, %f25565, %f25566, %f25567 },    { %r1, %r2, %r3, %r4 },    { %r5, %r6 },            { %f25564, %f25565, %f25566, %f25567 }; 
	// end inline asm
	// begin inline asm
	mma.sync.aligned.m16n8k8.row.col.f32.tf32.tf32.f32    { %f25572, %f25573, %f25574, %f25575 },    { %r1, %r2, %r3, %r4 },    { %r5, %r6 },            { %f25572, %f25573, %f25574, %f25575 }; 
	// end inline asm
	// begin inline asm
	mma.sync.aligned.m16n8k8.row.col.f32.tf32.tf32.f32    { %f25580, %f25581, %f25582, %f25583 },    { %r1, %r2, %r3, %r4 },    { %r5, %r6 },            { %f25580, %f25581, %f25582, %f25583 }; 
	// end inline asm
	// begin inline asm
	mma.sync.aligned.m16n8k8.row.col.f32.tf32.tf32.f32    { %f25564, %f25565, %f25566, %f25567 },    { %r1, %r2, %r3, %r4 },    { %r5, %r6 },            { %f25564, %f25565, %f25566, %f25567 }; 
	// end inline asm
	// begin inline asm
	mma.sync.aligned.m16n8k8.row.col.f32.tf32.tf32.f32    { %f25572, %f25573, %f25574, %f25575 },    { %r1, %r2, %r3, %r4 },    { %r5, %r6 },            { %f25572, %f25573, %f25574, %f25575 }; 
	// end inline asm
	// begin inline asm
	mma.sync.aligned.m16n8k8.row.col.f32.tf32.tf32.f32    { %f25580, %f25581, %f25582, %f25583 },    { %r1, %r2, %r3, %r4 },    { %r5, %r6 },            { %f25580, %f25581, %f25582, %f25583 }; 
	// end inline asm
	// begin inline asm
	mma.sync.aligned.m16n8k8.row.col.f32.tf32.tf32.f32    { %f25564, %f25565, %f25566, %f25567 },    { %r1, %r2, %r3, %r4 },    { %r5, %r6 },            { %f25564, %f25565, %f25566, %f25567 }; 
	// end inline asm
	// begin inline asm
	mma.sync.aligned.m16n8k8.row.col.f32.tf32.tf32.f32    { %f25572, %f25573, %f25574, %f25575 },    { %r1, %r2, %r3, %r4 },    { %r5, %r6 },            { %f25572, %f25573, %f25574, %f25575 }; 
	// end inline asm
	// begin inline asm
	mma.sync.aligned.m16n8k8.row.col.f32.tf32.tf32.f32    { %f25580, %f25581, %f25582, %f25583 },    { %r1, %r2, %r3, %r4 },    { %r5, %r6 },            { %f25580, %f25581, %f25582, %f25583 }; 
	// end inline asm
	// begin inline asm
	mma.sync.aligned.m16n8k8.row.col.f32.tf32.tf32.f32    { %f25564, %f25565, %f25566, %f25567 },    { %r1, %r2, %r3, %r4 },    { %r5, %r6 },            { %f25564, %f25565, %f25566, %f25567 }; 
	// end inline asm
	// begin inline asm
	mma.sync.aligned.m16n8k8.row.col.f32.tf32.tf32.f32    { %f25572, %f25573, %f25574, %f25575 },    { %r1, %r2, %r3, %r4 },    { %r5, %r6 },            { %f25572, %f25573, %f25574, %f25575 }; 
	// end inline asm
	// begin inline asm
	mma.sync.aligned.m16n8k8.row.col.f32.tf32.tf32.f32    { %f25580, %f25581, %f25582, %f25583 },    { %r1, %r2, %r3, %r4 },    { %r5, %r6 },            { %f25580, %f25581, %f25582, %f25583 }; 
	// end inline asm
	// begin inline asm
	mma.sync.aligned.m16n8k8.row.col.f32.tf32.tf32.f32    { %f25564, %f25565, %f25566, %f25567 },    { %r1, %r2, %r3, %r4 },    { %r5, %r6 },            { %f25564, %f25565, %f25566, %f25567 }; 
	// end inline asm
	// begin inline asm
	mma.sync.aligned.m16n8k8.row.col.f32.tf32.tf32.f32    { %f25572, %f25573, %f25574, %f25575 },    { %r1, %r2, %r3, %r4 },    { %r5, %r6 },            { %f25572, %f25573, %f25574, %f25575 }; 
	// end inline asm
	// begin inline asm
	mma.sync.aligned.m16n8k8.row.col.f32.tf32.tf32.f32    { %f25580, %f25581, %f25582, %f25583 },    { %r1, %r2, %r3, %r4 },    { %r5, %r6 },            { %f25580, %f25581, %f25582, %f25583 }; 
	// end inline asm
	// begin inline asm
	mma.sync.aligned.m16n8k8.row.col.f32.tf32.tf32.f32    { %f25564, %f25565, %f25566, %f25567 },    { %r1, %r2, %r3, %r4 },    { %r5, %r6 },            { %f25564, %f25565, %f25566, %f25567 }; 
	// end inline asm
	// begin inline asm
	mma.sync.aligned.m16n8k8.row.col.f32.tf32.tf32.f32    { %f25572, %f25573, %f25574, %f25575 },    { %r1, %r2, %r3, %r4 },    { %r5, %r6 },            { %f25572, %f25573, %f25574, %f25575 }; 
	// end inline asm
	// begin inline asm
	mma.sync.aligned.m16n8k8.row.col.f32.tf32.tf32.f32    { %f25580, %f25581, %f25582, %f25583 },    { %r1, %r2, %r3, %r4 },    { %r5, %r6 },            { %f25580, %f25581, %f25582, %f25583 }; 
	// end inline asm
	// begin inline asm
	mma.sync.aligned.m16n8k8.row.col.f32.tf32.tf32.f32    { %f25564, %f25565, %f25566, %f25567 },    { %r1, %r2, %r3, %r4 },    { %r5, %r6 },            { %f25564, %f25565, %f25566, %f25567 }; 
	// end inline asm
	// begin inline asm
	mma.sync.aligned.m16n8k8.row.col.f32.tf32.tf32.f32    { %f25572, %f25573, %f25574, %f25575 },    { %r1, %r2, %r3, %r4 },    { %r5, %r6 },            { %f25572, %f25573, %f25574, %f25575 }; 
	// end inline asm
	// begin inline asm
	mma.sync.aligned.m16n8k8.row.col.f32.tf32.tf32.f32    { %f25580, %f25581, %f25582, %f25583 },    { %r1, %r2, %r3, %r4 },    { %r5, %r6 },            { %f25580, %f25581, %f25582, %f25583 }; 
	// end inline asm
	// begin inline asm
	mma.sync.aligned.m16n8k8.row.col.f32.tf32.tf32.f32    { %f25564, %f25565, %f25566, %f25567 },    { %r1, %r2, %r3, %r4 },    { %r5, %r6 },            { %f25564, %f25565, %f25566, %f25567 }; 
	// end inline asm
	// begin inline asm
	mma.sync.aligned.m16n8k8.row.col.f32.tf32.tf32.f32    { %f25572, %f25573, %f25574, %f25575 },    { %r1, %r2, %r3, %r4 },    { %r5, %r6 },            { %f25572, %f25573, %f25574, %f25575 }; 
	// end inline asm
	// begin inline asm
	mma.sync.aligned.m16n8k8.row.col.f32.tf32.tf32.f32    { %f25580, %f25581, %f25582, %f25583 },    { %r1, %r2, %r3, %r4 },    { %r5, %r6 },            { %f25580, %f25581, %f25582, %f25583 }; 
	// end inline asm
	// begin inline asm
	mma.sync.aligned.m16n8k8.row.col.f32.tf32.tf32.f32    { %f25564, %f25565, %f25566, %f25567 },    { %r1, %r2, %r3, %r4 },    { %r5, %r6 },            { %f25564, %f25565, %f25566, %f25567 }; 
	// end inline asm
	// begin inline asm
	mma.sync.aligned.m16n8k8.row.col.f32.tf32.tf32.f32    { %f25572, %f25573, %f25574, %f25575 },    { %r1, %r2, %r3, %r4 },    { %r5, %r6 },            { %f25572, %f25573, %f25574, %f25575 }; 
	// end inline asm
	// begin inline asm
	mma.sync.aligned.m16n8k8.row.col.f32.tf32.tf32.f32    { %f25580, %f25581, %f25582, %f25583 },    { %r1, %r2, %r3, %r4 },    { %r5, %r6 },            { %f25580, %f25581, %f25582, %f25583 }; 
	// end inline asm
	// begin inline asm
	mma.sync.aligned.m16n8k8.row.col.f32.tf32.tf32.f32    { %f25564, %f25565, %f25566, %f25567 },    { %r1, %r2, %r3, %r4 },    { %r5, %r6 },            { %f25564, %f25565, %f25566, %f25567 }; 
	// end inline asm
	// begin inline asm
	mma.sync.aligned.m16n8k8.row.col.f32.tf32.tf32.f32    { %f25572, %f25573, %f25574, %f25575 },    { %r1, %r2, %r3, %r4 },    { %r5, %r6 },            { %f25572, %f25573, %f25574, %f25575 }; 
	// end inline asm
	// begin inline asm
	mma.sync.aligned.m16n8k8.row.col.f32.tf32.tf32.f32    { %f25580, %f25581, %f25582, %f25583 },    { %r1, %r2, %r3, %r4 },    { %r5, %r6 },            { %f25580, %f25581, %f25582, %f25583 }; 
	// end inline asm
	// begin inline asm
	mma.sync.aligned.m16n8k8.row.col.f32.tf32.tf32.f32    { %f25564, %f25565, %f25566, %f25567 },    { %r1, %r2, %r3, %r4 },    { %r5, %r6 },            { %f25564, %f25565, %f25566, %f25567 }; 
	// end inline asm
	// begin inline asm
	mma.sync.aligned.m16n8k8.row.col.f32.tf32.tf32.f32    { %f25572, %f25573, %f25574, %f25575 },    { %r1, %r2, %r3, %r4 },    { %r5, %r6 },            { %f25572, %f25573, %f25574, %f25575 }; 
	// end inline asm
	// begin inline asm
	mma.sync.aligned.m16n8k8.row.col.f32.tf32.tf32.f32    { %f25580, %f25581, %f25582, %f25583 },    { %r1, %r2, %r3, %r4 },    { %r5, %r6 },            { %f25580, %f25581, %f25582, %f25583 }; 
	// end inline asm
	// begin inline asm
	mma.sync.aligned.m16n8k8.row.col.f32.tf32.tf32.f32    { %f25564, %f25565, %f25566, %f25567 },    { %r1, %r2, %r3, %r4 },    { %r5, %r6 },            { %f25564, %f25565, %f25566, %f25567 }; 
	// end inline asm
	// begin inline asm
	mma.sync.aligned.m16n8k8.row.col.f32.tf32.tf32.f32    { %f25572, %f25573, %f25574, %f25575 },    { %r1, %r2, %r3, %r4 },    { %r5, %r6 },            { %f25572, %f25573, %f25574, %f25575 }; 
	// end inline asm
	// begin inline asm
	mma.sync.aligned.m16n8k8.row.col.f32.tf32.tf32.f32    { %f25580, %f25581, %f25582, %f25583 },    { %r1, %r2, %r3, %r4 },    { %r5, %r6 },            { %f25580, %f25581, %f25582, %f25583 }; 
	// end inline asm
	// begin inline asm
	mma.sync.aligned.m16n8k8.row.col.f32.tf32.tf32.f32    { %f25564, %f25565, %f25566, %f25567 },    { %r1, %r2, %r3, %r4 },    { %r5, %r6 },            { %f25564, %f25565, %f25566, %f25567 }; 
	// end inline asm
	// begin inline asm
	mma.sync.aligned.m16n8k8.row.col.f32.tf32.tf32.f32    { %f25572, %f25573, %f25574, %f25575 },    { %r1, %r2, %r3, %r4 },    { %r5, %r6 },            { %f25572, %f25573, %f25574, %f25575 }; 
	// end inline asm
	// begin inline asm
	mma.sync.aligned.m16n8k8.row.col.f32.tf32.tf32.f32    { %f25580, %f25581, %f25582, %f25583 },    { %r1, %r2, %r3, %r4 },    { %r5, %r6 },            { %f25580, %f25581, %f25582, %f25583 }; 
	// end inline asm
	// begin inline asm
	mma.sync.aligned.m16n8k8.row.col.f32.tf32.tf32.f32    { %f25564, %f25565, %f25566, %f25567 },    { %r1, %r2, %r3, %r4 },    { %r5, %r6 },            { %f25564, %f25565, %f25566, %f25567 }; 
	// end inline asm
	// begin inline asm
	mma.sync.aligned.m16n8k8.row.col.f32.tf32.tf32.f32    { %f25572, %f25573, %f25574, %f25575 },    { %r1, %r2, %r3, %r4 },    { %r5, %r6 },            { %f25572, %f25573, %f25574, %f25575 }; 
	// end inline asm
	// begin inline asm
	mma.sync.aligned.m16n8k8.row.col.f32.tf32.tf32.f32    { %f25580, %f25581, %f25582, %f25583 },    { %r1, %r2, %r3, %r4 },    { %r5, %r6 },            { %f25580, %f25581, %f25582, %f25583 }; 
	// end inline asm
	// begin inline asm
	mma.sync.aligned.m16n8k8.row.col.f32.tf32.tf32.f32    { %f25564, %f25565, %f25566, %f25567 },    { %r1, %r2, %r3, %r4 },    { %r5, %r6 },            { %f25564, %f25565, %f25566, %f25567 }; 
	// end inline asm
	// begin inline asm
	mma.sync.aligned.m16n8k8.row.col.f32.tf32.tf32.f32    { %f25572, %f25573, %f25574, %f25575 },    { %r1, %r2, %r3, %r4 },    { %r5, %r6 },            { %f25572, %f25573, %f25574, %f25575 }; 
	// end inline asm
	// begin inline asm
	mma.sync.aligned.m16n8k8.row.col.f32.tf32.tf32.f32    { %f25580, %f25581, %f25582, %f25583 },    { %r1, %r2, %r3, %r4 },    { %r5, %r6 },            { %f25580, %f25581, %f25582, %f25583 }; 
	// end inline asm
	// begin inline asm
	mma.sync.aligned.m16n8k8.row.col.f32.tf32.tf32.f32    { %f25564, %f25565, %f25566, %f25567 },    { %r1, %r2, %r3, %r4 },    { %r5, %r6 },            { %f25564, %f25565, %f25566, %f25567 }; 
	// end inline asm
	// begin inline asm
	mma.sync.aligned.m16n8k8.row.col.f32.tf32.tf32.f32    { %f25572, %f25573, %f25574, %f25575 },    { %r1, %r2, %r3, %r4 },    { %r5, %r6 },            { %f25572, %f25573, %f25574, %f25575 }; 
	// end inline asm
	// begin inline asm
	mma.sync.aligned.m16n8k8.row.col.f32.tf32.tf32.f32    { %f25580, %f25581, %f25582, %f25583 },    { %r1, %r2, %r3, %r4 },    { %r5, %r6 },            { %f25580, %f25581, %f25582, %f25583 }; 
	// end inline asm
	// begin inline asm
	mma.sync.aligned.m16n8k8.row.col.f32.tf32.tf32.f32    { %f25564, %f25565, %f25566, %f25567 },    { %r1, %r2, %r3, %r4 },    { %r5, %r6 },            { %f25564, %f25565, %f25566, %f25567 }; 
	// end inline asm
	// begin inline asm
	mma.sync.aligned.m16n8k8.row.col.f32.tf32.tf32.f32    { %f25572, %f25573, %f25574, %f25575 },    { %r1, %r2, %r3, %r4 },    { %r5, %r6 },            { %f25572, %f25573, %f25574, %f25575 }; 
	// end inline asm
	// begin inline asm
	mma.sync.aligned.m16n8k8.row.col.f32.tf32.tf32.f32    { %f25580, %f25581, %f25582, %f25583 },    { %r1, %r2, %r3, %r4 },    { %r5, %r6 },            { %f25580, %f25581, %f25582, %f25583 }; 
	// end inline asm
	// begin inline asm
	mma.sync.aligned.m16n8k8.row.col.f32.tf32.tf32.f32    { %f25564, %f25565, %f25566, %f25567 },    { %r1, %r2, %r3, %r4 },    { %r5, %r6 },            { %f25564, %f25565, %f25566, %f25567 }; 
	// end inline asm
	// begin inline asm
	mma.sync.aligned.m16n8k8.row.col.f32.tf32.tf32.f32    { %f25572, %f25573, %f25574, %f25575 },    { %r1, %r2, %r3, %r4 },    { %r5, %r6 },            { %f25572, %f25573, %f25574, %f25575 }; 
	// end inline asm
	// begin inline asm
	mma.sync.aligned.m16n8k8.row.col.f32.tf32.tf32.f32    { %f25580, %f25581, %f25582, %f25583 },    { %r1, %r2, %r3, %r4 },    { %r5, %r6 },            { %f25580, %f25581, %f25582, %f25583 }; 
	// end inline asm
	// begin inline asm
	mma.sync.aligned.m16n8k8.row.col.f32.tf32.tf32.f32    { %f25564, %f25565, %f25566, %f25567 },    { %r1, %r2, %r3, %r4 },    { %r5, %r6 },            { %f25564, %f25565, %f25566, %f25567 }; 
	// end inline asm
	// begin inline asm
	mma.sync.aligned.m16n8k8.row.col.f32.tf32.tf32.f32    { %f25572, %f25573, %f25574, %f25575 },    { %r1, %r2, %r3, %r4 },    { %r5, %r6 },            { %f25572, %f25573, %f25574, %f25575 }; 
	// end inline asm
	// begin inline asm
	mma.sync.aligned.m16n8k8.row.col.f32.tf32.tf32.f32    { %f25580, %f25581, %f25582, %f25583 },    { %r1, %r2, %r3, %r4 },    { %r5, %r6 },            { %f25580, %f25581, %f25582, %f25583 }; 
	// end inline asm
	// begin inline asm
	mma.sync.aligned.m16n8k8.row.col.f32.tf32.tf32.f32    { %f25564, %f25565, %f25566, %f25567 },    { %r1, %r2, %r3, %r4 },    { %r5, %r6 },            { %f25564, %f25565, %f25566, %f25567 }; 
	// end inline asm
	// begin inline asm
	mma.sync.aligned.m16n8k8.row.col.f32.tf32.tf32.f32    { %f25572, %f25573, %f25574, %f25575 },    { %r1, %r2, %r3, %r4 },    { %r5, %r6 },            { %f25572, %f25573, %f25574, %f25575 }; 
	// end inline asm
	// begin inline asm
	mma.sync.aligned.m16n8k8.row.col.f32.tf32.tf32.f32    { %f25580, %f25581, %f25582, %f25583 },    { %r1, %r2, %r3, %r4 },    { %r5, %r6 },            { %f25580, %f25581, %f25582, %f25583 }; 
	// end inline asm
	// begin inline asm
	mma.sync.aligned.m16n8k8.row.col.f32.tf32.tf32.f32    { %f25564, %f25565, %f25566, %f25567 },    { %r1, %r2, %r3, %r4 },    { %r5, %r6 },            { %f25564, %f25565, %f25566, %f25567 }; 
	// end inline asm
	// begin inline asm
	mma.sync.aligned.m16n8k8.row.col.f32.tf32.tf32.f32    { %f25572, %f25573, %f25574, %f25575 },    { %r1, %r2, %r3, %r4 },    { %r5, %r6 },            { %f25572, %f25573, %f25574, %f25575 }; 
	// end inline asm
	// begin inline asm
	mma.sync.aligned.m16n8k8.row.col.f32.tf32.tf32.f32    { %f25580, %f25581, %f25582, %f25583 },    { %r1, %r2, %r3, %r4 },    { %r5, %r6 },            { %f25580, %f25581, %f25582, %f25583 }; 
	// end inline asm
	// begin inline asm
	mma.sync.aligned.m16n8k8.row.col.f32.tf32.tf32.f32    { %f25564, %f25565, %f25566, %f25567 },    { %r1, %r2, %r3, %r4 },    { %r5, %r6 },            { %f25564, %f25565, %f25566, %f25567 }; 
	// end inline asm
	// begin inline asm
	mma.sync.aligned.m16n8k8.row.col.f32.tf32.tf32.f32    { %f25572, %f25573, %f25574, %f25575 },    { %r1, %r2, %r3, %r4 },    { %r5, %r6 },            { %f25572, %f25573, %f25574, %f25575 }; 
	// end inline asm
	// begin inline asm
	mma.sync.aligned.m16n8k8.row.col.f32.tf32.tf32.f32    { %f25580, %f25581, %f25582, %f25583 },    { %r1, %r2, %r3, %r4 },    { %r5, %r6 },            { %f25580, %f25581, %f25582, %f25583 }; 
	// end inline asm
	// begin inline asm
	mma.sync.aligned.m16n8k8.row.col.f32.tf32.tf32.f32    { %f25564, %f25565, %f25566, %f25567 },    { %r1, %r2, %r3, %r4 },    { %r5, %r6 },            { %f25564, %f25565, %f25566, %f25567 }; 
	// end inline asm
	// begin inline asm
	mma.sync.aligned.m16n8k8.row.col.f32.tf32.tf32.f32    { %f25572, %f25573, %f25574, %f25575 },    { %r1, %r2, %r3, %r4 },    { %r5, %r6 },            { %f25572, %f25573, %f25574, %f25575 }; 
	// end inline asm
	// begin inline asm
	mma.sync.aligned.m16n8k8.row.col.f32.tf32.tf32.f32    { %f25580, %f25581, %f25582, %f25583 },    { %r1, %r2, %r3, %r4 },    { %r5, %r6 },            { %f25580, %f25581, %f25582, %f25583 }; 
	// end inline asm
	// begin inline asm
	mma.sync.aligned.m16n8k8.row.col.f32.tf32.tf32.f32    { %f25564, %f25565, %f25566, %f25567 },    { %r1, %r2, %r3, %r4 },    { %r5, %r6 },            { %f25564, %f25565, %f25566, %f25567 }; 
	// end inline asm
	// begin inline asm
	mma.sync.aligned.m16n8k8.row.col.f32.tf32.tf32.f32    { %f25572, %f25573, %f25574, %f25575 },    { %r1, %r2, %r3, %r4 },    { %r5, %r6 },            { %f25572, %f25573, %f25574, %f25575 }; 
	// end inline asm
	// begin inline asm
	mma.sync.aligned.m16n8k8.row.col.f32.tf32.tf32.f32    { %f25580, %f25581, %f25582, %f25583 },    { %r1, %r2, %r3, %r4 },    { %r5, %r6 },            { %f25580, %f25581, %f25582, %f25583 }; 
	// end inline asm
	// begin inline asm
	mma.sync.aligned.m16n8k8.row.col.f32.tf32.tf32.f32    { %f25564, %f25565, %f25566, %f25567 },    { %r1, %r2, %r3, %r4 },    { %r5, %r6 },            { %f25564, %f25565, %f25566, %f25567 }; 
	// end inline asm
	// begin inline asm
	mma.sync.aligned.m16n8k8.row.col.f32.tf32.tf32.f32    { %f25572, %f25573, %f25574, %f25575 },    { %r1, %r2, %r3, %r4 },    { %r5, %r6 },            { %f25572, %f25573, %f25574, %f25575 }; 
	// end inline asm
	// begin inline asm
	mma.sync.aligned.m16n8k8.row.col.f32.tf32.tf32.f32    { %f25580, %f25581, %f25582, %f25583 },    { %r1, %r2, %r3, %r4 },    { %r5, %r6 },            { %f25580, %f25581, %f25582, %f25583 }; 
	// end inline asm
	// begin inline asm
	mma.sync.aligned.m16n8k8.row.col.f32.tf32.tf32.f32    { %f25564, %f25565, %f25566, %f25567 },    { %r1, %r2, %r3, %r4 },    { %r5, %r6 },            { %f25564, %f25565, %f25566, %f25567 }; 
	// end inline asm
	// begin inline asm
	mma.sync.aligned.m16n8k8.row.col.f32.tf32.tf32.f32    { %f25572, %f25573, %f25574, %f25575 },    { %r1, %r2, %r3, %r4 },    { %r5, %r6 },            { %f25572, %f25573, %f25574, %f25575 }; 
	// end inline asm
	// begin inline asm
	mma.sync.aligned.m16n8k8.row.col.f32.tf32.tf32.f32    { %f25580, %f25581, %f25582, %f25583 },    { %r1, %r2, %r3, %r4 },    { %r5, %r6 },            { %f25580, %f25581, %f25582, %f25583 }; 
	// end inline asm
	// begin inline asm
	mma.sync.aligned.m16n8k8.row.col.f32.tf32.tf32.f32    { %f25564, %f25565, %f25566, %f25567 },    { %r1, %r2, %r3, %r4 },    { %r5, %r6 },            { %f25564, %f25565, %f25566, %f25567 }; 
	// end inline asm
	// begin inline asm
	mma.sync.aligned.m16n8k8.row.col.f32.tf32.tf32.f32    { %f25572, %f25573, %f25574, %f25575 },    { %r1, %r2, %r3, %r4 },    { %r5, %r6 },            { %f25572, %f25573, %f25574, %f25575 }; 
	// end inline asm
	// begin inline asm
	mma.sync.aligned.m16n8k8.row.col.f32.tf32.tf32.f32    { %f25580, %f25581, %f25582, %f25583 },    { %r1, %r2, %r3, %r4 },    { %r5, %r6 },            { %f25580, %f25581, %f25582, %f25583 }; 
	// end inline asm
	// begin inline asm
	mma.sync.aligned.m16n8k8.row.col.f32.tf32.tf32.f32    { %f25564, %f25565, %f25566, %f25567 },    { %r1, %r2, %r3, %r4 },    { %r5, %r6 },            { %f25564, %f25565, %f25566, %f25567 }; 
	// end inline asm
	// begin inline asm
	mma.sync.aligned.m16n8k8.row.col.f32.tf32.tf32.f32    { %f25572, %f25573, %f25574, %f25575 },    { %r1, %r2, %r3, %r4 },    { %r5, %r6 },            { %f25572, %f25573, %f25574, %f25575 }; 
	// end inline asm
	// begin inline asm
	mma.sync.aligned.m16n8k8.row.col.f32.tf32.tf32.f32    { %f25580, %f25581, %f25582, %f25583 },    { %r1, %r2, %r3, %r4 },    { %r5, %r6 },            { %f25580, %f25581, %f25582, %f25583 }; 
	// end inline asm
	// begin inline asm
	mma.sync.aligned.m16n8k8.row.col.f32.tf32.tf32.f32    { %f25564, %f25565, %f25566, %f25567 },    { %r1, %r2, %r3, %r4 },    { %r5, %r6 },            { %f25564, %f25565, %f25566, %f25567 }; 
	// end inline asm
	// begin inline asm
	mma.sync.aligned.m16n8k8.row.col.f32.tf32.tf32.f32    { %f25572, %f25573, %f25574, %f25575 },    { %r1, %r2, %r3, %r4 },    { %r5, %r6 },            { %f25572, %f25573, %f25574, %f25575 }; 
	// end inline asm
	// begin inline asm
	mma.sync.aligned.m16n8k8.row.col.f32.tf32.tf32.f32    { %f25580, %f25581, %f25582, %f25583 },    { %r1, %r2, %r3, %r4 },    { %r5, %r6 },            { %f25580, %f25581, %f25582, %f25583 }; 
	// end inline asm
	// begin inline asm
	mma.sync.aligned.m16n8k8.row.col.f32.tf32.tf32.f32    { %f25564, %f25565, %f25566, %f25567 },    { %r1, %r2, %r3, %r4 },    { %r5, %r6 },            { %f25564, %f25565, %f25566, %f25567 }; 
	// end inline asm
	// begin inline asm
	mma.sync.aligned.m16n8k8.row.col.f32.tf32.tf32.f32    { %f25572, %f25573, %f25574, %f25575 },    { %r1, %r2, %r3, %r4 },    { %r5, %r6 },            { %f25572, %f25573, %f25574, %f25575 }; 
	// end inline asm
	// begin inline asm
	mma.sync.aligned.m16n8k8.row.col.f32.tf32.tf32.f32    { %f25580, %f25581, %f25582, %f25583 },    { %r1, %r2, %r3, %r4 },    { %r5, %r6 },            { %f25580, %f25581, %f25582, %f25583 }; 
	// end inline asm
	// begin inline asm
	mma.sync.aligned.m16n8k8.row.col.f32.tf32.tf32.f32    { %f25564, %f25565, %f25566, %f25567 },    { %r1, %r2, %r3, %r4 },    { %r5, %r6 },            { %f25564, %f25565, %f25566, %f25567 }; 
	// end inline asm
	// begin inline asm
	mma.sync.aligned.m16n8k8.row.col.f32.tf32.tf32.f32    { %f25572, %f25573, %f25574, %f25575 },    { %r1, %r2, %r3, %r4 },    { %r5, %r6 },            { %f25572, %f25573, %f25574, %f25575 }; 
	// end inline asm
	// begin inline asm
	mma.sync.aligned.m16n8k8.row.col.f32.tf32.tf32.f32    { %f25580, %f25581, %f25582, %f25583 },    { %r1, %r2, %r3, %r4 },    { %r5, %r6 },            { %f25580, %f25581, %f25582, %f25583 }; 
	// end inline asm
	// begin inline asm
	mma.sync.aligned.m16n8k8.row.col.f32.tf32.tf32.f32    { %f25564, %f25565, %f25566, %f25567 },    { %r1, %r2, %r3, %r4 },    { %r5, %r6 },            { %f25564, %f25565, %f25566, %f25567 }; 
	// end inline asm
	// begin inline asm
	mma.sync.aligned.m16n8k8.row.col.f32.tf32.tf32.f32    { %f25572, %f25573, %f25574, %f25575 },    { %r1, %r2, %r3, %r4 },    { %r5, %r6 },            { %f25572, %f25573, %f25574, %f25575 }; 
	// end inline asm
	// begin inline asm
	mma.sync.aligned.m16n8k8.row.col.f32.tf32.tf32.f32    { %f25580, %f25581, %f25582, %f25583 },    { %r1, %r2, %r3, %r4 },    { %r5, %r6 },            { %f25580, %f25581, %f25582, %f25583 }; 
	// end inline asm
	// begin inline asm
	mma.sync.aligned.m16n8k8.row.col.f32.tf32.tf32.f32    { %f25564, %f25565, %f25566, %f25567 },    { %r1, %r2, %r3, %r4 },    { %r5, %r6 },            { %f25564, %f25565, %f25566, %f25567 }; 
	// end inline asm
	// begin inline asm
	mma.sync.aligned.m16n8k8.row.col.f32.tf32.tf32.f32    { %f25572, %f25573, %f25574, %f25575 },    { %r1, %r2, %r3, %r4 },    { %r5, %r6 },            { %f25572, %f25573, %f25574, %f25575 }; 
	// end inline asm
	// begin inline asm
	mma.sync.aligned.m16n8k8.row.col.f32.tf32.tf32.f32    { %f25580, %f25581, %f25582, %f25583 },    { %r1, %r2, %r3, %r4 },    { %r5, %r6 },            { %f25580, %f25581, %f25582, %f25583 }; 
	// end inline asm
	// begin inline asm
	mma.sync.aligned.m16n8k8.row.col.f32.tf32.tf32.f32    { %f25564, %f25565, %f25566, %f25567 },    { %r1, %r2, %r3, %r4 },    { %r5, %r6 },            { %f25564, %f25565, %f25566, %f25567 }; 
	// end inline asm
	// begin inline asm
	mma.sync.aligned.m16n8k8.row.col.f32.tf32.tf32.f32    { %f25572, %f25573, %f25574, %f25575 },    { %r1, %r2, %r3, %r4 },    { %r5, %r6 },            { %f25572, %f25573, %f25574, %f25575 }; 
	// end inline asm
	// begin inline asm
	mma.sync.aligned.m16n8k8.row.col.f32.tf32.tf32.f32    { %f25580, %f25581, %f25582, %f25583 },    { %r1, %r2, %r3, %r4 },    { %r5, %r6 },            { %f25580, %f25581, %f25582, %f25583 }; 
	// end inline asm
	// begin inline asm
	mma.sync.aligned.m16n8k8.row.col.f32.tf32.tf32.f32    { %f25564, %f25565, %f25566, %f25567 },    { %r1, %r2, %r3, %r4 },    { %r5, %r6 },            { %f25564, %f25565, %f25566, %f25567 }; 
	// end inline asm
	// begin inline asm
	mma.sync.aligned.m16n8k8.row.col.f32.tf32.tf32.f32    { %f25572, %f25573, %f25574, %f25575 },    { %r1, %r2, %r3, %r4 },    { %r5, %r6 },            { %f25572, %f25573, %f25574, %f25575 }; 
	// end inline asm
	// begin inline asm
	mma.sync.aligned.m16n8k8.row.col.f32.tf32.tf32.f32    { %f25580, %f25581, %f25582, %f25583 },    { %r1, %r2, %r3, %r4 },    { %r5, %r6 },            { %f25580, %f25581, %f25582, %f25583 }; 
	// end inline asm
	// begin inline asm
	mma.sync.aligned.m16n8k8.row.col.f32.tf32.tf32.f32    { %f25564, %f25565, %f25566, %f25567 },    { %r1, %r2, %r3, %r4 },    { %r5, %r6 },            { %f25564, %f25565, %f25566, %f25567 }; 
	// end inline asm
	// begin inline asm
	mma.sync.aligned.m16n8k8.row.col.f32.tf32.tf32.f32    { %f25572, %f25573, %f25574, %f25575 },    { %r1, %r2, %r3, %r4 },    { %r5, %r6 },            { %f25572, %f25573, %f25574, %f25575 }; 
	// end inline asm
	// begin inline asm
	mma.sync.aligned.m16n8k8.row.col.f32.tf32.tf32.f32    { %f25580, %f25581, %f25582, %f25583 },    { %r1, %r2, %r3, %r4 },    { %r5, %r6 },            { %f25580, %f25581, %f25582, %f25583 }; 
	// end inline asm
	// begin inline asm
	mma.sync.aligned.m16n8k8.row.col.f32.tf32.tf32.f32    { %f25564, %f25565, %f25566, %f25567 },    { %r1, %r2, %r3, %r4 },    { %r5, %r6 },            { %f25564, %f25565, %f25566, %f25567 }; 
	// end inline asm
	// begin inline asm
	mma.sync.aligned.m16n8k8.row.col.f32.tf32.tf32.f32    { %f25572, %f25573, %f25574, %f25575 },    { %r1, %r2, %r3, %r4 },    { %r5, %r6 },            { %f25572, %f25573, %f25574, %f25575 }; 
	// end inline asm
	// begin inline asm
	mma.sync.aligned.m16n8k8.row.col.f32.tf32.tf32.f32    { %f25580, %f25581, %f25582, %f25583 },    { %r1, %r2, %r3, %r4 },    { %r5, %r6 },            { %f25580, %f25581, %f25582, %f25583 }; 
	// end inline asm
	// begin inline asm
	mma.sync.aligned.m16n8k8.row.col.f32.tf32.tf32.f32    { %f25564, %f25565, %f25566, %f25567 },    { %r1, %r2, %r3, %r4 },    { %r5, %r6 },            { %f25564, %f25565, %f25566, %f25567 }; 
	// end inline asm
	// begin inline asm
	mma.sync.aligned.m16n8k8.row.col.f32.tf32.tf32.f32    { %f25572, %f25573, %f25574, %f25575 },    { %r1, %r2, %r3, %r4 },    { %r5, %r6 },            { %f25572, %f25573, %f25574, %f25575 }; 
	// end inline asm
	// begin inline asm
	mma.sync.aligned.m16n8k8.row.col.f32.tf32.tf32.f32    { %f25580, %f25581, %f25582, %f25583 },    { %r1, %r2, %r3, %r4 },    { %r5, %r6 },            { %f25580, %f25581, %f25582, %f25583 }; 
	// end inline asm
	// begin inline asm
	mma.sync.aligned.m16n8k8.row.col.f32.tf32.tf32.f32    { %f25564, %f25565, %f25566, %f25567 },    { %r1, %r2, %r3, %r4 },    { %r5, %r6 },            { %f25564, %f25565, %f25566, %f25567 }; 
	// end inline asm
	// begin inline asm
	mma.sync.aligned.m16n8k8.row.col.f32.tf32.tf32.f32    { %f25572, %f25573, %f25574, %f25575 },    { %r1, %r2, %r3, %r4 },    { %r5, %r6 },            { %f25572, %f25573, %f25574, %f25575 }; 
	// end inline asm
	// begin inline asm
	mma.sync.aligned.m16n8k8.row.col.f32.tf32.tf32.f32    { %f25580, %f25581, %f25582, %f25583 },    { %r1, %r2, %r3, %r4 },    { %r5, %r6 },            { %f25580, %f25581, %f25582, %f25583 }; 
	// end inline asm
	// begin inline asm
	mma.sync.aligned.m16n8k8.row.col.f32.tf32.tf32.f32    { %f25564, %f25565, %f25566, %f25567 },    { %r1, %r2, %r3, %r4 },    { %r5, %r6 },            { %f25564, %f25565, %f25566, %f25567 }; 
	// end inline asm
	// begin inline asm
	mma.sync.aligned.m16n8k8.row.col.f32.tf32.tf32.f32    { %f25572, %f25573, %f25574, %f25575 },    { %r1, %r2, %r3, %r4 },    { %r5, %r6 },            { %f25572, %f25573, %f25574, %f25575 }; 
	// end inline asm
	// begin inline asm
	mma.sync.aligned.m16n8k8.row.col.f32.tf32.tf32.f32    { %f25580, %f25581, %f25582, %f25583 },    { %r1, %r2, %r3, %r4 },    { %r5, %r6 },            { %f25580, %f25581, %f25582, %f25583 }; 
	// end inline asm
	// begin inline asm
	mma.sync.aligned.m16n8k8.row.col.f32.tf32.tf32.f32    { %f25564, %f25565, %f25566, %f25567 },    { %r1, %r2, %r3, %r4 },    { %r5, %r6 },            { %f25564, %f25565, %f25566, %f25567 }; 
	// end inline asm
	// begin inline asm
	mma.sync.aligned.m16n8k8.row.col.f32.tf32.tf32.f32    { %f25572, %f25573, %f25574, %f25575 },    { %r1, %r2, %r3, %r4 },    { %r5, %r6 },            { %f25572, %f25573, %f25574, %f25575 }; 
	// end inline asm
	// begin inline asm
	mma.sync.aligned.m16n8k8.row.col.f32.tf32.tf32.f32    { %f25580, %f25581, %f25582, %f25583 },    { %r1, %r2, %r3, %r4 },    { %r5, %r6 },            { %f25580, %f25581, %f25582, %f25583 }; 
	// end inline asm
	// begin inline asm
	mma.sync.aligned.m16n8k8.row.col.f32.tf32.tf32.f32    { %f25564, %f25565, %f25566, %f25567 },    { %r1, %r2, %r3, %r4 },    { %r5, %r6 },            { %f25564, %f25565, %f25566, %f25567 }; 
	// end inline asm
	// begin inline asm
	mma.sync.aligned.m16n8k8.row.col.f32.tf32.tf32.f32    { %f25572, %f25573, %f25574, %f25575 },    { %r1, %r2, %r3, %r4 },    { %r5, %r6 },            { %f25572, %f25573, %f25574, %f25575 }; 
	// end inline asm
	// begin inline asm
	mma.sync.aligned.m16n8k8.row.col.f32.tf32.tf32.f32    { %f25580, %f25581, %f25582, %f25583 },    { %r1, %r2, %r3, %r4 },    { %r5, %r6 },            { %f25580, %f25581, %f25582, %f25583 }; 
	// end inline asm
	// begin inline asm
	mma.sync.aligned.m16n8k8.row.col.f32.tf32.tf32.f32    { %f25564, %f25565, %f25566, %f25567 },    { %r1, %r2, %r3, %r4 },    { %r5, %r6 },            { %f25564, %f25565, %f25566, %f25567 }; 
	// end inline asm
	// begin inline asm
	mma.sync.aligned.m16n8k8.row.col.f32.tf32.tf32.f32    { %f25572, %f25573, %f25574, %f25575 },    { %r1, %r2, %r3, %r4 },    { %r5, %r6 },            { %f25572, %f25573, %f25574, %f25575 }; 
	// end inline asm
	// begin inline asm
	mma.sync.aligned.m16n8k8.row.col.f32.tf32.tf32.f32    { %f25580, %f25581, %f25582, %f25583 },    { %r1, %r2, %r3, %r4 },    { %r5, %r6 },            { %f25580, %f25581, %f25582, %f25583 }; 
	// end inline asm
	// begin inline asm
	mma.sync.aligned.m16n8k8.row.col.f32.tf32.tf32.f32    { %f25564, %f25565, %f25566, %f25567 },    { %r1, %r2, %r3, %r4 },    { %r5, %r6 },            { %f25564, %f25565, %f25566, %f25567 }; 
	// end inline asm
	// begin inline asm
	mma.sync.aligned.m16n8k8.row.col.f32.tf32.tf32.f32    { %f25572, %f25573, %f25574, %f25575 },    { %r1, %r2, %r3, %r4 },    { %r5, %r6 },            { %f25572, %f25573, %f25574, %f25575 }; 
	// end inline asm
	// begin inline asm
	mma.sync.aligned.m16n8k8.row.col.f32.tf32.tf32.f32    { %f25580, %f25581, %f25582, %f25583 },    { %r1, %r2, %r3, %r4 },    { %r5, %r6 },            { %f25580, %f25581, %f25582, %f25583 }; 
	// end inline asm
	// begin inline asm
	mma.sync.aligned.m16n8k8.row.col.f32.tf32.tf32.f32    { %f25564, %f25565, %f25566, %f25567 },    { %r1, %r2, %r3, %r4 },    { %r5, %r6 },            { %f25564, %f25565, %f25566, %f25567 }; 
	// end inline asm
	// begin inline asm
	mma.sync.aligned.m16n8k8.row.col.f32.tf32.tf32.f32    { %f25572, %f25573, %f25574, %f25575 },    { %r1, %r2, %r3, %r4 },    { %r5, %r6 },            { %f25572, %f25573, %f25574, %f25575 }; 
	// end inline asm
	// begin inline asm
	mma.sync.aligned.m16n8k8.row.col.f32.tf32.tf32.f32    { %f25580, %f25581, %f25582, %f25583 },    { %r1, %r2, %r3, %r4 },    { %r5, %r6 },            { %f25580, %f25581, %f25582, %f25583 }; 
	// end inline asm
	// begin inline asm
	mma.sync.aligned.m16n8k8.row.col.f32.tf32.tf32.f32    { %f25564, %f25565, %f25566, %f25567 },    { %r1, %r2, %r3, %r4 },    { %r5, %r6 },            { %f25564, %f25565, %f25566, %f25567 }; 
	// end inline asm
	// begin inline asm
	mma.sync.aligned.m16n8k8.row.col.f32.tf32.tf32.f32    { %f25572, %f25573, %f25574, %f25575 },    { %r1, %r2, %r3, %r4 },    { %r5, %r6 },            { %f25572, %f25573, %f25574, %f25575 }; 
	// end inline asm
	// begin inline asm
	mma.sync.aligned.m16n8k8.row.col.f32.tf32.tf32.f32    { %f25580, %f25581, %f25582, %f25583 },    { %r1, %r2, %r3, %r4 },    { %r5, %r6 },            { %f25580, %f25581, %f25582, %f25583 }; 
	// end inline asm
	// begin inline asm
	mma.sync.aligned.m16n8k8.row.col.f32.tf32.tf32.f32    { %f25564, %f25565, %f25566, %f25567 },    { %r1, %r2, %r3, %r4 },    { %r5, %r6 },            { %f25564, %f25565, %f25566, %f25567 }; 
	// end inline asm
	// begin inline asm
	mma.sync.aligned.m16n8k8.row.col.f32.tf32.tf32.f32    { %f25572, %f25573, %f25574, %f25575 },    { %r1, %r2, %r3, %r4 },    { %r5, %r6 },            { %f25572, %f25573, %f25574, %f25575 }; 
	// end inline asm
	// begin inline asm
	mma.sync.aligned.m16n8k8.row.col.f32.tf32.tf32.f32    { %f25580, %f25581, %f25582, %f25583 },    { %r1, %r2, %r3, %r4 },    { %r5, %r6 },            { %f25580, %f25581, %f25582, %f25583 }; 
	// end inline asm
	// begin inline asm
	mma.sync.aligned.m16n8k8.row.col.f32.tf32.tf32.f32    { %f25564, %f25565, %f25566, %f25567 },    { %r1, %r2, %r3, %r4 },    { %r5, %r6 },            { %f25564, %f25565, %f25566, %f25567 }; 
	// end inline asm
	// begin inline asm
	mma.sync.aligned.m16n8k8.row.col.f32.tf32.tf32.f32    { %f25572, %f25573, %f25574, %f25575 },    { %r1, %r2, %r3, %r4 },    { %r5, %r6 },            { %f25572, %f25573, %f25574, %f25575 }; 
	// end inline asm
	// begin inline asm
	mma.sync.aligned.m16n8k8.row.col.f32.tf32.tf32.f32    { %f25580, %f25581, %f25582, %f25583 },    { %r1, %r2, %r3, %r4 },    { %r5, %r6 },            { %f25580, %f25581, %f25582, %f25583 }; 
	// end inline asm
	// begin inline asm
	mma.sync.aligned.m16n8k8.row.col.f32.tf32.tf32.f32    { %f25564, %f25565, %f25566, %f25567 },    { %r1, %r2, %r3, %r4 },    { %r5, %r6 },            { %f25564, %f25565, %f25566, %f25567 }; 
	// end inline asm
	// begin inline asm
	mma.sync.aligned.m16n8k8.row.col.f32.tf32.tf32.f32    { %f25572, %f25573, %f25574, %f25575 },    { %r1, %r2, %r3, %r4 },    { %r5, %r6 },            { %f25572, %f25573, %f25574, %f25575 }; 
	// end inline asm
	// begin inline asm
	mma.sync.aligned.m16n8k8.row.col.f32.tf32.tf32.f32    { %f25580, %f25581, %f25582, %f25583 },    { %r1, %r2, %r3, %r4 },    { %r5, %r6 },            { %f25580, %f25581, %f25582, %f25583 }; 
	// end inline asm
	// begin inline asm
	mma.sync.aligned.m16n8k8.row.col.f32.tf32.tf32.f32    { %f25564, %f25565, %f25566, %f25567 },    { %r1, %r2, %r3, %r4 },    { %r5, %r6 },            { %f25564, %f25565, %f25566, %f25567 }; 
	// end inline asm
	// begin inline asm
	mma.sync.aligned.m16n8k8.row.col.f32.tf32.tf32.f32    { %f25572, %f25573, %f25574, %f25575 },    { %r1, %r2, %r3, %r4 },    { %r5, %r6 },            { %f25572, %f25573, %f25574, %f25575 }; 
	// end inline asm
	// begin inline asm
	mma.sync.aligned.m16n8k8.row.col.f32.tf32.tf32.f32    { %f25580, %f25581, %f25582, %f25583 },    { %r1, %r2, %r3, %r4 },    { %r5, %r6 },            { %f25580, %f25581, %f25582, %f25583 }; 
	// end inline asm
	// begin inline asm
	mma.sync.aligned.m16n8k8.row.col.f32.tf32.tf32.f32    { %f25564, %f25565, %f25566, %f25567 },    { %r1, %r2, %r3, %r4 },    { %r5, %r6 },            { %f25564, %f25565, %f25566, %f25567 }; 
	// end inline asm
	// begin inline asm
	mma.sync.aligned.m16n8k8.row.col.f32.tf32.tf32.f32    { %f25572, %f25573, %f25574, %f25575 },    { %r1, %r2, %r3, %r4 },    { %r5, %r6 },            { %f25572, %f25573, %f25574, %f25575 }; 
	// end inline asm
	// begin inline asm
	mma.sync.aligned.m16n8k8.row.col.f32.tf32.tf32.f32    { %f25580, %f25581, %f25582, %f25583 },    { %r1, %r2, %r3, %r4 },    { %r5, %r6 },            { %f25580, %f25581, %f25582, %f25583 }; 
	// end inline asm
	// begin inline asm
	mma.sync.aligned.m16n8k8.row.col.f32.tf32.tf32.f32    { %f25564, %f25565, %f25566, %f25567 },    { %r1, %r2, %r3, %r4 },    { %r5, %r6 },            { %f25564, %f25565, %f25566, %f25567 }; 
	// end inline asm
	// begin inline asm
	mma.sync.aligned.m16n8k8.row.col.f32.tf32.tf32.f32    { %f25572, %f25573, %f25574, %f25575 },    { %r1, %r2, %r3, %r4 },    { %r5, %r6 },            { %f25572, %f25573, %f25574, %f25575 }; 
	// end inline asm
	// begin inline asm
	mma.sync.aligned.m16n8k8.row.col.f32.tf32.tf32.f32    { %f25580, %f25581, %f25582, %f25583 },    { %r1, %r2, %r3, %r4 },    { %r5, %r6 },            { %f25580, %f25581, %f25582, %f25583 }; 
	// end inline asm
	// begin inline asm
	mma.sync.aligned.m16n8k8.row.col.f32.tf32.tf32.f32    { %f25564, %f25565, %f25566, %f25567 },    { %r1, %r2, %r3, %r4 },    { %r5, %r6 },            { %f25564, %f25565, %f25566, %f25567 }; 
	// end inline asm
	// begin inline asm
	mma.sync.aligned.m16n8k8.row.col.f32.tf32.tf32.f32    { %f25572, %f25573, %f25574, %f25575 },    { %r1, %r2, %r3, %r4 },    { %r5, %r6 },            { %f25572, %f25573, %f25574, %f25575 }; 
	// end inline asm
	// begin inline asm
	mma.sync.aligned.m16n8k8.row.col.f32.tf32.tf32.f32    { %f25580, %f25581, %f25582, %f25583 },    { %r1, %r2, %r3, %r4 },    { %r5, %r6 },            { %f25580, %f25581, %f25582, %f25583 }; 
	// end inline asm
	// begin inline asm
	mma.sync.aligned.m16n8k8.row.col.f32.tf32.tf32.f32    { %f25564, %f25565, %f25566, %f25567 },    { %r1, %r2, %r3, %r4 },    { %r5, %r6 },            { %f25564, %f25565, %f25566, %f25567 }; 
	// end inline asm
	// begin inline asm
	mma.sync.aligned.m16n8k8.row.col.f32.tf32.tf32.f32    { %f25572, %f25573, %f25574, %f25575 },    { %r1, %r2, %r3, %r4 },    { %r5, %r6 },            { %f25572, %f25573, %f25574, %f25575 }; 
	// end inline asm
	// begin inline asm
	mma.sync.aligned.m16n8k8.row.col.f32.tf32.tf32.f32    { %f25580, %f25581, %f25582, %f25583 },    { %r1, %r2, %r3, %r4 },    { %r5, %r6 },            { %f25580, %f25581, %f25582, %f25583 }; 
	// end inline asm
	// begin inline asm
	mma.sync.aligned.m16n8k8.row.col.f32.tf32.tf32.f32    { %f25564, %f25565, %f25566, %f25567 },    { %r1, %r2, %r3, %r4 },    { %r5, %r6 },            { %f25564, %f25565, %f25566, %f25567 }; 
	// end inline asm
	// begin inline asm
	mma.sync.aligned.m16n8k8.row.col.f32.tf32.tf32.f32    { %f25572, %f25573, %f25574, %f25575 },    { %r1, %r2, %r3, %r4 },    { %r5, %r6 },            { %f25572, %f25573, %f25574, %f25575 }; 
	// end inline asm
	// begin inline asm
	mma.sync.aligned.m16n8k8.row.col.f32.tf32.tf32.f32    { %f25580, %f25581, %f25582, %f25583 },    { %r1, %r2, %r3, %r4 },    { %r5, %r6 },            { %f25580, %f25581, %f25582, %f25583 }; 
	// end inline asm
	// begin inline asm
	mma.sync.aligned.m16n8k8.row.col.f32.tf32.tf32.f32    { %f25564, %f25565, %f25566, %f25567 },    { %r1, %r2, %r3, %r4 },    { %r5, %r6 },            { %f25564, %f25565, %f25566, %f25567 }; 
	// end inline asm
	// begin inline asm
	mma.sync.aligned.m16n8k8.row.col.f32.tf32.tf32.f32    { %f25572, %f25573, %f25574, %f25575 },    { %r1, %r2, %r3, %r4 },    { %r5, %r6 },            { %f25572, %f25573, %f25574, %f25575 }; 
	// end inline asm
	// begin inline asm
	mma.sync.aligned.m16n8k8.row.col.f32.tf32.tf32.f32    { %f25580, %f25581, %f25582, %f25583 },    { %r1, %r2, %r3, %r4 },    { %r5, %r6 },            { %f25580, %f25581, %f25582, %f25583 }; 
	// end inline asm
	// begin inline asm
	mma.sync.aligned.m16n8k8.row.col.f32.tf32.tf32.f32    { %f25564, %f25565, %f25566, %f25567 },    { %r1, %r2, %r3, %r4 },    { %r5, %r6 },            { %f25564, %f25565, %f25566, %f25567 }; 
	// end inline asm
	// begin inline asm
	mma.sync.aligned.m16n8k8.row.col.f32.tf32.tf32.f32    { %f25572, %f25573, %f25574, %f25575 },    { %r1, %r2, %r3, %r4 },    { %r5, %r6 },            { %f25572, %f25573, %f25574, %f25575 }; 
	// end inline asm
	// begin inline asm
	mma.sync.aligned.m16n8k8.row.col.f32.tf32.tf32.f32    { %f25580, %f25581, %f25582, %f25583 },    { %r1, %r2, %r3, %r4 },    { %r5, %r6 },            { %f25580, %f25581, %f25582, %f25583 }; 
	// end inline asm
	// begin inline asm
	mma.sync.aligned.m16n8k8.row.col.f32.tf32.tf32.f32    { %f25564, %f25565, %f25566, %f25567 },    { %r1, %r2, %r3, %r4 },    { %r5, %r6 },            { %f25564, %f25565, %f25566, %f25567 }; 
	// end inline asm
	// begin inline asm
	mma.sync.aligned.m16n8k8.row.col.f32.tf32.tf32.f32    { %f25572, %f25573, %f25574, %f25575 },    { %r1, %r2, %r3, %r4 },    { %r5, %r6 },            { %f25572, %f25573, %f25574, %f25575 }; 
	// end inline asm
	// begin inline asm
	mma.sync.aligned.m16n8k8.row.col.f32.tf32.tf32.f32    { %f25580, %f25581, %f25582, %f25583 },    { %r1, %r2, %r3, %r4 },    { %r5, %r6 },            { %f25580, %f25581, %f25582, %f25583 }; 
	// end inline asm
	// begin inline asm
	mma.sync.aligned.m16n8k8.row.col.f32.tf32.tf32.f32    { %f25564, %f25565, %f25566, %f25567 },    { %r1, %r2, %r3, %r4 },    { %r5, %r6 },            { %f25564, %f25565, %f25566, %f25567 }; 
	// end inline asm
	// begin inline asm
	mma.sync.aligned.m16n8k8.row.col.f32.tf32.tf32.f32    { %f25572, %f25573, %f25574, %f25575 },    { %r1, %r2, %r3, %r4 },    { %r5, %r6 },            { %f25572, %f25573, %f25574, %f25575 }; 
	// end inline asm
	// begin inline asm
	mma.sync.aligned.m16n8k8.row.col.f32.tf32.tf32.f32    { %f25580, %f25581, %f25582, %f25583 },    { %r1, %r2, %r3, %r4 },    { %r5, %r6 },            { %f25580, %f25581, %f25582, %f25583 }; 
	// end inline asm
	// begin inline asm
	mma.sync.aligned.m16n8k8.row.col.f32.tf32.tf32.f32    { %f25564, %f25565, %f25566, %f25567 },    { %r1, %r2, %r3, %r4 },    { %r5, %r6 },            { %f25564, %f25565, %f25566, %f25567 }; 
	// end inline asm
	// begin inline asm
	mma.sync.aligned.m16n8k8.row.col.f32.tf32.tf32.f32    { %f25572, %f25573, %f25574, %f25575 },    { %r1, %r2, %r3, %r4 },    { %r5, %r6 },            { %f25572, %f25573, %f25574, %f25575 }; 
	// end inline asm
	// begin inline asm
	mma.sync.aligned.m16n8k8.row.col.f32.tf32.tf32.f32    { %f25580, %f25581, %f25582, %f25583 },    { %r1, %r2, %r3, %r4 },    { %r5, %r6 },            { %f25580, %f25581, %f25582, %f25583 }; 
	// end inline asm
	// begin inline asm
	mma.sync.aligned.m16n8k8.row.col.f32.tf32.tf32.f32    { %f25564, %f25565, %f25566, %f25567 },    { %r1, %r2, %r3, %r4 },    { %r5, %r6 },            { %f25564, %f25565, %f25566, %f25567 }; 
	// end inline asm
	// begin inline asm
	mma.sync.aligned.m16n8k8.row.col.f32.tf32.tf32.f32    { %f25572, %f25573, %f25574, %f25575 },    { %r1, %r2, %r3, %r4 },    { %r5, %r6 },            { %f25572, %f25573, %f25574, %f25575 }; 
	// end inline asm
	// begin inline asm
	mma.sync.aligned.m16n8k8.row.col.f32.tf32.tf32.f32    { %f25580, %f25581, %f25582, %f25583 },    { %r1, %r2, %r3, %r4 },    { %r5, %r6 },            { %f25580, %f25581, %f25582, %f25583 }; 
	// end inline asm
	// begin inline asm
	mma.sync.aligned.m16n8k8.row.col.f32.tf32.tf32.f32    { %f25564, %f25565, %f25566, %f25567 },    { %r1, %r2, %r3, %r4 },    { %r5, %r6 },            { %f25564, %f25565, %f25566, %f25567 }; 
	// end inline asm
	// begin inline asm
	mma.sync.aligned.m16n8k8.row.col.f32.tf32.tf32.f32    { %f25572, %f25573, %f25574, %f25575 },    { %r1, %r2, %r3, %r4 },    { %r5, %r6 },            { %f25572, %f25573, %f25574, %f25575 }; 
	// end inline asm
	// begin inline asm
	mma.sync.aligned.m16n8k8.row.col.f32.tf32.tf32.f32    { %f25580, %f25581, %f25582, %f25583 },    { %r1, %r2, %r3, %r4 },    { %r5, %r6 },            { %f25580, %f25581, %f25582, %f25583 }; 
	// end inline asm
	// begin inline asm
	mma.sync.aligned.m16n8k8.row.col.f32.tf32.tf32.f32    { %f25564, %f25565, %f25566, %f25567 },    { %r1, %r2, %r3, %r4 },    { %r5, %r6 },            { %f25564, %f25565, %f25566, %f25567 }; 
	// end inline asm
	// begin inline asm
	mma.sync.aligned.m16n8k8.row.col.f32.tf32.tf32.f32    { %f25572, %f25573, %f25574, %f25575 },    { %r1, %r2, %r3, %r4 },    { %r5, %r6 },            { %f25572, %f25573, %f25574, %f25575 }; 
	// end inline asm
	// begin inline asm
	mma.sync.aligned.m16n8k8.row.col.f32.tf32.tf32.f32    { %f25580, %f25581, %f25582, %f25583 },    { %r1, %r2, %r3, %r4 },    { %r5, %r6 },            { %f25580, %f25581, %f25582, %f25583 }; 
	// end inline asm
	// begin inline asm
	mma.sync.aligned.m16n8k8.row.col.f32.tf32.tf32.f32    { %f25564, %f25565, %f25566, %f25567 },    { %r1, %r2, %r3, %r4 },    { %r5, %r6 },            { %f25564, %f25565, %f25566, %f25567 }; 
	// end inline asm
	// begin inline asm
	mma.sync.aligned.m16n8k8.row.col.f32.tf32.tf32.f32    { %f25572, %f25573, %f25574, %f25575 },    { %r1, %r2, %r3, %r4 },    { %r5, %r6 },            { %f25572, %f25573, %f25574, %f25575 }; 
	// end inline asm
	// begin inline asm
	mma.sync.aligned.m16n8k8.row.col.f32.tf32.tf32.f32    { %f25580, %f25581, %f25582, %f25583 },    { %r1, %r2, %r3, %r4 },    { %r5, %r6 },            { %f25580, %f25581, %f25582, %f25583 }; 
	// end inline asm
	// begin inline asm
	mma.sync.aligned.m16n8k8.row.col.f32.tf32.tf32.f32    { %f25564, %f25565, %f25566, %f25567 },    { %r1, %r2, %r3, %r4 },    { %r5, %r6 },            { %f25564, %f25565, %f25566, %f25567 }; 
	// end inline asm
	// begin inline asm
	mma.sync.aligned.m16n8k8.row.col.f32.tf32.tf32.f32    { %f25572, %f25573, %f25574, %f25575 },    { %r1, %r2, %r3, %r4 },    { %r5, %r6 },            { %f25572, %f25573, %f25574, %f25575 }; 
	// end inline asm
	// begin inline asm
	mma.sync.aligned.m16n8k8.row.col.f32.tf32.tf32.f32    { %f25580, %f25581, %f25582, %f25583 },    { %r1, %r2, %r3, %r4 },    { %r5, %r6 },            { %f25580, %f25581, %f25582, %f25583 }; 
	// end inline asm
	// begin inline asm
	mma.sync.aligned.m16n8k8.row.col.f32.tf32.tf32.f32    { %f25564, %f25565, %f25566, %f25567 },    { %r1, %r2, %r3, %r4 },    { %r5, %r6 },            { %f25564, %f25565, %f25566, %f25567 }; 
	// end inline asm
	// begin inline asm
	mma.sync.aligned.m16n8k8.row.col.f32.tf32.tf32.f32    { %f25572, %f25573, %f25574, %f25575 },    { %r1, %r2, %r3, %r4 },    { %r5, %r6 },            { %f25572, %f25573, %f25574, %f25575 }; 
	// end inline asm
	// begin inline asm
	mma.sync.aligned.m16n8k8.row.col.f32.tf32.tf32.f32    { %f25580, %f25581, %f25582, %f25583 },    { %r1, %r2, %r3, %r4 },    { %r5, %r6 },            { %f25580, %f25581, %f25582, %f25583 }; 
	// end inline asm
	// begin inline asm
	mma.sync.aligned.m16n8k8.row.col.f32.tf32.tf32.f32    { %f25564, %f25565, %f25566, %f25567 },    { %r1, %r2, %r3, %r4 },    { %r5, %r6 },            { %f25564, %f25565, %f25566, %f25567 }; 
	// end inline asm
	// begin inline asm
	mma.sync.aligned.m16n8k8.row.col.f32.tf32.tf32.f32    { %f25572, %f25573, %f25574, %f25575 },    { %r1, %r2, %r3, %r4 },    { %r5, %r6 },            { %f25572, %f25573, %f25574, %f25575 }; 
	// end inline asm
	// begin inline asm
	mma.sync.aligned.m16n8k8.row.col.f32.tf32.tf32.f32    { %f25580, %f25581, %f25582, %f25583 },    { %r1, %r2, %r3, %r4 },    { %r5, %r6 },            { %f25580, %f25581, %f25582, %f25583 }; 
	// end inline asm
	// begin inline asm
	mma.sync.aligned.m16n8k8.row.col.f32.tf32.tf32.f32    { %f25564, %f25565, %f25566, %f25567 },    { %r1, %r2, %r3, %r4 },    { %r5, %r6 },            { %f25564, %f25565, %f25566, %f25567 }; 
	// end inline asm
	// begin inline asm
	mma.sync.aligned.m16n8k8.row.col.f32.tf32.tf32.f32    { %f25572, %f25573, %f25574, %f25575 },    { %r1, %r2, %r3, %r4 },    { %r5, %r6 },            { %f25572, %f25573, %f25574, %f25575 }; 
	// end inline asm
	// begin inline asm
	mma.sync.aligned.m16n8k8.row.col.f32.tf32.tf32.f32    { %f25580, %f25581, %f25582, %f25583 },    { %r1, %r2, %r3, %r4 },    { %r5, %r6 },            { %f25580, %f25581, %f25582, %f25583 }; 
	// end inline asm
	// begin inline asm
	mma.sync.aligned.m16n8k8.row.col.f32.tf32.tf32.f32    { %f25564, %f25565, %f25566, %f25567 },    { %r1, %r2, %r3, %r4 },    { %r5, %r6 },            { %f25564, %f25565, %f25566, %f25567 }; 
	// end inline asm
	// begin inline asm
	mma.sync.aligned.m16n8k8.row.col.f32.tf32.tf32.f32    { %f25572, %f25573, %f25574, %f25575 },    { %r1, %r2, %r3, %r4 },    { %r5, %r6 },            { %f25572, %f25573, %f25574, %f25575 }; 
	// end inline asm
	// begin inline asm
	mma.sync.aligned.m16n8k8.row.col.f32.tf32.tf32.f32    { %f25580, %f25581, %f25582, %f25583 },    { %r1, %r2, %r3, %r4 },    { %r5, %r6 },            { %f25580, %f25581, %f25582, %f25583 }; 
	// end inline asm
	// begin inline asm
	mma.sync.aligned.m16n8k8.row.col.f32.tf32.tf32.f32    { %f25564, %f25565, %f25566, %f25567 },    { %r1, %r2, %r3, %r4 },    { %r5, %r6 },            { %f25564, %f25565, %f25566, %f25567 }; 
	// end inline asm
	// begin inline asm
	mma.sync.aligned.m16n8k8.row.col.f32.tf32.tf32.f32    { %f25572, %f25573, %f25574, %f25575 },    { %r1, %r2, %r3, %r4 },    { %r5, %r6 },            { %f25572, %f25573, %f25574, %f25575 }; 
	// end inline asm
	// begin inline asm
	mma.sync.aligned.m16n8k8.row.col.f32.tf32.tf32.f32    { %f25580, %f25581, %f25582, %f25583 },    { %r1, %r2, %r3, %r4 },    { %r5, %r6 },            { %f25580, %f25581, %f25582, %f25583 }; 
	// end inline asm
	// begin inline asm
	mma.sync.aligned.m16n8k8.row.col.f32.tf32.tf32.f32    { %f25564, %f25565, %f25566, %f25567 },    { %r1, %r2, %r3, %r4 },    { %r5, %r6 },            { %f25564, %f25565, %f25566, %f25567 }; 
	// end inline asm
	// begin inline asm
	mma.sync.aligned.m16n8k8.row.col.f32.tf32.tf32.f32    { %f25572, %f25573, %f25574, %f25575 },    { %r1, %r2, %r3, %r4 },    { %r5, %r6 },            { %f25572, %f25573, %f25574, %f25575 }; 
	// end inline asm
	// begin inline asm
	mma.sync.aligned.m16n8k8.row.col.f32.tf32.tf32.f32    { %f25580, %f25581, %f25582, %f25583 },    { %r1, %r2, %r3, %r4 },    { %r5, %r6 },            { %f25580, %f25581, %f25582, %f25583 }; 
	// end inline asm
	// begin inline asm
	mma.sync.aligned.m16n8k8.row.col.f32.tf32.tf32.f32    { %f25564, %f25565, %f25566, %f25567 },    { %r1, %r2, %r3, %r4 },    { %r5, %r6 },            { %f25564, %f25565, %f25566, %f25567 }; 
	// end inline asm
	// begin inline asm
	mma.sync.aligned.m16n8k8.row.col.f32.tf32.tf32.f32    { %f25572, %f25573, %f25574, %f25575 },    { %r1, %r2, %r3, %r4 },    { %r5, %r6 },            { %f25572, %f25573, %f25574, %f25575 }; 
	// end inline asm
	// begin inline asm
	mma.sync.aligned.m16n8k8.row.col.f32.tf32.tf32.f32    { %f25580, %f25581, %f25582, %f25583 },    { %r1, %r2, %r3, %r4 },    { %r5, %r6 },            { %f25580, %f25581, %f25582, %f25583 }; 
	// end inline asm
	// begin inline asm
	mma.sync.aligned.m16n8k8.row.col.f32.tf32.tf32.f32    { %f25564, %f25565, %f25566, %f25567 },    { %r1, %r2, %r3, %r4 },    { %r5, %r6 },            { %f25564, %f25565, %f25566, %f25567 }; 
	// end inline asm
	// begin inline asm
	mma.sync.aligned.m16n8k8.row.col.f32.tf32.tf32.f32    { %f25572, %f25573, %f25574, %f25575 },    { %r1, %r2, %r3, %r4 },    { %r5, %r6 },            { %f25572, %f25573, %f25574, %f25575 }; 
	// end inline asm
	// begin inline asm
	mma.sync.aligned.m16n8k8.row.col.f32.tf32.tf32.f32    { %f25580, %f25581, %f25582, %f25583 },    { %r1, %r2, %r3, %r4 },    { %r5, %r6 },            { %f25580, %f25581, %f25582, %f25583 }; 
	// end inline asm
	// begin inline asm
	mma.sync.aligned.m16n8k8.row.col.f32.tf32.tf32.f32    { %f25564, %f25565, %f25566, %f25567 },    { %r1, %r2, %r3, %r4 },    { %r5, %r6 },            { %f25564, %f25565, %f25566, %f25567 }; 
	// end inline asm
	// begin inline asm
	mma.sync.aligned.m16n8k8.row.col.f32.tf32.tf32.f32    { %f25572, %f25573, %f25574, %f25575 },    { %r1, %r2, %r3, %r4 },    { %r5, %r6 },            { %f25572, %f25573, %f25574, %f25575 }; 
	// end inline asm
	// begin inline asm
	mma.sync.aligned.m16n8k8.row.col.f32.tf32.tf32.f32    { %f25580, %f25581, %f25582, %f25583 },    { %r1, %r2, %r3, %r4 },    { %r5, %r6 },            { %f25580, %f25581, %f25582, %f25583 }; 
	// end inline asm
	// begin inline asm
	mma.sync.aligned.m16n8k8.row.col.f32.tf32.tf32.f32    { %f25564, %f25565, %f25566, %f25567 },    { %r1, %r2, %r3, %r4 },    { %r5, %r6 },            { %f25564, %f25565, %f25566, %f25567 }; 
	// end inline asm
	// begin inline asm
	mma.sync.aligned.m16n8k8.row.col.f32.tf32.tf32.f32    { %f25572, %f25573, %f25574, %f25575 },    { %r1, %r2, %r3, %r4 },    { %r5, %r6 },            { %f25572, %f25573, %f25574, %f25575 }; 
	// end inline asm
	// begin inline asm
	mma.sync.aligned.m16n8k8.row.col.f32.tf32.tf32.f32    { %f25580, %f25581, %f25582, %f25583 },    { %r1, %r2, %r3, %r4 },    { %r5, %r6 },            { %f25580, %f25581, %f25582, %f25583 }; 
	// end inline asm
	// begin inline asm
	mma.sync.aligned.m16n8k8.row.col.f32.tf32.tf32.f32    { %f25564, %f25565, %f25566, %f25567 },    { %r1, %r2, %r3, %r4 },    { %r5, %r6 },            { %f25564, %f25565, %f25566, %f25567 }; 
	// end inline asm
	// begin inline asm
	mma.sync.aligned.m16n8k8.row.col.f32.tf32.tf32.f32    { %f25572, %f25573, %f25574, %f25575 },    { %r1, %r2, %r3, %r4 },    { %r5, %r6 },            { %f25572, %f25573, %f25574, %f25575 }; 
	// end inline asm
	// begin inline asm
	mma.sync.aligned.m16n8k8.row.col.f32.tf32.tf32.f32    { %f25580, %f25581, %f25582, %f25583 },    { %r1, %r2, %r3, %r4 },    { %r5, %r6 },            { %f25580, %f25581, %f25582, %f25583 }; 
	// end inline asm
	// begin inline asm
	mma.sync.aligned.m16n8k8.row.col.f32.tf32.tf32.f32    { %f25564, %f25565, %f25566, %f25567 },    { %r1, %r2, %r3, %r4 },    { %r5, %r6 },            { %f25564, %f25565, %f25566, %f25567 }; 
	// end inline asm
	// begin inline asm
	mma.sync.aligned.m16n8k8.row.col.f32.tf32.tf32.f32    { %f25572, %f25573, %f25574, %f25575 },    { %r1, %r2, %r3, %r4 },    { %r5, %r6 },            { %f25572, %f25573, %f25574, %f25575 }; 
	// end inline asm
	// begin inline asm
	mma.sync.aligned.m16n8k8.row.col.f32.tf32.tf32.f32    { %f25580, %f25581, %f25582, %f25583 },    { %r1, %r2, %r3, %r4 },    { %r5, %r6 },            { %f25580, %f25581, %f25582, %f25583 }; 
	// end inline asm
	// begin inline asm
	mma.sync.aligned.m16n8k8.row.col.f32.tf32.tf32.f32    { %f25564, %f25565, %f25566, %f25567 },    { %r1, %r2, %r3, %r4 },    { %r5, %r6 },            { %f25564, %f25565, %f25566, %f25567 }; 
	// end inline asm
	// begin inline asm
	mma.sync.aligned.m16n8k8.row.col.f32.tf32.tf32.f32    { %f25572, %f25573, %f25574, %f25575 },    { %r1, %r2, %r3, %r4 },    { %r5, %r6 },            { %f25572, %f25573, %f25574, %f25575 }; 
	// end inline asm
	// begin inline asm
	mma.sync.aligned.m16n8k8.row.col.f32.tf32.tf32.f32    { %f25580, %f25581, %f25582, %f25583 },    { %r1, %r2, %r3, %r4 },    { %r5, %r6 },            { %f25580, %f25581, %f25582, %f25583 }; 
	// end inline asm
	// begin inline asm
	mma.sync.aligned.m16n8k8.row.col.f32.tf32.tf32.f32    { %f25564, %f25565, %f25566, %f25567 },    { %r1, %r2, %r3, %r4 },    { %r5, %r6 },            { %f25564, %f25565, %f25566, %f25567 }; 
	// end inline asm
	// begin inline asm
	mma.sync.aligned.m16n8k8.row.col.f32.tf32.tf32.f32    { %f25572, %f25573, %f25574, %f25575 },    { %r1, %r2, %r3, %r4 },    { %r5, %r6 },            { %f25572, %f25573, %f25574, %f25575 }; 
	// end inline asm
	// begin inline asm
	mma.sync.aligned.m16n8k8.row.col.f32.tf32.tf32.f32    { %f25580, %f25581, %f25582, %f25583 },    { %r1, %r2, %r3, %r4 },    { %r5, %r6 },            { %f25580, %f25581, %f25582, %f25583 }; 
	// end inline asm
	// begin inline asm
	mma.sync.aligned.m16n8k8.row.col.f32.tf32.tf32.f32    { %f25564, %f25565, %f25566, %f25567 },    { %r1, %r2, %r3, %r4 },    { %r5, %r6 },            { %f25564, %f25565, %f25566, %f25567 }; 
	// end inline asm
	// begin inline asm
	mma.sync.aligned.m16n8k8.row.col.f32.tf32.tf32.f32    { %f25572, %f25573, %f25574, %f25575 },    { %r1, %r2, %r3, %r4 },    { %r5, %r6 },            { %f25572, %f25573, %f25574, %f25575 }; 
	// end inline asm
	// begin inline asm
	mma.sync.aligned.m16n8k8.row.col.f32.tf32.tf32.f32    { %f25580, %f25581, %f25582, %f25583 },    { %r1, %r2, %r3, %r4 },    { %r5, %r6 },            { %f25580, %f25581, %f25582, %f25583 }; 
	// end inline asm
	// begin inline asm
	mma.sync.aligned.m16n8k8.row.col.f32.tf32.tf32.f32    { %f25564, %f25565, %f25566, %f25567 },    { %r1, %r2, %r3, %r4 },    { %r5, %r6 },            { %f25564, %f25565, %f25566, %f25567 }; 
	// end inline asm
	// begin inline asm
	mma.sync.aligned.m16n8k8.row.col.f32.tf32.tf32.f32    { %f25572, %f25573, %f25574, %f25575 },    { %r1, %r2, %r3, %r4 },    { %r5, %r6 },            { %f25572, %f25573, %f25574, %f25575 }; 
	// end inline asm
	// begin inline asm
	mma.sync.aligned.m16n8k8.row.col.f32.tf32.tf32.f32    { %f25580, %f25581, %f25582, %f25583 },    { %r1, %r2, %r3, %r4 },    { %r5, %r6 },            { %f25580, %f25581, %f25582, %f25583 }; 
	// end inline asm
	// begin inline asm
	mma.sync.aligned.m16n8k8.row.col.f32.tf32.tf32.f32    { %f25564, %f25565, %f25566, %f25567 },    { %r1, %r2, %r3, %r4 },    { %r5, %r6 },            { %f25564, %f25565, %f25566, %f25567 }; 
	// end inline asm
	// begin inline asm
	mma.sync.aligned.m16n8k8.row.col.f32.tf32.tf32.f32    { %f25572, %f25573, %f25574, %f25575 },    { %r1, %r2, %r3, %r4 },    { %r5, %r6 },            { %f25572, %f25573, %f25574, %f25575 }; 
	// end inline asm
	// begin inline asm
	mma.sync.aligned.m16n8k8.row.col.f32.tf32.tf32.f32    { %f25580, %f25581, %f25582, %f25583 },    { %r1, %r2, %r3, %r4 },    { %r5, %r6 },            { %f25580, %f25581, %f25582, %f25583 }; 
	// end inline asm
	// begin inline asm
	mma.sync.aligned.m16n8k8.row.col.f32.tf32.tf32.f32    { %f25564, %f25565, %f25566, %f25567 },    { %r1, %r2, %r3, %r4 },    { %r5, %r6 },            { %f25564, %f25565, %f25566, %f25567 }; 
	// end inline asm
	// begin inline asm
	mma.sync.aligned.m16n8k8.row.col.f32.tf32.tf32.f32    { %f25572, %f25573, %f25574, %f25575 },    { %r1, %r2, %r3, %r4 },    { %r5, %r6 },            { %f25572, %f25573, %f25574, %f25575 }; 
	// end inline asm
	// begin inline asm
	mma.sync.aligned.m16n8k8.row.col.f32.tf32.tf32.f32    { %f25580, %f25581, %f25582, %f25583 },    { %r1, %r2, %r3, %r4 },    { %r5, %r6 },            { %f25580, %f25581, %f25582, %f25583 }; 
	// end inline asm
	// begin inline asm
	mma.sync.aligned.m16n8k8.row.col.f32.tf32.tf32.f32    { %f25564, %f25565, %f25566, %f25567 },    { %r1, %r2, %r3, %r4 },    { %r5, %r6 },            { %f25564, %f25565, %f25566, %f25567 }; 
	// end inline asm
	// begin inline asm
	mma.sync.aligned.m16n8k8.row.col.f32.tf32.tf32.f32    { %f25572, %f25573, %f25574, %f25575 },    { %r1, %r2, %r3, %r4 },    { %r5, %r6 },            { %f25572, %f25573, %f25574, %f25575 }; 
	// end inline asm
	// begin inline asm
	mma.sync.aligned.m16n8k8.row.col.f32.tf32.tf32.f32    { %f25580, %f25581, %f25582, %f25583 },    { %r1, %r2, %r3, %r4 },    { %r5, %r6 },            { %f25580, %f25581, %f25582, %f25583 }; 
	// end inline asm
	// begin inline asm
	mma.sync.aligned.m16n8k8.row.col.f32.tf32.tf32.f32    { %f25564, %f25565, %f25566, %f25567 },    { %r1, %r2, %r3, %r4 },    { %r5, %r6 },            { %f25564, %f25565, %f25566, %f25567 }; 
	// end inline asm
	// begin inline asm
	mma.sync.aligned.m16n8k8.row.col.f32.tf32.tf32.f32    { %f25572, %f25573, %f25574, %f25575 },    { %r1, %r2, %r3, %r4 },    { %r5, %r6 },            { %f25572, %f25573, %f25574, %f25575 }; 
	// end inline asm
	// begin inline asm
	mma.sync.aligned.m16n8k8.row.col.f32.tf32.tf32.f32    { %f25580, %f25581, %f25582, %f25583 },    { %r1, %r2, %r3, %r4 },    { %r5, %r6 },            { %f25580, %f25581, %f25582, %f25583 }; 
	// end inline asm
	// begin inline asm
	mma.sync.aligned.m16n8k8.row.col.f32.tf32.tf32.f32    { %f25564, %f25565, %f25566, %f25567 },    { %r1, %r2, %r3, %r4 },    { %r5, %r6 },            { %f25564, %f25565, %f25566, %f25567 }; 
	// end inline asm
	// begin inline asm
	mma.sync.aligned.m16n8k8.row.col.f32.tf32.tf32.f32    { %f25572, %f25573, %f25574, %f25575 },    { %r1, %r2, %r3, %r4 },    { %r5, %r6 },            { %f25572, %f25573, %f25574, %f25575 }; 
	// end inline asm
	// begin inline asm
	mma.sync.aligned.m16n8k8.row.col.f32.tf32.tf32.f32    { %f25580, %f25581, %f25582, %f25583 },    { %r1, %r2, %r3, %r4 },    { %r5, %r6 },            { %f25580, %f25581, %f25582, %f25583 }; 
	// end inline asm
	// begin inline asm
	mma.sync.aligned.m16n8k8.row.col.f32.tf32.tf32.f32    { %f25564, %f25565, %f25566, %f25567 },    { %r1, %r2, %r3, %r4 },    { %r5, %r6 },            { %f25564, %f25565, %f25566, %f25567 }; 
	// end inline asm
	// begin inline asm
	mma.sync.aligned.m16n8k8.row.col.f32.tf32.tf32.f32    { %f25572, %f25573, %f25574, %f25575 },    { %r1, %r2, %r3, %r4 },    { %r5, %r6 },            { %f25572, %f25573, %f25574, %f25575 }; 
	// end inline asm
	// begin inline asm
	mma.sync.aligned.m16n8k8.row.col.f32.tf32.tf32.f32    { %f25580, %f25581, %f25582, %f25583 },    { %r1, %r2, %r3, %r4 },    { %r5, %r6 },            { %f25580, %f25581, %f25582, %f25583 }; 
	// end inline asm
	// begin inline asm
	mma.sync.aligned.m16n8k8.row.col.f32.tf32.tf32.f32    { %f25564, %f25565, %f25566, %f25567 },    { %r1, %r2, %r3, %r4 },    { %r5, %r6 },            { %f25564, %f25565, %f25566, %f25567 }; 
	// end inline asm
	// begin inline asm
	mma.sync.aligned.m16n8k8.row.col.f32.tf32.tf32.f32    { %f25572, %f25573, %f25574, %f25575 },    { %r1, %r2, %r3, %r4 },    { %r5, %r6 },            { %f25572, %f25573, %f25574, %f25575 }; 
	// end inline asm
	// begin inline asm
	mma.sync.aligned.m16n8k8.row.col.f32.tf32.tf32.f32    { %f25580, %f25581, %f25582, %f25583 },    { %r1, %r2, %r3, %r4 },    { %r5, %r6 },            { %f25580, %f25581, %f25582, %f25583 }; 
	// end inline asm
	// begin inline asm
	mma.sync.aligned.m16n8k8.row.col.f32.tf32.tf32.f32    { %f25564, %f25565, %f25566, %f25567 },    { %r1, %r2, %r3, %r4 },    { %r5, %r6 },            { %f25564, %f25565, %f25566, %f25567 }; 
	// end inline asm
	// begin inline asm
	mma.sync.aligned.m16n8k8.row.col.f32.tf32.tf32.f32    { %f25572, %f25573, %f25574, %f25575 },    { %r1, %r2, %r3, %r4 },    { %r5, %r6 },            { %f25572, %f25573, %f25574, %f25575 }; 
	// end inline asm
	// begin inline asm
	mma.sync.aligned.m16n8k8.row.col.f32.tf32.tf32.f32    { %f25580, %f25581, %f25582, %f25583 },    { %r1, %r2, %r3, %r4 },    { %r5, %r6 },            { %f25580, %f25581, %f25582, %f25583 }; 
	// end inline asm
	// begin inline asm
	mma.sync.aligned.m16n8k8.row.col.f32.tf32.tf32.f32    { %f25564, %f25565, %f25566, %f25567 },    { %r1, %r2, %r3, %r4 },    { %r5, %r6 },            { %f25564, %f25565, %f25566, %f25567 }; 
	// end inline asm
	// begin inline asm
	mma.sync.aligned.m16n8k8.row.col.f32.tf32.tf32.f32    { %f25572, %f25573, %f25574, %f25575 },    { %r1, %r2, %r3, %r4 },    { %r5, %r6 },            { %f25572, %f25573, %f25574, %f25575 }; 
	// end inline asm
	// begin inline asm
	mma.sync.aligned.m16n8k8.row.col.f32.tf32.tf32.f32    { %f25580, %f25581, %f25582, %f25583 },    { %r1, %r2, %r3, %r4 },    { %r5, %r6 },            { %f25580, %f25581, %f25582, %f25583 }; 
	// end inline asm
	// begin inline asm
	mma.sync.aligned.m16n8k8.row.col.f32.tf32.tf32.f32    { %f25564, %f25565, %f25566, %f25567 },    { %r1, %r2, %r3, %r4 },    { %r5, %r6 },            { %f25564, %f25565, %f25566, %f25567 }; 
	// end inline asm
	// begin inline asm
	mma.sync.aligned.m16n8k8.row.col.f32.tf32.tf32.f32    { %f25572, %f25573, %f25574, %f25575 },    { %r1, %r2, %r3, %r4 },    { %r5, %r6 },            { %f25572, %f25573, %f25574, %f25575 }; 
	// end inline asm
	// begin inline asm
	mma.sync.aligned.m16n8k8.row.col.f32.tf32.tf32.f32    { %f25580, %f25581, %f25582, %f25583 },    { %r1, %r2, %r3, %r4 },    { %r5, %r6 },            { %f25580, %f25581, %f25582, %f25583 }; 
	// end inline asm
	// begin inline asm
	mma.sync.aligned.m16n8k8.row.col.f32.tf32.tf32.f32    { %f25564, %f25565, %f25566, %f25567 },    { %r1, %r2, %r3, %r4 },    { %r5, %r6 },            { %f25564, %f25565, %f25566, %f25567 }; 
	// end inline asm
	// begin inline asm
	mma.sync.aligned.m16n8k8.row.col.f32.tf32.tf32.f32    { %f25572, %f25573, %f25574, %f25575 },    { %r1, %r2, %r3, %r4 },    { %r5, %r6 },            { %f25572, %f25573, %f25574, %f25575 }; 
	// end inline asm
	// begin inline asm
	mma.sync.aligned.m16n8k8.row.col.f32.tf32.tf32.f32    { %f25580, %f25581, %f25582, %f25583 },    { %r1, %r2, %r3, %r4 },    { %r5, %r6 },            { %f25580, %f25581, %f25582, %f25583 }; 
	// end inline asm
	// begin inline asm
	mma.sync.aligned.m16n8k8.row.col.f32.tf32.tf32.f32    { %f25564, %f25565, %f25566, %f25567 },    { %r1, %r2, %r3, %r4 },    { %r5, %r6 },            { %f25564, %f25565, %f25566, %f25567 }; 
	// end inline asm
	// begin inline asm
	mma.sync.aligned.m16n8k8.row.col.f32.tf32.tf32.f32    { %f25572, %f25573, %f25574, %f25575 },    { %r1, %r2, %r3, %r4 },    { %r5, %r6 },            { %f25572, %f25573, %f25574, %f25575 }; 
	// end inline asm
	// begin inline asm
	mma.sync.aligned.m16n8k8.row.col.f32.tf32.tf32.f32    { %f25580, %f25581, %f25582, %f25583 },    { %r1, %r2, %r3, %r4 },    { %r5, %r6 },            { %f25580, %f25581, %f25582, %f25583 }; 
	// end inline asm
	// begin inline asm
	mma.sync.aligned.m16n8k8.row.col.f32.tf32.tf32.f32    { %f25564, %f25565, %f25566, %f25567 },    { %r1, %r2, %r3, %r4 },    { %r5, %r6 },            { %f25564, %f25565, %f25566, %f25567 }; 
	// end inline asm
	// begin inline asm
	mma.sync.aligned.m16n8k8.row.col.f32.tf32.tf32.f32    { %f25572, %f25573, %f25574, %f25575 },    { %r1, %r2, %r3, %r4 },    { %r5, %r6 },            { %f25572, %f25573, %f25574, %f25575 }; 
	// end inline asm
	// begin inline asm
	mma.sync.aligned.m16n8k8.row.col.f32.tf32.tf32.f32    { %f25580, %f25581, %f25582, %f25583 },    { %r1, %r2, %r3, %r4 },    { %r5, %r6 },            { %f25580, %f25581, %f25582, %f25583 }; 
	// end inline asm
	// begin inline asm
	mma.sync.aligned.m16n8k8.row.col.f32.tf32.tf32.f32    { %f25564, %f25565, %f25566, %f25567 },    { %r1, %r2, %r3, %r4 },    { %r5, %r6 },            { %f25564, %f25565, %f25566, %f25567 }; 
	// end inline asm
	// begin inline asm
	mma.sync.aligned.m16n8k8.row.col.f32.tf32.tf32.f32    { %f25572, %f25573, %f25574, %f25575 },    { %r1, %r2, %r3, %r4 },    { %r5, %r6 },            { %f25572, %f25573, %f25574, %f25575 }; 
	// end inline asm
	// begin inline asm
	mma.sync.aligned.m16n8k8.row.col.f32.tf32.tf32.f32    { %f25580, %f25581, %f25582, %f25583 },    { %r1, %r2, %r3, %r4 },    { %r5, %r6 },            { %f25580, %f25581, %f25582, %f25583 }; 
	// end inline asm
	mov.f32 	%f34087, %f25567;
	mov.f32 	%f34084, %f25564;
	mov.f32 	%f34086, %f25566;
	mov.f32 	%f34085, %f25565;
	// begin inline asm
	mma.sync.aligned.m16n8k8.row.col.f32.tf32.tf32.f32    { %f34084, %f34085, %f34086, %f34087 },    { %r1, %r2, %r3, %r4 },    { %r5, %r6 },            { %f34084, %f34085, %f34086, %f34087 }; 
	// end inline asm
	mov.f32 	%f34093, %f25573;
	mov.f32 	%f34095, %f25575;
	mov.f32 	%f34092, %f25572;
	mov.f32 	%f34094, %f25574;
	// begin inline asm
	mma.sync.aligned.m16n8k8.row.col.f32.tf32.tf32.f32    { %f34092, %f34093, %f34094, %f34095 },    { %r1, %r2, %r3, %r4 },    { %r5, %r6 },            { %f34092, %f34093, %f34094, %f34095 }; 
	// end inline asm
	mov.f32 	%f34101, %f25581;
	mov.f32 	%f34103, %f25583;
	mov.f32 	%f34100, %f25580;
	mov.f32 	%f34102, %f25582;
	// begin inline asm
	mma.sync.aligned.m16n8k8.row.col.f32.tf32.tf32.f32    { %f34100, %f34101, %f34102, %f34103 },    { %r1, %r2, %r3, %r4 },    { %r5, %r6 },            { %f34100, %f34101, %f34102, %f34103 }; 
	// end inline asm
	// begin inline asm
	mma.sync.aligned.m16n8k8.row.col.f32.tf32.tf32.f32    { %f34084, %f34085, %f34086, %f34087 },    { %r1, %r2, %r3, %r4 },    { %r5, %r6 },            { %f34084, %f34085, %f34086, %f34087 }; 
	// end inline asm
	// begin inline asm
	mma.sync.aligned.m16n8k8.row.col.f32.tf32.tf32.f32    { %f34092, %f34093, %f34094, %f34095 },    { %r1, %r2, %r3, %r4 },    { %r5, %r6 },            { %f34092, %f34093, %f34094, %f34095 }; 
	// end inline asm
	// begin inline asm
	mma.sync.aligned.m16n8k8.row.col.f32.tf32.tf32.f32    { %f34100, %f34101, %f34102, %f34103 },    { %r1, %r2, %r3, %r4 },    { %r5, %r6 },            { %f34100, %f34101, %f34102, %f34103 }; 
	// end inline asm
	// begin inline asm
	mma.sync.aligned.m16n8k8.row.col.f32.tf32.tf32.f32    { %f34084, %f34085, %f34086, %f34087 },    { %r1, %r2, %r3, %r4 },    { %r5, %r6 },            { %f34084, %f34085, %f34086, %f34087 }; 
	// end inline asm
	// begin inline asm
	mma.sync.aligned.m16n8k8.row.col.f32.tf32.tf32.f32    { %f34092, %f34093, %f34094, %f34095 },    { %r1, %r2, %r3, %r4 },    { %r5, %r6 },            { %f34092, %f34093, %f34094, %f34095 }; 
	// end inline asm
	// begin inline asm
	mma.sync.aligned.m16n8k8.row.col.f32.tf32.tf32.f32    { %f34100, %f34101, %f34102, %f34103 },    { %r1, %r2, %r3, %r4 },    { %r5, %r6 },            { %f34100, %f34101, %f34102, %f34103 }; 
	// end inline asm
	// begin inline asm
	mma.sync.aligned.m16n8k8.row.col.f32.tf32.tf32.f32    { %f34084, %f34085, %f34086, %f34087 },    { %r1, %r2, %r3, %r4 },    { %r5, %r6 },            { %f34084, %f34085, %f34086, %f34087 }; 
	// end inline asm
	// begin inline asm
	mma.sync.aligned.m16n8k8.row.col.f32.tf32.tf32.f32    { %f34092, %f34093, %f34094, %f34095 },    { %r1, %r2, %r3, %r4 },    { %r5, %r6 },            { %f34092, %f34093, %f34094, %f34095 }; 
	// end inline asm
	// begin inline asm
	mma.sync.aligned.m16n8k8.row.col.f32.tf32.tf32.f32    { %f34100, %f34101, %f34102, %f34103 },    { %r1, %r2, %r3, %r4 },    { %r5, %r6 },            { %f34100, %f34101, %f34102, %f34103 }; 
	// end inline asm
	// begin inline asm
	mma.sync.aligned.m16n8k8.row.col.f32.tf32.tf32.f32    { %f34084, %f34085, %f34086, %f34087 },    { %r1, %r2, %r3, %r4 },    { %r5, %r6 },            { %f34084, %f34085, %f34086, %f34087 }; 
	// end inline asm
	// begin inline asm
	mma.sync.aligned.m16n8k8.row.col.f32.tf32.tf32.f32    { %f34092, %f34093, %f34094, %f34095 },    { %r1, %r2, %r3, %r4 },    { %r5, %r6 },            { %f34092, %f34093, %f34094, %f34095 }; 
	// end inline asm
	// begin inline asm
	mma.sync.aligned.m16n8k8.row.col.f32.tf32.tf32.f32    { %f34100, %f34101, %f34102, %f34103 },    { %r1, %r2, %r3, %r4 },    { %r5, %r6 },            { %f34100, %f34101, %f34102, %f34103 }; 
	// end inline asm
	// begin inline asm
	mma.sync.aligned.m16n8k8.row.col.f32.tf32.tf32.f32    { %f34084, %f34085, %f34086, %f34087 },    { %r1, %r2, %r3, %r4 },    { %r5, %r6 },            { %f34084, %f34085, %f34086, %f34087 }; 
	// end inline asm
	// begin inline asm
	mma.sync.aligned.m16n8k8.row.col.f32.tf32.tf32.f32    { %f34092, %f34093, %f34094, %f34095 },    { %r1, %r2, %r3, %r4 },    { %r5, %r6 },            { %f34092, %f34093, %f34094, %f34095 }; 
	// end inline asm
	// begin inline asm
	mma.sync.aligned.m16n8k8.row.col.f32.tf32.tf32.f32    { %f34100, %f34101, %f34102, %f34103 },    { %r1, %r2, %r3, %r4 },    { %r5, %r6 },            { %f34100, %f34101, %f34102, %f34103 }; 
	// end inline asm
	// begin inline asm
	mma.sync.aligned.m16n8k8.row.col.f32.tf32.tf32.f32    { %f34084, %f34085, %f34086, %f34087 },    { %r1, %r2, %r3, %r4 },    { %r5, %r6 },            { %f34084, %f34085, %f34086, %f34087 }; 
	// end inline asm
	// begin inline asm
	mma.sync.aligned.m16n8k8.row.col.f32.tf32.tf32.f32    { %f34092, %f34093, %f34094, %f34095 },    { %r1, %r2, %r3, %r4 },    { %r5, %r6 },            { %f34092, %f34093, %f34094, %f34095 }; 
	// end inline asm
	// begin inline asm
	mma.sync.aligned.m16n8k8.row.col.f32.tf32.tf32.f32    { %f34100, %f34101, %f34102, %f34103 },    { %r1, %r2, %r3, %r4 },    { %r5, %r6 },            { %f34100, %f34101, %f34102, %f34103 }; 
	// end inline asm
	// begin inline asm
	mma.sync.aligned.m16n8k8.row.col.f32.tf32.tf32.f32    { %f34084, %f34085, %f34086, %f34087 },    { %r1, %r2, %r3, %r4 },    { %r5, %r6 },            { %f34084, %f34085, %f34086, %f34087 }; 
	// end inline asm
	// begin inline asm
	mma.sync.aligned.m16n8k8.row.col.f32.tf32.tf32.f32    { %f34092, %f34093, %f34094, %f34095 },    { %r1, %r2, %r3, %r4 },    { %r5, %r6 },            { %f34092, %f34093, %f34094, %f34095 }; 
	// end inline asm
	// begin inline asm
	mma.sync.aligned.m16n8k8.row.col.f32.tf32.tf32.f32    { %f34100, %f34101, %f34102, %f34103 },    { %r1, %r2, %r3, %r4 },    { %r5, %r6 },            { %f34100, %f34101, %f34102, %f34103 }; 
	// end inline asm
	// begin inline asm
	mma.sync.aligned.m16n8k8.row.col.f32.tf32.tf32.f32    { %f34084, %f34085, %f34086, %f34087 },    { %r1, %r2, %r3, %r4 },    { %r5, %r6 },            { %f34084, %f34085, %f34086, %f34087 }; 
	// end inline asm
	// begin inline asm
	mma.sync.aligned.m16n8k8.row.col.f32.tf32.tf32.f32    { %f34092, %f34093, %f34094, %f34095 },    { %r1, %r2, %r3, %r4 },    { %r5, %r6 },            { %f34092, %f34093, %f34094, %f34095 }; 
	// end inline asm
	// begin inline asm
	mma.sync.aligned.m16n8k8.row.col.f32.tf32.tf32.f32    { %f34100, %f34101, %f34102, %f34103 },    { %r1, %r2, %r3, %r4 },    { %r5, %r6 },            { %f34100, %f34101, %f34102, %f34103 }; 
	// end inline asm
	// begin inline asm
	mma.sync.aligned.m16n8k8.row.col.f32.tf32.tf32.f32    { %f34084, %f34085, %f34086, %f34087 },    { %r1, %r2, %r3, %r4 },    { %r5, %r6 },            { %f34084, %f34085, %f34086, %f34087 }; 
	// end inline asm
	// begin inline asm
	mma.sync.aligned.m16n8k8.row.col.f32.tf32.tf32.f32    { %f34092, %f34093, %f34094, %f34095 },    { %r1, %r2, %r3, %r4 },    { %r5, %r6 },            { %f34092, %f34093, %f34094, %f34095 }; 
	// end inline asm
	// begin inline asm
	mma.sync.aligned.m16n8k8.row.col.f32.tf32.tf32.f32    { %f34100, %f34101, %f34102, %f34103 },    { %r1, %r2, %r3, %r4 },    { %r5, %r6 },            { %f34100, %f34101, %f34102, %f34103 }; 
	// end inline asm
	// begin inline asm
	mma.sync.aligned.m16n8k8.row.col.f32.tf32.tf32.f32    { %f34084, %f34085, %f34086, %f34087 },    { %r1, %r2, %r3, %r4 },    { %r5, %r6 },            { %f34084, %f34085, %f34086, %f34087 }; 
	// end inline asm
	// begin inline asm
	mma.sync.aligned.m16n8k8.row.col.f32.tf32.tf32.f32    { %f34092, %f34093, %f34094, %f34095 },    { %r1, %r2, %r3, %r4 },    { %r5, %r6 },            { %f34092, %f34093, %f34094, %f34095 }; 
	// end inline asm
	// begin inline asm
	mma.sync.aligned.m16n8k8.row.col.f32.tf32.tf32.f32    { %f34100, %f34101, %f34102, %f34103 },    { %r1, %r2, %r3, %r4 },    { %r5, %r6 },            { %f34100, %f34101, %f34102, %f34103 }; 
	// end inline asm
	// begin inline asm
	mma.sync.aligned.m16n8k8.row.col.f32.tf32.tf32.f32    { %f34084, %f34085, %f34086, %f34087 },    { %r1, %r2, %r3, %r4 },    { %r5, %r6 },            { %f34084, %f34085, %f34086, %f34087 }; 
	// end inline asm
	// begin inline asm
	mma.sync.aligned.m16n8k8.row.col.f32.tf32.tf32.f32    { %f34092, %f34093, %f34094, %f34095 },    { %r1, %r2, %r3, %r4 },    { %r5, %r6 },            { %f34092, %f34093, %f34094, %f34095 }; 
	// end inline asm
	// begin inline asm
	mma.sync.aligned.m16n8k8.row.col.f32.tf32.tf32.f32    { %f34100, %f34101, %f34102, %f34103 },    { %r1, %r2, %r3, %r4 },    { %r5, %r6 },            { %f34100, %f34101, %f34102, %f34103 }; 
	// end inline asm
	// begin inline asm
	mma.sync.aligned.m16n8k8.row.col.f32.tf32.tf32.f32    { %f34084, %f34085, %f34086, %f34087 },    { %r1, %r2, %r3, %r4 },    { %r5, %r6 },            { %f34084, %f34085, %f34086, %f34087 }; 
	// end inline asm
	// begin inline asm
	mma.sync.aligned.m16n8k8.row.col.f32.tf32.tf32.f32    { %f34092, %f34093, %f34094, %f34095 },    { %r1, %r2, %r3, %r4 },    { %r5, %r6 },            { %f34092, %f34093, %f34094, %f34095 }; 
	// end inline asm
	// begin inline asm
	mma.sync.aligned.m16n8k8.row.col.f32.tf32.tf32.f32    { %f34100, %f34101, %f34102, %f34103 },    { %r1, %r2, %r3, %r4 },    { %r5, %r6 },            { %f34100, %f34101, %f34102, %f34103 }; 
	// end inline asm
	// begin inline asm
	mma.sync.aligned.m16n8k8.row.col.f32.tf32.tf32.f32    { %f34084, %f34085, %f34086, %f34087 },    { %r1, %r2, %r3, %r4 },    { %r5, %r6 },            { %f34084, %f34085, %f34086, %f34087 }; 
	// end inline asm
	// begin inline asm
	mma.sync.aligned.m16n8k8.row.col.f32.tf32.tf32.f32    { %f34092, %f34093, %f34094, %f34095 },    { %r1, %r2, %r3, %r4 },    { %r5, %r6 },            { %f34092, %f34093, %f34094, %f34095 }; 
	// end inline asm
	// begin inline asm
	mma.sync.aligned.m16n8k8.row.col.f32.tf32.tf32.f32    { %f34100, %f34101, %f34102, %f34103 },    { %r1, %r2, %r3, %r4 },    { %r5, %r6 },            { %f34100, %f34101, %f34102, %f34103 }; 
	// end inline asm
	// begin inline asm
	mma.sync.aligned.m16n8k8.row.col.f32.tf32.tf32.f32    { %f34084, %f34085, %f34086, %f34087 },    { %r1, %r2, %r3, %r4 },    { %r5, %r6 },            { %f34084, %f34085, %f34086, %f34087 }; 
	// end inline asm
	// begin inline asm
	mma.sync.aligned.m16n8k8.row.col.f32.tf32.tf32.f32    { %f34092, %f34093, %f34094, %f34095 },    { %r1, %r2, %r3, %r4 },    { %r5, %r6 },            { %f34092, %f34093, %f34094, %f34095 }; 
	// end inline asm
	// begin inline asm
	mma.sync.aligned.m16n8k8.row.col.f32.tf32.tf32.f32    { %f34100, %f34101, %f34102, %f34103 },    { %r1, %r2, %r3, %r4 },    { %r5, %r6 },            { %f34100, %f34101, %f34102, %f34103 }; 
	// end inline asm
	// begin inline asm
	mma.sync.aligned.m16n8k8.row.col.f32.tf32.tf32.f32    { %f34084, %f34085, %f34086, %f34087 },    { %r1, %r2, %r3, %r4 },    { %r5, %r6 },            { %f34084, %f34085, %f34086, %f34087 }; 
	// end inline asm
	// begin inline asm
	mma.sync.aligned.m16n8k8.row.col.f32.tf32.tf32.f32    { %f34092, %f34093, %f34094, %f34095 },    { %r1, %r2, %r3, %r4 },    { %r5, %r6 },            { %f34092, %f34093, %f34094, %f34095 }; 
	// end inline asm
	// begin inline asm
	mma.sync.aligned.m16n8k8.row.col.f32.tf32.tf32.f32    { %f34100, %f34101, %f34102, %f34103 },    { %r1, %r2, %r3, %r4 },    { %r5, %r6 },            { %f34100, %f34101, %f34102, %f34103 }; 
	// end inline asm
	// begin inline asm
	mma.sync.aligned.m16n8k8.row.col.f32.tf32.tf32.f32    { %f34084, %f34085, %f34086, %f34087 },    { %r1, %r2, %r3, %r4 },    { %r5, %r6 },            { %f34084, %f34085, %f34086, %f34087 }; 
	// end inline asm
	// begin inline asm
	mma.sync.aligned.m16n8k8.row.col.f32.tf32.tf32.f32    { %f34092, %f34093, %f34094, %f34095 },    { %r1, %r2, %r3, %r4 },    { %r5, %r6 },            { %f34092, %f34093, %f34094, %f34095 }; 
	// end inline asm
	// begin inline asm
	mma.sync.aligned.m16n8k8.row.col.f32.tf32.tf32.f32    { %f34100, %f34101, %f34102, %f34103 },    { %r1, %r2, %r3, %r4 },    { %r5, %r6 },            { %f34100, %f34101, %f34102, %f34103 }; 
	// end inline asm
	// begin inline asm
	mma.sync.aligned.m16n8k8.row.col.f32.tf32.tf32.f32    { %f34084, %f34085, %f34086, %f34087 },    { %r1, %r2, %r3, %r4 },    { %r5, %r6 },            { %f34084, %f34085, %f34086, %f34087 }; 
	// end inline asm
	// begin inline asm
	mma.sync.aligned.m16n8k8.row.col.f32.tf32.tf32.f32    { %f34092, %f34093, %f34094, %f34095 },    { %r1, %r2, %r3, %r4 },    { %r5, %r6 },            { %f34092, %f34093, %f34094, %f34095 }; 
	// end inline asm
	// begin inline asm
	mma.sync.aligned.m16n8k8.row.col.f32.tf32.tf32.f32    { %f34100, %f34101, %f34102, %f34103 },    { %r1, %r2, %r3, %r4 },    { %r5, %r6 },            { %f34100, %f34101, %f34102, %f34103 }; 
	// end inline asm
	// begin inline asm
	mma.sync.aligned.m16n8k8.row.col.f32.tf32.tf32.f32    { %f34084, %f34085, %f34086, %f34087 },    { %r1, %r2, %r3, %r4 },    { %r5, %r6 },            { %f34084, %f34085, %f34086, %f34087 }; 
	// end inline asm
	// begin inline asm
	mma.sync.aligned.m16n8k8.row.col.f32.tf32.tf32.f32    { %f34092, %f34093, %f34094, %f34095 },    { %r1, %r2, %r3, %r4 },    { %r5, %r6 },            { %f34092, %f34093, %f34094, %f34095 }; 
	// end inline asm
	// begin inline asm
	mma.sync.aligned.m16n8k8.row.col.f32.tf32.tf32.f32    { %f34100, %f34101, %f34102, %f34103 },    { %r1, %r2, %r3, %r4 },    { %r5, %r6 },            { %f34100, %f34101, %f34102, %f34103 }; 
	// end inline asm
	// begin inline asm
	mma.sync.aligned.m16n8k8.row.col.f32.tf32.tf32.f32    { %f34084, %f34085, %f34086, %f34087 },    { %r1, %r2, %r3, %r4 },    { %r5, %r6 },            { %f34084, %f34085, %f34086, %f34087 }; 
	// end inline asm
	// begin inline asm
	mma.sync.aligned.m16n8k8.row.col.f32.tf32.tf32.f32    { %f34092, %f34093, %f34094, %f34095 },    { %r1, %r2, %r3, %r4 },    { %r5, %r6 },            { %f34092, %f34093, %f34094, %f34095 }; 
	// end inline asm
	// begin inline asm
	mma.sync.aligned.m16n8k8.row.col.f32.tf32.tf32.f32    { %f34100, %f34101, %f34102, %f34103 },    { %r1, %r2, %r3, %r4 },    { %r5, %r6 },            { %f34100, %f34101, %f34102, %f34103 }; 
	// end inline asm
	// begin inline asm
	mma.sync.aligned.m16n8k8.row.col.f32.tf32.tf32.f32    { %f34084, %f34085, %f34086, %f34087 },    { %r1, %r2, %r3, %r4 },    { %r5, %r6 },            { %f34084, %f34085, %f34086, %f34087 }; 
	// end inline asm
	// begin inline asm
	mma.sync.aligned.m16n8k8.row.col.f32.tf32.tf32.f32    { %f34092, %f34093, %f34094, %f34095 },    { %r1, %r2, %r3, %r4 },    { %r5, %r6 },            { %f34092, %f34093, %f34094, %f34095 }; 
	// end inline asm
	// begin inline asm
	mma.sync.aligned.m16n8k8.row.col.f32.tf32.tf32.f32    { %f34100, %f34101, %f34102, %f34103 },    { %r1, %r2, %r3, %r4 },    { %r5, %r6 },            { %f34100, %f34101, %f34102, %f34103 }; 
	// end inline asm
	// begin inline asm
	mma.sync.aligned.m16n8k8.row.col.f32.tf32.tf32.f32    { %f34084, %f34085, %f34086, %f34087 },    { %r1, %r2, %r3, %r4 },    { %r5, %r6 },            { %f34084, %f34085, %f34086, %f34087 }; 
	// end inline asm
	// begin inline asm
	mma.sync.aligned.m16n8k8.row.col.f32.tf32.tf32.f32    { %f34092, %f34093, %f34094, %f34095 },    { %r1, %r2, %r3, %r4 },    { %r5, %r6 },            { %f34092, %f34093, %f34094, %f34095 }; 
	// end inline asm
	// begin inline asm
	mma.sync.aligned.m16n8k8.row.col.f32.tf32.tf32.f32    { %f34100, %f34101, %f34102, %f34103 },    { %r1, %r2, %r3, %r4 },    { %r5, %r6 },            { %f34100, %f34101, %f34102, %f34103 }; 
	// end inline asm
	// begin inline asm
	mma.sync.aligned.m16n8k8.row.col.f32.tf32.tf32.f32    { %f34084, %f34085, %f34086, %f34087 },    { %r1, %r2, %r3, %r4 },    { %r5, %r6 },            { %f34084, %f34085, %f34086, %f34087 }; 
	// end inline asm
	// begin inline asm
	mma.sync.aligned.m16n8k8.row.col.f32.tf32.tf32.f32    { %f34092, %f34093, %f34094, %f34095 },    { %r1, %r2, %r3, %r4 },    { %r5, %r6 },            { %f34092, %f34093, %f34094, %f34095 }; 
	// end inline asm
	// begin inline asm
	mma.sync.aligned.m16n8k8.row.col.f32.tf32.tf32.f32    { %f34100, %f34101, %f34102, %f34103 },    { %r1, %r2, %r3, %r4 },    { %r5, %r6 },            { %f34100, %f34101, %f34102, %f34103 }; 
	// end inline asm
	// begin inline asm
	mma.sync.aligned.m16n8k8.row.col.f32.tf32.tf32.f32    { %f34084, %f34085, %f34086, %f34087 },    { %r1, %r2, %r3, %r4 },    { %r5, %r6 },            { %f34084, %f34085, %f34086, %f34087 }; 
	// end inline asm
	// begin inline asm
	mma.sync.aligned.m16n8k8.row.col.f32.tf32.tf32.f32    { %f34092, %f34093, %f34094, %f34095 },    { %r1, %r2, %r3, %r4 },    { %r5, %r6 },            { %f34092, %f34093, %f34094, %f34095 }; 
	// end inline asm
	// begin inline asm
	mma.sync.aligned.m16n8k8.row.col.f32.tf32.tf32.f32    { %f34100, %f34101, %f34102, %f34103 },    { %r1, %r2, %r3, %r4 },    { %r5, %r6 },            { %f34100, %f34101, %f34102, %f34103 }; 
	// end inline asm
	// begin inline asm
	mma.sync.aligned.m16n8k8.row.col.f32.tf32.tf32.f32    { %f34084, %f34085, %f34086, %f34087 },    { %r1, %r2, %r3, %r4 },    { %r5, %r6 },            { %f34084, %f34085, %f34086, %f34087 }; 
	// end inline asm
	// begin inline asm
	mma.sync.aligned.m16n8k8.row.col.f32.tf32.tf32.f32    { %f34092, %f34093, %f34094, %f34095 },    { %r1, %r2, %r3, %r4 },    { %r5, %r6 },            { %f34092, %f34093, %f34094, %f34095 }; 
	// end inline asm
	// begin inline asm
	mma.sync.aligned.m16n8k8.row.col.f32.tf32.tf32.f32    { %f34100, %f34101, %f34102, %f34103 },    { %r1, %r2, %r3, %r4 },    { %r5, %r6 },            { %f34100, %f34101, %f34102, %f34103 }; 
	// end inline asm
	// begin inline asm
	mma.sync.aligned.m16n8k8.row.col.f32.tf32.tf32.f32    { %f34084, %f34085, %f34086, %f34087 },    { %r1, %r2, %r3, %r4 },    { %r5, %r6 },            { %f34084, %f34085, %f34086, %f34087 }; 
	// end inline asm
	// begin inline asm
	mma.sync.aligned.m16n8k8.row.col.f32.tf32.tf32.f32    { %f34092, %f34093, %f34094, %f34095 },    { %r1, %r2, %r3, %r4 },    { %r5, %r6 },            { %f34092, %f34093, %f34094, %f34095 }; 
	// end inline asm
	// begin inline asm
	mma.sync.aligned.m16n8k8.row.col.f32.tf32.tf32.f32    { %f34100, %f34101, %f34102, %f34103 },    { %r1, %r2, %r3, %r4 },    { %r5, %r6 },            { %f34100, %f34101, %f34102, %f34103 }; 
	// end inline asm
	// begin inline asm
	mma.sync.aligned.m16n8k8.row.col.f32.tf32.tf32.f32    { %f34084, %f34085, %f34086, %f34087 },    { %r1, %r2, %r3, %r4 },    { %r5, %r6 },            { %f34084, %f34085, %f34086, %f34087 }; 
	// end inline asm
	// begin inline asm
	mma.sync.aligned.m16n8k8.row.col.f32.tf32.tf32.f32    { %f34092, %f34093, %f34094, %f34095 },    { %r1, %r2, %r3, %r4 },    { %r5, %r6 },            { %f34092, %f34093, %f34094, %f34095 }; 
	// end inline asm
	// begin inline asm
	mma.sync.aligned.m16n8k8.row.col.f32.tf32.tf32.f32    { %f34100, %f34101, %f34102, %f34103 },    { %r1, %r2, %r3, %r4 },    { %r5, %r6 },            { %f34100, %f34101, %f34102, %f34103 }; 
	// end inline asm
	// begin inline asm
	mma.sync.aligned.m16n8k8.row.col.f32.tf32.tf32.f32    { %f34084, %f34085, %f34086, %f34087 },    { %r1, %r2, %r3, %r4 },    { %r5, %r6 },            { %f34084, %f34085, %f34086, %f34087 }; 
	// end inline asm
	// begin inline asm
	mma.sync.aligned.m16n8k8.row.col.f32.tf32.tf32.f32    { %f34092, %f34093, %f34094, %f34095 },    { %r1, %r2, %r3, %r4 },    { %r5, %r6 },            { %f34092, %f34093, %f34094, %f34095 }; 
	// end inline asm
	// begin inline asm
	mma.sync.aligned.m16n8k8.row.col.f32.tf32.tf32.f32    { %f34100, %f34101, %f34102, %f34103 },    { %r1, %r2, %r3, %r4 },    { %r5, %r6 },            { %f34100, %f34101, %f34102, %f34103 }; 
	// end inline asm
	// begin inline asm
	mma.sync.aligned.m16n8k8.row.col.f32.tf32.tf32.f32    { %f34084, %f34085, %f34086, %f34087 },    { %r1, %r2, %r3, %r4 },    { %r5, %r6 },            { %f34084, %f34085, %f34086, %f34087 }; 
	// end inline asm
	// begin inline asm
	mma.sync.aligned.m16n8k8.row.col.f32.tf32.tf32.f32    { %f34092, %f34093, %f34094, %f34095 },    { %r1, %r2, %r3, %r4 },    { %r5, %r6 },            { %f34092, %f34093, %f34094, %f34095 }; 
	// end inline asm
	// begin inline asm
	mma.sync.aligned.m16n8k8.row.col.f32.tf32.tf32.f32    { %f34100, %f34101, %f34102, %f34103 },    { %r1, %r2, %r3, %r4 },    { %r5, %r6 },            { %f34100, %f34101, %f34102, %f34103 }; 
	// end inline asm
	// begin inline asm
	mma.sync.aligned.m16n8k8.row.col.f32.tf32.tf32.f32    { %f34084, %f34085, %f34086, %f34087 },    { %r1, %r2, %r3, %r4 },    { %r5, %r6 },            { %f34084, %f34085, %f34086, %f34087 }; 
	// end inline asm
	// begin inline asm
	mma.sync.aligned.m16n8k8.row.col.f32.tf32.tf32.f32    { %f34092, %f34093, %f34094, %f34095 },    { %r1, %r2, %r3, %r4 },    { %r5, %r6 },            { %f34092, %f34093, %f34094, %f34095 }; 
	// end inline asm
	// begin inline asm
	mma.sync.aligned.m16n8k8.row.col.f32.tf32.tf32.f32    { %f34100, %f34101, %f34102, %f34103 },    { %r1, %r2, %r3, %r4 },    { %r5, %r6 },            { %f34100, %f34101, %f34102, %f34103 }; 
	// end inline asm
	// begin inline asm
	mma.sync.aligned.m16n8k8.row.col.f32.tf32.tf32.f32    { %f34084, %f34085, %f34086, %f34087 },    { %r1, %r2, %r3, %r4 },    { %r5, %r6 },            { %f34084, %f34085, %f34086, %f34087 }; 
	// end inline asm
	// begin inline asm
	mma.sync.aligned.m16n8k8.row.col.f32.tf32.tf32.f32    { %f34092, %f34093, %f34094, %f34095 },    { %r1, %r2, %r3, %r4 },    { %r5, %r6 },            { %f34092, %f34093, %f34094, %f34095 }; 
	// end inline asm
	// begin inline asm
	mma.sync.aligned.m16n8k8.row.col.f32.tf32.tf32.f32    { %f34100, %f34101, %f34102, %f34103 },    { %r1, %r2, %r3, %r4 },    { %r5, %r6 },            { %f34100, %f34101, %f34102, %f34103 }; 
	// end inline asm
	// begin inline asm
	mma.sync.aligned.m16n8k8.row.col.f32.tf32.tf32.f32    { %f34084, %f34085, %f34086, %f34087 },    { %r1, %r2, %r3, %r4 },    { %r5, %r6 },            { %f34084, %f34085, %f34086, %f34087 }; 
	// end inline asm
	// begin inline asm
	mma.sync.aligned.m16n8k8.row.col.f32.tf32.tf32.f32    { %f34092, %f34093, %f34094, %f34095 },    { %r1, %r2, %r3, %r4 },    { %r5, %r6 },            { %f34092, %f34093, %f34094, %f34095 }; 
	// end inline asm
	// begin inline asm
	mma.sync.aligned.m16n8k8.row.col.f32.tf32.tf32.f32    { %f34100, %f34101, %f34102, %f34103 },    { %r1, %r2, %r3, %r4 },    { %r5, %r6 },            { %f34100, %f34101, %f34102, %f34103 }; 
	// end inline asm
	// begin inline asm
	mma.sync.aligned.m16n8k8.row.col.f32.tf32.tf32.f32    { %f34084, %f34085, %f34086, %f34087 },    { %r1, %r2, %r3, %r4 },    { %r5, %r6 },            { %f34084, %f34085, %f34086, %f34087 }; 
	// end inline asm
	// begin inline asm
	mma.sync.aligned.m16n8k8.row.col.f32.tf32.tf32.f32    { %f34092, %f34093, %f34094, %f34095 },    { %r1, %r2, %r3, %r4 },    { %r5, %r6 },            { %f34092, %f34093, %f34094, %f34095 }; 
	// end inline asm
	// begin inline asm
	mma.sync.aligned.m16n8k8.row.col.f32.tf32.tf32.f32    { %f34100, %f34101, %f34102, %f34103 },    { %r1, %r2, %r3, %r4 },    { %r5, %r6 },            { %f34100, %f34101, %f34102, %f34103 }; 
	// end inline asm
	// begin inline asm
	mma.sync.aligned.m16n8k8.row.col.f32.tf32.tf32.f32    { %f34084, %f34085, %f34086, %f34087 },    { %r1, %r2, %r3, %r4 },    { %r5, %r6 },            { %f34084, %f34085, %f34086, %f34087 }; 
	// end inline asm
	// begin inline asm
	mma.sync.aligned.m16n8k8.row.col.f32.tf32.tf32.f32    { %f34092, %f34093, %f34094, %f34095 },    { %r1, %r2, %r3, %r4 },    { %r5, %r6 },            { %f34092, %f34093, %f34094, %f34095 }; 
	// end inline asm
	// begin inline asm
	mma.sync.aligned.m16n8k8.row.col.f32.tf32.tf32.f32    { %f34100, %f34101, %f34102, %f34103 },    { %r1, %r2, %r3, %r4 },    { %r5, %r6 },            { %f34100, %f34101, %f34102, %f34103 }; 
	// end inline asm
	// begin inline asm
	mma.sync.aligned.m16n8k8.row.col.f32.tf32.tf32.f32    { %f34084, %f34085, %f34086, %f34087 },    { %r1, %r2, %r3, %r4 },    { %r5, %r6 },            { %f34084, %f34085, %f34086, %f34087 }; 
	// end inline asm
	// begin inline asm
	mma.sync.aligned.m16n8k8.row.col.f32.tf32.tf32.f32    { %f34092, %f34093, %f34094, %f34095 },    { %r1, %r2, %r3, %r4 },    { %r5, %r6 },            { %f34092, %f34093, %f34094, %f34095 }; 
	// end inline asm
	// begin inline asm
	mma.sync.aligned.m16n8k8.row.col.f32.tf32.tf32.f32    { %f34100, %f34101, %f34102, %f34103 },    { %r1, %r2, %r3, %r4 },    { %r5, %r6 },            { %f34100, %f34101, %f34102, %f34103 }; 
	// end inline asm
	// begin inline asm
	mma.sync.aligned.m16n8k8.row.col.f32.tf32.tf32.f32    { %f34084, %f34085, %f34086, %f34087 },    { %r1, %r2, %r3, %r4 },    { %r5, %r6 },            { %f34084, %f34085, %f34086, %f34087 }; 
	// end inline asm
	// begin inline asm
	mma.sync.aligned.m16n8k8.row.col.f32.tf32.tf32.f32    { %f34092, %f34093, %f34094, %f34095 },    { %r1, %r2, %r3, %r4 },    { %r5, %r6 },            { %f34092, %f34093, %f34094, %f34095 }; 
	// end inline asm
	// begin inline asm
	mma.sync.aligned.m16n8k8.row.col.f32.tf32.tf32.f32    { %f34100, %f34101, %f34102, %f34103 },    { %r1, %r2, %r3, %r4 },    { %r5, %r6 },            { %f34100, %f34101, %f34102, %f34103 }; 
	// end inline asm
	// begin inline asm
	mma.sync.aligned.m16n8k8.row.col.f32.tf32.tf32.f32    { %f34084, %f34085, %f34086, %f34087 },    { %r1, %r2, %r3, %r4 },    { %r5, %r6 },            { %f34084, %f34085, %f34086, %f34087 }; 
	// end inline asm
	// begin inline asm
	mma.sync.aligned.m16n8k8.row.col.f32.tf32.tf32.f32    { %f34092, %f34093, %f34094, %f34095 },    { %r1, %r2, %r3, %r4 },    { %r5, %r6 },            { %f34092, %f34093, %f34094, %f34095 }; 
	// end inline asm
	// begin inline asm
	mma.sync.aligned.m16n8k8.row.col.f32.tf32.tf32.f32    { %f34100, %f34101, %f34102, %f34103 },    { %r1, %r2, %r3, %r4 },    { %r5, %r6 },            { %f34100, %f34101, %f34102, %f34103 }; 
	// end inline asm
	// begin inline asm
	mma.sync.aligned.m16n8k8.row.col.f32.tf32.tf32.f32    { %f34084, %f34085, %f34086, %f34087 },    { %r1, %r2, %r3, %r4 },    { %r5, %r6 },            { %f34084, %f34085, %f34086, %f34087 }; 
	// end inline asm
	// begin inline asm
	mma.sync.aligned.m16n8k8.row.col.f32.tf32.tf32.f32    { %f34092, %f34093, %f34094, %f34095 },    { %r1, %r2, %r3, %r4 },    { %r5, %r6 },            { %f34092, %f34093, %f34094, %f34095 }; 
	// end inline asm
	// begin inline asm
	mma.sync.aligned.m16n8k8.row.col.f32.tf32.tf32.f32    { %f34100, %f34101, %f34102, %f34103 },    { %r1, %r2, %r3, %r4 },    { %r5, %r6 },            { %f34100, %f34101, %f34102, %f34103 }; 
	// end inline asm
	// begin inline asm
	mma.sync.aligned.m16n8k8.row.col.f32.tf32.tf32.f32    { %f34084, %f34085, %f34086, %f34087 },    { %r1, %r2, %r3, %r4 },    { %r5, %r6 },            { %f34084, %f34085, %f34086, %f34087 }; 
	// end inline asm
	// begin inline asm
	mma.sync.aligned.m16n8k8.row.col.f32.tf32.tf32.f32    { %f34092, %f34093, %f34094, %f34095 },    { %r1, %r2, %r3, %r4 },    { %r5, %r6 },            { %f34092, %f34093, %f34094, %f34095 }; 
	// end inline asm
	// begin inline asm
	mma.sync.aligned.m16n8k8.row.col.f32.tf32.tf32.f32    { %f34100, %f34101, %f34102, %f34103 },    { %r1, %r2, %r3, %r4 },    { %r5, %r6 },            { %f34100, %f34101, %f34102, %f34103 }; 
	// end inline asm
	// begin inline asm
	mma.sync.aligned.m16n8k8.row.col.f32.tf32.tf32.f32    { %f34084, %f34085, %f34086, %f34087 },    { %r1, %r2, %r3, %r4 },    { %r5, %r6 },            { %f34084, %f34085, %f34086, %f34087 }; 
	// end inline asm
	// begin inline asm
	mma.sync.aligned.m16n8k8.row.col.f32.tf32.tf32.f32    { %f34092, %f34093, %f34094, %f34095 },    { %r1, %r2, %r3, %r4 },    { %r5, %r6 },            { %f34092, %f34093, %f34094, %f34095 }; 
	// end inline asm
	// begin inline asm
	mma.sync.aligned.m16n8k8.row.col.f32.tf32.tf32.f32    { %f34100, %f34101, %f34102, %f34103 },    { %r1, %r2, %r3, %r4 },    { %r5, %r6 },            { %f34100, %f34101, %f34102, %f34103 }; 
	// end inline asm
	// begin inline asm
	mma.sync.aligned.m16n8k8.row.col.f32.tf32.tf32.f32    { %f34084, %f34085, %f34086, %f34087 },    { %r1, %r2, %r3, %r4 },    { %r5, %r6 },            { %f34084, %f34085, %f34086, %f34087 }; 
	// end inline asm
	// begin inline asm
	mma.sync.aligned.m16n8k8.row.col.f32.tf32.tf32.f32    { %f34092, %f34093, %f34094, %f34095 },    { %r1, %r2, %r3, %r4 },    { %r5, %r6 },            { %f34092, %f34093, %f34094, %f34095 }; 
	// end inline asm
	// begin inline asm
	mma.sync.aligned.m16n8k8.row.col.f32.tf32.tf32.f32    { %f34100, %f34101, %f34102, %f34103 },    { %r1, %r2, %r3, %r4 },    { %r5, %r6 },            { %f34100, %f34101, %f34102, %f34103 }; 
	// end inline asm
	// begin inline asm
	mma.sync.aligned.m16n8k8.row.col.f32.tf32.tf32.f32    { %f34084, %f34085, %f34086, %f34087 },    { %r1, %r2, %r3, %r4 },    { %r5, %r6 },            { %f34084, %f34085, %f34086, %f34087 }; 
	// end inline asm
	// begin inline asm
	mma.sync.aligned.m16n8k8.row.col.f32.tf32.tf32.f32    { %f34092, %f34093, %f34094, %f34095 },    { %r1, %r2, %r3, %r4 },    { %r5, %r6 },            { %f34092, %f34093, %f34094, %f34095 }; 
	// end inline asm
	// begin inline asm
	mma.sync.aligned.m16n8k8.row.col.f32.tf32.tf32.f32    { %f34100, %f34101, %f34102, %f34103 },    { %r1, %r2, %r3, %r4 },    { %r5, %r6 },            { %f34100, %f34101, %f34102, %f34103 }; 
	// end inline asm
	// begin inline asm
	mma.sync.aligned.m16n8k8.row.col.f32.tf32.tf32.f32    { %f34084, %f34085, %f34086, %f34087 },    { %r1, %r2, %r3, %r4 },    { %r5, %r6 },            { %f34084, %f34085, %f34086, %f34087 }; 
	// end inline asm
	// begin inline asm
	mma.sync.aligned.m16n8k8.row.col.f32.tf32.tf32.f32    { %f34092, %f34093, %f34094, %f34095 },    { %r1, %r2, %r3, %r4 },    { %r5, %r6 },            { %f34092, %f34093, %f34094, %f34095 }; 
	// end inline asm
	// begin inline asm
	mma.sync.aligned.m16n8k8.row.col.f32.tf32.tf32.f32    { %f34100, %f34101, %f34102, %f34103 },    { %r1, %r2, %r3, %r4 },    { %r5, %r6 },            { %f34100, %f34101, %f34102, %f34103 }; 
	// end inline asm
	// begin inline asm
	mma.sync.aligned.m16n8k8.row.col.f32.tf32.tf32.f32    { %f34084, %f34085, %f34086, %f34087 },    { %r1, %r2, %r3, %r4 },    { %r5, %r6 },            { %f34084, %f34085, %f34086, %f34087 }; 
	// end inline asm
	// begin inline asm
	mma.sync.aligned.m16n8k8.row.col.f32.tf32.tf32.f32    { %f34092, %f34093, %f34094, %f34095 },    { %r1, %r2, %r3, %r4 },    { %r5, %r6 },            { %f34092, %f34093, %f34094, %f34095 }; 
	// end inline asm
	// begin inline asm
	mma.sync.aligned.m16n8k8.row.col.f32.tf32.tf32.f32    { %f34100, %f34101, %f34102, %f34103 },    { %r1, %r2, %r3, %r4 },    { %r5, %r6 },            { %f34100, %f34101, %f34102, %f34103 }; 
	// end inline asm
	// begin inline asm
	mma.sync.aligned.m16n8k8.row.col.f32.tf32.tf32.f32    { %f34084, %f34085, %f34086, %f34087 },    { %r1, %r2, %r3, %r4 },    { %r5, %r6 },            { %f34084, %f34085, %f34086, %f34087 }; 
	// end inline asm
	// begin inline asm
	mma.sync.aligned.m16n8k8.row.col.f32.tf32.tf32.f32    { %f34092, %f34093, %f34094, %f34095 },    { %r1, %r2, %r3, %r4 },    { %r5, %r6 },            { %f34092, %f34093, %f34094, %f34095 }; 
	// end inline asm
	// begin inline asm
	mma.sync.aligned.m16n8k8.row.col.f32.tf32.tf32.f32    { %f34100, %f34101, %f34102, %f34103 },    { %r1, %r2, %r3, %r4 },    { %r5, %r6 },            { %f34100, %f34101, %f34102, %f34103 }; 
	// end inline asm
	// begin inline asm
	mma.sync.aligned.m16n8k8.row.col.f32.tf32.tf32.f32    { %f34084, %f34085, %f34086, %f34087 },    { %r1, %r2, %r3, %r4 },    { %r5, %r6 },            { %f34084, %f34085, %f34086, %f34087 }; 
	// end inline asm
	// begin inline asm
	mma.sync.aligned.m16n8k8.row.col.f32.tf32.tf32.f32    { %f34092, %f34093, %f34094, %f34095 },    { %r1, %r2, %r3, %r4 },    { %r5, %r6 },            { %f34092, %f34093, %f34094, %f34095 }; 
	// end inline asm
	// begin inline asm
	mma.sync.aligned.m16n8k8.row.col.f32.tf32.tf32.f32    { %f34100, %f34101, %f34102, %f34103 },    { %r1, %r2, %r3, %r4 },    { %r5, %r6 },            { %f34100, %f34101, %f34102, %f34103 }; 
	// end inline asm
	// begin inline asm
	mma.sync.aligned.m16n8k8.row.col.f32.tf32.tf32.f32    { %f34084, %f34085, %f34086, %f34087 },    { %r1, %r2, %r3, %r4 },    { %r5, %r6 },            { %f34084, %f34085, %f34086, %f34087 }; 
	// end inline asm
	// begin inline asm
	mma.sync.aligned.m16n8k8.row.col.f32.tf32.tf32.f32    { %f34092, %f34093, %f34094, %f34095 },    { %r1, %r2, %r3, %r4 },    { %r5, %r6 },            { %f34092, %f34093, %f34094, %f34095 }; 
	// end inline asm
	// begin inline asm
	mma.sync.aligned.m16n8k8.row.col.f32.tf32.tf32.f32    { %f34100, %f34101, %f34102, %f34103 },    { %r1, %r2, %r3, %r4 },    { %r5, %r6 },            { %f34100, %f34101, %f34102, %f34103 }; 
	// end inline asm
	// begin inline asm
	mma.sync.aligned.m16n8k8.row.col.f32.tf32.tf32.f32    { %f34084, %f34085, %f34086, %f34087 },    { %r1, %r2, %r3, %r4 },    { %r5, %r6 },            { %f34084, %f34085, %f34086, %f34087 }; 
	// end inline asm
	// begin inline asm
	mma.sync.aligned.m16n8k8.row.col.f32.tf32.tf32.f32    { %f34092, %f34093, %f34094, %f34095 },    { %r1, %r2, %r3, %r4 },    { %r5, %r6 },            { %f34092, %f34093, %f34094, %f34095 }; 
	// end inline asm
	// begin inline asm
	mma.sync.aligned.m16n8k8.row.col.f32.tf32.tf32.f32    { %f34100, %f34101, %f34102, %f34103 },    { %r1, %r2, %r3, %r4 },    { %r5, %r6 },            { %f34100, %f34101, %f34102, %f34103 }; 
	// end inline asm
	// begin inline asm
	mma.sync.aligned.m16n8k8.row.col.f32.tf32.tf32.f32    { %f34084, %f34085, %f34086, %f34087 },    { %r1, %r2, %r3, %r4 },    { %r5, %r6 },            { %f34084, %f34085, %f34086, %f34087 }; 
	// end inline asm
	// begin inline asm
	mma.sync.aligned.m16n8k8.row.col.f32.tf32.tf32.f32    { %f34092, %f34093, %f34094, %f34095 },    { %r1, %r2, %r3, %r4 },    { %r5, %r6 },            { %f34092, %f34093, %f34094, %f34095 }; 
	// end inline asm
	// begin inline asm
	mma.sync.aligned.m16n8k8.row.col.f32.tf32.tf32.f32    { %f34100, %f34101, %f34102, %f34103 },    { %r1, %r2, %r3, %r4 },    { %r5, %r6 },            { %f34100, %f34101, %f34102, %f34103 }; 
	// end inline asm
	// begin inline asm
	mma.sync.aligned.m16n8k8.row.col.f32.tf32.tf32.f32    { %f34084, %f34085, %f34086, %f34087 },    { %r1, %r2, %r3, %r4 },    { %r5, %r6 },            { %f34084, %f34085, %f34086, %f34087 }; 
	// end inline asm
	// begin inline asm
	mma.sync.aligned.m16n8k8.row.col.f32.tf32.tf32.f32    { %f34092, %f34093, %f34094, %f34095 },    { %r1, %r2, %r3, %r4 },    { %r5, %r6 },            { %f34092, %f34093, %f34094, %f34095 }; 
	// end inline asm
	// begin inline asm
	mma.sync.aligned.m16n8k8.row.col.f32.tf32.tf32.f32    { %f34100, %f34101, %f34102, %f34103 },    { %r1, %r2, %r3, %r4 },    { %r5, %r6 },            { %f34100, %f34101, %f34102, %f34103 }; 
	// end inline asm
	// begin inline asm
	mma.sync.aligned.m16n8k8.row.col.f32.tf32.tf32.f32    { %f34084, %f34085, %f34086, %f34087 },    { %r1, %r2, %r3, %r4 },    { %r5, %r6 },            { %f34084, %f34085, %f34086, %f34087 }; 
	// end inline asm
	// begin inline asm
	mma.sync.aligned.m16n8k8.row.col.f32.tf32.tf32.f32    { %f34092, %f34093, %f34094, %f34095 },    { %r1, %r2, %r3, %r4 },    { %r5, %r6 },            { %f34092, %f34093, %f34094, %f34095 }; 
	// end inline asm
	// begin inline asm
	mma.sync.aligned.m16n8k8.row.col.f32.tf32.tf32.f32    { %f34100, %f34101, %f34102, %f34103 },    { %r1, %r2, %r3, %r4 },    { %r5, %r6 },            { %f34100, %f34101, %f34102, %f34103 }; 
	// end inline asm
	// begin inline asm
	mma.sync.aligned.m16n8k8.row.col.f32.tf32.tf32.f32    { %f34084, %f34085, %f34086, %f34087 },    { %r1, %r2, %r3, %r4 },    { %r5, %r6 },            { %f34084, %f34085, %f34086, %f34087 }; 
	// end inline asm
	// begin inline asm
	mma.sync.aligned.m16n8k8.row.col.f32.tf32.tf32.f32    { %f34092, %f34093, %f34094, %f34095 },    { %r1, %r2, %r3, %r4 },    { %r5, %r6 },            { %f34092, %f34093, %f34094, %f34095 }; 
	// end inline asm
	// begin inline asm
	mma.sync.aligned.m16n8k8.row.col.f32.tf32.tf32.f32    { %f34100, %f34101, %f34102, %f34103 },    { %r1, %r2, %r3, %r4 },    { %r5, %r6 },            { %f34100, %f34101, %f34102, %f34103 }; 
	// end inline asm
	// begin inline asm
	mma.sync.aligned.m16n8k8.row.col.f32.tf32.tf32.f32    { %f34084, %f34085, %f34086, %f34087 },    { %r1, %r2, %r3, %r4 },    { %r5, %r6 },            { %f34084, %f34085, %f34086, %f34087 }; 
	// end inline asm
	// begin inline asm
	mma.sync.aligned.m16n8k8.row.col.f32.tf32.tf32.f32    { %f34092, %f34093, %f34094, %f34095 },    { %r1, %r2, %r3, %r4 },    { %r5, %r6 },            { %f34092, %f34093, %f34094, %f34095 }; 
	// end inline asm
	// begin inline asm
	mma.sync.aligned.m16n8k8.row.col.f32.tf32.tf32.f32    { %f34100, %f34101, %f34102, %f34103 },    { %r1, %r2, %r3, %r4 },    { %r5, %r6 },            { %f34100, %f34101, %f34102, %f34103 }; 
	// end inline asm
	// begin inline asm
	mma.sync.aligned.m16n8k8.row.col.f32.tf32.tf32.f32    { %f34084, %f34085, %f34086, %f34087 },    { %r1, %r2, %r3, %r4 },    { %r5, %r6 },            { %f34084, %f34085, %f34086, %f34087 }; 
	// end inline asm
	// begin inline asm
	mma.sync.aligned.m16n8k8.row.col.f32.tf32.tf32.f32    { %f34092, %f34093, %f34094, %f34095 },    { %r1, %r2, %r3, %r4 },    { %r5, %r6 },            { %f34092, %f34093, %f34094, %f34095 }; 
	// end inline asm
	// begin inline asm
	mma.sync.aligned.m16n8k8.row.col.f32.tf32.tf32.f32    { %f34100, %f34101, %f34102, %f34103 },    { %r1, %r2, %r3, %r4 },    { %r5, %r6 },            { %f34100, %f34101, %f34102, %f34103 }; 
	// end inline asm
	// begin inline asm
	mma.sync.aligned.m16n8k8.row.col.f32.tf32.tf32.f32    { %f34084, %f34085, %f34086, %f34087 },    { %r1, %r2, %r3, %r4 },    { %r5, %r6 },            { %f34084, %f34085, %f34086, %f34087 }; 
	// end inline asm
	// begin inline asm
	mma.sync.aligned.m16n8k8.row.col.f32.tf32.tf32.f32    { %f34092, %f34093, %f34094, %f34095 },    { %r1, %r2, %r3, %r4 },    { %r5, %r6 },            { %f34092, %f34093, %f34094, %f34095 }; 
	// end inline asm
	// begin inline asm
	mma.sync.aligned.m16n8k8.row.col.f32.tf32.tf32.f32    { %f34100, %f34101, %f34102, %f34103 },    { %r1, %r2, %r3, %r4 },    { %r5, %r6 },            { %f34100, %f34101, %f34102, %f34103 }; 
	// end inline asm
	// begin inline asm
	mma.sync.aligned.m16n8k8.row.col.f32.tf32.tf32.f32    { %f34084, %f34085, %f34086, %f34087 },    { %r1, %r2, %r3, %r4 },    { %r5, %r6 },            { %f34084, %f34085, %f34086, %f34087 }; 
	// end inline asm
	// begin inline asm
	mma.sync.aligned.m16n8k8.row.col.f32.tf32.tf32.f32    { %f34092, %f34093, %f34094, %f34095 },    { %r1, %r2, %r3, %r4 },    { %r5, %r6 },            { %f34092, %f34093, %f34094, %f34095 }; 
	// end inline asm
	// begin inline asm
	mma.sync.aligned.m16n8k8.row.col.f32.tf32.tf32.f32    { %f34100, %f34101, %f34102, %f34103 },    { %r1, %r2, %r3, %r4 },    { %r5, %r6 },            { %f34100, %f34101, %f34102, %f34103 }; 
	// end inline asm
	// begin inline asm
	mma.sync.aligned.m16n8k8.row.col.f32.tf32.tf32.f32    { %f34084, %f34085, %f34086, %f34087 },    { %r1, %r2, %r3, %r4 },    { %r5, %r6 },            { %f34084, %f34085, %f34086, %f34087 }; 
	// end inline asm
	// begin inline asm
	mma.sync.aligned.m16n8k8.row.col.f32.tf32.tf32.f32    { %f34092, %f34093, %f34094, %f34095 },    { %r1, %r2, %r3, %r4 },    { %r5, %r6 },            { %f34092, %f34093, %f34094, %f34095 }; 
	// end inline asm
	// begin inline asm
	mma.sync.aligned.m16n8k8.row.col.f32.tf32.tf32.f32    { %f34100, %f34101, %f34102, %f34103 },    { %r1, %r2, %r3, %r4 },    { %r5, %r6 },            { %f34100, %f34101, %f34102, %f34103 }; 
	// end inline asm
	// begin inline asm
	mma.sync.aligned.m16n8k8.row.col.f32.tf32.tf32.f32    { %f34084, %f34085, %f34086, %f34087 },    { %r1, %r2, %r3, %r4 },    { %r5, %r6 },            { %f34084, %f34085, %f34086, %f34087 }; 
	// end inline asm
	// begin inline asm
	mma.sync.aligned.m16n8k8.row.col.f32.tf32.tf32.f32    { %f34092, %f34093, %f34094, %f34095 },    { %r1, %r2, %r3, %r4 },    { %r5, %r6 },            { %f34092, %f34093, %f34094, %f34095 }; 
	// end inline asm
	// begin inline asm
	mma.sync.aligned.m16n8k8.row.col.f32.tf32.tf32.f32    { %f34100, %f34101, %f34102, %f34103 },    { %r1, %r2, %r3, %r4 },    { %r5, %r6 },            { %f34100, %f34101, %f34102, %f34103 }; 
	// end inline asm
	// begin inline asm
	mma.sync.aligned.m16n8k8.row.col.f32.tf32.tf32.f32    { %f34084, %f34085, %f34086, %f34087 },    { %r1, %r2, %r3, %r4 },    { %r5, %r6 },            { %f34084, %f34085, %f34086, %f34087 }; 
	// end inline asm
	// begin inline asm
	mma.sync.aligned.m16n8k8.row.col.f32.tf32.tf32.f32    { %f34092, %f34093, %f34094, %f34095 },    { %r1, %r2, %r3, %r4 },    { %r5, %r6 },            { %f34092, %f34093, %f34094, %f34095 }; 
	// end inline asm
	// begin inline asm
	mma.sync.aligned.m16n8k8.row.col.f32.tf32.tf32.f32    { %f34100, %f34101, %f34102, %f34103 },    { %r1, %r2, %r3, %r4 },    { %r5, %r6 },            { %f34100, %f34101, %f34102, %f34103 }; 
	// end inline asm
	// begin inline asm
	mma.sync.aligned.m16n8k8.row.col.f32.tf32.tf32.f32    { %f34084, %f34085, %f34086, %f34087 },    { %r1, %r2, %r3, %r4 },    { %r5, %r6 },            { %f34084, %f34085, %f34086, %f34087 }; 
	// end inline asm
	// begin inline asm
	mma.sync.aligned.m16n8k8.row.col.f32.tf32.tf32.f32    { %f34092, %f34093, %f34094, %f34095 },    { %r1, %r2, %r3, %r4 },    { %r5, %r6 },            { %f34092, %f34093, %f34094, %f34095 }; 
	// end inline asm
	// begin inline asm
	mma.sync.aligned.m16n8k8.row.col.f32.tf32.tf32.f32    { %f34100, %f34101, %f34102, %f34103 },    { %r1, %r2, %r3, %r4 },    { %r5, %r6 },            { %f34100, %f34101, %f34102, %f34103 }; 
	// end inline asm
	// begin inline asm
	mma.sync.aligned.m16n8k8.row.col.f32.tf32.tf32.f32    { %f34084, %f34085, %f34086, %f34087 },    { %r1, %r2, %r3, %r4 },    { %r5, %r6 },            { %f34084, %f34085, %f34086, %f34087 }; 
	// end inline asm
	// begin inline asm
	mma.sync.aligned.m16n8k8.row.col.f32.tf32.tf32.f32    { %f34092, %f34093, %f34094, %f34095 },    { %r1, %r2, %r3, %r4 },    { %r5, %r6 },            { %f34092, %f34093, %f34094, %f34095 }; 
	// end inline asm
	// begin inline asm
	mma.sync.aligned.m16n8k8.row.col.f32.tf32.tf32.f32    { %f34100, %f34101, %f34102, %f34103 },    { %r1, %r2, %r3, %r4 },    { %r5, %r6 },            { %f34100, %f34101, %f34102, %f34103 }; 
	// end inline asm
	// begin inline asm
	mma.sync.aligned.m16n8k8.row.col.f32.tf32.tf32.f32    { %f34084, %f34085, %f34086, %f34087 },    { %r1, %r2, %r3, %r4 },    { %r5, %r6 },            { %f34084, %f34085, %f34086, %f34087 }; 
	// end inline asm
	// begin inline asm
	mma.sync.aligned.m16n8k8.row.col.f32.tf32.tf32.f32    { %f34092, %f34093, %f34094, %f34095 },    { %r1, %r2, %r3, %r4 },    { %r5, %r6 },            { %f34092, %f34093, %f34094, %f34095 }; 
	// end inline asm
	// begin inline asm
	mma.sync.aligned.m16n8k8.row.col.f32.tf32.tf32.f32    { %f34100, %f34101, %f34102, %f34103 },    { %r1, %r2, %r3, %r4 },    { %r5, %r6 },            { %f34100, %f34101, %f34102, %f34103 }; 
	// end inline asm
	// begin inline asm
	mma.sync.aligned.m16n8k8.row.col.f32.tf32.tf32.f32    { %f34084, %f34085, %f34086, %f34087 },    { %r1, %r2, %r3, %r4 },    { %r5, %r6 },            { %f34084, %f34085, %f34086, %f34087 }; 
	// end inline asm
	// begin inline asm
	mma.sync.aligned.m16n8k8.row.col.f32.tf32.tf32.f32    { %f34092, %f34093, %f34094, %f34095 },    { %r1, %r2, %r3, %r4 },    { %r5, %r6 },            { %f34092, %f34093, %f34094, %f34095 }; 
	// end inline asm
	// begin inline asm
	mma.sync.aligned.m16n8k8.row.col.f32.tf32.tf32.f32    { %f34100, %f34101, %f34102, %f34103 },    { %r1, %r2, %r3, %r4 },    { %r5, %r6 },            { %f34100, %f34101, %f34102, %f34103 }; 
	// end inline asm
	// begin inline asm
	mma.sync.aligned.m16n8k8.row.col.f32.tf32.tf32.f32    { %f34084, %f34085, %f34086, %f34087 },    { %r1, %r2, %r3, %r4 },    { %r5, %r6 },            { %f34084, %f34085, %f34086, %f34087 }; 
	// end inline asm
	// begin inline asm
	mma.sync.aligned.m16n8k8.row.col.f32.tf32.tf32.f32    { %f34092, %f34093, %f34094, %f34095 },    { %r1, %r2, %r3, %r4 },    { %r5, %r6 },            { %f34092, %f34093, %f34094, %f34095 }; 
	// end inline asm
	// begin inline asm
	mma.sync.aligned.m16n8k8.row.col.f32.tf32.tf32.f32    { %f34100, %f34101, %f34102, %f34103 },    { %r1, %r2, %r3, %r4 },    { %r5, %r6 },            { %f34100, %f34101, %f34102, %f34103 }; 
	// end inline asm
	// begin inline asm
	mma.sync.aligned.m16n8k8.row.col.f32.tf32.tf32.f32    { %f34084, %f34085, %f34086, %f34087 },    { %r1, %r2, %r3, %r4 },    { %r5, %r6 },            { %f34084, %f34085, %f34086, %f34087 }; 
	// end inline asm
	// begin inline asm
	mma.sync.aligned.m16n8k8.row.col.f32.tf32.tf32.f32    { %f34092, %f34093, %f34094, %f34095 },    { %r1, %r2, %r3, %r4 },    { %r5, %r6 },            { %f34092, %f34093, %f34094, %f34095 }; 
	// end inline asm
	// begin inline asm
	mma.sync.aligned.m16n8k8.row.col.f32.tf32.tf32.f32    { %f34100, %f34101, %f34102, %f34103 },    { %r1, %r2, %r3, %r4 },    { %r5, %r6 },            { %f34100, %f34101, %f34102, %f34103 }; 
	// end inline asm
	// begin inline asm
	mma.sync.aligned.m16n8k8.row.col.f32.tf32.tf32.f32    { %f34084, %f34085, %f34086, %f34087 },    { %r1, %r2, %r3, %r4 },    { %r5, %r6 },            { %f34084, %f34085, %f34086, %f34087 }; 
	// end inline asm
	// begin inline asm
	mma.sync.aligned.m16n8k8.row.col.f32.tf32.tf32.f32    { %f34092, %f34093, %f34094, %f34095 },    { %r1, %r2, %r3, %r4 },    { %r5, %r6 },            { %f34092, %f34093, %f34094, %f34095 }; 
	// end inline asm
	// begin inline asm
	mma.sync.aligned.m16n8k8.row.col.f32.tf32.tf32.f32    { %f34100, %f34101, %f34102, %f34103 },    { %r1, %r2, %r3, %r4 },    { %r5, %r6 },            { %f34100, %f34101, %f34102, %f34103 }; 
	// end inline asm
	// begin inline asm
	mma.sync.aligned.m16n8k8.row.col.f32.tf32.tf32.f32    { %f34084, %f34085, %f34086, %f34087 },    { %r1, %r2, %r3, %r4 },    { %r5, %r6 },            { %f34084, %f34085, %f34086, %f34087 }; 
	// end inline asm
	// begin inline asm
	mma.sync.aligned.m16n8k8.row.col.f32.tf32.tf32.f32    { %f34092, %f34093, %f34094, %f34095 },    { %r1, %r2, %r3, %r4 },    { %r5, %r6 },            { %f34092, %f34093, %f34094, %f34095 }; 
	// end inline asm
	// begin inline asm
	mma.sync.aligned.m16n8k8.row.col.f32.tf32.tf32.f32    { %f34100, %f34101, %f34102, %f34103 },    { %r1, %r2, %r3, %r4 },    { %r5, %r6 },            { %f34100, %f34101, %f34102, %f34103 }; 
	// end inline asm
	// begin inline asm
	mma.sync.aligned.m16n8k8.row.col.f32.tf32.tf32.f32    { %f34084, %f34085, %f34086, %f34087 },    { %r1, %r2, %r3, %r4 },    { %r5, %r6 },            { %f34084, %f34085, %f34086, %f34087 }; 
	// end inline asm
	// begin inline asm
	mma.sync.aligned.m16n8k8.row.col.f32.tf32.tf32.f32    { %f34092, %f34093, %f34094, %f34095 },    { %r1, %r2, %r3, %r4 },    { %r5, %r6 },            { %f34092, %f34093, %f34094, %f34095 }; 
	// end inline asm
	// begin inline asm
	mma.sync.aligned.m16n8k8.row.col.f32.tf32.tf32.f32    { %f34100, %f34101, %f34102, %f34103 },    { %r1, %r2, %r3, %r4 },    { %r5, %r6 },            { %f34100, %f34101, %f34102, %f34103 }; 
	// end inline asm
	// begin inline asm
	mma.sync.aligned.m16n8k8.row.col.f32.tf32.tf32.f32    { %f34084, %f34085, %f34086, %f34087 },    { %r1, %r2, %r3, %r4 },    { %r5, %r6 },            { %f34084, %f34085, %f34086, %f34087 }; 
	// end inline asm
	// begin inline asm
	mma.sync.aligned.m16n8k8.row.col.f32.tf32.tf32.f32    { %f34092, %f34093, %f34094, %f34095 },    { %r1, %r2, %r3, %r4 },    { %r5, %r6 },            { %f34092, %f34093, %f34094, %f34095 }; 
	// end inline asm
	// begin inline asm
	mma.sync.aligned.m16n8k8.row.col.f32.tf32.tf32.f32    { %f34100, %f34101, %f34102, %f34103 },    { %r1, %r2, %r3, %r4 },    { %r5, %r6 },            { %f34100, %f34101, %f34102, %f34103 }; 
	// end inline asm
	// begin inline asm
	mma.sync.aligned.m16n8k8.row.col.f32.tf32.tf32.f32    { %f34084, %f34085, %f34086, %f34087 },    { %r1, %r2, %r3, %r4 },    { %r5, %r6 },            { %f34084, %f34085, %f34086, %f34087 }; 
	// end inline asm
	// begin inline asm
	mma.sync.aligned.m16n8k8.row.col.f32.tf32.tf32.f32    { %f34092, %f34093, %f34094, %f34095 },    { %r1, %r2, %r3, %r4 },    { %r5, %r6 },            { %f34092, %f34093, %f34094, %f34095 }; 
	// end inline asm
	// begin inline asm
	mma.sync.aligned.m16n8k8.row.col.f32.tf32.tf32.f32    { %f34100, %f34101, %f34102, %f34103 },    { %r1, %r2, %r3, %r4 },    { %r5, %r6 },            { %f34100, %f34101, %f34102, %f34103 }; 
	// end inline asm
	// begin inline asm
	mma.sync.aligned.m16n8k8.row.col.f32.tf32.tf32.f32    { %f34084, %f34085, %f34086, %f34087 },    { %r1, %r2, %r3, %r4 },    { %r5, %r6 },            { %f34084, %f34085, %f34086, %f34087 }; 
	// end inline asm
	// begin inline asm
	mma.sync.aligned.m16n8k8.row.col.f32.tf32.tf32.f32    { %f34092, %f34093, %f34094, %f34095 },    { %r1, %r2, %r3, %r4 },    { %r5, %r6 },            { %f34092, %f34093, %f34094, %f34095 }; 
	// end inline asm
	// begin inline asm
	mma.sync.aligned.m16n8k8.row.col.f32.tf32.tf32.f32    { %f34100, %f34101, %f34102, %f34103 },    { %r1, %r2, %r3, %r4 },    { %r5, %r6 },            { %f34100, %f34101, %f34102, %f34103 }; 
	// end inline asm
	// begin inline asm
	mma.sync.aligned.m16n8k8.row.col.f32.tf32.tf32.f32    { %f34084, %f34085, %f34086, %f34087 },    { %r1, %r2, %r3, %r4 },    { %r5, %r6 },            { %f34084, %f34085, %f34086, %f34087 }; 
	// end inline asm
	// begin inline asm
	mma.sync.aligned.m16n8k8.row.col.f32.tf32.tf32.f32    { %f34092, %f34093, %f34094, %f34095 },    { %r1, %r2, %r3, %r4 },    { %r5, %r6 },            { %f34092, %f34093, %f34094, %f34095 }; 
	// end inline asm
	// begin inline asm
	mma.sync.aligned.m16n8k8.row.col.f32.tf32.tf32.f32    { %f34100, %f34101, %f34102, %f34103 },    { %r1, %r2, %r3, %r4 },    { %r5, %r6 },            { %f34100, %f34101, %f34102, %f34103 }; 
	// end inline asm
	// begin inline asm
	mma.sync.aligned.m16n8k8.row.col.f32.tf32.tf32.f32    { %f34084, %f34085, %f34086, %f34087 },    { %r1, %r2, %r3, %r4 },    { %r5, %r6 },            { %f34084, %f34085, %f34086, %f34087 }; 
	// end inline asm
	// begin inline asm
	mma.sync.aligned.m16n8k8.row.col.f32.tf32.tf32.f32    { %f34092, %f34093, %f34094, %f34095 },    { %r1, %r2, %r3, %r4 },    { %r5, %r6 },            { %f34092, %f34093, %f34094, %f34095 }; 
	// end inline asm
	// begin inline asm
	mma.sync.aligned.m16n8k8.row.col.f32.tf32.tf32.f32    { %f34100, %f34101, %f34102, %f34103 },    { %r1, %r2, %r3, %r4 },    { %r5, %r6 },            { %f34100, %f34101, %f34102, %f34103 }; 
	// end inline asm
	// begin inline asm
	mma.sync.aligned.m16n8k8.row.col.f32.tf32.tf32.f32    { %f34084, %f34085, %f34086, %f34087 },    { %r1, %r2, %r3, %r4 },    { %r5, %r6 },            { %f34084, %f34085, %f34086, %f34087 }; 
	// end inline asm
	// begin inline asm
	mma.sync.aligned.m16n8k8.row.col.f32.tf32.tf32.f32    { %f34092, %f34093, %f34094, %f34095 },    { %r1, %r2, %r3, %r4 },    { %r5, %r6 },            { %f34092, %f34093, %f34094, %f34095 }; 
	// end inline asm
	// begin inline asm
	mma.sync.aligned.m16n8k8.row.col.f32.tf32.tf32.f32    { %f34100, %f34101, %f34102, %f34103 },    { %r1, %r2, %r3, %r4 },    { %r5, %r6 },            { %f34100, %f34101, %f34102, %f34103 }; 
	// end inline asm
	// begin inline asm
	mma.sync.aligned.m16n8k8.row.col.f32.tf32.tf32.f32    { %f34084, %f34085, %f34086, %f34087 },    { %r1, %r2, %r3, %r4 },    { %r5, %r6 },            { %f34084, %f34085, %f34086, %f34087 }; 
	// end inline asm
	// begin inline asm
	mma.sync.aligned.m16n8k8.row.col.f32.tf32.tf32.f32    { %f34092, %f34093, %f34094, %f34095 },    { %r1, %r2, %r3, %r4 },    { %r5, %r6 },            { %f34092, %f34093, %f34094, %f34095 }; 
	// end inline asm
	// begin inline asm
	mma.sync.aligned.m16n8k8.row.col.f32.tf32.tf32.f32    { %f34100, %f34101, %f34102, %f34103 },    { %r1, %r2, %r3, %r4 },    { %r5, %r6 },            { %f34100, %f34101, %f34102, %f34103 }; 
	// end inline asm
	// begin inline asm
	mma.sync.aligned.m16n8k8.row.col.f32.tf32.tf32.f32    { %f34084, %f34085, %f34086, %f34087 },    { %r1, %r2, %r3, %r4 },    { %r5, %r6 },            { %f34084, %f34085, %f34086, %f34087 }; 
	// end inline asm
	// begin inline asm
	mma.sync.aligned.m16n8k8.row.col.f32.tf32.tf32.f32    { %f34092, %f34093, %f34094, %f34095 },    { %r1, %r2, %r3, %r4 },    { %r5, %r6 },            { %f34092, %f34093, %f34094, %f34095 }; 
	// end inline asm
	// begin inline asm
	mma.sync.aligned.m16n8k8.row.col.f32.tf32.tf32.f32    { %f34100, %f34101, %f34102, %f34103 },    { %r1, %r2, %r3, %r4 },    { %r5, %r6 },            { %f34100, %f34101, %f34102, %f34103 }; 
	// end inline asm
	// begin inline asm
	mma.sync.aligned.m16n8k8.row.col.f32.tf32.tf32.f32    { %f34084, %f34085, %f34086, %f34087 },    { %r1, %r2, %r3, %r4 },    { %r5, %r6 },            { %f34084, %f34085, %f34086, %f34087 }; 
	// end inline asm
	// begin inline asm
	mma.sync.aligned.m16n8k8.row.col.f32.tf32.tf32.f32    { %f34092, %f34093, %f34094, %f34095 },    { %r1, %r2, %r3, %r4 },    { %r5, %r6 },            { %f34092, %f34093, %f34094, %f34095 }; 
	// end inline asm
	// begin inline asm
	mma.sync.aligned.m16n8k8.row.col.f32.tf32.tf32.f32    { %f34100, %f34101, %f34102, %f34103 },    { %r1, %r2, %r3, %r4 },    { %r5, %r6 },            { %f34100, %f34101, %f34102, %f34103 }; 
	// end inline asm
	// begin inline asm
	mma.sync.aligned.m16n8k8.row.col.f32.tf32.tf32.f32    { %f34084, %f34085, %f34086, %f34087 },    { %r1, %r2, %r3, %r4 },    { %r5, %r6 },            { %f34084, %f34085, %f34086, %f34087 }; 
	// end inline asm
	// begin inline asm
	mma.sync.aligned.m16n8k8.row.col.f32.tf32.tf32.f32    { %f34092, %f34093, %f34094, %f34095 },    { %r1, %r2, %r3, %r4 },    { %r5, %r6 },            { %f34092, %f34093, %f34094, %f34095 }; 
	// end inline asm
	// begin inline asm
	mma.sync.aligned.m16n8k8.row.col.f32.tf32.tf32.f32    { %f34100, %f34101, %f34102, %f34103 },    { %r1, %r2, %r3, %r4 },    { %r5, %r6 },            { %f34100, %f34101, %f34102, %f34103 }; 
	// end inline asm
	// begin inline asm
	mma.sync.aligned.m16n8k8.row.col.f32.tf32.tf32.f32    { %f34084, %f34085, %f34086, %f34087 },    { %r1, %r2, %r3, %r4 },    { %r5, %r6 },            { %f34084, %f34085, %f34086, %f34087 }; 
	// end inline asm
	// begin inline asm
	mma.sync.aligned.m16n8k8.row.col.f32.tf32.tf32.f32    { %f34092, %f34093, %f34094, %f34095 },    { %r1, %r2, %r3, %r4 },    { %r5, %r6 },            { %f34092, %f34093, %f34094, %f34095 }; 
	// end inline asm
	// begin inline asm
	mma.sync.aligned.m16n8k8.row.col.f32.tf32.tf32.f32    { %f34100, %f34101, %f34102, %f34103 },    { %r1, %r2, %r3, %r4 },    { %r5, %r6 },            { %f34100, %f34101, %f34102, %f34103 }; 
	// end inline asm
	// begin inline asm
	mma.sync.aligned.m16n8k8.row.col.f32.tf32.tf32.f32    { %f34084, %f34085, %f34086, %f34087 },    { %r1, %r2, %r3, %r4 },    { %r5, %r6 },            { %f34084, %f34085, %f34086, %f34087 }; 
	// end inline asm
	// begin inline asm
	mma.sync.aligned.m16n8k8.row.col.f32.tf32.tf32.f32    { %f34092, %f34093, %f34094, %f34095 },    { %r1, %r2, %r3, %r4 },    { %r5, %r6 },            { %f34092, %f34093, %f34094, %f34095 }; 
	// end inline asm
	// begin inline asm
	mma.sync.aligned.m16n8k8.row.col.f32.tf32.tf32.f32    { %f34100, %f34101, %f34102, %f34103 },    { %r1, %r2, %r3, %r4 },    { %r5, %r6 },            { %f34100, %f34101, %f34102, %f34103 }; 
	// end inline asm
	// begin inline asm
	mma.sync.aligned.m16n8k8.row.col.f32.tf32.tf32.f32    { %f34084, %f34085, %f34086, %f34087 },    { %r1, %r2, %r3, %r4 },    { %r5, %r6 },            { %f34084, %f34085, %f34086, %f34087 }; 
	// end inline asm
	// begin inline asm
	mma.sync.aligned.m16n8k8.row.col.f32.tf32.tf32.f32    { %f34092, %f34093, %f34094, %f34095 },    { %r1, %r2, %r3, %r4 },    { %r5, %r6 },            { %f34092, %f34093, %f34094, %f34095 }; 
	// end inline asm
	// begin inline asm
	mma.sync.aligned.m16n8k8.row.col.f32.tf32.tf32.f32    { %f34100, %f34101, %f34102, %f34103 },    { %r1, %r2, %r3, %r4 },    { %r5, %r6 },            { %f34100, %f34101, %f34102, %f34103 }; 
	// end inline asm
	// begin inline asm
	mma.sync.aligned.m16n8k8.row.col.f32.tf32.tf32.f32    { %f34084, %f34085, %f34086, %f34087 },    { %r1, %r2, %r3, %r4 },    { %r5, %r6 },            { %f34084, %f34085, %f34086, %f34087 }; 
	// end inline asm
	// begin inline asm
	mma.sync.aligned.m16n8k8.row.col.f32.tf32.tf32.f32    { %f34092, %f34093, %f34094, %f34095 },    { %r1, %r2, %r3, %r4 },    { %r5, %r6 },            { %f34092, %f34093, %f34094, %f34095 }; 
	// end inline asm
	// begin inline asm
	mma.sync.aligned.m16n8k8.row.col.f32.tf32.tf32.f32    { %f34100, %f34101, %f34102, %f34103 },    { %r1, %r2, %r3, %r4 },    { %r5, %r6 },            { %f34100, %f34101, %f34102, %f34103 }; 
	// end inline asm
	// begin inline asm
	mma.sync.aligned.m16n8k8.row.col.f32.tf32.tf32.f32    { %f34084, %f34085, %f34086, %f34087 },    { %r1, %r2, %r3, %r4 },    { %r5, %r6 },            { %f34084, %f34085, %f34086, %f34087 }; 
	// end inline asm
	// begin inline asm
	mma.sync.aligned.m16n8k8.row.col.f32.tf32.tf32.f32    { %f34092, %f34093, %f34094, %f34095 },    { %r1, %r2, %r3, %r4 },    { %r5, %r6 },            { %f34092, %f34093, %f34094, %f34095 }; 
	// end inline asm
	// begin inline asm
	mma.sync.aligned.m16n8k8.row.col.f32.tf32.tf32.f32    { %f34100, %f34101, %f34102, %f34103 },    { %r1, %r2, %r3, %r4 },    { %r5, %r6 },            { %f34100, %f34101, %f34102, %f34103 }; 
	// end inline asm
	// begin inline asm
	mma.sync.aligned.m16n8k8.row.col.f32.tf32.tf32.f32    { %f34084, %f34085, %f34086, %f34087 },    { %r1, %r2, %r3, %r4 },    { %r5, %r6 },            { %f34084, %f34085, %f34086, %f34087 }; 
	// end inline asm
	// begin inline asm
	mma.sync.aligned.m16n8k8.row.col.f32.tf32.tf32.f32    { %f34092, %f34093, %f34094, %f34095 },    { %r1, %r2, %r3, %r4 },    { %r5, %r6 },            { %f34092, %f34093, %f34094, %f34095 }; 
	// end inline asm
	// begin inline asm
	mma.sync.aligned.m16n8k8.row.col.f32.tf32.tf32.f32    { %f34100, %f34101, %f34102, %f34103 },    { %r1, %r2, %r3, %r4 },    { %r5, %r6 },            { %f34100, %f34101, %f34102, %f34103 }; 
	// end inline asm
	// begin inline asm
	mma.sync.aligned.m16n8k8.row.col.f32.tf32.tf32.f32    { %f34084, %f34085, %f34086, %f34087 },    { %r1, %r2, %r3, %r4 },    { %r5, %r6 },            { %f34084, %f34085, %f34086, %f34087 }; 
	// end inline asm
	// begin inline asm
	mma.sync.aligned.m16n8k8.row.col.f32.tf32.tf32.f32    { %f34092, %f34093, %f34094, %f34095 },    { %r1, %r2, %r3, %r4 },    { %r5, %r6 },            { %f34092, %f34093, %f34094, %f34095 }; 
	// end inline asm
	// begin inline asm
	mma.sync.aligned.m16n8k8.row.col.f32.tf32.tf32.f32    { %f34100, %f34101, %f34102, %f34103 },    { %r1, %r2, %r3, %r4 },    { %r5, %r6 },            { %f34100, %f34101, %f34102, %f34103 }; 
	// end inline asm
	// begin inline asm
	mma.sync.aligned.m16n8k8.row.col.f32.tf32.tf32.f32    { %f34084, %f34085, %f34086, %f34087 },    { %r1, %r2, %r3, %r4 },    { %r5, %r6 },            { %f34084, %f34085, %f34086, %f34087 }; 
	// end inline asm
	// begin inline asm
	mma.sync.aligned.m16n8k8.row.col.f32.tf32.tf32.f32    { %f34092, %f34093, %f34094, %f34095 },    { %r1, %r2, %r3, %r4 },    { %r5, %r6 },            { %f34092, %f34093, %f34094, %f34095 }; 
	// end inline asm
	// begin inline asm
	mma.sync.aligned.m16n8k8.row.col.f32.tf32.tf32.f32    { %f34100, %f34101, %f34102, %f34103 },    { %r1, %r2, %r3, %r4 },    { %r5, %r6 },            { %f34100, %f34101, %f34102, %f34103 }; 
	// end inline asm
	// begin inline asm
	mma.sync.aligned.m16n8k8.row.col.f32.tf32.tf32.f32    { %f34084, %f34085, %f34086, %f34087 },    { %r1, %r2, %r3, %r4 },    { %r5, %r6 },            { %f34084, %f34085, %f34086, %f34087 }; 
	// end inline asm
	// begin inline asm
	mma.sync.aligned.m16n8k8.row.col.f32.tf32.tf32.f32    { %f34092, %f34093, %f34094, %f34095 },    { %r1, %r2, %r3, %r4 },    { %r5, %r6 },            { %f34092, %f34093, %f34094, %f34095 }; 
	// end inline asm
	// begin inline asm
	mma.sync.aligned.m16n8k8.row.col.f32.tf32.tf32.f32    { %f34100, %f34101, %f34102, %f34103 },    { %r1, %r2, %r3, %r4 },    { %r5, %r6 },            { %f34100, %f34101, %f34102, %f34103 }; 
	// end inline asm
	// begin inline asm
	mma.sync.aligned.m16n8k8.row.col.f32.tf32.tf32.f32    { %f34084, %f34085, %f34086, %f34087 },    { %r1, %r2, %r3, %r4 },    { %r5, %r6 },            { %f34084, %f34085, %f34086, %f34087 }; 
	// end inline asm
	// begin inline asm
	mma.sync.aligned.m16n8k8.row.col.f32.tf32.tf32.f32    { %f34092, %f34093, %f34094, %f34095 },    { %r1, %r2, %r3, %r4 },    { %r5, %r6 },            { %f34092, %f34093, %f34094, %f34095 }; 
	// end inline asm
	// begin inline asm
	mma.sync.aligned.m16n8k8.row.col.f32.tf32.tf32.f32    { %f34100, %f34101, %f34102, %f34103 },    { %r1, %r2, %r3, %r4 },    { %r5, %r6 },            { %f34100, %f34101, %f34102, %f34103 }; 
	// end inline asm
	// begin inline asm
	mma.sync.aligned.m16n8k8.row.col.f32.tf32.tf32.f32    { %f34084, %f34085, %f34086, %f34087 },    { %r1, %r2, %r3, %r4 },    { %r5, %r6 },            { %f34084, %f34085, %f34086, %f34087 }; 
	// end inline asm
	// begin inline asm
	mma.sync.aligned.m16n8k8.row.col.f32.tf32.tf32.f32    { %f34092, %f34093, %f34094, %f34095 },    { %r1, %r2, %r3, %r4 },    { %r5, %r6 },            { %f34092, %f34093, %f34094, %f34095 }; 
	// end inline asm
	// begin inline asm
	mma.sync.aligned.m16n8k8.row.col.f32.tf32.tf32.f32    { %f34100, %f34101, %f34102, %f34103 },    { %r1, %r2, %r3, %r4 },    { %r5, %r6 },            { %f34100, %f34101, %f34102, %f34103 }; 
	// end inline asm
	// begin inline asm
	mma.sync.aligned.m16n8k8.row.col.f32.tf32.tf32.f32    { %f34084, %f34085, %f34086, %f34087 },    { %r1, %r2, %r3, %r4 },    { %r5, %r6 },            { %f34084, %f34085, %f34086, %f34087 }; 
	// end inline asm
	// begin inline asm
	mma.sync.aligned.m16n8k8.row.col.f32.tf32.tf32.f32    { %f34092, %f34093, %f34094, %f34095 },    { %r1, %r2, %r3, %r4 },    { %r5, %r6 },            { %f34092, %f34093, %f34094, %f34095 }; 
	// end inline asm
	// begin inline asm
	mma.sync.aligned.m16n8k8.row.col.f32.tf32.tf32.f32    { %f34100, %f34101, %f34102, %f34103 },    { %r1, %r2, %r3, %r4 },    { %r5, %r6 },            { %f34100, %f34101, %f34102, %f34103 }; 
	// end inline asm
	// begin inline asm
	mma.sync.aligned.m16n8k8.row.col.f32.tf32.tf32.f32    { %f34084, %f34085, %f34086, %f34087 },    { %r1, %r2, %r3, %r4 },    { %r5, %r6 },            { %f34084, %f34085, %f34086, %f34087 }; 
	// end inline asm
	// begin inline asm
	mma.sync.aligned.m16n8k8.row.col.f32.tf32.tf32.f32    { %f34092, %f34093, %f34094, %f34095 },    { %r1, %r2, %r3, %r4 },    { %r5, %r6 },            { %f34092, %f34093, %f34094, %f34095 }; 
	// end inline asm
	// begin inline asm
	mma.sync.aligned.m16n8k8.row.col.f32.tf32.tf32.f32    { %f34100, %f34101, %f34102, %f34103 },    { %r1, %r2, %r3, %r4 },    { %r5, %r6 },            { %f34100, %f34101, %f34102, %f34103 }; 
	// end inline asm
	// begin inline asm
	mma.sync.aligned.m16n8k8.row.col.f32.tf32.tf32.f32    { %f34084, %f34085, %f34086, %f34087 },    { %r1, %r2, %r3, %r4 },    { %r5, %r6 },            { %f34084, %f34085, %f34086, %f34087 }; 
	// end inline asm
	// begin inline asm
	mma.sync.aligned.m16n8k8.row.col.f32.tf32.tf32.f32    { %f34092, %f34093, %f34094, %f34095 },    { %r1, %r2, %r3, %r4 },    { %r5, %r6 },            { %f34092, %f34093, %f34094, %f34095 }; 
	// end inline asm
	// begin inline asm
	mma.sync.aligned.m16n8k8.row.col.f32.tf32.tf32.f32    { %f34100, %f34101, %f34102, %f34103 },    { %r1, %r2, %r3, %r4 },    { %r5, %r6 },            { %f34100, %f34101, %f34102, %f34103 }; 
	// end inline asm
	// begin inline asm
	mma.sync.aligned.m16n8k8.row.col.f32.tf32.tf32.f32    { %f34084, %f34085, %f34086, %f34087 },    { %r1, %r2, %r3, %r4 },    { %r5, %r6 },            { %f34084, %f34085, %f34086, %f34087 }; 
	// end inline asm
	// begin inline asm
	mma.sync.aligned.m16n8k8.row.col.f32.tf32.tf32.f32    { %f34092, %f34093, %f34094, %f34095 },    { %r1, %r2, %r3, %r4 },    { %r5, %r6 },            { %f34092, %f34093, %f34094, %f34095 }; 
	// end inline asm
	// begin inline asm
	mma.sync.aligned.m16n8k8.row.col.f32.tf32.tf32.f32    { %f34100, %f34101, %f34102, %f34103 },    { %r1, %r2, %r3, %r4 },    { %r5, %r6 },            { %f34100, %f34101, %f34102, %f34103 }; 
	// end inline asm
	// begin inline asm
	mma.sync.aligned.m16n8k8.row.col.f32.tf32.tf32.f32    { %f34084, %f34085, %f34086, %f34087 },    { %r1, %r2, %r3, %r4 },    { %r5, %r6 },            { %f34084, %f34085, %f34086, %f34087 }; 
	// end inline asm
	// begin inline asm
	mma.sync.aligned.m16n8k8.row.col.f32.tf32.tf32.f32    { %f34092, %f34093, %f34094, %f34095 },    { %r1, %r2, %r3, %r4 },    { %r5, %r6 },            { %f34092, %f34093, %f34094, %f34095 }; 
	// end inline asm
	// begin inline asm
	mma.sync.aligned.m16n8k8.row.col.f32.tf32.tf32.f32    { %f34100, %f34101, %f34102, %f34103 },    { %r1, %r2, %r3, %r4 },    { %r5, %r6 },            { %f34100, %f34101, %f34102, %f34103 }; 
	// end inline asm
	// begin inline asm
	mma.sync.aligned.m16n8k8.row.col.f32.tf32.tf32.f32    { %f34084, %f34085, %f34086, %f34087 },    { %r1, %r2, %r3, %r4 },    { %r5, %r6 },            { %f34084, %f34085, %f34086, %f34087 }; 
	// end inline asm
	// begin inline asm
	mma.sync.aligned.m16n8k8.row.col.f32.tf32.tf32.f32    { %f34092, %f34093, %f34094, %f34095 },    { %r1, %r2, %r3, %r4 },    { %r5, %r6 },            { %f34092, %f34093, %f34094, %f34095 }; 
	// end inline asm
	// begin inline asm
	mma.sync.aligned.m16n8k8.row.col.f32.tf32.tf32.f32    { %f34100, %f34101, %f34102, %f34103 },    { %r1, %r2, %r3, %r4 },    { %r5, %r6 },            { %f34100, %f34101, %f34102, %f34103 }; 
	// end inline asm
	// begin inline asm
	mma.sync.aligned.m16n8k8.row.col.f32.tf32.tf32.f32    { %f34084, %f34085, %f34086, %f34087 },    { %r1, %r2, %r3, %r4 },    { %r5, %r6 },            { %f34084, %f34085, %f34086, %f34087 }; 
	// end inline asm
	// begin inline asm
	mma.sync.aligned.m16n8k8.row.col.f32.tf32.tf32.f32    { %f34092, %f34093, %f34094, %f34095 },    { %r1, %r2, %r3, %r4 },    { %r5, %r6 },            { %f34092, %f34093, %f34094, %f34095 }; 
	// end inline asm
	// begin inline asm
	mma.sync.aligned.m16n8k8.row.col.f32.tf32.tf32.f32    { %f34100, %f34101, %f34102, %f34103 },    { %r1, %r2, %r3, %r4 },    { %r5, %r6 },            { %f34100, %f34101, %f34102, %f34103 }; 
	// end inline asm
	// begin inline asm
	mma.sync.aligned.m16n8k8.row.col.f32.tf32.tf32.f32    { %f34084, %f34085, %f34086, %f34087 },    { %r1, %r2, %r3, %r4 },    { %r5, %r6 },            { %f34084, %f34085, %f34086, %f34087 }; 
	// end inline asm
	// begin inline asm
	mma.sync.aligned.m16n8k8.row.col.f32.tf32.tf32.f32    { %f34092, %f34093, %f34094, %f34095 },    { %r1, %r2, %r3, %r4 },    { %r5, %r6 },            { %f34092, %f34093, %f34094, %f34095 }; 
	// end inline asm
	// begin inline asm
	mma.sync.aligned.m16n8k8.row.col.f32.tf32.tf32.f32    { %f34100, %f34101, %f34102, %f34103 },    { %r1, %r2, %r3, %r4 },    { %r5, %r6 },            { %f34100, %f34101, %f34102, %f34103 }; 
	// end inline asm
	// begin inline asm
	mma.sync.aligned.m16n8k8.row.col.f32.tf32.tf32.f32    { %f34084, %f34085, %f34086, %f34087 },    { %r1, %r2, %r3, %r4 },    { %r5, %r6 },            { %f34084, %f34085, %f34086, %f34087 }; 
	// end inline asm
	// begin inline asm
	mma.sync.aligned.m16n8k8.row.col.f32.tf32.tf32.f32    { %f34092, %f34093, %f34094, %f34095 },    { %r1, %r2, %r3, %r4 },    { %r5, %r6 },            { %f34092, %f34093, %f34094, %f34095 }; 
	// end inline asm
	// begin inline asm
	mma.sync.aligned.m16n8k8.row.col.f32.tf32.tf32.f32    { %f34100, %f34101, %f34102, %f34103 },    { %r1, %r2, %r3, %r4 },    { %r5, %r6 },            { %f34100, %f34101, %f34102, %f34103 }; 
	// end inline asm
	// begin inline asm
	mma.sync.aligned.m16n8k8.row.col.f32.tf32.tf32.f32    { %f34084, %f34085, %f34086, %f34087 },    { %r1, %r2, %r3, %r4 },    { %r5, %r6 },            { %f34084, %f34085, %f34086, %f34087 }; 
	// end inline asm
	// begin inline asm
	mma.sync.aligned.m16n8k8.row.col.f32.tf32.tf32.f32    { %f34092, %f34093, %f34094, %f34095 },    { %r1, %r2, %r3, %r4 },    { %r5, %r6 },            { %f34092, %f34093, %f34094, %f34095 }; 
	// end inline asm
	// begin inline asm
	mma.sync.aligned.m16n8k8.row.col.f32.tf32.tf32.f32    { %f34100, %f34101, %f34102, %f34103 },    { %r1, %r2, %r3, %r4 },    { %r5, %r6 },            { %f34100, %f34101, %f34102, %f34103 }; 
	// end inline asm
	// begin inline asm
	mma.sync.aligned.m16n8k8.row.col.f32.tf32.tf32.f32    { %f34084, %f34085, %f34086, %f34087 },    { %r1, %r2, %r3, %r4 },    { %r5, %r6 },            { %f34084, %f34085, %f34086, %f34087 }; 
	// end inline asm
	// begin inline asm
	mma.sync.aligned.m16n8k8.row.col.f32.tf32.tf32.f32    { %f34092, %f34093, %f34094, %f34095 },    { %r1, %r2, %r3, %r4 },    { %r5, %r6 },            { %f34092, %f34093, %f34094, %f34095 }; 
	// end inline asm
	// begin inline asm
	mma.sync.aligned.m16n8k8.row.col.f32.tf32.tf32.f32    { %f34100, %f34101, %f34102, %f34103 },    { %r1, %r2, %r3, %r4 },    { %r5, %r6 },            { %f34100, %f34101, %f34102, %f34103 }; 
	// end inline asm
	// begin inline asm
	mma.sync.aligned.m16n8k8.row.col.f32.tf32.tf32.f32    { %f34084, %f34085, %f34086, %f34087 },    { %r1, %r2, %r3, %r4 },    { %r5, %r6 },            { %f34084, %f34085, %f34086, %f34087 }; 
	// end inline asm
	// begin inline asm
	mma.sync.aligned.m16n8k8.row.col.f32.tf32.tf32.f32    { %f34092, %f34093, %f34094, %f34095 },    { %r1, %r2, %r3, %r4 },    { %r5, %r6 },            { %f34092, %f34093, %f34094, %f34095 }; 
	// end inline asm
	// begin inline asm
	mma.sync.aligned.m16n8k8.row.col.f32.tf32.tf32.f32    { %f34100, %f34101, %f34102, %f34103 },    { %r1, %r2, %r3, %r4 },    { %r5, %r6 },            { %f34100, %f34101, %f34102, %f34103 }; 
	// end inline asm
	// begin inline asm
	mma.sync.aligned.m16n8k8.row.col.f32.tf32.tf32.f32    { %f34084, %f34085, %f34086, %f34087 },    { %r1, %r2, %r3, %r4 },    { %r5, %r6 },            { %f34084, %f34085, %f34086, %f34087 }; 
	// end inline asm
	// begin inline asm
	mma.sync.aligned.m16n8k8.row.col.f32.tf32.tf32.f32    { %f34092, %f34093, %f34094, %f34095 },    { %r1, %r2, %r3, %r4 },    { %r5, %r6 },            { %f34092, %f34093, %f34094, %f34095 }; 
	// end inline asm
	// begin inline asm
	mma.sync.aligned.m16n8k8.row.col.f32.tf32.tf32.f32    { %f34100, %f34101, %f34102, %f34103 },    { %r1, %r2, %r3, %r4 },    { %r5, %r6 },            { %f34100, %f34101, %f34102, %f34103 }; 
	// end inline asm
	// begin inline asm
	mma.sync.aligned.m16n8k8.row.col.f32.tf32.tf32.f32    { %f34084, %f34085, %f34086, %f34087 },    { %r1, %r2, %r3, %r4 },    { %r5, %r6 },            { %f34084, %f34085, %f34086, %f34087 }; 
	// end inline asm
	// begin inline asm
	mma.sync.aligned.m16n8k8.row.col.f32.tf32.tf32.f32    { %f34092, %f34093, %f34094, %f34095 },    { %r1, %r2, %r3, %r4 },    { %r5, %r6 },            { %f34092, %f34093, %f34094, %f34095 }; 
	// end inline asm
	// begin inline asm
	mma.sync.aligned.m16n8k8.row.col.f32.tf32.tf32.f32    { %f34100, %f34101, %f34102, %f34103 },    { %r1, %r2, %r3, %r4 },    { %r5, %r6 },            { %f34100, %f34101, %f34102, %f34103 }; 
	// end inline asm
	// begin inline asm
	mma.sync.aligned.m16n8k8.row.col.f32.tf32.tf32.f32    { %f34084, %f34085, %f34086, %f34087 },    { %r1, %r2, %r3, %r4 },    { %r5, %r6 },            { %f34084, %f34085, %f34086, %f34087 }; 
	// end inline asm
	// begin inline asm
	mma.sync.aligned.m16n8k8.row.col.f32.tf32.tf32.f32    { %f34092, %f34093, %f34094, %f34095 },    { %r1, %r2, %r3, %r4 },    { %r5, %r6 },            { %f34092, %f34093, %f34094, %f34095 }; 
	// end inline asm
	// begin inline asm
	mma.sync.aligned.m16n8k8.row.col.f32.tf32.tf32.f32    { %f34100, %f34101, %f34102, %f34103 },    { %r1, %r2, %r3, %r4 },    { %r5, %r6 },            { %f34100, %f34101, %f34102, %f34103 }; 
	// end inline asm
	// begin inline asm
	mma.sync.aligned.m16n8k8.row.col.f32.tf32.tf32.f32    { %f34084, %f34085, %f34086, %f34087 },    { %r1, %r2, %r3, %r4 },    { %r5, %r6 },            { %f34084, %f34085, %f34086, %f34087 }; 
	// end inline asm
	// begin inline asm
	mma.sync.aligned.m16n8k8.row.col.f32.tf32.tf32.f32    { %f34092, %f34093, %f34094, %f34095 },    { %r1, %r2, %r3, %r4 },    { %r5, %r6 },            { %f34092, %f34093, %f34094, %f34095 }; 
	// end inline asm
	// begin inline asm
	mma.sync.aligned.m16n8k8.row.col.f32.tf32.tf32.f32    { %f34100, %f34101, %f34102, %f34103 },    { %r1, %r2, %r3, %r4 },    { %r5, %r6 },            { %f34100, %f34101, %f34102, %f34103 }; 
	// end inline asm
	// begin inline asm
	mma.sync.aligned.m16n8k8.row.col.f32.tf32.tf32.f32    { %f34084, %f34085, %f34086, %f34087 },    { %r1, %r2, %r3, %r4 },    { %r5, %r6 },            { %f34084, %f34085, %f34086, %f34087 }; 
	// end inline asm
	// begin inline asm
	mma.sync.aligned.m16n8k8.row.col.f32.tf32.tf32.f32    { %f34092, %f34093, %f34094, %f34095 },    { %r1, %r2, %r3, %r4 },    { %r5, %r6 },            { %f34092, %f34093, %f34094, %f34095 }; 
	// end inline asm
	// begin inline asm
	mma.sync.aligned.m16n8k8.row.col.f32.tf32.tf32.f32    { %f34100, %f34101, %f34102, %f34103 },    { %r1, %r2, %r3, %r4 },    { %r5, %r6 },            { %f34100, %f34101, %f34102, %f34103 }; 
	// end inline asm
	// begin inline asm
	mma.sync.aligned.m16n8k8.row.col.f32.tf32.tf32.f32    { %f34084, %f34085, %f34086, %f34087 },    { %r1, %r2, %r3, %r4 },    { %r5, %r6 },            { %f34084, %f34085, %f34086, %f34087 }; 
	// end inline asm
	// begin inline asm
	mma.sync.aligned.m16n8k8.row.col.f32.tf32.tf32.f32    { %f34092, %f34093, %f34094, %f34095 },    { %r1, %r2, %r3, %r4 },    { %r5, %r6 },            { %f34092, %f34093, %f34094, %f34095 }; 
	// end inline asm
	// begin inline asm
	mma.sync.aligned.m16n8k8.row.col.f32.tf32.tf32.f32    { %f34100, %f34101, %f34102, %f34103 },    { %r1, %r2, %r3, %r4 },    { %r5, %r6 },            { %f34100, %f34101, %f34102, %f34103 }; 
	// end inline asm
	// begin inline asm
	mma.sync.aligned.m16n8k8.row.col.f32.tf32.tf32.f32    { %f34084, %f34085, %f34086, %f34087 },    { %r1, %r2, %r3, %r4 },    { %r5, %r6 },            { %f34084, %f34085, %f34086, %f34087 }; 
	// end inline asm
	// begin inline asm
	mma.sync.aligned.m16n8k8.row.col.f32.tf32.tf32.f32    { %f34092, %f34093, %f34094, %f34095 },    { %r1, %r2, %r3, %r4 },    { %r5, %r6 },            { %f34092, %f34093, %f34094, %f34095 }; 
	// end inline asm
	// begin inline asm
	mma.sync.aligned.m16n8k8.row.col.f32.tf32.tf32.f32    { %f34100, %f34101, %f34102, %f34103 },    { %r1, %r2, %r3, %r4 },    { %r5, %r6 },            { %f34100, %f34101, %f34102, %f34103 }; 
	// end inline asm
	// begin inline asm
	mma.sync.aligned.m16n8k8.row.col.f32.tf32.tf32.f32    { %f34084, %f34085, %f34086, %f34087 },    { %r1, %r2, %r3, %r4 },    { %r5, %r6 },            { %f34084, %f34085, %f34086, %f34087 }; 
	// end inline asm
	// begin inline asm
	mma.sync.aligned.m16n8k8.row.col.f32.tf32.tf32.f32    { %f34092, %f34093, %f34094, %f34095 },    { %r1, %r2, %r3, %r4 },    { %r5, %r6 },            { %f34092, %f34093, %f34094, %f34095 }; 
	// end inline asm
	// begin inline asm
	mma.sync.aligned.m16n8k8.row.col.f32.tf32.tf32.f32    { %f34100, %f34101, %f34102, %f34103 },    { %r1, %r2, %r3, %r4 },    { %r5, %r6 },            { %f34100, %f34101, %f34102, %f34103 }; 
	// end inline asm
	// begin inline asm
	mma.sync.aligned.m16n8k8.row.col.f32.tf32.tf32.f32    { %f34084, %f34085, %f34086, %f34087 },    { %r1, %r2, %r3, %r4 },    { %r5, %r6 },            { %f34084, %f34085, %f34086, %f34087 }; 
	// end inline asm
	// begin inline asm
	mma.sync.aligned.m16n8k8.row.col.f32.tf32.tf32.f32    { %f34092, %f34093, %f34094, %f34095 },    { %r1, %r2, %r3, %r4 },    { %r5, %r6 },            { %f34092, %f34093, %f34094, %f34095 }; 
	// end inline asm
	// begin inline asm
	mma.sync.aligned.m16n8k8.row.col.f32.tf32.tf32.f32    { %f34100, %f34101, %f34102, %f34103 },    { %r1, %r2, %r3, %r4 },    { %r5, %r6 },            { %f34100, %f34101, %f34102, %f34103 }; 
	// end inline asm
	// begin inline asm
	mma.sync.aligned.m16n8k8.row.col.f32.tf32.tf32.f32    { %f34084, %f34085, %f34086, %f34087 },    { %r1, %r2, %r3, %r4 },    { %r5, %r6 },            { %f34084, %f34085, %f34086, %f34087 }; 
	// end inline asm
	// begin inline asm
	mma.sync.aligned.m16n8k8.row.col.f32.tf32.tf32.f32    { %f34092, %f34093, %f34094, %f34095 },    { %r1, %r2, %r3, %r4 },    { %r5, %r6 },            { %f34092, %f34093, %f34094, %f34095 }; 
	// end inline asm
	// begin inline asm
	mma.sync.aligned.m16n8k8.row.col.f32.tf32.tf32.f32    { %f34100, %f34101, %f34102, %f34103 },    { %r1, %r2, %r3, %r4 },    { %r5, %r6 },            { %f34100, %f34101, %f34102, %f34103 }; 
	// end inline asm
	// begin inline asm
	mma.sync.aligned.m16n8k8.row.col.f32.tf32.tf32.f32    { %f34084, %f34085, %f34086, %f34087 },    { %r1, %r2, %r3, %r4 },    { %r5, %r6 },            { %f34084, %f34085, %f34086, %f34087 }; 
	// end inline asm
	// begin inline asm
	mma.sync.aligned.m16n8k8.row.col.f32.tf32.tf32.f32    { %f34092, %f34093, %f34094, %f34095 },    { %r1, %r2, %r3, %r4 },    { %r5, %r6 },            { %f34092, %f34093, %f34094, %f34095 }; 
	// end inline asm
	// begin inline asm
	mma.sync.aligned.m16n8k8.row.col.f32.tf32.tf32.f32    { %f34100, %f34101, %f34102, %f34103 },    { %r1, %r2, %r3, %r4 },    { %r5, %r6 },            { %f34100, %f34101, %f34102, %f34103 }; 
	// end inline asm
	// begin inline asm
	mma.sync.aligned.m16n8k8.row.col.f32.tf32.tf32.f32    { %f34084, %f34085, %f34086, %f34087 },    { %r1, %r2, %r3, %r4 },    { %r5, %r6 },            { %f34084, %f34085, %f34086, %f34087 }; 
	// end inline asm
	// begin inline asm
	mma.sync.aligned.m16n8k8.row.col.f32.tf32.tf32.f32    { %f34092, %f34093, %f34094, %f34095 },    { %r1, %r2, %r3, %r4 },    { %r5, %r6 },            { %f34092, %f34093, %f34094, %f34095 }; 
	// end inline asm
	// begin inline asm
	mma.sync.aligned.m16n8k8.row.col.f32.tf32.tf32.f32    { %f34100, %f34101, %f34102, %f34103 },    { %r1, %r2, %r3, %r4 },    { %r5, %r6 },            { %f34100, %f34101, %f34102, %f34103 }; 
	// end inline asm
	// begin inline asm
	mma.sync.aligned.m16n8k8.row.col.f32.tf32.tf32.f32    { %f34084, %f34085, %f34086, %f34087 },    { %r1, %r2, %r3, %r4 },    { %r5, %r6 },            { %f34084, %f34085, %f34086, %f34087 }; 
	// end inline asm
	// begin inline asm
	mma.sync.aligned.m16n8k8.row.col.f32.tf32.tf32.f32    { %f34092, %f34093, %f34094, %f34095 },    { %r1, %r2, %r3, %r4 },    { %r5, %r6 },            { %f34092, %f34093, %f34094, %f34095 }; 
	// end inline asm
	// begin inline asm
	mma.sync.aligned.m16n8k8.row.col.f32.tf32.tf32.f32    { %f34100, %f34101, %f34102, %f34103 },    { %r1, %r2, %r3, %r4 },    { %r5, %r6 },            { %f34100, %f34101, %f34102, %f34103 }; 
	// end inline asm
	// begin inline asm
	mma.sync.aligned.m16n8k8.row.col.f32.tf32.tf32.f32    { %f34084, %f34085, %f34086, %f34087 },    { %r1, %r2, %r3, %r4 },    { %r5, %r6 },            { %f34084, %f34085, %f34086, %f34087 }; 
	// end inline asm
	// begin inline asm
	mma.sync.aligned.m16n8k8.row.col.f32.tf32.tf32.f32    { %f34092, %f34093, %f34094, %f34095 },    { %r1, %r2, %r3, %r4 },    { %r5, %r6 },            { %f34092, %f34093, %f34094, %f34095 }; 
	// end inline asm
	// begin inline asm
	mma.sync.aligned.m16n8k8.row.col.f32.tf32.tf32.f32    { %f34100, %f34101, %f34102, %f34103 },    { %r1, %r2, %r3, %r4 },    { %r5, %r6 },            { %f34100, %f34101, %f34102, %f34103 }; 
	// end inline asm
	// begin inline asm
	mma.sync.aligned.m16n8k8.row.col.f32.tf32.tf32.f32    { %f34084, %f34085, %f34086, %f34087 },    { %r1, %r2, %r3, %r4 },    { %r5, %r6 },            { %f34084, %f34085, %f34086, %f34087 }; 
	// end inline asm
	// begin inline asm
	mma.sync.aligned.m16n8k8.row.col.f32.tf32.tf32.f32    { %f34092, %f34093, %f34094, %f34095 },    { %r1, %r2, %r3, %r4 },    { %r5, %r6 },            { %f34092, %f34093, %f34094, %f34095 }; 
	// end inline asm
	// begin inline asm
	mma.sync.aligned.m16n8k8.row.col.f32.tf32.tf32.f32    { %f34100, %f34101, %f34102, %f34103 },    { %r1, %r2, %r3, %r4 },    { %r5, %r6 },            { %f34100, %f34101, %f34102, %f34103 }; 
	// end inline asm
	// begin inline asm
	mma.sync.aligned.m16n8k8.row.col.f32.tf32.tf32.f32    { %f34084, %f34085, %f34086, %f34087 },    { %r1, %r2, %r3, %r4 },    { %r5, %r6 },            { %f34084, %f34085, %f34086, %f34087 }; 
	// end inline asm
	// begin inline asm
	mma.sync.aligned.m16n8k8.row.col.f32.tf32.tf32.f32    { %f34092, %f34093, %f34094, %f34095 },    { %r1, %r2, %r3, %r4 },    { %r5, %r6 },            { %f34092, %f34093, %f34094, %f34095 }; 
	// end inline asm
	// begin inline asm
	mma.sync.aligned.m16n8k8.row.col.f32.tf32.tf32.f32    { %f34100, %f34101, %f34102, %f34103 },    { %r1, %r2, %r3, %r4 },    { %r5, %r6 },            { %f34100, %f34101, %f34102, %f34103 }; 
	// end inline asm
	// begin inline asm
	mma.sync.aligned.m16n8k8.row.col.f32.tf32.tf32.f32    { %f34084, %f34085, %f34086, %f34087 },    { %r1, %r2, %r3, %r4 },    { %r5, %r6 },            { %f34084, %f34085, %f34086, %f34087 }; 
	// end inline asm
	// begin inline asm
	mma.sync.aligned.m16n8k8.row.col.f32.tf32.tf32.f32    { %f34092, %f34093, %f34094, %f34095 },    { %r1, %r2, %r3, %r4 },    { %r5, %r6 },            { %f34092, %f34093, %f34094, %f34095 }; 
	// end inline asm
	// begin inline asm
	mma.sync.aligned.m16n8k8.row.col.f32.tf32.tf32.f32    { %f34100, %f34101, %f34102, %f34103 },    { %r1, %r2, %r3, %r4 },    { %r5, %r6 },            { %f34100, %f34101, %f34102, %f34103 }; 
	// end inline asm
	// begin inline asm
	mma.sync.aligned.m16n8k8.row.col.f32.tf32.tf32.f32    { %f34084, %f34085, %f34086, %f34087 },    { %r1, %r2, %r3, %r4 },    { %r5, %r6 },            { %f34084, %f34085, %f34086, %f34087 }; 
	// end inline asm
	// begin inline asm
	mma.sync.aligned.m16n8k8.row.col.f32.tf32.tf32.f32    { %f34092, %f34093, %f34094, %f34095 },    { %r1, %r2, %r3, %r4 },    { %r5, %r6 },            { %f34092, %f34093, %f34094, %f34095 }; 
	// end inline asm
	// begin inline asm
	mma.sync.aligned.m16n8k8.row.col.f32.tf32.tf32.f32    { %f34100, %f34101, %f34102, %f34103 },    { %r1, %r2, %r3, %r4 },    { %r5, %r6 },            { %f34100, %f34101, %f34102, %f34103 }; 
	// end inline asm
	// begin inline asm
	mma.sync.aligned.m16n8k8.row.col.f32.tf32.tf32.f32    { %f34084, %f34085, %f34086, %f34087 },    { %r1, %r2, %r3, %r4 },    { %r5, %r6 },            { %f34084, %f34085, %f34086, %f34087 }; 
	// end inline asm
	// begin inline asm
	mma.sync.aligned.m16n8k8.row.col.f32.tf32.tf32.f32    { %f34092, %f34093, %f34094, %f34095 },    { %r1, %r2, %r3, %r4 },    { %r5, %r6 },            { %f34092, %f34093, %f34094, %f34095 }; 
	// end inline asm
	// begin inline asm
	mma.sync.aligned.m16n8k8.row.col.f32.tf32.tf32.f32    { %f34100, %f34101, %f34102, %f34103 },    { %r1, %r2, %r3, %r4 },    { %r5, %r6 },            { %f34100, %f34101, %f34102, %f34103 }; 
	// end inline asm
	// begin inline asm
	mma.sync.aligned.m16n8k8.row.col.f32.tf32.tf32.f32    { %f34084, %f34085, %f34086, %f34087 },    { %r1, %r2, %r3, %r4 },    { %r5, %r6 },            { %f34084, %f34085, %f34086, %f34087 }; 
	// end inline asm
	// begin inline asm
	mma.sync.aligned.m16n8k8.row.col.f32.tf32.tf32.f32    { %f34092, %f34093, %f34094, %f34095 },    { %r1, %r2, %r3, %r4 },    { %r5, %r6 },            { %f34092, %f34093, %f34094, %f34095 }; 
	// end inline asm
	// begin inline asm
	mma.sync.aligned.m16n8k8.row.col.f32.tf32.tf32.f32    { %f34100, %f34101, %f34102, %f34103 },    { %r1, %r2, %r3, %r4 },    { %r5, %r6 },            { %f34100, %f34101, %f34102, %f34103 }; 
	// end inline asm
	// begin inline asm
	mma.sync.aligned.m16n8k8.row.col.f32.tf32.tf32.f32    { %f34084, %f34085, %f34086, %f34087 },    { %r1, %r2, %r3, %r4 },    { %r5, %r6 },            { %f34084, %f34085, %f34086, %f34087 }; 
	// end inline asm
	// begin inline asm
	mma.sync.aligned.m16n8k8.row.col.f32.tf32.tf32.f32    { %f34092, %f34093, %f34094, %f34095 },    { %r1, %r2, %r3, %r4 },    { %r5, %r6 },            { %f34092, %f34093, %f34094, %f34095 }; 
	// end inline asm
	// begin inline asm
	mma.sync.aligned.m16n8k8.row.col.f32.tf32.tf32.f32    { %f34100, %f34101, %f34102, %f34103 },    { %r1, %r2, %r3, %r4 },    { %r5, %r6 },            { %f34100, %f34101, %f34102, %f34103 }; 
	// end inline asm
	// begin inline asm
	mma.sync.aligned.m16n8k8.row.col.f32.tf32.tf32.f32    { %f34084, %f34085, %f34086, %f34087 },    { %r1, %r2, %r3, %r4 },    { %r5, %r6 },            { %f34084, %f34085, %f34086, %f34087 }; 
	// end inline asm
	// begin inline asm
	mma.sync.aligned.m16n8k8.row.col.f32.tf32.tf32.f32    { %f34092, %f34093, %f34094, %f34095 },    { %r1, %r2, %r3, %r4 },    { %r5, %r6 },            { %f34092, %f34093, %f34094, %f34095 }; 
	// end inline asm
	// begin inline asm
	mma.sync.aligned.m16n8k8.row.col.f32.tf32.tf32.f32    { %f34100, %f34101, %f34102, %f34103 },    { %r1, %r2, %r3, %r4 },    { %r5, %r6 },            { %f34100, %f34101, %f34102, %f34103 }; 
	// end inline asm
	// begin inline asm
	mma.sync.aligned.m16n8k8.row.col.f32.tf32.tf32.f32    { %f34084, %f34085, %f34086, %f34087 },    { %r1, %r2, %r3, %r4 },    { %r5, %r6 },            { %f34084, %f34085, %f34086, %f34087 }; 
	// end inline asm
	// begin inline asm
	mma.sync.aligned.m16n8k8.row.col.f32.tf32.tf32.f32    { %f34092, %f34093, %f34094, %f34095 },    { %r1, %r2, %r3, %r4 },    { %r5, %r6 },            { %f34092, %f34093, %f34094, %f34095 }; 
	// end inline asm
	// begin inline asm
	mma.sync.aligned.m16n8k8.row.col.f32.tf32.tf32.f32    { %f34100, %f34101, %f34102, %f34103 },    { %r1, %r2, %r3, %r4 },    { %r5, %r6 },            { %f34100, %f34101, %f34102, %f34103 }; 
	// end inline asm
	// begin inline asm
	mma.sync.aligned.m16n8k8.row.col.f32.tf32.tf32.f32    { %f34084, %f34085, %f34086, %f34087 },    { %r1, %r2, %r3, %r4 },    { %r5, %r6 },            { %f34084, %f34085, %f34086, %f34087 }; 
	// end inline asm
	// begin inline asm
	mma.sync.aligned.m16n8k8.row.col.f32.tf32.tf32.f32    { %f34092, %f34093, %f34094, %f34095 },    { %r1, %r2, %r3, %r4 },    { %r5, %r6 },            { %f34092, %f34093, %f34094, %f34095 }; 
	// end inline asm
	// begin inline asm
	mma.sync.aligned.m16n8k8.row.col.f32.tf32.tf32.f32    { %f34100, %f34101, %f34102, %f34103 },    { %r1, %r2, %r3, %r4 },    { %r5, %r6 },            { %f34100, %f34101, %f34102, %f34103 }; 
	// end inline asm
	// begin inline asm
	mma.sync.aligned.m16n8k8.row.col.f32.tf32.tf32.f32    { %f34084, %f34085, %f34086, %f34087 },    { %r1, %r2, %r3, %r4 },    { %r5, %r6 },            { %f34084, %f34085, %f34086, %f34087 }; 
	// end inline asm
	// begin inline asm
	mma.sync.aligned.m16n8k8.row.col.f32.tf32.tf32.f32    { %f34092, %f34093, %f34094, %f34095 },    { %r1, %r2, %r3, %r4 },    { %r5, %r6 },            { %f34092, %f34093, %f34094, %f34095 }; 
	// end inline asm
	// begin inline asm
	mma.sync.aligned.m16n8k8.row.col.f32.tf32.tf32.f32    { %f34100, %f34101, %f34102, %f34103 },    { %r1, %r2, %r3, %r4 },    { %r5, %r6 },            { %f34100, %f34101, %f34102, %f34103 }; 
	// end inline asm
	// begin inline asm
	mma.sync.aligned.m16n8k8.row.col.f32.tf32.tf32.f32    { %f34084, %f34085, %f34086, %f34087 },    { %r1, %r2, %r3, %r4 },    { %r5, %r6 },            { %f34084, %f34085, %f34086, %f34087 }; 
	// end inline asm
	// begin inline asm
	mma.sync.aligned.m16n8k8.row.col.f32.tf32.tf32.f32    { %f34092, %f34093, %f34094, %f34095 },    { %r1, %r2, %r3, %r4 },    { %r5, %r6 },            { %f34092, %f34093, %f34094, %f34095 }; 
	// end inline asm
	// begin inline asm
	mma.sync.aligned.m16n8k8.row.col.f32.tf32.tf32.f32    { %f34100, %f34101, %f34102, %f34103 },    { %r1, %r2, %r3, %r4 },    { %r5, %r6 },            { %f34100, %f34101, %f34102, %f34103 }; 
	// end inline asm
	// begin inline asm
	mma.sync.aligned.m16n8k8.row.col.f32.tf32.tf32.f32    { %f34084, %f34085, %f34086, %f34087 },    { %r1, %r2, %r3, %r4 },    { %r5, %r6 },            { %f34084, %f34085, %f34086, %f34087 }; 
	// end inline asm
	// begin inline asm
	mma.sync.aligned.m16n8k8.row.col.f32.tf32.tf32.f32    { %f34092, %f34093, %f34094, %f34095 },    { %r1, %r2, %r3, %r4 },    { %r5, %r6 },            { %f34092, %f34093, %f34094, %f34095 }; 
	// end inline asm
	// begin inline asm
	mma.sync.aligned.m16n8k8.row.col.f32.tf32.tf32.f32    { %f34100, %f34101, %f34102, %f34103 },    { %r1, %r2, %r3, %r4 },    { %r5, %r6 },            { %f34100, %f34101, %f34102, %f34103 }; 
	// end inline asm
	// begin inline asm
	mma.sync.aligned.m16n8k8.row.col.f32.tf32.tf32.f32    { %f34084, %f34085, %f34086, %f34087 },    { %r1, %r2, %r3, %r4 },    { %r5, %r6 },            { %f34084, %f34085, %f34086, %f34087 }; 
	// end inline asm
	// begin inline asm
	mma.sync.aligned.m16n8k8.row.col.f32.tf32.tf32.f32    { %f34092, %f34093, %f34094, %f34095 },    { %r1, %r2, %r3, %r4 },    { %r5, %r6 },            { %f34092, %f34093, %f34094, %f34095 }; 
	// end inline asm
	// begin inline asm
	mma.sync.aligned.m16n8k8.row.col.f32.tf32.tf32.f32    { %f34100, %f34101, %f34102, %f34103 },    { %r1, %r2, %r3, %r4 },    { %r5, %r6 },            { %f34100, %f34101, %f34102, %f34103 }; 
	// end inline asm
	// begin inline asm
	mma.sync.aligned.m16n8k8.row.col.f32.tf32.tf32.f32    { %f34084, %f34085, %f34086, %f34087 },    { %r1, %r2, %r3, %r4 },    { %r5, %r6 },            { %f34084, %f34085, %f34086, %f34087 }; 
	// end inline asm
	// begin inline asm
	mma.sync.aligned.m16n8k8.row.col.f32.tf32.tf32.f32    { %f34092, %f34093, %f34094, %f34095 },    { %r1, %r2, %r3, %r4 },    { %r5, %r6 },            { %f34092, %f34093, %f34094, %f34095 }; 
	// end inline asm
	// begin inline asm
	mma.sync.aligned.m16n8k8.row.col.f32.tf32.tf32.f32    { %f34100, %f34101, %f34102, %f34103 },    { %r1, %r2, %r3, %r4 },    { %r5, %r6 },            { %f34100, %f34101, %f34102, %f34103 }; 
	// end inline asm
	// begin inline asm
	mma.sync.aligned.m16n8k8.row.col.f32.tf32.tf32.f32    { %f34084, %f34085, %f34086, %f34087 },    { %r1, %r2, %r3, %r4 },    { %r5, %r6 },            { %f34084, %f34085, %f34086, %f34087 }; 
	// end inline asm
	// begin inline asm
	mma.sync.aligned.m16n8k8.row.col.f32.tf32.tf32.f32    { %f34092, %f34093, %f34094, %f34095 },    { %r1, %r2, %r3, %r4 },    { %r5, %r6 },            { %f34092, %f34093, %f34094, %f34095 }; 
	// end inline asm
	// begin inline asm
	mma.sync.aligned.m16n8k8.row.col.f32.tf32.tf32.f32    { %f34100, %f34101, %f34102, %f34103 },    { %r1, %r2, %r3, %r4 },    { %r5, %r6 },            { %f34100, %f34101, %f34102, %f34103 }; 
	// end inline asm
	// begin inline asm
	mma.sync.aligned.m16n8k8.row.col.f32.tf32.tf32.f32    { %f34084, %f34085, %f34086, %f34087 },    { %r1, %r2, %r3, %r4 },    { %r5, %r6 },            { %f34084, %f34085, %f34086, %f34087 }; 
	// end inline asm
	// begin inline asm
	mma.sync.aligned.m16n8k8.row.col.f32.tf32.tf32.f32    { %f34092, %f34093, %f34094, %f34095 },    { %r1, %r2, %r3, %r4 },    { %r5, %r6 },            { %f34092, %f34093, %f34094, %f34095 }; 
	// end inline asm
	// begin inline asm
	mma.sync.aligned.m16n8k8.row.col.f32.tf32.tf32.f32    { %f34100, %f34101, %f34102, %f34103 },    { %r1, %r2, %r3, %r4 },    { %r5, %r6 },            { %f34100, %f34101, %f34102, %f34103 }; 
	// end inline asm
	// begin inline asm
	mma.sync.aligned.m16n8k8.row.col.f32.tf32.tf32.f32    { %f34084, %f34085, %f34086, %f34087 },    { %r1, %r2, %r3, %r4 },    { %r5, %r6 },            { %f34084, %f34085, %f34086, %f34087 }; 
	// end inline asm
	// begin inline asm
	mma.sync.aligned.m16n8k8.row.col.f32.tf32.tf32.f32    { %f34092, %f34093, %f34094, %f34095 },    { %r1, %r2, %r3, %r4 },    { %r5, %r6 },            { %f34092, %f34093, %f34094, %f34095 }; 
	// end inline asm
	// begin inline asm
	mma.sync.aligned.m16n8k8.row.col.f32.tf32.tf32.f32    { %f34100, %f34101, %f34102, %f34103 },    { %r1, %r2, %r3, %r4 },    { %r5, %r6 },            { %f34100, %f34101, %f34102, %f34103 }; 
	// end inline asm
	// begin inline asm
	mma.sync.aligned.m16n8k8.row.col.f32.tf32.tf32.f32    { %f34084, %f34085, %f34086, %f34087 },    { %r1, %r2, %r3, %r4 },    { %r5, %r6 },            { %f34084, %f34085, %f34086, %f34087 }; 
	// end inline asm
	// begin inline asm
	mma.sync.aligned.m16n8k8.row.col.f32.tf32.tf32.f32    { %f34092, %f34093, %f34094, %f34095 },    { %r1, %r2, %r3, %r4 },    { %r5, %r6 },            { %f34092, %f34093, %f34094, %f34095 }; 
	// end inline asm
	// begin inline asm
	mma.sync.aligned.m16n8k8.row.col.f32.tf32.tf32.f32    { %f34100, %f34101, %f34102, %f34103 },    { %r1, %r2, %r3, %r4 },    { %r5, %r6 },            { %f34100, %f34101, %f34102, %f34103 }; 
	// end inline asm
	// begin inline asm
	mma.sync.aligned.m16n8k8.row.col.f32.tf32.tf32.f32    { %f34084, %f34085, %f34086, %f34087 },    { %r1, %r2, %r3, %r4 },    { %r5, %r6 },            { %f34084, %f34085, %f34086, %f34087 }; 
	// end inline asm
	// begin inline asm
	mma.sync.aligned.m16n8k8.row.col.f32.tf32.tf32.f32    { %f34092, %f34093, %f34094, %f34095 },    { %r1, %r2, %r3, %r4 },    { %r5, %r6 },            { %f34092, %f34093, %f34094, %f34095 }; 
	// end inline asm
	// begin inline asm
	mma.sync.aligned.m16n8k8.row.col.f32.tf32.tf32.f32    { %f34100, %f34101, %f34102, %f34103 },    { %r1, %r2, %r3, %r4 },    { %r5, %r6 },            { %f34100, %f34101, %f34102, %f34103 }; 
	// end inline asm
	// begin inline asm
	mma.sync.aligned.m16n8k8.row.col.f32.tf32.tf32.f32    { %f34084, %f34085, %f34086, %f34087 },    { %r1, %r2, %r3, %r4 },    { %r5, %r6 },            { %f34084, %f34085, %f34086, %f34087 }; 
	// end inline asm
	// begin inline asm
	mma.sync.aligned.m16n8k8.row.col.f32.tf32.tf32.f32    { %f34092, %f34093, %f34094, %f34095 },    { %r1, %r2, %r3, %r4 },    { %r5, %r6 },            { %f34092, %f34093, %f34094, %f34095 }; 
	// end inline asm
	// begin inline asm
	mma.sync.aligned.m16n8k8.row.col.f32.tf32.tf32.f32    { %f34100, %f34101, %f34102, %f34103 },    { %r1, %r2, %r3, %r4 },    { %r5, %r6 },            { %f34100, %f34101, %f34102, %f34103 }; 
	// end inline asm
	// begin inline asm
	mma.sync.aligned.m16n8k8.row.col.f32.tf32.tf32.f32    { %f34084, %f34085, %f34086, %f34087 },    { %r1, %r2, %r3, %r4 },    { %r5, %r6 },            { %f34084, %f34085, %f34086, %f34087 }; 
	// end inline asm
	// begin inline asm
	mma.sync.aligned.m16n8k8.row.col.f32.tf32.tf32.f32    { %f34092, %f34093, %f34094, %f34095 },    { %r1, %r2, %r3, %r4 },    { %r5, %r6 },            { %f34092, %f34093, %f34094, %f34095 }; 
	// end inline asm
	// begin inline asm
	mma.sync.aligned.m16n8k8.row.col.f32.tf32.tf32.f32    { %f34100, %f34101, %f34102, %f34103 },    { %r1, %r2, %r3, %r4 },    { %r5, %r6 },            { %f34100, %f34101, %f34102, %f34103 }; 
	// end inline asm
	// begin inline asm
	mma.sync.aligned.m16n8k8.row.col.f32.tf32.tf32.f32    { %f34084, %f34085, %f34086, %f34087 },    { %r1, %r2, %r3, %r4 },    { %r5, %r6 },            { %f34084, %f34085, %f34086, %f34087 }; 
	// end inline asm
	// begin inline asm
	mma.sync.aligned.m16n8k8.row.col.f32.tf32.tf32.f32    { %f34092, %f34093, %f34094, %f34095 },    { %r1, %r2, %r3, %r4 },    { %r5, %r6 },            { %f34092, %f34093, %f34094, %f34095 }; 
	// end inline asm
	// begin inline asm
	mma.sync.aligned.m16n8k8.row.col.f32.tf32.tf32.f32    { %f34100, %f34101, %f34102, %f34103 },    { %r1, %r2, %r3, %r4 },    { %r5, %r6 },            { %f34100, %f34101, %f34102, %f34103 }; 
	// end inline asm
	// begin inline asm
	mma.sync.aligned.m16n8k8.row.col.f32.tf32.tf32.f32    { %f34084, %f34085, %f34086, %f34087 },    { %r1, %r2, %r3, %r4 },    { %r5, %r6 },            { %f34084, %f34085, %f34086, %f34087 }; 
	// end inline asm
	// begin inline asm
	mma.sync.aligned.m16n8k8.row.col.f32.tf32.tf32.f32    { %f34092, %f34093, %f34094, %f34095 },    { %r1, %r2, %r3, %r4 },    { %r5, %r6 },            { %f34092, %f34093, %f34094, %f34095 }; 
	// end inline asm
	// begin inline asm
	mma.sync.aligned.m16n8k8.row.col.f32.tf32.tf32.f32    { %f34100, %f34101, %f34102, %f34103 },    { %r1, %r2, %r3, %r4 },    { %r5, %r6 },            { %f34100, %f34101, %f34102, %f34103 }; 
	// end inline asm
	// begin inline asm
	mma.sync.aligned.m16n8k8.row.col.f32.tf32.tf32.f32    { %f34084, %f34085, %f34086, %f34087 },    { %r1, %r2, %r3, %r4 },    { %r5, %r6 },            { %f34084, %f34085, %f34086, %f34087 }; 
	// end inline asm
	// begin inline asm
	mma.sync.aligned.m16n8k8.row.col.f32.tf32.tf32.f32    { %f34092, %f34093, %f34094, %f34095 },    { %r1, %r2, %r3, %r4 },    { %r5, %r6 },            { %f34092, %f34093, %f34094, %f34095 }; 
	// end inline asm
	// begin inline asm
	mma.sync.aligned.m16n8k8.row.col.f32.tf32.tf32.f32    { %f34100, %f34101, %f34102, %f34103 },    { %r1, %r2, %r3, %r4 },    { %r5, %r6 },            { %f34100, %f34101, %f34102, %f34103 }; 
	// end inline asm
	// begin inline asm
	mma.sync.aligned.m16n8k8.row.col.f32.tf32.tf32.f32    { %f34084, %f34085, %f34086, %f34087 },    { %r1, %r2, %r3, %r4 },    { %r5, %r6 },            { %f34084, %f34085, %f34086, %f34087 }; 
	// end inline asm
	// begin inline asm
	mma.sync.aligned.m16n8k8.row.col.f32.tf32.tf32.f32    { %f34092, %f34093, %f34094, %f34095 },    { %r1, %r2, %r3, %r4 },    { %r5, %r6 },            { %f34092, %f34093, %f34094, %f34095 }; 
	// end inline asm
	// begin inline asm
	mma.sync.aligned.m16n8k8.row.col.f32.tf32.tf32.f32    { %f34100, %f34101, %f34102, %f34103 },    { %r1, %r2, %r3, %r4 },    { %r5, %r6 },            { %f34100, %f34101, %f34102, %f34103 }; 
	// end inline asm
	// begin inline asm
	mma.sync.aligned.m16n8k8.row.col.f32.tf32.tf32.f32    { %f34084, %f34085, %f34086, %f34087 },    { %r1, %r2, %r3, %r4 },    { %r5, %r6 },            { %f34084, %f34085, %f34086, %f34087 }; 
	// end inline asm
	// begin inline asm
	mma.sync.aligned.m16n8k8.row.col.f32.tf32.tf32.f32    { %f34092, %f34093, %f34094, %f34095 },    { %r1, %r2, %r3, %r4 },    { %r5, %r6 },            { %f34092, %f34093, %f34094, %f34095 }; 
	// end inline asm
	// begin inline asm
	mma.sync.aligned.m16n8k8.row.col.f32.tf32.tf32.f32    { %f34100, %f34101, %f34102, %f34103 },    { %r1, %r2, %r3, %r4 },    { %r5, %r6 },            { %f34100, %f34101, %f34102, %f34103 }; 
	// end inline asm
	// begin inline asm
	mma.sync.aligned.m16n8k8.row.col.f32.tf32.tf32.f32    { %f34084, %f34085, %f34086, %f34087 },    { %r1, %r2, %r3, %r4 },    { %r5, %r6 },            { %f34084, %f34085, %f34086, %f34087 }; 
	// end inline asm
	// begin inline asm
	mma.sync.aligned.m16n8k8.row.col.f32.tf32.tf32.f32    { %f34092, %f34093, %f34094, %f34095 },    { %r1, %r2, %r3, %r4 },    { %r5, %r6 },            { %f34092, %f34093, %f34094, %f34095 }; 
	// end inline asm
	// begin inline asm
	mma.sync.aligned.m16n8k8.row.col.f32.tf32.tf32.f32    { %f34100, %f34101, %f34102, %f34103 },    { %r1, %r2, %r3, %r4 },    { %r5, %r6 },            { %f34100, %f34101, %f34102, %f34103 }; 
	// end inline asm
	// begin inline asm
	mma.sync.aligned.m16n8k8.row.col.f32.tf32.tf32.f32    { %f34084, %f34085, %f34086, %f34087 },    { %r1, %r2, %r3, %r4 },    { %r5, %r6 },            { %f34084, %f34085, %f34086, %f34087 }; 
	// end inline asm
	// begin inline asm
	mma.sync.aligned.m16n8k8.row.col.f32.tf32.tf32.f32    { %f34092, %f34093, %f34094, %f34095 },    { %r1, %r2, %r3, %r4 },    { %r5, %r6 },            { %f34092, %f34093, %f34094, %f34095 }; 
	// end inline asm
	// begin inline asm
	mma.sync.aligned.m16n8k8.row.col.f32.tf32.tf32.f32    { %f34100, %f34101, %f34102, %f34103 },    { %r1, %r2, %r3, %r4 },    { %r5, %r6 },            { %f34100, %f34101, %f34102, %f34103 }; 
	// end inline asm
	// begin inline asm
	mma.sync.aligned.m16n8k8.row.col.f32.tf32.tf32.f32    { %f34084, %f34085, %f34086, %f34087 },    { %r1, %r2, %r3, %r4 },    { %r5, %r6 },            { %f34084, %f34085, %f34086, %f34087 }; 
	// end inline asm
	// begin inline asm
	mma.sync.aligned.m16n8k8.row.col.f32.tf32.tf32.f32    { %f34092, %f34093, %f34094, %f34095 },    { %r1, %r2, %r3, %r4 },    { %r5, %r6 },            { %f34092, %f34093, %f34094, %f34095 }; 
	// end inline asm
	// begin inline asm
	mma.sync.aligned.m16n8k8.row.col.f32.tf32.tf32.f32    { %f34100, %f34101, %f34102, %f34103 },    { %r1, %r2, %r3, %r4 },    { %r5, %r6 },            { %f34100, %f34101, %f34102, %f34103 }; 
	// end inline asm
	// begin inline asm
	mma.sync.aligned.m16n8k8.row.col.f32.tf32.tf32.f32    { %f34084, %f34085, %f34086, %f34087 },    { %r1, %r2, %r3, %r4 },    { %r5, %r6 },            { %f34084, %f34085, %f34086, %f34087 }; 
	// end inline asm
	// begin inline asm
	mma.sync.aligned.m16n8k8.row.col.f32.tf32.tf32.f32    { %f34092, %f34093, %f34094, %f34095 },    { %r1, %r2, %r3, %r4 },    { %r5, %r6 },            { %f34092, %f34093, %f34094, %f34095 }; 
	// end inline asm
	// begin inline asm
	mma.sync.aligned.m16n8k8.row.col.f32.tf32.tf32.f32    { %f34100, %f34101, %f34102, %f34103 },    { %r1, %r2, %r3, %r4 },    { %r5, %r6 },            { %f34100, %f34101, %f34102, %f34103 }; 
	// end inline asm
	// begin inline asm
	mma.sync.aligned.m16n8k8.row.col.f32.tf32.tf32.f32    { %f34084, %f34085, %f34086, %f34087 },    { %r1, %r2, %r3, %r4 },    { %r5, %r6 },            { %f34084, %f34085, %f34086, %f34087 }; 
	// end inline asm
	// begin inline asm
	mma.sync.aligned.m16n8k8.row.col.f32.tf32.tf32.f32    { %f34092, %f34093, %f34094, %f34095 },    { %r1, %r2, %r3, %r4 },    { %r5, %r6 },            { %f34092, %f34093, %f34094, %f34095 }; 
	// end inline asm
	// begin inline asm
	mma.sync.aligned.m16n8k8.row.col.f32.tf32.tf32.f32    { %f34100, %f34101, %f34102, %f34103 },    { %r1, %r2, %r3, %r4 },    { %r5, %r6 },            { %f34100, %f34101, %f34102, %f34103 }; 
	// end inline asm
	// begin inline asm
	mma.sync.aligned.m16n8k8.row.col.f32.tf32.tf32.f32    { %f34084, %f34085, %f34086, %f34087 },    { %r1, %r2, %r3, %r4 },    { %r5, %r6 },            { %f34084, %f34085, %f34086, %f34087 }; 
	// end inline asm
	// begin inline asm
	mma.sync.aligned.m16n8k8.row.col.f32.tf32.tf32.f32    { %f34092, %f34093, %f34094, %f34095 },    { %r1, %r2, %r3, %r4 },    { %r5, %r6 },            { %f34092, %f34093, %f34094, %f34095 }; 
	// end inline asm
	// begin inline asm
	mma.sync.aligned.m16n8k8.row.col.f32.tf32.tf32.f32    { %f34100, %f34101, %f34102, %f34103 },    { %r1, %r2, %r3, %r4 },    { %r5, %r6 },            { %f34100, %f34101, %f34102, %f34103 }; 
	// end inline asm
	// begin inline asm
	mma.sync.aligned.m16n8k8.row.col.f32.tf32.tf32.f32    { %f34084, %f34085, %f34086, %f34087 },    { %r1, %r2, %r3, %r4 },    { %r5, %r6 },            { %f34084, %f34085, %f34086, %f34087 }; 
	// end inline asm
	// begin inline asm
	mma.sync.aligned.m16n8k8.row.col.f32.tf32.tf32.f32    { %f34092, %f34093, %f34094, %f34095 },    { %r1, %r2, %r3, %r4 },    { %r5, %r6 },            { %f34092, %f34093, %f34094, %f34095 }; 
	// end inline asm
	// begin inline asm
	mma.sync.aligned.m16n8k8.row.col.f32.tf32.tf32.f32    { %f34100, %f34101, %f34102, %f34103 },    { %r1, %r2, %r3, %r4 },    { %r5, %r6 },            { %f34100, %f34101, %f34102, %f34103 }; 
	// end inline asm
	// begin inline asm
	mma.sync.aligned.m16n8k8.row.col.f32.tf32.tf32.f32    { %f34084, %f34085, %f34086, %f34087 },    { %r1, %r2, %r3, %r4 },    { %r5, %r6 },            { %f34084, %f34085, %f34086, %f34087 }; 
	// end inline asm
	// begin inline asm
	mma.sync.aligned.m16n8k8.row.col.f32.tf32.tf32.f32    { %f34092, %f34093, %f34094, %f34095 },    { %r1, %r2, %r3, %r4 },    { %r5, %r6 },            { %f34092, %f34093, %f34094, %f34095 }; 
	// end inline asm
	// begin inline asm
	mma.sync.aligned.m16n8k8.row.col.f32.tf32.tf32.f32    { %f34100, %f34101, %f34102, %f34103 },    { %r1, %r2, %r3, %r4 },    { %r5, %r6 },            { %f34100, %f34101, %f34102, %f34103 }; 
	// end inline asm
	// begin inline asm
	mma.sync.aligned.m16n8k8.row.col.f32.tf32.tf32.f32    { %f34084, %f34085, %f34086, %f34087 },    { %r1, %r2, %r3, %r4 },    { %r5, %r6 },            { %f34084, %f34085, %f34086, %f34087 }; 
	// end inline asm
	// begin inline asm
	mma.sync.aligned.m16n8k8.row.col.f32.tf32.tf32.f32    { %f34092, %f34093, %f34094, %f34095 },    { %r1, %r2, %r3, %r4 },    { %r5, %r6 },            { %f34092, %f34093, %f34094, %f34095 }; 
	// end inline asm
	// begin inline asm
	mma.sync.aligned.m16n8k8.row.col.f32.tf32.tf32.f32    { %f34100, %f34101, %f34102, %f34103 },    { %r1, %r2, %r3, %r4 },    { %r5, %r6 },            { %f34100, %f34101, %f34102, %f34103 }; 
	// end inline asm
	// begin inline asm
	mma.sync.aligned.m16n8k8.row.col.f32.tf32.tf32.f32    { %f34084, %f34085, %f34086, %f34087 },    { %r1, %r2, %r3, %r4 },    { %r5, %r6 },            { %f34084, %f34085, %f34086, %f34087 }; 
	// end inline asm
	// begin inline asm
	mma.sync.aligned.m16n8k8.row.col.f32.tf32.tf32.f32    { %f34092, %f34093, %f34094, %f34095 },    { %r1, %r2, %r3, %r4 },    { %r5, %r6 },            { %f34092, %f34093, %f34094, %f34095 }; 
	// end inline asm
	// begin inline asm
	mma.sync.aligned.m16n8k8.row.col.f32.tf32.tf32.f32    { %f34100, %f34101, %f34102, %f34103 },    { %r1, %r2, %r3, %r4 },    { %r5, %r6 },            { %f34100, %f34101, %f34102, %f34103 }; 
	// end inline asm
	// begin inline asm
	mma.sync.aligned.m16n8k8.row.col.f32.tf32.tf32.f32    { %f34084, %f34085, %f34086, %f34087 },    { %r1, %r2, %r3, %r4 },    { %r5, %r6 },            { %f34084, %f34085, %f34086, %f34087 }; 
	// end inline asm
	// begin inline asm
	mma.sync.aligned.m16n8k8.row.col.f32.tf32.tf32.f32    { %f34092, %f34093, %f34094, %f34095 },    { %r1, %r2, %r3, %r4 },    { %r5, %r6 },            { %f34092, %f34093, %f34094, %f34095 }; 
	// end inline asm
	// begin inline asm
	mma.sync.aligned.m16n8k8.row.col.f32.tf32.tf32.f32    { %f34100, %f34101, %f34102, %f34103 },    { %r1, %r2, %r3, %r4 },    { %r5, %r6 },            { %f34100, %f34101, %f34102, %f34103 }; 
	// end inline asm
	// begin inline asm
	mma.sync.aligned.m16n8k8.row.col.f32.tf32.tf32.f32    { %f34084, %f34085, %f34086, %f34087 },    { %r1, %r2, %r3, %r4 },    { %r5, %r6 },            { %f34084, %f34085, %f34086, %f34087 }; 
	// end inline asm
	// begin inline asm
	mma.sync.aligned.m16n8k8.row.col.f32.tf32.tf32.f32    { %f34092, %f34093, %f34094, %f34095 },    { %r1, %r2, %r3, %r4 },    { %r5, %r6 },            { %f34092, %f34093, %f34094, %f34095 }; 
	// end inline asm
	// begin inline asm
	mma.sync.aligned.m16n8k8.row.col.f32.tf32.tf32.f32    { %f34100, %f34101, %f34102, %f34103 },    { %r1, %r2, %r3, %r4 },    { %r5, %r6 },            { %f34100, %f34101, %f34102, %f34103 }; 
	// end inline asm
	// begin inline asm
	mma.sync.aligned.m16n8k8.row.col.f32.tf32.tf32.f32    { %f34084, %f34085, %f34086, %f34087 },    { %r1, %r2, %r3, %r4 },    { %r5, %r6 },            { %f34084, %f34085, %f34086, %f34087 }; 
	// end inline asm
	// begin inline asm
	mma.sync.aligned.m16n8k8.row.col.f32.tf32.tf32.f32    { %f34092, %f34093, %f34094, %f34095 },    { %r1, %r2, %r3, %r4 },    { %r5, %r6 },            { %f34092, %f34093, %f34094, %f34095 }; 
	// end inline asm
	// begin inline asm
	mma.sync.aligned.m16n8k8.row.col.f32.tf32.tf32.f32    { %f34100, %f34101, %f34102, %f34103 },    { %r1, %r2, %r3, %r4 },    { %r5, %r6 },            { %f34100, %f34101, %f34102, %f34103 }; 
	// end inline asm
	// begin inline asm
	mma.sync.aligned.m16n8k8.row.col.f32.tf32.tf32.f32    { %f34084, %f34085, %f34086, %f34087 },    { %r1, %r2, %r3, %r4 },    { %r5, %r6 },            { %f34084, %f34085, %f34086, %f34087 }; 
	// end inline asm
	// begin inline asm
	mma.sync.aligned.m16n8k8.row.col.f32.tf32.tf32.f32    { %f34092, %f34093, %f34094, %f34095 },    { %r1, %r2, %r3, %r4 },    { %r5, %r6 },            { %f34092, %f34093, %f34094, %f34095 }; 
	// end inline asm
	// begin inline asm
	mma.sync.aligned.m16n8k8.row.col.f32.tf32.tf32.f32    { %f34100, %f34101, %f34102, %f34103 },    { %r1, %r2, %r3, %r4 },    { %r5, %r6 },            { %f34100, %f34101, %f34102, %f34103 }; 
	// end inline asm
	// begin inline asm
	mma.sync.aligned.m16n8k8.row.col.f32.tf32.tf32.f32    { %f34084, %f34085, %f34086, %f34087 },    { %r1, %r2, %r3, %r4 },    { %r5, %r6 },            { %f34084, %f34085, %f34086, %f34087 }; 
	// end inline asm
	// begin inline asm
	mma.sync.aligned.m16n8k8.row.col.f32.tf32.tf32.f32    { %f34092, %f34093, %f34094, %f34095 },    { %r1, %r2, %r3, %r4 },    { %r5, %r6 },            { %f34092, %f34093, %f34094, %f34095 }; 
	// end inline asm
	// begin inline asm
	mma.sync.aligned.m16n8k8.row.col.f32.tf32.tf32.f32    { %f34100, %f34101, %f34102, %f34103 },    { %r1, %r2, %r3, %r4 },    { %r5, %r6 },            { %f34100, %f34101, %f34102, %f34103 }; 
	// end inline asm
	// begin inline asm
	mma.sync.aligned.m16n8k8.row.col.f32.tf32.tf32.f32    { %f34084, %f34085, %f34086, %f34087 },    { %r1, %r2, %r3, %r4 },    { %r5, %r6 },            { %f34084, %f34085, %f34086, %f34087 }; 
	// end inline asm
	// begin inline asm
	mma.sync.aligned.m16n8k8.row.col.f32.tf32.tf32.f32    { %f34092, %f34093, %f34094, %f34095 },    { %r1, %r2, %r3, %r4 },    { %r5, %r6 },            { %f34092, %f34093, %f34094, %f34095 }; 
	// end inline asm
	// begin inline asm
	mma.sync.aligned.m16n8k8.row.col.f32.tf32.tf32.f32    { %f34100, %f34101, %f34102, %f34103 },    { %r1, %r2, %r3, %r4 },    { %r5, %r6 },            { %f34100, %f34101, %f34102, %f34103 }; 
	// end inline asm
	// begin inline asm
	mma.sync.aligned.m16n8k8.row.col.f32.tf32.tf32.f32    { %f34084, %f34085, %f34086, %f34087 },    { %r1, %r2, %r3, %r4 },    { %r5, %r6 },            { %f34084, %f34085, %f34086, %f34087 }; 
	// end inline asm
	// begin inline asm
	mma.sync.aligned.m16n8k8.row.col.f32.tf32.tf32.f32    { %f34092, %f34093, %f34094, %f34095 },    { %r1, %r2, %r3, %r4 },    { %r5, %r6 },            { %f34092, %f34093, %f34094, %f34095 }; 
	// end inline asm
	// begin inline asm
	mma.sync.aligned.m16n8k8.row.col.f32.tf32.tf32.f32    { %f34100, %f34101, %f34102, %f34103 },    { %r1, %r2, %r3, %r4 },    { %r5, %r6 },            { %f34100, %f34101, %f34102, %f34103 }; 
	// end inline asm
	// begin inline asm
	mma.sync.aligned.m16n8k8.row.col.f32.tf32.tf32.f32    { %f34084, %f34085, %f34086, %f34087 },    { %r1, %r2, %r3, %r4 },    { %r5, %r6 },            { %f34084, %f34085, %f34086, %f34087 }; 
	// end inline asm
	// begin inline asm
	mma.sync.aligned.m16n8k8.row.col.f32.tf32.tf32.f32    { %f34092, %f34093, %f34094, %f34095 },    { %r1, %r2, %r3, %r4 },    { %r5, %r6 },            { %f34092, %f34093, %f34094, %f34095 }; 
	// end inline asm
	// begin inline asm
	mma.sync.aligned.m16n8k8.row.col.f32.tf32.tf32.f32    { %f34100, %f34101, %f34102, %f34103 },    { %r1, %r2, %r3, %r4 },    { %r5, %r6 },            { %f34100, %f34101, %f34102, %f34103 }; 
	// end inline asm
	// begin inline asm
	mma.sync.aligned.m16n8k8.row.col.f32.tf32.tf32.f32    { %f34084, %f34085, %f34086, %f34087 },    { %r1, %r2, %r3, %r4 },    { %r5, %r6 },            { %f34084, %f34085, %f34086, %f34087 }; 
	// end inline asm
	// begin inline asm
	mma.sync.aligned.m16n8k8.row.col.f32.tf32.tf32.f32    { %f34092, %f34093, %f34094, %f34095 },    { %r1, %r2, %r3, %r4 },    { %r5, %r6 },            { %f34092, %f34093, %f34094, %f34095 }; 
	// end inline asm
	// begin inline asm
	mma.sync.aligned.m16n8k8.row.col.f32.tf32.tf32.f32    { %f34100, %f34101, %f34102, %f34103 },    { %r1, %r2, %r3, %r4 },    { %r5, %r6 },            { %f34100, %f34101, %f34102, %f34103 }; 
	// end inline asm
	// begin inline asm
	mma.sync.aligned.m16n8k8.row.col.f32.tf32.tf32.f32    { %f34084, %f34085, %f34086, %f34087 },    { %r1, %r2, %r3, %r4 },    { %r5, %r6 },            { %f34084, %f34085, %f34086, %f34087 }; 
	// end inline asm
	// begin inline asm
	mma.sync.aligned.m16n8k8.row.col.f32.tf32.tf32.f32    { %f34092, %f34093, %f34094, %f34095 },    { %r1, %r2, %r3, %r4 },    { %r5, %r6 },            { %f34092, %f34093, %f34094, %f34095 }; 
	// end inline asm
	// begin inline asm
	mma.sync.aligned.m16n8k8.row.col.f32.tf32.tf32.f32    { %f34100, %f34101, %f34102, %f34103 },    { %r1, %r2, %r3, %r4 },    { %r5, %r6 },            { %f34100, %f34101, %f34102, %f34103 }; 
	// end inline asm
	// begin inline asm
	mma.sync.aligned.m16n8k8.row.col.f32.tf32.tf32.f32    { %f34084, %f34085, %f34086, %f34087 },    { %r1, %r2, %r3, %r4 },    { %r5, %r6 },            { %f34084, %f34085, %f34086, %f34087 }; 
	// end inline asm
	// begin inline asm
	mma.sync.aligned.m16n8k8.row.col.f32.tf32.tf32.f32    { %f34092, %f34093, %f34094, %f34095 },    { %r1, %r2, %r3, %r4 },    { %r5, %r6 },            { %f34092, %f34093, %f34094, %f34095 }; 
	// end inline asm
	// begin inline asm
	mma.sync.aligned.m16n8k8.row.col.f32.tf32.tf32.f32    { %f34100, %f34101, %f34102, %f34103 },    { %r1, %r2, %r3, %r4 },    { %r5, %r6 },            { %f34100, %f34101, %f34102, %f34103 }; 
	// end inline asm
	// begin inline asm
	mma.sync.aligned.m16n8k8.row.col.f32.tf32.tf32.f32    { %f34084, %f34085, %f34086, %f34087 },    { %r1, %r2, %r3, %r4 },    { %r5, %r6 },            { %f34084, %f34085, %f34086, %f34087 }; 
	// end inline asm
	// begin inline asm
	mma.sync.aligned.m16n8k8.row.col.f32.tf32.tf32.f32    { %f34092, %f34093, %f34094, %f34095 },    { %r1, %r2, %r3, %r4 },    { %r5, %r6 },            { %f34092, %f34093, %f34094, %f34095 }; 
	// end inline asm
	// begin inline asm
	mma.sync.aligned.m16n8k8.row.col.f32.tf32.tf32.f32    { %f34100, %f34101, %f34102, %f34103 },    { %r1, %r2, %r3, %r4 },    { %r5, %r6 },            { %f34100, %f34101, %f34102, %f34103 }; 
	// end inline asm
	// begin inline asm
	mma.sync.aligned.m16n8k8.row.col.f32.tf32.tf32.f32    { %f34084, %f34085, %f34086, %f34087 },    { %r1, %r2, %r3, %r4 },    { %r5, %r6 },            { %f34084, %f34085, %f34086, %f34087 }; 
	// end inline asm
	// begin inline asm
	mma.sync.aligned.m16n8k8.row.col.f32.tf32.tf32.f32    { %f34092, %f34093, %f34094, %f34095 },    { %r1, %r2, %r3, %r4 },    { %r5, %r6 },            { %f34092, %f34093, %f34094, %f34095 }; 
	// end inline asm
	// begin inline asm
	mma.sync.aligned.m16n8k8.row.col.f32.tf32.tf32.f32    { %f34100, %f34101, %f34102, %f34103 },    { %r1, %r2, %r3, %r4 },    { %r5, %r6 },            { %f34100, %f34101, %f34102, %f34103 }; 
	// end inline asm
	// begin inline asm
	mma.sync.aligned.m16n8k8.row.col.f32.tf32.tf32.f32    { %f34084, %f34085, %f34086, %f34087 },    { %r1, %r2, %r3, %r4 },    { %r5, %r6 },            { %f34084, %f34085, %f34086, %f34087 }; 
	// end inline asm
	// begin inline asm
	mma.sync.aligned.m16n8k8.row.col.f32.tf32.tf32.f32    { %f34092, %f34093, %f34094, %f34095 },    { %r1, %r2, %r3, %r4 },    { %r5, %r6 },            { %f34092, %f34093, %f34094, %f34095 }; 
	// end inline asm
	// begin inline asm
	mma.sync.aligned.m16n8k8.row.col.f32.tf32.tf32.f32    { %f34100, %f34101, %f34102, %f34103 },    { %r1, %r2, %r3, %r4 },    { %r5, %r6 },            { %f34100, %f34101, %f34102, %f34103 }; 
	// end inline asm
	// begin inline asm
	mma.sync.aligned.m16n8k8.row.col.f32.tf32.tf32.f32    { %f34084, %f34085, %f34086, %f34087 },    { %r1, %r2, %r3, %r4 },    { %r5, %r6 },            { %f34084, %f34085, %f34086, %f34087 }; 
	// end inline asm
	// begin inline asm
	mma.sync.aligned.m16n8k8.row.col.f32.tf32.tf32.f32    { %f34092, %f34093, %f34094, %f34095 },    { %r1, %r2, %r3, %r4 },    { %r5, %r6 },            { %f34092, %f34093, %f34094, %f34095 }; 
	// end inline asm
	// begin inline asm
	mma.sync.aligned.m16n8k8.row.col.f32.tf32.tf32.f32    { %f34100, %f34101, %f34102, %f34103 },    { %r1, %r2, %r3, %r4 },    { %r5, %r6 },            { %f34100, %f34101, %f34102, %f34103 }; 
	// end inline asm
	// begin inline asm
	mma.sync.aligned.m16n8k8.row.col.f32.tf32.tf32.f32    { %f34084, %f34085, %f34086, %f34087 },    { %r1, %r2, %r3, %r4 },    { %r5, %r6 },            { %f34084, %f34085, %f34086, %f34087 }; 
	// end inline asm
	// begin inline asm
	mma.sync.aligned.m16n8k8.row.col.f32.tf32.tf32.f32    { %f34092, %f34093, %f34094, %f34095 },    { %r1, %r2, %r3, %r4 },    { %r5, %r6 },            { %f34092, %f34093, %f34094, %f34095 }; 
	// end inline asm
	// begin inline asm
	mma.sync.aligned.m16n8k8.row.col.f32.tf32.tf32.f32    { %f34100, %f34101, %f34102, %f34103 },    { %r1, %r2, %r3, %r4 },    { %r5, %r6 },            { %f34100, %f34101, %f34102, %f34103 }; 
	// end inline asm
	// begin inline asm
	mma.sync.aligned.m16n8k8.row.col.f32.tf32.tf32.f32    { %f34084, %f34085, %f34086, %f34087 },    { %r1, %r2, %r3, %r4 },    { %r5, %r6 },            { %f34084, %f34085, %f34086, %f34087 }; 
	// end inline asm
	// begin inline asm
	mma.sync.aligned.m16n8k8.row.col.f32.tf32.tf32.f32    { %f34092, %f34093, %f34094, %f34095 },    { %r1, %r2, %r3, %r4 },    { %r5, %r6 },            { %f34092, %f34093, %f34094, %f34095 }; 
	// end inline asm
	// begin inline asm
	mma.sync.aligned.m16n8k8.row.col.f32.tf32.tf32.f32    { %f34100, %f34101, %f34102, %f34103 },    { %r1, %r2, %r3, %r4 },    { %r5, %r6 },            { %f34100, %f34101, %f34102, %f34103 }; 
	// end inline asm
	// begin inline asm
	mma.sync.aligned.m16n8k8.row.col.f32.tf32.tf32.f32    { %f34084, %f34085, %f34086, %f34087 },    { %r1, %r2, %r3, %r4 },    { %r5, %r6 },            { %f34084, %f34085, %f34086, %f34087 }; 
	// end inline asm
	// begin inline asm
	mma.sync.aligned.m16n8k8.row.col.f32.tf32.tf32.f32    { %f34092, %f34093, %f34094, %f34095 },    { %r1, %r2, %r3, %r4 },    { %r5, %r6 },            { %f34092, %f34093, %f34094, %f34095 }; 
	// end inline asm
	// begin inline asm
	mma.sync.aligned.m16n8k8.row.col.f32.tf32.tf32.f32    { %f34100, %f34101, %f34102, %f34103 },    { %r1, %r2, %r3, %r4 },    { %r5, %r6 },            { %f34100, %f34101, %f34102, %f34103 }; 
	// end inline asm
	// begin inline asm
	mma.sync.aligned.m16n8k8.row.col.f32.tf32.tf32.f32    { %f34084, %f34085, %f34086, %f34087 },    { %r1, %r2, %r3, %r4 },    { %r5, %r6 },            { %f34084, %f34085, %f34086, %f34087 }; 
	// end inline asm
	// begin inline asm
	mma.sync.aligned.m16n8k8.row.col.f32.tf32.tf32.f32    { %f34092, %f34093, %f34094, %f34095 },    { %r1, %r2, %r3, %r4 },    { %r5, %r6 },            { %f34092, %f34093, %f34094, %f34095 }; 
	// end inline asm
	// begin inline asm
	mma.sync.aligned.m16n8k8.row.col.f32.tf32.tf32.f32    { %f34100, %f34101, %f34102, %f34103 },    { %r1, %r2, %r3, %r4 },    { %r5, %r6 },            { %f34100, %f34101, %f34102, %f34103 }; 
	// end inline asm
	// begin inline asm
	mma.sync.aligned.m16n8k8.row.col.f32.tf32.tf32.f32    { %f34084, %f34085, %f34086, %f34087 },    { %r1, %r2, %r3, %r4 },    { %r5, %r6 },            { %f34084, %f34085, %f34086, %f34087 }; 
	// end inline asm
	// begin inline asm
	mma.sync.aligned.m16n8k8.row.col.f32.tf32.tf32.f32    { %f34092, %f34093, %f34094, %f34095 },    { %r1, %r2, %r3, %r4 },    { %r5, %r6 },            { %f34092, %f34093, %f34094, %f34095 }; 
	// end inline asm
	// begin inline asm
	mma.sync.aligned.m16n8k8.row.col.f32.tf32.tf32.f32    { %f34100, %f34101, %f34102, %f34103 },    { %r1, %r2, %r3, %r4 },    { %r5, %r6 },            { %f34100, %f34101, %f34102, %f34103 }; 
	// end inline asm
	// begin inline asm
	mma.sync.aligned.m16n8k8.row.col.f32.tf32.tf32.f32    { %f34084, %f34085, %f34086, %f34087 },    { %r1, %r2, %r3, %r4 },    { %r5, %r6 },            { %f34084, %f34085, %f34086, %f34087 }; 
	// end inline asm
	// begin inline asm
	mma.sync.aligned.m16n8k8.row.col.f32.tf32.tf32.f32    { %f34092, %f34093, %f34094, %f34095 },    { %r1, %r2, %r3, %r4 },    { %r5, %r6 },            { %f34092, %f34093, %f34094, %f34095 }; 
	// end inline asm
	// begin inline asm
	mma.sync.aligned.m16n8k8.row.col.f32.tf32.tf32.f32    { %f34100, %f34101, %f34102, %f34103 },    { %r1, %r2, %r3, %r4 },    { %r5, %r6 },            { %f34100, %f34101, %f34102, %f34103 }; 
	// end inline asm
	// begin inline asm
	mma.sync.aligned.m16n8k8.row.col.f32.tf32.tf32.f32    { %f34084, %f34085, %f34086, %f34087 },    { %r1, %r2, %r3, %r4 },    { %r5, %r6 },            { %f34084, %f34085, %f34086, %f34087 }; 
	// end inline asm
	// begin inline asm
	mma.sync.aligned.m16n8k8.row.col.f32.tf32.tf32.f32    { %f34092, %f34093, %f34094, %f34095 },    { %r1, %r2, %r3, %r4 },    { %r5, %r6 },            { %f34092, %f34093, %f34094, %f34095 }; 
	// end inline asm
	// begin inline asm
	mma.sync.aligned.m16n8k8.row.col.f32.tf32.tf32.f32    { %f34100, %f34101, %f34102, %f34103 },    { %r1, %r2, %r3, %r4 },    { %r5, %r6 },            { %f34100, %f34101, %f34102, %f34103 }; 
	// end inline asm
	// begin inline asm
	mma.sync.aligned.m16n8k8.row.col.f32.tf32.tf32.f32    { %f34084, %f34085, %f34086, %f34087 },    { %r1, %r2, %r3, %r4 },    { %r5, %r6 },            { %f34084, %f34085, %f34086, %f34087 }; 
	// end inline asm
	// begin inline asm
	mma.sync.aligned.m16n8k8.row.col.f32.tf32.tf32.f32    { %f34092, %f34093, %f34094, %f34095 },    { %r1, %r2, %r3, %r4 },    { %r5, %r6 },            { %f34092, %f34093, %f34094, %f34095 }; 
	// end inline asm
	// begin inline asm
	mma.sync.aligned.m16n8k8.row.col.f32.tf32.tf32.f32    { %f34100, %f34101, %f34102, %f34103 },    { %r1, %r2, %r3, %r4 },    { %r5, %r6 },            { %f34100, %f34101, %f34102, %f34103 }; 
	// end inline asm
	// begin inline asm
	mma.sync.aligned.m16n8k8.row.col.f32.tf32.tf32.f32    { %f34084, %f34085, %f34086, %f34087 },    { %r1, %r2, %r3, %r4 },    { %r5, %r6 },            { %f34084, %f34085, %f34086, %f34087 }; 
	// end inline asm
	// begin inline asm
	mma.sync.aligned.m16n8k8.row.col.f32.tf32.tf32.f32    { %f34092, %f34093, %f34094, %f34095 },    { %r1, %r2, %r3, %r4 },    { %r5, %r6 },            { %f34092, %f34093, %f34094, %f34095 }; 
	// end inline asm
	// begin inline asm
	mma.sync.aligned.m16n8k8.row.col.f32.tf32.tf32.f32    { %f34100, %f34101, %f34102, %f34103 },    { %r1, %r2, %r3, %r4 },    { %r5, %r6 },            { %f34100, %f34101, %f34102, %f34103 }; 
	// end inline asm
	// begin inline asm
	mma.sync.aligned.m16n8k8.row.col.f32.tf32.tf32.f32    { %f34084, %f34085, %f34086, %f34087 },    { %r1, %r2, %r3, %r4 },    { %r5, %r6 },            { %f34084, %f34085, %f34086, %f34087 }; 
	// end inline asm
	// begin inline asm
	mma.sync.aligned.m16n8k8.row.col.f32.tf32.tf32.f32    { %f34092, %f34093, %f34094, %f34095 },    { %r1, %r2, %r3, %r4 },    { %r5, %r6 },            { %f34092, %f34093, %f34094, %f34095 }; 
	// end inline asm
	// begin inline asm
	mma.sync.aligned.m16n8k8.row.col.f32.tf32.tf32.f32    { %f34100, %f34101, %f34102, %f34103 },    { %r1, %r2, %r3, %r4 },    { %r5, %r6 },            { %f34100, %f34101, %f34102, %f34103 }; 
	// end inline asm
	// begin inline asm
	mma.sync.aligned.m16n8k8.row.col.f32.tf32.tf32.f32    { %f34084, %f34085, %f34086, %f34087 },    { %r1, %r2, %r3, %r4 },    { %r5, %r6 },            { %f34084, %f34085, %f34086, %f34087 }; 
	// end inline asm
	// begin inline asm
	mma.sync.aligned.m16n8k8.row.col.f32.tf32.tf32.f32    { %f34092, %f34093, %f34094, %f34095 },    { %r1, %r2, %r3, %r4 },    { %r5, %r6 },            { %f34092, %f34093, %f34094, %f34095 }; 
	// end inline asm
	// begin inline asm
	mma.sync.aligned.m16n8k8.row.col.f32.tf32.tf32.f32    { %f34100, %f34101, %f34102, %f34103 },    { %r1, %r2, %r3, %r4 },    { %r5, %r6 },            { %f34100, %f34101, %f34102, %f34103 }; 
	// end inline asm
	// begin inline asm
	mma.sync.aligned.m16n8k8.row.col.f32.tf32.tf32.f32    { %f34084, %f34085, %f34086, %f34087 },    { %r1, %r2, %r3, %r4 },    { %r5, %r6 },            { %f34084, %f34085, %f34086, %f34087 }; 
	// end inline asm
	// begin inline asm
	mma.sync.aligned.m16n8k8.row.col.f32.tf32.tf32.f32    { %f34092, %f34093, %f34094, %f34095 },    { %r1, %r2, %r3, %r4 },    { %r5, %r6 },            { %f34092, %f34093, %f34094, %f34095 }; 
	// end inline asm
	// begin inline asm
	mma.sync.aligned.m16n8k8.row.col.f32.tf32.tf32.f32    { %f34100, %f34101, %f34102, %f34103 },    { %r1, %r2, %r3, %r4 },    { %r5, %r6 },            { %f34100, %f34101, %f34102, %f34103 }; 
	// end inline asm
	// begin inline asm
	mma.sync.aligned.m16n8k8.row.col.f32.tf32.tf32.f32    { %f34084, %f34085, %f34086, %f34087 },    { %r1, %r2, %r3, %r4 },    { %r5, %r6 },            { %f34084, %f34085, %f34086, %f34087 }; 
	// end inline asm
	// begin inline asm
	mma.sync.aligned.m16n8k8.row.col.f32.tf32.tf32.f32    { %f34092, %f34093, %f34094, %f34095 },    { %r1, %r2, %r3, %r4 },    { %r5, %r6 },            { %f34092, %f34093, %f34094, %f34095 }; 
	// end inline asm
	// begin inline asm
	mma.sync.aligned.m16n8k8.row.col.f32.tf32.tf32.f32    { %f34100, %f34101, %f34102, %f34103 },    { %r1, %r2, %r3, %r4 },    { %r5, %r6 },            { %f34100, %f34101, %f34102, %f34103 }; 
	// end inline asm
	// begin inline asm
	mma.sync.aligned.m16n8k8.row.col.f32.tf32.tf32.f32    { %f34084, %f34085, %f34086, %f34087 },    { %r1, %r2, %r3, %r4 },    { %r5, %r6 },            { %f34084, %f34085, %f34086, %f34087 }; 
	// end inline asm
	// begin inline asm
	mma.sync.aligned.m16n8k8.row.col.f32.tf32.tf32.f32    { %f34092, %f34093, %f34094, %f34095 },    { %r1, %r2, %r3, %r4 },    { %r5, %r6 },            { %f34092, %f34093, %f34094, %f34095 }; 
	// end inline asm
	// begin inline asm
	mma.sync.aligned.m16n8k8.row.col.f32.tf32.tf32.f32    { %f34100, %f34101, %f34102, %f34103 },    { %r1, %r2, %r3, %r4 },    { %r5, %r6 },            { %f34100, %f34101, %f34102, %f34103 }; 
	// end inline asm
	// begin inline asm
	mma.sync.aligned.m16n8k8.row.col.f32.tf32.tf32.f32    { %f34084, %f34085, %f34086, %f34087 },    { %r1, %r2, %r3, %r4 },    { %r5, %r6 },            { %f34084, %f34085, %f34086, %f34087 }; 
	// end inline asm
	// begin inline asm
	mma.sync.aligned.m16n8k8.row.col.f32.tf32.tf32.f32    { %f34092, %f34093, %f34094, %f34095 },    { %r1, %r2, %r3, %r4 },    { %r5, %r6 },            { %f34092, %f34093, %f34094, %f34095 }; 
	// end inline asm
	// begin inline asm
	mma.sync.aligned.m16n8k8.row.col.f32.tf32.tf32.f32    { %f34100, %f34101, %f34102, %f34103 },    { %r1, %r2, %r3, %r4 },    { %r5, %r6 },            { %f34100, %f34101, %f34102, %f34103 }; 
	// end inline asm
	// begin inline asm
	mma.sync.aligned.m16n8k8.row.col.f32.tf32.tf32.f32    { %f34084, %f34085, %f34086, %f34087 },    { %r1, %r2, %r3, %r4 },    { %r5, %r6 },            { %f34084, %f34085, %f34086, %f34087 }; 
	// end inline asm
	// begin inline asm
	mma.sync.aligned.m16n8k8.row.col.f32.tf32.tf32.f32    { %f34092, %f34093, %f34094, %f34095 },    { %r1, %r2, %r3, %r4 },    { %r5, %r6 },            { %f34092, %f34093, %f34094, %f34095 }; 
	// end inline asm
	// begin inline asm
	mma.sync.aligned.m16n8k8.row.col.f32.tf32.tf32.f32    { %f34100, %f34101, %f34102, %f34103 },    { %r1, %r2, %r3, %r4 },    { %r5, %r6 },            { %f34100, %f34101, %f34102, %f34103 }; 
	// end inline asm
	// begin inline asm
	mma.sync.aligned.m16n8k8.row.col.f32.tf32.tf32.f32    { %f34084, %f34085, %f34086, %f34087 },    { %r1, %r2, %r3, %r4 },    { %r5, %r6 },            { %f34084, %f34085, %f34086, %f34087 }; 
	// end inline asm
	// begin inline asm
	mma.sync.aligned.m16n8k8.row.col.f32.tf32.tf32.f32    { %f34092, %f34093, %f34094, %f34095 },    { %r1, %r2, %r3, %r4 },    { %r5, %r6 },            { %f34092, %f34093, %f34094, %f34095 }; 
	// end inline asm
	// begin inline asm
	mma.sync.aligned.m16n8k8.row.col.f32.tf32.tf32.f32    { %f34100, %f34101, %f34102, %f34103 },    { %r1, %r2, %r3, %r4 },    { %r5, %r6 },            { %f34100, %f34101, %f34102, %f34103 }; 
	// end inline asm
	// begin inline asm
	mma.sync.aligned.m16n8k8.row.col.f32.tf32.tf32.f32    { %f34084, %f34085, %f34086, %f34087 },    { %r1, %r2, %r3, %r4 },    { %r5, %r6 },            { %f34084, %f34085, %f34086, %f34087 }; 
	// end inline asm
	// begin inline asm
	mma.sync.aligned.m16n8k8.row.col.f32.tf32.tf32.f32    { %f34092, %f34093, %f34094, %f34095 },    { %r1, %r2, %r3, %r4 },    { %r5, %r6 },            { %f34092, %f34093, %f34094, %f34095 }; 
	// end inline asm
	// begin inline asm
	mma.sync.aligned.m16n8k8.row.col.f32.tf32.tf32.f32    { %f34100, %f34101, %f34102, %f34103 },    { %r1, %r2, %r3, %r4 },    { %r5, %r6 },            { %f34100, %f34101, %f34102, %f34103 }; 
	// end inline asm
	// begin inline asm
	mma.sync.aligned.m16n8k8.row.col.f32.tf32.tf32.f32    { %f34084, %f34085, %f34086, %f34087 },    { %r1, %r2, %r3, %r4 },    { %r5, %r6 },            { %f34084, %f34085, %f34086, %f34087 }; 
	// end inline asm
	// begin inline asm
	mma.sync.aligned.m16n8k8.row.col.f32.tf32.tf32.f32    { %f34092, %f34093, %f34094, %f34095 },    { %r1, %r2, %r3, %r4 },    { %r5, %r6 },            { %f34092, %f34093, %f34094, %f34095 }; 
	// end inline asm
	// begin inline asm
	mma.sync.aligned.m16n8k8.row.col.f32.tf32.tf32.f32    { %f34100, %f34101, %f34102, %f34103 },    { %r1, %r2, %r3, %r4 },    { %r5, %r6 },            { %f34100, %f34101, %f34102, %f34103 }; 
	// end inline asm
	// begin inline asm
	mma.sync.aligned.m16n8k8.row.col.f32.tf32.tf32.f32    { %f34084, %f34085, %f34086, %f34087 },    { %r1, %r2, %r3, %r4 },    { %r5, %r6 },            { %f34084, %f34085, %f34086, %f34087 }; 
	// end inline asm
	// begin inline asm
	mma.sync.aligned.m16n8k8.row.col.f32.tf32.tf32.f32    { %f34092, %f34093, %f34094, %f34095 },    { %r1, %r2, %r3, %r4 },    { %r5, %r6 },            { %f34092, %f34093, %f34094, %f34095 }; 
	// end inline asm
	// begin inline asm
	mma.sync.aligned.m16n8k8.row.col.f32.tf32.tf32.f32    { %f34100, %f34101, %f34102, %f34103 },    { %r1, %r2, %r3, %r4 },    { %r5, %r6 },            { %f34100, %f34101, %f34102, %f34103 }; 
	// end inline asm
	// begin inline asm
	mma.sync.aligned.m16n8k8.row.col.f32.tf32.tf32.f32    { %f34084, %f34085, %f34086, %f34087 },    { %r1, %r2, %r3, %r4 },    { %r5, %r6 },            { %f34084, %f34085, %f34086, %f34087 }; 
	// end inline asm
	// begin inline asm
	mma.sync.aligned.m16n8k8.row.col.f32.tf32.tf32.f32    { %f34092, %f34093, %f34094, %f34095 },    { %r1, %r2, %r3, %r4 },    { %r5, %r6 },            { %f34092, %f34093, %f34094, %f34095 }; 
	// end inline asm
	// begin inline asm
	mma.sync.aligned.m16n8k8.row.col.f32.tf32.tf32.f32    { %f34100, %f34101, %f34102, %f34103 },    { %r1, %r2, %r3, %r4 },    { %r5, %r6 },            { %f34100, %f34101, %f34102, %f34103 }; 
	// end inline asm
	// begin inline asm
	mma.sync.aligned.m16n8k8.row.col.f32.tf32.tf32.f32    { %f34084, %f34085, %f34086, %f34087 },    { %r1, %r2, %r3, %r4 },    { %r5, %r6 },            { %f34084, %f34085, %f34086, %f34087 }; 
	// end inline asm
	// begin inline asm
	mma.sync.aligned.m16n8k8.row.col.f32.tf32.tf32.f32    { %f34092, %f34093, %f34094, %f34095 },    { %r1, %r2, %r3, %r4 },    { %r5, %r6 },            { %f34092, %f34093, %f34094, %f34095 }; 
	// end inline asm
	// begin inline asm
	mma.sync.aligned.m16n8k8.row.col.f32.tf32.tf32.f32    { %f34100, %f34101, %f34102, %f34103 },    { %r1, %r2, %r3, %r4 },    { %r5, %r6 },            { %f34100, %f34101, %f34102, %f34103 }; 
	// end inline asm
	// begin inline asm
	mma.sync.aligned.m16n8k8.row.col.f32.tf32.tf32.f32    { %f34084, %f34085, %f34086, %f34087 },    { %r1, %r2, %r3, %r4 },    { %r5, %r6 },            { %f34084, %f34085, %f34086, %f34087 }; 
	// end inline asm
	// begin inline asm
	mma.sync.aligned.m16n8k8.row.col.f32.tf32.tf32.f32    { %f34092, %f34093, %f34094, %f34095 },    { %r1, %r2, %r3, %r4 },    { %r5, %r6 },            { %f34092, %f34093, %f34094, %f34095 }; 
	// end inline asm
	// begin inline asm
	mma.sync.aligned.m16n8k8.row.col.f32.tf32.tf32.f32    { %f34100, %f34101, %f34102, %f34103 },    { %r1, %r2, %r3, %r4 },    { %r5, %r6 },            { %f34100, %f34101, %f34102, %f34103 }; 
	// end inline asm
	// begin inline asm
	mma.sync.aligned.m16n8k8.row.col.f32.tf32.tf32.f32    { %f34084, %f34085, %f34086, %f34087 },    { %r1, %r2, %r3, %r4 },    { %r5, %r6 },            { %f34084, %f34085, %f34086, %f34087 }; 
	// end inline asm
	// begin inline asm
	mma.sync.aligned.m16n8k8.row.col.f32.tf32.tf32.f32    { %f34092, %f34093, %f34094, %f34095 },    { %r1, %r2, %r3, %r4 },    { %r5, %r6 },            { %f34092, %f34093, %f34094, %f34095 }; 
	// end inline asm
	// begin inline asm
	mma.sync.aligned.m16n8k8.row.col.f32.tf32.tf32.f32    { %f34100, %f34101, %f34102, %f34103 },    { %r1, %r2, %r3, %r4 },    { %r5, %r6 },            { %f34100, %f34101, %f34102, %f34103 }; 
	// end inline asm
	// begin inline asm
	mma.sync.aligned.m16n8k8.row.col.f32.tf32.tf32.f32    { %f34084, %f34085, %f34086, %f34087 },    { %r1, %r2, %r3, %r4 },    { %r5, %r6 },            { %f34084, %f34085, %f34086, %f34087 }; 
	// end inline asm
	// begin inline asm
	mma.sync.aligned.m16n8k8.row.col.f32.tf32.tf32.f32    { %f34092, %f34093, %f34094, %f34095 },    { %r1, %r2, %r3, %r4 },    { %r5, %r6 },            { %f34092, %f34093, %f34094, %f34095 }; 
	// end inline asm
	// begin inline asm
	mma.sync.aligned.m16n8k8.row.col.f32.tf32.tf32.f32    { %f34100, %f34101, %f34102, %f34103 },    { %r1, %r2, %r3, %r4 },    { %r5, %r6 },            { %f34100, %f34101, %f34102, %f34103 }; 
	// end inline asm
	// begin inline asm
	mma.sync.aligned.m16n8k8.row.col.f32.tf32.tf32.f32    { %f34084, %f34085, %f34086, %f34087 },    { %r1, %r2, %r3, %r4 },    { %r5, %r6 },            { %f34084, %f34085, %f34086, %f34087 }; 
	// end inline asm
	// begin inline asm
	mma.sync.aligned.m16n8k8.row.col.f32.tf32.tf32.f32    { %f34092, %f34093, %f34094, %f34095 },    { %r1, %r2, %r3, %r4 },    { %r5, %r6 },            { %f34092, %f34093, %f34094, %f34095 }; 
	// end inline asm
	// begin inline asm
	mma.sync.aligned.m16n8k8.row.col.f32.tf32.tf32.f32    { %f34100, %f34101, %f34102, %f34103 },    { %r1, %r2, %r3, %r4 },    { %r5, %r6 },            { %f34100, %f34101, %f34102, %f34103 }; 
	// end inline asm
	// begin inline asm
	mma.sync.aligned.m16n8k8.row.col.f32.tf32.tf32.f32    { %f34084, %f34085, %f34086, %f34087 },    { %r1, %r2, %r3, %r4 },    { %r5, %r6 },            { %f34084, %f34085, %f34086, %f34087 }; 
	// end inline asm
	// begin inline asm
	mma.sync.aligned.m16n8k8.row.col.f32.tf32.tf32.f32    { %f34092, %f34093, %f34094, %f34095 },    { %r1, %r2, %r3, %r4 },    { %r5, %r6 },            { %f34092, %f34093, %f34094, %f34095 }; 
	// end inline asm
	// begin inline asm
	mma.sync.aligned.m16n8k8.row.col.f32.tf32.tf32.f32    { %f34100, %f34101, %f34102, %f34103 },    { %r1, %r2, %r3, %r4 },    { %r5, %r6 },            { %f34100, %f34101, %f34102, %f34103 }; 
	// end inline asm
	// begin inline asm
	mma.sync.aligned.m16n8k8.row.col.f32.tf32.tf32.f32    { %f34084, %f34085, %f34086, %f34087 },    { %r1, %r2, %r3, %r4 },    { %r5, %r6 },            { %f34084, %f34085, %f34086, %f34087 }; 
	// end inline asm
	// begin inline asm
	mma.sync.aligned.m16n8k8.row.col.f32.tf32.tf32.f32    { %f34092, %f34093, %f34094, %f34095 },    { %r1, %r2, %r3, %r4 },    { %r5, %r6 },            { %f34092, %f34093, %f34094, %f34095 }; 
	// end inline asm
	// begin inline asm
	mma.sync.aligned.m16n8k8.row.col.f32.tf32.tf32.f32    { %f34100, %f34101, %f34102, %f34103 },    { %r1, %r2, %r3, %r4 },    { %r5, %r6 },            { %f34100, %f34101, %f34102, %f34103 }; 
	// end inline asm
	// begin inline asm
	mma.sync.aligned.m16n8k8.row.col.f32.tf32.tf32.f32    { %f34084, %f34085, %f34086, %f34087 },    { %r1, %r2, %r3, %r4 },    { %r5, %r6 },            { %f34084, %f34085, %f34086, %f34087 }; 
	// end inline asm
	// begin inline asm
	mma.sync.aligned.m16n8k8.row.col.f32.tf32.tf32.f32    { %f34092, %f34093, %f34094, %f34095 },    { %r1, %r2, %r3, %r4 },    { %r5, %r6 },            { %f34092, %f34093, %f34094, %f34095 }; 
	// end inline asm
	// begin inline asm
	mma.sync.aligned.m16n8k8.row.col.f32.tf32.tf32.f32    { %f34100, %f34101, %f34102, %f34103 },    { %r1, %r2, %r3, %r4 },    { %r5, %r6 },            { %f34100, %f34101, %f34102, %f34103 }; 
	// end inline asm
	// begin inline asm
	mma.sync.aligned.m16n8k8.row.col.f32.tf32.tf32.f32    { %f34084, %f34085, %f34086, %f34087 },    { %r1, %r2, %r3, %r4 },    { %r5, %r6 },            { %f34084, %f34085, %f34086, %f34087 }; 
	// end inline asm
	// begin inline asm
	mma.sync.aligned.m16n8k8.row.col.f32.tf32.tf32.f32    { %f34092, %f34093, %f34094, %f34095 },    { %r1, %r2, %r3, %r4 },    { %r5, %r6 },            { %f34092, %f34093, %f34094, %f34095 }; 
	// end inline asm
	// begin inline asm
	mma.sync.aligned.m16n8k8.row.col.f32.tf32.tf32.f32    { %f34100, %f34101, %f34102, %f34103 },    { %r1, %r2, %r3, %r4 },    { %r5, %r6 },            { %f34100, %f34101, %f34102, %f34103 }; 
	// end inline asm
	// begin inline asm
	mma.sync.aligned.m16n8k8.row.col.f32.tf32.tf32.f32    { %f34084, %f34085, %f34086, %f34087 },    { %r1, %r2, %r3, %r4 },    { %r5, %r6 },            { %f34084, %f34085, %f34086, %f34087 }; 
	// end inline asm
	// begin inline asm
	mma.sync.aligned.m16n8k8.row.col.f32.tf32.tf32.f32    { %f34092, %f34093, %f34094, %f34095 },    { %r1, %r2, %r3, %r4 },    { %r5, %r6 },            { %f34092, %f34093, %f34094, %f34095 }; 
	// end inline asm
	// begin inline asm
	mma.sync.aligned.m16n8k8.row.col.f32.tf32.tf32.f32    { %f34100, %f34101, %f34102, %f34103 },    { %r1, %r2, %r3, %r4 },    { %r5, %r6 },            { %f34100, %f34101, %f34102, %f34103 }; 
	// end inline asm
	// begin inline asm
	mma.sync.aligned.m16n8k8.row.col.f32.tf32.tf32.f32    { %f34084, %f34085, %f34086, %f34087 },    { %r1, %r2, %r3, %r4 },    { %r5, %r6 },            { %f34084, %f34085, %f34086, %f34087 }; 
	// end inline asm
	// begin inline asm
	mma.sync.aligned.m16n8k8.row.col.f32.tf32.tf32.f32    { %f34092, %f34093, %f34094, %f34095 },    { %r1, %r2, %r3, %r4 },    { %r5, %r6 },            { %f34092, %f34093, %f34094, %f34095 }; 
	// end inline asm
	// begin inline asm
	mma.sync.aligned.m16n8k8.row.col.f32.tf32.tf32.f32    { %f34100, %f34101, %f34102, %f34103 },    { %r1, %r2, %r3, %r4 },    { %r5, %r6 },            { %f34100, %f34101, %f34102, %f34103 }; 
	// end inline asm
	// begin inline asm
	mma.sync.aligned.m16n8k8.row.col.f32.tf32.tf32.f32    { %f34084, %f34085, %f34086, %f34087 },    { %r1, %r2, %r3, %r4 },    { %r5, %r6 },            { %f34084, %f34085, %f34086, %f34087 }; 
	// end inline asm
	// begin inline asm
	mma.sync.aligned.m16n8k8.row.col.f32.tf32.tf32.f32    { %f34092, %f34093, %f34094, %f34095 },    { %r1, %r2, %r3, %r4 },    { %r5, %r6 },            { %f34092, %f34093, %f34094, %f34095 }; 
	// end inline asm
	// begin inline asm
	mma.sync.aligned.m16n8k8.row.col.f32.tf32.tf32.f32    { %f34100, %f34101, %f34102, %f34103 },    { %r1, %r2, %r3, %r4 },    { %r5, %r6 },            { %f34100, %f34101, %f34102, %f34103 }; 
	// end inline asm
	// begin inline asm
	mma.sync.aligned.m16n8k8.row.col.f32.tf32.tf32.f32    { %f34084, %f34085, %f34086, %f34087 },    { %r1, %r2, %r3, %r4 },    { %r5, %r6 },            { %f34084, %f34085, %f34086, %f34087 }; 
	// end inline asm
	// begin inline asm
	mma.sync.aligned.m16n8k8.row.col.f32.tf32.tf32.f32    { %f34092, %f34093, %f34094, %f34095 },    { %r1, %r2, %r3, %r4 },    { %r5, %r6 },            { %f34092, %f34093, %f34094, %f34095 }; 
	// end inline asm
	// begin inline asm
	mma.sync.aligned.m16n8k8.row.col.f32.tf32.tf32.f32    { %f34100, %f34101, %f34102, %f34103 },    { %r1, %r2, %r3, %r4 },    { %r5, %r6 },            { %f34100, %f34101, %f34102, %f34103 }; 
	// end inline asm
	// begin inline asm
	mma.sync.aligned.m16n8k8.row.col.f32.tf32.tf32.f32    { %f34084, %f34085, %f34086, %f34087 },    { %r1, %r2, %r3, %r4 },    { %r5, %r6 },            { %f34084, %f34085, %f34086, %f34087 }; 
	// end inline asm
	// begin inline asm
	mma.sync.aligned.m16n8k8.row.col.f32.tf32.tf32.f32    { %f34092, %f34093, %f34094, %f34095 },    { %r1, %r2, %r3, %r4 },    { %r5, %r6 },            { %f34092, %f34093, %f34094, %f34095 }; 
	// end inline asm
	// begin inline asm
	mma.sync.aligned.m16n8k8.row.col.f32.tf32.tf32.f32    { %f34100, %f34101, %f34102, %f34103 },    { %r1, %r2, %r3, %r4 },    { %r5, %r6 },            { %f34100, %f34101, %f34102, %f34103 }; 
	// end inline asm
	// begin inline asm
	mma.sync.aligned.m16n8k8.row.col.f32.tf32.tf32.f32    { %f34084, %f34085, %f34086, %f34087 },    { %r1, %r2, %r3, %r4 },    { %r5, %r6 },            { %f34084, %f34085, %f34086, %f34087 }; 
	// end inline asm
	// begin inline asm
	mma.sync.aligned.m16n8k8.row.col.f32.tf32.tf32.f32    { %f34092, %f34093, %f34094, %f34095 },    { %r1, %r2, %r3, %r4 },    { %r5, %r6 },            { %f34092, %f34093, %f34094, %f34095 }; 
	// end inline asm
	// begin inline asm
	mma.sync.aligned.m16n8k8.row.col.f32.tf32.tf32.f32    { %f34100, %f34101, %f34102, %f34103 },    { %r1, %r2, %r3, %r4 },    { %r5, %r6 },            { %f34100, %f34101, %f34102, %f34103 }; 
	// end inline asm
	// begin inline asm
	mma.sync.aligned.m16n8k8.row.col.f32.tf32.tf32.f32    { %f34084, %f34085, %f34086, %f34087 },    { %r1, %r2, %r3, %r4 },    { %r5, %r6 },            { %f34084, %f34085, %f34086, %f34087 }; 
	// end inline asm
	// begin inline asm
	mma.sync.aligned.m16n8k8.row.col.f32.tf32.tf32.f32    { %f34092, %f34093, %f34094, %f34095 },    { %r1, %r2, %r3, %r4 },    { %r5, %r6 },            { %f34092, %f34093, %f34094, %f34095 }; 
	// end inline asm
	// begin inline asm
	mma.sync.aligned.m16n8k8.row.col.f32.tf32.tf32.f32    { %f34100, %f34101, %f34102, %f34103 },    { %r1, %r2, %r3, %r4 },    { %r5, %r6 },            { %f34100, %f34101, %f34102, %f34103 }; 
	// end inline asm
	// begin inline asm
	mma.sync.aligned.m16n8k8.row.col.f32.tf32.tf32.f32    { %f34084, %f34085, %f34086, %f34087 },    { %r1, %r2, %r3, %r4 },    { %r5, %r6 },            { %f34084, %f34085, %f34086, %f34087 }; 
	// end inline asm
	// begin inline asm
	mma.sync.aligned.m16n8k8.row.col.f32.tf32.tf32.f32    { %f34092, %f34093, %f34094, %f34095 },    { %r1, %r2, %r3, %r4 },    { %r5, %r6 },            { %f34092, %f34093, %f34094, %f34095 }; 
	// end inline asm
	// begin inline asm
	mma.sync.aligned.m16n8k8.row.col.f32.tf32.tf32.f32    { %f34100, %f34101, %f34102, %f34103 },    { %r1, %r2, %r3, %r4 },    { %r5, %r6 },            { %f34100, %f34101, %f34102, %f34103 }; 
	// end inline asm
	// begin inline asm
	mma.sync.aligned.m16n8k8.row.col.f32.tf32.tf32.f32    { %f34084, %f34085, %f34086, %f34087 },    { %r1, %r2, %r3, %r4 },    { %r5, %r6 },            { %f34084, %f34085, %f34086, %f34087 }; 
	// end inline asm
	// begin inline asm
	mma.sync.aligned.m16n8k8.row.col.f32.tf32.tf32.f32    { %f34092, %f34093, %f34094, %f34095 },    { %r1, %r2, %r3, %r4 },    { %r5, %r6 },            { %f34092, %f34093, %f34094, %f34095 }; 
	// end inline asm
	// begin inline asm
	mma.sync.aligned.m16n8k8.row.col.f32.tf32.tf32.f32    { %f34100, %f34101, %f34102, %f34103 },    { %r1, %r2, %r3, %r4 },    { %r5, %r6 },            { %f34100, %f34101, %f34102, %f34103 }; 
	// end inline asm
	// begin inline asm
	mma.sync.aligned.m16n8k8.row.col.f32.tf32.tf32.f32    { %f34084, %f34085, %f34086, %f34087 },    { %r1, %r2, %r3, %r4 },    { %r5, %r6 },            { %f34084, %f34085, %f34086, %f34087 }; 
	// end inline asm
	// begin inline asm
	mma.sync.aligned.m16n8k8.row.col.f32.tf32.tf32.f32    { %f34092, %f34093, %f34094, %f34095 },    { %r1, %r2, %r3, %r4 },    { %r5, %r6 },            { %f34092, %f34093, %f34094, %f34095 }; 
	// end inline asm
	// begin inline asm
	mma.sync.aligned.m16n8k8.row.col.f32.tf32.tf32.f32    { %f34100, %f34101, %f34102, %f34103 },    { %r1, %r2, %r3, %r4 },    { %r5, %r6 },            { %f34100, %f34101, %f34102, %f34103 }; 
	// end inline asm
	// begin inline asm
	mma.sync.aligned.m16n8k8.row.col.f32.tf32.tf32.f32    { %f34084, %f34085, %f34086, %f34087 },    { %r1, %r2, %r3, %r4 },    { %r5, %r6 },            { %f34084, %f34085, %f34086, %f34087 }; 
	// end inline asm
	// begin inline asm
	mma.sync.aligned.m16n8k8.row.col.f32.tf32.tf32.f32    { %f34092, %f34093, %f34094, %f34095 },    { %r1, %r2, %r3, %r4 },    { %r5, %r6 },            { %f34092, %f34093, %f34094, %f34095 }; 
	// end inline asm
	// begin inline asm
	mma.sync.aligned.m16n8k8.row.col.f32.tf32.tf32.f32    { %f34100, %f34101, %f34102, %f34103 },    { %r1, %r2, %r3, %r4 },    { %r5, %r6 },            { %f34100, %f34101, %f34102, %f34103 }; 
	// end inline asm
	// begin inline asm
	mma.sync.aligned.m16n8k8.row.col.f32.tf32.tf32.f32    { %f34084, %f34085, %f34086, %f34087 },    { %r1, %r2, %r3, %r4 },    { %r5, %r6 },            { %f34084, %f34085, %f34086, %f34087 }; 
	// end inline asm
	// begin inline asm
	mma.sync.aligned.m16n8k8.row.col.f32.tf32.tf32.f32    { %f34092, %f34093, %f34094, %f34095 },    { %r1, %r2, %r3, %r4 },    { %r5, %r6 },            { %f34092, %f34093, %f34094, %f34095 }; 
	// end inline asm
	// begin inline asm
	mma.sync.aligned.m16n8k8.row.col.f32.tf32.tf32.f32    { %f34100, %f34101, %f34102, %f34103 },    { %r1, %r2, %r3, %r4 },    { %r5, %r6 },            { %f34100, %f34101, %f34102, %f34103 }; 
	// end inline asm
	// begin inline asm
	mma.sync.aligned.m16n8k8.row.col.f32.tf32.tf32.f32    { %f34084, %f34085, %f34086, %f34087 },    { %r1, %r2, %r3, %r4 },    { %r5, %r6 },            { %f34084, %f34085, %f34086, %f34087 }; 
	// end inline asm
	// begin inline asm
	mma.sync.aligned.m16n8k8.row.col.f32.tf32.tf32.f32    { %f34092, %f34093, %f34094, %f34095 },    { %r1, %r2, %r3, %r4 },    { %r5, %r6 },            { %f34092, %f34093, %f34094, %f34095 }; 
	// end inline asm
	// begin inline asm
	mma.sync.aligned.m16n8k8.row.col.f32.tf32.tf32.f32    { %f34100, %f34101, %f34102, %f34103 },    { %r1, %r2, %r3, %r4 },    { %r5, %r6 },            { %f34100, %f34101, %f34102, %f34103 }; 
	// end inline asm
	// begin inline asm
	mma.sync.aligned.m16n8k8.row.col.f32.tf32.tf32.f32    { %f34084, %f34085, %f34086, %f34087 },    { %r1, %r2, %r3, %r4 },    { %r5, %r6 },            { %f34084, %f34085, %f34086, %f34087 }; 
	// end inline asm
	// begin inline asm
	mma.sync.aligned.m16n8k8.row.col.f32.tf32.tf32.f32    { %f34092, %f34093, %f34094, %f34095 },    { %r1, %r2, %r3, %r4 },    { %r5, %r6 },            { %f34092, %f34093, %f34094, %f34095 }; 
	// end inline asm
	// begin inline asm
	mma.sync.aligned.m16n8k8.row.col.f32.tf32.tf32.f32    { %f34100, %f34101, %f34102, %f34103 },    { %r1, %r2, %r3, %r4 },    { %r5, %r6 },            { %f34100, %f34101, %f34102, %f34103 }; 
	// end inline asm
	// begin inline asm
	mma.sync.aligned.m16n8k8.row.col.f32.tf32.tf32.f32    { %f34084, %f34085, %f34086, %f34087 },    { %r1, %r2, %r3, %r4 },    { %r5, %r6 },            { %f34084, %f34085, %f34086, %f34087 }; 
	// end inline asm
	// begin inline asm
	mma.sync.aligned.m16n8k8.row.col.f32.tf32.tf32.f32    { %f34092, %f34093, %f34094, %f34095 },    { %r1, %r2, %r3, %r4 },    { %r5, %r6 },            { %f34092, %f34093, %f34094, %f34095 }; 
	// end inline asm
	// begin inline asm
	mma.sync.aligned.m16n8k8.row.col.f32.tf32.tf32.f32    { %f34100, %f34101, %f34102, %f34103 },    { %r1, %r2, %r3, %r4 },    { %r5, %r6 },            { %f34100, %f34101, %f34102, %f34103 }; 
	// end inline asm
	// begin inline asm
	mma.sync.aligned.m16n8k8.row.col.f32.tf32.tf32.f32    { %f34084, %f34085, %f34086, %f34087 },    { %r1, %r2, %r3, %r4 },    { %r5, %r6 },            { %f34084, %f34085, %f34086, %f34087 }; 
	// end inline asm
	// begin inline asm
	mma.sync.aligned.m16n8k8.row.col.f32.tf32.tf32.f32    { %f34092, %f34093, %f34094, %f34095 },    { %r1, %r2, %r3, %r4 },    { %r5, %r6 },            { %f34092, %f34093, %f34094, %f34095 }; 
	// end inline asm
	// begin inline asm
	mma.sync.aligned.m16n8k8.row.col.f32.tf32.tf32.f32    { %f34100, %f34101, %f34102, %f34103 },    { %r1, %r2, %r3, %r4 },    { %r5, %r6 },            { %f34100, %f34101, %f34102, %f34103 }; 
	// end inline asm
	// begin inline asm
	mma.sync.aligned.m16n8k8.row.col.f32.tf32.tf32.f32    { %f34084, %f34085, %f34086, %f34087 },    { %r1, %r2, %r3, %r4 },    { %r5, %r6 },            { %f34084, %f34085, %f34086, %f34087 }; 
	// end inline asm
	// begin inline asm
	mma.sync.aligned.m16n8k8.row.col.f32.tf32.tf32.f32    { %f34092, %f34093, %f34094, %f34095 },    { %r1, %r2, %r3, %r4 },    { %r5, %r6 },            { %f34092, %f34093, %f34094, %f34095 }; 
	// end inline asm
	// begin inline asm
	mma.sync.aligned.m16n8k8.row.col.f32.tf32.tf32.f32    { %f34100, %f34101, %f34102, %f34103 },    { %r1, %r2, %r3, %r4 },    { %r5, %r6 },            { %f34100, %f34101, %f34102, %f34103 }; 
	// end inline asm
	// begin inline asm
	mma.sync.aligned.m16n8k8.row.col.f32.tf32.tf32.f32    { %f34084, %f34085, %f34086, %f34087 },    { %r1, %r2, %r3, %r4 },    { %r5, %r6 },            { %f34084, %f34085, %f34086, %f34087 }; 
	// end inline asm
	// begin inline asm
	mma.sync.aligned.m16n8k8.row.col.f32.tf32.tf32.f32    { %f34092, %f34093, %f34094, %f34095 },    { %r1, %r2, %r3, %r4 },    { %r5, %r6 },            { %f34092, %f34093, %f34094, %f34095 }; 
	// end inline asm
	// begin inline asm
	mma.sync.aligned.m16n8k8.row.col.f32.tf32.tf32.f32    { %f34100, %f34101, %f34102, %f34103 },    { %r1, %r2, %r3, %r4 },    { %r5, %r6 },            { %f34100, %f34101, %f34102, %f34103 }; 
	// end inline asm
	// begin inline asm
	mma.sync.aligned.m16n8k8.row.col.f32.tf32.tf32.f32    { %f34084, %f34085, %f34086, %f34087 },    { %r1, %r2, %r3, %r4 },    { %r5, %r6 },            { %f34084, %f34085, %f34086, %f34087 }; 
	// end inline asm
	// begin inline asm
	mma.sync.aligned.m16n8k8.row.col.f32.tf32.tf32.f32    { %f34092, %f34093, %f34094, %f34095 },    { %r1, %r2, %r3, %r4 },    { %r5, %r6 },            { %f34092, %f34093, %f34094, %f34095 }; 
	// end inline asm
	// begin inline asm
	mma.sync.aligned.m16n8k8.row.col.f32.tf32.tf32.f32    { %f34100, %f34101, %f34102, %f34103 },    { %r1, %r2, %r3, %r4 },    { %r5, %r6 },            { %f34100, %f34101, %f34102, %f34103 }; 
	// end inline asm
	// begin inline asm
	mma.sync.aligned.m16n8k8.row.col.f32.tf32.tf32.f32    { %f34084, %f34085, %f34086, %f34087 },    { %r1, %r2, %r3, %r4 },    { %r5, %r6 },            { %f34084, %f34085, %f34086, %f34087 }; 
	// end inline asm
	// begin inline asm
	mma.sync.aligned.m16n8k8.row.col.f32.tf32.tf32.f32    { %f34092, %f34093, %f34094, %f34095 },    { %r1, %r2, %r3, %r4 },    { %r5, %r6 },            { %f34092, %f34093, %f34094, %f34095 }; 
	// end inline asm
	// begin inline asm
	mma.sync.aligned.m16n8k8.row.col.f32.tf32.tf32.f32    { %f34100, %f34101, %f34102, %f34103 },    { %r1, %r2, %r3, %r4 },    { %r5, %r6 },            { %f34100, %f34101, %f34102, %f34103 }; 
	// end inline asm
	// begin inline asm
	mma.sync.aligned.m16n8k8.row.col.f32.tf32.tf32.f32    { %f34084, %f34085, %f34086, %f34087 },    { %r1, %r2, %r3, %r4 },    { %r5, %r6 },            { %f34084, %f34085, %f34086, %f34087 }; 
	// end inline asm
	// begin inline asm
	mma.sync.aligned.m16n8k8.row.col.f32.tf32.tf32.f32    { %f34092, %f34093, %f34094, %f34095 },    { %r1, %r2, %r3, %r4 },    { %r5, %r6 },            { %f34092, %f34093, %f34094, %f34095 }; 
	// end inline asm
	// begin inline asm
	mma.sync.aligned.m16n8k8.row.col.f32.tf32.tf32.f32    { %f34100, %f34101, %f34102, %f34103 },    { %r1, %r2, %r3, %r4 },    { %r5, %r6 },            { %f34100, %f34101, %f34102, %f34103 }; 
	// end inline asm
	// begin inline asm
	mma.sync.aligned.m16n8k8.row.col.f32.tf32.tf32.f32    { %f34084, %f34085, %f34086, %f34087 },    { %r1, %r2, %r3, %r4 },    { %r5, %r6 },            { %f34084, %f34085, %f34086, %f34087 }; 
	// end inline asm
	// begin inline asm
	mma.sync.aligned.m16n8k8.row.col.f32.tf32.tf32.f32    { %f34092, %f34093, %f34094, %f34095 },    { %r1, %r2, %r3, %r4 },    { %r5, %r6 },            { %f34092, %f34093, %f34094, %f34095 }; 
	// end inline asm
	// begin inline asm
	mma.sync.aligned.m16n8k8.row.col.f32.tf32.tf32.f32    { %f34100, %f34101, %f34102, %f34103 },    { %r1, %r2, %r3, %r4 },    { %r5, %r6 },            { %f34100, %f34101, %f34102, %f34103 }; 
	// end inline asm
	// begin inline asm
	mma.sync.aligned.m16n8k8.row.col.f32.tf32.tf32.f32    { %f34084, %f34085, %f34086, %f34087 },    { %r1, %r2, %r3, %r4 },    { %r5, %r6 },            { %f34084, %f34085, %f34086, %f34087 }; 
	// end inline asm
	// begin inline asm
	mma.sync.aligned.m16n8k8.row.col.f32.tf32.tf32.f32    { %f34092, %f34093, %f34094, %f34095 },    { %r1, %r2, %r3, %r4 },    { %r5, %r6 },            { %f34092, %f34093, %f34094, %f34095 }; 
	// end inline asm
	// begin inline asm
	mma.sync.aligned.m16n8k8.row.col.f32.tf32.tf32.f32    { %f34100, %f34101, %f34102, %f34103 },    { %r1, %r2, %r3, %r4 },    { %r5, %r6 },            { %f34100, %f34101, %f34102, %f34103 }; 
	// end inline asm
	// begin inline asm
	mma.sync.aligned.m16n8k8.row.col.f32.tf32.tf32.f32    { %f34084, %f34085, %f34086, %f34087 },    { %r1, %r2, %r3, %r4 },    { %r5, %r6 },            { %f34084, %f34085, %f34086, %f34087 }; 
	// end inline asm
	// begin inline asm
	mma.sync.aligned.m16n8k8.row.col.f32.tf32.tf32.f32    { %f34092, %f34093, %f34094, %f34095 },    { %r1, %r2, %r3, %r4 },    { %r5, %r6 },            { %f34092, %f34093, %f34094, %f34095 }; 
	// end inline asm
	// begin inline asm
	mma.sync.aligned.m16n8k8.row.col.f32.tf32.tf32.f32    { %f34100, %f34101, %f34102, %f34103 },    { %r1, %r2, %r3, %r4 },    { %r5, %r6 },            { %f34100, %f34101, %f34102, %f34103 }; 
	// end inline asm
	// begin inline asm
	mma.sync.aligned.m16n8k8.row.col.f32.tf32.tf32.f32    { %f34084, %f34085, %f34086, %f34087 },    { %r1, %r2, %r3, %r4 },    { %r5, %r6 },            { %f34084, %f34085, %f34086, %f34087 }; 
	// end inline asm
	// begin inline asm
	mma.sync.aligned.m16n8k8.row.col.f32.tf32.tf32.f32    { %f34092, %f34093, %f34094, %f34095 },    { %r1, %r2, %r3, %r4 },    { %r5, %r6 },            { %f34092, %f34093, %f34094, %f34095 }; 
	// end inline asm
	// begin inline asm
	mma.sync.aligned.m16n8k8.row.col.f32.tf32.tf32.f32    { %f34100, %f34101, %f34102, %f34103 },    { %r1, %r2, %r3, %r4 },    { %r5, %r6 },            { %f34100, %f34101, %f34102, %f34103 }; 
	// end inline asm
	// begin inline asm
	mma.sync.aligned.m16n8k8.row.col.f32.tf32.tf32.f32    { %f34084, %f34085, %f34086, %f34087 },    { %r1, %r2, %r3, %r4 },    { %r5, %r6 },            { %f34084, %f34085, %f34086, %f34087 }; 
	// end inline asm
	// begin inline asm
	mma.sync.aligned.m16n8k8.row.col.f32.tf32.tf32.f32    { %f34092, %f34093, %f34094, %f34095 },    { %r1, %r2, %r3, %r4 },    { %r5, %r6 },            { %f34092, %f34093, %f34094, %f34095 }; 
	// end inline asm
	// begin inline asm
	mma.sync.aligned.m16n8k8.row.col.f32.tf32.tf32.f32    { %f34100, %f34101, %f34102, %f34103 },    { %r1, %r2, %r3, %r4 },    { %r5, %r6 },            { %f34100, %f34101, %f34102, %f34103 }; 
	// end inline asm
	// begin inline asm
	mma.sync.aligned.m16n8k8.row.col.f32.tf32.tf32.f32    { %f34084, %f34085, %f34086, %f34087 },    { %r1, %r2, %r3, %r4 },    { %r5, %r6 },            { %f34084, %f34085, %f34086, %f34087 }; 
	// end inline asm
	// begin inline asm
	mma.sync.aligned.m16n8k8.row.col.f32.tf32.tf32.f32    { %f34092, %f34093, %f34094, %f34095 },    { %r1, %r2, %r3, %r4 },    { %r5, %r6 },            { %f34092, %f34093, %f34094, %f34095 }; 
	// end inline asm
	// begin inline asm
	mma.sync.aligned.m16n8k8.row.col.f32.tf32.tf32.f32    { %f34100, %f34101, %f34102, %f34103 },    { %r1, %r2, %r3, %r4 },    { %r5, %r6 },            { %f34100, %f34101, %f34102, %f34103 }; 
	// end inline asm
	// begin inline asm
	mma.sync.aligned.m16n8k8.row.col.f32.tf32.tf32.f32    { %f34084, %f34085, %f34086, %f34087 },    { %r1, %r2, %r3, %r4 },    { %r5, %r6 },            { %f34084, %f34085, %f34086, %f34087 }; 
	// end inline asm
	// begin inline asm
	mma.sync.aligned.m16n8k8.row.col.f32.tf32.tf32.f32    { %f34092, %f34093, %f34094, %f34095 },    { %r1, %r2, %r3, %r4 },    { %r5, %r6 },            { %f34092, %f34093, %f34094, %f34095 }; 
	// end inline asm
	// begin inline asm
	mma.sync.aligned.m16n8k8.row.col.f32.tf32.tf32.f32    { %f34100, %f34101, %f34102, %f34103 },    { %r1, %r2, %r3, %r4 },    { %r5, %r6 },            { %f34100, %f34101, %f34102, %f34103 }; 
	// end inline asm
	// begin inline asm
	mma.sync.aligned.m16n8k8.row.col.f32.tf32.tf32.f32    { %f34084, %f34085, %f34086, %f34087 },    { %r1, %r2, %r3, %r4 },    { %r5, %r6 },            { %f34084, %f34085, %f34086, %f34087 }; 
	// end inline asm
	// begin inline asm
	mma.sync.aligned.m16n8k8.row.col.f32.tf32.tf32.f32    { %f34092, %f34093, %f34094, %f34095 },    { %r1, %r2, %r3, %r4 },    { %r5, %r6 },            { %f34092, %f34093, %f34094, %f34095 }; 
	// end inline asm
	// begin inline asm
	mma.sync.aligned.m16n8k8.row.col.f32.tf32.tf32.f32    { %f34100, %f34101, %f34102, %f34103 },    { %r1, %r2, %r3, %r4 },    { %r5, %r6 },            { %f34100, %f34101, %f34102, %f34103 }; 
	// end inline asm
	// begin inline asm
	mma.sync.aligned.m16n8k8.row.col.f32.tf32.tf32.f32    { %f34084, %f34085, %f34086, %f34087 },    { %r1, %r2, %r3, %r4 },    { %r5, %r6 },            { %f34084, %f34085, %f34086, %f34087 }; 
	// end inline asm
	// begin inline asm
	mma.sync.aligned.m16n8k8.row.col.f32.tf32.tf32.f32    { %f34092, %f34093, %f34094, %f34095 },    { %r1, %r2, %r3, %r4 },    { %r5, %r6 },            { %f34092, %f34093, %f34094, %f34095 }; 
	// end inline asm
	// begin inline asm
	mma.sync.aligned.m16n8k8.row.col.f32.tf32.tf32.f32    { %f34100, %f34101, %f34102, %f34103 },    { %r1, %r2, %r3, %r4 },    { %r5, %r6 },            { %f34100, %f34101, %f34102, %f34103 }; 
	// end inline asm
	// begin inline asm
	mma.sync.aligned.m16n8k8.row.col.f32.tf32.tf32.f32    { %f34084, %f34085, %f34086, %f34087 },    { %r1, %r2, %r3, %r4 },    { %r5, %r6 },            { %f34084, %f34085, %f34086, %f34087 }; 
	// end inline asm
	// begin inline asm
	mma.sync.aligned.m16n8k8.row.col.f32.tf32.tf32.f32    { %f34092, %f34093, %f34094, %f34095 },    { %r1, %r2, %r3, %r4 },    { %r5, %r6 },            { %f34092, %f34093, %f34094, %f34095 }; 
	// end inline asm
	// begin inline asm
	mma.sync.aligned.m16n8k8.row.col.f32.tf32.tf32.f32    { %f34100, %f34101, %f34102, %f34103 },    { %r1, %r2, %r3, %r4 },    { %r5, %r6 },            { %f34100, %f34101, %f34102, %f34103 }; 
	// end inline asm
	// begin inline asm
	mma.sync.aligned.m16n8k8.row.col.f32.tf32.tf32.f32    { %f34084, %f34085, %f34086, %f34087 },    { %r1, %r2, %r3, %r4 },    { %r5, %r6 },            { %f34084, %f34085, %f34086, %f34087 }; 
	// end inline asm
	// begin inline asm
	mma.sync.aligned.m16n8k8.row.col.f32.tf32.tf32.f32    { %f34092, %f34093, %f34094, %f34095 },    { %r1, %r2, %r3, %r4 },    { %r5, %r6 },            { %f34092, %f34093, %f34094, %f34095 }; 
	// end inline asm
	// begin inline asm
	mma.sync.aligned.m16n8k8.row.col.f32.tf32.tf32.f32    { %f34100, %f34101, %f34102, %f34103 },    { %r1, %r2, %r3, %r4 },    { %r5, %r6 },            { %f34100, %f34101, %f34102, %f34103 }; 
	// end inline asm
	// begin inline asm
	mma.sync.aligned.m16n8k8.row.col.f32.tf32.tf32.f32    { %f34084, %f34085, %f34086, %f34087 },    { %r1, %r2, %r3, %r4 },    { %r5, %r6 },            { %f34084, %f34085, %f34086, %f34087 }; 
	// end inline asm
	// begin inline asm
	mma.sync.aligned.m16n8k8.row.col.f32.tf32.tf32.f32    { %f34092, %f34093, %f34094, %f34095 },    { %r1, %r2, %r3, %r4 },    { %r5, %r6 },            { %f34092, %f34093, %f34094, %f34095 }; 
	// end inline asm
	// begin inline asm
	mma.sync.aligned.m16n8k8.row.col.f32.tf32.tf32.f32    { %f34100, %f34101, %f34102, %f34103 },    { %r1, %r2, %r3, %r4 },    { %r5, %r6 },            { %f34100, %f34101, %f34102, %f34103 }; 
	// end inline asm
	// begin inline asm
	mma.sync.aligned.m16n8k8.row.col.f32.tf32.tf32.f32    { %f34084, %f34085, %f34086, %f34087 },    { %r1, %r2, %r3, %r4 },    { %r5, %r6 },            { %f34084, %f34085, %f34086, %f34087 }; 
	// end inline asm
	// begin inline asm
	mma.sync.aligned.m16n8k8.row.col.f32.tf32.tf32.f32    { %f34092, %f34093, %f34094, %f34095 },    { %r1, %r2, %r3, %r4 },    { %r5, %r6 },            { %f34092, %f34093, %f34094, %f34095 }; 
	// end inline asm
	// begin inline asm
	mma.sync.aligned.m16n8k8.row.col.f32.tf32.tf32.f32    { %f34100, %f34101, %f34102, %f34103 },    { %r1, %r2, %r3, %r4 },    { %r5, %r6 },            { %f34100, %f34101, %f34102, %f34103 }; 
	// end inline asm
	// begin inline asm
	mma.sync.aligned.m16n8k8.row.col.f32.tf32.tf32.f32    { %f34084, %f34085, %f34086, %f34087 },    { %r1, %r2, %r3, %r4 },    { %r5, %r6 },            { %f34084, %f34085, %f34086, %f34087 }; 
	// end inline asm
	// begin inline asm
	mma.sync.aligned.m16n8k8.row.col.f32.tf32.tf32.f32    { %f34092, %f34093, %f34094, %f34095 },    { %r1, %r2, %r3, %r4 },    { %r5, %r6 },            { %f34092, %f34093, %f34094, %f34095 }; 
	// end inline asm
	// begin inline asm
	mma.sync.aligned.m16n8k8.row.col.f32.tf32.tf32.f32    { %f34100, %f34101, %f34102, %f34103 },    { %r1, %r2, %r3, %r4 },    { %r5, %r6 },            { %f34100, %f34101, %f34102, %f34103 }; 
	// end inline asm
	// begin inline asm
	mma.sync.aligned.m16n8k8.row.col.f32.tf32.tf32.f32    { %f34084, %f34085, %f34086, %f34087 },    { %r1, %r2, %r3, %r4 },    { %r5, %r6 },            { %f34084, %f34085, %f34086, %f34087 }; 
	// end inline asm
	// begin inline asm
	mma.sync.aligned.m16n8k8.row.col.f32.tf32.tf32.f32    { %f34092, %f34093, %f34094, %f34095 },    { %r1, %r2, %r3, %r4 },    { %r5, %r6 },            { %f34092, %f34093, %f34094, %f34095 }; 
	// end inline asm
	// begin inline asm
	mma.sync.aligned.m16n8k8.row.col.f32.tf32.tf32.f32    { %f34100, %f34101, %f34102, %f34103 },    { %r1, %r2, %r3, %r4 },    { %r5, %r6 },            { %f34100, %f34101, %f34102, %f34103 }; 
	// end inline asm
	// begin inline asm
	mma.sync.aligned.m16n8k8.row.col.f32.tf32.tf32.f32    { %f34084, %f34085, %f34086, %f34087 },    { %r1, %r2, %r3, %r4 },    { %r5, %r6 },            { %f34084, %f34085, %f34086, %f34087 }; 
	// end inline asm
	// begin inline asm
	mma.sync.aligned.m16n8k8.row.col.f32.tf32.tf32.f32    { %f34092, %f34093, %f34094, %f34095 },    { %r1, %r2, %r3, %r4 },    { %r5, %r6 },            { %f34092, %f34093, %f34094, %f34095 }; 
	// end inline asm
	// begin inline asm
	mma.sync.aligned.m16n8k8.row.col.f32.tf32.tf32.f32    { %f34100, %f34101, %f34102, %f34103 },    { %r1, %r2, %r3, %r4 },    { %r5, %r6 },            { %f34100, %f34101, %f34102, %f34103 }; 
	// end inline asm
	// begin inline asm
	mma.sync.aligned.m16n8k8.row.col.f32.tf32.tf32.f32    { %f34084, %f34085, %f34086, %f34087 },    { %r1, %r2, %r3, %r4 },    { %r5, %r6 },            { %f34084, %f34085, %f34086, %f34087 }; 
	// end inline asm
	// begin inline asm
	mma.sync.aligned.m16n8k8.row.col.f32.tf32.tf32.f32    { %f34092, %f34093, %f34094, %f34095 },    { %r1, %r2, %r3, %r4 },    { %r5, %r6 },            { %f34092, %f34093, %f34094, %f34095 }; 
	// end inline asm
	// begin inline asm
	mma.sync.aligned.m16n8k8.row.col.f32.tf32.tf32.f32    { %f34100, %f34101, %f34102, %f34103 },    { %r1, %r2, %r3, %r4 },    { %r5, %r6 },            { %f34100, %f34101, %f34102, %f34103 }; 
	// end inline asm
	// begin inline asm
	mma.sync.aligned.m16n8k8.row.col.f32.tf32.tf32.f32    { %f34084, %f34085, %f34086, %f34087 },    { %r1, %r2, %r3, %r4 },    { %r5, %r6 },            { %f34084, %f34085, %f34086, %f34087 }; 
	// end inline asm
	// begin inline asm
	mma.sync.aligned.m16n8k8.row.col.f32.tf32.tf32.f32    { %f34092, %f34093, %f34094, %f34095 },    { %r1, %r2, %r3, %r4 },    { %r5, %r6 },            { %f34092, %f34093, %f34094, %f34095 }; 
	// end inline asm
	// begin inline asm
	mma.sync.aligned.m16n8k8.row.col.f32.tf32.tf32.f32    { %f34100, %f34101, %f34102, %f34103 },    { %r1, %r2, %r3, %r4 },    { %r5, %r6 },            { %f34100, %f34101, %f34102, %f34103 }; 
	// end inline asm
	// begin inline asm
	mma.sync.aligned.m16n8k8.row.col.f32.tf32.tf32.f32    { %f34084, %f34085, %f34086, %f34087 },    { %r1, %r2, %r3, %r4 },    { %r5, %r6 },            { %f34084, %f34085, %f34086, %f34087 }; 
	// end inline asm
	// begin inline asm
	mma.sync.aligned.m16n8k8.row.col.f32.tf32.tf32.f32    { %f34092, %f34093, %f34094, %f34095 },    { %r1, %r2, %r3, %r4 },    { %r5, %r6 },            { %f34092, %f34093, %f34094, %f34095 }; 
	// end inline asm
	// begin inline asm
	mma.sync.aligned.m16n8k8.row.col.f32.tf32.tf32.f32    { %f34100, %f34101, %f34102, %f34103 },    { %r1, %r2, %r3, %r4 },    { %r5, %r6 },            { %f34100, %f34101, %f34102, %f34103 }; 
	// end inline asm
	// begin inline asm
	mma.sync.aligned.m16n8k8.row.col.f32.tf32.tf32.f32    { %f34084, %f34085, %f34086, %f34087 },    { %r1, %r2, %r3, %r4 },    { %r5, %r6 },            { %f34084, %f34085, %f34086, %f34087 }; 
	// end inline asm
	// begin inline asm
	mma.sync.aligned.m16n8k8.row.col.f32.tf32.tf32.f32    { %f34092, %f34093, %f34094, %f34095 },    { %r1, %r2, %r3, %r4 },    { %r5, %r6 },            { %f34092, %f34093, %f34094, %f34095 }; 
	// end inline asm
	// begin inline asm
	mma.sync.aligned.m16n8k8.row.col.f32.tf32.tf32.f32    { %f34100, %f34101, %f34102, %f34103 },    { %r1, %r2, %r3, %r4 },    { %r5, %r6 },            { %f34100, %f34101, %f34102, %f34103 }; 
	// end inline asm
	// begin inline asm
	mma.sync.aligned.m16n8k8.row.col.f32.tf32.tf32.f32    { %f34084, %f34085, %f34086, %f34087 },    { %r1, %r2, %r3, %r4 },    { %r5, %r6 },            { %f34084, %f34085, %f34086, %f34087 }; 
	// end inline asm
	// begin inline asm
	mma.sync.aligned.m16n8k8.row.col.f32.tf32.tf32.f32    { %f34092, %f34093, %f34094, %f34095 },    { %r1, %r2, %r3, %r4 },    { %r5, %r6 },            { %f34092, %f34093, %f34094, %f34095 }; 
	// end inline asm
	// begin inline asm
	mma.sync.aligned.m16n8k8.row.col.f32.tf32.tf32.f32    { %f34100, %f34101, %f34102, %f34103 },    { %r1, %r2, %r3, %r4 },    { %r5, %r6 },            { %f34100, %f34101, %f34102, %f34103 }; 
	// end inline asm
	// begin inline asm
	mma.sync.aligned.m16n8k8.row.col.f32.tf32.tf32.f32    { %f34084, %f34085, %f34086, %f34087 },    { %r1, %r2, %r3, %r4 },    { %r5, %r6 },            { %f34084, %f34085, %f34086, %f34087 }; 
	// end inline asm
	// begin inline asm
	mma.sync.aligned.m16n8k8.row.col.f32.tf32.tf32.f32    { %f34092, %f34093, %f34094, %f34095 },    { %r1, %r2, %r3, %r4 },    { %r5, %r6 },            { %f34092, %f34093, %f34094, %f34095 }; 
	// end inline asm
	// begin inline asm
	mma.sync.aligned.m16n8k8.row.col.f32.tf32.tf32.f32    { %f34100, %f34101, %f34102, %f34103 },    { %r1, %r2, %r3, %r4 },    { %r5, %r6 },            { %f34100, %f34101, %f34102, %f34103 }; 
	// end inline asm
	// begin inline asm
	mma.sync.aligned.m16n8k8.row.col.f32.tf32.tf32.f32    { %f34084, %f34085, %f34086, %f34087 },    { %r1, %r2, %r3, %r4 },    { %r5, %r6 },            { %f34084, %f34085, %f34086, %f34087 }; 
	// end inline asm
	// begin inline asm
	mma.sync.aligned.m16n8k8.row.col.f32.tf32.tf32.f32    { %f34092, %f34093, %f34094, %f34095 },    { %r1, %r2, %r3, %r4 },    { %r5, %r6 },            { %f34092, %f34093, %f34094, %f34095 }; 
	// end inline asm
	// begin inline asm
	mma.sync.aligned.m16n8k8.row.col.f32.tf32.tf32.f32    { %f34100, %f34101, %f34102, %f34103 },    { %r1, %r2, %r3, %r4 },    { %r5, %r6 },            { %f34100, %f34101, %f34102, %f34103 }; 
	// end inline asm
	// begin inline asm
	mma.sync.aligned.m16n8k8.row.col.f32.tf32.tf32.f32    { %f34084, %f34085, %f34086, %f34087 },    { %r1, %r2, %r3, %r4 },    { %r5, %r6 },            { %f34084, %f34085, %f34086, %f34087 }; 
	// end inline asm
	// begin inline asm
	mma.sync.aligned.m16n8k8.row.col.f32.tf32.tf32.f32    { %f34092, %f34093, %f34094, %f34095 },    { %r1, %r2, %r3, %r4 },    { %r5, %r6 },            { %f34092, %f34093, %f34094, %f34095 }; 
	// end inline asm
	// begin inline asm
	mma.sync.aligned.m16n8k8.row.col.f32.tf32.tf32.f32    { %f34100, %f34101, %f34102, %f34103 },    { %r1, %r2, %r3, %r4 },    { %r5, %r6 },            { %f34100, %f34101, %f34102, %f34103 }; 
	// end inline asm
	// begin inline asm
	mma.sync.aligned.m16n8k8.row.col.f32.tf32.tf32.f32    { %f34084, %f34085, %f34086, %f34087 },    { %r1, %r2, %r3, %r4 },    { %r5, %r6 },            { %f34084, %f34085, %f34086, %f34087 }; 
	// end inline asm
	// begin inline asm
	mma.sync.aligned.m16n8k8.row.col.f32.tf32.tf32.f32    { %f34092, %f34093, %f34094, %f34095 },    { %r1, %r2, %r3, %r4 },    { %r5, %r6 },            { %f34092, %f34093, %f34094, %f34095 }; 
	// end inline asm
	// begin inline asm
	mma.sync.aligned.m16n8k8.row.col.f32.tf32.tf32.f32    { %f34100, %f34101, %f34102, %f34103 },    { %r1, %r2, %r3, %r4 },    { %r5, %r6 },            { %f34100, %f34101, %f34102, %f34103 }; 
	// end inline asm
	// begin inline asm
	mma.sync.aligned.m16n8k8.row.col.f32.tf32.tf32.f32    { %f34084, %f34085, %f34086, %f34087 },    { %r1, %r2, %r3, %r4 },    { %r5, %r6 },            { %f34084, %f34085, %f34086, %f34087 }; 
	// end inline asm
	// begin inline asm
	mma.sync.aligned.m16n8k8.row.col.f32.tf32.tf32.f32    { %f34092, %f34093, %f34094, %f34095 },    { %r1, %r2, %r3, %r4 },    { %r5, %r6 },            { %f34092, %f34093, %f34094, %f34095 }; 
	// end inline asm
	// begin inline asm
	mma.sync.aligned.m16n8k8.row.col.f32.tf32.tf32.f32    { %f34100, %f34101, %f34102, %f34103 },    { %r1, %r2, %r3, %r4 },    { %r5, %r6 },            { %f34100, %f34101, %f34102, %f34103 }; 
	// end inline asm
	// begin inline asm
	mma.sync.aligned.m16n8k8.row.col.f32.tf32.tf32.f32    { %f34084, %f34085, %f34086, %f34087 },    { %r1, %r2, %r3, %r4 },    { %r5, %r6 },            { %f34084, %f34085, %f34086, %f34087 }; 
	// end inline asm
	// begin inline asm
	mma.sync.aligned.m16n8k8.row.col.f32.tf32.tf32.f32    { %f34092, %f34093, %f34094, %f34095 },    { %r1, %r2, %r3, %r4 },    { %r5, %r6 },            { %f34092, %f34093, %f34094, %f34095 }; 
	// end inline asm
	// begin inline asm
	mma.sync.aligned.m16n8k8.row.col.f32.tf32.tf32.f32    { %f34100, %f34101, %f34102, %f34103 },    { %r1, %r2, %r3, %r4 },    { %r5, %r6 },            { %f34100, %f34101, %f34102, %f34103 }; 
	// end inline asm
	// begin inline asm
	mma.sync.aligned.m16n8k8.row.col.f32.tf32.tf32.f32    { %f34084, %f34085, %f34086, %f34087 },    { %r1, %r2, %r3, %r4 },    { %r5, %r6 },            { %f34084, %f34085, %f34086, %f34087 }; 
	// end inline asm
	// begin inline asm
	mma.sync.aligned.m16n8k8.row.col.f32.tf32.tf32.f32    { %f34092, %f34093, %f34094, %f34095 },    { %r1, %r2, %r3, %r4 },    { %r5, %r6 },            { %f34092, %f34093, %f34094, %f34095 }; 
	// end inline asm
	// begin inline asm
	mma.sync.aligned.m16n8k8.row.col.f32.tf32.tf32.f32    { %f34100, %f34101, %f34102, %f34103 },    { %r1, %r2, %r3, %r4 },    { %r5, %r6 },            { %f34100, %f34101, %f34102, %f34103 }; 
	// end inline asm
	// begin inline asm
	mma.sync.aligned.m16n8k8.row.col.f32.tf32.tf32.f32    { %f34084, %f34085, %f34086, %f34087 },    { %r1, %r2, %r3, %r4 },    { %r5, %r6 },            { %f34084, %f34085, %f34086, %f34087 }; 
	// end inline asm
	// begin inline asm
	mma.sync.aligned.m16n8k8.row.col.f32.tf32.tf32.f32    { %f34092, %f34093, %f34094, %f34095 },    { %r1, %r2, %r3, %r4 },    { %r5, %r6 },            { %f34092, %f34093, %f34094, %f34095 }; 
	// end inline asm
	// begin inline asm
	mma.sync.aligned.m16n8k8.row.col.f32.tf32.tf32.f32    { %f34100, %f34101, %f34102, %f34103 },    { %r1, %r2, %r3, %r4 },    { %r5, %r6 },            { %f34100, %f34101, %f34102, %f34103 }; 
	// end inline asm
	// begin inline asm
	mma.sync.aligned.m16n8k8.row.col.f32.tf32.tf32.f32    { %f34084, %f34085, %f34086, %f34087 },    { %r1, %r2, %r3, %r4 },    { %r5, %r6 },            { %f34084, %f34085, %f34086, %f34087 }; 
	// end inline asm
	// begin inline asm
	mma.sync.aligned.m16n8k8.row.col.f32.tf32.tf32.f32    { %f34092, %f34093, %f34094, %f34095 },    { %r1, %r2, %r3, %r4 },    { %r5, %r6 },            { %f34092, %f34093, %f34094, %f34095 }; 
	// end inline asm
	// begin inline asm
	mma.sync.aligned.m16n8k8.row.col.f32.tf32.tf32.f32    { %f34100, %f34101, %f34102, %f34103 },    { %r1, %r2, %r3, %r4 },    { %r5, %r6 },            { %f34100, %f34101, %f34102, %f34103 }; 
	// end inline asm
	// begin inline asm
	mma.sync.aligned.m16n8k8.row.col.f32.tf32.tf32.f32    { %f34084, %f34085, %f34086, %f34087 },    { %r1, %r2, %r3, %r4 },    { %r5, %r6 },            { %f34084, %f34085, %f34086, %f34087 }; 
	// end inline asm
	// begin inline asm
	mma.sync.aligned.m16n8k8.row.col.f32.tf32.tf32.f32    { %f34092, %f34093, %f34094, %f34095 },    { %r1, %r2, %r3, %r4 },    { %r5, %r6 },            { %f34092, %f34093, %f34094, %f34095 }; 
	// end inline asm
	// begin inline asm
	mma.sync.aligned.m16n8k8.row.col.f32.tf32.tf32.f32    { %f34100, %f34101, %f34102, %f34103 },    { %r1, %r2, %r3, %r4 },    { %r5, %r6 },            { %f34100, %f34101, %f34102, %f34103 }; 
	// end inline asm
	// begin inline asm
	mma.sync.aligned.m16n8k8.row.col.f32.tf32.tf32.f32    { %f34084, %f34085, %f34086, %f34087 },    { %r1, %r2, %r3, %r4 },    { %r5, %r6 },            { %f34084, %f34085, %f34086, %f34087 }; 
	// end inline asm
	// begin inline asm
	mma.sync.aligned.m16n8k8.row.col.f32.tf32.tf32.f32    { %f34092, %f34093, %f34094, %f34095 },    { %r1, %r2, %r3, %r4 },    { %r5, %r6 },            { %f34092, %f34093, %f34094, %f34095 }; 
	// end inline asm
	// begin inline asm
	mma.sync.aligned.m16n8k8.row.col.f32.tf32.tf32.f32    { %f34100, %f34101, %f34102, %f34103 },    { %r1, %r2, %r3, %r4 },    { %r5, %r6 },            { %f34100, %f34101, %f34102, %f34103 }; 
	// end inline asm
	// begin inline asm
	mma.sync.aligned.m16n8k8.row.col.f32.tf32.tf32.f32    { %f34084, %f34085, %f34086, %f34087 },    { %r1, %r2, %r3, %r4 },    { %r5, %r6 },            { %f34084, %f34085, %f34086, %f34087 }; 
	// end inline asm
	// begin inline asm
	mma.sync.aligned.m16n8k8.row.col.f32.tf32.tf32.f32    { %f34092, %f34093, %f34094, %f34095 },    { %r1, %r2, %r3, %r4 },    { %r5, %r6 },            { %f34092, %f34093, %f34094, %f34095 }; 
	// end inline asm
	// begin inline asm
	mma.sync.aligned.m16n8k8.row.col.f32.tf32.tf32.f32    { %f34100, %f34101, %f34102, %f34103 },    { %r1, %r2, %r3, %r4 },    { %r5, %r6 },            { %f34100, %f34101, %f34102, %f34103 }; 
	// end inline asm
	// begin inline asm
	mma.sync.aligned.m16n8k8.row.col.f32.tf32.tf32.f32    { %f34084, %f34085, %f34086, %f34087 },    { %r1, %r2, %r3, %r4 },    { %r5, %r6 },            { %f34084, %f34085, %f34086, %f34087 }; 
	// end inline asm
	// begin inline asm
	mma.sync.aligned.m16n8k8.row.col.f32.tf32.tf32.f32    { %f34092, %f34093, %f34094, %f34095 },    { %r1, %r2, %r3, %r4 },    { %r5, %r6 },            { %f34092, %f34093, %f34094, %f34095 }; 
	// end inline asm
	// begin inline asm
	mma.sync.aligned.m16n8k8.row.col.f32.tf32.tf32.f32    { %f34100, %f34101, %f34102, %f34103 },    { %r1, %r2, %r3, %r4 },    { %r5, %r6 },            { %f34100, %f34101, %f34102, %f34103 }; 
	// end inline asm
	// begin inline asm
	mma.sync.aligned.m16n8k8.row.col.f32.tf32.tf32.f32    { %f34084, %f34085, %f34086, %f34087 },    { %r1, %r2, %r3, %r4 },    { %r5, %r6 },            { %f34084, %f34085, %f34086, %f34087 }; 
	// end inline asm
	// begin inline asm
	mma.sync.aligned.m16n8k8.row.col.f32.tf32.tf32.f32    { %f34092, %f34093, %f34094, %f34095 },    { %r1, %r2, %r3, %r4 },    { %r5, %r6 },            { %f34092, %f34093, %f34094, %f34095 }; 
	// end inline asm
	// begin inline asm
	mma.sync.aligned.m16n8k8.row.col.f32.tf32.tf32.f32    { %f34100, %f34101, %f34102, %f34103 },    { %r1, %r2, %r3, %r4 },    { %r5, %r6 },            { %f34100, %f34101, %f34102, %f34103 }; 
	// end inline asm
	// begin inline asm
	mma.sync.aligned.m16n8k8.row.col.f32.tf32.tf32.f32    { %f34084, %f34085, %f34086, %f34087 },    { %r1, %r2, %r3, %r4 },    { %r5, %r6 },            { %f34084, %f34085, %f34086, %f34087 }; 
	// end inline asm
	// begin inline asm
	mma.sync.aligned.m16n8k8.row.col.f32.tf32.tf32.f32    { %f34092, %f34093, %f34094, %f34095 },    { %r1, %r2, %r3, %r4 },    { %r5, %r6 },            { %f34092, %f34093, %f34094, %f34095 }; 
	// end inline asm
	// begin inline asm
	mma.sync.aligned.m16n8k8.row.col.f32.tf32.tf32.f32    { %f34100, %f34101, %f34102, %f34103 },    { %r1, %r2, %r3, %r4 },    { %r5, %r6 },            { %f34100, %f34101, %f34102, %f34103 }; 
	// end inline asm
	// begin inline asm
	mma.sync.aligned.m16n8k8.row.col.f32.tf32.tf32.f32    { %f34084, %f34085, %f34086, %f34087 },    { %r1, %r2, %r3, %r4 },    { %r5, %r6 },            { %f34084, %f34085, %f34086, %f34087 }; 
	// end inline asm
	// begin inline asm
	mma.sync.aligned.m16n8k8.row.col.f32.tf32.tf32.f32    { %f34092, %f34093, %f34094, %f34095 },    { %r1, %r2, %r3, %r4 },    { %r5, %r6 },            { %f34092, %f34093, %f34094, %f34095 }; 
	// end inline asm
	// begin inline asm
	mma.sync.aligned.m16n8k8.row.col.f32.tf32.tf32.f32    { %f34100, %f34101, %f34102, %f34103 },    { %r1, %r2, %r3, %r4 },    { %r5, %r6 },            { %f34100, %f34101, %f34102, %f34103 }; 
	// end inline asm
	// begin inline asm
	mma.sync.aligned.m16n8k8.row.col.f32.tf32.tf32.f32    { %f34084, %f34085, %f34086, %f34087 },    { %r1, %r2, %r3, %r4 },    { %r5, %r6 },            { %f34084, %f34085, %f34086, %f34087 }; 
	// end inline asm
	// begin inline asm
	mma.sync.aligned.m16n8k8.row.col.f32.tf32.tf32.f32    { %f34092, %f34093, %f34094, %f34095 },    { %r1, %r2, %r3, %r4 },    { %r5, %r6 },            { %f34092, %f34093, %f34094, %f34095 }; 
	// end inline asm
	// begin inline asm
	mma.sync.aligned.m16n8k8.row.col.f32.tf32.tf32.f32    { %f34100, %f34101, %f34102, %f34103 },    { %r1, %r2, %r3, %r4 },    { %r5, %r6 },            { %f34100, %f34101, %f34102, %f34103 }; 
	// end inline asm
	// begin inline asm
	mma.sync.aligned.m16n8k8.row.col.f32.tf32.tf32.f32    { %f34084, %f34085, %f34086, %f34087 },    { %r1, %r2, %r3, %r4 },    { %r5, %r6 },            { %f34084, %f34085, %f34086, %f34087 }; 
	// end inline asm
	// begin inline asm
	mma.sync.aligned.m16n8k8.row.col.f32.tf32.tf32.f32    { %f34092, %f34093, %f34094, %f34095 },    { %r1, %r2, %r3, %r4 },    { %r5, %r6 },            { %f34092, %f34093, %f34094, %f34095 }; 
	// end inline asm
	// begin inline asm
	mma.sync.aligned.m16n8k8.row.col.f32.tf32.tf32.f32    { %f34100, %f34101, %f34102, %f34103 },    { %r1, %r2, %r3, %r4 },    { %r5, %r6 },            { %f34100, %f34101, %f34102, %f34103 }; 
	// end inline asm
	// begin inline asm
	mma.sync.aligned.m16n8k8.row.col.f32.tf32.tf32.f32    { %f34084, %f34085, %f34086, %f34087 },    { %r1, %r2, %r3, %r4 },    { %r5, %r6 },            { %f34084, %f34085, %f34086, %f34087 }; 
	// end inline asm
	// begin inline asm
	mma.sync.aligned.m16n8k8.row.col.f32.tf32.tf32.f32    { %f34092, %f34093, %f34094, %f34095 },    { %r1, %r2, %r3, %r4 },    { %r5, %r6 },            { %f34092, %f34093, %f34094, %f34095 }; 
	// end inline asm
	// begin inline asm
	mma.sync.aligned.m16n8k8.row.col.f32.tf32.tf32.f32    { %f34100, %f34101, %f34102, %f34103 },    { %r1, %r2, %r3, %r4 },    { %r5, %r6 },            { %f34100, %f34101, %f34102, %f34103 }; 
	// end inline asm
	// begin inline asm
	mma.sync.aligned.m16n8k8.row.col.f32.tf32.tf32.f32    { %f34084, %f34085, %f34086, %f34087 },    { %r1, %r2, %r3, %r4 },    { %r5, %r6 },            { %f34084, %f34085, %f34086, %f34087 }; 
	// end inline asm
	// begin inline asm
	mma.sync.aligned.m16n8k8.row.col.f32.tf32.tf32.f32    { %f34092, %f34093, %f34094, %f34095 },    { %r1, %r2, %r3, %r4 },    { %r5, %r6 },            { %f34092, %f34093, %f34094, %f34095 }; 
	// end inline asm
	// begin inline asm
	mma.sync.aligned.m16n8k8.row.col.f32.tf32.tf32.f32    { %f34100, %f34101, %f34102, %f34103 },    { %r1, %r2, %r3, %r4 },    { %r5, %r6 },            { %f34100, %f34101, %f34102, %f34103 }; 
	// end inline asm
	// begin inline asm
	mma.sync.aligned.m16n8k8.row.col.f32.tf32.tf32.f32    { %f34084, %f34085, %f34086, %f34087 },    { %r1, %r2, %r3, %r4 },    { %r5, %r6 },            { %f34084, %f34085, %f34086, %f34087 }; 
	// end inline asm
	// begin inline asm
	mma.sync.aligned.m16n8k8.row.col.f32.tf32.tf32.f32    { %f34092, %f34093, %f34094, %f34095 },    { %r1, %r2, %r3, %r4 },    { %r5, %r6 },            { %f34092, %f34093, %f34094, %f34095 }; 
	// end inline asm
	// begin inline asm
	mma.sync.aligned.m16n8k8.row.col.f32.tf32.tf32.f32    { %f34100, %f34101, %f34102, %f34103 },    { %r1, %r2, %r3, %r4 },    { %r5, %r6 },            { %f34100, %f34101, %f34102, %f34103 }; 
	// end inline asm
	// begin inline asm
	mma.sync.aligned.m16n8k8.row.col.f32.tf32.tf32.f32    { %f34084, %f34085, %f34086, %f34087 },    { %r1, %r2, %r3, %r4 },    { %r5, %r6 },            { %f34084, %f34085, %f34086, %f34087 }; 
	// end inline asm
	// begin inline asm
	mma.sync.aligned.m16n8k8.row.col.f32.tf32.tf32.f32    { %f34092, %f34093, %f34094, %f34095 },    { %r1, %r2, %r3, %r4 },    { %r5, %r6 },            { %f34092, %f34093, %f34094, %f34095 }; 
	// end inline asm
	// begin inline asm
	mma.sync.aligned.m16n8k8.row.col.f32.tf32.tf32.f32    { %f34100, %f34101, %f34102, %f34103 },    { %r1, %r2, %r3, %r4 },    { %r5, %r6 },            { %f34100, %f34101, %f34102, %f34103 }; 
	// end inline asm
	// begin inline asm
	mma.sync.aligned.m16n8k8.row.col.f32.tf32.tf32.f32    { %f34084, %f34085, %f34086, %f34087 },    { %r1, %r2, %r3, %r4 },    { %r5, %r6 },            { %f34084, %f34085, %f34086, %f34087 }; 
	// end inline asm
	// begin inline asm
	mma.sync.aligned.m16n8k8.row.col.f32.tf32.tf32.f32    { %f34092, %f34093, %f34094, %f34095 },    { %r1, %r2, %r3, %r4 },    { %r5, %r6 },            { %f34092, %f34093, %f34094, %f34095 }; 
	// end inline asm
	// begin inline asm
	mma.sync.aligned.m16n8k8.row.col.f32.tf32.tf32.f32    { %f34100, %f34101, %f34102, %f34103 },    { %r1, %r2, %r3, %r4 },    { %r5, %r6 },            { %f34100, %f34101, %f34102, %f34103 }; 
	// end inline asm
	// begin inline asm
	mma.sync.aligned.m16n8k8.row.col.f32.tf32.tf32.f32    { %f34084, %f34085, %f34086, %f34087 },    { %r1, %r2, %r3, %r4 },    { %r5, %r6 },            { %f34084, %f34085, %f34086, %f34087 }; 
	// end inline asm
	// begin inline asm
	mma.sync.aligned.m16n8k8.row.col.f32.tf32.tf32.f32    { %f34092, %f34093, %f34094, %f34095 },    { %r1, %r2, %r3, %r4 },    { %r5, %r6 },            { %f34092, %f34093, %f34094, %f34095 }; 
	// end inline asm
	// begin inline asm
	mma.sync.aligned.m16n8k8.row.col.f32.tf32.tf32.f32    { %f34100, %f34101, %f34102, %f34103 },    { %r1, %r2, %r3, %r4 },    { %r5, %r6 },            { %f34100, %f34101, %f34102, %f34103 }; 
	// end inline asm
	// begin inline asm
	mma.sync.aligned.m16n8k8.row.col.f32.tf32.tf32.f32    { %f34084, %f34085, %f34086, %f34087 },    { %r1, %r2, %r3, %r4 },    { %r5, %r6 },            { %f34084, %f34085, %f34086, %f34087 }; 
	// end inline asm
	// begin inline asm
	mma.sync.aligned.m16n8k8.row.col.f32.tf32.tf32.f32    { %f34092, %f34093, %f34094, %f34095 },    { %r1, %r2, %r3, %r4 },    { %r5, %r6 },            { %f34092, %f34093, %f34094, %f34095 }; 
	// end inline asm
	// begin inline asm
	mma.sync.aligned.m16n8k8.row.col.f32.tf32.tf32.f32    { %f34100, %f34101, %f34102, %f34103 },    { %r1, %r2, %r3, %r4 },    { %r5, %r6 },            { %f34100, %f34101, %f34102, %f34103 }; 
	// end inline asm
	// begin inline asm
	mma.sync.aligned.m16n8k8.row.col.f32.tf32.tf32.f32    { %f34084, %f34085, %f34086, %f34087 },    { %r1, %r2, %r3, %r4 },    { %r5, %r6 },            { %f34084, %f34085, %f34086, %f34087 }; 
	// end inline asm
	// begin inline asm
	mma.sync.aligned.m16n8k8.row.col.f32.tf32.tf32.f32    { %f34092, %f34093, %f34094, %f34095 },    { %r1, %r2, %r3, %r4 },    { %r5, %r6 },            { %f34092, %f34093, %f34094, %f34095 }; 
	// end inline asm
	// begin inline asm
	mma.sync.aligned.m16n8k8.row.col.f32.tf32.tf32.f32    { %f34100, %f34101, %f34102, %f34103 },    { %r1, %r2, %r3, %r4 },    { %r5, %r6 },            { %f34100, %f34101, %f34102, %f34103 }; 
	// end inline asm
	// begin inline asm
	mma.sync.aligned.m16n8k8.row.col.f32.tf32.tf32.f32    { %f34084, %f34085, %f34086, %f34087 },    { %r1, %r2, %r3, %r4 },    { %r5, %r6 },            { %f34084, %f34085, %f34086, %f34087 }; 
	// end inline asm
	// begin inline asm
	mma.sync.aligned.m16n8k8.row.col.f32.tf32.tf32.f32    { %f34092, %f34093, %f34094, %f34095 },    { %r1, %r2, %r3, %r4 },    { %r5, %r6 },            { %f34092, %f34093, %f34094, %f34095 }; 
	// end inline asm
	// begin inline asm
	mma.sync.aligned.m16n8k8.row.col.f32.tf32.tf32.f32    { %f34100, %f34101, %f34102, %f34103 },    { %r1, %r2, %r3, %r4 },    { %r5, %r6 },            { %f34100, %f34101, %f34102, %f34103 }; 
	// end inline asm
	// begin inline asm
	mma.sync.aligned.m16n8k8.row.col.f32.tf32.tf32.f32    { %f34084, %f34085, %f34086, %f34087 },    { %r1, %r2, %r3, %r4 },    { %r5, %r6 },            { %f34084, %f34085, %f34086, %f34087 }; 
	// end inline asm
	// begin inline asm
	mma.sync.aligned.m16n8k8.row.col.f32.tf32.tf32.f32    { %f34092, %f34093, %f34094, %f34095 },    { %r1, %r2, %r3, %r4 },    { %r5, %r6 },            { %f34092, %f34093, %f34094, %f34095 }; 
	// end inline asm
	// begin inline asm
	mma.sync.aligned.m16n8k8.row.col.f32.tf32.tf32.f32    { %f34100, %f34101, %f34102, %f34103 },    { %r1, %r2, %r3, %r4 },    { %r5, %r6 },            { %f34100, %f34101, %f34102, %f34103 }; 
	// end inline asm
	// begin inline asm
	mma.sync.aligned.m16n8k8.row.col.f32.tf32.tf32.f32    { %f34084, %f34085, %f34086, %f34087 },    { %r1, %r2, %r3, %r4 },    { %r5, %r6 },            { %f34084, %f34085, %f34086, %f34087 }; 
	// end inline asm
	// begin inline asm
	mma.sync.aligned.m16n8k8.row.col.f32.tf32.tf32.f32    { %f34092, %f34093, %f34094, %f34095 },    { %r1, %r2, %r3, %r4 },    { %r5, %r6 },            { %f34092, %f34093, %f34094, %f34095 }; 
	// end inline asm
	// begin inline asm
	mma.sync.aligned.m16n8k8.row.col.f32.tf32.tf32.f32    { %f34100, %f34101, %f34102, %f34103 },    { %r1, %r2, %r3, %r4 },    { %r5, %r6 },            { %f34100, %f34101, %f34102, %f34103 }; 
	// end inline asm
	// begin inline asm
	mma.sync.aligned.m16n8k8.row.col.f32.tf32.tf32.f32    { %f34084, %f34085, %f34086, %f34087 },    { %r1, %r2, %r3, %r4 },    { %r5, %r6 },            { %f34084, %f34085, %f34086, %f34087 }; 
	// end inline asm
	// begin inline asm
	mma.sync.aligned.m16n8k8.row.col.f32.tf32.tf32.f32    { %f34092, %f34093, %f34094, %f34095 },    { %r1, %r2, %r3, %r4 },    { %r5, %r6 },            { %f34092, %f34093, %f34094, %f34095 }; 
	// end inline asm
	// begin inline asm
	mma.sync.aligned.m16n8k8.row.col.f32.tf32.tf32.f32    { %f34100, %f34101, %f34102, %f34103 },    { %r1, %r2, %r3, %r4 },    { %r5, %r6 },            { %f34100, %f34101, %f34102, %f34103 }; 
	// end inline asm
	// begin inline asm
	mma.sync.aligned.m16n8k8.row.col.f32.tf32.tf32.f32    { %f34084, %f34085, %f34086, %f34087 },    { %r1, %r2, %r3, %r4 },    { %r5, %r6 },            { %f34084, %f34085, %f34086, %f34087 }; 
	// end inline asm
	// begin inline asm
	mma.sync.aligned.m16n8k8.row.col.f32.tf32.tf32.f32    { %f34092, %f34093, %f34094, %f34095 },    { %r1, %r2, %r3, %r4 },    { %r5, %r6 },            { %f34092, %f34093, %f34094, %f34095 }; 
	// end inline asm
	// begin inline asm
	mma.sync.aligned.m16n8k8.row.col.f32.tf32.tf32.f32    { %f34100, %f34101, %f34102, %f34103 },    { %r1, %r2, %r3, %r4 },    { %r5, %r6 },            { %f34100, %f34101, %f34102, %f34103 }; 
	// end inline asm
	// begin inline asm
	mma.sync.aligned.m16n8k8.row.col.f32.tf32.tf32.f32    { %f34084, %f34085, %f34086, %f34087 },    { %r1, %r2, %r3, %r4 },    { %r5, %r6 },            { %f34084, %f34085, %f34086, %f34087 }; 
	// end inline asm
	// begin inline asm
	mma.sync.aligned.m16n8k8.row.col.f32.tf32.tf32.f32    { %f34092, %f34093, %f34094, %f34095 },    { %r1, %r2, %r3, %r4 },    { %r5, %r6 },            { %f34092, %f34093, %f34094, %f34095 }; 
	// end inline asm
	// begin inline asm
	mma.sync.aligned.m16n8k8.row.col.f32.tf32.tf32.f32    { %f34100, %f34101, %f34102, %f34103 },    { %r1, %r2, %r3, %r4 },    { %r5, %r6 },            { %f34100, %f34101, %f34102, %f34103 }; 
	// end inline asm
	// begin inline asm
	mma.sync.aligned.m16n8k8.row.col.f32.tf32.tf32.f32    { %f34084, %f34085, %f34086, %f34087 },    { %r1, %r2, %r3, %r4 },    { %r5, %r6 },            { %f34084, %f34085, %f34086, %f34087 }; 
	// end inline asm
	// begin inline asm
	mma.sync.aligned.m16n8k8.row.col.f32.tf32.tf32.f32    { %f34092, %f34093, %f34094, %f34095 },    { %r1, %r2, %r3, %r4 },    { %r5, %r6 },            { %f34092, %f34093, %f34094, %f34095 }; 
	// end inline asm
	// begin inline asm
	mma.sync.aligned.m16n8k8.row.col.f32.tf32.tf32.f32    { %f34100, %f34101, %f34102, %f34103 },    { %r1, %r2, %r3, %r4 },    { %r5, %r6 },            { %f34100, %f34101, %f34102, %f34103 }; 
	// end inline asm
	// begin inline asm
	mma.sync.aligned.m16n8k8.row.col.f32.tf32.tf32.f32    { %f34084, %f34085, %f34086, %f34087 },    { %r1, %r2, %r3, %r4 },    { %r5, %r6 },            { %f34084, %f34085, %f34086, %f34087 }; 
	// end inline asm
	// begin inline asm
	mma.sync.aligned.m16n8k8.row.col.f32.tf32.tf32.f32    { %f34092, %f34093, %f34094, %f34095 },    { %r1, %r2, %r3, %r4 },    { %r5, %r6 },            { %f34092, %f34093, %f34094, %f34095 }; 
	// end inline asm
	// begin inline asm
	mma.sync.aligned.m16n8k8.row.col.f32.tf32.tf32.f32    { %f34100, %f34101, %f34102, %f34103 },    { %r1, %r2, %r3, %r4 },    { %r5, %r6 },            { %f34100, %f34101, %f34102, %f34103 }; 
	// end inline asm
	// begin inline asm
	mma.sync.aligned.m16n8k8.row.col.f32.tf32.tf32.f32    { %f34084, %f34085, %f34086, %f34087 },    { %r1, %r2, %r3, %r4 },    { %r5, %r6 },            { %f34084, %f34085, %f34086, %f34087 }; 
	// end inline asm
	// begin inline asm
	mma.sync.aligned.m16n8k8.row.col.f32.tf32.tf32.f32    { %f34092, %f34093, %f34094, %f34095 },    { %r1, %r2, %r3, %r4 },    { %r5, %r6 },            { %f34092, %f34093, %f34094, %f34095 }; 
	// end inline asm
	// begin inline asm
	mma.sync.aligned.m16n8k8.row.col.f32.tf32.tf32.f32    { %f34100, %f34101, %f34102, %f34103 },    { %r1, %r2, %r3, %r4 },    { %r5, %r6 },            { %f34100, %f34101, %f34102, %f34103 }; 
	// end inline asm
	// begin inline asm
	mma.sync.aligned.m16n8k8.row.col.f32.tf32.tf32.f32    { %f34084, %f34085, %f34086, %f34087 },    { %r1, %r2, %r3, %r4 },    { %r5, %r6 },            { %f34084, %f34085, %f34086, %f34087 }; 
	// end inline asm
	// begin inline asm
	mma.sync.aligned.m16n8k8.row.col.f32.tf32.tf32.f32    { %f34092, %f34093, %f34094, %f34095 },    { %r1, %r2, %r3, %r4 },    { %r5, %r6 },            { %f34092, %f34093, %f34094, %f34095 }; 
	// end inline asm
	// begin inline asm
	mma.sync.aligned.m16n8k8.row.col.f32.tf32.tf32.f32    { %f34100, %f34101, %f34102, %f34103 },    { %r1, %r2, %r3, %r4 },    { %r5, %r6 },            { %f34100, %f34101, %f34102, %f34103 }; 
	// end inline asm
	// begin inline asm
	mma.sync.aligned.m16n8k8.row.col.f32.tf32.tf32.f32    { %f34084, %f34085, %f34086, %f34087 },    { %r1, %r2, %r3, %r4 },    { %r5, %r6 },            { %f34084, %f34085, %f34086, %f34087 }; 
	// end inline asm
	// begin inline asm
	mma.sync.aligned.m16n8k8.row.col.f32.tf32.tf32.f32    { %f34092, %f34093, %f34094, %f34095 },    { %r1, %r2, %r3, %r4 },    { %r5, %r6 },            { %f34092, %f34093, %f34094, %f34095 }; 
	// end inline asm
	// begin inline asm
	mma.sync.aligned.m16n8k8.row.col.f32.tf32.tf32.f32    { %f34100, %f34101, %f34102, %f34103 },    { %r1, %r2, %r3, %r4 },    { %r5, %r6 },            { %f34100, %f34101, %f34102, %f34103 }; 
	// end inline asm
	// begin inline asm
	mma.sync.aligned.m16n8k8.row.col.f32.tf32.tf32.f32    { %f34084, %f34085, %f34086, %f34087 },    { %r1, %r2, %r3, %r4 },    { %r5, %r6 },            { %f34084, %f34085, %f34086, %f34087 }; 
	// end inline asm
	// begin inline asm
	mma.sync.aligned.m16n8k8.row.col.f32.tf32.tf32.f32    { %f34092, %f34093, %f34094, %f34095 },    { %r1, %r2, %r3, %r4 },    { %r5, %r6 },            { %f34092, %f34093, %f34094, %f34095 }; 
	// end inline asm
	// begin inline asm
	mma.sync.aligned.m16n8k8.row.col.f32.tf32.tf32.f32    { %f34100, %f34101, %f34102, %f34103 },    { %r1, %r2, %r3, %r4 },    { %r5, %r6 },            { %f34100, %f34101, %f34102, %f34103 }; 
	// end inline asm
	// begin inline asm
	mma.sync.aligned.m16n8k8.row.col.f32.tf32.tf32.f32    { %f34084, %f34085, %f34086, %f34087 },    { %r1, %r2, %r3, %r4 },    { %r5, %r6 },            { %f34084, %f34085, %f34086, %f34087 }; 
	// end inline asm
	// begin inline asm
	mma.sync.aligned.m16n8k8.row.col.f32.tf32.tf32.f32    { %f34092, %f34093, %f34094, %f34095 },    { %r1, %r2, %r3, %r4 },    { %r5, %r6 },            { %f34092, %f34093, %f34094, %f34095 }; 
	// end inline asm
	// begin inline asm
	mma.sync.aligned.m16n8k8.row.col.f32.tf32.tf32.f32    { %f34100, %f34101, %f34102, %f34103 },    { %r1, %r2, %r3, %r4 },    { %r5, %r6 },            { %f34100, %f34101, %f34102, %f34103 }; 
	// end inline asm
	// begin inline asm
	mma.sync.aligned.m16n8k8.row.col.f32.tf32.tf32.f32    { %f34084, %f34085, %f34086, %f34087 },    { %r1, %r2, %r3, %r4 },    { %r5, %r6 },            { %f34084, %f34085, %f34086, %f34087 }; 
	// end inline asm
	// begin inline asm
	mma.sync.aligned.m16n8k8.row.col.f32.tf32.tf32.f32    { %f34092, %f34093, %f34094, %f34095 },    { %r1, %r2, %r3, %r4 },    { %r5, %r6 },            { %f34092, %f34093, %f34094, %f34095 }; 
	// end inline asm
	// begin inline asm
	mma.sync.aligned.m16n8k8.row.col.f32.tf32.tf32.f32    { %f34100, %f34101, %f34102, %f34103 },    { %r1, %r2, %r3, %r4 },    { %r5, %r6 },            { %f34100, %f34101, %f34102, %f34103 }; 
	// end inline asm
	// begin inline asm
	mma.sync.aligned.m16n8k8.row.col.f32.tf32.tf32.f32    { %f34084, %f34085, %f34086, %f34087 },    { %r1, %r2, %r3, %r4 },    { %r5, %r6 },            { %f34084, %f34085, %f34086, %f34087 }; 
	// end inline asm
	// begin inline asm
	mma.sync.aligned.m16n8k8.row.col.f32.tf32.tf32.f32    { %f34092, %f34093, %f34094, %f34095 },    { %r1, %r2, %r3, %r4 },    { %r5, %r6 },            { %f34092, %f34093, %f34094, %f34095 }; 
	// end inline asm
	// begin inline asm
	mma.sync.aligned.m16n8k8.row.col.f32.tf32.tf32.f32    { %f34100, %f34101, %f34102, %f34103 },    { %r1, %r2, %r3, %r4 },    { %r5, %r6 },            { %f34100, %f34101, %f34102, %f34103 }; 
	// end inline asm
	// begin inline asm
	mma.sync.aligned.m16n8k8.row.col.f32.tf32.tf32.f32    { %f34084, %f34085, %f34086, %f34087 },    { %r1, %r2, %r3, %r4 },    { %r5, %r6 },            { %f34084, %f34085, %f34086, %f34087 }; 
	// end inline asm
	// begin inline asm
	mma.sync.aligned.m16n8k8.row.col.f32.tf32.tf32.f32    { %f34092, %f34093, %f34094, %f34095 },    { %r1, %r2, %r3, %r4 },    { %r5, %r6 },            { %f34092, %f34093, %f34094, %f34095 }; 
	// end inline asm
	// begin inline asm
	mma.sync.aligned.m16n8k8.row.col.f32.tf32.tf32.f32    { %f34100, %f34101, %f34102, %f34103 },    { %r1, %r2, %r3, %r4 },    { %r5, %r6 },            { %f34100, %f34101, %f34102, %f34103 }; 
	// end inline asm
	// begin inline asm
	mma.sync.aligned.m16n8k8.row.col.f32.tf32.tf32.f32    { %f34084, %f34085, %f34086, %f34087 },    { %r1, %r2, %r3, %r4 },    { %r5, %r6 },            { %f34084, %f34085, %f34086, %f34087 }; 
	// end inline asm
	// begin inline asm
	mma.sync.aligned.m16n8k8.row.col.f32.tf32.tf32.f32    { %f34092, %f34093, %f34094, %f34095 },    { %r1, %r2, %r3, %r4 },    { %r5, %r6 },            { %f34092, %f34093, %f34094, %f34095 }; 
	// end inline asm
	// begin inline asm
	mma.sync.aligned.m16n8k8.row.col.f32.tf32.tf32.f32    { %f34100, %f34101, %f34102, %f34103 },    { %r1, %r2, %r3, %r4 },    { %r5, %r6 },            { %f34100, %f34101, %f34102, %f34103 }; 
	// end inline asm
	// begin inline asm
	mma.sync.aligned.m16n8k8.row.col.f32.tf32.tf32.f32    { %f34084, %f34085, %f34086, %f34087 },    { %r1, %r2, %r3, %r4 },    { %r5, %r6 },            { %f34084, %f34085, %f34086, %f34087 }; 
	// end inline asm
	// begin inline asm
	mma.sync.aligned.m16n8k8.row.col.f32.tf32.tf32.f32    { %f34092, %f34093, %f34094, %f34095 },    { %r1, %r2, %r3, %r4 },    { %r5, %r6 },            { %f34092, %f34093, %f34094, %f34095 }; 
	// end inline asm
	// begin inline asm
	mma.sync.aligned.m16n8k8.row.col.f32.tf32.tf32.f32    { %f34100, %f34101, %f34102, %f34103 },    { %r1, %r2, %r3, %r4 },    { %r5, %r6 },            { %f34100, %f34101, %f34102, %f34103 }; 
	// end inline asm
	// begin inline asm
	mma.sync.aligned.m16n8k8.row.col.f32.tf32.tf32.f32    { %f34084, %f34085, %f34086, %f34087 },    { %r1, %r2, %r3, %r4 },    { %r5, %r6 },            { %f34084, %f34085, %f34086, %f34087 }; 
	// end inline asm
	// begin inline asm
	mma.sync.aligned.m16n8k8.row.col.f32.tf32.tf32.f32    { %f34092, %f34093, %f34094, %f34095 },    { %r1, %r2, %r3, %r4 },    { %r5, %r6 },            { %f34092, %f34093, %f34094, %f34095 }; 
	// end inline asm
	// begin inline asm
	mma.sync.aligned.m16n8k8.row.col.f32.tf32.tf32.f32    { %f34100, %f34101, %f34102, %f34103 },    { %r1, %r2, %r3, %r4 },    { %r5, %r6 },            { %f34100, %f34101, %f34102, %f34103 }; 
	// end inline asm
	// begin inline asm
	mma.sync.aligned.m16n8k8.row.col.f32.tf32.tf32.f32    { %f34084, %f34085, %f34086, %f34087 },    { %r1, %r2, %r3, %r4 },    { %r5, %r6 },            { %f34084, %f34085, %f34086, %f34087 }; 
	// end inline asm
	// begin inline asm
	mma.sync.aligned.m16n8k8.row.col.f32.tf32.tf32.f32    { %f34092, %f34093, %f34094, %f34095 },    { %r1, %r2, %r3, %r4 },    { %r5, %r6 },            { %f34092, %f34093, %f34094, %f34095 }; 
	// end inline asm
	// begin inline asm
	mma.sync.aligned.m16n8k8.row.col.f32.tf32.tf32.f32    { %f34100, %f34101, %f34102, %f34103 },    { %r1, %r2, %r3, %r4 },    { %r5, %r6 },            { %f34100, %f34101, %f34102, %f34103 }; 
	// end inline asm
	// begin inline asm
	mma.sync.aligned.m16n8k8.row.col.f32.tf32.tf32.f32    { %f34084, %f34085, %f34086, %f34087 },    { %r1, %r2, %r3, %r4 },    { %r5, %r6 },            { %f34084, %f34085, %f34086, %f34087 }; 
	// end inline asm
	// begin inline asm
	mma.sync.aligned.m16n8k8.row.col.f32.tf32.tf32.f32    { %f34092, %f34093, %f34094, %f34095 },    { %r1, %r2, %r3, %r4 },    { %r5, %r6 },            { %f34092, %f34093, %f34094, %f34095 }; 
	// end inline asm
	// begin inline asm
	mma.sync.aligned.m16n8k8.row.col.f32.tf32.tf32.f32    { %f34100, %f34101, %f34102, %f34103 },    { %r1, %r2, %r3, %r4 },    { %r5, %r6 },            { %f34100, %f34101, %f34102, %f34103 }; 
	// end inline asm
	// begin inline asm
	mma.sync.aligned.m16n8k8.row.col.f32.tf32.tf32.f32    { %f34084, %f34085, %f34086, %f34087 },    { %r1, %r2, %r3, %r4 },    { %r5, %r6 },            { %f34084, %f34085, %f34086, %f34087 }; 
	// end inline asm
	// begin inline asm
	mma.sync.aligned.m16n8k8.row.col.f32.tf32.tf32.f32    { %f34092, %f34093, %f34094, %f34095 },    { %r1, %r2, %r3, %r4 },    { %r5, %r6 },            { %f34092, %f34093, %f34094, %f34095 }; 
	// end inline asm
	// begin inline asm
	mma.sync.aligned.m16n8k8.row.col.f32.tf32.tf32.f32    { %f34100, %f34101, %f34102, %f34103 },    { %r1, %r2, %r3, %r4 },    { %r5, %r6 },            { %f34100, %f34101, %f34102, %f34103 }; 
	// end inline asm
	// begin inline asm
	mma.sync.aligned.m16n8k8.row.col.f32.tf32.tf32.f32    { %f34084, %f34085, %f34086, %f34087 },    { %r1, %r2, %r3, %r4 },    { %r5, %r6 },            { %f34084, %f34085, %f34086, %f34087 }; 
	// end inline asm
	// begin inline asm
	mma.sync.aligned.m16n8k8.row.col.f32.tf32.tf32.f32    { %f34092, %f34093, %f34094, %f34095 },    { %r1, %r2, %r3, %r4 },    { %r5, %r6 },            { %f34092, %f34093, %f34094, %f34095 }; 
	// end inline asm
	// begin inline asm
	mma.sync.aligned.m16n8k8.row.col.f32.tf32.tf32.f32    { %f34100, %f34101, %f34102, %f34103 },    { %r1, %r2, %r3, %r4 },    { %r5, %r6 },            { %f34100, %f34101, %f34102, %f34103 }; 
	// end inline asm
	// begin inline asm
	mma.sync.aligned.m16n8k8.row.col.f32.tf32.tf32.f32    { %f34084, %f34085, %f34086, %f34087 },    { %r1, %r2, %r3, %r4 },    { %r5, %r6 },            { %f34084, %f34085, %f34086, %f34087 }; 
	// end inline asm
	// begin inline asm
	mma.sync.aligned.m16n8k8.row.col.f32.tf32.tf32.f32    { %f34092, %f34093, %f34094, %f34095 },    { %r1, %r2, %r3, %r4 },    { %r5, %r6 },            { %f34092, %f34093, %f34094, %f34095 }; 
	// end inline asm
	// begin inline asm
	mma.sync.aligned.m16n8k8.row.col.f32.tf32.tf32.f32    { %f34100, %f34101, %f34102, %f34103 },    { %r1, %r2, %r3, %r4 },    { %r5, %r6 },            { %f34100, %f34101, %f34102, %f34103 }; 
	// end inline asm
	// begin inline asm
	mma.sync.aligned.m16n8k8.row.col.f32.tf32.tf32.f32    { %f34084, %f34085, %f34086, %f34087 },    { %r1, %r2, %r3, %r4 },    { %r5, %r6 },            { %f34084, %f34085, %f34086, %f34087 }; 
	// end inline asm
	// begin inline asm
	mma.sync.aligned.m16n8k8.row.col.f32.tf32.tf32.f32    { %f34092, %f34093, %f34094, %f34095 },    { %r1, %r2, %r3, %r4 },    { %r5, %r6 },            { %f34092, %f34093, %f34094, %f34095 }; 
	// end inline asm
	// begin inline asm
	mma.sync.aligned.m16n8k8.row.col.f32.tf32.tf32.f32    { %f34100, %f34101, %f34102, %f34103 },    { %r1, %r2, %r3, %r4 },    { %r5, %r6 },            { %f34100, %f34101, %f34102, %f34103 }; 
	// end inline asm
	// begin inline asm
	mma.sync.aligned.m16n8k8.row.col.f32.tf32.tf32.f32    { %f34084, %f34085, %f34086, %f34087 },    { %r1, %r2, %r3, %r4 },    { %r5, %r6 },            { %f34084, %f34085, %f34086, %f34087 }; 
	// end inline asm
	// begin inline asm
	mma.sync.aligned.m16n8k8.row.col.f32.tf32.tf32.f32    { %f34092, %f34093, %f34094, %f34095 },    { %r1, %r2, %r3, %r4 },    { %r5, %r6 },            { %f34092, %f34093, %f34094, %f34095 }; 
	// end inline asm
	// begin inline asm
	mma.sync.aligned.m16n8k8.row.col.f32.tf32.tf32.f32    { %f34100, %f34101, %f34102, %f34103 },    { %r1, %r2, %r3, %r4 },    { %r5, %r6 },            { %f34100, %f34101, %f34102, %f34103 }; 
	// end inline asm
	// begin inline asm
	mma.sync.aligned.m16n8k8.row.col.f32.tf32.tf32.f32    { %f34084, %f34085, %f34086, %f34087 },    { %r1, %r2, %r3, %r4 },    { %r5, %r6 },            { %f34084, %f34085, %f34086, %f34087 }; 
	// end inline asm
	// begin inline asm
	mma.sync.aligned.m16n8k8.row.col.f32.tf32.tf32.f32    { %f34092, %f34093, %f34094, %f34095 },    { %r1, %r2, %r3, %r4 },    { %r5, %r6 },            { %f34092, %f34093, %f34094, %f34095 }; 
	// end inline asm
	// begin inline asm
	mma.sync.aligned.m16n8k8.row.col.f32.tf32.tf32.f32    { %f34100, %f34101, %f34102, %f34103 },    { %r1, %r2, %r3, %r4 },    { %r5, %r6 },            { %f34100, %f34101, %f34102, %f34103 }; 
	// end inline asm
	// begin inline asm
	mma.sync.aligned.m16n8k8.row.col.f32.tf32.tf32.f32    { %f34084, %f34085, %f34086, %f34087 },    { %r1, %r2, %r3, %r4 },    { %r5, %r6 },            { %f34084, %f34085, %f34086, %f34087 }; 
	// end inline asm
	// begin inline asm
	mma.sync.aligned.m16n8k8.row.col.f32.tf32.tf32.f32    { %f34092, %f34093, %f34094, %f34095 },    { %r1, %r2, %r3, %r4 },    { %r5, %r6 },            { %f34092, %f34093, %f34094, %f34095 }; 
	// end inline asm
	// begin inline asm
	mma.sync.aligned.m16n8k8.row.col.f32.tf32.tf32.f32    { %f34100, %f34101, %f34102, %f34103 },    { %r1, %r2, %r3, %r4 },    { %r5, %r6 },            { %f34100, %f34101, %f34102, %f34103 }; 
	// end inline asm
	// begin inline asm
	mma.sync.aligned.m16n8k8.row.col.f32.tf32.tf32.f32    { %f34084, %f34085, %f34086, %f34087 },    { %r1, %r2, %r3, %r4 },    { %r5, %r6 },            { %f34084, %f34085, %f34086, %f34087 }; 
	// end inline asm
	// begin inline asm
	mma.sync.aligned.m16n8k8.row.col.f32.tf32.tf32.f32    { %f34092, %f34093, %f34094, %f34095 },    { %r1, %r2, %r3, %r4 },    { %r5, %r6 },            { %f34092, %f34093, %f34094, %f34095 }; 
	// end inline asm
	// begin inline asm
	mma.sync.aligned.m16n8k8.row.col.f32.tf32.tf32.f32    { %f34100, %f34101, %f34102, %f34103 },    { %r1, %r2, %r3, %r4 },    { %r5, %r6 },            { %f34100, %f34101, %f34102, %f34103 }; 
	// end inline asm
	// begin inline asm
	mma.sync.aligned.m16n8k8.row.col.f32.tf32.tf32.f32    { %f34084, %f34085, %f34086, %f34087 },    { %r1, %r2, %r3, %r4 },    { %r5, %r6 },            { %f34084, %f34085, %f34086, %f34087 }; 
	// end inline asm
	// begin inline asm
	mma.sync.aligned.m16n8k8.row.col.f32.tf32.tf32.f32    { %f34092, %f34093, %f34094, %f34095 },    { %r1, %r2, %r3, %r4 },    { %r5, %r6 },            { %f34092, %f34093, %f34094, %f34095 }; 
	// end inline asm
	// begin inline asm
	mma.sync.aligned.m16n8k8.row.col.f32.tf32.tf32.f32    { %f34100, %f34101, %f34102, %f34103 },    { %r1, %r2, %r3, %r4 },    { %r5, %r6 },            { %f34100, %f34101, %f34102, %f34103 }; 
	// end inline asm
	// begin inline asm
	mma.sync.aligned.m16n8k8.row.col.f32.tf32.tf32.f32    { %f34084, %f34085, %f34086, %f34087 },    { %r1, %r2, %r3, %r4 },    { %r5, %r6 },            { %f34084, %f34085, %f34086, %f34087 }; 
	// end inline asm
	// begin inline asm
	mma.sync.aligned.m16n8k8.row.col.f32.tf32.tf32.f32    { %f34092, %f34093, %f34094, %f34095 },    { %r1, %r2, %r3, %r4 },    { %r5, %r6 },            { %f34092, %f34093, %f34094, %f34095 }; 
	// end inline asm
	// begin inline asm
	mma.sync.aligned.m16n8k8.row.col.f32.tf32.tf32.f32    { %f34100, %f34101, %f34102, %f34103 },    { %r1, %r2, %r3, %r4 },    { %r5, %r6 },            { %f34100, %f34101, %f34102, %f34103 }; 
	// end inline asm
	// begin inline asm
	mma.sync.aligned.m16n8k8.row.col.f32.tf32.tf32.f32    { %f34084, %f34085, %f34086, %f34087 },    { %r1, %r2, %r3, %r4 },    { %r5, %r6 },            { %f34084, %f34085, %f34086, %f34087 }; 
	// end inline asm
	// begin inline asm
	mma.sync.aligned.m16n8k8.row.col.f32.tf32.tf32.f32    { %f34092, %f34093, %f34094, %f34095 },    { %r1, %r2, %r3, %r4 },    { %r5, %r6 },            { %f34092, %f34093, %f34094, %f34095 }; 
	// end inline asm
	// begin inline asm
	mma.sync.aligned.m16n8k8.row.col.f32.tf32.tf32.f32    { %f34100, %f34101, %f34102, %f34103 },    { %r1, %r2, %r3, %r4 },    { %r5, %r6 },            { %f34100, %f34101, %f34102, %f34103 }; 
	// end inline asm
	// begin inline asm
	mma.sync.aligned.m16n8k8.row.col.f32.tf32.tf32.f32    { %f34084, %f34085, %f34086, %f34087 },    { %r1, %r2, %r3, %r4 },    { %r5, %r6 },            { %f34084, %f34085, %f34086, %f34087 }; 
	// end inline asm
	// begin inline asm
	mma.sync.aligned.m16n8k8.row.col.f32.tf32.tf32.f32    { %f34092, %f34093, %f34094, %f34095 },    { %r1, %r2, %r3, %r4 },    { %r5, %r6 },            { %f34092, %f34093, %f34094, %f34095 }; 
	// end inline asm
	// begin inline asm
	mma.sync.aligned.m16n8k8.row.col.f32.tf32.tf32.f32    { %f34100, %f34101, %f34102, %f34103 },    { %r1, %r2, %r3, %r4 },    { %r5, %r6 },            { %f34100, %f34101, %f34102, %f34103 }; 
	// end inline asm
	// begin inline asm
	mma.sync.aligned.m16n8k8.row.col.f32.tf32.tf32.f32    { %f34084, %f34085, %f34086, %f34087 },    { %r1, %r2, %r3, %r4 },    { %r5, %r6 },            { %f34084, %f34085, %f34086, %f34087 }; 
	// end inline asm
	// begin inline asm
	mma.sync.aligned.m16n8k8.row.col.f32.tf32.tf32.f32    { %f34092, %f34093, %f34094, %f34095 },    { %r1, %r2, %r3, %r4 },    { %r5, %r6 },            { %f34092, %f34093, %f34094, %f34095 }; 
	// end inline asm
	// begin inline asm
	mma.sync.aligned.m16n8k8.row.col.f32.tf32.tf32.f32    { %f34100, %f34101, %f34102, %f34103 },    { %r1, %r2, %r3, %r4 },    { %r5, %r6 },            { %f34100, %f34101, %f34102, %f34103 }; 
	// end inline asm
	// begin inline asm
	mma.sync.aligned.m16n8k8.row.col.f32.tf32.tf32.f32    { %f34084, %f34085, %f34086, %f34087 },    { %r1, %r2, %r3, %r4 },    { %r5, %r6 },            { %f34084, %f34085, %f34086, %f34087 }; 
	// end inline asm
	// begin inline asm
	mma.sync.aligned.m16n8k8.row.col.f32.tf32.tf32.f32    { %f34092, %f34093, %f34094, %f34095 },    { %r1, %r2, %r3, %r4 },    { %r5, %r6 },            { %f34092, %f34093, %f34094, %f34095 }; 
	// end inline asm
	// begin inline asm
	mma.sync.aligned.m16n8k8.row.col.f32.tf32.tf32.f32    { %f34100, %f34101, %f34102, %f34103 },    { %r1, %r2, %r3, %r4 },    { %r5, %r6 },            { %f34100, %f34101, %f34102, %f34103 }; 
	// end inline asm
	// begin inline asm
	mma.sync.aligned.m16n8k8.row.col.f32.tf32.tf32.f32    { %f34084, %f34085, %f34086, %f34087 },    { %r1, %r2, %r3, %r4 },    { %r5, %r6 },            { %f34084, %f34085, %f34086, %f34087 }; 
	// end inline asm
	// begin inline asm
	mma.sync.aligned.m16n8k8.row.col.f32.tf32.tf32.f32    { %f34092, %f34093, %f34094, %f34095 },    { %r1, %r2, %r3, %r4 },    { %r5, %r6 },            { %f34092, %f34093, %f34094, %f34095 }; 
	// end inline asm
	// begin inline asm
	mma.sync.aligned.m16n8k8.row.col.f32.tf32.tf32.f32    { %f34100, %f34101, %f34102, %f34103 },    { %r1, %r2, %r3, %r4 },    { %r5, %r6 },            { %f34100, %f34101, %f34102, %f34103 }; 
	// end inline asm
	// begin inline asm
	mma.sync.aligned.m16n8k8.row.col.f32.tf32.tf32.f32    { %f34084, %f34085, %f34086, %f34087 },    { %r1, %r2, %r3, %r4 },    { %r5, %r6 },            { %f34084, %f34085, %f34086, %f34087 }; 
	// end inline asm
	// begin inline asm
	mma.sync.aligned.m16n8k8.row.col.f32.tf32.tf32.f32    { %f34092, %f34093, %f34094, %f34095 },    { %r1, %r2, %r3, %r4 },    { %r5, %r6 },            { %f34092, %f34093, %f34094, %f34095 }; 
	// end inline asm
	// begin inline asm
	mma.sync.aligned.m16n8k8.row.col.f32.tf32.tf32.f32    { %f34100, %f34101, %f34102, %f34103 },    { %r1, %r2, %r3, %r4 },    { %r5, %r6 },            { %f34100, %f34101, %f34102, %f34103 }; 
	// end inline asm
	// begin inline asm
	mma.sync.aligned.m16n8k8.row.col.f32.tf32.tf32.f32    { %f34084, %f34085, %f34086, %f34087 },    { %r1, %r2, %r3, %r4 },    { %r5, %r6 },            { %f34084, %f34085, %f34086, %f34087 }; 
	// end inline asm
	// begin inline asm
	mma.sync.aligned.m16n8k8.row.col.f32.tf32.tf32.f32    { %f34092, %f34093, %f34094, %f34095 },    { %r1, %r2, %r3, %r4 },    { %r5, %r6 },            { %f34092, %f34093, %f34094, %f34095 }; 
	// end inline asm
	// begin inline asm
	mma.sync.aligned.m16n8k8.row.col.f32.tf32.tf32.f32    { %f34100, %f34101, %f34102, %f34103 },    { %r1, %r2, %r3, %r4 },    { %r5, %r6 },            { %f34100, %f34101, %f34102, %f34103 }; 
	// end inline asm
	// begin inline asm
	mma.sync.aligned.m16n8k8.row.col.f32.tf32.tf32.f32    { %f34084, %f34085, %f34086, %f34087 },    { %r1, %r2, %r3, %r4 },    { %r5, %r6 },            { %f34084, %f34085, %f34086, %f34087 }; 
	// end inline asm
	// begin inline asm
	mma.sync.aligned.m16n8k8.row.col.f32.tf32.tf32.f32    { %f34092, %f34093, %f34094, %f34095 },    { %r1, %r2, %r3, %r4 },    { %r5, %r6 },            { %f34092, %f34093, %f34094, %f34095 }; 
	// end inline asm
	// begin inline asm
	mma.sync.aligned.m16n8k8.row.col.f32.tf32.tf32.f32    { %f34100, %f34101, %f34102, %f34103 },    { %r1, %r2, %r3, %r4 },    { %r5, %r6 },            { %f34100, %f34101, %f34102, %f34103 }; 
	// end inline asm
	// begin inline asm
	mma.sync.aligned.m16n8k8.row.col.f32.tf32.tf32.f32    { %f34084, %f34085, %f34086, %f34087 },    { %r1, %r2, %r3, %r4 },    { %r5, %r6 },            { %f34084, %f34085, %f34086, %f34087 }; 
	// end inline asm
	// begin inline asm
	mma.sync.aligned.m16n8k8.row.col.f32.tf32.tf32.f32    { %f34092, %f34093, %f34094, %f34095 },    { %r1, %r2, %r3, %r4 },    { %r5, %r6 },            { %f34092, %f34093, %f34094, %f34095 }; 
	// end inline asm
	// begin inline asm
	mma.sync.aligned.m16n8k8.row.col.f32.tf32.tf32.f32    { %f34100, %f34101, %f34102, %f34103 },    { %r1, %r2, %r3, %r4 },    { %r5, %r6 },            { %f34100, %f34101, %f34102, %f34103 }; 
	// end inline asm
	// begin inline asm
	mma.sync.aligned.m16n8k8.row.col.f32.tf32.tf32.f32    { %f34084, %f34085, %f34086, %f34087 },    { %r1, %r2, %r3, %r4 },    { %r5, %r6 },            { %f34084, %f34085, %f34086, %f34087 }; 
	// end inline asm
	// begin inline asm
	mma.sync.aligned.m16n8k8.row.col.f32.tf32.tf32.f32    { %f34092, %f34093, %f34094, %f34095 },    { %r1, %r2, %r3, %r4 },    { %r5, %r6 },            { %f34092, %f34093, %f34094, %f34095 }; 
	// end inline asm
	// begin inline asm
	mma.sync.aligned.m16n8k8.row.col.f32.tf32.tf32.f32    { %f34100, %f34101, %f34102, %f34103 },    { %r1, %r2, %r3, %r4 },    { %r5, %r6 },            { %f34100, %f34101, %f34102, %f34103 }; 
	// end inline asm
	// begin inline asm
	mma.sync.aligned.m16n8k8.row.col.f32.tf32.tf32.f32    { %f34084, %f34085, %f34086, %f34087 },    { %r1, %r2, %r3, %r4 },    { %r5, %r6 },            { %f34084, %f34085, %f34086, %f34087 }; 
	// end inline asm
	// begin inline asm
	mma.sync.aligned.m16n8k8.row.col.f32.tf32.tf32.f32    { %f34092, %f34093, %f34094, %f34095 },    { %r1, %r2, %r3, %r4 },    { %r5, %r6 },            { %f34092, %f34093, %f34094, %f34095 }; 
	// end inline asm
	// begin inline asm
	mma.sync.aligned.m16n8k8.row.col.f32.tf32.tf32.f32    { %f34100, %f34101, %f34102, %f34103 },    { %r1, %r2, %r3, %r4 },    { %r5, %r6 },            { %f34100, %f34101, %f34102, %f34103 }; 
	// end inline asm
	// begin inline asm
	mma.sync.aligned.m16n8k8.row.col.f32.tf32.tf32.f32    { %f34084, %f34085, %f34086, %f34087 },    { %r1, %r2, %r3, %r4 },    { %r5, %r6 },            { %f34084, %f34085, %f34086, %f34087 }; 
	// end inline asm
	// begin inline asm
	mma.sync.aligned.m16n8k8.row.col.f32.tf32.tf32.f32    { %f34092, %f34093, %f34094, %f34095 },    { %r1, %r2, %r3, %r4 },    { %r5, %r6 },            { %f34092, %f34093, %f34094, %f34095 }; 
	// end inline asm
	// begin inline asm
	mma.sync.aligned.m16n8k8.row.col.f32.tf32.tf32.f32    { %f34100, %f34101, %f34102, %f34103 },    { %r1, %r2, %r3, %r4 },    { %r5, %r6 },            { %f34100, %f34101, %f34102, %f34103 }; 
	// end inline asm
	// begin inline asm
	mma.sync.aligned.m16n8k8.row.col.f32.tf32.tf32.f32    { %f34084, %f34085, %f34086, %f34087 },    { %r1, %r2, %r3, %r4 },    { %r5, %r6 },            { %f34084, %f34085, %f34086, %f34087 }; 
	// end inline asm
	// begin inline asm
	mma.sync.aligned.m16n8k8.row.col.f32.tf32.tf32.f32    { %f34092, %f34093, %f34094, %f34095 },    { %r1, %r2, %r3, %r4 },    { %r5, %r6 },            { %f34092, %f34093, %f34094, %f34095 }; 
	// end inline asm
	// begin inline asm
	mma.sync.aligned.m16n8k8.row.col.f32.tf32.tf32.f32    { %f34100, %f34101, %f34102, %f34103 },    { %r1, %r2, %r3, %r4 },    { %r5, %r6 },            { %f34100, %f34101, %f34102, %f34103 }; 
	// end inline asm
	// begin inline asm
	mma.sync.aligned.m16n8k8.row.col.f32.tf32.tf32.f32    { %f34084, %f34085, %f34086, %f34087 },    { %r1, %r2, %r3, %r4 },    { %r5, %r6 },            { %f34084, %f34085, %f34086, %f34087 }; 
	// end inline asm
	// begin inline asm
	mma.sync.aligned.m16n8k8.row.col.f32.tf32.tf32.f32    { %f34092, %f34093, %f34094, %f34095 },    { %r1, %r2, %r3, %r4 },    { %r5, %r6 },            { %f34092, %f34093, %f34094, %f34095 }; 
	// end inline asm
	// begin inline asm
	mma.sync.aligned.m16n8k8.row.col.f32.tf32.tf32.f32    { %f34100, %f34101, %f34102, %f34103 },    { %r1, %r2, %r3, %r4 },    { %r5, %r6 },            { %f34100, %f34101, %f34102, %f34103 }; 
	// end inline asm
	// begin inline asm
	mma.sync.aligned.m16n8k8.row.col.f32.tf32.tf32.f32    { %f34084, %f34085, %f34086, %f34087 },    { %r1, %r2, %r3, %r4 },    { %r5, %r6 },            { %f34084, %f34085, %f34086, %f34087 }; 
	// end inline asm
	// begin inline asm
	mma.sync.aligned.m16n8k8.row.col.f32.tf32.tf32.f32    { %f34092, %f34093, %f34094, %f34095 },    { %r1, %r2, %r3, %r4 },    { %r5, %r6 },            { %f34092, %f34093, %f34094, %f34095 }; 
	// end inline asm
	// begin inline asm
	mma.sync.aligned.m16n8k8.row.col.f32.tf32.tf32.f32    { %f34100, %f34101, %f34102, %f34103 },    { %r1, %r2, %r3, %r4 },    { %r5, %r6 },            { %f34100, %f34101, %f34102, %f34103 }; 
	// end inline asm
	// begin inline asm
	mma.sync.aligned.m16n8k8.row.col.f32.tf32.tf32.f32    { %f34084, %f34085, %f34086, %f34087 },    { %r1, %r2, %r3, %r4 },    { %r5, %r6 },            { %f34084, %f34085, %f34086, %f34087 }; 
	// end inline asm
	// begin inline asm
	mma.sync.aligned.m16n8k8.row.col.f32.tf32.tf32.f32    { %f34092, %f34093, %f34094, %f34095 },    { %r1, %r2, %r3, %r4 },    { %r5, %r6 },            { %f34092, %f34093, %f34094, %f34095 }; 
	// end inline asm
	// begin inline asm
	mma.sync.aligned.m16n8k8.row.col.f32.tf32.tf32.f32    { %f34100, %f34101, %f34102, %f34103 },    { %r1, %r2, %r3, %r4 },    { %r5, %r6 },            { %f34100, %f34101, %f34102, %f34103 }; 
	// end inline asm
	// begin inline asm
	mma.sync.aligned.m16n8k8.row.col.f32.tf32.tf32.f32    { %f34084, %f34085, %f34086, %f34087 },    { %r1, %r2, %r3, %r4 },    { %r5, %r6 },            { %f34084, %f34085, %f34086, %f34087 }; 
	// end inline asm
	// begin inline asm
	mma.sync.aligned.m16n8k8.row.col.f32.tf32.tf32.f32    { %f34092, %f34093, %f34094, %f34095 },    { %r1, %r2, %r3, %r4 },    { %r5, %r6 },            { %f34092, %f34093, %f34094, %f34095 }; 
	// end inline asm
	// begin inline asm
	mma.sync.aligned.m16n8k8.row.col.f32.tf32.tf32.f32    { %f34100, %f34101, %f34102, %f34103 },    { %r1, %r2, %r3, %r4 },    { %r5, %r6 },            { %f34100, %f34101, %f34102, %f34103 }; 
	// end inline asm
	// begin inline asm
	mma.sync.aligned.m16n8k8.row.col.f32.tf32.tf32.f32    { %f34084, %f34085, %f34086, %f34087 },    { %r1, %r2, %r3, %r4 },    { %r5, %r6 },            { %f34084, %f34085, %f34086, %f34087 }; 
	// end inline asm
	// begin inline asm
	mma.sync.aligned.m16n8k8.row.col.f32.tf32.tf32.f32    { %f34092, %f34093, %f34094, %f34095 },    { %r1, %r2, %r3, %r4 },    { %r5, %r6 },            { %f34092, %f34093, %f34094, %f34095 }; 
	// end inline asm
	// begin inline asm
	mma.sync.aligned.m16n8k8.row.col.f32.tf32.tf32.f32    { %f34100, %f34101, %f34102, %f34103 },    { %r1, %r2, %r3, %r4 },    { %r5, %r6 },            { %f34100, %f34101, %f34102, %f34103 }; 
	// end inline asm
	// begin inline asm
	mma.sync.aligned.m16n8k8.row.col.f32.tf32.tf32.f32    { %f34084, %f34085, %f34086, %f34087 },    { %r1, %r2, %r3, %r4 },    { %r5, %r6 },            { %f34084, %f34085, %f34086, %f34087 }; 
	// end inline asm
	// begin inline asm
	mma.sync.aligned.m16n8k8.row.col.f32.tf32.tf32.f32    { %f34092, %f34093, %f34094, %f34095 },    { %r1, %r2, %r3, %r4 },    { %r5, %r6 },            { %f34092, %f34093, %f34094, %f34095 }; 
	// end inline asm
	// begin inline asm
	mma.sync.aligned.m16n8k8.row.col.f32.tf32.tf32.f32    { %f34100, %f34101, %f34102, %f34103 },    { %r1, %r2, %r3, %r4 },    { %r5, %r6 },            { %f34100, %f34101, %f34102, %f34103 }; 
	// end inline asm
	// begin inline asm
	mma.sync.aligned.m16n8k8.row.col.f32.tf32.tf32.f32    { %f34084, %f34085, %f34086, %f34087 },    { %r1, %r2, %r3, %r4 },    { %r5, %r6 },            { %f34084, %f34085, %f34086, %f34087 }; 
	// end inline asm
	// begin inline asm
	mma.sync.aligned.m16n8k8.row.col.f32.tf32.tf32.f32    { %f34092, %f34093, %f34094, %f34095 },    { %r1, %r2, %r3, %r4 },    { %r5, %r6 },            { %f34092, %f34093, %f34094, %f34095 }; 
	// end inline asm
	// begin inline asm
	mma.sync.aligned.m16n8k8.row.col.f32.tf32.tf32.f32    { %f34100, %f34101, %f34102, %f34103 },    { %r1, %r2, %r3, %r4 },    { %r5, %r6 },            { %f34100, %f34101, %f34102, %f34103 }; 
	// end inline asm
	// begin inline asm
	mma.sync.aligned.m16n8k8.row.col.f32.tf32.tf32.f32    { %f34084, %f34085, %f34086, %f34087 },    { %r1, %r2, %r3, %r4 },    { %r5, %r6 },            { %f34084, %f34085, %f34086, %f34087 }; 
	// end inline asm
	// begin inline asm
	mma.sync.aligned.m16n8k8.row.col.f32.tf32.tf32.f32    { %f34092, %f34093, %f34094, %f34095 },    { %r1, %r2, %r3, %r4 },    { %r5, %r6 },            { %f34092, %f34093, %f34094, %f34095 }; 
	// end inline asm
	// begin inline asm
	mma.sync.aligned.m16n8k8.row.col.f32.tf32.tf32.f32    { %f34100, %f34101, %f34102, %f34103 },    { %r1, %r2, %r3, %r4 },    { %r5, %r6 },            { %f34100, %f34101, %f34102, %f34103 }; 
	// end inline asm
	// begin inline asm
	mma.sync.aligned.m16n8k8.row.col.f32.tf32.tf32.f32    { %f34084, %f34085, %f34086, %f34087 },    { %r1, %r2, %r3, %r4 },    { %r5, %r6 },            { %f34084, %f34085, %f34086, %f34087 }; 
	// end inline asm
	// begin inline asm
	mma.sync.aligned.m16n8k8.row.col.f32.tf32.tf32.f32    { %f34092, %f34093, %f34094, %f34095 },    { %r1, %r2, %r3, %r4 },    { %r5, %r6 },            { %f34092, %f34093, %f34094, %f34095 }; 
	// end inline asm
	// begin inline asm
	mma.sync.aligned.m16n8k8.row.col.f32.tf32.tf32.f32    { %f34100, %f34101, %f34102, %f34103 },    { %r1, %r2, %r3, %r4 },    { %r5, %r6 },            { %f34100, %f34101, %f34102, %f34103 }; 
	// end inline asm
	// begin inline asm
	mma.sync.aligned.m16n8k8.row.col.f32.tf32.tf32.f32    { %f34084, %f34085, %f34086, %f34087 },    { %r1, %r2, %r3, %r4 },    { %r5, %r6 },            { %f34084, %f34085, %f34086, %f34087 }; 
	// end inline asm
	// begin inline asm
	mma.sync.aligned.m16n8k8.row.col.f32.tf32.tf32.f32    { %f34092, %f34093, %f34094, %f34095 },    { %r1, %r2, %r3, %r4 },    { %r5, %r6 },            { %f34092, %f34093, %f34094, %f34095 }; 
	// end inline asm
	// begin inline asm
	mma.sync.aligned.m16n8k8.row.col.f32.tf32.tf32.f32    { %f34100, %f34101, %f34102, %f34103 },    { %r1, %r2, %r3, %r4 },    { %r5, %r6 },            { %f34100, %f34101, %f34102, %f34103 }; 
	// end inline asm
	// begin inline asm
	mma.sync.aligned.m16n8k8.row.col.f32.tf32.tf32.f32    { %f34084, %f34085, %f34086, %f34087 },    { %r1, %r2, %r3, %r4 },    { %r5, %r6 },            { %f34084, %f34085, %f34086, %f34087 }; 
	// end inline asm
	// begin inline asm
	mma.sync.aligned.m16n8k8.row.col.f32.tf32.tf32.f32    { %f34092, %f34093, %f34094, %f34095 },    { %r1, %r2, %r3, %r4 },    { %r5, %r6 },            { %f34092, %f34093, %f34094, %f34095 }; 
	// end inline asm
	// begin inline asm
	mma.sync.aligned.m16n8k8.row.col.f32.tf32.tf32.f32    { %f34100, %f34101, %f34102, %f34103 },    { %r1, %r2, %r3, %r4 },    { %r5, %r6 },            { %f34100, %f34101, %f34102, %f34103 }; 
	// end inline asm
	// begin inline asm
	mma.sync.aligned.m16n8k8.row.col.f32.tf32.tf32.f32    { %f34084, %f34085, %f34086, %f34087 },    { %r1, %r2, %r3, %r4 },    { %r5, %r6 },            { %f34084, %f34085, %f34086, %f34087 }; 
	// end inline asm
	// begin inline asm
	mma.sync.aligned.m16n8k8.row.col.f32.tf32.tf32.f32    { %f34092, %f34093, %f34094, %f34095 },    { %r1, %r2, %r3, %r4 },    { %r5, %r6 },            { %f34092, %f34093, %f34094, %f34095 }; 
	// end inline asm
	// begin inline asm
	mma.sync.aligned.m16n8k8.row.col.f32.tf32.tf32.f32    { %f34100, %f34101, %f34102, %f34103 },    { %r1, %r2, %r3, %r4 },    { %r5, %r6 },            { %f34100, %f34101, %f34102, %f34103 }; 
	// end inline asm
	// begin inline asm
	mma.sync.aligned.m16n8k8.row.col.f32.tf32.tf32.f32    { %f34084, %f34085, %f34086, %f34087 },    { %r1, %r2, %r3, %r4 },    { %r5, %r6 },            { %f34084, %f34085, %f34086, %f34087 }; 
	// end inline asm
	// begin inline asm
	mma.sync.aligned.m16n8k8.row.col.f32.tf32.tf32.f32    { %f34092, %f34093, %f34094, %f34095 },    { %r1, %r2, %r3, %r4 },    { %r5, %r6 },            { %f34092, %f34093, %f34094, %f34095 }; 
	// end inline asm
	// begin inline asm
	mma.sync.aligned.m16n8k8.row.col.f32.tf32.tf32.f32    { %f34100, %f34101, %f34102, %f34103 },    { %r1, %r2, %r3, %r4 },    { %r5, %r6 },            { %f34100, %f34101, %f34102, %f34103 }; 
	// end inline asm
	// begin inline asm
	mma.sync.aligned.m16n8k8.row.col.f32.tf32.tf32.f32    { %f34084, %f34085, %f34086, %f34087 },    { %r1, %r2, %r3, %r4 },    { %r5, %r6 },            { %f34084, %f34085, %f34086, %f34087 }; 
	// end inline asm
	// begin inline asm
	mma.sync.aligned.m16n8k8.row.col.f32.tf32.tf32.f32    { %f34092, %f34093, %f34094, %f34095 },    { %r1, %r2, %r3, %r4 },    { %r5, %r6 },            { %f34092, %f34093, %f34094, %f34095 }; 
	// end inline asm
	// begin inline asm
	mma.sync.aligned.m16n8k8.row.col.f32.tf32.tf32.f32    { %f34100, %f34101, %f34102, %f34103 },    { %r1, %r2, %r3, %r4 },    { %r5, %r6 },            { %f34100, %f34101, %f34102, %f34103 }; 
	// end inline asm
	// begin inline asm
	mma.sync.aligned.m16n8k8.row.col.f32.tf32.tf32.f32    { %f34084, %f34085, %f34086, %f34087 },    { %r1, %r2, %r3, %r4 },    { %r5, %r6 },            { %f34084, %f34085, %f34086, %f34087 }; 
	// end inline asm
	// begin inline asm
	mma.sync.aligned.m16n8k8.row.col.f32.tf32.tf32.f32    { %f34092, %f34093, %f34094, %f34095 },    { %r1, %r2, %r3, %r4 },    { %r5, %r6 },            { %f34092, %f34093, %f34094, %f34095 }; 
	// end inline asm
	// begin inline asm
	mma.sync.aligned.m16n8k8.row.col.f32.tf32.tf32.f32    { %f34100, %f34101, %f34102, %f34103 },    { %r1, %r2, %r3, %r4 },    { %r5, %r6 },            { %f34100, %f34101, %f34102, %f34103 }; 
	// end inline asm
	// begin inline asm
	mma.sync.aligned.m16n8k8.row.col.f32.tf32.tf32.f32    { %f34084, %f34085, %f34086, %f34087 },    { %r1, %r2, %r3, %r4 },    { %r5, %r6 },            { %f34084, %f34085, %f34086, %f34087 }; 
	// end inline asm
	// begin inline asm
	mma.sync.aligned.m16n8k8.row.col.f32.tf32.tf32.f32    { %f34092, %f34093, %f34094, %f34095 },    { %r1, %r2, %r3, %r4 },    { %r5, %r6 },            { %f34092, %f34093, %f34094, %f34095 }; 
	// end inline asm
	// begin inline asm
	mma.sync.aligned.m16n8k8.row.col.f32.tf32.tf32.f32    { %f34100, %f34101, %f34102, %f34103 },    { %r1, %r2, %r3, %r4 },    { %r5, %r6 },            { %f34100, %f34101, %f34102, %f34103 }; 
	// end inline asm
	// begin inline asm
	mma.sync.aligned.m16n8k8.row.col.f32.tf32.tf32.f32    { %f34084, %f34085, %f34086, %f34087 },    { %r1, %r2, %r3, %r4 },    { %r5, %r6 },            { %f34084, %f34085, %f34086, %f34087 }; 
	// end inline asm
	// begin inline asm
	mma.sync.aligned.m16n8k8.row.col.f32.tf32.tf32.f32    { %f34092, %f34093, %f34094, %f34095 },    { %r1, %r2, %r3, %r4 },    { %r5, %r6 },            { %f34092, %f34093, %f34094, %f34095 }; 
	// end inline asm
	// begin inline asm
	mma.sync.aligned.m16n8k8.row.col.f32.tf32.tf32.f32    { %f34100, %f34101, %f34102, %f34103 },    { %r1, %r2, %r3, %r4 },    { %r5, %r6 },            { %f34100, %f34101, %f34102, %f34103 }; 
	// end inline asm
	// begin inline asm
	mma.sync.aligned.m16n8k8.row.col.f32.tf32.tf32.f32    { %f34084, %f34085, %f34086, %f34087 },    { %r1, %r2, %r3, %r4 },    { %r5, %r6 },            { %f34084, %f34085, %f34086, %f34087 }; 
	// end inline asm
	// begin inline asm
	mma.sync.aligned.m16n8k8.row.col.f32.tf32.tf32.f32    { %f34092, %f34093, %f34094, %f34095 },    { %r1, %r2, %r3, %r4 },    { %r5, %r6 },            { %f34092, %f34093, %f34094, %f34095 }; 
	// end inline asm
	// begin inline asm
	mma.sync.aligned.m16n8k8.row.col.f32.tf32.tf32.f32    { %f34100, %f34101, %f34102, %f34103 },    { %r1, %r2, %r3, %r4 },    { %r5, %r6 },            { %f34100, %f34101, %f34102, %f34103 }; 
	// end inline asm
	// begin inline asm
	mma.sync.aligned.m16n8k8.row.col.f32.tf32.tf32.f32    { %f34084, %f34085, %f34086, %f34087 },    { %r1, %r2, %r3, %r4 },    { %r5, %r6 },            { %f34084, %f34085, %f34086, %f34087 }; 
	// end inline asm
	// begin inline asm
	mma.sync.aligned.m16n8k8.row.col.f32.tf32.tf32.f32    { %f34092, %f34093, %f34094, %f34095 },    { %r1, %r2, %r3, %r4 },    { %r5, %r6 },            { %f34092, %f34093, %f34094, %f34095 }; 
	// end inline asm
	// begin inline asm
	mma.sync.aligned.m16n8k8.row.col.f32.tf32.tf32.f32    { %f34100, %f34101, %f34102, %f34103 },    { %r1, %r2, %r3, %r4 },    { %r5, %r6 },            { %f34100, %f34101, %f34102, %f34103 }; 
	// end inline asm
	// begin inline asm
	mma.sync.aligned.m16n8k8.row.col.f32.tf32.tf32.f32    { %f34084, %f34085, %f34086, %f34087 },    { %r1, %r2, %r3, %r4 },    { %r5, %r6 },            { %f34084, %f34085, %f34086, %f34087 }; 
	// end inline asm
	// begin inline asm
	mma.sync.aligned.m16n8k8.row.col.f32.tf32.tf32.f32    { %f34092, %f34093, %f34094, %f34095 },    { %r1, %r2, %r3, %r4 },    { %r5, %r6 },            { %f34092, %f34093, %f34094, %f34095 }; 
	// end inline asm
	// begin inline asm
	mma.sync.aligned.m16n8k8.row.col.f32.tf32.tf32.f32    { %f34100, %f34101, %f34102, %f34103 },    { %r1, %r2, %r3, %r4 },    { %r5, %r6 },            { %f34100, %f34101, %f34102, %f34103 }; 
	// end inline asm
	// begin inline asm
	mma.sync.aligned.m16n8k8.row.col.f32.tf32.tf32.f32    { %f34084, %f34085, %f34086, %f34087 },    { %r1, %r2, %r3, %r4 },    { %r5, %r6 },            { %f34084, %f34085, %f34086, %f34087 }; 
	// end inline asm
	// begin inline asm
	mma.sync.aligned.m16n8k8.row.col.f32.tf32.tf32.f32    { %f34092, %f34093, %f34094, %f34095 },    { %r1, %r2, %r3, %r4 },    { %r5, %r6 },            { %f34092, %f34093, %f34094, %f34095 }; 
	// end inline asm
	// begin inline asm
	mma.sync.aligned.m16n8k8.row.col.f32.tf32.tf32.f32    { %f34100, %f34101, %f34102, %f34103 },    { %r1, %r2, %r3, %r4 },    { %r5, %r6 },            { %f34100, %f34101, %f34102, %f34103 }; 
	// end inline asm
	// begin inline asm
	mma.sync.aligned.m16n8k8.row.col.f32.tf32.tf32.f32    { %f34084, %f34085, %f34086, %f34087 },    { %r1, %r2, %r3, %r4 },    { %r5, %r6 },            { %f34084, %f34085, %f34086, %f34087 }; 
	// end inline asm
	// begin inline asm
	mma.sync.aligned.m16n8k8.row.col.f32.tf32.tf32.f32    { %f34092, %f34093, %f34094, %f34095 },    { %r1, %r2, %r3, %r4 },    { %r5, %r6 },            { %f34092, %f34093, %f34094, %f34095 }; 
	// end inline asm
	// begin inline asm
	mma.sync.aligned.m16n8k8.row.col.f32.tf32.tf32.f32    { %f34100, %f34101, %f34102, %f34103 },    { %r1, %r2, %r3, %r4 },    { %r5, %r6 },            { %f34100, %f34101, %f34102, %f34103 }; 
	// end inline asm
	// begin inline asm
	mma.sync.aligned.m16n8k8.row.col.f32.tf32.tf32.f32    { %f34084, %f34085, %f34086, %f34087 },    { %r1, %r2, %r3, %r4 },    { %r5, %r6 },            { %f34084, %f34085, %f34086, %f34087 }; 
	// end inline asm
	// begin inline asm
	mma.sync.aligned.m16n8k8.row.col.f32.tf32.tf32.f32    { %f34092, %f34093, %f34094, %f34095 },    { %r1, %r2, %r3, %r4 },    { %r5, %r6 },            { %f34092, %f34093, %f34094, %f34095 }; 
	// end inline asm
	// begin inline asm
	mma.sync.aligned.m16n8k8.row.col.f32.tf32.tf32.f32    { %f34100, %f34101, %f34102, %f34103 },    { %r1, %r2, %r3, %r4 },    { %r5, %r6 },            { %f34100, %f34101, %f34102, %f34103 }; 
	// end inline asm
	// begin inline asm
	mma.sync.aligned.m16n8k8.row.col.f32.tf32.tf32.f32    { %f34084, %f34085, %f34086, %f34087 },    { %r1, %r2, %r3, %r4 },    { %r5, %r6 },            { %f34084, %f34085, %f34086, %f34087 }; 
	// end inline asm
	// begin inline asm
	mma.sync.aligned.m16n8k8.row.col.f32.tf32.tf32.f32    { %f34092, %f34093, %f34094, %f34095 },    { %r1, %r2, %r3, %r4 },    { %r5, %r6 },            { %f34092, %f34093, %f34094, %f34095 }; 
	// end inline asm
	// begin inline asm
	mma.sync.aligned.m16n8k8.row.col.f32.tf32.tf32.f32    { %f34100, %f34101, %f34102, %f34103 },    { %r1, %r2, %r3, %r4 },    { %r5, %r6 },            { %f34100, %f34101, %f34102, %f34103 }; 
	// end inline asm
	// begin inline asm
	mma.sync.aligned.m16n8k8.row.col.f32.tf32.tf32.f32    { %f34084, %f34085, %f34086, %f34087 },    { %r1, %r2, %r3, %r4 },    { %r5, %r6 },            { %f34084, %f34085, %f34086, %f34087 }; 
	// end inline asm
	// begin inline asm
	mma.sync.aligned.m16n8k8.row.col.f32.tf32.tf32.f32    { %f34092, %f34093, %f34094, %f34095 },    { %r1, %r2, %r3, %r4 },    { %r5, %r6 },            { %f34092, %f34093, %f34094, %f34095 }; 
	// end inline asm
	// begin inline asm
	mma.sync.aligned.m16n8k8.row.col.f32.tf32.tf32.f32    { %f34100, %f34101, %f34102, %f34103 },    { %r1, %r2, %r3, %r4 },    { %r5, %r6 },            { %f34100, %f34101, %f34102, %f34103 }; 
	// end inline asm
	// begin inline asm
	mma.sync.aligned.m16n8k8.row.col.f32.tf32.tf32.f32    { %f34084, %f34085, %f34086, %f34087 },    { %r1, %r2, %r3, %r4 },    { %r5, %r6 },            { %f34084, %f34085, %f34086, %f34087 }; 
	// end inline asm
	// begin inline asm
	mma.sync.aligned.m16n8k8.row.col.f32.tf32.tf32.f32    { %f34092, %f34093, %f34094, %f34095 },    { %r1, %r2, %r3, %r4 },    { %r5, %r6 },            { %f34092, %f34093, %f34094, %f34095 }; 
	// end inline asm
	// begin inline asm
	mma.sync.aligned.m16n8k8.row.col.f32.tf32.tf32.f32    { %f34100, %f34101, %f34102, %f34103 },    { %r1, %r2, %r3, %r4 },    { %r5, %r6 },            { %f34100, %f34101, %f34102, %f34103 }; 
	// end inline asm
	// begin inline asm
	mma.sync.aligned.m16n8k8.row.col.f32.tf32.tf32.f32    { %f34084, %f34085, %f34086, %f34087 },    { %r1, %r2, %r3, %r4 },    { %r5, %r6 },            { %f34084, %f34085, %f34086, %f34087 }; 
	// end inline asm
	// begin inline asm
	mma.sync.aligned.m16n8k8.row.col.f32.tf32.tf32.f32    { %f34092, %f34093, %f34094, %f34095 },    { %r1, %r2, %r3, %r4 },    { %r5, %r6 },            { %f34092, %f34093, %f34094, %f34095 }; 
	// end inline asm
	// begin inline asm
	mma.sync.aligned.m16n8k8.row.col.f32.tf32.tf32.f32    { %f34100, %f34101, %f34102, %f34103 },    { %r1, %r2, %r3, %r4 },    { %r5, %r6 },            { %f34100, %f34101, %f34102, %f34103 }; 
	// end inline asm
	// begin inline asm
	mma.sync.aligned.m16n8k8.row.col.f32.tf32.tf32.f32    { %f34084, %f34085, %f34086, %f34087 },    { %r1, %r2, %r3, %r4 },    { %r5, %r6 },            { %f34084, %f34085, %f34086, %f34087 }; 
	// end inline asm
	// begin inline asm
	mma.sync.aligned.m16n8k8.row.col.f32.tf32.tf32.f32    { %f34092, %f34093, %f34094, %f34095 },    { %r1, %r2, %r3, %r4 },    { %r5, %r6 },            { %f34092, %f34093, %f34094, %f34095 }; 
	// end inline asm
	// begin inline asm
	mma.sync.aligned.m16n8k8.row.col.f32.tf32.tf32.f32    { %f34100, %f34101, %f34102, %f34103 },    { %r1, %r2, %r3, %r4 },    { %r5, %r6 },            { %f34100, %f34101, %f34102, %f34103 }; 
	// end inline asm
	// begin inline asm
	mma.sync.aligned.m16n8k8.row.col.f32.tf32.tf32.f32    { %f34084, %f34085, %f34086, %f34087 },    { %r1, %r2, %r3, %r4 },    { %r5, %r6 },            { %f34084, %f34085, %f34086, %f34087 }; 
	// end inline asm
	// begin inline asm
	mma.sync.aligned.m16n8k8.row.col.f32.tf32.tf32.f32    { %f34092, %f34093, %f34094, %f34095 },    { %r1, %r2, %r3, %r4 },    { %r5, %r6 },            { %f34092, %f34093, %f34094, %f34095 }; 
	// end inline asm
	// begin inline asm
	mma.sync.aligned.m16n8k8.row.col.f32.tf32.tf32.f32    { %f34100, %f34101, %f34102, %f34103 },    { %r1, %r2, %r3, %r4 },    { %r5, %r6 },            { %f34100, %f34101, %f34102, %f34103 }; 
	// end inline asm
	// begin inline asm
	mma.sync.aligned.m16n8k8.row.col.f32.tf32.tf32.f32    { %f34084, %f34085, %f34086, %f34087 },    { %r1, %r2, %r3, %r4 },    { %r5, %r6 },            { %f34084, %f34085, %f34086, %f34087 }; 
	// end inline asm
	// begin inline asm
	mma.sync.aligned.m16n8k8.row.col.f32.tf32.tf32.f32    { %f34092, %f34093, %f34094, %f34095 },    { %r1, %r2, %r3, %r4 },    { %r5, %r6 },            { %f34092, %f34093, %f34094, %f34095 }; 
	// end inline asm
	// begin inline asm
	mma.sync.aligned.m16n8k8.row.col.f32.tf32.tf32.f32    { %f34100, %f34101, %f34102, %f34103 },    { %r1, %r2, %r3, %r4 },    { %r5, %r6 },            { %f34100, %f34101, %f34102, %f34103 }; 
	// end inline asm
	// begin inline asm
	mma.sync.aligned.m16n8k8.row.col.f32.tf32.tf32.f32    { %f34084, %f34085, %f34086, %f34087 },    { %r1, %r2, %r3, %r4 },    { %r5, %r6 },            { %f34084, %f34085, %f34086, %f34087 }; 
	// end inline asm
	// begin inline asm
	mma.sync.aligned.m16n8k8.row.col.f32.tf32.tf32.f32    { %f34092, %f34093, %f34094, %f34095 },    { %r1, %r2, %r3, %r4 },    { %r5, %r6 },            { %f34092, %f34093, %f34094, %f34095 }; 
	// end inline asm
	// begin inline asm
	mma.sync.aligned.m16n8k8.row.col.f32.tf32.tf32.f32    { %f34100, %f34101, %f34102, %f34103 },    { %r1, %r2, %r3, %r4 },    { %r5, %r6 },            { %f34100, %f34101, %f34102, %f34103 }; 
	// end inline asm
	// begin inline asm
	mma.sync.aligned.m16n8k8.row.col.f32.tf32.tf32.f32    { %f34084, %f34085, %f34086, %f34087 },    { %r1, %r2, %r3, %r4 },    { %r5, %r6 },            { %f34084, %f34085, %f34086, %f34087 }; 
	// end inline asm
	// begin inline asm
	mma.sync.aligned.m16n8k8.row.col.f32.tf32.tf32.f32    { %f34092, %f34093, %f34094, %f34095 },    { %r1, %r2, %r3, %r4 },    { %r5, %r6 },            { %f34092, %f34093, %f34094, %f34095 }; 
	// end inline asm
	// begin inline asm
	mma.sync.aligned.m16n8k8.row.col.f32.tf32.tf32.f32    { %f34100, %f34101, %f34102, %f34103 },    { %r1, %r2, %r3, %r4 },    { %r5, %r6 },            { %f34100, %f34101, %f34102, %f34103 }; 
	// end inline asm
	// begin inline asm
	mma.sync.aligned.m16n8k8.row.col.f32.tf32.tf32.f32    { %f34084, %f34085, %f34086, %f34087 },    { %r1, %r2, %r3, %r4 },    { %r5, %r6 },            { %f34084, %f34085, %f34086, %f34087 }; 
	// end inline asm
	// begin inline asm
	mma.sync.aligned.m16n8k8.row.col.f32.tf32.tf32.f32    { %f34092, %f34093, %f34094, %f34095 },    { %r1, %r2, %r3, %r4 },    { %r5, %r6 },            { %f34092, %f34093, %f34094, %f34095 }; 
	// end inline asm
	// begin inline asm
	mma.sync.aligned.m16n8k8.row.col.f32.tf32.tf32.f32    { %f34100, %f34101, %f34102, %f34103 },    { %r1, %r2, %r3, %r4 },    { %r5, %r6 },            { %f34100, %f34101, %f34102, %f34103 }; 
	// end inline asm
	// begin inline asm
	mma.sync.aligned.m16n8k8.row.col.f32.tf32.tf32.f32    { %f34084, %f34085, %f34086, %f34087 },    { %r1, %r2, %r3, %r4 },    { %r5, %r6 },            { %f34084, %f34085, %f34086, %f34087 }; 
	// end inline asm
	// begin inline asm
	mma.sync.aligned.m16n8k8.row.col.f32.tf32.tf32.f32    { %f34092, %f34093, %f34094, %f34095 },    { %r1, %r2, %r3, %r4 },    { %r5, %r6 },            { %f34092, %f34093, %f34094, %f34095 }; 
	// end inline asm
	// begin inline asm
	mma.sync.aligned.m16n8k8.row.col.f32.tf32.tf32.f32    { %f34100, %f34101, %f34102, %f34103 },    { %r1, %r2, %r3, %r4 },    { %r5, %r6 },            { %f34100, %f34101, %f34102, %f34103 }; 
	// end inline asm
	// begin inline asm
	mma.sync.aligned.m16n8k8.row.col.f32.tf32.tf32.f32    { %f34084, %f34085, %f34086, %f34087 },    { %r1, %r2, %r3, %r4 },    { %r5, %r6 },            { %f34084, %f34085, %f34086, %f34087 }; 
	// end inline asm
	// begin inline asm
	mma.sync.aligned.m16n8k8.row.col.f32.tf32.tf32.f32    { %f34092, %f34093, %f34094, %f34095 },    { %r1, %r2, %r3, %r4 },    { %r5, %r6 },            { %f34092, %f34093, %f34094, %f34095 }; 
	// end inline asm
	// begin inline asm
	mma.sync.aligned.m16n8k8.row.col.f32.tf32.tf32.f32    { %f34100, %f34101, %f34102, %f34103 },    { %r1, %r2, %r3, %r4 },    { %r5, %r6 },            { %f34100, %f34101, %f34102, %f34103 }; 
	// end inline asm
	// begin inline asm
	mma.sync.aligned.m16n8k8.row.col.f32.tf32.tf32.f32    { %f34084, %f34085, %f34086, %f34087 },    { %r1, %r2, %r3, %r4 },    { %r5, %r6 },            { %f34084, %f34085, %f34086, %f34087 }; 
	// end inline asm
	// begin inline asm
	mma.sync.aligned.m16n8k8.row.col.f32.tf32.tf32.f32    { %f34092, %f34093, %f34094, %f34095 },    { %r1, %r2, %r3, %r4 },    { %r5, %r6 },            { %f34092, %f34093, %f34094, %f34095 }; 
	// end inline asm
	// begin inline asm
	mma.sync.aligned.m16n8k8.row.col.f32.tf32.tf32.f32    { %f34100, %f34101, %f34102, %f34103 },    { %r1, %r2, %r3, %r4 },    { %r5, %r6 },            { %f34100, %f34101, %f34102, %f34103 }; 
	// end inline asm
	// begin inline asm
	mma.sync.aligned.m16n8k8.row.col.f32.tf32.tf32.f32    { %f34084, %f34085, %f34086, %f34087 },    { %r1, %r2, %r3, %r4 },    { %r5, %r6 },            { %f34084, %f34085, %f34086, %f34087 }; 
	// end inline asm
	// begin inline asm
	mma.sync.aligned.m16n8k8.row.col.f32.tf32.tf32.f32    { %f34092, %f34093, %f34094, %f34095 },    { %r1, %r2, %r3, %r4 },    { %r5, %r6 },            { %f34092, %f34093, %f34094, %f34095 }; 
	// end inline asm
	// begin inline asm
	mma.sync.aligned.m16n8k8.row.col.f32.tf32.tf32.f32    { %f34100, %f34101, %f34102, %f34103 },    { %r1, %r2, %r3, %r4 },    { %r5, %r6 },            { %f34100, %f34101, %f34102, %f34103 }; 
	// end inline asm
	// begin inline asm
	mma.sync.aligned.m16n8k8.row.col.f32.tf32.tf32.f32    { %f34084, %f34085, %f34086, %f34087 },    { %r1, %r2, %r3, %r4 },    { %r5, %r6 },            { %f34084, %f34085, %f34086, %f34087 }; 
	// end inline asm
	// begin inline asm
	mma.sync.aligned.m16n8k8.row.col.f32.tf32.tf32.f32    { %f34092, %f34093, %f34094, %f34095 },    { %r1, %r2, %r3, %r4 },    { %r5, %r6 },            { %f34092, %f34093, %f34094, %f34095 }; 
	// end inline asm
	// begin inline asm
	mma.sync.aligned.m16n8k8.row.col.f32.tf32.tf32.f32    { %f34100, %f34101, %f34102, %f34103 },    { %r1, %r2, %r3, %r4 },    { %r5, %r6 },            { %f34100, %f34101, %f34102, %f34103 }; 
	// end inline asm
	// begin inline asm
	mma.sync.aligned.m16n8k8.row.col.f32.tf32.tf32.f32    { %f34084, %f34085, %f34086, %f34087 },    { %r1, %r2, %r3, %r4 },    { %r5, %r6 },            { %f34084, %f34085, %f34086, %f34087 }; 
	// end inline asm
	// begin inline asm
	mma.sync.aligned.m16n8k8.row.col.f32.tf32.tf32.f32    { %f34092, %f34093, %f34094, %f34095 },    { %r1, %r2, %r3, %r4 },    { %r5, %r6 },            { %f34092, %f34093, %f34094, %f34095 }; 
	// end inline asm
	// begin inline asm
	mma.sync.aligned.m16n8k8.row.col.f32.tf32.tf32.f32    { %f34100, %f34101, %f34102, %f34103 },    { %r1, %r2, %r3, %r4 },    { %r5, %r6 },            { %f34100, %f34101, %f34102, %f34103 }; 
	// end inline asm
	// begin inline asm
	mma.sync.aligned.m16n8k8.row.col.f32.tf32.tf32.f32    { %f34084, %f34085, %f34086, %f34087 },    { %r1, %r2, %r3, %r4 },    { %r5, %r6 },            { %f34084, %f34085, %f34086, %f34087 }; 
	// end inline asm
	// begin inline asm
	mma.sync.aligned.m16n8k8.row.col.f32.tf32.tf32.f32    { %f34092, %f34093, %f34094, %f34095 },    { %r1, %r2, %r3, %r4 },    { %r5, %r6 },            { %f34092, %f34093, %f34094, %f34095 }; 
	// end inline asm
	// begin inline asm
	mma.sync.aligned.m16n8k8.row.col.f32.tf32.tf32.f32    { %f34100, %f34101, %f34102, %f34103 },    { %r1, %r2, %r3, %r4 },    { %r5, %r6 },            { %f34100, %f34101, %f34102, %f34103 }; 
	// end inline asm
	// begin inline asm
	mma.sync.aligned.m16n8k8.row.col.f32.tf32.tf32.f32    { %f34084, %f34085, %f34086, %f34087 },    { %r1, %r2, %r3, %r4 },    { %r5, %r6 },            { %f34084, %f34085, %f34086, %f34087 }; 
	// end inline asm
	// begin inline asm
	mma.sync.aligned.m16n8k8.row.col.f32.tf32.tf32.f32    { %f34092, %f34093, %f34094, %f34095 },    { %r1, %r2, %r3, %r4 },    { %r5, %r6 },            { %f34092, %f34093, %f34094, %f34095 }; 
	// end inline asm
	// begin inline asm
	mma.sync.aligned.m16n8k8.row.col.f32.tf32.tf32.f32    { %f34100, %f34101, %f34102, %f34103 },    { %r1, %r2, %r3, %r4 },    { %r5, %r6 },            { %f34100, %f34101, %f34102, %f34103 }; 
	// end inline asm
	// begin inline asm
	mma.sync.aligned.m16n8k8.row.col.f32.tf32.tf32.f32    { %f34084, %f34085, %f34086, %f34087 },    { %r1, %r2, %r3, %r4 },    { %r5, %r6 },            { %f34084, %f34085, %f34086, %f34087 }; 
	// end inline asm
	// begin inline asm
	mma.sync.aligned.m16n8k8.row.col.f32.tf32.tf32.f32    { %f34092, %f34093, %f34094, %f34095 },    { %r1, %r2, %r3, %r4 },    { %r5, %r6 },            { %f34092, %f34093, %f34094, %f34095 }; 
	// end inline asm
	// begin inline asm
	mma.sync.aligned.m16n8k8.row.col.f32.tf32.tf32.f32    { %f34100, %f34101, %f34102, %f34103 },    { %r1, %r2, %r3, %r4 },    { %r5, %r6 },            { %f34100, %f34101, %f34102, %f34103 }; 
	// end inline asm
	// begin inline asm
	mma.sync.aligned.m16n8k8.row.col.f32.tf32.tf32.f32    { %f34084, %f34085, %f34086, %f34087 },    { %r1, %r2, %r3, %r4 },    { %r5, %r6 },            { %f34084, %f34085, %f34086, %f34087 }; 
	// end inline asm
	// begin inline asm
	mma.sync.aligned.m16n8k8.row.col.f32.tf32.tf32.f32    { %f34092, %f34093, %f34094, %f34095 },    { %r1, %r2, %r3, %r4 },    { %r5, %r6 },            { %f34092, %f34093, %f34094, %f34095 }; 
	// end inline asm
	// begin inline asm
	mma.sync.aligned.m16n8k8.row.col.f32.tf32.tf32.f32    { %f34100, %f34101, %f34102, %f34103 },    { %r1, %r2, %r3, %r4 },    { %r5, %r6 },            { %f34100, %f34101, %f34102, %f34103 }; 
	// end inline asm
	// begin inline asm
	mma.sync.aligned.m16n8k8.row.col.f32.tf32.tf32.f32    { %f34084, %f34085, %f34086, %f34087 },    { %r1, %r2, %r3, %r4 },    { %r5, %r6 },            { %f34084, %f34085, %f34086, %f34087 }; 
	// end inline asm
	// begin inline asm
	mma.sync.aligned.m16n8k8.row.col.f32.tf32.tf32.f32    { %f34092, %f34093, %f34094, %f34095 },    { %r1, %r2, %r3, %r4 },    { %r5, %r6 },            { %f34092, %f34093, %f34094, %f34095 }; 
	// end inline asm
	// begin inline asm
	mma.sync.aligned.m16n8k8.row.col.f32.tf32.tf32.f32    { %f34100, %f34101, %f34102, %f34103 },    { %r1, %r2, %r3, %r4 },    { %r5, %r6 },            { %f34100, %f34101, %f34102, %f34103 }; 
	// end inline asm
	// begin inline asm
	mma.sync.aligned.m16n8k8.row.col.f32.tf32.tf32.f32    { %f34084, %f34085, %f34086, %f34087 },    { %r1, %r2, %r3, %r4 },    { %r5, %r6 },            { %f34084, %f34085, %f34086, %f34087 }; 
	// end inline asm
	// begin inline asm
	mma.sync.aligned.m16n8k8.row.col.f32.tf32.tf32.f32    { %f34092, %f34093, %f34094, %f34095 },    { %r1, %r2, %r3, %r4 },    { %r5, %r6 },            { %f34092, %f34093, %f34094, %f34095 }; 
	// end inline asm
	// begin inline asm
	mma.sync.aligned.m16n8k8.row.col.f32.tf32.tf32.f32    { %f34100, %f34101, %f34102, %f34103 },    { %r1, %r2, %r3, %r4 },    { %r5, %r6 },            { %f34100, %f34101, %f34102, %f34103 }; 
	// end inline asm
	// begin inline asm
	mma.sync.aligned.m16n8k8.row.col.f32.tf32.tf32.f32    { %f34084, %f34085, %f34086, %f34087 },    { %r1, %r2, %r3, %r4 },    { %r5, %r6 },            { %f34084, %f34085, %f34086, %f34087 }; 
	// end inline asm
	// begin inline asm
	mma.sync.aligned.m16n8k8.row.col.f32.tf32.tf32.f32    { %f34092, %f34093, %f34094, %f34095 },    { %r1, %r2, %r3, %r4 },    { %r5, %r6 },            { %f34092, %f34093, %f34094, %f34095 }; 
	// end inline asm
	// begin inline asm
	mma.sync.aligned.m16n8k8.row.col.f32.tf32.tf32.f32    { %f34100, %f34101, %f34102, %f34103 },    { %r1, %r2, %r3, %r4 },    { %r5, %r6 },            { %f34100, %f34101, %f34102, %f34103 }; 
	// end inline asm
	mov.f32 	%f42604, %f34084;
	mov.f32 	%f42606, %f34086;
	mov.f32 	%f42605, %f34085;
	mov.f32 	%f42607, %f34087;
	// begin inline asm
	mma.sync.aligned.m16n8k8.row.col.f32.tf32.tf32.f32    { %f42604, %f42605, %f42606, %f42607 },    { %r1, %r2, %r3, %r4 },    { %r5, %r6 },            { %f42604, %f42605, %f42606, %f42607 }; 
	// end inline asm
	mov.f32 	%f42615, %f34095;
	mov.f32 	%f42612, %f34092;
	mov.f32 	%f42614, %f34094;
	mov.f32 	%f42613, %f34093;
	// begin inline asm
	mma.sync.aligned.m16n8k8.row.col.f32.tf32.tf32.f32    { %f42612, %f42613, %f42614, %f42615 },    { %r1, %r2, %r3, %r4 },    { %r5, %r6 },            { %f42612, %f42613, %f42614, %f42615 }; 
	// end inline asm
	mov.f32 	%f42623, %f34103;
	mov.f32 	%f42620, %f34100;
	mov.f32 	%f42622, %f34102;
	mov.f32 	%f42621, %f34101;
	// begin inline asm
	mma.sync.aligned.m16n8k8.row.col.f32.tf32.tf32.f32    { %f42620, %f42621, %f42622, %f42623 },    { %r1, %r2, %r3, %r4 },    { %r5, %r6 },            { %f42620, %f42621, %f42622, %f42623 }; 
	// end inline asm
	// begin inline asm
	mma.sync.aligned.m16n8k8.row.col.f32.tf32.tf32.f32    { %f42604, %f42605, %f42606, %f42607 },    { %r1, %r2, %r3, %r4 },    { %r5, %r6 },            { %f42604, %f42605, %f42606, %f42607 }; 
	// end inline asm
	// begin inline asm
	mma.sync.aligned.m16n8k8.row.col.f32.tf32.tf32.f32    { %f42612, %f42613, %f42614, %f42615 },    { %r1, %r2, %r3, %r4 },    { %r5, %r6 },            { %f42612, %f42613, %f42614, %f42615 }; 
	// end inline asm
	// begin inline asm
	mma.sync.aligned.m16n8k8.row.col.f32.tf32.tf32.f32    { %f42620, %f42621, %f42622, %f42623 },    { %r1, %r2, %r3, %r4 },    { %r5, %r6 },            { %f42620, %f42621, %f42622, %f42623 }; 
	// end inline asm
	// begin inline asm
	mma.sync.aligned.m16n8k8.row.col.f32.tf32.tf32.f32    { %f42604, %f42605, %f42606, %f42607 },    { %r1, %r2, %r3, %r4 },    { %r5, %r6 },            { %f42604, %f42605, %f42606, %f42607 }; 
	// end inline asm
	// begin inline asm
	mma.sync.aligned.m16n8k8.row.col.f32.tf32.tf32.f32    { %f42612, %f42613, %f42614, %f42615 },    { %r1, %r2, %r3, %r4 },    { %r5, %r6 },            { %f42612, %f42613, %f42614, %f42615 }; 
	// end inline asm
	// begin inline asm
	mma.sync.aligned.m16n8k8.row.col.f32.tf32.tf32.f32    { %f42620, %f42621, %f42622, %f42623 },    { %r1, %r2, %r3, %r4 },    { %r5, %r6 },            { %f42620, %f42621, %f42622, %f42623 }; 
	// end inline asm
	// begin inline asm
	mma.sync.aligned.m16n8k8.row.col.f32.tf32.tf32.f32    { %f42604, %f42605, %f42606, %f42607 },    { %r1, %r2, %r3, %r4 },    { %r5, %r6 },            { %f42604, %f42605, %f42606, %f42607 }; 
	// end inline asm
	// begin inline asm
	mma.sync.aligned.m16n8k8.row.col.f32.tf32.tf32.f32    { %f42612, %f42613, %f42614, %f42615 },    { %r1, %r2, %r3, %r4 },    { %r5, %r6 },            { %f42612, %f42613, %f42614, %f42615 }; 
	// end inline asm
	// begin inline asm
	mma.sync.aligned.m16n8k8.row.col.f32.tf32.tf32.f32    { %f42620, %f42621, %f42622, %f42623 },    { %r1, %r2, %r3, %r4 },    { %r5, %r6 },            { %f42620, %f42621, %f42622, %f42623 }; 
	// end inline asm
	// begin inline asm
	mma.sync.aligned.m16n8k8.row.col.f32.tf32.tf32.f32    { %f42604, %f42605, %f42606, %f42607 },    { %r1, %r2, %r3, %r4 },    { %r5, %r6 },            { %f42604, %f42605, %f42606, %f42607 }; 
	// end inline asm
	// begin inline asm
	mma.sync.aligned.m16n8k8.row.col.f32.tf32.tf32.f32    { %f42612, %f42613, %f42614, %f42615 },    { %r1, %r2, %r3, %r4 },    { %r5, %r6 },            { %f42612, %f42613, %f42614, %f42615 }; 
	// end inline asm
	// begin inline asm
	mma.sync.aligned.m16n8k8.row.col.f32.tf32.tf32.f32    { %f42620, %f42621, %f42622, %f42623 },    { %r1, %r2, %r3, %r4 },    { %r5, %r6 },            { %f42620, %f42621, %f42622, %f42623 }; 
	// end inline asm
	// begin inline asm
	mma.sync.aligned.m16n8k8.row.col.f32.tf32.tf32.f32    { %f42604, %f42605, %f42606, %f42607 },    { %r1, %r2, %r3, %r4 },    { %r5, %r6 },            { %f42604, %f42605, %f42606, %f42607 }; 
	// end inline asm
	// begin inline asm
	mma.sync.aligned.m16n8k8.row.col.f32.tf32.tf32.f32    { %f42612, %f42613, %f42614, %f42615 },    { %r1, %r2, %r3, %r4 },    { %r5, %r6 },            { %f42612, %f42613, %f42614, %f42615 }; 
	// end inline asm
	// begin inline asm
	mma.sync.aligned.m16n8k8.row.col.f32.tf32.tf32.f32    { %f42620, %f42621, %f42622, %f42623 },    { %r1, %r2, %r3, %r4 },    { %r5, %r6 },            { %f42620, %f42621, %f42622, %f42623 }; 
	// end inline asm
	// begin inline asm
	mma.sync.aligned.m16n8k8.row.col.f32.tf32.tf32.f32    { %f42604, %f42605, %f42606, %f42607 },    { %r1, %r2, %r3, %r4 },    { %r5, %r6 },            { %f42604, %f42605, %f42606, %f42607 }; 
	// end inline asm
	// begin inline asm
	mma.sync.aligned.m16n8k8.row.col.f32.tf32.tf32.f32    { %f42612, %f42613, %f42614, %f42615 },    { %r1, %r2, %r3, %r4 },    { %r5, %r6 },            { %f42612, %f42613, %f42614, %f42615 }; 
	// end inline asm
	// begin inline asm
	mma.sync.aligned.m16n8k8.row.col.f32.tf32.tf32.f32    { %f42620, %f42621, %f42622, %f42623 },    { %r1, %r2, %r3, %r4 },    { %r5, %r6 },            { %f42620, %f42621, %f42622, %f42623 }; 
	// end inline asm
	// begin inline asm
	mma.sync.aligned.m16n8k8.row.col.f32.tf32.tf32.f32    { %f42604, %f42605, %f42606, %f42607 },    { %r1, %r2, %r3, %r4 },    { %r5, %r6 },            { %f42604, %f42605, %f42606, %f42607 }; 
	// end inline asm
	// begin inline asm
	mma.sync.aligned.m16n8k8.row.col.f32.tf32.tf32.f32    { %f42612, %f42613, %f42614, %f42615 },    { %r1, %r2, %r3, %r4 },    { %r5, %r6 },            { %f42612, %f42613, %f42614, %f42615 }; 
	// end inline asm
	// begin inline asm
	mma.sync.aligned.m16n8k8.row.col.f32.tf32.tf32.f32    { %f42620, %f42621, %f42622, %f42623 },    { %r1, %r2, %r3, %r4 },    { %r5, %r6 },            { %f42620, %f42621, %f42622, %f42623 }; 
	// end inline asm
	// begin inline asm
	mma.sync.aligned.m16n8k8.row.col.f32.tf32.tf32.f32    { %f42604, %f42605, %f42606, %f42607 },    { %r1, %r2, %r3, %r4 },    { %r5, %r6 },            { %f42604, %f42605, %f42606, %f42607 }; 
	// end inline asm
	// begin inline asm
	mma.sync.aligned.m16n8k8.row.col.f32.tf32.tf32.f32    { %f42612, %f42613, %f42614, %f42615 },    { %r1, %r2, %r3, %r4 },    { %r5, %r6 },            { %f42612, %f42613, %f42614, %f42615 }; 
	// end inline asm
	// begin inline asm
	mma.sync.aligned.m16n8k8.row.col.f32.tf32.tf32.f32    { %f42620, %f42621, %f42622, %f42623 },    { %r1, %r2, %r3, %r4 },    { %r5, %r6 },            { %f42620, %f42621, %f42622, %f42623 }; 
	// end inline asm
	// begin inline asm
	mma.sync.aligned.m16n8k8.row.col.f32.tf32.tf32.f32    { %f42604, %f42605, %f42606, %f42607 },    { %r1, %r2, %r3, %r4 },    { %r5, %r6 },            { %f42604, %f42605, %f42606, %f42607 }; 
	// end inline asm
	// begin inline asm
	mma.sync.aligned.m16n8k8.row.col.f32.tf32.tf32.f32    { %f42612, %f42613, %f42614, %f42615 },    { %r1, %r2, %r3, %r4 },    { %r5, %r6 },            { %f42612, %f42613, %f42614, %f42615 }; 
	// end inline asm
	// begin inline asm
	mma.sync.aligned.m16n8k8.row.col.f32.tf32.tf32.f32    { %f42620, %f42621, %f42622, %f42623 },    { %r1, %r2, %r3, %r4 },    { %r5, %r6 },            { %f42620, %f42621, %f42622, %f42623 }; 
	// end inline asm
	// begin inline asm
	mma.sync.aligned.m16n8k8.row.col.f32.tf32.tf32.f32    { %f42604, %f42605, %f42606, %f42607 },    { %r1, %r2, %r3, %r4 },    { %r5, %r6 },            { %f42604, %f42605, %f42606, %f42607 }; 
	// end inline asm
	// begin inline asm
	mma.sync.aligned.m16n8k8.row.col.f32.tf32.tf32.f32    { %f42612, %f42613, %f42614, %f42615 },    { %r1, %r2, %r3, %r4 },    { %r5, %r6 },            { %f42612, %f42613, %f42614, %f42615 }; 
	// end inline asm
	// begin inline asm
	mma.sync.aligned.m16n8k8.row.col.f32.tf32.tf32.f32    { %f42620, %f42621, %f42622, %f42623 },    { %r1, %r2, %r3, %r4 },    { %r5, %r6 },            { %f42620, %f42621, %f42622, %f42623 }; 
	// end inline asm
	// begin inline asm
	mma.sync.aligned.m16n8k8.row.col.f32.tf32.tf32.f32    { %f42604, %f42605, %f42606, %f42607 },    { %r1, %r2, %r3, %r4 },    { %r5, %r6 },            { %f42604, %f42605, %f42606, %f42607 }; 
	// end inline asm
	// begin inline asm
	mma.sync.aligned.m16n8k8.row.col.f32.tf32.tf32.f32    { %f42612, %f42613, %f42614, %f42615 },    { %r1, %r2, %r3, %r4 },    { %r5, %r6 },            { %f42612, %f42613, %f42614, %f42615 }; 
	// end inline asm
	// begin inline asm
	mma.sync.aligned.m16n8k8.row.col.f32.tf32.tf32.f32    { %f42620, %f42621, %f42622, %f42623 },    { %r1, %r2, %r3, %r4 },    { %r5, %r6 },            { %f42620, %f42621, %f42622, %f42623 }; 
	// end inline asm
	// begin inline asm
	mma.sync.aligned.m16n8k8.row.col.f32.tf32.tf32.f32    { %f42604, %f42605, %f42606, %f42607 },    { %r1, %r2, %r3, %r4 },    { %r5, %r6 },            { %f42604, %f42605, %f42606, %f42607 }; 
	// end inline asm
	// begin inline asm
	mma.sync.aligned.m16n8k8.row.col.f32.tf32.tf32.f32    { %f42612, %f42613, %f42614, %f42615 },    { %r1, %r2, %r3, %r4 },    { %r5, %r6 },            { %f42612, %f42613, %f42614, %f42615 }; 
	// end inline asm
	// begin inline asm
	mma.sync.aligned.m16n8k8.row.col.f32.tf32.tf32.f32    { %f42620, %f42621, %f42622, %f42623 },    { %r1, %r2, %r3, %r4 },    { %r5, %r6 },            { %f42620, %f42621, %f42622, %f42623 }; 
	// end inline asm
	// begin inline asm
	mma.sync.aligned.m16n8k8.row.col.f32.tf32.tf32.f32    { %f42604, %f42605, %f42606, %f42607 },    { %r1, %r2, %r3, %r4 },    { %r5, %r6 },            { %f42604, %f42605, %f42606, %f42607 }; 
	// end inline asm
	// begin inline asm
	mma.sync.aligned.m16n8k8.row.col.f32.tf32.tf32.f32    { %f42612, %f42613, %f42614, %f42615 },    { %r1, %r2, %r3, %r4 },    { %r5, %r6 },            { %f42612, %f42613, %f42614, %f42615 }; 
	// end inline asm
	// begin inline asm
	mma.sync.aligned.m16n8k8.row.col.f32.tf32.tf32.f32    { %f42620, %f42621, %f42622, %f42623 },    { %r1, %r2, %r3, %r4 },    { %r5, %r6 },            { %f42620, %f42621, %f42622, %f42623 }; 
	// end inline asm
	// begin inline asm
	mma.sync.aligned.m16n8k8.row.col.f32.tf32.tf32.f32    { %f42604, %f42605, %f42606, %f42607 },    { %r1, %r2, %r3, %r4 },    { %r5, %r6 },            { %f42604, %f42605, %f42606, %f42607 }; 
	// end inline asm
	// begin inline asm
	mma.sync.aligned.m16n8k8.row.col.f32.tf32.tf32.f32    { %f42612, %f42613, %f42614, %f42615 },    { %r1, %r2, %r3, %r4 },    { %r5, %r6 },            { %f42612, %f42613, %f42614, %f42615 }; 
	// end inline asm
	// begin inline asm
	mma.sync.aligned.m16n8k8.row.col.f32.tf32.tf32.f32    { %f42620, %f42621, %f42622, %f42623 },    { %r1, %r2, %r3, %r4 },    { %r5, %r6 },            { %f42620, %f42621, %f42622, %f42623 }; 
	// end inline asm
	// begin inline asm
	mma.sync.aligned.m16n8k8.row.col.f32.tf32.tf32.f32    { %f42604, %f42605, %f42606, %f42607 },    { %r1, %r2, %r3, %r4 },    { %r5, %r6 },            { %f42604, %f42605, %f42606, %f42607 }; 
	// end inline asm
	// begin inline asm
	mma.sync.aligned.m16n8k8.row.col.f32.tf32.tf32.f32    { %f42612, %f42613, %f42614, %f42615 },    { %r1, %r2, %r3, %r4 },    { %r5, %r6 },            { %f42612, %f42613, %f42614, %f42615 }; 
	// end inline asm
	// begin inline asm
	mma.sync.aligned.m16n8k8.row.col.f32.tf32.tf32.f32    { %f42620, %f42621, %f42622, %f42623 },    { %r1, %r2, %r3, %r4 },    { %r5, %r6 },            { %f42620, %f42621, %f42622, %f42623 }; 
	// end inline asm
	// begin inline asm
	mma.sync.aligned.m16n8k8.row.col.f32.tf32.tf32.f32    { %f42604, %f42605, %f42606, %f42607 },    { %r1, %r2, %r3, %r4 },    { %r5, %r6 },            { %f42604, %f42605, %f42606, %f42607 }; 
	// end inline asm
	// begin inline asm
	mma.sync.aligned.m16n8k8.row.col.f32.tf32.tf32.f32    { %f42612, %f42613, %f42614, %f42615 },    { %r1, %r2, %r3, %r4 },    { %r5, %r6 },            { %f42612, %f42613, %f42614, %f42615 }; 
	// end inline asm
	// begin inline asm
	mma.sync.aligned.m16n8k8.row.col.f32.tf32.tf32.f32    { %f42620, %f42621, %f42622, %f42623 },    { %r1, %r2, %r3, %r4 },    { %r5, %r6 },            { %f42620, %f42621, %f42622, %f42623 }; 
	// end inline asm
	// begin inline asm
	mma.sync.aligned.m16n8k8.row.col.f32.tf32.tf32.f32    { %f42604, %f42605, %f42606, %f42607 },    { %r1, %r2, %r3, %r4 },    { %r5, %r6 },            { %f42604, %f42605, %f42606, %f42607 }; 
	// end inline asm
	// begin inline asm
	mma.sync.aligned.m16n8k8.row.col.f32.tf32.tf32.f32    { %f42612, %f42613, %f42614, %f42615 },    { %r1, %r2, %r3, %r4 },    { %r5, %r6 },            { %f42612, %f42613, %f42614, %f42615 }; 
	// end inline asm
	// begin inline asm
	mma.sync.aligned.m16n8k8.row.col.f32.tf32.tf32.f32    { %f42620, %f42621, %f42622, %f42623 },    { %r1, %r2, %r3, %r4 },    { %r5, %r6 },            { %f42620, %f42621, %f42622, %f42623 }; 
	// end inline asm
	// begin inline asm
	mma.sync.aligned.m16n8k8.row.col.f32.tf32.tf32.f32    { %f42604, %f42605, %f42606, %f42607 },    { %r1, %r2, %r3, %r4 },    { %r5, %r6 },            { %f42604, %f42605, %f42606, %f42607 }; 
	// end inline asm
	// begin inline asm
	mma.sync.aligned.m16n8k8.row.col.f32.tf32.tf32.f32    { %f42612, %f42613, %f42614, %f42615 },    { %r1, %r2, %r3, %r4 },    { %r5, %r6 },            { %f42612, %f42613, %f42614, %f42615 }; 
	// end inline asm
	// begin inline asm
	mma.sync.aligned.m16n8k8.row.col.f32.tf32.tf32.f32    { %f42620, %f42621, %f42622, %f42623 },    { %r1, %r2, %r3, %r4 },    { %r5, %r6 },            { %f42620, %f42621, %f42622, %f42623 }; 
	// end inline asm
	// begin inline asm
	mma.sync.aligned.m16n8k8.row.col.f32.tf32.tf32.f32    { %f42604, %f42605, %f42606, %f42607 },    { %r1, %r2, %r3, %r4 },    { %r5, %r6 },            { %f42604, %f42605, %f42606, %f42607 }; 
	// end inline asm
	// begin inline asm
	mma.sync.aligned.m16n8k8.row.col.f32.tf32.tf32.f32    { %f42612, %f42613, %f42614, %f42615 },    { %r1, %r2, %r3, %r4 },    { %r5, %r6 },            { %f42612, %f42613, %f42614, %f42615 }; 
	// end inline asm
	// begin inline asm
	mma.sync.aligned.m16n8k8.row.col.f32.tf32.tf32.f32    { %f42620, %f42621, %f42622, %f42623 },    { %r1, %r2, %r3, %r4 },    { %r5, %r6 },            { %f42620, %f42621, %f42622, %f42623 }; 
	// end inline asm
	// begin inline asm
	mma.sync.aligned.m16n8k8.row.col.f32.tf32.tf32.f32    { %f42604, %f42605, %f42606, %f42607 },    { %r1, %r2, %r3, %r4 },    { %r5, %r6 },            { %f42604, %f42605, %f42606, %f42607 }; 
	// end inline asm
	// begin inline asm
	mma.sync.aligned.m16n8k8.row.col.f32.tf32.tf32.f32    { %f42612, %f42613, %f42614, %f42615 },    { %r1, %r2, %r3, %r4 },    { %r5, %r6 },            { %f42612, %f42613, %f42614, %f42615 }; 
	// end inline asm
	// begin inline asm
	mma.sync.aligned.m16n8k8.row.col.f32.tf32.tf32.f32    { %f42620, %f42621, %f42622, %f42623 },    { %r1, %r2, %r3, %r4 },    { %r5, %r6 },            { %f42620, %f42621, %f42622, %f42623 }; 
	// end inline asm
	// begin inline asm
	mma.sync.aligned.m16n8k8.row.col.f32.tf32.tf32.f32    { %f42604, %f42605, %f42606, %f42607 },    { %r1, %r2, %r3, %r4 },    { %r5, %r6 },            { %f42604, %f42605, %f42606, %f42607 }; 
	// end inline asm
	// begin inline asm
	mma.sync.aligned.m16n8k8.row.col.f32.tf32.tf32.f32    { %f42612, %f42613, %f42614, %f42615 },    { %r1, %r2, %r3, %r4 },    { %r5, %r6 },            { %f42612, %f42613, %f42614, %f42615 }; 
	// end inline asm
	// begin inline asm
	mma.sync.aligned.m16n8k8.row.col.f32.tf32.tf32.f32    { %f42620, %f42621, %f42622, %f42623 },    { %r1, %r2, %r3, %r4 },    { %r5, %r6 },            { %f42620, %f42621, %f42622, %f42623 }; 
	// end inline asm
	// begin inline asm
	mma.sync.aligned.m16n8k8.row.col.f32.tf32.tf32.f32    { %f42604, %f42605, %f42606, %f42607 },    { %r1, %r2, %r3, %r4 },    { %r5, %r6 },            { %f42604, %f42605, %f42606, %f42607 }; 
	// end inline asm
	// begin inline asm
	mma.sync.aligned.m16n8k8.row.col.f32.tf32.tf32.f32    { %f42612, %f42613, %f42614, %f42615 },    { %r1, %r2, %r3, %r4 },    { %r5, %r6 },            { %f42612, %f42613, %f42614, %f42615 }; 
	// end inline asm
	// begin inline asm
	mma.sync.aligned.m16n8k8.row.col.f32.tf32.tf32.f32    { %f42620, %f42621, %f42622, %f42623 },    { %r1, %r2, %r3, %r4 },    { %r5, %r6 },            { %f42620, %f42621, %f42622, %f42623 }; 
	// end inline asm
	// begin inline asm
	mma.sync.aligned.m16n8k8.row.col.f32.tf32.tf32.f32    { %f42604, %f42605, %f42606, %f42607 },    { %r1, %r2, %r3, %r4 },    { %r5, %r6 },            { %f42604, %f42605, %f42606, %f42607 }; 
	// end inline asm
	// begin inline asm
	mma.sync.aligned.m16n8k8.row.col.f32.tf32.tf32.f32    { %f42612, %f42613, %f42614, %f42615 },    { %r1, %r2, %r3, %r4 },    { %r5, %r6 },            { %f42612, %f42613, %f42614, %f42615 }; 
	// end inline asm
	// begin inline asm
	mma.sync.aligned.m16n8k8.row.col.f32.tf32.tf32.f32    { %f42620, %f42621, %f42622, %f42623 },    { %r1, %r2, %r3, %r4 },    { %r5, %r6 },            { %f42620, %f42621, %f42622, %f42623 }; 
	// end inline asm
	// begin inline asm
	mma.sync.aligned.m16n8k8.row.col.f32.tf32.tf32.f32    { %f42604, %f42605, %f42606, %f42607 },    { %r1, %r2, %r3, %r4 },    { %r5, %r6 },            { %f42604, %f42605, %f42606, %f42607 }; 
	// end inline asm
	// begin inline asm
	mma.sync.aligned.m16n8k8.row.col.f32.tf32.tf32.f32    { %f42612, %f42613, %f42614, %f42615 },    { %r1, %r2, %r3, %r4 },    { %r5, %r6 },            { %f42612, %f42613, %f42614, %f42615 }; 
	// end inline asm
	// begin inline asm
	mma.sync.aligned.m16n8k8.row.col.f32.tf32.tf32.f32    { %f42620, %f42621, %f42622, %f42623 },    { %r1, %r2, %r3, %r4 },    { %r5, %r6 },            { %f42620, %f42621, %f42622, %f42623 }; 
	// end inline asm
	// begin inline asm
	mma.sync.aligned.m16n8k8.row.col.f32.tf32.tf32.f32    { %f42604, %f42605, %f42606, %f42607 },    { %r1, %r2, %r3, %r4 },    { %r5, %r6 },            { %f42604, %f42605, %f42606, %f42607 }; 
	// end inline asm
	// begin inline asm
	mma.sync.aligned.m16n8k8.row.col.f32.tf32.tf32.f32    { %f42612, %f42613, %f42614, %f42615 },    { %r1, %r2, %r3, %r4 },    { %r5, %r6 },            { %f42612, %f42613, %f42614, %f42615 }; 
	// end inline asm
	// begin inline asm
	mma.sync.aligned.m16n8k8.row.col.f32.tf32.tf32.f32    { %f42620, %f42621, %f42622, %f42623 },    { %r1, %r2, %r3, %r4 },    { %r5, %r6 },            { %f42620, %f42621, %f42622, %f42623 }; 
	// end inline asm
	// begin inline asm
	mma.sync.aligned.m16n8k8.row.col.f32.tf32.tf32.f32    { %f42604, %f42605, %f42606, %f42607 },    { %r1, %r2, %r3, %r4 },    { %r5, %r6 },            { %f42604, %f42605, %f42606, %f42607 }; 
	// end inline asm
	// begin inline asm
	mma.sync.aligned.m16n8k8.row.col.f32.tf32.tf32.f32    { %f42612, %f42613, %f42614, %f42615 },    { %r1, %r2, %r3, %r4 },    { %r5, %r6 },            { %f42612, %f42613, %f42614, %f42615 }; 
	// end inline asm
	// begin inline asm
	mma.sync.aligned.m16n8k8.row.col.f32.tf32.tf32.f32    { %f42620, %f42621, %f42622, %f42623 },    { %r1, %r2, %r3, %r4 },    { %r5, %r6 },            { %f42620, %f42621, %f42622, %f42623 }; 
	// end inline asm
	// begin inline asm
	mma.sync.aligned.m16n8k8.row.col.f32.tf32.tf32.f32    { %f42604, %f42605, %f42606, %f42607 },    { %r1, %r2, %r3, %r4 },    { %r5, %r6 },            { %f42604, %f42605, %f42606, %f42607 }; 
	// end inline asm
	// begin inline asm
	mma.sync.aligned.m16n8k8.row.col.f32.tf32.tf32.f32    { %f42612, %f42613, %f42614, %f42615 },    { %r1, %r2, %r3, %r4 },    { %r5, %r6 },            { %f42612, %f42613, %f42614, %f42615 }; 
	// end inline asm
	// begin inline asm
	mma.sync.aligned.m16n8k8.row.col.f32.tf32.tf32.f32    { %f42620, %f42621, %f42622, %f42623 },    { %r1, %r2, %r3, %r4 },    { %r5, %r6 },            { %f42620, %f42621, %f42622, %f42623 }; 
	// end inline asm
	// begin inline asm
	mma.sync.aligned.m16n8k8.row.col.f32.tf32.tf32.f32    { %f42604, %f42605, %f42606, %f42607 },    { %r1, %r2, %r3, %r4 },    { %r5, %r6 },            { %f42604, %f42605, %f42606, %f42607 }; 
	// end inline asm
	// begin inline asm
	mma.sync.aligned.m16n8k8.row.col.f32.tf32.tf32.f32    { %f42612, %f42613, %f42614, %f42615 },    { %r1, %r2, %r3, %r4 },    { %r5, %r6 },            { %f42612, %f42613, %f42614, %f42615 }; 
	// end inline asm
	// begin inline asm
	mma.sync.aligned.m16n8k8.row.col.f32.tf32.tf32.f32    { %f42620, %f42621, %f42622, %f42623 },    { %r1, %r2, %r3, %r4 },    { %r5, %r6 },            { %f42620, %f42621, %f42622, %f42623 }; 
	// end inline asm
	// begin inline asm
	mma.sync.aligned.m16n8k8.row.col.f32.tf32.tf32.f32    { %f42604, %f42605, %f42606, %f42607 },    { %r1, %r2, %r3, %r4 },    { %r5, %r6 },            { %f42604, %f42605, %f42606, %f42607 }; 
	// end inline asm
	// begin inline asm
	mma.sync.aligned.m16n8k8.row.col.f32.tf32.tf32.f32    { %f42612, %f42613, %f42614, %f42615 },    { %r1, %r2, %r3, %r4 },    { %r5, %r6 },            { %f42612, %f42613, %f42614, %f42615 }; 
	// end inline asm
	// begin inline asm
	mma.sync.aligned.m16n8k8.row.col.f32.tf32.tf32.f32    { %f42620, %f42621, %f42622, %f42623 },    { %r1, %r2, %r3, %r4 },    { %r5, %r6 },            { %f42620, %f42621, %f42622, %f42623 }; 
	// end inline asm
	// begin inline asm
	mma.sync.aligned.m16n8k8.row.col.f32.tf32.tf32.f32    { %f42604, %f42605, %f42606, %f42607 },    { %r1, %r2, %r3, %r4 },    { %r5, %r6 },            { %f42604, %f42605, %f42606, %f42607 }; 
	// end inline asm
	// begin inline asm
	mma.sync.aligned.m16n8k8.row.col.f32.tf32.tf32.f32    { %f42612, %f42613, %f42614, %f42615 },    { %r1, %r2, %r3, %r4 },    { %r5, %r6 },            { %f42612, %f42613, %f42614, %f42615 }; 
	// end inline asm
	// begin inline asm
	mma.sync.aligned.m16n8k8.row.col.f32.tf32.tf32.f32    { %f42620, %f42621, %f42622, %f42623 },    { %r1, %r2, %r3, %r4 },    { %r5, %r6 },            { %f42620, %f42621, %f42622, %f42623 }; 
	// end inline asm
	// begin inline asm
	mma.sync.aligned.m16n8k8.row.col.f32.tf32.tf32.f32    { %f42604, %f42605, %f42606, %f42607 },    { %r1, %r2, %r3, %r4 },    { %r5, %r6 },            { %f42604, %f42605, %f42606, %f42607 }; 
	// end inline asm
	// begin inline asm
	mma.sync.aligned.m16n8k8.row.col.f32.tf32.tf32.f32    { %f42612, %f42613, %f42614, %f42615 },    { %r1, %r2, %r3, %r4 },    { %r5, %r6 },            { %f42612, %f42613, %f42614, %f42615 }; 
	// end inline asm
	// begin inline asm
	mma.sync.aligned.m16n8k8.row.col.f32.tf32.tf32.f32    { %f42620, %f42621, %f42622, %f42623 },    { %r1, %r2, %r3, %r4 },    { %r5, %r6 },            { %f42620, %f42621, %f42622, %f42623 }; 
	// end inline asm
	// begin inline asm
	mma.sync.aligned.m16n8k8.row.col.f32.tf32.tf32.f32    { %f42604, %f42605, %f42606, %f42607 },    { %r1, %r2, %r3, %r4 },    { %r5, %r6 },            { %f42604, %f42605, %f42606, %f42607 }; 
	// end inline asm
	// begin inline asm
	mma.sync.aligned.m16n8k8.row.col.f32.tf32.tf32.f32    { %f42612, %f42613, %f42614, %f42615 },    { %r1, %r2, %r3, %r4 },    { %r5, %r6 },            { %f42612, %f42613, %f42614, %f42615 }; 
	// end inline asm
	// begin inline asm
	mma.sync.aligned.m16n8k8.row.col.f32.tf32.tf32.f32    { %f42620, %f42621, %f42622, %f42623 },    { %r1, %r2, %r3, %r4 },    { %r5, %r6 },            { %f42620, %f42621, %f42622, %f42623 }; 
	// end inline asm
	// begin inline asm
	mma.sync.aligned.m16n8k8.row.col.f32.tf32.tf32.f32    { %f42604, %f42605, %f42606, %f42607 },    { %r1, %r2, %r3, %r4 },    { %r5, %r6 },            { %f42604, %f42605, %f42606, %f42607 }; 
	// end inline asm
	// begin inline asm
	mma.sync.aligned.m16n8k8.row.col.f32.tf32.tf32.f32    { %f42612, %f42613, %f42614, %f42615 },    { %r1, %r2, %r3, %r4 },    { %r5, %r6 },            { %f42612, %f42613, %f42614, %f42615 }; 
	// end inline asm
	// begin inline asm
	mma.sync.aligned.m16n8k8.row.col.f32.tf32.tf32.f32    { %f42620, %f42621, %f42622, %f42623 },    { %r1, %r2, %r3, %r4 },    { %r5, %r6 },            { %f42620, %f42621, %f42622, %f42623 }; 
	// end inline asm
	// begin inline asm
	mma.sync.aligned.m16n8k8.row.col.f32.tf32.tf32.f32    { %f42604, %f42605, %f42606, %f42607 },    { %r1, %r2, %r3, %r4 },    { %r5, %r6 },            { %f42604, %f42605, %f42606, %f42607 }; 
	// end inline asm
	// begin inline asm
	mma.sync.aligned.m16n8k8.row.col.f32.tf32.tf32.f32    { %f42612, %f42613, %f42614, %f42615 },    { %r1, %r2, %r3, %r4 },    { %r5, %r6 },            { %f42612, %f42613, %f42614, %f42615 }; 
	// end inline asm
	// begin inline asm
	mma.sync.aligned.m16n8k8.row.col.f32.tf32.tf32.f32    { %f42620, %f42621, %f42622, %f42623 },    { %r1, %r2, %r3, %r4 },    { %r5, %r6 },            { %f42620, %f42621, %f42622, %f42623 }; 
	// end inline asm
	// begin inline asm
	mma.sync.aligned.m16n8k8.row.col.f32.tf32.tf32.f32    { %f42604, %f42605, %f42606, %f42607 },    { %r1, %r2, %r3, %r4 },    { %r5, %r6 },            { %f42604, %f42605, %f42606, %f42607 }; 
	// end inline asm
	// begin inline asm
	mma.sync.aligned.m16n8k8.row.col.f32.tf32.tf32.f32    { %f42612, %f42613, %f42614, %f42615 },    { %r1, %r2, %r3, %r4 },    { %r5, %r6 },            { %f42612, %f42613, %f42614, %f42615 }; 
	// end inline asm
	// begin inline asm
	mma.sync.aligned.m16n8k8.row.col.f32.tf32.tf32.f32    { %f42620, %f42621, %f42622, %f42623 },    { %r1, %r2, %r3, %r4 },    { %r5, %r6 },            { %f42620, %f42621, %f42622, %f42623 }; 
	// end inline asm
	// begin inline asm
	mma.sync.aligned.m16n8k8.row.col.f32.tf32.tf32.f32    { %f42604, %f42605, %f42606, %f42607 },    { %r1, %r2, %r3, %r4 },    { %r5, %r6 },            { %f42604, %f42605, %f42606, %f42607 }; 
	// end inline asm
	// begin inline asm
	mma.sync.aligned.m16n8k8.row.col.f32.tf32.tf32.f32    { %f42612, %f42613, %f42614, %f42615 },    { %r1, %r2, %r3, %r4 },    { %r5, %r6 },            { %f42612, %f42613, %f42614, %f42615 }; 
	// end inline asm
	// begin inline asm
	mma.sync.aligned.m16n8k8.row.col.f32.tf32.tf32.f32    { %f42620, %f42621, %f42622, %f42623 },    { %r1, %r2, %r3, %r4 },    { %r5, %r6 },            { %f42620, %f42621, %f42622, %f42623 }; 
	// end inline asm
	// begin inline asm
	mma.sync.aligned.m16n8k8.row.col.f32.tf32.tf32.f32    { %f42604, %f42605, %f42606, %f42607 },    { %r1, %r2, %r3, %r4 },    { %r5, %r6 },            { %f42604, %f42605, %f42606, %f42607 }; 
	// end inline asm
	// begin inline asm
	mma.sync.aligned.m16n8k8.row.col.f32.tf32.tf32.f32    { %f42612, %f42613, %f42614, %f42615 },    { %r1, %r2, %r3, %r4 },    { %r5, %r6 },            { %f42612, %f42613, %f42614, %f42615 }; 
	// end inline asm
	// begin inline asm
	mma.sync.aligned.m16n8k8.row.col.f32.tf32.tf32.f32    { %f42620, %f42621, %f42622, %f42623 },    { %r1, %r2, %r3, %r4 },    { %r5, %r6 },            { %f42620, %f42621, %f42622, %f42623 }; 
	// end inline asm
	// begin inline asm
	mma.sync.aligned.m16n8k8.row.col.f32.tf32.tf32.f32    { %f42604, %f42605, %f42606, %f42607 },    { %r1, %r2, %r3, %r4 },    { %r5, %r6 },            { %f42604, %f42605, %f42606, %f42607 }; 
	// end inline asm
	// begin inline asm
	mma.sync.aligned.m16n8k8.row.col.f32.tf32.tf32.f32    { %f42612, %f42613, %f42614, %f42615 },    { %r1, %r2, %r3, %r4 },    { %r5, %r6 },            { %f42612, %f42613, %f42614, %f42615 }; 
	// end inline asm
	// begin inline asm
	mma.sync.aligned.m16n8k8.row.col.f32.tf32.tf32.f32    { %f42620, %f42621, %f42622, %f42623 },    { %r1, %r2, %r3, %r4 },    { %r5, %r6 },            { %f42620, %f42621, %f42622, %f42623 }; 
	// end inline asm
	// begin inline asm
	mma.sync.aligned.m16n8k8.row.col.f32.tf32.tf32.f32    { %f42604, %f42605, %f42606, %f42607 },    { %r1, %r2, %r3, %r4 },    { %r5, %r6 },            { %f42604, %f42605, %f42606, %f42607 }; 
	// end inline asm
	// begin inline asm
	mma.sync.aligned.m16n8k8.row.col.f32.tf32.tf32.f32    { %f42612, %f42613, %f42614, %f42615 },    { %r1, %r2, %r3, %r4 },    { %r5, %r6 },            { %f42612, %f42613, %f42614, %f42615 }; 
	// end inline asm
	// begin inline asm
	mma.sync.aligned.m16n8k8.row.col.f32.tf32.tf32.f32    { %f42620, %f42621, %f42622, %f42623 },    { %r1, %r2, %r3, %r4 },    { %r5, %r6 },            { %f42620, %f42621, %f42622, %f42623 }; 
	// end inline asm
	// begin inline asm
	mma.sync.aligned.m16n8k8.row.col.f32.tf32.tf32.f32    { %f42604, %f42605, %f42606, %f42607 },    { %r1, %r2, %r3, %r4 },    { %r5, %r6 },            { %f42604, %f42605, %f42606, %f42607 }; 
	// end inline asm
	// begin inline asm
	mma.sync.aligned.m16n8k8.row.col.f32.tf32.tf32.f32    { %f42612, %f42613, %f42614, %f42615 },    { %r1, %r2, %r3, %r4 },    { %r5, %r6 },            { %f42612, %f42613, %f42614, %f42615 }; 
	// end inline asm
	// begin inline asm
	mma.sync.aligned.m16n8k8.row.col.f32.tf32.tf32.f32    { %f42620, %f42621, %f42622, %f42623 },    { %r1, %r2, %r3, %r4 },    { %r5, %r6 },            { %f42620, %f42621, %f42622, %f42623 }; 
	// end inline asm
	// begin inline asm
	mma.sync.aligned.m16n8k8.row.col.f32.tf32.tf32.f32    { %f42604, %f42605, %f42606, %f42607 },    { %r1, %r2, %r3, %r4 },    { %r5, %r6 },            { %f42604, %f42605, %f42606, %f42607 }; 
	// end inline asm
	// begin inline asm
	mma.sync.aligned.m16n8k8.row.col.f32.tf32.tf32.f32    { %f42612, %f42613, %f42614, %f42615 },    { %r1, %r2, %r3, %r4 },    { %r5, %r6 },            { %f42612, %f42613, %f42614, %f42615 }; 
	// end inline asm
	// begin inline asm
	mma.sync.aligned.m16n8k8.row.col.f32.tf32.tf32.f32    { %f42620, %f42621, %f42622, %f42623 },    { %r1, %r2, %r3, %r4 },    { %r5, %r6 },            { %f42620, %f42621, %f42622, %f42623 }; 
	// end inline asm
	// begin inline asm
	mma.sync.aligned.m16n8k8.row.col.f32.tf32.tf32.f32    { %f42604, %f42605, %f42606, %f42607 },    { %r1, %r2, %r3, %r4 },    { %r5, %r6 },            { %f42604, %f42605, %f42606, %f42607 }; 
	// end inline asm
	// begin inline asm
	mma.sync.aligned.m16n8k8.row.col.f32.tf32.tf32.f32    { %f42612, %f42613, %f42614, %f42615 },    { %r1, %r2, %r3, %r4 },    { %r5, %r6 },            { %f42612, %f42613, %f42614, %f42615 }; 
	// end inline asm
	// begin inline asm
	mma.sync.aligned.m16n8k8.row.col.f32.tf32.tf32.f32    { %f42620, %f42621, %f42622, %f42623 },    { %r1, %r2, %r3, %r4 },    { %r5, %r6 },            { %f42620, %f42621, %f42622, %f42623 }; 
	// end inline asm
	// begin inline asm
	mma.sync.aligned.m16n8k8.row.col.f32.tf32.tf32.f32    { %f42604, %f42605, %f42606, %f42607 },    { %r1, %r2, %r3, %r4 },    { %r5, %r6 },            { %f42604, %f42605, %f42606, %f42607 }; 
	// end inline asm
	// begin inline asm
	mma.sync.aligned.m16n8k8.row.col.f32.tf32.tf32.f32    { %f42612, %f42613, %f42614, %f42615 },    { %r1, %r2, %r3, %r4 },    { %r5, %r6 },            { %f42612, %f42613, %f42614, %f42615 }; 
	// end inline asm
	// begin inline asm
	mma.sync.aligned.m16n8k8.row.col.f32.tf32.tf32.f32    { %f42620, %f42621, %f42622, %f42623 },    { %r1, %r2, %r3, %r4 },    { %r5, %r6 },            { %f42620, %f42621, %f42622, %f42623 }; 
	// end inline asm
	// begin inline asm
	mma.sync.aligned.m16n8k8.row.col.f32.tf32.tf32.f32    { %f42604, %f42605, %f42606, %f42607 },    { %r1, %r2, %r3, %r4 },    { %r5, %r6 },            { %f42604, %f42605, %f42606, %f42607 }; 
	// end inline asm
	// begin inline asm
	mma.sync.aligned.m16n8k8.row.col.f32.tf32.tf32.f32    { %f42612, %f42613, %f42614, %f42615 },    { %r1, %r2, %r3, %r4 },    { %r5, %r6 },            { %f42612, %f42613, %f42614, %f42615 }; 
	// end inline asm
	// begin inline asm
	mma.sync.aligned.m16n8k8.row.col.f32.tf32.tf32.f32    { %f42620, %f42621, %f42622, %f42623 },    { %r1, %r2, %r3, %r4 },    { %r5, %r6 },            { %f42620, %f42621, %f42622, %f42623 }; 
	// end inline asm
	// begin inline asm
	mma.sync.aligned.m16n8k8.row.col.f32.tf32.tf32.f32    { %f42604, %f42605, %f42606, %f42607 },    { %r1, %r2, %r3, %r4 },    { %r5, %r6 },            { %f42604, %f42605, %f42606, %f42607 }; 
	// end inline asm
	// begin inline asm
	mma.sync.aligned.m16n8k8.row.col.f32.tf32.tf32.f32    { %f42612, %f42613, %f42614, %f42615 },    { %r1, %r2, %r3, %r4 },    { %r5, %r6 },            { %f42612, %f42613, %f42614, %f42615 }; 
	// end inline asm
	// begin inline asm
	mma.sync.aligned.m16n8k8.row.col.f32.tf32.tf32.f32    { %f42620, %f42621, %f42622, %f42623 },    { %r1, %r2, %r3, %r4 },    { %r5, %r6 },            { %f42620, %f42621, %f42622, %f42623 }; 
	// end inline asm
	// begin inline asm
	mma.sync.aligned.m16n8k8.row.col.f32.tf32.tf32.f32    { %f42604, %f42605, %f42606, %f42607 },    { %r1, %r2, %r3, %r4 },    { %r5, %r6 },            { %f42604, %f42605, %f42606, %f42607 }; 
	// end inline asm
	// begin inline asm
	mma.sync.aligned.m16n8k8.row.col.f32.tf32.tf32.f32    { %f42612, %f42613, %f42614, %f42615 },    { %r1, %r2, %r3, %r4 },    { %r5, %r6 },            { %f42612, %f42613, %f42614, %f42615 }; 
	// end inline asm
	// begin inline asm
	mma.sync.aligned.m16n8k8.row.col.f32.tf32.tf32.f32    { %f42620, %f42621, %f42622, %f42623 },    { %r1, %r2, %r3, %r4 },    { %r5, %r6 },            { %f42620, %f42621, %f42622, %f42623 }; 
	// end inline asm
	// begin inline asm
	mma.sync.aligned.m16n8k8.row.col.f32.tf32.tf32.f32    { %f42604, %f42605, %f42606, %f42607 },    { %r1, %r2, %r3, %r4 },    { %r5, %r6 },            { %f42604, %f42605, %f42606, %f42607 }; 
	// end inline asm
	// begin inline asm
	mma.sync.aligned.m16n8k8.row.col.f32.tf32.tf32.f32    { %f42612, %f42613, %f42614, %f42615 },    { %r1, %r2, %r3, %r4 },    { %r5, %r6 },            { %f42612, %f42613, %f42614, %f42615 }; 
	// end inline asm
	// begin inline asm
	mma.sync.aligned.m16n8k8.row.col.f32.tf32.tf32.f32    { %f42620, %f42621, %f42622, %f42623 },    { %r1, %r2, %r3, %r4 },    { %r5, %r6 },            { %f42620, %f42621, %f42622, %f42623 }; 
	// end inline asm
	// begin inline asm
	mma.sync.aligned.m16n8k8.row.col.f32.tf32.tf32.f32    { %f42604, %f42605, %f42606, %f42607 },    { %r1, %r2, %r3, %r4 },    { %r5, %r6 },            { %f42604, %f42605, %f42606, %f42607 }; 
	// end inline asm
	// begin inline asm
	mma.sync.aligned.m16n8k8.row.col.f32.tf32.tf32.f32    { %f42612, %f42613, %f42614, %f42615 },    { %r1, %r2, %r3, %r4 },    { %r5, %r6 },            { %f42612, %f42613, %f42614, %f42615 }; 
	// end inline asm
	// begin inline asm
	mma.sync.aligned.m16n8k8.row.col.f32.tf32.tf32.f32    { %f42620, %f42621, %f42622, %f42623 },    { %r1, %r2, %r3, %r4 },    { %r5, %r6 },            { %f42620, %f42621, %f42622, %f42623 }; 
	// end inline asm
	// begin inline asm
	mma.sync.aligned.m16n8k8.row.col.f32.tf32.tf32.f32    { %f42604, %f42605, %f42606, %f42607 },    { %r1, %r2, %r3, %r4 },    { %r5, %r6 },            { %f42604, %f42605, %f42606, %f42607 }; 
	// end inline asm
	// begin inline asm
	mma.sync.aligned.m16n8k8.row.col.f32.tf32.tf32.f32    { %f42612, %f42613, %f42614, %f42615 },    { %r1, %r2, %r3, %r4 },    { %r5, %r6 },            { %f42612, %f42613, %f42614, %f42615 }; 
	// end inline asm
	// begin inline asm
	mma.sync.aligned.m16n8k8.row.col.f32.tf32.tf32.f32    { %f42620, %f42621, %f42622, %f42623 },    { %r1, %r2, %r3, %r4 },    { %r5, %r6 },            { %f42620, %f42621, %f42622, %f42623 }; 
	// end inline asm
	// begin inline asm
	mma.sync.aligned.m16n8k8.row.col.f32.tf32.tf32.f32    { %f42604, %f42605, %f42606, %f42607 },    { %r1, %r2, %r3, %r4 },    { %r5, %r6 },            { %f42604, %f42605, %f42606, %f42607 }; 
	// end inline asm
	// begin inline asm
	mma.sync.aligned.m16n8k8.row.col.f32.tf32.tf32.f32    { %f42612, %f42613, %f42614, %f42615 },    { %r1, %r2, %r3, %r4 },    { %r5, %r6 },            { %f42612, %f42613, %f42614, %f42615 }; 
	// end inline asm
	// begin inline asm
	mma.sync.aligned.m16n8k8.row.col.f32.tf32.tf32.f32    { %f42620, %f42621, %f42622, %f42623 },    { %r1, %r2, %r3, %r4 },    { %r5, %r6 },            { %f42620, %f42621, %f42622, %f42623 }; 
	// end inline asm
	// begin inline asm
	mma.sync.aligned.m16n8k8.row.col.f32.tf32.tf32.f32    { %f42604, %f42605, %f42606, %f42607 },    { %r1, %r2, %r3, %r4 },    { %r5, %r6 },            { %f42604, %f42605, %f42606, %f42607 }; 
	// end inline asm
	// begin inline asm
	mma.sync.aligned.m16n8k8.row.col.f32.tf32.tf32.f32    { %f42612, %f42613, %f42614, %f42615 },    { %r1, %r2, %r3, %r4 },    { %r5, %r6 },            { %f42612, %f42613, %f42614, %f42615 }; 
	// end inline asm
	// begin inline asm
	mma.sync.aligned.m16n8k8.row.col.f32.tf32.tf32.f32    { %f42620, %f42621, %f42622, %f42623 },    { %r1, %r2, %r3, %r4 },    { %r5, %r6 },            { %f42620, %f42621, %f42622, %f42623 }; 
	// end inline asm
	// begin inline asm
	mma.sync.aligned.m16n8k8.row.col.f32.tf32.tf32.f32    { %f42604, %f42605, %f42606, %f42607 },    { %r1, %r2, %r3, %r4 },    { %r5, %r6 },            { %f42604, %f42605, %f42606, %f42607 }; 
	// end inline asm
	// begin inline asm
	mma.sync.aligned.m16n8k8.row.col.f32.tf32.tf32.f32    { %f42612, %f42613, %f42614, %f42615 },    { %r1, %r2, %r3, %r4 },    { %r5, %r6 },            { %f42612, %f42613, %f42614, %f42615 }; 
	// end inline asm
	// begin inline asm
	mma.sync.aligned.m16n8k8.row.col.f32.tf32.tf32.f32    { %f42620, %f42621, %f42622, %f42623 },    { %r1, %r2, %r3, %r4 },    { %r5, %r6 },            { %f42620, %f42621, %f42622, %f42623 }; 
	// end inline asm
	// begin inline asm
	mma.sync.aligned.m16n8k8.row.col.f32.tf32.tf32.f32    { %f42604, %f42605, %f42606, %f42607 },    { %r1, %r2, %r3, %r4 },    { %r5, %r6 },            { %f42604, %f42605, %f42606, %f42607 }; 
	// end inline asm
	// begin inline asm
	mma.sync.aligned.m16n8k8.row.col.f32.tf32.tf32.f32    { %f42612, %f42613, %f42614, %f42615 },    { %r1, %r2, %r3, %r4 },    { %r5, %r6 },            { %f42612, %f42613, %f42614, %f42615 }; 
	// end inline asm
	// begin inline asm
	mma.sync.aligned.m16n8k8.row.col.f32.tf32.tf32.f32    { %f42620, %f42621, %f42622, %f42623 },    { %r1, %r2, %r3, %r4 },    { %r5, %r6 },            { %f42620, %f42621, %f42622, %f42623 }; 
	// end inline asm
	// begin inline asm
	mma.sync.aligned.m16n8k8.row.col.f32.tf32.tf32.f32    { %f42604, %f42605, %f42606, %f42607 },    { %r1, %r2, %r3, %r4 },    { %r5, %r6 },            { %f42604, %f42605, %f42606, %f42607 }; 
	// end inline asm
	// begin inline asm
	mma.sync.aligned.m16n8k8.row.col.f32.tf32.tf32.f32    { %f42612, %f42613, %f42614, %f42615 },    { %r1, %r2, %r3, %r4 },    { %r5, %r6 },            { %f42612, %f42613, %f42614, %f42615 }; 
	// end inline asm
	// begin inline asm
	mma.sync.aligned.m16n8k8.row.col.f32.tf32.tf32.f32    { %f42620, %f42621, %f42622, %f42623 },    { %r1, %r2, %r3, %r4 },    { %r5, %r6 },            { %f42620, %f42621, %f42622, %f42623 }; 
	// end inline asm
	// begin inline asm
	mma.sync.aligned.m16n8k8.row.col.f32.tf32.tf32.f32    { %f42604, %f42605, %f42606, %f42607 },    { %r1, %r2, %r3, %r4 },    { %r5, %r6 },            { %f42604, %f42605, %f42606, %f42607 }; 
	// end inline asm
	// begin inline asm
	mma.sync.aligned.m16n8k8.row.col.f32.tf32.tf32.f32    { %f42612, %f42613, %f42614, %f42615 },    { %r1, %r2, %r3, %r4 },    { %r5, %r6 },            { %f42612, %f42613, %f42614, %f42615 }; 
	// end inline asm
	// begin inline asm
	mma.sync.aligned.m16n8k8.row.col.f32.tf32.tf32.f32    { %f42620, %f42621, %f42622, %f42623 },    { %r1, %r2, %r3, %r4 },    { %r5, %r6 },            { %f42620, %f42621, %f42622, %f42623 }; 
	// end inline asm
	// begin inline asm
	mma.sync.aligned.m16n8k8.row.col.f32.tf32.tf32.f32    { %f42604, %f42605, %f42606, %f42607 },    { %r1, %r2, %r3, %r4 },    { %r5, %r6 },            { %f42604, %f42605, %f42606, %f42607 }; 
	// end inline asm
	// begin inline asm
	mma.sync.aligned.m16n8k8.row.col.f32.tf32.tf32.f32    { %f42612, %f42613, %f42614, %f42615 },    { %r1, %r2, %r3, %r4 },    { %r5, %r6 },            { %f42612, %f42613, %f42614, %f42615 }; 
	// end inline asm
	// begin inline asm
	mma.sync.aligned.m16n8k8.row.col.f32.tf32.tf32.f32    { %f42620, %f42621, %f42622, %f42623 },    { %r1, %r2, %r3, %r4 },    { %r5, %r6 },            { %f42620, %f42621, %f42622, %f42623 }; 
	// end inline asm
	// begin inline asm
	mma.sync.aligned.m16n8k8.row.col.f32.tf32.tf32.f32    { %f42604, %f42605, %f42606, %f42607 },    { %r1, %r2, %r3, %r4 },    { %r5, %r6 },            { %f42604, %f42605, %f42606, %f42607 }; 
	// end inline asm
	// begin inline asm
	mma.sync.aligned.m16n8k8.row.col.f32.tf32.tf32.f32    { %f42612, %f42613, %f42614, %f42615 },    { %r1, %r2, %r3, %r4 },    { %r5, %r6 },            { %f42612, %f42613, %f42614, %f42615 }; 
	// end inline asm
	// begin inline asm
	mma.sync.aligned.m16n8k8.row.col.f32.tf32.tf32.f32    { %f42620, %f42621, %f42622, %f42623 },    { %r1, %r2, %r3, %r4 },    { %r5, %r6 },            { %f42620, %f42621, %f42622, %f42623 }; 
	// end inline asm
	// begin inline asm
	mma.sync.aligned.m16n8k8.row.col.f32.tf32.tf32.f32    { %f42604, %f42605, %f42606, %f42607 },    { %r1, %r2, %r3, %r4 },    { %r5, %r6 },            { %f42604, %f42605, %f42606, %f42607 }; 
	// end inline asm
	// begin inline asm
	mma.sync.aligned.m16n8k8.row.col.f32.tf32.tf32.f32    { %f42612, %f42613, %f42614, %f42615 },    { %r1, %r2, %r3, %r4 },    { %r5, %r6 },            { %f42612, %f42613, %f42614, %f42615 }; 
	// end inline asm
	// begin inline asm
	mma.sync.aligned.m16n8k8.row.col.f32.tf32.tf32.f32    { %f42620, %f42621, %f42622, %f42623 },    { %r1, %r2, %r3, %r4 },    { %r5, %r6 },            { %f42620, %f42621, %f42622, %f42623 }; 
	// end inline asm
	// begin inline asm
	mma.sync.aligned.m16n8k8.row.col.f32.tf32.tf32.f32    { %f42604, %f42605, %f42606, %f42607 },    { %r1, %r2, %r3, %r4 },    { %r5, %r6 },            { %f42604, %f42605, %f42606, %f42607 }; 
	// end inline asm
	// begin inline asm
	mma.sync.aligned.m16n8k8.row.col.f32.tf32.tf32.f32    { %f42612, %f42613, %f42614, %f42615 },    { %r1, %r2, %r3, %r4 },    { %r5, %r6 },            { %f42612, %f42613, %f42614, %f42615 }; 
	// end inline asm
	// begin inline asm
	mma.sync.aligned.m16n8k8.row.col.f32.tf32.tf32.f32    { %f42620, %f42621, %f42622, %f42623 },    { %r1, %r2, %r3, %r4 },    { %r5, %r6 },            { %f42620, %f42621, %f42622, %f42623 }; 
	// end inline asm
	// begin inline asm
	mma.sync.aligned.m16n8k8.row.col.f32.tf32.tf32.f32    { %f42604, %f42605, %f42606, %f42607 },    { %r1, %r2, %r3, %r4 },    { %r5, %r6 },            { %f42604, %f42605, %f42606, %f42607 }; 
	// end inline asm
	// begin inline asm
	mma.sync.aligned.m16n8k8.row.col.f32.tf32.tf32.f32    { %f42612, %f42613, %f42614, %f42615 },    { %r1, %r2, %r3, %r4 },    { %r5, %r6 },            { %f42612, %f42613, %f42614, %f42615 }; 
	// end inline asm
	// begin inline asm
	mma.sync.aligned.m16n8k8.row.col.f32.tf32.tf32.f32    { %f42620, %f42621, %f42622, %f42623 },    { %r1, %r2, %r3, %r4 },    { %r5, %r6 },            { %f42620, %f42621, %f42622, %f42623 }; 
	// end inline asm
	// begin inline asm
	mma.sync.aligned.m16n8k8.row.col.f32.tf32.tf32.f32    { %f42604, %f42605, %f42606, %f42607 },    { %r1, %r2, %r3, %r4 },    { %r5, %r6 },            { %f42604, %f42605, %f42606, %f42607 }; 
	// end inline asm
	// begin inline asm
	mma.sync.aligned.m16n8k8.row.col.f32.tf32.tf32.f32    { %f42612, %f42613, %f42614, %f42615 },    { %r1, %r2, %r3, %r4 },    { %r5, %r6 },            { %f42612, %f42613, %f42614, %f42615 }; 
	// end inline asm
	// begin inline asm
	mma.sync.aligned.m16n8k8.row.col.f32.tf32.tf32.f32    { %f42620, %f42621, %f42622, %f42623 },    { %r1, %r2, %r3, %r4 },    { %r5, %r6 },            { %f42620, %f42621, %f42622, %f42623 }; 
	// end inline asm
	// begin inline asm
	mma.sync.aligned.m16n8k8.row.col.f32.tf32.tf32.f32    { %f42604, %f42605, %f42606, %f42607 },    { %r1, %r2, %r3, %r4 },    { %r5, %r6 },            { %f42604, %f42605, %f42606, %f42607 }; 
	// end inline asm
	// begin inline asm
	mma.sync.aligned.m16n8k8.row.col.f32.tf32.tf32.f32    { %f42612, %f42613, %f42614, %f42615 },    { %r1, %r2, %r3, %r4 },    { %r5, %r6 },            { %f42612, %f42613, %f42614, %f42615 }; 
	// end inline asm
	// begin inline asm
	mma.sync.aligned.m16n8k8.row.col.f32.tf32.tf32.f32    { %f42620, %f42621, %f42622, %f42623 },    { %r1, %r2, %r3, %r4 },    { %r5, %r6 },            { %f42620, %f42621, %f42622, %f42623 }; 
	// end inline asm
	// begin inline asm
	mma.sync.aligned.m16n8k8.row.col.f32.tf32.tf32.f32    { %f42604, %f42605, %f42606, %f42607 },    { %r1, %r2, %r3, %r4 },    { %r5, %r6 },            { %f42604, %f42605, %f42606, %f42607 }; 
	// end inline asm
	// begin inline asm
	mma.sync.aligned.m16n8k8.row.col.f32.tf32.tf32.f32    { %f42612, %f42613, %f42614, %f42615 },    { %r1, %r2, %r3, %r4 },    { %r5, %r6 },            { %f42612, %f42613, %f42614, %f42615 }; 
	// end inline asm
	// begin inline asm
	mma.sync.aligned.m16n8k8.row.col.f32.tf32.tf32.f32    { %f42620, %f42621, %f42622, %f42623 },    { %r1, %r2, %r3, %r4 },    { %r5, %r6 },            { %f42620, %f42621, %f42622, %f42623 }; 
	// end inline asm
	// begin inline asm
	mma.sync.aligned.m16n8k8.row.col.f32.tf32.tf32.f32    { %f42604, %f42605, %f42606, %f42607 },    { %r1, %r2, %r3, %r4 },    { %r5, %r6 },            { %f42604, %f42605, %f42606, %f42607 }; 
	// end inline asm
	// begin inline asm
	mma.sync.aligned.m16n8k8.row.col.f32.tf32.tf32.f32    { %f42612, %f42613, %f42614, %f42615 },    { %r1, %r2, %r3, %r4 },    { %r5, %r6 },            { %f42612, %f42613, %f42614, %f42615 }; 
	// end inline asm
	// begin inline asm
	mma.sync.aligned.m16n8k8.row.col.f32.tf32.tf32.f32    { %f42620, %f42621, %f42622, %f42623 },    { %r1, %r2, %r3, %r4 },    { %r5, %r6 },            { %f42620, %f42621, %f42622, %f42623 }; 
	// end inline asm
	// begin inline asm
	mma.sync.aligned.m16n8k8.row.col.f32.tf32.tf32.f32    { %f42604, %f42605, %f42606, %f42607 },    { %r1, %r2, %r3, %r4 },    { %r5, %r6 },            { %f42604, %f42605, %f42606, %f42607 }; 
	// end inline asm
	// begin inline asm
	mma.sync.aligned.m16n8k8.row.col.f32.tf32.tf32.f32    { %f42612, %f42613, %f42614, %f42615 },    { %r1, %r2, %r3, %r4 },    { %r5, %r6 },            { %f42612, %f42613, %f42614, %f42615 }; 
	// end inline asm
	// begin inline asm
	mma.sync.aligned.m16n8k8.row.col.f32.tf32.tf32.f32    { %f42620, %f42621, %f42622, %f42623 },    { %r1, %r2, %r3, %r4 },    { %r5, %r6 },            { %f42620, %f42621, %f42622, %f42623 }; 
	// end inline asm
	// begin inline asm
	mma.sync.aligned.m16n8k8.row.col.f32.tf32.tf32.f32    { %f42604, %f42605, %f42606, %f42607 },    { %r1, %r2, %r3, %r4 },    { %r5, %r6 },            { %f42604, %f42605, %f42606, %f42607 }; 
	// end inline asm
	// begin inline asm
	mma.sync.aligned.m16n8k8.row.col.f32.tf32.tf32.f32    { %f42612, %f42613, %f42614, %f42615 },    { %r1, %r2, %r3, %r4 },    { %r5, %r6 },            { %f42612, %f42613, %f42614, %f42615 }; 
	// end inline asm
	// begin inline asm
	mma.sync.aligned.m16n8k8.row.col.f32.tf32.tf32.f32    { %f42620, %f42621, %f42622, %f42623 },    { %r1, %r2, %r3, %r4 },    { %r5, %r6 },            { %f42620, %f42621, %f42622, %f42623 }; 
	// end inline asm
	// begin inline asm
	mma.sync.aligned.m16n8k8.row.col.f32.tf32.tf32.f32    { %f42604, %f42605, %f42606, %f42607 },    { %r1, %r2, %r3, %r4 },    { %r5, %r6 },            { %f42604, %f42605, %f42606, %f42607 }; 
	// end inline asm
	// begin inline asm
	mma.sync.aligned.m16n8k8.row.col.f32.tf32.tf32.f32    { %f42612, %f42613, %f42614, %f42615 },    { %r1, %r2, %r3, %r4 },    { %r5, %r6 },            { %f42612, %f42613, %f42614, %f42615 }; 
	// end inline asm
	// begin inline asm
	mma.sync.aligned.m16n8k8.row.col.f32.tf32.tf32.f32    { %f42620, %f42621, %f42622, %f42623 },    { %r1, %r2, %r3, %r4 },    { %r5, %r6 },            { %f42620, %f42621, %f42622, %f42623 }; 
	// end inline asm
	// begin inline asm
	mma.sync.aligned.m16n8k8.row.col.f32.tf32.tf32.f32    { %f42604, %f42605, %f42606, %f42607 },    { %r1, %r2, %r3, %r4 },    { %r5, %r6 },            { %f42604, %f42605, %f42606, %f42607 }; 
	// end inline asm
	// begin inline asm
	mma.sync.aligned.m16n8k8.row.col.f32.tf32.tf32.f32    { %f42612, %f42613, %f42614, %f42615 },    { %r1, %r2, %r3, %r4 },    { %r5, %r6 },            { %f42612, %f42613, %f42614, %f42615 }; 
	// end inline asm
	// begin inline asm
	mma.sync.aligned.m16n8k8.row.col.f32.tf32.tf32.f32    { %f42620, %f42621, %f42622, %f42623 },    { %r1, %r2, %r3, %r4 },    { %r5, %r6 },            { %f42620, %f42621, %f42622, %f42623 }; 
	// end inline asm
	// begin inline asm
	mma.sync.aligned.m16n8k8.row.col.f32.tf32.tf32.f32    { %f42604, %f42605, %f42606, %f42607 },    { %r1, %r2, %r3, %r4 },    { %r5, %r6 },            { %f42604, %f42605, %f42606, %f42607 }; 
	// end inline asm
	// begin inline asm
	mma.sync.aligned.m16n8k8.row.col.f32.tf32.tf32.f32    { %f42612, %f42613, %f42614, %f42615 },    { %r1, %r2, %r3, %r4 },    { %r5, %r6 },            { %f42612, %f42613, %f42614, %f42615 }; 
	// end inline asm
	// begin inline asm
	mma.sync.aligned.m16n8k8.row.col.f32.tf32.tf32.f32    { %f42620, %f42621, %f42622, %f42623 },    { %r1, %r2, %r3, %r4 },    { %r5, %r6 },            { %f42620, %f42621, %f42622, %f42623 }; 
	// end inline asm
	// begin inline asm
	mma.sync.aligned.m16n8k8.row.col.f32.tf32.tf32.f32    { %f42604, %f42605, %f42606, %f42607 },    { %r1, %r2, %r3, %r4 },    { %r5, %r6 },            { %f42604, %f42605, %f42606, %f42607 }; 
	// end inline asm
	// begin inline asm
	mma.sync.aligned.m16n8k8.row.col.f32.tf32.tf32.f32    { %f42612, %f42613, %f42614, %f42615 },    { %r1, %r2, %r3, %r4 },    { %r5, %r6 },            { %f42612, %f42613, %f42614, %f42615 }; 
	// end inline asm
	// begin inline asm
	mma.sync.aligned.m16n8k8.row.col.f32.tf32.tf32.f32    { %f42620, %f42621, %f42622, %f42623 },    { %r1, %r2, %r3, %r4 },    { %r5, %r6 },            { %f42620, %f42621, %f42622, %f42623 }; 
	// end inline asm
	// begin inline asm
	mma.sync.aligned.m16n8k8.row.col.f32.tf32.tf32.f32    { %f42604, %f42605, %f42606, %f42607 },    { %r1, %r2, %r3, %r4 },    { %r5, %r6 },            { %f42604, %f42605, %f42606, %f42607 }; 
	// end inline asm
	// begin inline asm
	mma.sync.aligned.m16n8k8.row.col.f32.tf32.tf32.f32    { %f42612, %f42613, %f42614, %f42615 },    { %r1, %r2, %r3, %r4 },    { %r5, %r6 },            { %f42612, %f42613, %f42614, %f42615 }; 
	// end inline asm
	// begin inline asm
	mma.sync.aligned.m16n8k8.row.col.f32.tf32.tf32.f32    { %f42620, %f42621, %f42622, %f42623 },    { %r1, %r2, %r3, %r4 },    { %r5, %r6 },            { %f42620, %f42621, %f42622, %f42623 }; 
	// end inline asm
	// begin inline asm
	mma.sync.aligned.m16n8k8.row.col.f32.tf32.tf32.f32    { %f42604, %f42605, %f42606, %f42607 },    { %r1, %r2, %r3, %r4 },    { %r5, %r6 },            { %f42604, %f42605, %f42606, %f42607 }; 
	// end inline asm
	// begin inline asm
	mma.sync.aligned.m16n8k8.row.col.f32.tf32.tf32.f32    { %f42612, %f42613, %f42614, %f42615 },    { %r1, %r2, %r3, %r4 },    { %r5, %r6 },            { %f42612, %f42613, %f42614, %f42615 }; 
	// end inline asm
	// begin inline asm
	mma.sync.aligned.m16n8k8.row.col.f32.tf32.tf32.f32    { %f42620, %f42621, %f42622, %f42623 },    { %r1, %r2, %r3, %r4 },    { %r5, %r6 },            { %f42620, %f42621, %f42622, %f42623 }; 
	// end inline asm
	// begin inline asm
	mma.sync.aligned.m16n8k8.row.col.f32.tf32.tf32.f32    { %f42604, %f42605, %f42606, %f42607 },    { %r1, %r2, %r3, %r4 },    { %r5, %r6 },            { %f42604, %f42605, %f42606, %f42607 }; 
	// end inline asm
	// begin inline asm
	mma.sync.aligned.m16n8k8.row.col.f32.tf32.tf32.f32    { %f42612, %f42613, %f42614, %f42615 },    { %r1, %r2, %r3, %r4 },    { %r5, %r6 },            { %f42612, %f42613, %f42614, %f42615 }; 
	// end inline asm
	// begin inline asm
	mma.sync.aligned.m16n8k8.row.col.f32.tf32.tf32.f32    { %f42620, %f42621, %f42622, %f42623 },    { %r1, %r2, %r3, %r4 },    { %r5, %r6 },            { %f42620, %f42621, %f42622, %f42623 }; 
	// end inline asm
	// begin inline asm
	mma.sync.aligned.m16n8k8.row.col.f32.tf32.tf32.f32    { %f42604, %f42605, %f42606, %f42607 },    { %r1, %r2, %r3, %r4 },    { %r5, %r6 },            { %f42604, %f42605, %f42606, %f42607 }; 
	// end inline asm
	// begin inline asm
	mma.sync.aligned.m16n8k8.row.col.f32.tf32.tf32.f32    { %f42612, %f42613, %f42614, %f42615 },    { %r1, %r2, %r3, %r4 },    { %r5, %r6 },            { %f42612, %f42613, %f42614, %f42615 }; 
	// end inline asm
	// begin inline asm
	mma.sync.aligned.m16n8k8.row.col.f32.tf32.tf32.f32    { %f42620, %f42621, %f42622, %f42623 },    { %r1, %r2, %r3, %r4 },    { %r5, %r6 },            { %f42620, %f42621, %f42622, %f42623 }; 
	// end inline asm
	// begin inline asm
	mma.sync.aligned.m16n8k8.row.col.f32.tf32.tf32.f32    { %f42604, %f42605, %f42606, %f42607 },    { %r1, %r2, %r3, %r4 },    { %r5, %r6 },            { %f42604, %f42605, %f42606, %f42607 }; 
	// end inline asm
	// begin inline asm
	mma.sync.aligned.m16n8k8.row.col.f32.tf32.tf32.f32    { %f42612, %f42613, %f42614, %f42615 },    { %r1, %r2, %r3, %r4 },    { %r5, %r6 },            { %f42612, %f42613, %f42614, %f42615 }; 
	// end inline asm
	// begin inline asm
	mma.sync.aligned.m16n8k8.row.col.f32.tf32.tf32.f32    { %f42620, %f42621, %f42622, %f42623 },    { %r1, %r2, %r3, %r4 },    { %r5, %r6 },            { %f42620, %f42621, %f42622, %f42623 }; 
	// end inline asm
	// begin inline asm
	mma.sync.aligned.m16n8k8.row.col.f32.tf32.tf32.f32    { %f42604, %f42605, %f42606, %f42607 },    { %r1, %r2, %r3, %r4 },    { %r5, %r6 },            { %f42604, %f42605, %f42606, %f42607 }; 
	// end inline asm
	// begin inline asm
	mma.sync.aligned.m16n8k8.row.col.f32.tf32.tf32.f32    { %f42612, %f42613, %f42614, %f42615 },    { %r1, %r2, %r3, %r4 },    { %r5, %r6 },            { %f42612, %f42613, %f42614, %f42615 }; 
	// end inline asm
	// begin inline asm
	mma.sync.aligned.m16n8k8.row.col.f32.tf32.tf32.f32    { %f42620, %f42621, %f42622, %f42623 },    { %r1, %r2, %r3, %r4 },    { %r5, %r6 },            { %f42620, %f42621, %f42622, %f42623 }; 
	// end inline asm
	// begin inline asm
	mma.sync.aligned.m16n8k8.row.col.f32.tf32.tf32.f32    { %f42604, %f42605, %f42606, %f42607 },    { %r1, %r2, %r3, %r4 },    { %r5, %r6 },            { %f42604, %f42605, %f42606, %f42607 }; 
	// end inline asm
	// begin inline asm
	mma.sync.aligned.m16n8k8.row.col.f32.tf32.tf32.f32    { %f42612, %f42613, %f42614, %f42615 },    { %r1, %r2, %r3, %r4 },    { %r5, %r6 },            { %f42612, %f42613, %f42614, %f42615 }; 
	// end inline asm
	// begin inline asm
	mma.sync.aligned.m16n8k8.row.col.f32.tf32.tf32.f32    { %f42620, %f42621, %f42622, %f42623 },    { %r1, %r2, %r3, %r4 },    { %r5, %r6 },            { %f42620, %f42621, %f42622, %f42623 }; 
	// end inline asm
	// begin inline asm
	mma.sync.aligned.m16n8k8.row.col.f32.tf32.tf32.f32    { %f42604, %f42605, %f42606, %f42607 },    { %r1, %r2, %r3, %r4 },    { %r5, %r6 },            { %f42604, %f42605, %f42606, %f42607 }; 
	// end inline asm
	// begin inline asm
	mma.sync.aligned.m16n8k8.row.col.f32.tf32.tf32.f32    { %f42612, %f42613, %f42614, %f42615 },    { %r1, %r2, %r3, %r4 },    { %r5, %r6 },            { %f42612, %f42613, %f42614, %f42615 }; 
	// end inline asm
	// begin inline asm
	mma.sync.aligned.m16n8k8.row.col.f32.tf32.tf32.f32    { %f42620, %f42621, %f42622, %f42623 },    { %r1, %r2, %r3, %r4 },    { %r5, %r6 },            { %f42620, %f42621, %f42622, %f42623 }; 
	// end inline asm
	// begin inline asm
	mma.sync.aligned.m16n8k8.row.col.f32.tf32.tf32.f32    { %f42604, %f42605, %f42606, %f42607 },    { %r1, %r2, %r3, %r4 },    { %r5, %r6 },            { %f42604, %f42605, %f42606, %f42607 }; 
	// end inline asm
	// begin inline asm
	mma.sync.aligned.m16n8k8.row.col.f32.tf32.tf32.f32    { %f42612, %f42613, %f42614, %f42615 },    { %r1, %r2, %r3, %r4 },    { %r5, %r6 },            { %f42612, %f42613, %f42614, %f42615 }; 
	// end inline asm
	// begin inline asm
	mma.sync.aligned.m16n8k8.row.col.f32.tf32.tf32.f32    { %f42620, %f42621, %f42622, %f42623 },    { %r1, %r2, %r3, %r4 },    { %r5, %r6 },            { %f42620, %f42621, %f42622, %f42623 }; 
	// end inline asm
	// begin inline asm
	mma.sync.aligned.m16n8k8.row.col.f32.tf32.tf32.f32    { %f42604, %f42605, %f42606, %f42607 },    { %r1, %r2, %r3, %r4 },    { %r5, %r6 },            { %f42604, %f42605, %f42606, %f42607 }; 
	// end inline asm
	// begin inline asm
	mma.sync.aligned.m16n8k8.row.col.f32.tf32.tf32.f32    { %f42612, %f42613, %f42614, %f42615 },    { %r1, %r2, %r3, %r4 },    { %r5, %r6 },            { %f42612, %f42613, %f42614, %f42615 }; 
	// end inline asm
	// begin inline asm
	mma.sync.aligned.m16n8k8.row.col.f32.tf32.tf32.f32    { %f42620, %f42621, %f42622, %f42623 },    { %r1, %r2, %r3, %r4 },    { %r5, %r6 },            { %f42620, %f42621, %f42622, %f42623 }; 
	// end inline asm
	// begin inline asm
	mma.sync.aligned.m16n8k8.row.col.f32.tf32.tf32.f32    { %f42604, %f42605, %f42606, %f42607 },    { %r1, %r2, %r3, %r4 },    { %r5, %r6 },            { %f42604, %f42605, %f42606, %f42607 }; 
	// end inline asm
	// begin inline asm
	mma.sync.aligned.m16n8k8.row.col.f32.tf32.tf32.f32    { %f42612, %f42613, %f42614, %f42615 },    { %r1, %r2, %r3, %r4 },    { %r5, %r6 },            { %f42612, %f42613, %f42614, %f42615 }; 
	// end inline asm
	// begin inline asm
	mma.sync.aligned.m16n8k8.row.col.f32.tf32.tf32.f32    { %f42620, %f42621, %f42622, %f42623 },    { %r1, %r2, %r3, %r4 },    { %r5, %r6 },            { %f42620, %f42621, %f42622, %f42623 }; 
	// end inline asm
	// begin inline asm
	mma.sync.aligned.m16n8k8.row.col.f32.tf32.tf32.f32    { %f42604, %f42605, %f42606, %f42607 },    { %r1, %r2, %r3, %r4 },    { %r5, %r6 },            { %f42604, %f42605, %f42606, %f42607 }; 
	// end inline asm
	// begin inline asm
	mma.sync.aligned.m16n8k8.row.col.f32.tf32.tf32.f32    { %f42612, %f42613, %f42614, %f42615 },    { %r1, %r2, %r3, %r4 },    { %r5, %r6 },            { %f42612, %f42613, %f42614, %f42615 }; 
	// end inline asm
	// begin inline asm
	mma.sync.aligned.m16n8k8.row.col.f32.tf32.tf32.f32    { %f42620, %f42621, %f42622, %f42623 },    { %r1, %r2, %r3, %r4 },    { %r5, %r6 },            { %f42620, %f42621, %f42622, %f42623 }; 
	// end inline asm
	// begin inline asm
	mma.sync.aligned.m16n8k8.row.col.f32.tf32.tf32.f32    { %f42604, %f42605, %f42606, %f42607 },    { %r1, %r2, %r3, %r4 },    { %r5, %r6 },            { %f42604, %f42605, %f42606, %f42607 }; 
	// end inline asm
	// begin inline asm
	mma.sync.aligned.m16n8k8.row.col.f32.tf32.tf32.f32    { %f42612, %f42613, %f42614, %f42615 },    { %r1, %r2, %r3, %r4 },    { %r5, %r6 },            { %f42612, %f42613, %f42614, %f42615 }; 
	// end inline asm
	// begin inline asm
	mma.sync.aligned.m16n8k8.row.col.f32.tf32.tf32.f32    { %f42620, %f42621, %f42622, %f42623 },    { %r1, %r2, %r3, %r4 },    { %r5, %r6 },            { %f42620, %f42621, %f42622, %f42623 }; 
	// end inline asm
	// begin inline asm
	mma.sync.aligned.m16n8k8.row.col.f32.tf32.tf32.f32    { %f42604, %f42605, %f42606, %f42607 },    { %r1, %r2, %r3, %r4 },    { %r5, %r6 },            { %f42604, %f42605, %f42606, %f42607 }; 
	// end inline asm
	// begin inline asm
	mma.sync.aligned.m16n8k8.row.col.f32.tf32.tf32.f32    { %f42612, %f42613, %f42614, %f42615 },    { %r1, %r2, %r3, %r4 },    { %r5, %r6 },            { %f42612, %f42613, %f42614, %f42615 }; 
	// end inline asm
	// begin inline asm
	mma.sync.aligned.m16n8k8.row.col.f32.tf32.tf32.f32    { %f42620, %f42621, %f42622, %f42623 },    { %r1, %r2, %r3, %r4 },    { %r5, %r6 },            { %f42620, %f42621, %f42622, %f42623 }; 
	// end inline asm
	// begin inline asm
	mma.sync.aligned.m16n8k8.row.col.f32.tf32.tf32.f32    { %f42604, %f42605, %f42606, %f42607 },    { %r1, %r2, %r3, %r4 },    { %r5, %r6 },            { %f42604, %f42605, %f42606, %f42607 }; 
	// end inline asm
	// begin inline asm
	mma.sync.aligned.m16n8k8.row.col.f32.tf32.tf32.f32    { %f42612, %f42613, %f42614, %f42615 },    { %r1, %r2, %r3, %r4 },    { %r5, %r6 },            { %f42612, %f42613, %f42614, %f42615 }; 
	// end inline asm
	// begin inline asm
	mma.sync.aligned.m16n8k8.row.col.f32.tf32.tf32.f32    { %f42620, %f42621, %f42622, %f42623 },    { %r1, %r2, %r3, %r4 },    { %r5, %r6 },            { %f42620, %f42621, %f42622, %f42623 }; 
	// end inline asm
	// begin inline asm
	mma.sync.aligned.m16n8k8.row.col.f32.tf32.tf32.f32    { %f42604, %f42605, %f42606, %f42607 },    { %r1, %r2, %r3, %r4 },    { %r5, %r6 },            { %f42604, %f42605, %f42606, %f42607 }; 
	// end inline asm
	// begin inline asm
	mma.sync.aligned.m16n8k8.row.col.f32.tf32.tf32.f32    { %f42612, %f42613, %f42614, %f42615 },    { %r1, %r2, %r3, %r4 },    { %r5, %r6 },            { %f42612, %f42613, %f42614, %f42615 }; 
	// end inline asm
	// begin inline asm
	mma.sync.aligned.m16n8k8.row.col.f32.tf32.tf32.f32    { %f42620, %f42621, %f42622, %f42623 },    { %r1, %r2, %r3, %r4 },    { %r5, %r6 },            { %f42620, %f42621, %f42622, %f42623 }; 
	// end inline asm
	// begin inline asm
	mma.sync.aligned.m16n8k8.row.col.f32.tf32.tf32.f32    { %f42604, %f42605, %f42606, %f42607 },    { %r1, %r2, %r3, %r4 },    { %r5, %r6 },            { %f42604, %f42605, %f42606, %f42607 }; 
	// end inline asm
	// begin inline asm
	mma.sync.aligned.m16n8k8.row.col.f32.tf32.tf32.f32    { %f42612, %f42613, %f42614, %f42615 },    { %r1, %r2, %r3, %r4 },    { %r5, %r6 },            { %f42612, %f42613, %f42614, %f42615 }; 
	// end inline asm
	// begin inline asm
	mma.sync.aligned.m16n8k8.row.col.f32.tf32.tf32.f32    { %f42620, %f42621, %f42622, %f42623 },    { %r1, %r2, %r3, %r4 },    { %r5, %r6 },            { %f42620, %f42621, %f42622, %f42623 }; 
	// end inline asm
	// begin inline asm
	mma.sync.aligned.m16n8k8.row.col.f32.tf32.tf32.f32    { %f42604, %f42605, %f42606, %f42607 },    { %r1, %r2, %r3, %r4 },    { %r5, %r6 },            { %f42604, %f42605, %f42606, %f42607 }; 
	// end inline asm
	// begin inline asm
	mma.sync.aligned.m16n8k8.row.col.f32.tf32.tf32.f32    { %f42612, %f42613, %f42614, %f42615 },    { %r1, %r2, %r3, %r4 },    { %r5, %r6 },            { %f42612, %f42613, %f42614, %f42615 }; 
	// end inline asm
	// begin inline asm
	mma.sync.aligned.m16n8k8.row.col.f32.tf32.tf32.f32    { %f42620, %f42621, %f42622, %f42623 },    { %r1, %r2, %r3, %r4 },    { %r5, %r6 },            { %f42620, %f42621, %f42622, %f42623 }; 
	// end inline asm
	// begin inline asm
	mma.sync.aligned.m16n8k8.row.col.f32.tf32.tf32.f32    { %f42604, %f42605, %f42606, %f42607 },    { %r1, %r2, %r3, %r4 },    { %r5, %r6 },            { %f42604, %f42605, %f42606, %f42607 }; 
	// end inline asm
	// begin inline asm
	mma.sync.aligned.m16n8k8.row.col.f32.tf32.tf32.f32    { %f42612, %f42613, %f42614, %f42615 },    { %r1, %r2, %r3, %r4 },    { %r5, %r6 },            { %f42612, %f42613, %f42614, %f42615 }; 
	// end inline asm
	// begin inline asm
	mma.sync.aligned.m16n8k8.row.col.f32.tf32.tf32.f32    { %f42620, %f42621, %f42622, %f42623 },    { %r1, %r2, %r3, %r4 },    { %r5, %r6 },            { %f42620, %f42621, %f42622, %f42623 }; 
	// end inline asm
	// begin inline asm
	mma.sync.aligned.m16n8k8.row.col.f32.tf32.tf32.f32    { %f42604, %f42605, %f42606, %f42607 },    { %r1, %r2, %r3, %r4 },    { %r5, %r6 },            { %f42604, %f42605, %f42606, %f42607 }; 
	// end inline asm
	// begin inline asm
	mma.sync.aligned.m16n8k8.row.col.f32.tf32.tf32.f32    { %f42612, %f42613, %f42614, %f42615 },    { %r1, %r2, %r3, %r4 },    { %r5, %r6 },            { %f42612, %f42613, %f42614, %f42615 }; 
	// end inline asm
	// begin inline asm
	mma.sync.aligned.m16n8k8.row.col.f32.tf32.tf32.f32    { %f42620, %f42621, %f42622, %f42623 },    { %r1, %r2, %r3, %r4 },    { %r5, %r6 },            { %f42620, %f42621, %f42622, %f42623 }; 
	// end inline asm
	// begin inline asm
	mma.sync.aligned.m16n8k8.row.col.f32.tf32.tf32.f32    { %f42604, %f42605, %f42606, %f42607 },    { %r1, %r2, %r3, %r4 },    { %r5, %r6 },            { %f42604, %f42605, %f42606, %f42607 }; 
	// end inline asm
	// begin inline asm
	mma.sync.aligned.m16n8k8.row.col.f32.tf32.tf32.f32    { %f42612, %f42613, %f42614, %f42615 },    { %r1, %r2, %r3, %r4 },    { %r5, %r6 },            { %f42612, %f42613, %f42614, %f42615 }; 
	// end inline asm
	// begin inline asm
	mma.sync.aligned.m16n8k8.row.col.f32.tf32.tf32.f32    { %f42620, %f42621, %f42622, %f42623 },    { %r1, %r2, %r3, %r4 },    { %r5, %r6 },            { %f42620, %f42621, %f42622, %f42623 }; 
	// end inline asm
	// begin inline asm
	mma.sync.aligned.m16n8k8.row.col.f32.tf32.tf32.f32    { %f42604, %f42605, %f42606, %f42607 },    { %r1, %r2, %r3, %r4 },    { %r5, %r6 },            { %f42604, %f42605, %f42606, %f42607 }; 
	// end inline asm
	// begin inline asm
	mma.sync.aligned.m16n8k8.row.col.f32.tf32.tf32.f32    { %f42612, %f42613, %f42614, %f42615 },    { %r1, %r2, %r3, %r4 },    { %r5, %r6 },            { %f42612, %f42613, %f42614, %f42615 }; 
	// end inline asm
	// begin inline asm
	mma.sync.aligned.m16n8k8.row.col.f32.tf32.tf32.f32    { %f42620, %f42621, %f42622, %f42623 },    { %r1, %r2, %r3, %r4 },    { %r5, %r6 },            { %f42620, %f42621, %f42622, %f42623 }; 
	// end inline asm
	// begin inline asm
	mma.sync.aligned.m16n8k8.row.col.f32.tf32.tf32.f32    { %f42604, %f42605, %f42606, %f42607 },    { %r1, %r2, %r3, %r4 },    { %r5, %r6 },            { %f42604, %f42605, %f42606, %f42607 }; 
	// end inline asm
	// begin inline asm
	mma.sync.aligned.m16n8k8.row.col.f32.tf32.tf32.f32    { %f42612, %f42613, %f42614, %f42615 },    { %r1, %r2, %r3, %r4 },    { %r5, %r6 },            { %f42612, %f42613, %f42614, %f42615 }; 
	// end inline asm
	// begin inline asm
	mma.sync.aligned.m16n8k8.row.col.f32.tf32.tf32.f32    { %f42620, %f42621, %f42622, %f42623 },    { %r1, %r2, %r3, %r4 },    { %r5, %r6 },            { %f42620, %f42621, %f42622, %f42623 }; 
	// end inline asm
	// begin inline asm
	mma.sync.aligned.m16n8k8.row.col.f32.tf32.tf32.f32    { %f42604, %f42605, %f42606, %f42607 },    { %r1, %r2, %r3, %r4 },    { %r5, %r6 },            { %f42604, %f42605, %f42606, %f42607 }; 
	// end inline asm
	// begin inline asm
	mma.sync.aligned.m16n8k8.row.col.f32.tf32.tf32.f32    { %f42612, %f42613, %f42614, %f42615 },    { %r1, %r2, %r3, %r4 },    { %r5, %r6 },            { %f42612, %f42613, %f42614, %f42615 }; 
	// end inline asm
	// begin inline asm
	mma.sync.aligned.m16n8k8.row.col.f32.tf32.tf32.f32    { %f42620, %f42621, %f42622, %f42623 },    { %r1, %r2, %r3, %r4 },    { %r5, %r6 },            { %f42620, %f42621, %f42622, %f42623 }; 
	// end inline asm
	// begin inline asm
	mma.sync.aligned.m16n8k8.row.col.f32.tf32.tf32.f32    { %f42604, %f42605, %f42606, %f42607 },    { %r1, %r2, %r3, %r4 },    { %r5, %r6 },            { %f42604, %f42605, %f42606, %f42607 }; 
	// end inline asm
	// begin inline asm
	mma.sync.aligned.m16n8k8.row.col.f32.tf32.tf32.f32    { %f42612, %f42613, %f42614, %f42615 },    { %r1, %r2, %r3, %r4 },    { %r5, %r6 },            { %f42612, %f42613, %f42614, %f42615 }; 
	// end inline asm
	// begin inline asm
	mma.sync.aligned.m16n8k8.row.col.f32.tf32.tf32.f32    { %f42620, %f42621, %f42622, %f42623 },    { %r1, %r2, %r3, %r4 },    { %r5, %r6 },            { %f42620, %f42621, %f42622, %f42623 }; 
	// end inline asm
	// begin inline asm
	mma.sync.aligned.m16n8k8.row.col.f32.tf32.tf32.f32    { %f42604, %f42605, %f42606, %f42607 },    { %r1, %r2, %r3, %r4 },    { %r5, %r6 },            { %f42604, %f42605, %f42606, %f42607 }; 
	// end inline asm
	// begin inline asm
	mma.sync.aligned.m16n8k8.row.col.f32.tf32.tf32.f32    { %f42612, %f42613, %f42614, %f42615 },    { %r1, %r2, %r3, %r4 },    { %r5, %r6 },            { %f42612, %f42613, %f42614, %f42615 }; 
	// end inline asm
	// begin inline asm
	mma.sync.aligned.m16n8k8.row.col.f32.tf32.tf32.f32    { %f42620, %f42621, %f42622, %f42623 },    { %r1, %r2, %r3, %r4 },    { %r5, %r6 },            { %f42620, %f42621, %f42622, %f42623 }; 
	// end inline asm
	// begin inline asm
	mma.sync.aligned.m16n8k8.row.col.f32.tf32.tf32.f32    { %f42604, %f42605, %f42606, %f42607 },    { %r1, %r2, %r3, %r4 },    { %r5, %r6 },            { %f42604, %f42605, %f42606, %f42607 }; 
	// end inline asm
	// begin inline asm
	mma.sync.aligned.m16n8k8.row.col.f32.tf32.tf32.f32    { %f42612, %f42613, %f42614, %f42615 },    { %r1, %r2, %r3, %r4 },    { %r5, %r6 },            { %f42612, %f42613, %f42614, %f42615 }; 
	// end inline asm
	// begin inline asm
	mma.sync.aligned.m16n8k8.row.col.f32.tf32.tf32.f32    { %f42620, %f42621, %f42622, %f42623 },    { %r1, %r2, %r3, %r4 },    { %r5, %r6 },            { %f42620, %f42621, %f42622, %f42623 }; 
	// end inline asm
	// begin inline asm
	mma.sync.aligned.m16n8k8.row.col.f32.tf32.tf32.f32    { %f42604, %f42605, %f42606, %f42607 },    { %r1, %r2, %r3, %r4 },    { %r5, %r6 },            { %f42604, %f42605, %f42606, %f42607 }; 
	// end inline asm
	// begin inline asm
	mma.sync.aligned.m16n8k8.row.col.f32.tf32.tf32.f32    { %f42612, %f42613, %f42614, %f42615 },    { %r1, %r2, %r3, %r4 },    { %r5, %r6 },            { %f42612, %f42613, %f42614, %f42615 }; 
	// end inline asm
	// begin inline asm
	mma.sync.aligned.m16n8k8.row.col.f32.tf32.tf32.f32    { %f42620, %f42621, %f42622, %f42623 },    { %r1, %r2, %r3, %r4 },    { %r5, %r6 },            { %f42620, %f42621, %f42622, %f42623 }; 
	// end inline asm
	// begin inline asm
	mma.sync.aligned.m16n8k8.row.col.f32.tf32.tf32.f32    { %f42604, %f42605, %f42606, %f42607 },    { %r1, %r2, %r3, %r4 },    { %r5, %r6 },            { %f42604, %f42605, %f42606, %f42607 }; 
	// end inline asm
	// begin inline asm
	mma.sync.aligned.m16n8k8.row.col.f32.tf32.tf32.f32    { %f42612, %f42613, %f42614, %f42615 },    { %r1, %r2, %r3, %r4 },    { %r5, %r6 },            { %f42612, %f42613, %f42614, %f42615 }; 
	// end inline asm
	// begin inline asm
	mma.sync.aligned.m16n8k8.row.col.f32.tf32.tf32.f32    { %f42620, %f42621, %f42622, %f42623 },    { %r1, %r2, %r3, %r4 },    { %r5, %r6 },            { %f42620, %f42621, %f42622, %f42623 }; 
	// end inline asm
	// begin inline asm
	mma.sync.aligned.m16n8k8.row.col.f32.tf32.tf32.f32    { %f42604, %f42605, %f42606, %f42607 },    { %r1, %r2, %r3, %r4 },    { %r5, %r6 },            { %f42604, %f42605, %f42606, %f42607 }; 
	// end inline asm
	// begin inline asm
	mma.sync.aligned.m16n8k8.row.col.f32.tf32.tf32.f32    { %f42612, %f42613, %f42614, %f42615 },    { %r1, %r2, %r3, %r4 },    { %r5, %r6 },            { %f42612, %f42613, %f42614, %f42615 }; 
	// end inline asm
	// begin inline asm
	mma.sync.aligned.m16n8k8.row.col.f32.tf32.tf32.f32    { %f42620, %f42621, %f42622, %f42623 },    { %r1, %r2, %r3, %r4 },    { %r5, %r6 },            { %f42620, %f42621, %f42622, %f42623 }; 
	// end inline asm
	// begin inline asm
	mma.sync.aligned.m16n8k8.row.col.f32.tf32.tf32.f32    { %f42604, %f42605, %f42606, %f42607 },    { %r1, %r2, %r3, %r4 },    { %r5, %r6 },            { %f42604, %f42605, %f42606, %f42607 }; 
	// end inline asm
	// begin inline asm
	mma.sync.aligned.m16n8k8.row.col.f32.tf32.tf32.f32    { %f42612, %f42613, %f42614, %f42615 },    { %r1, %r2, %r3, %r4 },    { %r5, %r6 },            { %f42612, %f42613, %f42614, %f42615 }; 
	// end inline asm
	// begin inline asm
	mma.sync.aligned.m16n8k8.row.col.f32.tf32.tf32.f32    { %f42620, %f42621, %f42622, %f42623 },    { %r1, %r2, %r3, %r4 },    { %r5, %r6 },            { %f42620, %f42621, %f42622, %f42623 }; 
	// end inline asm
	// begin inline asm
	mma.sync.aligned.m16n8k8.row.col.f32.tf32.tf32.f32    { %f42604, %f42605, %f42606, %f42607 },    { %r1, %r2, %r3, %r4 },    { %r5, %r6 },            { %f42604, %f42605, %f42606, %f42607 }; 
	// end inline asm
	// begin inline asm
	mma.sync.aligned.m16n8k8.row.col.f32.tf32.tf32.f32    { %f42612, %f42613, %f42614, %f42615 },    { %r1, %r2, %r3, %r4 },    { %r5, %r6 },            { %f42612, %f42613, %f42614, %f42615 }; 
	// end inline asm
	// begin inline asm
	mma.sync.aligned.m16n8k8.row.col.f32.tf32.tf32.f32    { %f42620, %f42621, %f42622, %f42623 },    { %r1, %r2, %r3, %r4 },    { %r5, %r6 },            { %f42620, %f42621, %f42622, %f42623 }; 
	// end inline asm
	// begin inline asm
	mma.sync.aligned.m16n8k8.row.col.f32.tf32.tf32.f32    { %f42604, %f42605, %f42606, %f42607 },    { %r1, %r2, %r3, %r4 },    { %r5, %r6 },            { %f42604, %f42605, %f42606, %f42607 }; 
	// end inline asm
	// begin inline asm
	mma.sync.aligned.m16n8k8.row.col.f32.tf32.tf32.f32    { %f42612, %f42613, %f42614, %f42615 },    { %r1, %r2, %r3, %r4 },    { %r5, %r6 },            { %f42612, %f42613, %f42614, %f42615 }; 
	// end inline asm
	// begin inline asm
	mma.sync.aligned.m16n8k8.row.col.f32.tf32.tf32.f32    { %f42620, %f42621, %f42622, %f42623 },    { %r1, %r2, %r3, %r4 },    { %r5, %r6 },            { %f42620, %f42621, %f42622, %f42623 }; 
	// end inline asm
	// begin inline asm
	mma.sync.aligned.m16n8k8.row.col.f32.tf32.tf32.f32    { %f42604, %f42605, %f42606, %f42607 },    { %r1, %r2, %r3, %r4 },    { %r5, %r6 },            { %f42604, %f42605, %f42606, %f42607 }; 
	// end inline asm
	// begin inline asm
	mma.sync.aligned.m16n8k8.row.col.f32.tf32.tf32.f32    { %f42612, %f42613, %f42614, %f42615 },    { %r1, %r2, %r3, %r4 },    { %r5, %r6 },            { %f42612, %f42613, %f42614, %f42615 }; 
	// end inline asm
	// begin inline asm
	mma.sync.aligned.m16n8k8.row.col.f32.tf32.tf32.f32    { %f42620, %f42621, %f42622, %f42623 },    { %r1, %r2, %r3, %r4 },    { %r5, %r6 },            { %f42620, %f42621, %f42622, %f42623 }; 
	// end inline asm
	// begin inline asm
	mma.sync.aligned.m16n8k8.row.col.f32.tf32.tf32.f32    { %f42604, %f42605, %f42606, %f42607 },    { %r1, %r2, %r3, %r4 },    { %r5, %r6 },            { %f42604, %f42605, %f42606, %f42607 }; 
	// end inline asm
	// begin inline asm
	mma.sync.aligned.m16n8k8.row.col.f32.tf32.tf32.f32    { %f42612, %f42613, %f42614, %f42615 },    { %r1, %r2, %r3, %r4 },    { %r5, %r6 },            { %f42612, %f42613, %f42614, %f42615 }; 
	// end inline asm
	// begin inline asm
	mma.sync.aligned.m16n8k8.row.col.f32.tf32.tf32.f32    { %f42620, %f42621, %f42622, %f42623 },    { %r1, %r2, %r3, %r4 },    { %r5, %r6 },            { %f42620, %f42621, %f42622, %f42623 }; 
	// end inline asm
	// begin inline asm
	mma.sync.aligned.m16n8k8.row.col.f32.tf32.tf32.f32    { %f42604, %f42605, %f42606, %f42607 },    { %r1, %r2, %r3, %r4 },    { %r5, %r6 },            { %f42604, %f42605, %f42606, %f42607 }; 
	// end inline asm
	// begin inline asm
	mma.sync.aligned.m16n8k8.row.col.f32.tf32.tf32.f32    { %f42612, %f42613, %f42614, %f42615 },    { %r1, %r2, %r3, %r4 },    { %r5, %r6 },            { %f42612, %f42613, %f42614, %f42615 }; 
	// end inline asm
	// begin inline asm
	mma.sync.aligned.m16n8k8.row.col.f32.tf32.tf32.f32    { %f42620, %f42621, %f42622, %f42623 },    { %r1, %r2, %r3, %r4 },    { %r5, %r6 },            { %f42620, %f42621, %f42622, %f42623 }; 
	// end inline asm
	// begin inline asm
	mma.sync.aligned.m16n8k8.row.col.f32.tf32.tf32.f32    { %f42604, %f42605, %f42606, %f42607 },    { %r1, %r2, %r3, %r4 },    { %r5, %r6 },            { %f42604, %f42605, %f42606, %f42607 }; 
	// end inline asm
	// begin inline asm
	mma.sync.aligned.m16n8k8.row.col.f32.tf32.tf32.f32    { %f42612, %f42613, %f42614, %f42615 },    { %r1, %r2, %r3, %r4 },    { %r5, %r6 },            { %f42612, %f42613, %f42614, %f42615 }; 
	// end inline asm
	// begin inline asm
	mma.sync.aligned.m16n8k8.row.col.f32.tf32.tf32.f32    { %f42620, %f42621, %f42622, %f42623 },    { %r1, %r2, %r3, %r4 },    { %r5, %r6 },            { %f42620, %f42621, %f42622, %f42623 }; 
	// end inline asm
	// begin inline asm
	mma.sync.aligned.m16n8k8.row.col.f32.tf32.tf32.f32    { %f42604, %f42605, %f42606, %f42607 },    { %r1, %r2, %r3, %r4 },    { %r5, %r6 },            { %f42604, %f42605, %f42606, %f42607 }; 
	// end inline asm
	// begin inline asm
	mma.sync.aligned.m16n8k8.row.col.f32.tf32.tf32.f32    { %f42612, %f42613, %f42614, %f42615 },    { %r1, %r2, %r3, %r4 },    { %r5, %r6 },            { %f42612, %f42613, %f42614, %f42615 }; 
	// end inline asm
	// begin inline asm
	mma.sync.aligned.m16n8k8.row.col.f32.tf32.tf32.f32    { %f42620, %f42621, %f42622, %f42623 },    { %r1, %r2, %r3, %r4 },    { %r5, %r6 },            { %f42620, %f42621, %f42622, %f42623 }; 
	// end inline asm
	// begin inline asm
	mma.sync.aligned.m16n8k8.row.col.f32.tf32.tf32.f32    { %f42604, %f42605, %f42606, %f42607 },    { %r1, %r2, %r3, %r4 },    { %r5, %r6 },            { %f42604, %f42605, %f42606, %f42607 }; 
	// end inline asm
	// begin inline asm
	mma.sync.aligned.m16n8k8.row.col.f32.tf32.tf32.f32    { %f42612, %f42613, %f42614, %f42615 },    { %r1, %r2, %r3, %r4 },    { %r5, %r6 },            { %f42612, %f42613, %f42614, %f42615 }; 
	// end inline asm
	// begin inline asm
	mma.sync.aligned.m16n8k8.row.col.f32.tf32.tf32.f32    { %f42620, %f42621, %f42622, %f42623 },    { %r1, %r2, %r3, %r4 },    { %r5, %r6 },            { %f42620, %f42621, %f42622, %f42623 }; 
	// end inline asm
	// begin inline asm
	mma.sync.aligned.m16n8k8.row.col.f32.tf32.tf32.f32    { %f42604, %f42605, %f42606, %f42607 },    { %r1, %r2, %r3, %r4 },    { %r5, %r6 },            { %f42604, %f42605, %f42606, %f42607 }; 
	// end inline asm
	// begin inline asm
	mma.sync.aligned.m16n8k8.row.col.f32.tf32.tf32.f32    { %f42612, %f42613, %f42614, %f42615 },    { %r1, %r2, %r3, %r4 },    { %r5, %r6 },            { %f42612, %f42613, %f42614, %f42615 }; 
	// end inline asm
	// begin inline asm
	mma.sync.aligned.m16n8k8.row.col.f32.tf32.tf32.f32    { %f42620, %f42621, %f42622, %f42623 },    { %r1, %r2, %r3, %r4 },    { %r5, %r6 },            { %f42620, %f42621, %f42622, %f42623 }; 
	// end inline asm
	// begin inline asm
	mma.sync.aligned.m16n8k8.row.col.f32.tf32.tf32.f32    { %f42604, %f42605, %f42606, %f42607 },    { %r1, %r2, %r3, %r4 },    { %r5, %r6 },            { %f42604, %f42605, %f42606, %f42607 }; 
	// end inline asm
	// begin inline asm
	mma.sync.aligned.m16n8k8.row.col.f32.tf32.tf32.f32    { %f42612, %f42613, %f42614, %f42615 },    { %r1, %r2, %r3, %r4 },    { %r5, %r6 },            { %f42612, %f42613, %f42614, %f42615 }; 
	// end inline asm
	// begin inline asm
	mma.sync.aligned.m16n8k8.row.col.f32.tf32.tf32.f32    { %f42620, %f42621, %f42622, %f42623 },    { %r1, %r2, %r3, %r4 },    { %r5, %r6 },            { %f42620, %f42621, %f42622, %f42623 }; 
	// end inline asm
	// begin inline asm
	mma.sync.aligned.m16n8k8.row.col.f32.tf32.tf32.f32    { %f42604, %f42605, %f42606, %f42607 },    { %r1, %r2, %r3, %r4 },    { %r5, %r6 },            { %f42604, %f42605, %f42606, %f42607 }; 
	// end inline asm
	// begin inline asm
	mma.sync.aligned.m16n8k8.row.col.f32.tf32.tf32.f32    { %f42612, %f42613, %f42614, %f42615 },    { %r1, %r2, %r3, %r4 },    { %r5, %r6 },            { %f42612, %f42613, %f42614, %f42615 }; 
	// end inline asm
	// begin inline asm
	mma.sync.aligned.m16n8k8.row.col.f32.tf32.tf32.f32    { %f42620, %f42621, %f42622, %f42623 },    { %r1, %r2, %r3, %r4 },    { %r5, %r6 },            { %f42620, %f42621, %f42622, %f42623 }; 
	// end inline asm
	// begin inline asm
	mma.sync.aligned.m16n8k8.row.col.f32.tf32.tf32.f32    { %f42604, %f42605, %f42606, %f42607 },    { %r1, %r2, %r3, %r4 },    { %r5, %r6 },            { %f42604, %f42605, %f42606, %f42607 }; 
	// end inline asm
	// begin inline asm
	mma.sync.aligned.m16n8k8.row.col.f32.tf32.tf32.f32    { %f42612, %f42613, %f42614, %f42615 },    { %r1, %r2, %r3, %r4 },    { %r5, %r6 },            { %f42612, %f42613, %f42614, %f42615 }; 
	// end inline asm
	// begin inline asm
	mma.sync.aligned.m16n8k8.row.col.f32.tf32.tf32.f32    { %f42620, %f42621, %f42622, %f42623 },    { %r1, %r2, %r3, %r4 },    { %r5, %r6 },            { %f42620, %f42621, %f42622, %f42623 }; 
	// end inline asm
	// begin inline asm
	mma.sync.aligned.m16n8k8.row.col.f32.tf32.tf32.f32    { %f42604, %f42605, %f42606, %f42607 },    { %r1, %r2, %r3, %r4 },    { %r5, %r6 },            { %f42604, %f42605, %f42606, %f42607 }; 
	// end inline asm
	// begin inline asm
	mma.sync.aligned.m16n8k8.row.col.f32.tf32.tf32.f32    { %f42612, %f42613, %f42614, %f42615 },    { %r1, %r2, %r3, %r4 },    { %r5, %r6 },            { %f42612, %f42613, %f42614, %f42615 }; 
	// end inline asm
	// begin inline asm
	mma.sync.aligned.m16n8k8.row.col.f32.tf32.tf32.f32    { %f42620, %f42621, %f42622, %f42623 },    { %r1, %r2, %r3, %r4 },    { %r5, %r6 },            { %f42620, %f42621, %f42622, %f42623 }; 
	// end inline asm
	// begin inline asm
	mma.sync.aligned.m16n8k8.row.col.f32.tf32.tf32.f32    { %f42604, %f42605, %f42606, %f42607 },    { %r1, %r2, %r3, %r4 },    { %r5, %r6 },            { %f42604, %f42605, %f42606, %f42607 }; 
	// end inline asm
	// begin inline asm
	mma.sync.aligned.m16n8k8.row.col.f32.tf32.tf32.f32    { %f42612, %f42613, %f42614, %f42615 },    { %r1, %r2, %r3, %r4 },    { %r5, %r6 },            { %f42612, %f42613, %f42614, %f42615 }; 
	// end inline asm
	// begin inline asm
	mma.sync.aligned.m16n8k8.row.col.f32.tf32.tf32.f32    { %f42620, %f42621, %f42622, %f42623 },    { %r1, %r2, %r3, %r4 },    { %r5, %r6 },            { %f42620, %f42621, %f42622, %f42623 }; 
	// end inline asm
	// begin inline asm
	mma.sync.aligned.m16n8k8.row.col.f32.tf32.tf32.f32    { %f42604, %f42605, %f42606, %f42607 },    { %r1, %r2, %r3, %r4 },    { %r5, %r6 },            { %f42604, %f42605, %f42606, %f42607 }; 
	// end inline asm
	// begin inline asm
	mma.sync.aligned.m16n8k8.row.col.f32.tf32.tf32.f32    { %f42612, %f42613, %f42614, %f42615 },    { %r1, %r2, %r3, %r4 },    { %r5, %r6 },            { %f42612, %f42613, %f42614, %f42615 }; 
	// end inline asm
	// begin inline asm
	mma.sync.aligned.m16n8k8.row.col.f32.tf32.tf32.f32    { %f42620, %f42621, %f42622, %f42623 },    { %r1, %r2, %r3, %r4 },    { %r5, %r6 },            { %f42620, %f42621, %f42622, %f42623 }; 
	// end inline asm
	// begin inline asm
	mma.sync.aligned.m16n8k8.row.col.f32.tf32.tf32.f32    { %f42604, %f42605, %f42606, %f42607 },    { %r1, %r2, %r3, %r4 },    { %r5, %r6 },            { %f42604, %f42605, %f42606, %f42607 }; 
	// end inline asm
	// begin inline asm
	mma.sync.aligned.m16n8k8.row.col.f32.tf32.tf32.f32    { %f42612, %f42613, %f42614, %f42615 },    { %r1, %r2, %r3, %r4 },    { %r5, %r6 },            { %f42612, %f42613, %f42614, %f42615 }; 
	// end inline asm
	// begin inline asm
	mma.sync.aligned.m16n8k8.row.col.f32.tf32.tf32.f32    { %f42620, %f42621, %f42622, %f42623 },    { %r1, %r2, %r3, %r4 },    { %r5, %r6 },            { %f42620, %f42621, %f42622, %f42623 }; 
	// end inline asm
	// begin inline asm
	mma.sync.aligned.m16n8k8.row.col.f32.tf32.tf32.f32    { %f42604, %f42605, %f42606, %f42607 },    { %r1, %r2, %r3, %r4 },    { %r5, %r6 },            { %f42604, %f42605, %f42606, %f42607 }; 
	// end inline asm
	// begin inline asm
	mma.sync.aligned.m16n8k8.row.col.f32.tf32.tf32.f32    { %f42612, %f42613, %f42614, %f42615 },    { %r1, %r2, %r3, %r4 },    { %r5, %r6 },            { %f42612, %f42613, %f42614, %f42615 }; 
	// end inline asm
	// begin inline asm
	mma.sync.aligned.m16n8k8.row.col.f32.tf32.tf32.f32    { %f42620, %f42621, %f42622, %f42623 },    { %r1, %r2, %r3, %r4 },    { %r5, %r6 },            { %f42620, %f42621, %f42622, %f42623 }; 
	// end inline asm
	// begin inline asm
	mma.sync.aligned.m16n8k8.row.col.f32.tf32.tf32.f32    { %f42604, %f42605, %f42606, %f42607 },    { %r1, %r2, %r3, %r4 },    { %r5, %r6 },            { %f42604, %f42605, %f42606, %f42607 }; 
	// end inline asm
	// begin inline asm
	mma.sync.aligned.m16n8k8.row.col.f32.tf32.tf32.f32    { %f42612, %f42613, %f42614, %f42615 },    { %r1, %r2, %r3, %r4 },    { %r5, %r6 },            { %f42612, %f42613, %f42614, %f42615 }; 
	// end inline asm
	// begin inline asm
	mma.sync.aligned.m16n8k8.row.col.f32.tf32.tf32.f32    { %f42620, %f42621, %f42622, %f42623 },    { %r1, %r2, %r3, %r4 },    { %r5, %r6 },            { %f42620, %f42621, %f42622, %f42623 }; 
	// end inline asm
	// begin inline asm
	mma.sync.aligned.m16n8k8.row.col.f32.tf32.tf32.f32    { %f42604, %f42605, %f42606, %f42607 },    { %r1, %r2, %r3, %r4 },    { %r5, %r6 },            { %f42604, %f42605, %f42606, %f42607 }; 
	// end inline asm
	// begin inline asm
	mma.sync.aligned.m16n8k8.row.col.f32.tf32.tf32.f32    { %f42612, %f42613, %f42614, %f42615 },    { %r1, %r2, %r3, %r4 },    { %r5, %r6 },            { %f42612, %f42613, %f42614, %f42615 }; 
	// end inline asm
	// begin inline asm
	mma.sync.aligned.m16n8k8.row.col.f32.tf32.tf32.f32    { %f42620, %f42621, %f42622, %f42623 },    { %r1, %r2, %r3, %r4 },    { %r5, %r6 },            { %f42620, %f42621, %f42622, %f42623 }; 
	// end inline asm
	// begin inline asm
	mma.sync.aligned.m16n8k8.row.col.f32.tf32.tf32.f32    { %f42604, %f42605, %f42606, %f42607 },    { %r1, %r2, %r3, %r4 },    { %r5, %r6 },            { %f42604, %f42605, %f42606, %f42607 }; 
	// end inline asm
	// begin inline asm
	mma.sync.aligned.m16n8k8.row.col.f32.tf32.tf32.f32    { %f42612, %f42613, %f42614, %f42615 },    { %r1, %r2, %r3, %r4 },    { %r5, %r6 },            { %f42612, %f42613, %f42614, %f42615 }; 
	// end inline asm
	// begin inline asm
	mma.sync.aligned.m16n8k8.row.col.f32.tf32.tf32.f32    { %f42620, %f42621, %f42622, %f42623 },    { %r1, %r2, %r3, %r4 },    { %r5, %r6 },            { %f42620, %f42621, %f42622, %f42623 }; 
	// end inline asm
	// begin inline asm
	mma.sync.aligned.m16n8k8.row.col.f32.tf32.tf32.f32    { %f42604, %f42605, %f42606, %f42607 },    { %r1, %r2, %r3, %r4 },    { %r5, %r6 },            { %f42604, %f42605, %f42606, %f42607 }; 
	// end inline asm
	// begin inline asm
	mma.sync.aligned.m16n8k8.row.col.f32.tf32.tf32.f32    { %f42612, %f42613, %f42614, %f42615 },    { %r1, %r2, %r3, %r4 },    { %r5, %r6 },            { %f42612, %f42613, %f42614, %f42615 }; 
	// end inline asm
	// begin inline asm
	mma.sync.aligned.m16n8k8.row.col.f32.tf32.tf32.f32    { %f42620, %f42621, %f42622, %f42623 },    { %r1, %r2, %r3, %r4 },    { %r5, %r6 },            { %f42620, %f42621, %f42622, %f42623 }; 
	// end inline asm
	// begin inline asm
	mma.sync.aligned.m16n8k8.row.col.f32.tf32.tf32.f32    { %f42604, %f42605, %f42606, %f42607 },    { %r1, %r2, %r3, %r4 },    { %r5, %r6 },            { %f42604, %f42605, %f42606, %f42607 }; 
	// end inline asm
	// begin inline asm
	mma.sync.aligned.m16n8k8.row.col.f32.tf32.tf32.f32    { %f42612, %f42613, %f42614, %f42615 },    { %r1, %r2, %r3, %r4 },    { %r5, %r6 },            { %f42612, %f42613, %f42614, %f42615 }; 
	// end inline asm
	// begin inline asm
	mma.sync.aligned.m16n8k8.row.col.f32.tf32.tf32.f32    { %f42620, %f42621, %f42622, %f42623 },    { %r1, %r2, %r3, %r4 },    { %r5, %r6 },            { %f42620, %f42621, %f42622, %f42623 }; 
	// end inline asm
	// begin inline asm
	mma.sync.aligned.m16n8k8.row.col.f32.tf32.tf32.f32    { %f42604, %f42605, %f42606, %f42607 },    { %r1, %r2, %r3, %r4 },    { %r5, %r6 },            { %f42604, %f42605, %f42606, %f42607 }; 
	// end inline asm
	// begin inline asm
	mma.sync.aligned.m16n8k8.row.col.f32.tf32.tf32.f32    { %f42612, %f42613, %f42614, %f42615 },    { %r1, %r2, %r3, %r4 },    { %r5, %r6 },            { %f42612, %f42613, %f42614, %f42615 }; 
	// end inline asm
	// begin inline asm
	mma.sync.aligned.m16n8k8.row.col.f32.tf32.tf32.f32    { %f42620, %f42621, %f42622, %f42623 },    { %r1, %r2, %r3, %r4 },    { %r5, %r6 },            { %f42620, %f42621, %f42622, %f42623 }; 
	// end inline asm
	// begin inline asm
	mma.sync.aligned.m16n8k8.row.col.f32.tf32.tf32.f32    { %f42604, %f42605, %f42606, %f42607 },    { %r1, %r2, %r3, %r4 },    { %r5, %r6 },            { %f42604, %f42605, %f42606, %f42607 }; 
	// end inline asm
	// begin inline asm
	mma.sync.aligned.m16n8k8.row.col.f32.tf32.tf32.f32    { %f42612, %f42613, %f42614, %f42615 },    { %r1, %r2, %r3, %r4 },    { %r5, %r6 },            { %f42612, %f42613, %f42614, %f42615 }; 
	// end inline asm
	// begin inline asm
	mma.sync.aligned.m16n8k8.row.col.f32.tf32.tf32.f32    { %f42620, %f42621, %f42622, %f42623 },    { %r1, %r2, %r3, %r4 },    { %r5, %r6 },            { %f42620, %f42621, %f42622, %f42623 }; 
	// end inline asm
	// begin inline asm
	mma.sync.aligned.m16n8k8.row.col.f32.tf32.tf32.f32    { %f42604, %f42605, %f42606, %f42607 },    { %r1, %r2, %r3, %r4 },    { %r5, %r6 },            { %f42604, %f42605, %f42606, %f42607 }; 
	// end inline asm
	// begin inline asm
	mma.sync.aligned.m16n8k8.row.col.f32.tf32.tf32.f32    { %f42612, %f42613, %f42614, %f42615 },    { %r1, %r2, %r3, %r4 },    { %r5, %r6 },            { %f42612, %f42613, %f42614, %f42615 }; 
	// end inline asm
	// begin inline asm
	mma.sync.aligned.m16n8k8.row.col.f32.tf32.tf32.f32    { %f42620, %f42621, %f42622, %f42623 },    { %r1, %r2, %r3, %r4 },    { %r5, %r6 },            { %f42620, %f42621, %f42622, %f42623 }; 
	// end inline asm
	// begin inline asm
	mma.sync.aligned.m16n8k8.row.col.f32.tf32.tf32.f32    { %f42604, %f42605, %f42606, %f42607 },    { %r1, %r2, %r3, %r4 },    { %r5, %r6 },            { %f42604, %f42605, %f42606, %f42607 }; 
	// end inline asm
	// begin inline asm
	mma.sync.aligned.m16n8k8.row.col.f32.tf32.tf32.f32    { %f42612, %f42613, %f42614, %f42615 },    { %r1, %r2, %r3, %r4 },    { %r5, %r6 },            { %f42612, %f42613, %f42614, %f42615 }; 
	// end inline asm
	// begin inline asm
	mma.sync.aligned.m16n8k8.row.col.f32.tf32.tf32.f32    { %f42620, %f42621, %f42622, %f42623 },    { %r1, %r2, %r3, %r4 },    { %r5, %r6 },            { %f42620, %f42621, %f42622, %f42623 }; 
	// end inline asm
	// begin inline asm
	mma.sync.aligned.m16n8k8.row.col.f32.tf32.tf32.f32    { %f42604, %f42605, %f42606, %f42607 },    { %r1, %r2, %r3, %r4 },    { %r5, %r6 },            { %f42604, %f42605, %f42606, %f42607 }; 
	// end inline asm
	// begin inline asm
	mma.sync.aligned.m16n8k8.row.col.f32.tf32.tf32.f32    { %f42612, %f42613, %f42614, %f42615 },    { %r1, %r2, %r3, %r4 },    { %r5, %r6 },            { %f42612, %f42613, %f42614, %f42615 }; 
	// end inline asm
	// begin inline asm
	mma.sync.aligned.m16n8k8.row.col.f32.tf32.tf32.f32    { %f42620, %f42621, %f42622, %f42623 },    { %r1, %r2, %r3, %r4 },    { %r5, %r6 },            { %f42620, %f42621, %f42622, %f42623 }; 
	// end inline asm
	// begin inline asm
	mma.sync.aligned.m16n8k8.row.col.f32.tf32.tf32.f32    { %f42604, %f42605, %f42606, %f42607 },    { %r1, %r2, %r3, %r4 },    { %r5, %r6 },            { %f42604, %f42605, %f42606, %f42607 }; 
	// end inline asm
	// begin inline asm
	mma.sync.aligned.m16n8k8.row.col.f32.tf32.tf32.f32    { %f42612, %f42613, %f42614, %f42615 },    { %r1, %r2, %r3, %r4 },    { %r5, %r6 },            { %f42612, %f42613, %f42614, %f42615 }; 
	// end inline asm
	// begin inline asm
	mma.sync.aligned.m16n8k8.row.col.f32.tf32.tf32.f32    { %f42620, %f42621, %f42622, %f42623 },    { %r1, %r2, %r3, %r4 },    { %r5, %r6 },            { %f42620, %f42621, %f42622, %f42623 }; 
	// end inline asm
	// begin inline asm
	mma.sync.aligned.m16n8k8.row.col.f32.tf32.tf32.f32    { %f42604, %f42605, %f42606, %f42607 },    { %r1, %r2, %r3, %r4 },    { %r5, %r6 },            { %f42604, %f42605, %f42606, %f42607 }; 
	// end inline asm
	// begin inline asm
	mma.sync.aligned.m16n8k8.row.col.f32.tf32.tf32.f32    { %f42612, %f42613, %f42614, %f42615 },    { %r1, %r2, %r3, %r4 },    { %r5, %r6 },            { %f42612, %f42613, %f42614, %f42615 }; 
	// end inline asm
	// begin inline asm
	mma.sync.aligned.m16n8k8.row.col.f32.tf32.tf32.f32    { %f42620, %f42621, %f42622, %f42623 },    { %r1, %r2, %r3, %r4 },    { %r5, %r6 },            { %f42620, %f42621, %f42622, %f42623 }; 
	// end inline asm
	// begin inline asm
	mma.sync.aligned.m16n8k8.row.col.f32.tf32.tf32.f32    { %f42604, %f42605, %f42606, %f42607 },    { %r1, %r2, %r3, %r4 },    { %r5, %r6 },            { %f42604, %f42605, %f42606, %f42607 }; 
	// end inline asm
	// begin inline asm
	mma.sync.aligned.m16n8k8.row.col.f32.tf32.tf32.f32    { %f42612, %f42613, %f42614, %f42615 },    { %r1, %r2, %r3, %r4 },    { %r5, %r6 },            { %f42612, %f42613, %f42614, %f42615 }; 
	// end inline asm
	// begin inline asm
	mma.sync.aligned.m16n8k8.row.col.f32.tf32.tf32.f32    { %f42620, %f42621, %f42622, %f42623 },    { %r1, %r2, %r3, %r4 },    { %r5, %r6 },            { %f42620, %f42621, %f42622, %f42623 }; 
	// end inline asm
	// begin inline asm
	mma.sync.aligned.m16n8k8.row.col.f32.tf32.tf32.f32    { %f42604, %f42605, %f42606, %f42607 },    { %r1, %r2, %r3, %r4 },    { %r5, %r6 },            { %f42604, %f42605, %f42606, %f42607 }; 
	// end inline asm
	// begin inline asm
	mma.sync.aligned.m16n8k8.row.col.f32.tf32.tf32.f32    { %f42612, %f42613, %f42614, %f42615 },    { %r1, %r2, %r3, %r4 },    { %r5, %r6 },            { %f42612, %f42613, %f42614, %f42615 }; 
	// end inline asm
	// begin inline asm
	mma.sync.aligned.m16n8k8.row.col.f32.tf32.tf32.f32    { %f42620, %f42621, %f42622, %f42623 },    { %r1, %r2, %r3, %r4 },    { %r5, %r6 },            { %f42620, %f42621, %f42622, %f42623 }; 
	// end inline asm
	// begin inline asm
	mma.sync.aligned.m16n8k8.row.col.f32.tf32.tf32.f32    { %f42604, %f42605, %f42606, %f42607 },    { %r1, %r2, %r3, %r4 },    { %r5, %r6 },            { %f42604, %f42605, %f42606, %f42607 }; 
	// end inline asm
	// begin inline asm
	mma.sync.aligned.m16n8k8.row.col.f32.tf32.tf32.f32    { %f42612, %f42613, %f42614, %f42615 },    { %r1, %r2, %r3, %r4 },    { %r5, %r6 },            { %f42612, %f42613, %f42614, %f42615 }; 
	// end inline asm
	// begin inline asm
	mma.sync.aligned.m16n8k8.row.col.f32.tf32.tf32.f32    { %f42620, %f42621, %f42622, %f42623 },    { %r1, %r2, %r3, %r4 },    { %r5, %r6 },            { %f42620, %f42621, %f42622, %f42623 }; 
	// end inline asm
	// begin inline asm
	mma.sync.aligned.m16n8k8.row.col.f32.tf32.tf32.f32    { %f42604, %f42605, %f42606, %f42607 },    { %r1, %r2, %r3, %r4 },    { %r5, %r6 },            { %f42604, %f42605, %f42606, %f42607 }; 
	// end inline asm
	// begin inline asm
	mma.sync.aligned.m16n8k8.row.col.f32.tf32.tf32.f32    { %f42612, %f42613, %f42614, %f42615 },    { %r1, %r2, %r3, %r4 },    { %r5, %r6 },            { %f42612, %f42613, %f42614, %f42615 }; 
	// end inline asm
	// begin inline asm
	mma.sync.aligned.m16n8k8.row.col.f32.tf32.tf32.f32    { %f42620, %f42621, %f42622, %f42623 },    { %r1, %r2, %r3, %r4 },    { %r5, %r6 },            { %f42620, %f42621, %f42622, %f42623 }; 
	// end inline asm
	// begin inline asm
	mma.sync.aligned.m16n8k8.row.col.f32.tf32.tf32.f32    { %f42604, %f42605, %f42606, %f42607 },    { %r1, %r2, %r3, %r4 },    { %r5, %r6 },            { %f42604, %f42605, %f42606, %f42607 }; 
	// end inline asm
	// begin inline asm
	mma.sync.aligned.m16n8k8.row.col.f32.tf32.tf32.f32    { %f42612, %f42613, %f42614, %f42615 },    { %r1, %r2, %r3, %r4 },    { %r5, %r6 },            { %f42612, %f42613, %f42614, %f42615 }; 
	// end inline asm
	// begin inline asm
	mma.sync.aligned.m16n8k8.row.col.f32.tf32.tf32.f32    { %f42620, %f42621, %f42622, %f42623 },    { %r1, %r2, %r3, %r4 },    { %r5, %r6 },            { %f42620, %f42621, %f42622, %f42623 }; 
	// end inline asm
	// begin inline asm
	mma.sync.aligned.m16n8k8.row.col.f32.tf32.tf32.f32    { %f42604, %f42605, %f42606, %f42607 },    { %r1, %r2, %r3, %r4 },    { %r5, %r6 },            { %f42604, %f42605, %f42606, %f42607 }; 
	// end inline asm
	// begin inline asm
	mma.sync.aligned.m16n8k8.row.col.f32.tf32.tf32.f32    { %f42612, %f42613, %f42614, %f42615 },    { %r1, %r2, %r3, %r4 },    { %r5, %r6 },            { %f42612, %f42613, %f42614, %f42615 }; 
	// end inline asm
	// begin inline asm
	mma.sync.aligned.m16n8k8.row.col.f32.tf32.tf32.f32    { %f42620, %f42621, %f42622, %f42623 },    { %r1, %r2, %r3, %r4 },    { %r5, %r6 },            { %f42620, %f42621, %f42622, %f42623 }; 
	// end inline asm
	// begin inline asm
	mma.sync.aligned.m16n8k8.row.col.f32.tf32.tf32.f32    { %f42604, %f42605, %f42606, %f42607 },    { %r1, %r2, %r3, %r4 },    { %r5, %r6 },            { %f42604, %f42605, %f42606, %f42607 }; 
	// end inline asm
	// begin inline asm
	mma.sync.aligned.m16n8k8.row.col.f32.tf32.tf32.f32    { %f42612, %f42613, %f42614, %f42615 },    { %r1, %r2, %r3, %r4 },    { %r5, %r6 },            { %f42612, %f42613, %f42614, %f42615 }; 
	// end inline asm
	// begin inline asm
	mma.sync.aligned.m16n8k8.row.col.f32.tf32.tf32.f32    { %f42620, %f42621, %f42622, %f42623 },    { %r1, %r2, %r3, %r4 },    { %r5, %r6 },            { %f42620, %f42621, %f42622, %f42623 }; 
	// end inline asm
	// begin inline asm
	mma.sync.aligned.m16n8k8.row.col.f32.tf32.tf32.f32    { %f42604, %f42605, %f42606, %f42607 },    { %r1, %r2, %r3, %r4 },    { %r5, %r6 },            { %f42604, %f42605, %f42606, %f42607 }; 
	// end inline asm
	// begin inline asm
	mma.sync.aligned.m16n8k8.row.col.f32.tf32.tf32.f32    { %f42612, %f42613, %f42614, %f42615 },    { %r1, %r2, %r3, %r4 },    { %r5, %r6 },            { %f42612, %f42613, %f42614, %f42615 }; 
	// end inline asm
	// begin inline asm
	mma.sync.aligned.m16n8k8.row.col.f32.tf32.tf32.f32    { %f42620, %f42621, %f42622, %f42623 },    { %r1, %r2, %r3, %r4 },    { %r5, %r6 },            { %f42620, %f42621, %f42622, %f42623 }; 
	// end inline asm
	// begin inline asm
	mma.sync.aligned.m16n8k8.row.col.f32.tf32.tf32.f32    { %f42604, %f42605, %f42606, %f42607 },    { %r1, %r2, %r3, %r4 },    { %r5, %r6 },            { %f42604, %f42605, %f42606, %f42607 }; 
	// end inline asm
	// begin inline asm
	mma.sync.aligned.m16n8k8.row.col.f32.tf32.tf32.f32    { %f42612, %f42613, %f42614, %f42615 },    { %r1, %r2, %r3, %r4 },    { %r5, %r6 },            { %f42612, %f42613, %f42614, %f42615 }; 
	// end inline asm
	// begin inline asm
	mma.sync.aligned.m16n8k8.row.col.f32.tf32.tf32.f32    { %f42620, %f42621, %f42622, %f42623 },    { %r1, %r2, %r3, %r4 },    { %r5, %r6 },            { %f42620, %f42621, %f42622, %f42623 }; 
	// end inline asm
	// begin inline asm
	mma.sync.aligned.m16n8k8.row.col.f32.tf32.tf32.f32    { %f42604, %f42605, %f42606, %f42607 },    { %r1, %r2, %r3, %r4 },    { %r5, %r6 },            { %f42604, %f42605, %f42606, %f42607 }; 
	// end inline asm
	// begin inline asm
	mma.sync.aligned.m16n8k8.row.col.f32.tf32.tf32.f32    { %f42612, %f42613, %f42614, %f42615 },    { %r1, %r2, %r3, %r4 },    { %r5, %r6 },            { %f42612, %f42613, %f42614, %f42615 }; 
	// end inline asm
	// begin inline asm
	mma.sync.aligned.m16n8k8.row.col.f32.tf32.tf32.f32    { %f42620, %f42621, %f42622, %f42623 },    { %r1, %r2, %r3, %r4 },    { %r5, %r6 },            { %f42620, %f42621, %f42622, %f42623 }; 
	// end inline asm
	// begin inline asm
	mma.sync.aligned.m16n8k8.row.col.f32.tf32.tf32.f32    { %f42604, %f42605, %f42606, %f42607 },    { %r1, %r2, %r3, %r4 },    { %r5, %r6 },            { %f42604, %f42605, %f42606, %f42607 }; 
	// end inline asm
	// begin inline asm
	mma.sync.aligned.m16n8k8.row.col.f32.tf32.tf32.f32    { %f42612, %f42613, %f42614, %f42615 },    { %r1, %r2, %r3, %r4 },    { %r5, %r6 },            { %f42612, %f42613, %f42614, %f42615 }; 
	// end inline asm
	// begin inline asm
	mma.sync.aligned.m16n8k8.row.col.f32.tf32.tf32.f32    { %f42620, %f42621, %f42622, %f42623 },    { %r1, %r2, %r3, %r4 },    { %r5, %r6 },            { %f42620, %f42621, %f42622, %f42623 }; 
	// end inline asm
	// begin inline asm
	mma.sync.aligned.m16n8k8.row.col.f32.tf32.tf32.f32    { %f42604, %f42605, %f42606, %f42607 },    { %r1, %r2, %r3, %r4 },    { %r5, %r6 },            { %f42604, %f42605, %f42606, %f42607 }; 
	// end inline asm
	// begin inline asm
	mma.sync.aligned.m16n8k8.row.col.f32.tf32.tf32.f32    { %f42612, %f42613, %f42614, %f42615 },    { %r1, %r2, %r3, %r4 },    { %r5, %r6 },            { %f42612, %f42613, %f42614, %f42615 }; 
	// end inline asm
	// begin inline asm
	mma.sync.aligned.m16n8k8.row.col.f32.tf32.tf32.f32    { %f42620, %f42621, %f42622, %f42623 },    { %r1, %r2, %r3, %r4 },    { %r5, %r6 },            { %f42620, %f42621, %f42622, %f42623 }; 
	// end inline asm
	// begin inline asm
	mma.sync.aligned.m16n8k8.row.col.f32.tf32.tf32.f32    { %f42604, %f42605, %f42606, %f42607 },    { %r1, %r2, %r3, %r4 },    { %r5, %r6 },            { %f42604, %f42605, %f42606, %f42607 }; 
	// end inline asm
	// begin inline asm
	mma.sync.aligned.m16n8k8.row.col.f32.tf32.tf32.f32    { %f42612, %f42613, %f42614, %f42615 },    { %r1, %r2, %r3, %r4 },    { %r5, %r6 },            { %f42612, %f42613, %f42614, %f42615 }; 
	// end inline asm
	// begin inline asm
	mma.sync.aligned.m16n8k8.row.col.f32.tf32.tf32.f32    { %f42620, %f42621, %f42622, %f42623 },    { %r1, %r2, %r3, %r4 },    { %r5, %r6 },            { %f42620, %f42621, %f42622, %f42623 }; 
	// end inline asm
	// begin inline asm
	mma.sync.aligned.m16n8k8.row.col.f32.tf32.tf32.f32    { %f42604, %f42605, %f42606, %f42607 },    { %r1, %r2, %r3, %r4 },    { %r5, %r6 },            { %f42604, %f42605, %f42606, %f42607 }; 
	// end inline asm
	// begin inline asm
	mma.sync.aligned.m16n8k8.row.col.f32.tf32.tf32.f32    { %f42612, %f42613, %f42614, %f42615 },    { %r1, %r2, %r3, %r4 },    { %r5, %r6 },            { %f42612, %f42613, %f42614, %f42615 }; 
	// end inline asm
	// begin inline asm
	mma.sync.aligned.m16n8k8.row.col.f32.tf32.tf32.f32    { %f42620, %f42621, %f42622, %f42623 },    { %r1, %r2, %r3, %r4 },    { %r5, %r6 },            { %f42620, %f42621, %f42622, %f42623 }; 
	// end inline asm
	// begin inline asm
	mma.sync.aligned.m16n8k8.row.col.f32.tf32.tf32.f32    { %f42604, %f42605, %f42606, %f42607 },    { %r1, %r2, %r3, %r4 },    { %r5, %r6 },            { %f42604, %f42605, %f42606, %f42607 }; 
	// end inline asm
	// begin inline asm
	mma.sync.aligned.m16n8k8.row.col.f32.tf32.tf32.f32    { %f42612, %f42613, %f42614, %f42615 },    { %r1, %r2, %r3, %r4 },    { %r5, %r6 },            { %f42612, %f42613, %f42614, %f42615 }; 
	// end inline asm
	// begin inline asm
	mma.sync.aligned.m16n8k8.row.col.f32.tf32.tf32.f32    { %f42620, %f42621, %f42622, %f42623 },    { %r1, %r2, %r3, %r4 },    { %r5, %r6 },            { %f42620, %f42621, %f42622, %f42623 }; 
	// end inline asm
	// begin inline asm
	mma.sync.aligned.m16n8k8.row.col.f32.tf32.tf32.f32    { %f42604, %f42605, %f42606, %f42607 },    { %r1, %r2, %r3, %r4 },    { %r5, %r6 },            { %f42604, %f42605, %f42606, %f42607 }; 
	// end inline asm
	// begin inline asm
	mma.sync.aligned.m16n8k8.row.col.f32.tf32.tf32.f32    { %f42612, %f42613, %f42614, %f42615 },    { %r1, %r2, %r3, %r4 },    { %r5, %r6 },            { %f42612, %f42613, %f42614, %f42615 }; 
	// end inline asm
	// begin inline asm
	mma.sync.aligned.m16n8k8.row.col.f32.tf32.tf32.f32    { %f42620, %f42621, %f42622, %f42623 },    { %r1, %r2, %r3, %r4 },    { %r5, %r6 },            { %f42620, %f42621, %f42622, %f42623 }; 
	// end inline asm
	// begin inline asm
	mma.sync.aligned.m16n8k8.row.col.f32.tf32.tf32.f32    { %f42604, %f42605, %f42606, %f42607 },    { %r1, %r2, %r3, %r4 },    { %r5, %r6 },            { %f42604, %f42605, %f42606, %f42607 }; 
	// end inline asm
	// begin inline asm
	mma.sync.aligned.m16n8k8.row.col.f32.tf32.tf32.f32    { %f42612, %f42613, %f42614, %f42615 },    { %r1, %r2, %r3, %r4 },    { %r5, %r6 },            { %f42612, %f42613, %f42614, %f42615 }; 
	// end inline asm
	// begin inline asm
	mma.sync.aligned.m16n8k8.row.col.f32.tf32.tf32.f32    { %f42620, %f42621, %f42622, %f42623 },    { %r1, %r2, %r3, %r4 },    { %r5, %r6 },            { %f42620, %f42621, %f42622, %f42623 }; 
	// end inline asm
	// begin inline asm
	mma.sync.aligned.m16n8k8.row.col.f32.tf32.tf32.f32    { %f42604, %f42605, %f42606, %f42607 },    { %r1, %r2, %r3, %r4 },    { %r5, %r6 },            { %f42604, %f42605, %f42606, %f42607 }; 
	// end inline asm
	// begin inline asm
	mma.sync.aligned.m16n8k8.row.col.f32.tf32.tf32.f32    { %f42612, %f42613, %f42614, %f42615 },    { %r1, %r2, %r3, %r4 },    { %r5, %r6 },            { %f42612, %f42613, %f42614, %f42615 }; 
	// end inline asm
	// begin inline asm
	mma.sync.aligned.m16n8k8.row.col.f32.tf32.tf32.f32    { %f42620, %f42621, %f42622, %f42623 },    { %r1, %r2, %r3, %r4 },    { %r5, %r6 },            { %f42620, %f42621, %f42622, %f42623 }; 
	// end inline asm
	// begin inline asm
	mma.sync.aligned.m16n8k8.row.col.f32.tf32.tf32.f32    { %f42604, %f42605, %f42606, %f42607 },    { %r1, %r2, %r3, %r4 },    { %r5, %r6 },            { %f42604, %f42605, %f42606, %f42607 }; 
	// end inline asm
	// begin inline asm
	mma.sync.aligned.m16n8k8.row.col.f32.tf32.tf32.f32    { %f42612, %f42613, %f42614, %f42615 },    { %r1, %r2, %r3, %r4 },    { %r5, %r6 },            { %f42612, %f42613, %f42614, %f42615 }; 
	// end inline asm
	// begin inline asm
	mma.sync.aligned.m16n8k8.row.col.f32.tf32.tf32.f32    { %f42620, %f42621, %f42622, %f42623 },    { %r1, %r2, %r3, %r4 },    { %r5, %r6 },            { %f42620, %f42621, %f42622, %f42623 }; 
	// end inline asm
	// begin inline asm
	mma.sync.aligned.m16n8k8.row.col.f32.tf32.tf32.f32    { %f42604, %f42605, %f42606, %f42607 },    { %r1, %r2, %r3, %r4 },    { %r5, %r6 },            { %f42604, %f42605, %f42606, %f42607 }; 
	// end inline asm
	// begin inline asm
	mma.sync.aligned.m16n8k8.row.col.f32.tf32.tf32.f32    { %f42612, %f42613, %f42614, %f42615 },    { %r1, %r2, %r3, %r4 },    { %r5, %r6 },            { %f42612, %f42613, %f42614, %f42615 }; 
	// end inline asm
	// begin inline asm
	mma.sync.aligned.m16n8k8.row.col.f32.tf32.tf32.f32    { %f42620, %f42621, %f42622, %f42623 },    { %r1, %r2, %r3, %r4 },    { %r5, %r6 },            { %f42620, %f42621, %f42622, %f42623 }; 
	// end inline asm
	// begin inline asm
	mma.sync.aligned.m16n8k8.row.col.f32.tf32.tf32.f32    { %f42604, %f42605, %f42606, %f42607 },    { %r1, %r2, %r3, %r4 },    { %r5, %r6 },            { %f42604, %f42605, %f42606, %f42607 }; 
	// end inline asm
	// begin inline asm
	mma.sync.aligned.m16n8k8.row.col.f32.tf32.tf32.f32    { %f42612, %f42613, %f42614, %f42615 },    { %r1, %r2, %r3, %r4 },    { %r5, %r6 },            { %f42612, %f42613, %f42614, %f42615 }; 
	// end inline asm
	// begin inline asm
	mma.sync.aligned.m16n8k8.row.col.f32.tf32.tf32.f32    { %f42620, %f42621, %f42622, %f42623 },    { %r1, %r2, %r3, %r4 },    { %r5, %r6 },            { %f42620, %f42621, %f42622, %f42623 }; 
	// end inline asm
	// begin inline asm
	mma.sync.aligned.m16n8k8.row.col.f32.tf32.tf32.f32    { %f42604, %f42605, %f42606, %f42607 },    { %r1, %r2, %r3, %r4 },    { %r5, %r6 },            { %f42604, %f42605, %f42606, %f42607 }; 
	// end inline asm
	// begin inline asm
	mma.sync.aligned.m16n8k8.row.col.f32.tf32.tf32.f32    { %f42612, %f42613, %f42614, %f42615 },    { %r1, %r2, %r3, %r4 },    { %r5, %r6 },            { %f42612, %f42613, %f42614, %f42615 }; 
	// end inline asm
	// begin inline asm
	mma.sync.aligned.m16n8k8.row.col.f32.tf32.tf32.f32    { %f42620, %f42621, %f42622, %f42623 },    { %r1, %r2, %r3, %r4 },    { %r5, %r6 },            { %f42620, %f42621, %f42622, %f42623 }; 
	// end inline asm
	// begin inline asm
	mma.sync.aligned.m16n8k8.row.col.f32.tf32.tf32.f32    { %f42604, %f42605, %f42606, %f42607 },    { %r1, %r2, %r3, %r4 },    { %r5, %r6 },            { %f42604, %f42605, %f42606, %f42607 }; 
	// end inline asm
	// begin inline asm
	mma.sync.aligned.m16n8k8.row.col.f32.tf32.tf32.f32    { %f42612, %f42613, %f42614, %f42615 },    { %r1, %r2, %r3, %r4 },    { %r5, %r6 },            { %f42612, %f42613, %f42614, %f42615 }; 
	// end inline asm
	// begin inline asm
	mma.sync.aligned.m16n8k8.row.col.f32.tf32.tf32.f32    { %f42620, %f42621, %f42622, %f42623 },    { %r1, %r2, %r3, %r4 },    { %r5, %r6 },            { %f42620, %f42621, %f42622, %f42623 }; 
	// end inline asm
	// begin inline asm
	mma.sync.aligned.m16n8k8.row.col.f32.tf32.tf32.f32    { %f42604, %f42605, %f42606, %f42607 },    { %r1, %r2, %r3, %r4 },    { %r5, %r6 },            { %f42604, %f42605, %f42606, %f42607 }; 
	// end inline asm
	// begin inline asm
	mma.sync.aligned.m16n8k8.row.col.f32.tf32.tf32.f32    { %f42612, %f42613, %f42614, %f42615 },    { %r1, %r2, %r3, %r4 },    { %r5, %r6 },            { %f42612, %f42613, %f42614, %f42615 }; 
	// end inline asm
	// begin inline asm
	mma.sync.aligned.m16n8k8.row.col.f32.tf32.tf32.f32    { %f42620, %f42621, %f42622, %f42623 },    { %r1, %r2, %r3, %r4 },    { %r5, %r6 },            { %f42620, %f42621, %f42622, %f42623 }; 
	// end inline asm
	// begin inline asm
	mma.sync.aligned.m16n8k8.row.col.f32.tf32.tf32.f32    { %f42604, %f42605, %f42606, %f42607 },    { %r1, %r2, %r3, %r4 },    { %r5, %r6 },            { %f42604, %f42605, %f42606, %f42607 }; 
	// end inline asm
	// begin inline asm
	mma.sync.aligned.m16n8k8.row.col.f32.tf32.tf32.f32    { %f42612, %f42613, %f42614, %f42615 },    { %r1, %r2, %r3, %r4 },    { %r5, %r6 },            { %f42612, %f42613, %f42614, %f42615 }; 
	// end inline asm
	// begin inline asm
	mma.sync.aligned.m16n8k8.row.col.f32.tf32.tf32.f32    { %f42620, %f42621, %f42622, %f42623 },    { %r1, %r2, %r3, %r4 },    { %r5, %r6 },            { %f42620, %f42621, %f42622, %f42623 }; 
	// end inline asm
	// begin inline asm
	mma.sync.aligned.m16n8k8.row.col.f32.tf32.tf32.f32    { %f42604, %f42605, %f42606, %f42607 },    { %r1, %r2, %r3, %r4 },    { %r5, %r6 },            { %f42604, %f42605, %f42606, %f42607 }; 
	// end inline asm
	// begin inline asm
	mma.sync.aligned.m16n8k8.row.col.f32.tf32.tf32.f32    { %f42612, %f42613, %f42614, %f42615 },    { %r1, %r2, %r3, %r4 },    { %r5, %r6 },            { %f42612, %f42613, %f42614, %f42615 }; 
	// end inline asm
	// begin inline asm
	mma.sync.aligned.m16n8k8.row.col.f32.tf32.tf32.f32    { %f42620, %f42621, %f42622, %f42623 },    { %r1, %r2, %r3, %r4 },    { %r5, %r6 },            { %f42620, %f42621, %f42622, %f42623 }; 
	// end inline asm
	// begin inline asm
	mma.sync.aligned.m16n8k8.row.col.f32.tf32.tf32.f32    { %f42604, %f42605, %f42606, %f42607 },    { %r1, %r2, %r3, %r4 },    { %r5, %r6 },            { %f42604, %f42605, %f42606, %f42607 }; 
	// end inline asm
	// begin inline asm
	mma.sync.aligned.m16n8k8.row.col.f32.tf32.tf32.f32    { %f42612, %f42613, %f42614, %f42615 },    { %r1, %r2, %r3, %r4 },    { %r5, %r6 },            { %f42612, %f42613, %f42614, %f42615 }; 
	// end inline asm
	// begin inline asm
	mma.sync.aligned.m16n8k8.row.col.f32.tf32.tf32.f32    { %f42620, %f42621, %f42622, %f42623 },    { %r1, %r2, %r3, %r4 },    { %r5, %r6 },            { %f42620, %f42621, %f42622, %f42623 }; 
	// end inline asm
	// begin inline asm
	mma.sync.aligned.m16n8k8.row.col.f32.tf32.tf32.f32    { %f42604, %f42605, %f42606, %f42607 },    { %r1, %r2, %r3, %r4 },    { %r5, %r6 },            { %f42604, %f42605, %f42606, %f42607 }; 
	// end inline asm
	// begin inline asm
	mma.sync.aligned.m16n8k8.row.col.f32.tf32.tf32.f32    { %f42612, %f42613, %f42614, %f42615 },    { %r1, %r2, %r3, %r4 },    { %r5, %r6 },            { %f42612, %f42613, %f42614, %f42615 }; 
	// end inline asm
	// begin inline asm
	mma.sync.aligned.m16n8k8.row.col.f32.tf32.tf32.f32    { %f42620, %f42621, %f42622, %f42623 },    { %r1, %r2, %r3, %r4 },    { %r5, %r6 },            { %f42620, %f42621, %f42622, %f42623 }; 
	// end inline asm
	// begin inline asm
	mma.sync.aligned.m16n8k8.row.col.f32.tf32.tf32.f32    { %f42604, %f42605, %f42606, %f42607 },    { %r1, %r2, %r3, %r4 },    { %r5, %r6 },            { %f42604, %f42605, %f42606, %f42607 }; 
	// end inline asm
	// begin inline asm
	mma.sync.aligned.m16n8k8.row.col.f32.tf32.tf32.f32    { %f42612, %f42613, %f42614, %f42615 },    { %r1, %r2, %r3, %r4 },    { %r5, %r6 },            { %f42612, %f42613, %f42614, %f42615 }; 
	// end inline asm
	// begin inline asm
	mma.sync.aligned.m16n8k8.row.col.f32.tf32.tf32.f32    { %f42620, %f42621, %f42622, %f42623 },    { %r1, %r2, %r3, %r4 },    { %r5, %r6 },            { %f42620, %f42621, %f42622, %f42623 }; 
	// end inline asm
	// begin inline asm
	mma.sync.aligned.m16n8k8.row.col.f32.tf32.tf32.f32    { %f42604, %f42605, %f42606, %f42607 },    { %r1, %r2, %r3, %r4 },    { %r5, %r6 },            { %f42604, %f42605, %f42606, %f42607 }; 
	// end inline asm
	// begin inline asm
	mma.sync.aligned.m16n8k8.row.col.f32.tf32.tf32.f32    { %f42612, %f42613, %f42614, %f42615 },    { %r1, %r2, %r3, %r4 },    { %r5, %r6 },            { %f42612, %f42613, %f42614, %f42615 }; 
	// end inline asm
	// begin inline asm
	mma.sync.aligned.m16n8k8.row.col.f32.tf32.tf32.f32    { %f42620, %f42621, %f42622, %f42623 },    { %r1, %r2, %r3, %r4 },    { %r5, %r6 },            { %f42620, %f42621, %f42622, %f42623 }; 
	// end inline asm
	// begin inline asm
	mma.sync.aligned.m16n8k8.row.col.f32.tf32.tf32.f32    { %f42604, %f42605, %f42606, %f42607 },    { %r1, %r2, %r3, %r4 },    { %r5, %r6 },            { %f42604, %f42605, %f42606, %f42607 }; 
	// end inline asm
	// begin inline asm
	mma.sync.aligned.m16n8k8.row.col.f32.tf32.tf32.f32    { %f42612, %f42613, %f42614, %f42615 },    { %r1, %r2, %r3, %r4 },    { %r5, %r6 },            { %f42612, %f42613, %f42614, %f42615 }; 
	// end inline asm
	// begin inline asm
	mma.sync.aligned.m16n8k8.row.col.f32.tf32.tf32.f32    { %f42620, %f42621, %f42622, %f42623 },    { %r1, %r2, %r3, %r4 },    { %r5, %r6 },            { %f42620, %f42621, %f42622, %f42623 }; 
	// end inline asm
	// begin inline asm
	mma.sync.aligned.m16n8k8.row.col.f32.tf32.tf32.f32    { %f42604, %f42605, %f42606, %f42607 },    { %r1, %r2, %r3, %r4 },    { %r5, %r6 },            { %f42604, %f42605, %f42606, %f42607 }; 
	// end inline asm
	// begin inline asm
	mma.sync.aligned.m16n8k8.row.col.f32.tf32.tf32.f32    { %f42612, %f42613, %f42614, %f42615 },    { %r1, %r2, %r3, %r4 },    { %r5, %r6 },            { %f42612, %f42613, %f42614, %f42615 }; 
	// end inline asm
	// begin inline asm
	mma.sync.aligned.m16n8k8.row.col.f32.tf32.tf32.f32    { %f42620, %f42621, %f42622, %f42623 },    { %r1, %r2, %r3, %r4 },    { %r5, %r6 },            { %f42620, %f42621, %f42622, %f42623 }; 
	// end inline asm
	// begin inline asm
	mma.sync.aligned.m16n8k8.row.col.f32.tf32.tf32.f32    { %f42604, %f42605, %f42606, %f42607 },    { %r1, %r2, %r3, %r4 },    { %r5, %r6 },            { %f42604, %f42605, %f42606, %f42607 }; 
	// end inline asm
	// begin inline asm
	mma.sync.aligned.m16n8k8.row.col.f32.tf32.tf32.f32    { %f42612, %f42613, %f42614, %f42615 },    { %r1, %r2, %r3, %r4 },    { %r5, %r6 },            { %f42612, %f42613, %f42614, %f42615 }; 
	// end inline asm
	// begin inline asm
	mma.sync.aligned.m16n8k8.row.col.f32.tf32.tf32.f32    { %f42620, %f42621, %f42622, %f42623 },    { %r1, %r2, %r3, %r4 },    { %r5, %r6 },            { %f42620, %f42621, %f42622, %f42623 }; 
	// end inline asm
	// begin inline asm
	mma.sync.aligned.m16n8k8.row.col.f32.tf32.tf32.f32    { %f42604, %f42605, %f42606, %f42607 },    { %r1, %r2, %r3, %r4 },    { %r5, %r6 },            { %f42604, %f42605, %f42606, %f42607 }; 
	// end inline asm
	// begin inline asm
	mma.sync.aligned.m16n8k8.row.col.f32.tf32.tf32.f32    { %f42612, %f42613, %f42614, %f42615 },    { %r1, %r2, %r3, %r4 },    { %r5, %r6 },            { %f42612, %f42613, %f42614, %f42615 }; 
	// end inline asm
	// begin inline asm
	mma.sync.aligned.m16n8k8.row.col.f32.tf32.tf32.f32    { %f42620, %f42621, %f42622, %f42623 },    { %r1, %r2, %r3, %r4 },    { %r5, %r6 },            { %f42620, %f42621, %f42622, %f42623 }; 
	// end inline asm
	// begin inline asm
	mma.sync.aligned.m16n8k8.row.col.f32.tf32.tf32.f32    { %f42604, %f42605, %f42606, %f42607 },    { %r1, %r2, %r3, %r4 },    { %r5, %r6 },            { %f42604, %f42605, %f42606, %f42607 }; 
	// end inline asm
	// begin inline asm
	mma.sync.aligned.m16n8k8.row.col.f32.tf32.tf32.f32    { %f42612, %f42613, %f42614, %f42615 },    { %r1, %r2, %r3, %r4 },    { %r5, %r6 },            { %f42612, %f42613, %f42614, %f42615 }; 
	// end inline asm
	// begin inline asm
	mma.sync.aligned.m16n8k8.row.col.f32.tf32.tf32.f32    { %f42620, %f42621, %f42622, %f42623 },    { %r1, %r2, %r3, %r4 },    { %r5, %r6 },            { %f42620, %f42621, %f42622, %f42623 }; 
	// end inline asm
	// begin inline asm
	mma.sync.aligned.m16n8k8.row.col.f32.tf32.tf32.f32    { %f42604, %f42605, %f42606, %f42607 },    { %r1, %r2, %r3, %r4 },    { %r5, %r6 },            { %f42604, %f42605, %f42606, %f42607 }; 
	// end inline asm
	// begin inline asm
	mma.sync.aligned.m16n8k8.row.col.f32.tf32.tf32.f32    { %f42612, %f42613, %f42614, %f42615 },    { %r1, %r2, %r3, %r4 },    { %r5, %r6 },            { %f42612, %f42613, %f42614, %f42615 }; 
	// end inline asm
	// begin inline asm
	mma.sync.aligned.m16n8k8.row.col.f32.tf32.tf32.f32    { %f42620, %f42621, %f42622, %f42623 },    { %r1, %r2, %r3, %r4 },    { %r5, %r6 },            { %f42620, %f42621, %f42622, %f42623 }; 
	// end inline asm
	// begin inline asm
	mma.sync.aligned.m16n8k8.row.col.f32.tf32.tf32.f32    { %f42604, %f42605, %f42606, %f42607 },    { %r1, %r2, %r3, %r4 },    { %r5, %r6 },            { %f42604, %f42605, %f42606, %f42607 }; 
	// end inline asm
	// begin inline asm
	mma.sync.aligned.m16n8k8.row.col.f32.tf32.tf32.f32    { %f42612, %f42613, %f42614, %f42615 },    { %r1, %r2, %r3, %r4 },    { %r5, %r6 },            { %f42612, %f42613, %f42614, %f42615 }; 
	// end inline asm
	// begin inline asm
	mma.sync.aligned.m16n8k8.row.col.f32.tf32.tf32.f32    { %f42620, %f42621, %f42622, %f42623 },    { %r1, %r2, %r3, %r4 },    { %r5, %r6 },            { %f42620, %f42621, %f42622, %f42623 }; 
	// end inline asm
	// begin inline asm
	mma.sync.aligned.m16n8k8.row.col.f32.tf32.tf32.f32    { %f42604, %f42605, %f42606, %f42607 },    { %r1, %r2, %r3, %r4 },    { %r5, %r6 },            { %f42604, %f42605, %f42606, %f42607 }; 
	// end inline asm
	// begin inline asm
	mma.sync.aligned.m16n8k8.row.col.f32.tf32.tf32.f32    { %f42612, %f42613, %f42614, %f42615 },    { %r1, %r2, %r3, %r4 },    { %r5, %r6 },            { %f42612, %f42613, %f42614, %f42615 }; 
	// end inline asm
	// begin inline asm
	mma.sync.aligned.m16n8k8.row.col.f32.tf32.tf32.f32    { %f42620, %f42621, %f42622, %f42623 },    { %r1, %r2, %r3, %r4 },    { %r5, %r6 },            { %f42620, %f42621, %f42622, %f42623 }; 
	// end inline asm
	// begin inline asm
	mma.sync.aligned.m16n8k8.row.col.f32.tf32.tf32.f32    { %f42604, %f42605, %f42606, %f42607 },    { %r1, %r2, %r3, %r4 },    { %r5, %r6 },            { %f42604, %f42605, %f42606, %f42607 }; 
	// end inline asm
	// begin inline asm
	mma.sync.aligned.m16n8k8.row.col.f32.tf32.tf32.f32    { %f42612, %f42613, %f42614, %f42615 },    { %r1, %r2, %r3, %r4 },    { %r5, %r6 },            { %f42612, %f42613, %f42614, %f42615 }; 
	// end inline asm
	// begin inline asm
	mma.sync.aligned.m16n8k8.row.col.f32.tf32.tf32.f32    { %f42620, %f42621, %f42622, %f42623 },    { %r1, %r2, %r3, %r4 },    { %r5, %r6 },            { %f42620, %f42621, %f42622, %f42623 }; 
	// end inline asm
	// begin inline asm
	mma.sync.aligned.m16n8k8.row.col.f32.tf32.tf32.f32    { %f42604, %f42605, %f42606, %f42607 },    { %r1, %r2, %r3, %r4 },    { %r5, %r6 },            { %f42604, %f42605, %f42606, %f42607 }; 
	// end inline asm
	// begin inline asm
	mma.sync.aligned.m16n8k8.row.col.f32.tf32.tf32.f32    { %f42612, %f42613, %f42614, %f42615 },    { %r1, %r2, %r3, %r4 },    { %r5, %r6 },            { %f42612, %f42613, %f42614, %f42615 }; 
	// end inline asm
	// begin inline asm
	mma.sync.aligned.m16n8k8.row.col.f32.tf32.tf32.f32    { %f42620, %f42621, %f42622, %f42623 },    { %r1, %r2, %r3, %r4 },    { %r5, %r6 },            { %f42620, %f42621, %f42622, %f42623 }; 
	// end inline asm
	// begin inline asm
	mma.sync.aligned.m16n8k8.row.col.f32.tf32.tf32.f32    { %f42604, %f42605, %f42606, %f42607 },    { %r1, %r2, %r3, %r4 },    { %r5, %r6 },            { %f42604, %f42605, %f42606, %f42607 }; 
	// end inline asm
	// begin inline asm
	mma.sync.aligned.m16n8k8.row.col.f32.tf32.tf32.f32    { %f42612, %f42613, %f42614, %f42615 },    { %r1, %r2, %r3, %r4 },    { %r5, %r6 },            { %f42612, %f42613, %f42614, %f42615 }; 
	// end inline asm
	// begin inline asm
	mma.sync.aligned.m16n8k8.row.col.f32.tf32.tf32.f32    { %f42620, %f42621, %f42622, %f42623 },    { %r1, %r2, %r3, %r4 },    { %r5, %r6 },            { %f42620, %f42621, %f42622, %f42623 }; 
	// end inline asm
	// begin inline asm
	mma.sync.aligned.m16n8k8.row.col.f32.tf32.tf32.f32    { %f42604, %f42605, %f42606, %f42607 },    { %r1, %r2, %r3, %r4 },    { %r5, %r6 },            { %f42604, %f42605, %f42606, %f42607 }; 
	// end inline asm
	// begin inline asm
	mma.sync.aligned.m16n8k8.row.col.f32.tf32.tf32.f32    { %f42612, %f42613, %f42614, %f42615 },    { %r1, %r2, %r3, %r4 },    { %r5, %r6 },            { %f42612, %f42613, %f42614, %f42615 }; 
	// end inline asm
	// begin inline asm
	mma.sync.aligned.m16n8k8.row.col.f32.tf32.tf32.f32    { %f42620, %f42621, %f42622, %f42623 },    { %r1, %r2, %r3, %r4 },    { %r5, %r6 },            { %f42620, %f42621, %f42622, %f42623 }; 
	// end inline asm
	// begin inline asm
	mma.sync.aligned.m16n8k8.row.col.f32.tf32.tf32.f32    { %f42604, %f42605, %f42606, %f42607 },    { %r1, %r2, %r3, %r4 },    { %r5, %r6 },            { %f42604, %f42605, %f42606, %f42607 }; 
	// end inline asm
	// begin inline asm
	mma.sync.aligned.m16n8k8.row.col.f32.tf32.tf32.f32    { %f42612, %f42613, %f42614, %f42615 },    { %r1, %r2, %r3, %r4 },    { %r5, %r6 },            { %f42612, %f42613, %f42614, %f42615 }; 
	// end inline asm
	// begin inline asm
	mma.sync.aligned.m16n8k8.row.col.f32.tf32.tf32.f32    { %f42620, %f42621, %f42622, %f42623 },    { %r1, %r2, %r3, %r4 },    { %r5, %r6 },            { %f42620, %f42621, %f42622, %f42623 }; 
	// end inline asm
	// begin inline asm
	mma.sync.aligned.m16n8k8.row.col.f32.tf32.tf32.f32    { %f42604, %f42605, %f42606, %f42607 },    { %r1, %r2, %r3, %r4 },    { %r5, %r6 },            { %f42604, %f42605, %f42606, %f42607 }; 
	// end inline asm
	// begin inline asm
	mma.sync.aligned.m16n8k8.row.col.f32.tf32.tf32.f32    { %f42612, %f42613, %f42614, %f42615 },    { %r1, %r2, %r3, %r4 },    { %r5, %r6 },            { %f42612, %f42613, %f42614, %f42615 }; 
	// end inline asm
	// begin inline asm
	mma.sync.aligned.m16n8k8.row.col.f32.tf32.tf32.f32    { %f42620, %f42621, %f42622, %f42623 },    { %r1, %r2, %r3, %r4 },    { %r5, %r6 },            { %f42620, %f42621, %f42622, %f42623 }; 
	// end inline asm
	// begin inline asm
	mma.sync.aligned.m16n8k8.row.col.f32.tf32.tf32.f32    { %f42604, %f42605, %f42606, %f42607 },    { %r1, %r2, %r3, %r4 },    { %r5, %r6 },            { %f42604, %f42605, %f42606, %f42607 }; 
	// end inline asm
	// begin inline asm
	mma.sync.aligned.m16n8k8.row.col.f32.tf32.tf32.f32    { %f42612, %f42613, %f42614, %f42615 },    { %r1, %r2, %r3, %r4 },    { %r5, %r6 },            { %f42612, %f42613, %f42614, %f42615 }; 
	// end inline asm
	// begin inline asm
	mma.sync.aligned.m16n8k8.row.col.f32.tf32.tf32.f32    { %f42620, %f42621, %f42622, %f42623 },    { %r1, %r2, %r3, %r4 },    { %r5, %r6 },            { %f42620, %f42621, %f42622, %f42623 }; 
	// end inline asm
	// begin inline asm
	mma.sync.aligned.m16n8k8.row.col.f32.tf32.tf32.f32    { %f42604, %f42605, %f42606, %f42607 },    { %r1, %r2, %r3, %r4 },    { %r5, %r6 },            { %f42604, %f42605, %f42606, %f42607 }; 
	// end inline asm
	// begin inline asm
	mma.sync.aligned.m16n8k8.row.col.f32.tf32.tf32.f32    { %f42612, %f42613, %f42614, %f42615 },    { %r1, %r2, %r3, %r4 },    { %r5, %r6 },            { %f42612, %f42613, %f42614, %f42615 }; 
	// end inline asm
	// begin inline asm
	mma.sync.aligned.m16n8k8.row.col.f32.tf32.tf32.f32    { %f42620, %f42621, %f42622, %f42623 },    { %r1, %r2, %r3, %r4 },    { %r5, %r6 },            { %f42620, %f42621, %f42622, %f42623 }; 
	// end inline asm
	// begin inline asm
	mma.sync.aligned.m16n8k8.row.col.f32.tf32.tf32.f32    { %f42604, %f42605, %f42606, %f42607 },    { %r1, %r2, %r3, %r4 },    { %r5, %r6 },            { %f42604, %f42605, %f42606, %f42607 }; 
	// end inline asm
	// begin inline asm
	mma.sync.aligned.m16n8k8.row.col.f32.tf32.tf32.f32    { %f42612, %f42613, %f42614, %f42615 },    { %r1, %r2, %r3, %r4 },    { %r5, %r6 },            { %f42612, %f42613, %f42614, %f42615 }; 
	// end inline asm
	// begin inline asm
	mma.sync.aligned.m16n8k8.row.col.f32.tf32.tf32.f32    { %f42620, %f42621, %f42622, %f42623 },    { %r1, %r2, %r3, %r4 },    { %r5, %r6 },            { %f42620, %f42621, %f42622, %f42623 }; 
	// end inline asm
	// begin inline asm
	mma.sync.aligned.m16n8k8.row.col.f32.tf32.tf32.f32    { %f42604, %f42605, %f42606, %f42607 },    { %r1, %r2, %r3, %r4 },    { %r5, %r6 },            { %f42604, %f42605, %f42606, %f42607 }; 
	// end inline asm
	// begin inline asm
	mma.sync.aligned.m16n8k8.row.col.f32.tf32.tf32.f32    { %f42612, %f42613, %f42614, %f42615 },    { %r1, %r2, %r3, %r4 },    { %r5, %r6 },            { %f42612, %f42613, %f42614, %f42615 }; 
	// end inline asm
	// begin inline asm
	mma.sync.aligned.m16n8k8.row.col.f32.tf32.tf32.f32    { %f42620, %f42621, %f42622, %f42623 },    { %r1, %r2, %r3, %r4 },    { %r5, %r6 },            { %f42620, %f42621, %f42622, %f42623 }; 
	// end inline asm
	// begin inline asm
	mma.sync.aligned.m16n8k8.row.col.f32.tf32.tf32.f32    { %f42604, %f42605, %f42606, %f42607 },    { %r1, %r2, %r3, %r4 },    { %r5, %r6 },            { %f42604, %f42605, %f42606, %f42607 }; 
	// end inline asm
	// begin inline asm
	mma.sync.aligned.m16n8k8.row.col.f32.tf32.tf32.f32    { %f42612, %f42613, %f42614, %f42615 },    { %r1, %r2, %r3, %r4 },    { %r5, %r6 },            { %f42612, %f42613, %f42614, %f42615 }; 
	// end inline asm
	// begin inline asm
	mma.sync.aligned.m16n8k8.row.col.f32.tf32.tf32.f32    { %f42620, %f42621, %f42622, %f42623 },    { %r1, %r2, %r3, %r4 },    { %r5, %r6 },            { %f42620, %f42621, %f42622, %f42623 }; 
	// end inline asm
	// begin inline asm
	mma.sync.aligned.m16n8k8.row.col.f32.tf32.tf32.f32    { %f42604, %f42605, %f42606, %f42607 },    { %r1, %r2, %r3, %r4 },    { %r5, %r6 },            { %f42604, %f42605, %f42606, %f42607 }; 
	// end inline asm
	// begin inline asm
	mma.sync.aligned.m16n8k8.row.col.f32.tf32.tf32.f32    { %f42612, %f42613, %f42614, %f42615 },    { %r1, %r2, %r3, %r4 },    { %r5, %r6 },            { %f42612, %f42613, %f42614, %f42615 }; 
	// end inline asm
	// begin inline asm
	mma.sync.aligned.m16n8k8.row.col.f32.tf32.tf32.f32    { %f42620, %f42621, %f42622, %f42623 },    { %r1, %r2, %r3, %r4 },    { %r5, %r6 },            { %f42620, %f42621, %f42622, %f42623 }; 
	// end inline asm
	// begin inline asm
	mma.sync.aligned.m16n8k8.row.col.f32.tf32.tf32.f32    { %f42604, %f42605, %f42606, %f42607 },    { %r1, %r2, %r3, %r4 },    { %r5, %r6 },            { %f42604, %f42605, %f42606, %f42607 }; 
	// end inline asm
	// begin inline asm
	mma.sync.aligned.m16n8k8.row.col.f32.tf32.tf32.f32    { %f42612, %f42613, %f42614, %f42615 },    { %r1, %r2, %r3, %r4 },    { %r5, %r6 },            { %f42612, %f42613, %f42614, %f42615 }; 
	// end inline asm
	// begin inline asm
	mma.sync.aligned.m16n8k8.row.col.f32.tf32.tf32.f32    { %f42620, %f42621, %f42622, %f42623 },    { %r1, %r2, %r3, %r4 },    { %r5, %r6 },            { %f42620, %f42621, %f42622, %f42623 }; 
	// end inline asm
	// begin inline asm
	mma.sync.aligned.m16n8k8.row.col.f32.tf32.tf32.f32    { %f42604, %f42605, %f42606, %f42607 },    { %r1, %r2, %r3, %r4 },    { %r5, %r6 },            { %f42604, %f42605, %f42606, %f42607 }; 
	// end inline asm
	// begin inline asm
	mma.sync.aligned.m16n8k8.row.col.f32.tf32.tf32.f32    { %f42612, %f42613, %f42614, %f42615 },    { %r1, %r2, %r3, %r4 },    { %r5, %r6 },            { %f42612, %f42613, %f42614, %f42615 }; 
	// end inline asm
	// begin inline asm
	mma.sync.aligned.m16n8k8.row.col.f32.tf32.tf32.f32    { %f42620, %f42621, %f42622, %f42623 },    { %r1, %r2, %r3, %r4 },    { %r5, %r6 },            { %f42620, %f42621, %f42622, %f42623 }; 
	// end inline asm
	// begin inline asm
	mma.sync.aligned.m16n8k8.row.col.f32.tf32.tf32.f32    { %f42604, %f42605, %f42606, %f42607 },    { %r1, %r2, %r3, %r4 },    { %r5, %r6 },            { %f42604, %f42605, %f42606, %f42607 }; 
	// end inline asm
	// begin inline asm
	mma.sync.aligned.m16n8k8.row.col.f32.tf32.tf32.f32    { %f42612, %f42613, %f42614, %f42615 },    { %r1, %r2, %r3, %r4 },    { %r5, %r6 },            { %f42612, %f42613, %f42614, %f42615 }; 
	// end inline asm
	// begin inline asm
	mma.sync.aligned.m16n8k8.row.col.f32.tf32.tf32.f32    { %f42620, %f42621, %f42622, %f42623 },    { %r1, %r2, %r3, %r4 },    { %r5, %r6 },            { %f42620, %f42621, %f42622, %f42623 }; 
	// end inline asm
	// begin inline asm
	mma.sync.aligned.m16n8k8.row.col.f32.tf32.tf32.f32    { %f42604, %f42605, %f42606, %f42607 },    { %r1, %r2, %r3, %r4 },    { %r5, %r6 },            { %f42604, %f42605, %f42606, %f42607 }; 
	// end inline asm
	// begin inline asm
	mma.sync.aligned.m16n8k8.row.col.f32.tf32.tf32.f32    { %f42612, %f42613, %f42614, %f42615 },    { %r1, %r2, %r3, %r4 },    { %r5, %r6 },            { %f42612, %f42613, %f42614, %f42615 }; 
	// end inline asm
	// begin inline asm
	mma.sync.aligned.m16n8k8.row.col.f32.tf32.tf32.f32    { %f42620, %f42621, %f42622, %f42623 },    { %r1, %r2, %r3, %r4 },    { %r5, %r6 },            { %f42620, %f42621, %f42622, %f42623 }; 
	// end inline asm
	// begin inline asm
	mma.sync.aligned.m16n8k8.row.col.f32.tf32.tf32.f32    { %f42604, %f42605, %f42606, %f42607 },    { %r1, %r2, %r3, %r4 },    { %r5, %r6 },            { %f42604, %f42605, %f42606, %f42607 }; 
	// end inline asm
	// begin inline asm
	mma.sync.aligned.m16n8k8.row.col.f32.tf32.tf32.f32    { %f42612, %f42613, %f42614, %f42615 },    { %r1, %r2, %r3, %r4 },    { %r5, %r6 },            { %f42612, %f42613, %f42614, %f42615 }; 
	// end inline asm
	// begin inline asm
	mma.sync.aligned.m16n8k8.row.col.f32.tf32.tf32.f32    { %f42620, %f42621, %f42622, %f42623 },    { %r1, %r2, %r3, %r4 },    { %r5, %r6 },            { %f42620, %f42621, %f42622, %f42623 }; 
	// end inline asm
	// begin inline asm
	mma.sync.aligned.m16n8k8.row.col.f32.tf32.tf32.f32    { %f42604, %f42605, %f42606, %f42607 },    { %r1, %r2, %r3, %r4 },    { %r5, %r6 },            { %f42604, %f42605, %f42606, %f42607 }; 
	// end inline asm
	// begin inline asm
	mma.sync.aligned.m16n8k8.row.col.f32.tf32.tf32.f32    { %f42612, %f42613, %f42614, %f42615 },    { %r1, %r2, %r3, %r4 },    { %r5, %r6 },            { %f42612, %f42613, %f42614, %f42615 }; 
	// end inline asm
	// begin inline asm
	mma.sync.aligned.m16n8k8.row.col.f32.tf32.tf32.f32    { %f42620, %f42621, %f42622, %f42623 },    { %r1, %r2, %r3, %r4 },    { %r5, %r6 },            { %f42620, %f42621, %f42622, %f42623 }; 
	// end inline asm
	// begin inline asm
	mma.sync.aligned.m16n8k8.row.col.f32.tf32.tf32.f32    { %f42604, %f42605, %f42606, %f42607 },    { %r1, %r2, %r3, %r4 },    { %r5, %r6 },            { %f42604, %f42605, %f42606, %f42607 }; 
	// end inline asm
	// begin inline asm
	mma.sync.aligned.m16n8k8.row.col.f32.tf32.tf32.f32    { %f42612, %f42613, %f42614, %f42615 },    { %r1, %r2, %r3, %r4 },    { %r5, %r6 },            { %f42612, %f42613, %f42614, %f42615 }; 
	// end inline asm
	// begin inline asm
	mma.sync.aligned.m16n8k8.row.col.f32.tf32.tf32.f32    { %f42620, %f42621, %f42622, %f42623 },    { %r1, %r2, %r3, %r4 },    { %r5, %r6 },            { %f42620, %f42621, %f42622, %f42623 }; 
	// end inline asm
	// begin inline asm
	mma.sync.aligned.m16n8k8.row.col.f32.tf32.tf32.f32    { %f42604, %f42605, %f42606, %f42607 },    { %r1, %r2, %r3, %r4 },    { %r5, %r6 },            { %f42604, %f42605, %f42606, %f42607 }; 
	// end inline asm
	// begin inline asm
	mma.sync.aligned.m16n8k8.row.col.f32.tf32.tf32.f32    { %f42612, %f42613, %f42614, %f42615 },    { %r1, %r2, %r3, %r4 },    { %r5, %r6 },            { %f42612, %f42613, %f42614, %f42615 }; 
	// end inline asm
	// begin inline asm
	mma.sync.aligned.m16n8k8.row.col.f32.tf32.tf32.f32    { %f42620, %f42621, %f42622, %f42623 },    { %r1, %r2, %r3, %r4 },    { %r5, %r6 },            { %f42620, %f42621, %f42622, %f42623 }; 
	// end inline asm
	// begin inline asm
	mma.sync.aligned.m16n8k8.row.col.f32.tf32.tf32.f32    { %f42604, %f42605, %f42606, %f42607 },    { %r1, %r2, %r3, %r4 },    { %r5, %r6 },            { %f42604, %f42605, %f42606, %f42607 }; 
	// end inline asm
	// begin inline asm
	mma.sync.aligned.m16n8k8.row.col.f32.tf32.tf32.f32    { %f42612, %f42613, %f42614, %f42615 },    { %r1, %r2, %r3, %r4 },    { %r5, %r6 },            { %f42612, %f42613, %f42614, %f42615 }; 
	// end inline asm
	// begin inline asm
	mma.sync.aligned.m16n8k8.row.col.f32.tf32.tf32.f32    { %f42620, %f42621, %f42622, %f42623 },    { %r1, %r2, %r3, %r4 },    { %r5, %r6 },            { %f42620, %f42621, %f42622, %f42623 }; 
	// end inline asm
	// begin inline asm
	mma.sync.aligned.m16n8k8.row.col.f32.tf32.tf32.f32    { %f42604, %f42605, %f42606, %f42607 },    { %r1, %r2, %r3, %r4 },    { %r5, %r6 },            { %f42604, %f42605, %f42606, %f42607 }; 
	// end inline asm
	// begin inline asm
	mma.sync.aligned.m16n8k8.row.col.f32.tf32.tf32.f32    { %f42612, %f42613, %f42614, %f42615 },    { %r1, %r2, %r3, %r4 },    { %r5, %r6 },            { %f42612, %f42613, %f42614, %f42615 }; 
	// end inline asm
	// begin inline asm
	mma.sync.aligned.m16n8k8.row.col.f32.tf32.tf32.f32    { %f42620, %f42621, %f42622, %f42623 },    { %r1, %r2, %r3, %r4 },    { %r5, %r6 },            { %f42620, %f42621, %f42622, %f42623 }; 
	// end inline asm
	// begin inline asm
	mma.sync.aligned.m16n8k8.row.col.f32.tf32.tf32.f32    { %f42604, %f42605, %f42606, %f42607 },    { %r1, %r2, %r3, %r4 },    { %r5, %r6 },            { %f42604, %f42605, %f42606, %f42607 }; 
	// end inline asm
	// begin inline asm
	mma.sync.aligned.m16n8k8.row.col.f32.tf32.tf32.f32    { %f42612, %f42613, %f42614, %f42615 },    { %r1, %r2, %r3, %r4 },    { %r5, %r6 },            { %f42612, %f42613, %f42614, %f42615 }; 
	// end inline asm
	// begin inline asm
	mma.sync.aligned.m16n8k8.row.col.f32.tf32.tf32.f32    { %f42620, %f42621, %f42622, %f42623 },    { %r1, %r2, %r3, %r4 },    { %r5, %r6 },            { %f42620, %f42621, %f42622, %f42623 }; 
	// end inline asm
	// begin inline asm
	mma.sync.aligned.m16n8k8.row.col.f32.tf32.tf32.f32    { %f42604, %f42605, %f42606, %f42607 },    { %r1, %r2, %r3, %r4 },    { %r5, %r6 },            { %f42604, %f42605, %f42606, %f42607 }; 
	// end inline asm
	// begin inline asm
	mma.sync.aligned.m16n8k8.row.col.f32.tf32.tf32.f32    { %f42612, %f42613, %f42614, %f42615 },    { %r1, %r2, %r3, %r4 },    { %r5, %r6 },            { %f42612, %f42613, %f42614, %f42615 }; 
	// end inline asm
	// begin inline asm
	mma.sync.aligned.m16n8k8.row.col.f32.tf32.tf32.f32    { %f42620, %f42621, %f42622, %f42623 },    { %r1, %r2, %r3, %r4 },    { %r5, %r6 },            { %f42620, %f42621, %f42622, %f42623 }; 
	// end inline asm
	// begin inline asm
	mma.sync.aligned.m16n8k8.row.col.f32.tf32.tf32.f32    { %f42604, %f42605, %f42606, %f42607 },    { %r1, %r2, %r3, %r4 },    { %r5, %r6 },            { %f42604, %f42605, %f42606, %f42607 }; 
	// end inline asm
	// begin inline asm
	mma.sync.aligned.m16n8k8.row.col.f32.tf32.tf32.f32    { %f42612, %f42613, %f42614, %f42615 },    { %r1, %r2, %r3, %r4 },    { %r5, %r6 },            { %f42612, %f42613, %f42614, %f42615 }; 
	// end inline asm
	// begin inline asm
	mma.sync.aligned.m16n8k8.row.col.f32.tf32.tf32.f32    { %f42620, %f42621, %f42622, %f42623 },    { %r1, %r2, %r3, %r4 },    { %r5, %r6 },            { %f42620, %f42621, %f42622, %f42623 }; 
	// end inline asm
	// begin inline asm
	mma.sync.aligned.m16n8k8.row.col.f32.tf32.tf32.f32    { %f42604, %f42605, %f42606, %f42607 },    { %r1, %r2, %r3, %r4 },    { %r5, %r6 },            { %f42604, %f42605, %f42606, %f42607 }; 
	// end inline asm
	// begin inline asm
	mma.sync.aligned.m16n8k8.row.col.f32.tf32.tf32.f32    { %f42612, %f42613, %f42614, %f42615 },    { %r1, %r2, %r3, %r4 },    { %r5, %r6 },            { %f42612, %f42613, %f42614, %f42615 }; 
	// end inline asm
	// begin inline asm
	mma.sync.aligned.m16n8k8.row.col.f32.tf32.tf32.f32    { %f42620, %f42621, %f42622, %f42623 },    { %r1, %r2, %r3, %r4 },    { %r5, %r6 },            { %f42620, %f42621, %f42622, %f42623 }; 
	// end inline asm
	// begin inline asm
	mma.sync.aligned.m16n8k8.row.col.f32.tf32.tf32.f32    { %f42604, %f42605, %f42606, %f42607 },    { %r1, %r2, %r3, %r4 },    { %r5, %r6 },            { %f42604, %f42605, %f42606, %f42607 }; 
	// end inline asm
	// begin inline asm
	mma.sync.aligned.m16n8k8.row.col.f32.tf32.tf32.f32    { %f42612, %f42613, %f42614, %f42615 },    { %r1, %r2, %r3, %r4 },    { %r5, %r6 },            { %f42612, %f42613, %f42614, %f42615 }; 
	// end inline asm
	// begin inline asm
	mma.sync.aligned.m16n8k8.row.col.f32.tf32.tf32.f32    { %f42620, %f42621, %f42622, %f42623 },    { %r1, %r2, %r3, %r4 },    { %r5, %r6 },            { %f42620, %f42621, %f42622, %f42623 }; 
	// end inline asm
	// begin inline asm
	mma.sync.aligned.m16n8k8.row.col.f32.tf32.tf32.f32    { %f42604, %f42605, %f42606, %f42607 },    { %r1, %r2, %r3, %r4 },    { %r5, %r6 },            { %f42604, %f42605, %f42606, %f42607 }; 
	// end inline asm
	// begin inline asm
	mma.sync.aligned.m16n8k8.row.col.f32.tf32.tf32.f32    { %f42612, %f42613, %f42614, %f42615 },    { %r1, %r2, %r3, %r4 },    { %r5, %r6 },            { %f42612, %f42613, %f42614, %f42615 }; 
	// end inline asm
	// begin inline asm
	mma.sync.aligned.m16n8k8.row.col.f32.tf32.tf32.f32    { %f42620, %f42621, %f42622, %f42623 },    { %r1, %r2, %r3, %r4 },    { %r5, %r6 },            { %f42620, %f42621, %f42622, %f42623 }; 
	// end inline asm
	// begin inline asm
	mma.sync.aligned.m16n8k8.row.col.f32.tf32.tf32.f32    { %f42604, %f42605, %f42606, %f42607 },    { %r1, %r2, %r3, %r4 },    { %r5, %r6 },            { %f42604, %f42605, %f42606, %f42607 }; 
	// end inline asm
	// begin inline asm
	mma.sync.aligned.m16n8k8.row.col.f32.tf32.tf32.f32    { %f42612, %f42613, %f42614, %f42615 },    { %r1, %r2, %r3, %r4 },    { %r5, %r6 },            { %f42612, %f42613, %f42614, %f42615 }; 
	// end inline asm
	// begin inline asm
	mma.sync.aligned.m16n8k8.row.col.f32.tf32.tf32.f32    { %f42620, %f42621, %f42622, %f42623 },    { %r1, %r2, %r3, %r4 },    { %r5, %r6 },            { %f42620, %f42621, %f42622, %f42623 }; 
	// end inline asm
	// begin inline asm
	mma.sync.aligned.m16n8k8.row.col.f32.tf32.tf32.f32    { %f42604, %f42605, %f42606, %f42607 },    { %r1, %r2, %r3, %r4 },    { %r5, %r6 },            { %f42604, %f42605, %f42606, %f42607 }; 
	// end inline asm
	// begin inline asm
	mma.sync.aligned.m16n8k8.row.col.f32.tf32.tf32.f32    { %f42612, %f42613, %f42614, %f42615 },    { %r1, %r2, %r3, %r4 },    { %r5, %r6 },            { %f42612, %f42613, %f42614, %f42615 }; 
	// end inline asm
	// begin inline asm
	mma.sync.aligned.m16n8k8.row.col.f32.tf32.tf32.f32    { %f42620, %f42621, %f42622, %f42623 },    { %r1, %r2, %r3, %r4 },    { %r5, %r6 },            { %f42620, %f42621, %f42622, %f42623 }; 
	// end inline asm
	// begin inline asm
	mma.sync.aligned.m16n8k8.row.col.f32.tf32.tf32.f32    { %f42604, %f42605, %f42606, %f42607 },    { %r1, %r2, %r3, %r4 },    { %r5, %r6 },            { %f42604, %f42605, %f42606, %f42607 }; 
	// end inline asm
	// begin inline asm
	mma.sync.aligned.m16n8k8.row.col.f32.tf32.tf32.f32    { %f42612, %f42613, %f42614, %f42615 },    { %r1, %r2, %r3, %r4 },    { %r5, %r6 },            { %f42612, %f42613, %f42614, %f42615 }; 
	// end inline asm
	// begin inline asm
	mma.sync.aligned.m16n8k8.row.col.f32.tf32.tf32.f32    { %f42620, %f42621, %f42622, %f42623 },    { %r1, %r2, %r3, %r4 },    { %r5, %r6 },            { %f42620, %f42621, %f42622, %f42623 }; 
	// end inline asm
	// begin inline asm
	mma.sync.aligned.m16n8k8.row.col.f32.tf32.tf32.f32    { %f42604, %f42605, %f42606, %f42607 },    { %r1, %r2, %r3, %r4 },    { %r5, %r6 },            { %f42604, %f42605, %f42606, %f42607 }; 
	// end inline asm
	// begin inline asm
	mma.sync.aligned.m16n8k8.row.col.f32.tf32.tf32.f32    { %f42612, %f42613, %f42614, %f42615 },    { %r1, %r2, %r3, %r4 },    { %r5, %r6 },            { %f42612, %f42613, %f42614, %f42615 }; 
	// end inline asm
	// begin inline asm
	mma.sync.aligned.m16n8k8.row.col.f32.tf32.tf32.f32    { %f42620, %f42621, %f42622, %f42623 },    { %r1, %r2, %r3, %r4 },    { %r5, %r6 },            { %f42620, %f42621, %f42622, %f42623 }; 
	// end inline asm
	// begin inline asm
	mma.sync.aligned.m16n8k8.row.col.f32.tf32.tf32.f32    { %f42604, %f42605, %f42606, %f42607 },    { %r1, %r2, %r3, %r4 },    { %r5, %r6 },            { %f42604, %f42605, %f42606, %f42607 }; 
	// end inline asm
	// begin inline asm
	mma.sync.aligned.m16n8k8.row.col.f32.tf32.tf32.f32    { %f42612, %f42613, %f42614, %f42615 },    { %r1, %r2, %r3, %r4 },    { %r5, %r6 },            { %f42612, %f42613, %f42614, %f42615 }; 
	// end inline asm
	// begin inline asm
	mma.sync.aligned.m16n8k8.row.col.f32.tf32.tf32.f32    { %f42620, %f42621, %f42622, %f42623 },    { %r1, %r2, %r3, %r4 },    { %r5, %r6 },            { %f42620, %f42621, %f42622, %f42623 }; 
	// end inline asm
	// begin inline asm
	mma.sync.aligned.m16n8k8.row.col.f32.tf32.tf32.f32    { %f42604, %f42605, %f42606, %f42607 },    { %r1, %r2, %r3, %r4 },    { %r5, %r6 },            { %f42604, %f42605, %f42606, %f42607 }; 
	// end inline asm
	// begin inline asm
	mma.sync.aligned.m16n8k8.row.col.f32.tf32.tf32.f32    { %f42612, %f42613, %f42614, %f42615 },    { %r1, %r2, %r3, %r4 },    { %r5, %r6 },            { %f42612, %f42613, %f42614, %f42615 }; 
	// end inline asm
	// begin inline asm
	mma.sync.aligned.m16n8k8.row.col.f32.tf32.tf32.f32    { %f42620, %f42621, %f42622, %f42623 },    { %r1, %r2, %r3, %r4 },    { %r5, %r6 },            { %f42620, %f42621, %f42622, %f42623 }; 
	// end inline asm
	// begin inline asm
	mma.sync.aligned.m16n8k8.row.col.f32.tf32.tf32.f32    { %f42604, %f42605, %f42606, %f42607 },    { %r1, %r2, %r3, %r4 },    { %r5, %r6 },            { %f42604, %f42605, %f42606, %f42607 }; 
	// end inline asm
	// begin inline asm
	mma.sync.aligned.m16n8k8.row.col.f32.tf32.tf32.f32    { %f42612, %f42613, %f42614, %f42615 },    { %r1, %r2, %r3, %r4 },    { %r5, %r6 },            { %f42612, %f42613, %f42614, %f42615 }; 
	// end inline asm
	// begin inline asm
	mma.sync.aligned.m16n8k8.row.col.f32.tf32.tf32.f32    { %f42620, %f42621, %f42622, %f42623 },    { %r1, %r2, %r3, %r4 },    { %r5, %r6 },            { %f42620, %f42621, %f42622, %f42623 }; 
	// end inline asm
	// begin inline asm
	mma.sync.aligned.m16n8k8.row.col.f32.tf32.tf32.f32    { %f42604, %f42605, %f42606, %f42607 },    { %r1, %r2, %r3, %r4 },    { %r5, %r6 },            { %f42604, %f42605, %f42606, %f42607 }; 
	// end inline asm
	// begin inline asm
	mma.sync.aligned.m16n8k8.row.col.f32.tf32.tf32.f32    { %f42612, %f42613, %f42614, %f42615 },    { %r1, %r2, %r3, %r4 },    { %r5, %r6 },            { %f42612, %f42613, %f42614, %f42615 }; 
	// end inline asm
	// begin inline asm
	mma.sync.aligned.m16n8k8.row.col.f32.tf32.tf32.f32    { %f42620, %f42621, %f42622, %f42623 },    { %r1, %r2, %r3, %r4 },    { %r5, %r6 },            { %f42620, %f42621, %f42622, %f42623 }; 
	// end inline asm
	// begin inline asm
	mma.sync.aligned.m16n8k8.row.col.f32.tf32.tf32.f32    { %f42604, %f42605, %f42606, %f42607 },    { %r1, %r2, %r3, %r4 },    { %r5, %r6 },            { %f42604, %f42605, %f42606, %f42607 }; 
	// end inline asm
	// begin inline asm
	mma.sync.aligned.m16n8k8.row.col.f32.tf32.tf32.f32    { %f42612, %f42613, %f42614, %f42615 },    { %r1, %r2, %r3, %r4 },    { %r5, %r6 },            { %f42612, %f42613, %f42614, %f42615 }; 
	// end inline asm
	// begin inline asm
	mma.sync.aligned.m16n8k8.row.col.f32.tf32.tf32.f32    { %f42620, %f42621, %f42622, %f42623 },    { %r1, %r2, %r3, %r4 },    { %r5, %r6 },            { %f42620, %f42621, %f42622, %f42623 }; 
	// end inline asm
	// begin inline asm
	mma.sync.aligned.m16n8k8.row.col.f32.tf32.tf32.f32    { %f42604, %f42605, %f42606, %f42607 },    { %r1, %r2, %r3, %r4 },    { %r5, %r6 },            { %f42604, %f42605, %f42606, %f42607 }; 
	// end inline asm
	// begin inline asm
	mma.sync.aligned.m16n8k8.row.col.f32.tf32.tf32.f32    { %f42612, %f42613, %f42614, %f42615 },    { %r1, %r2, %r3, %r4 },    { %r5, %r6 },            { %f42612, %f42613, %f42614, %f42615 }; 
	// end inline asm
	// begin inline asm
	mma.sync.aligned.m16n8k8.row.col.f32.tf32.tf32.f32    { %f42620, %f42621, %f42622, %f42623 },    { %r1, %r2, %r3, %r4 },    { %r5, %r6 },            { %f42620, %f42621, %f42622, %f42623 }; 
	// end inline asm
	// begin inline asm
	mma.sync.aligned.m16n8k8.row.col.f32.tf32.tf32.f32    { %f42604, %f42605, %f42606, %f42607 },    { %r1, %r2, %r3, %r4 },    { %r5, %r6 },            { %f42604, %f42605, %f42606, %f42607 }; 
	// end inline asm
	// begin inline asm
	mma.sync.aligned.m16n8k8.row.col.f32.tf32.tf32.f32    { %f42612, %f42613, %f42614, %f42615 },    { %r1, %r2, %r3, %r4 },    { %r5, %r6 },            { %f42612, %f42613, %f42614, %f42615 }; 
	// end inline asm
	// begin inline asm
	mma.sync.aligned.m16n8k8.row.col.f32.tf32.tf32.f32    { %f42620, %f42621, %f42622, %f42623 },    { %r1, %r2, %r3, %r4 },    { %r5, %r6 },            { %f42620, %f42621, %f42622, %f42623 }; 
	// end inline asm
	// begin inline asm
	mma.sync.aligned.m16n8k8.row.col.f32.tf32.tf32.f32    { %f42604, %f42605, %f42606, %f42607 },    { %r1, %r2, %r3, %r4 },    { %r5, %r6 },            { %f42604, %f42605, %f42606, %f42607 }; 
	// end inline asm
	// begin inline asm
	mma.sync.aligned.m16n8k8.row.col.f32.tf32.tf32.f32    { %f42612, %f42613, %f42614, %f42615 },    { %r1, %r2, %r3, %r4 },    { %r5, %r6 },            { %f42612, %f42613, %f42614, %f42615 }; 
	// end inline asm
	// begin inline asm
	mma.sync.aligned.m16n8k8.row.col.f32.tf32.tf32.f32    { %f42620, %f42621, %f42622, %f42623 },    { %r1, %r2, %r3, %r4 },    { %r5, %r6 },            { %f42620, %f42621, %f42622, %f42623 }; 
	// end inline asm
	// begin inline asm
	mma.sync.aligned.m16n8k8.row.col.f32.tf32.tf32.f32    { %f42604, %f42605, %f42606, %f42607 },    { %r1, %r2, %r3, %r4 },    { %r5, %r6 },            { %f42604, %f42605, %f42606, %f42607 }; 
	// end inline asm
	// begin inline asm
	mma.sync.aligned.m16n8k8.row.col.f32.tf32.tf32.f32    { %f42612, %f42613, %f42614, %f42615 },    { %r1, %r2, %r3, %r4 },    { %r5, %r6 },            { %f42612, %f42613, %f42614, %f42615 }; 
	// end inline asm
	// begin inline asm
	mma.sync.aligned.m16n8k8.row.col.f32.tf32.tf32.f32    { %f42620, %f42621, %f42622, %f42623 },    { %r1, %r2, %r3, %r4 },    { %r5, %r6 },            { %f42620, %f42621, %f42622, %f42623 }; 
	// end inline asm
	// begin inline asm
	mma.sync.aligned.m16n8k8.row.col.f32.tf32.tf32.f32    { %f42604, %f42605, %f42606, %f42607 },    { %r1, %r2, %r3, %r4 },    { %r5, %r6 },            { %f42604, %f42605, %f42606, %f42607 }; 
	// end inline asm
	// begin inline asm
	mma.sync.aligned.m16n8k8.row.col.f32.tf32.tf32.f32    { %f42612, %f42613, %f42614, %f42615 },    { %r1, %r2, %r3, %r4 },    { %r5, %r6 },            { %f42612, %f42613, %f42614, %f42615 }; 
	// end inline asm
	// begin inline asm
	mma.sync.aligned.m16n8k8.row.col.f32.tf32.tf32.f32    { %f42620, %f42621, %f42622, %f42623 },    { %r1, %r2, %r3, %r4 },    { %r5, %r6 },            { %f42620, %f42621, %f42622, %f42623 }; 
	// end inline asm
	// begin inline asm
	mma.sync.aligned.m16n8k8.row.col.f32.tf32.tf32.f32    { %f42604, %f42605, %f42606, %f42607 },    { %r1, %r2, %r3, %r4 },    { %r5, %r6 },            { %f42604, %f42605, %f42606, %f42607 }; 
	// end inline asm
	// begin inline asm
	mma.sync.aligned.m16n8k8.row.col.f32.tf32.tf32.f32    { %f42612, %f42613, %f42614, %f42615 },    { %r1, %r2, %r3, %r4 },    { %r5, %r6 },            { %f42612, %f42613, %f42614, %f42615 }; 
	// end inline asm
	// begin inline asm
	mma.sync.aligned.m16n8k8.row.col.f32.tf32.tf32.f32    { %f42620, %f42621, %f42622, %f42623 },    { %r1, %r2, %r3, %r4 },    { %r5, %r6 },            { %f42620, %f42621, %f42622, %f42623 }; 
	// end inline asm
	// begin inline asm
	mma.sync.aligned.m16n8k8.row.col.f32.tf32.tf32.f32    { %f42604, %f42605, %f42606, %f42607 },    { %r1, %r2, %r3, %r4 },    { %r5, %r6 },            { %f42604, %f42605, %f42606, %f42607 }; 
	// end inline asm
	// begin inline asm
	mma.sync.aligned.m16n8k8.row.col.f32.tf32.tf32.f32    { %f42612, %f42613, %f42614, %f42615 },    { %r1, %r2, %r3, %r4 },    { %r5, %r6 },            { %f42612, %f42613, %f42614, %f42615 }; 
	// end inline asm
	// begin inline asm
	mma.sync.aligned.m16n8k8.row.col.f32.tf32.tf32.f32    { %f42620, %f42621, %f42622, %f42623 },    { %r1, %r2, %r3, %r4 },    { %r5, %r6 },            { %f42620, %f42621, %f42622, %f42623 }; 
	// end inline asm
	// begin inline asm
	mma.sync.aligned.m16n8k8.row.col.f32.tf32.tf32.f32    { %f42604, %f42605, %f42606, %f42607 },    { %r1, %r2, %r3, %r4 },    { %r5, %r6 },            { %f42604, %f42605, %f42606, %f42607 }; 
	// end inline asm
	// begin inline asm
	mma.sync.aligned.m16n8k8.row.col.f32.tf32.tf32.f32    { %f42612, %f42613, %f42614, %f42615 },    { %r1, %r2, %r3, %r4 },    { %r5, %r6 },            { %f42612, %f42613, %f42614, %f42615 }; 
	// end inline asm
	// begin inline asm
	mma.sync.aligned.m16n8k8.row.col.f32.tf32.tf32.f32    { %f42620, %f42621, %f42622, %f42623 },    { %r1, %r2, %r3, %r4 },    { %r5, %r6 },            { %f42620, %f42621, %f42622, %f42623 }; 
	// end inline asm
	// begin inline asm
	mma.sync.aligned.m16n8k8.row.col.f32.tf32.tf32.f32    { %f42604, %f42605, %f42606, %f42607 },    { %r1, %r2, %r3, %r4 },    { %r5, %r6 },            { %f42604, %f42605, %f42606, %f42607 }; 
	// end inline asm
	// begin inline asm
	mma.sync.aligned.m16n8k8.row.col.f32.tf32.tf32.f32    { %f42612, %f42613, %f42614, %f42615 },    { %r1, %r2, %r3, %r4 },    { %r5, %r6 },            { %f42612, %f42613, %f42614, %f42615 }; 
	// end inline asm
	// begin inline asm
	mma.sync.aligned.m16n8k8.row.col.f32.tf32.tf32.f32    { %f42620, %f42621, %f42622, %f42623 },    { %r1, %r2, %r3, %r4 },    { %r5, %r6 },            { %f42620, %f42621, %f42622, %f42623 }; 
	// end inline asm
	// begin inline asm
	mma.sync.aligned.m16n8k8.row.col.f32.tf32.tf32.f32    { %f42604, %f42605, %f42606, %f42607 },    { %r1, %r2, %r3, %r4 },    { %r5, %r6 },            { %f42604, %f42605, %f42606, %f42607 }; 
	// end inline asm
	// begin inline asm
	mma.sync.aligned.m16n8k8.row.col.f32.tf32.tf32.f32    { %f42612, %f42613, %f42614, %f42615 },    { %r1, %r2, %r3, %r4 },    { %r5, %r6 },            { %f42612, %f42613, %f42614, %f42615 }; 
	// end inline asm
	// begin inline asm
	mma.sync.aligned.m16n8k8.row.col.f32.tf32.tf32.f32    { %f42620, %f42621, %f42622, %f42623 },    { %r1, %r2, %r3, %r4 },    { %r5, %r6 },            { %f42620, %f42621, %f42622, %f42623 }; 
	// end inline asm
	// begin inline asm
	mma.sync.aligned.m16n8k8.row.col.f32.tf32.tf32.f32    { %f42604, %f42605, %f42606, %f42607 },    { %r1, %r2, %r3, %r4 },    { %r5, %r6 },            { %f42604, %f42605, %f42606, %f42607 }; 
	// end inline asm
	// begin inline asm
	mma.sync.aligned.m16n8k8.row.col.f32.tf32.tf32.f32    { %f42612, %f42613, %f42614, %f42615 },    { %r1, %r2, %r3, %r4 },    { %r5, %r6 },            { %f42612, %f42613, %f42614, %f42615 }; 
	// end inline asm
	// begin inline asm
	mma.sync.aligned.m16n8k8.row.col.f32.tf32.tf32.f32    { %f42620, %f42621, %f42622, %f42623 },    { %r1, %r2, %r3, %r4 },    { %r5, %r6 },            { %f42620, %f42621, %f42622, %f42623 }; 
	// end inline asm
	// begin inline asm
	mma.sync.aligned.m16n8k8.row.col.f32.tf32.tf32.f32    { %f42604, %f42605, %f42606, %f42607 },    { %r1, %r2, %r3, %r4 },    { %r5, %r6 },            { %f42604, %f42605, %f42606, %f42607 }; 
	// end inline asm
	// begin inline asm
	mma.sync.aligned.m16n8k8.row.col.f32.tf32.tf32.f32    { %f42612, %f42613, %f42614, %f42615 },    { %r1, %r2, %r3, %r4 },    { %r5, %r6 },            { %f42612, %f42613, %f42614, %f42615 }; 
	// end inline asm
	// begin inline asm
	mma.sync.aligned.m16n8k8.row.col.f32.tf32.tf32.f32    { %f42620, %f42621, %f42622, %f42623 },    { %r1, %r2, %r3, %r4 },    { %r5, %r6 },            { %f42620, %f42621, %f42622, %f42623 }; 
	// end inline asm
	// begin inline asm
	mma.sync.aligned.m16n8k8.row.col.f32.tf32.tf32.f32    { %f42604, %f42605, %f42606, %f42607 },    { %r1, %r2, %r3, %r4 },    { %r5, %r6 },            { %f42604, %f42605, %f42606, %f42607 }; 
	// end inline asm
	// begin inline asm
	mma.sync.aligned.m16n8k8.row.col.f32.tf32.tf32.f32    { %f42612, %f42613, %f42614, %f42615 },    { %r1, %r2, %r3, %r4 },    { %r5, %r6 },            { %f42612, %f42613, %f42614, %f42615 }; 
	// end inline asm
	// begin inline asm
	mma.sync.aligned.m16n8k8.row.col.f32.tf32.tf32.f32    { %f42620, %f42621, %f42622, %f42623 },    { %r1, %r2, %r3, %r4 },    { %r5, %r6 },            { %f42620, %f42621, %f42622, %f42623 }; 
	// end inline asm
	// begin inline asm
	mma.sync.aligned.m16n8k8.row.col.f32.tf32.tf32.f32    { %f42604, %f42605, %f42606, %f42607 },    { %r1, %r2, %r3, %r4 },    { %r5, %r6 },            { %f42604, %f42605, %f42606, %f42607 }; 
	// end inline asm
	// begin inline asm
	mma.sync.aligned.m16n8k8.row.col.f32.tf32.tf32.f32    { %f42612, %f42613, %f42614, %f42615 },    { %r1, %r2, %r3, %r4 },    { %r5, %r6 },            { %f42612, %f42613, %f42614, %f42615 }; 
	// end inline asm
	// begin inline asm
	mma.sync.aligned.m16n8k8.row.col.f32.tf32.tf32.f32    { %f42620, %f42621, %f42622, %f42623 },    { %r1, %r2, %r3, %r4 },    { %r5, %r6 },            { %f42620, %f42621, %f42622, %f42623 }; 
	// end inline asm
	// begin inline asm
	mma.sync.aligned.m16n8k8.row.col.f32.tf32.tf32.f32    { %f42604, %f42605, %f42606, %f42607 },    { %r1, %r2, %r3, %r4 },    { %r5, %r6 },            { %f42604, %f42605, %f42606, %f42607 }; 
	// end inline asm
	// begin inline asm
	mma.sync.aligned.m16n8k8.row.col.f32.tf32.tf32.f32    { %f42612, %f42613, %f42614, %f42615 },    { %r1, %r2, %r3, %r4 },    { %r5, %r6 },            { %f42612, %f42613, %f42614, %f42615 }; 
	// end inline asm
	// begin inline asm
	mma.sync.aligned.m16n8k8.row.col.f32.tf32.tf32.f32    { %f42620, %f42621, %f42622, %f42623 },    { %r1, %r2, %r3, %r4 },    { %r5, %r6 },            { %f42620, %f42621, %f42622, %f42623 }; 
	// end inline asm
	// begin inline asm
	mma.sync.aligned.m16n8k8.row.col.f32.tf32.tf32.f32    { %f42604, %f42605, %f42606, %f42607 },    { %r1, %r2, %r3, %r4 },    { %r5, %r6 },            { %f42604, %f42605, %f42606, %f42607 }; 
	// end inline asm
	// begin inline asm
	mma.sync.aligned.m16n8k8.row.col.f32.tf32.tf32.f32    { %f42612, %f42613, %f42614, %f42615 },    { %r1, %r2, %r3, %r4 },    { %r5, %r6 },            { %f42612, %f42613, %f42614, %f42615 }; 
	// end inline asm
	// begin inline asm
	mma.sync.aligned.m16n8k8.row.col.f32.tf32.tf32.f32    { %f42620, %f42621, %f42622, %f42623 },    { %r1, %r2, %r3, %r4 },    { %r5, %r6 },            { %f42620, %f42621, %f42622, %f42623 }; 
	// end inline asm
	// begin inline asm
	mma.sync.aligned.m16n8k8.row.col.f32.tf32.tf32.f32    { %f42604, %f42605, %f42606, %f42607 },    { %r1, %r2, %r3, %r4 },    { %r5, %r6 },            { %f42604, %f42605, %f42606, %f42607 }; 
	// end inline asm
	// begin inline asm
	mma.sync.aligned.m16n8k8.row.col.f32.tf32.tf32.f32    { %f42612, %f42613, %f42614, %f42615 },    { %r1, %r2, %r3, %r4 },    { %r5, %r6 },            { %f42612, %f42613, %f42614, %f42615 }; 
	// end inline asm
	// begin inline asm
	mma.sync.aligned.m16n8k8.row.col.f32.tf32.tf32.f32    { %f42620, %f42621, %f42622, %f42623 },    { %r1, %r2, %r3, %r4 },    { %r5, %r6 },            { %f42620, %f42621, %f42622, %f42623 }; 
	// end inline asm
	// begin inline asm
	mma.sync.aligned.m16n8k8.row.col.f32.tf32.tf32.f32    { %f42604, %f42605, %f42606, %f42607 },    { %r1, %r2, %r3, %r4 },    { %r5, %r6 },            { %f42604, %f42605, %f42606, %f42607 }; 
	// end inline asm
	// begin inline asm
	mma.sync.aligned.m16n8k8.row.col.f32.tf32.tf32.f32    { %f42612, %f42613, %f42614, %f42615 },    { %r1, %r2, %r3, %r4 },    { %r5, %r6 },            { %f42612, %f42613, %f42614, %f42615 }; 
	// end inline asm
	// begin inline asm
	mma.sync.aligned.m16n8k8.row.col.f32.tf32.tf32.f32    { %f42620, %f42621, %f42622, %f42623 },    { %r1, %r2, %r3, %r4 },    { %r5, %r6 },            { %f42620, %f42621, %f42622, %f42623 }; 
	// end inline asm
	// begin inline asm
	mma.sync.aligned.m16n8k8.row.col.f32.tf32.tf32.f32    { %f42604, %f42605, %f42606, %f42607 },    { %r1, %r2, %r3, %r4 },    { %r5, %r6 },            { %f42604, %f42605, %f42606, %f42607 }; 
	// end inline asm
	// begin inline asm
	mma.sync.aligned.m16n8k8.row.col.f32.tf32.tf32.f32    { %f42612, %f42613, %f42614, %f42615 },    { %r1, %r2, %r3, %r4 },    { %r5, %r6 },            { %f42612, %f42613, %f42614, %f42615 }; 
	// end inline asm
	// begin inline asm
	mma.sync.aligned.m16n8k8.row.col.f32.tf32.tf32.f32    { %f42620, %f42621, %f42622, %f42623 },    { %r1, %r2, %r3, %r4 },    { %r5, %r6 },            { %f42620, %f42621, %f42622, %f42623 }; 
	// end inline asm
	// begin inline asm
	mma.sync.aligned.m16n8k8.row.col.f32.tf32.tf32.f32    { %f42604, %f42605, %f42606, %f42607 },    { %r1, %r2, %r3, %r4 },    { %r5, %r6 },            { %f42604, %f42605, %f42606, %f42607 }; 
	// end inline asm
	// begin inline asm
	mma.sync.aligned.m16n8k8.row.col.f32.tf32.tf32.f32    { %f42612, %f42613, %f42614, %f42615 },    { %r1, %r2, %r3, %r4 },    { %r5, %r6 },            { %f42612, %f42613, %f42614, %f42615 }; 
	// end inline asm
	// begin inline asm
	mma.sync.aligned.m16n8k8.row.col.f32.tf32.tf32.f32    { %f42620, %f42621, %f42622, %f42623 },    { %r1, %r2, %r3, %r4 },    { %r5, %r6 },            { %f42620, %f42621, %f42622, %f42623 }; 
	// end inline asm
	// begin inline asm
	mma.sync.aligned.m16n8k8.row.col.f32.tf32.tf32.f32    { %f42604, %f42605, %f42606, %f42607 },    { %r1, %r2, %r3, %r4 },    { %r5, %r6 },            { %f42604, %f42605, %f42606, %f42607 }; 
	// end inline asm
	// begin inline asm
	mma.sync.aligned.m16n8k8.row.col.f32.tf32.tf32.f32    { %f42612, %f42613, %f42614, %f42615 },    { %r1, %r2, %r3, %r4 },    { %r5, %r6 },            { %f42612, %f42613, %f42614, %f42615 }; 
	// end inline asm
	// begin inline asm
	mma.sync.aligned.m16n8k8.row.col.f32.tf32.tf32.f32    { %f42620, %f42621, %f42622, %f42623 },    { %r1, %r2, %r3, %r4 },    { %r5, %r6 },            { %f42620, %f42621, %f42622, %f42623 }; 
	// end inline asm
	// begin inline asm
	mma.sync.aligned.m16n8k8.row.col.f32.tf32.tf32.f32    { %f42604, %f42605, %f42606, %f42607 },    { %r1, %r2, %r3, %r4 },    { %r5, %r6 },            { %f42604, %f42605, %f42606, %f42607 }; 
	// end inline asm
	// begin inline asm
	mma.sync.aligned.m16n8k8.row.col.f32.tf32.tf32.f32    { %f42612, %f42613, %f42614, %f42615 },    { %r1, %r2, %r3, %r4 },    { %r5, %r6 },            { %f42612, %f42613, %f42614, %f42615 }; 
	// end inline asm
	// begin inline asm
	mma.sync.aligned.m16n8k8.row.col.f32.tf32.tf32.f32    { %f42620, %f42621, %f42622, %f42623 },    { %r1, %r2, %r3, %r4 },    { %r5, %r6 },            { %f42620, %f42621, %f42622, %f42623 }; 
	// end inline asm
	// begin inline asm
	mma.sync.aligned.m16n8k8.row.col.f32.tf32.tf32.f32    { %f42604, %f42605, %f42606, %f42607 },    { %r1, %r2, %r3, %r4 },    { %r5, %r6 },            { %f42604, %f42605, %f42606, %f42607 }; 
	// end inline asm
	// begin inline asm
	mma.sync.aligned.m16n8k8.row.col.f32.tf32.tf32.f32    { %f42612, %f42613, %f42614, %f42615 },    { %r1, %r2, %r3, %r4 },    { %r5, %r6 },            { %f42612, %f42613, %f42614, %f42615 }; 
	// end inline asm
	// begin inline asm
	mma.sync.aligned.m16n8k8.row.col.f32.tf32.tf32.f32    { %f42620, %f42621, %f42622, %f42623 },    { %r1, %r2, %r3, %r4 },    { %r5, %r6 },            { %f42620, %f42621, %f42622, %f42623 }; 
	// end inline asm
	// begin inline asm
	mma.sync.aligned.m16n8k8.row.col.f32.tf32.tf32.f32    { %f42604, %f42605, %f42606, %f42607 },    { %r1, %r2, %r3, %r4 },    { %r5, %r6 },            { %f42604, %f42605, %f42606, %f42607 }; 
	// end inline asm
	// begin inline asm
	mma.sync.aligned.m16n8k8.row.col.f32.tf32.tf32.f32    { %f42612, %f42613, %f42614, %f42615 },    { %r1, %r2, %r3, %r4 },    { %r5, %r6 },            { %f42612, %f42613, %f42614, %f42615 }; 
	// end inline asm
	// begin inline asm
	mma.sync.aligned.m16n8k8.row.col.f32.tf32.tf32.f32    { %f42620, %f42621, %f42622, %f42623 },    { %r1, %r2, %r3, %r4 },    { %r5, %r6 },            { %f42620, %f42621, %f42622, %f42623 }; 
	// end inline asm
	// begin inline asm
	mma.sync.aligned.m16n8k8.row.col.f32.tf32.tf32.f32    { %f42604, %f42605, %f42606, %f42607 },    { %r1, %r2, %r3, %r4 },    { %r5, %r6 },            { %f42604, %f42605, %f42606, %f42607 }; 
	// end inline asm
	// begin inline asm
	mma.sync.aligned.m16n8k8.row.col.f32.tf32.tf32.f32    { %f42612, %f42613, %f42614, %f42615 },    { %r1, %r2, %r3, %r4 },    { %r5, %r6 },            { %f42612, %f42613, %f42614, %f42615 }; 
	// end inline asm
	// begin inline asm
	mma.sync.aligned.m16n8k8.row.col.f32.tf32.tf32.f32    { %f42620, %f42621, %f42622, %f42623 },    { %r1, %r2, %r3, %r4 },    { %r5, %r6 },            { %f42620, %f42621, %f42622, %f42623 }; 
	// end inline asm
	// begin inline asm
	mma.sync.aligned.m16n8k8.row.col.f32.tf32.tf32.f32    { %f42604, %f42605, %f42606, %f42607 },    { %r1, %r2, %r3, %r4 },    { %r5, %r6 },            { %f42604, %f42605, %f42606, %f42607 }; 
	// end inline asm
	// begin inline asm
	mma.sync.aligned.m16n8k8.row.col.f32.tf32.tf32.f32    { %f42612, %f42613, %f42614, %f42615 },    { %r1, %r2, %r3, %r4 },    { %r5, %r6 },            { %f42612, %f42613, %f42614, %f42615 }; 
	// end inline asm
	// begin inline asm
	mma.sync.aligned.m16n8k8.row.col.f32.tf32.tf32.f32    { %f42620, %f42621, %f42622, %f42623 },    { %r1, %r2, %r3, %r4 },    { %r5, %r6 },            { %f42620, %f42621, %f42622, %f42623 }; 
	// end inline asm
	// begin inline asm
	mma.sync.aligned.m16n8k8.row.col.f32.tf32.tf32.f32    { %f42604, %f42605, %f42606, %f42607 },    { %r1, %r2, %r3, %r4 },    { %r5, %r6 },            { %f42604, %f42605, %f42606, %f42607 }; 
	// end inline asm
	// begin inline asm
	mma.sync.aligned.m16n8k8.row.col.f32.tf32.tf32.f32    { %f42612, %f42613, %f42614, %f42615 },    { %r1, %r2, %r3, %r4 },    { %r5, %r6 },            { %f42612, %f42613, %f42614, %f42615 }; 
	// end inline asm
	// begin inline asm
	mma.sync.aligned.m16n8k8.row.col.f32.tf32.tf32.f32    { %f42620, %f42621, %f42622, %f42623 },    { %r1, %r2, %r3, %r4 },    { %r5, %r6 },            { %f42620, %f42621, %f42622, %f42623 }; 
	// end inline asm
	// begin inline asm
	mma.sync.aligned.m16n8k8.row.col.f32.tf32.tf32.f32    { %f42604, %f42605, %f42606, %f42607 },    { %r1, %r2, %r3, %r4 },    { %r5, %r6 },            { %f42604, %f42605, %f42606, %f42607 }; 
	// end inline asm
	// begin inline asm
	mma.sync.aligned.m16n8k8.row.col.f32.tf32.tf32.f32    { %f42612, %f42613, %f42614, %f42615 },    { %r1, %r2, %r3, %r4 },    { %r5, %r6 },            { %f42612, %f42613, %f42614, %f42615 }; 
	// end inline asm
	// begin inline asm
	mma.sync.aligned.m16n8k8.row.col.f32.tf32.tf32.f32    { %f42620, %f42621, %f42622, %f42623 },    { %r1, %r2, %r3, %r4 },    { %r5, %r6 },            { %f42620, %f42621, %f42622, %f42623 }; 
	// end inline asm
	// begin inline asm
	mma.sync.aligned.m16n8k8.row.col.f32.tf32.tf32.f32    { %f42604, %f42605, %f42606, %f42607 },    { %r1, %r2, %r3, %r4 },    { %r5, %r6 },            { %f42604, %f42605, %f42606, %f42607 }; 
	// end inline asm
	// begin inline asm
	mma.sync.aligned.m16n8k8.row.col.f32.tf32.tf32.f32    { %f42612, %f42613, %f42614, %f42615 },    { %r1, %r2, %r3, %r4 },    { %r5, %r6 },            { %f42612, %f42613, %f42614, %f42615 }; 
	// end inline asm
	// begin inline asm
	mma.sync.aligned.m16n8k8.row.col.f32.tf32.tf32.f32    { %f42620, %f42621, %f42622, %f42623 },    { %r1, %r2, %r3, %r4 },    { %r5, %r6 },            { %f42620, %f42621, %f42622, %f42623 }; 
	// end inline asm
	// begin inline asm
	mma.sync.aligned.m16n8k8.row.col.f32.tf32.tf32.f32    { %f42604, %f42605, %f42606, %f42607 },    { %r1, %r2, %r3, %r4 },    { %r5, %r6 },            { %f42604, %f42605, %f42606, %f42607 }; 
	// end inline asm
	// begin inline asm
	mma.sync.aligned.m16n8k8.row.col.f32.tf32.tf32.f32    { %f42612, %f42613, %f42614, %f42615 },    { %r1, %r2, %r3, %r4 },    { %r5, %r6 },            { %f42612, %f42613, %f42614, %f42615 }; 
	// end inline asm
	// begin inline asm
	mma.sync.aligned.m16n8k8.row.col.f32.tf32.tf32.f32    { %f42620, %f42621, %f42622, %f42623 },    { %r1, %r2, %r3, %r4 },    { %r5, %r6 },            { %f42620, %f42621, %f42622, %f42623 }; 
	// end inline asm
	// begin inline asm
	mma.sync.aligned.m16n8k8.row.col.f32.tf32.tf32.f32    { %f42604, %f42605, %f42606, %f42607 },    { %r1, %r2, %r3, %r4 },    { %r5, %r6 },            { %f42604, %f42605, %f42606, %f42607 }; 
	// end inline asm
	// begin inline asm
	mma.sync.aligned.m16n8k8.row.col.f32.tf32.tf32.f32    { %f42612, %f42613, %f42614, %f42615 },    { %r1, %r2, %r3, %r4 },    { %r5, %r6 },            { %f42612, %f42613, %f42614, %f42615 }; 
	// end inline asm
	// begin inline asm
	mma.sync.aligned.m16n8k8.row.col.f32.tf32.tf32.f32    { %f42620, %f42621, %f42622, %f42623 },    { %r1, %r2, %r3, %r4 },    { %r5, %r6 },            { %f42620, %f42621, %f42622, %f42623 }; 
	// end inline asm
	// begin inline asm
	mma.sync.aligned.m16n8k8.row.col.f32.tf32.tf32.f32    { %f42604, %f42605, %f42606, %f42607 },    { %r1, %r2, %r3, %r4 },    { %r5, %r6 },            { %f42604, %f42605, %f42606, %f42607 }; 
	// end inline asm
	// begin inline asm
	mma.sync.aligned.m16n8k8.row.col.f32.tf32.tf32.f32    { %f42612, %f42613, %f42614, %f42615 },    { %r1, %r2, %r3, %r4 },    { %r5, %r6 },            { %f42612, %f42613, %f42614, %f42615 }; 
	// end inline asm
	// begin inline asm
	mma.sync.aligned.m16n8k8.row.col.f32.tf32.tf32.f32    { %f42620, %f42621, %f42622, %f42623 },    { %r1, %r2, %r3, %r4 },    { %r5, %r6 },            { %f42620, %f42621, %f42622, %f42623 }; 
	// end inline asm
	// begin inline asm
	mma.sync.aligned.m16n8k8.row.col.f32.tf32.tf32.f32    { %f42604, %f42605, %f42606, %f42607 },    { %r1, %r2, %r3, %r4 },    { %r5, %r6 },            { %f42604, %f42605, %f42606, %f42607 }; 
	// end inline asm
	// begin inline asm
	mma.sync.aligned.m16n8k8.row.col.f32.tf32.tf32.f32    { %f42612, %f42613, %f42614, %f42615 },    { %r1, %r2, %r3, %r4 },    { %r5, %r6 },            { %f42612, %f42613, %f42614, %f42615 }; 
	// end inline asm
	// begin inline asm
	mma.sync.aligned.m16n8k8.row.col.f32.tf32.tf32.f32    { %f42620, %f42621, %f42622, %f42623 },    { %r1, %r2, %r3, %r4 },    { %r5, %r6 },            { %f42620, %f42621, %f42622, %f42623 }; 
	// end inline asm
	// begin inline asm
	mma.sync.aligned.m16n8k8.row.col.f32.tf32.tf32.f32    { %f42604, %f42605, %f42606, %f42607 },    { %r1, %r2, %r3, %r4 },    { %r5, %r6 },            { %f42604, %f42605, %f42606, %f42607 }; 
	// end inline asm
	// begin inline asm
	mma.sync.aligned.m16n8k8.row.col.f32.tf32.tf32.f32    { %f42612, %f42613, %f42614, %f42615 },    { %r1, %r2, %r3, %r4 },    { %r5, %r6 },            { %f42612, %f42613, %f42614, %f42615 }; 
	// end inline asm
	// begin inline asm
	mma.sync.aligned.m16n8k8.row.col.f32.tf32.tf32.f32    { %f42620, %f42621, %f42622, %f42623 },    { %r1, %r2, %r3, %r4 },    { %r5, %r6 },            { %f42620, %f42621, %f42622, %f42623 }; 
	// end inline asm
	// begin inline asm
	mma.sync.aligned.m16n8k8.row.col.f32.tf32.tf32.f32    { %f42604, %f42605, %f42606, %f42607 },    { %r1, %r2, %r3, %r4 },    { %r5, %r6 },            { %f42604, %f42605, %f42606, %f42607 }; 
	// end inline asm
	// begin inline asm
	mma.sync.aligned.m16n8k8.row.col.f32.tf32.tf32.f32    { %f42612, %f42613, %f42614, %f42615 },    { %r1, %r2, %r3, %r4 },    { %r5, %r6 },            { %f42612, %f42613, %f42614, %f42615 }; 
	// end inline asm
	// begin inline asm
	mma.sync.aligned.m16n8k8.row.col.f32.tf32.tf32.f32    { %f42620, %f42621, %f42622, %f42623 },    { %r1, %r2, %r3, %r4 },    { %r5, %r6 },            { %f42620, %f42621, %f42622, %f42623 }; 
	// end inline asm
	// begin inline asm
	mma.sync.aligned.m16n8k8.row.col.f32.tf32.tf32.f32    { %f42604, %f42605, %f42606, %f42607 },    { %r1, %r2, %r3, %r4 },    { %r5, %r6 },            { %f42604, %f42605, %f42606, %f42607 }; 
	// end inline asm
	// begin inline asm
	mma.sync.aligned.m16n8k8.row.col.f32.tf32.tf32.f32    { %f42612, %f42613, %f42614, %f42615 },    { %r1, %r2, %r3, %r4 },    { %r5, %r6 },            { %f42612, %f42613, %f42614, %f42615 }; 
	// end inline asm
	// begin inline asm
	mma.sync.aligned.m16n8k8.row.col.f32.tf32.tf32.f32    { %f42620, %f42621, %f42622, %f42623 },    { %r1, %r2, %r3, %r4 },    { %r5, %r6 },            { %f42620, %f42621, %f42622, %f42623 }; 
	// end inline asm
	// begin inline asm
	mma.sync.aligned.m16n8k8.row.col.f32.tf32.tf32.f32    { %f42604, %f42605, %f42606, %f42607 },    { %r1, %r2, %r3, %r4 },    { %r5, %r6 },            { %f42604, %f42605, %f42606, %f42607 }; 
	// end inline asm
	// begin inline asm
	mma.sync.aligned.m16n8k8.row.col.f32.tf32.tf32.f32    { %f42612, %f42613, %f42614, %f42615 },    { %r1, %r2, %r3, %r4 },    { %r5, %r6 },            { %f42612, %f42613, %f42614, %f42615 }; 
	// end inline asm
	// begin inline asm
	mma.sync.aligned.m16n8k8.row.col.f32.tf32.tf32.f32    { %f42620, %f42621, %f42622, %f42623 },    { %r1, %r2, %r3, %r4 },    { %r5, %r6 },            { %f42620, %f42621, %f42622, %f42623 }; 
	// end inline asm
	// begin inline asm
	mma.sync.aligned.m16n8k8.row.col.f32.tf32.tf32.f32    { %f42604, %f42605, %f42606, %f42607 },    { %r1, %r2, %r3, %r4 },    { %r5, %r6 },            { %f42604, %f42605, %f42606, %f42607 }; 
	// end inline asm
	// begin inline asm
	mma.sync.aligned.m16n8k8.row.col.f32.tf32.tf32.f32    { %f42612, %f42613, %f42614, %f42615 },    { %r1, %r2, %r3, %r4 },    { %r5, %r6 },            { %f42612, %f42613, %f42614, %f42615 }; 
	// end inline asm
	// begin inline asm
	mma.sync.aligned.m16n8k8.row.col.f32.tf32.tf32.f32    { %f42620, %f42621, %f42622, %f42623 },    { %r1, %r2, %r3, %r4 },    { %r5, %r6 },            { %f42620, %f42621, %f42622, %f42623 }; 
	// end inline asm
	// begin inline asm
	mma.sync.aligned.m16n8k8.row.col.f32.tf32.tf32.f32    { %f42604, %f42605, %f42606, %f42607 },    { %r1, %r2, %r3, %r4 },    { %r5, %r6 },            { %f42604, %f42605, %f42606, %f42607 }; 
	// end inline asm
	// begin inline asm
	mma.sync.aligned.m16n8k8.row.col.f32.tf32.tf32.f32    { %f42612, %f42613, %f42614, %f42615 },    { %r1, %r2, %r3, %r4 },    { %r5, %r6 },            { %f42612, %f42613, %f42614, %f42615 }; 
	// end inline asm
	// begin inline asm
	mma.sync.aligned.m16n8k8.row.col.f32.tf32.tf32.f32    { %f42620, %f42621, %f42622, %f42623 },    { %r1, %r2, %r3, %r4 },    { %r5, %r6 },            { %f42620, %f42621, %f42622, %f42623 }; 
	// end inline asm
	// begin inline asm
	mma.sync.aligned.m16n8k8.row.col.f32.tf32.tf32.f32    { %f42604, %f42605, %f42606, %f42607 },    { %r1, %r2, %r3, %r4 },    { %r5, %r6 },            { %f42604, %f42605, %f42606, %f42607 }; 
	// end inline asm
	// begin inline asm
	mma.sync.aligned.m16n8k8.row.col.f32.tf32.tf32.f32    { %f42612, %f42613, %f42614, %f42615 },    { %r1, %r2, %r3, %r4 },    { %r5, %r6 },            { %f42612, %f42613, %f42614, %f42615 }; 
	// end inline asm
	// begin inline asm
	mma.sync.aligned.m16n8k8.row.col.f32.tf32.tf32.f32    { %f42620, %f42621, %f42622, %f42623 },    { %r1, %r2, %r3, %r4 },    { %r5, %r6 },            { %f42620, %f42621, %f42622, %f42623 }; 
	// end inline asm
	// begin inline asm
	mma.sync.aligned.m16n8k8.row.col.f32.tf32.tf32.f32    { %f42604, %f42605, %f42606, %f42607 },    { %r1, %r2, %r3, %r4 },    { %r5, %r6 },            { %f42604, %f42605, %f42606, %f42607 }; 
	// end inline asm
	// begin inline asm
	mma.sync.aligned.m16n8k8.row.col.f32.tf32.tf32.f32    { %f42612, %f42613, %f42614, %f42615 },    { %r1, %r2, %r3, %r4 },    { %r5, %r6 },            { %f42612, %f42613, %f42614, %f42615 }; 
	// end inline asm
	// begin inline asm
	mma.sync.aligned.m16n8k8.row.col.f32.tf32.tf32.f32    { %f42620, %f42621, %f42622, %f42623 },    { %r1, %r2, %r3, %r4 },    { %r5, %r6 },            { %f42620, %f42621, %f42622, %f42623 }; 
	// end inline asm
	// begin inline asm
	mma.sync.aligned.m16n8k8.row.col.f32.tf32.tf32.f32    { %f42604, %f42605, %f42606, %f42607 },    { %r1, %r2, %r3, %r4 },    { %r5, %r6 },            { %f42604, %f42605, %f42606, %f42607 }; 
	// end inline asm
	// begin inline asm
	mma.sync.aligned.m16n8k8.row.col.f32.tf32.tf32.f32    { %f42612, %f42613, %f42614, %f42615 },    { %r1, %r2, %r3, %r4 },    { %r5, %r6 },            { %f42612, %f42613, %f42614, %f42615 }; 
	// end inline asm
	// begin inline asm
	mma.sync.aligned.m16n8k8.row.col.f32.tf32.tf32.f32    { %f42620, %f42621, %f42622, %f42623 },    { %r1, %r2, %r3, %r4 },    { %r5, %r6 },            { %f42620, %f42621, %f42622, %f42623 }; 
	// end inline asm
	// begin inline asm
	mma.sync.aligned.m16n8k8.row.col.f32.tf32.tf32.f32    { %f42604, %f42605, %f42606, %f42607 },    { %r1, %r2, %r3, %r4 },    { %r5, %r6 },            { %f42604, %f42605, %f42606, %f42607 }; 
	// end inline asm
	// begin inline asm
	mma.sync.aligned.m16n8k8.row.col.f32.tf32.tf32.f32    { %f42612, %f42613, %f42614, %f42615 },    { %r1, %r2, %r3, %r4 },    { %r5, %r6 },            { %f42612, %f42613, %f42614, %f42615 }; 
	// end inline asm
	// begin inline asm
	mma.sync.aligned.m16n8k8.row.col.f32.tf32.tf32.f32    { %f42620, %f42621, %f42622, %f42623 },    { %r1, %r2, %r3, %r4 },    { %r5, %r6 },            { %f42620, %f42621, %f42622, %f42623 }; 
	// end inline asm
	// begin inline asm
	mma.sync.aligned.m16n8k8.row.col.f32.tf32.tf32.f32    { %f42604, %f42605, %f42606, %f42607 },    { %r1, %r2, %r3, %r4 },    { %r5, %r6 },            { %f42604, %f42605, %f42606, %f42607 }; 
	// end inline asm
	// begin inline asm
	mma.sync.aligned.m16n8k8.row.col.f32.tf32.tf32.f32    { %f42612, %f42613, %f42614, %f42615 },    { %r1, %r2, %r3, %r4 },    { %r5, %r6 },            { %f42612, %f42613, %f42614, %f42615 }; 
	// end inline asm
	// begin inline asm
	mma.sync.aligned.m16n8k8.row.col.f32.tf32.tf32.f32    { %f42620, %f42621, %f42622, %f42623 },    { %r1, %r2, %r3, %r4 },    { %r5, %r6 },            { %f42620, %f42621, %f42622, %f42623 }; 
	// end inline asm
	// begin inline asm
	mma.sync.aligned.m16n8k8.row.col.f32.tf32.tf32.f32    { %f42604, %f42605, %f42606, %f42607 },    { %r1, %r2, %r3, %r4 },    { %r5, %r6 },            { %f42604, %f42605, %f42606, %f42607 }; 
	// end inline asm
	// begin inline asm
	mma.sync.aligned.m16n8k8.row.col.f32.tf32.tf32.f32    { %f42612, %f42613, %f42614, %f42615 },    { %r1, %r2, %r3, %r4 },    { %r5, %r6 },            { %f42612, %f42613, %f42614, %f42615 }; 
	// end inline asm
	// begin inline asm
	mma.sync.aligned.m16n8k8.row.col.f32.tf32.tf32.f32    { %f42620, %f42621, %f42622, %f42623 },    { %r1, %r2, %r3, %r4 },    { %r5, %r6 },            { %f42620, %f42621, %f42622, %f42623 }; 
	// end inline asm
	// begin inline asm
	mma.sync.aligned.m16n8k8.row.col.f32.tf32.tf32.f32    { %f42604, %f42605, %f42606, %f42607 },    { %r1, %r2, %r3, %r4 },    { %r5, %r6 },            { %f42604, %f42605, %f42606, %f42607 }; 
	// end inline asm
	// begin inline asm
	mma.sync.aligned.m16n8k8.row.col.f32.tf32.tf32.f32    { %f42612, %f42613, %f42614, %f42615 },    { %r1, %r2, %r3, %r4 },    { %r5, %r6 },            { %f42612, %f42613, %f42614, %f42615 }; 
	// end inline asm
	// begin inline asm
	mma.sync.aligned.m16n8k8.row.col.f32.tf32.tf32.f32    { %f42620, %f42621, %f42622, %f42623 },    { %r1, %r2, %r3, %r4 },    { %r5, %r6 },            { %f42620, %f42621, %f42622, %f42623 }; 
	// end inline asm
	// begin inline asm
	mma.sync.aligned.m16n8k8.row.col.f32.tf32.tf32.f32    { %f42604, %f42605, %f42606, %f42607 },    { %r1, %r2, %r3, %r4 },    { %r5, %r6 },            { %f42604, %f42605, %f42606, %f42607 }; 
	// end inline asm
	// begin inline asm
	mma.sync.aligned.m16n8k8.row.col.f32.tf32.tf32.f32    { %f42612, %f42613, %f42614, %f42615 },    { %r1, %r2, %r3, %r4 },    { %r5, %r6 },            { %f42612, %f42613, %f42614, %f42615 }; 
	// end inline asm
	// begin inline asm
	mma.sync.aligned.m16n8k8.row.col.f32.tf32.tf32.f32    { %f42620, %f42621, %f42622, %f42623 },    { %r1, %r2, %r3, %r4 },    { %r5, %r6 },            { %f42620, %f42621, %f42622, %f42623 }; 
	// end inline asm
	// begin inline asm
	mma.sync.aligned.m16n8k8.row.col.f32.tf32.tf32.f32    { %f42604, %f42605, %f42606, %f42607 },    { %r1, %r2, %r3, %r4 },    { %r5, %r6 },            { %f42604, %f42605, %f42606, %f42607 }; 
	// end inline asm
	// begin inline asm
	mma.sync.aligned.m16n8k8.row.col.f32.tf32.tf32.f32    { %f42612, %f42613, %f42614, %f42615 },    { %r1, %r2, %r3, %r4 },    { %r5, %r6 },            { %f42612, %f42613, %f42614, %f42615 }; 
	// end inline asm
	// begin inline asm
	mma.sync.aligned.m16n8k8.row.col.f32.tf32.tf32.f32    { %f42620, %f42621, %f42622, %f42623 },    { %r1, %r2, %r3, %r4 },    { %r5, %r6 },            { %f42620, %f42621, %f42622, %f42623 }; 
	// end inline asm
	// begin inline asm
	mma.sync.aligned.m16n8k8.row.col.f32.tf32.tf32.f32    { %f42604, %f42605, %f42606, %f42607 },    { %r1, %r2, %r3, %r4 },    { %r5, %r6 },            { %f42604, %f42605, %f42606, %f42607 }; 
	// end inline asm
	// begin inline asm
	mma.sync.aligned.m16n8k8.row.col.f32.tf32.tf32.f32    { %f42612, %f42613, %f42614, %f42615 },    { %r1, %r2, %r3, %r4 },    { %r5, %r6 },            { %f42612, %f42613, %f42614, %f42615 }; 
	// end inline asm
	// begin inline asm
	mma.sync.aligned.m16n8k8.row.col.f32.tf32.tf32.f32    { %f42620, %f42621, %f42622, %f42623 },    { %r1, %r2, %r3, %r4 },    { %r5, %r6 },            { %f42620, %f42621, %f42622, %f42623 }; 
	// end inline asm
	// begin inline asm
	mma.sync.aligned.m16n8k8.row.col.f32.tf32.tf32.f32    { %f42604, %f42605, %f42606, %f42607 },    { %r1, %r2, %r3, %r4 },    { %r5, %r6 },            { %f42604, %f42605, %f42606, %f42607 }; 
	// end inline asm
	// begin inline asm
	mma.sync.aligned.m16n8k8.row.col.f32.tf32.tf32.f32    { %f42612, %f42613, %f42614, %f42615 },    { %r1, %r2, %r3, %r4 },    { %r5, %r6 },            { %f42612, %f42613, %f42614, %f42615 }; 
	// end inline asm
	// begin inline asm
	mma.sync.aligned.m16n8k8.row.col.f32.tf32.tf32.f32    { %f42620, %f42621, %f42622, %f42623 },    { %r1, %r2, %r3, %r4 },    { %r5, %r6 },            { %f42620, %f42621, %f42622, %f42623 }; 
	// end inline asm
	// begin inline asm
	mma.sync.aligned.m16n8k8.row.col.f32.tf32.tf32.f32    { %f42604, %f42605, %f42606, %f42607 },    { %r1, %r2, %r3, %r4 },    { %r5, %r6 },            { %f42604, %f42605, %f42606, %f42607 }; 
	// end inline asm
	// begin inline asm
	mma.sync.aligned.m16n8k8.row.col.f32.tf32.tf32.f32    { %f42612, %f42613, %f42614, %f42615 },    { %r1, %r2, %r3, %r4 },    { %r5, %r6 },            { %f42612, %f42613, %f42614, %f42615 }; 
	// end inline asm
	// begin inline asm
	mma.sync.aligned.m16n8k8.row.col.f32.tf32.tf32.f32    { %f42620, %f42621, %f42622, %f42623 },    { %r1, %r2, %r3, %r4 },    { %r5, %r6 },            { %f42620, %f42621, %f42622, %f42623 }; 
	// end inline asm
	// begin inline asm
	mma.sync.aligned.m16n8k8.row.col.f32.tf32.tf32.f32    { %f42604, %f42605, %f42606, %f42607 },    { %r1, %r2, %r3, %r4 },    { %r5, %r6 },            { %f42604, %f42605, %f42606, %f42607 }; 
	// end inline asm
	// begin inline asm
	mma.sync.aligned.m16n8k8.row.col.f32.tf32.tf32.f32    { %f42612, %f42613, %f42614, %f42615 },    { %r1, %r2, %r3, %r4 },    { %r5, %r6 },            { %f42612, %f42613, %f42614, %f42615 }; 
	// end inline asm
	// begin inline asm
	mma.sync.aligned.m16n8k8.row.col.f32.tf32.tf32.f32    { %f42620, %f42621, %f42622, %f42623 },    { %r1, %r2, %r3, %r4 },    { %r5, %r6 },            { %f42620, %f42621, %f42622, %f42623 }; 
	// end inline asm
	// begin inline asm
	mma.sync.aligned.m16n8k8.row.col.f32.tf32.tf32.f32    { %f42604, %f42605, %f42606, %f42607 },    { %r1, %r2, %r3, %r4 },    { %r5, %r6 },            { %f42604, %f42605, %f42606, %f42607 }; 
	// end inline asm
	// begin inline asm
	mma.sync.aligned.m16n8k8.row.col.f32.tf32.tf32.f32    { %f42612, %f42613, %f42614, %f42615 },    { %r1, %r2, %r3, %r4 },    { %r5, %r6 },            { %f42612, %f42613, %f42614, %f42615 }; 
	// end inline asm
	// begin inline asm
	mma.sync.aligned.m16n8k8.row.col.f32.tf32.tf32.f32    { %f42620, %f42621, %f42622, %f42623 },    { %r1, %r2, %r3, %r4 },    { %r5, %r6 },            { %f42620, %f42621, %f42622, %f42623 }; 
	// end inline asm
	// begin inline asm
	mma.sync.aligned.m16n8k8.row.col.f32.tf32.tf32.f32    { %f42604, %f42605, %f42606, %f42607 },    { %r1, %r2, %r3, %r4 },    { %r5, %r6 },            { %f42604, %f42605, %f42606, %f42607 }; 
	// end inline asm
	// begin inline asm
	mma.sync.aligned.m16n8k8.row.col.f32.tf32.tf32.f32    { %f42612, %f42613, %f42614, %f42615 },    { %r1, %r2, %r3, %r4 },    { %r5, %r6 },            { %f42612, %f42613, %f42614, %f42615 }; 
	// end inline asm
	// begin inline asm
	mma.sync.aligned.m16n8k8.row.col.f32.tf32.tf32.f32    { %f42620, %f42621, %f42622, %f42623 },    { %r1, %r2, %r3, %r4 },    { %r5, %r6 },            { %f42620, %f42621, %f42622, %f42623 }; 
	// end inline asm
	// begin inline asm
	mma.sync.aligned.m16n8k8.row.col.f32.tf32.tf32.f32    { %f42604, %f42605, %f42606, %f42607 },    { %r1, %r2, %r3, %r4 },    { %r5, %r6 },            { %f42604, %f42605, %f42606, %f42607 }; 
	// end inline asm
	// begin inline asm
	mma.sync.aligned.m16n8k8.row.col.f32.tf32.tf32.f32    { %f42612, %f42613, %f42614, %f42615 },    { %r1, %r2, %r3, %r4 },    { %r5, %r6 },            { %f42612, %f42613, %f42614, %f42615 }; 
	// end inline asm
	// begin inline asm
	mma.sync.aligned.m16n8k8.row.col.f32.tf32.tf32.f32    { %f42620, %f42621, %f42622, %f42623 },    { %r1, %r2, %r3, %r4 },    { %r5, %r6 },            { %f42620, %f42621, %f42622, %f42623 }; 
	// end inline asm
	// begin inline asm
	mma.sync.aligned.m16n8k8.row.col.f32.tf32.tf32.f32    { %f42604, %f42605, %f42606, %f42607 },    { %r1, %r2, %r3, %r4 },    { %r5, %r6 },            { %f42604, %f42605, %f42606, %f42607 }; 
	// end inline asm
	// begin inline asm
	mma.sync.aligned.m16n8k8.row.col.f32.tf32.tf32.f32    { %f42612, %f42613, %f42614, %f42615 },    { %r1, %r2, %r3, %r4 },    { %r5, %r6 },            { %f42612, %f42613, %f42614, %f42615 }; 
	// end inline asm
	// begin inline asm
	mma.sync.aligned.m16n8k8.row.col.f32.tf32.tf32.f32    { %f42620, %f42621, %f42622, %f42623 },    { %r1, %r2, %r3, %r4 },    { %r5, %r6 },            { %f42620, %f42621, %f42622, %f42623 }; 
	// end inline asm
	// begin inline asm
	mma.sync.aligned.m16n8k8.row.col.f32.tf32.tf32.f32    { %f42604, %f42605, %f42606, %f42607 },    { %r1, %r2, %r3, %r4 },    { %r5, %r6 },            { %f42604, %f42605, %f42606, %f42607 }; 
	// end inline asm
	// begin inline asm
	mma.sync.aligned.m16n8k8.row.col.f32.tf32.tf32.f32    { %f42612, %f42613, %f42614, %f42615 },    { %r1, %r2, %r3, %r4 },    { %r5, %r6 },            { %f42612, %f42613, %f42614, %f42615 }; 
	// end inline asm
	// begin inline asm
	mma.sync.aligned.m16n8k8.row.col.f32.tf32.tf32.f32    { %f42620, %f42621, %f42622, %f42623 },    { %r1, %r2, %r3, %r4 },    { %r5, %r6 },            { %f42620, %f42621, %f42622, %f42623 }; 
	// end inline asm
	// begin inline asm
	mma.sync.aligned.m16n8k8.row.col.f32.tf32.tf32.f32    { %f42604, %f42605, %f42606, %f42607 },    { %r1, %r2, %r3, %r4 },    { %r5, %r6 },            { %f42604, %f42605, %f42606, %f42607 }; 
	// end inline asm
	// begin inline asm
	mma.sync.aligned.m16n8k8.row.col.f32.tf32.tf32.f32    { %f42612, %f42613, %f42614, %f42615 },    { %r1, %r2, %r3, %r4 },    { %r5, %r6 },            { %f42612, %f42613, %f42614, %f42615 }; 
	// end inline asm
	// begin inline asm
	mma.sync.aligned.m16n8k8.row.col.f32.tf32.tf32.f32    { %f42620, %f42621, %f42622, %f42623 },    { %r1, %r2, %r3, %r4 },    { %r5, %r6 },            { %f42620, %f42621, %f42622, %f42623 }; 
	// end inline asm
	// begin inline asm
	mma.sync.aligned.m16n8k8.row.col.f32.tf32.tf32.f32    { %f42604, %f42605, %f42606, %f42607 },    { %r1, %r2, %r3, %r4 },    { %r5, %r6 },            { %f42604, %f42605, %f42606, %f42607 }; 
	// end inline asm
	// begin inline asm
	mma.sync.aligned.m16n8k8.row.col.f32.tf32.tf32.f32    { %f42612, %f42613, %f42614, %f42615 },    { %r1, %r2, %r3, %r4 },    { %r5, %r6 },            { %f42612, %f42613, %f42614, %f42615 }; 
	// end inline asm
	// begin inline asm
	mma.sync.aligned.m16n8k8.row.col.f32.tf32.tf32.f32    { %f42620, %f42621, %f42622, %f42623 },    { %r1, %r2, %r3, %r4 },    { %r5, %r6 },            { %f42620, %f42621, %f42622, %f42623 }; 
	// end inline asm
	// begin inline asm
	mma.sync.aligned.m16n8k8.row.col.f32.tf32.tf32.f32    { %f42604, %f42605, %f42606, %f42607 },    { %r1, %r2, %r3, %r4 },    { %r5, %r6 },            { %f42604, %f42605, %f42606, %f42607 }; 
	// end inline asm
	// begin inline asm
	mma.sync.aligned.m16n8k8.row.col.f32.tf32.tf32.f32    { %f42612, %f42613, %f42614, %f42615 },    { %r1, %r2, %r3, %r4 },    { %r5, %r6 },            { %f42612, %f42613, %f42614, %f42615 }; 
	// end inline asm
	// begin inline asm
	mma.sync.aligned.m16n8k8.row.col.f32.tf32.tf32.f32    { %f42620, %f42621, %f42622, %f42623 },    { %r1, %r2, %r3, %r4 },    { %r5, %r6 },            { %f42620, %f42621, %f42622, %f42623 }; 
	// end inline asm
	// begin inline asm
	mma.sync.aligned.m16n8k8.row.col.f32.tf32.tf32.f32    { %f42604, %f42605, %f42606, %f42607 },    { %r1, %r2, %r3, %r4 },    { %r5, %r6 },            { %f42604, %f42605, %f42606, %f42607 }; 
	// end inline asm
	// begin inline asm
	mma.sync.aligned.m16n8k8.row.col.f32.tf32.tf32.f32    { %f42612, %f42613, %f42614, %f42615 },    { %r1, %r2, %r3, %r4 },    { %r5, %r6 },            { %f42612, %f42613, %f42614, %f42615 }; 
	// end inline asm
	// begin inline asm
	mma.sync.aligned.m16n8k8.row.col.f32.tf32.tf32.f32    { %f42620, %f42621, %f42622, %f42623 },    { %r1, %r2, %r3, %r4 },    { %r5, %r6 },            { %f42620, %f42621, %f42622, %f42623 }; 
	// end inline asm
	// begin inline asm
	mma.sync.aligned.m16n8k8.row.col.f32.tf32.tf32.f32    { %f42604, %f42605, %f42606, %f42607 },    { %r1, %r2, %r3, %r4 },    { %r5, %r6 },            { %f42604, %f42605, %f42606, %f42607 }; 
	// end inline asm
	// begin inline asm
	mma.sync.aligned.m16n8k8.row.col.f32.tf32.tf32.f32    { %f42612, %f42613, %f42614, %f42615 },    { %r1, %r2, %r3, %r4 },    { %r5, %r6 },            { %f42612, %f42613, %f42614, %f42615 }; 
	// end inline asm
	// begin inline asm
	mma.sync.aligned.m16n8k8.row.col.f32.tf32.tf32.f32    { %f42620, %f42621, %f42622, %f42623 },    { %r1, %r2, %r3, %r4 },    { %r5, %r6 },            { %f42620, %f42621, %f42622, %f42623 }; 
	// end inline asm
	// begin inline asm
	mma.sync.aligned.m16n8k8.row.col.f32.tf32.tf32.f32    { %f42604, %f42605, %f42606, %f42607 },    { %r1, %r2, %r3, %r4 },    { %r5, %r6 },            { %f42604, %f42605, %f42606, %f42607 }; 
	// end inline asm
	// begin inline asm
	mma.sync.aligned.m16n8k8.row.col.f32.tf32.tf32.f32    { %f42612, %f42613, %f42614, %f42615 },    { %r1, %r2, %r3, %r4 },    { %r5, %r6 },            { %f42612, %f42613, %f42614, %f42615 }; 
	// end inline asm
	// begin inline asm
	mma.sync.aligned.m16n8k8.row.col.f32.tf32.tf32.f32    { %f42620, %f42621, %f42622, %f42623 },    { %r1, %r2, %r3, %r4 },    { %r5, %r6 },            { %f42620, %f42621, %f42622, %f42623 }; 
	// end inline asm
	// begin inline asm
	mma.sync.aligned.m16n8k8.row.col.f32.tf32.tf32.f32    { %f42604, %f42605, %f42606, %f42607 },    { %r1, %r2, %r3, %r4 },    { %r5, %r6 },            { %f42604, %f42605, %f42606, %f42607 }; 
	// end inline asm
	// begin inline asm
	mma.sync.aligned.m16n8k8.row.col.f32.tf32.tf32.f32    { %f42612, %f42613, %f42614, %f42615 },    { %r1, %r2, %r3, %r4 },    { %r5, %r6 },            { %f42612, %f42613, %f42614, %f42615 }; 
	// end inline asm
	// begin inline asm
	mma.sync.aligned.m16n8k8.row.col.f32.tf32.tf32.f32    { %f42620, %f42621, %f42622, %f42623 },    { %r1, %r2, %r3, %r4 },    { %r5, %r6 },            { %f42620, %f42621, %f42622, %f42623 }; 
	// end inline asm
	// begin inline asm
	mma.sync.aligned.m16n8k8.row.col.f32.tf32.tf32.f32    { %f42604, %f42605, %f42606, %f42607 },    { %r1, %r2, %r3, %r4 },    { %r5, %r6 },            { %f42604, %f42605, %f42606, %f42607 }; 
	// end inline asm
	// begin inline asm
	mma.sync.aligned.m16n8k8.row.col.f32.tf32.tf32.f32    { %f42612, %f42613, %f42614, %f42615 },    { %r1, %r2, %r3, %r4 },    { %r5, %r6 },            { %f42612, %f42613, %f42614, %f42615 }; 
	// end inline asm
	// begin inline asm
	mma.sync.aligned.m16n8k8.row.col.f32.tf32.tf32.f32    { %f42620, %f42621, %f42622, %f42623 },    { %r1, %r2, %r3, %r4 },    { %r5, %r6 },            { %f42620, %f42621, %f42622, %f42623 }; 
	// end inline asm
	// begin inline asm
	mma.sync.aligned.m16n8k8.row.col.f32.tf32.tf32.f32    { %f42604, %f42605, %f42606, %f42607 },    { %r1, %r2, %r3, %r4 },    { %r5, %r6 },            { %f42604, %f42605, %f42606, %f42607 }; 
	// end inline asm
	// begin inline asm
	mma.sync.aligned.m16n8k8.row.col.f32.tf32.tf32.f32    { %f42612, %f42613, %f42614, %f42615 },    { %r1, %r2, %r3, %r4 },    { %r5, %r6 },            { %f42612, %f42613, %f42614, %f42615 }; 
	// end inline asm
	// begin inline asm
	mma.sync.aligned.m16n8k8.row.col.f32.tf32.tf32.f32    { %f42620, %f42621, %f42622, %f42623 },    { %r1, %r2, %r3, %r4 },    { %r5, %r6 },            { %f42620, %f42621, %f42622, %f42623 }; 
	// end inline asm
	// begin inline asm
	mma.sync.aligned.m16n8k8.row.col.f32.tf32.tf32.f32    { %f42604, %f42605, %f42606, %f42607 },    { %r1, %r2, %r3, %r4 },    { %r5, %r6 },            { %f42604, %f42605, %f42606, %f42607 }; 
	// end inline asm
	// begin inline asm
	mma.sync.aligned.m16n8k8.row.col.f32.tf32.tf32.f32    { %f42612, %f42613, %f42614, %f42615 },    { %r1, %r2, %r3, %r4 },    { %r5, %r6 },            { %f42612, %f42613, %f42614, %f42615 }; 
	// end inline asm
	// begin inline asm
	mma.sync.aligned.m16n8k8.row.col.f32.tf32.tf32.f32    { %f42620, %f42621, %f42622, %f42623 },    { %r1, %r2, %r3, %r4 },    { %r5, %r6 },            { %f42620, %f42621, %f42622, %f42623 }; 
	// end inline asm
	// begin inline asm
	mma.sync.aligned.m16n8k8.row.col.f32.tf32.tf32.f32    { %f42604, %f42605, %f42606, %f42607 },    { %r1, %r2, %r3, %r4 },    { %r5, %r6 },            { %f42604, %f42605, %f42606, %f42607 }; 
	// end inline asm
	// begin inline asm
	mma.sync.aligned.m16n8k8.row.col.f32.tf32.tf32.f32    { %f42612, %f42613, %f42614, %f42615 },    { %r1, %r2, %r3, %r4 },    { %r5, %r6 },            { %f42612, %f42613, %f42614, %f42615 }; 
	// end inline asm
	// begin inline asm
	mma.sync.aligned.m16n8k8.row.col.f32.tf32.tf32.f32    { %f42620, %f42621, %f42622, %f42623 },    { %r1, %r2, %r3, %r4 },    { %r5, %r6 },            { %f42620, %f42621, %f42622, %f42623 }; 
	// end inline asm
	// begin inline asm
	mma.sync.aligned.m16n8k8.row.col.f32.tf32.tf32.f32    { %f42604, %f42605, %f42606, %f42607 },    { %r1, %r2, %r3, %r4 },    { %r5, %r6 },            { %f42604, %f42605, %f42606, %f42607 }; 
	// end inline asm
	// begin inline asm
	mma.sync.aligned.m16n8k8.row.col.f32.tf32.tf32.f32    { %f42612, %f42613, %f42614, %f42615 },    { %r1, %r2, %r3, %r4 },    { %r5, %r6 },            { %f42612, %f42613, %f42614, %f42615 }; 
	// end inline asm
	// begin inline asm
	mma.sync.aligned.m16n8k8.row.col.f32.tf32.tf32.f32    { %f42620, %f42621, %f42622, %f42623 },    { %r1, %r2, %r3, %r4 },    { %r5, %r6 },            { %f42620, %f42621, %f42622, %f42623 }; 
	// end inline asm
	add.s32 	%r36874, %r36874, 64;
	setp.ne.s32 	%p1, %r36874, 102400;
	mov.f32 	%f49191, %f42620;
	mov.f32 	%f49192, %f42621;
	mov.f32 	%f49193, %f42622;
	mov.f32 	%f49194, %f42623;
	mov.f32 	%f49195, %f42612;
	mov.f32 	%f49196, %f42613;
	mov.f32 	%f49197, %f42614;
	mov.f32 	%f49198, %f42615;
	mov.f32 	%f49199, %f42604;
	mov.f32 	%f49200, %f42605;
	mov.f32 	%f49201, %f42606;
	mov.f32 	%f49202, %f42607;
	@%p1 bra 	$L__BB3_1;
	cvt.f64.f32 	%fd1, %f42604;
	setp.leu.f64 	%p2, %fd1, 0d3FC999999999999A;
	@%p2 bra 	$L__BB3_4;
	add.f32 	%f49180, %f42605, %f42604;
	add.f32 	%f49181, %f42606, %f49180;
	add.f32 	%f49182, %f42607, %f49181;
	add.f32 	%f49183, %f49182, %f42612;
	add.f32 	%f49184, %f42613, %f49183;
	add.f32 	%f49185, %f42614, %f49184;
	add.f32 	%f49186, %f42615, %f49185;
	add.f32 	%f49187, %f49186, %f42620;
	add.f32 	%f49188, %f42621, %f49187;
	add.f32 	%f49189, %f42622, %f49188;
	add.f32 	%f49190, %f42623, %f49189;
	st.global.f32 	[tensor_out], %f49190;
$L__BB3_4:
	ret;

}
.entry _Z30tensor_f64f64f64_hammer_kernelv()
{
	.reg .pred 	%p<3>;
	.reg .b32 	%r<5>;
	.reg .b32 	%f<2>;
	.reg .b64 	%fd<24593>;

	bar.sync 	0;
	mov.f64 	%fd9, 0d3F847AE147AE147B;
	mov.b32 	%r4, 0;
	mov.f64 	%fd24589, %fd9;
	mov.f64 	%fd24590, %fd9;
	mov.f64 	%fd24591, %fd9;
	mov.f64 	%fd24592, %fd9;
$L__BB4_1:
	mov.f64 	%fd24583, 0d3F847AE147AE147B;
	// begin inline asm
	mma.sync.aligned.m8n8k4.row.col.f64.f64.f64.f64    { %fd24591, %fd24592 },    { %fd24583 },        { %fd24583 },        { %fd24591, %fd24592 }; 
	// end inline asm
	// begin inline asm
	mma.sync.aligned.m8n8k4.row.col.f64.f64.f64.f64    { %fd24589, %fd24590 },    { %fd24583 },        { %fd24583 },        { %fd24589, %fd24590 }; 
	// end inline asm
	// begin inline asm
	mma.sync.aligned.m8n8k4.row.col.f64.f64.f64.f64    { %fd24591, %fd24592 },    { %fd24583 },        { %fd24583 },        { %fd24591, %fd24592 }; 
	// end inline asm
	// begin inline asm
	mma.sync.aligned.m8n8k4.row.col.f64.f64.f64.f64    { %fd24589, %fd24590 },    { %fd24583 },        { %fd24583 },        { %fd24589, %fd24590 }; 
	// end inline asm
	// begin inline asm
	mma.sync.aligned.m8n8k4.row.col.f64.f64.f64.f64    { %fd24591, %fd24592 },    { %fd24583 },        { %fd24583 },        { %fd24591, %fd24592 }; 
	// end inline asm
	// begin inline asm
	mma.sync.aligned.m8n8k4.row.col.f64.f64.f64.f64    { %fd24589, %fd24590 },    { %fd24583 },        { %fd24583 },        { %fd24589, %fd24590 }; 
	// end inline asm
	// begin inline asm
	mma.sync.aligned.m8n8k4.row.col.f64.f64.f64.f64    { %fd24591, %fd24592 },    { %fd24583 },        { %fd24583 },        { %fd24591, %fd24592 }; 
	// end inline asm
	// begin inline asm
	mma.sync.aligned.m8n8k4.row.col.f64.f64.f64.f64    { %fd24589, %fd24590 },    { %fd24583 },        { %fd24583 },        { %fd24589, %fd24590 }; 
	// end inline asm
	// begin inline asm
	mma.sync.aligned.m8n8k4.row.col.f64.f64.f64.f64    { %fd24591, %fd24592 },    { %fd24583 },        { %fd24583 },        { %fd24591, %fd24592 }; 
	// end inline asm
	// begin inline asm
	mma.sync.aligned.m8n8k4.row.col.f64.f64.f64.f64    { %fd24589, %fd24590 },    { %fd24583 },        { %fd24583 },        { %fd24589, %fd24590 }; 
	// end inline asm
	// begin inline asm
	mma.sync.aligned.m8n8k4.row.col.f64.f64.f64.f64    { %fd24591, %fd24592 },    { %fd24583 },        { %fd24583 },        { %fd24591, %fd24592 }; 
	// end inline asm
	// begin inline asm
	mma.sync.aligned.m8n8k4.row.col.f64.f64.f64.f64    { %fd24589, %fd24590 },    { %fd24583 },        { %fd24583 },        { %fd24589, %fd24590 }; 
	// end inline asm
	// begin inline asm
	mma.sync.aligned.m8n8k4.row.col.f64.f64.f64.f64    { %fd24591, %fd24592 },    { %fd24583 },        { %fd24583 },        { %fd24591, %fd24592 }; 
	// end inline asm
	// begin inline asm
	mma.sync.aligned.m8n8k4.row.col.f64.f64.f64.f64    { %fd24589, %fd24590 },    { %fd24583 },        { %fd24583 },        { %fd24589, %fd24590 }; 
	// end inline asm
	// begin inline asm
	mma.sync.aligned.m8n8k4.row.col.f64.f64.f64.f64    { %fd24591, %fd24592 },    { %fd24583 },        { %fd24583 },        { %fd24591, %fd24592 }; 
	// end inline asm
	// begin inline asm
	mma.sync.aligned.m8n8k4.row.col.f64.f64.f64.f64    { %fd24589, %fd24590 },    { %fd24583 },        { %fd24583 },        { %fd24589, %fd24590 }; 
	// end inline asm
	// begin inline asm
	mma.sync.aligned.m8n8k4.row.col.f64.f64.f64.f64    { %fd24591, %fd24592 },    { %fd24583 },        { %fd24583 },        { %fd24591, %fd24592 }; 
	// end inline asm
	// begin inline asm
	mma.sync.aligned.m8n8k4.row.col.f64.f64.f64.f64    { %fd24589, %fd24590 },    { %fd24583 },        { %fd24583 },        { %fd24589, %fd24590 }; 
	// end inline asm
	// begin inline asm
	mma.sync.aligned.m8n8k4.row.col.f64.f64.f64.f64    { %fd24591, %fd24592 },    { %fd24583 },        { %fd24583 },        { %fd24591, %fd24592 }; 
	// end inline asm
	// begin inline asm
	mma.sync.aligned.m8n8k4.row.col.f64.f64.f64.f64    { %fd24589, %fd24590 },    { %fd24583 },        { %fd24583 },        { %fd24589, %fd24590 }; 
	// end inline asm
	// begin inline asm
	mma.sync.aligned.m8n8k4.row.col.f64.f64.f64.f64    { %fd24591, %fd24592 },    { %fd24583 },        { %fd24583 },        { %fd24591, %fd24592 }; 
	// end inline asm
	// begin inline asm
	mma.sync.aligned.m8n8k4.row.col.f64.f64.f64.f64    { %fd24589, %fd24590 },    { %fd24583 },        { %fd24583 },        { %fd24589, %fd24590 }; 
	// end inline asm
	// begin inline asm
	mma.sync.aligned.m8n8k4.row.col.f64.f64.f64.f64    { %fd24591, %fd24592 },    { %fd24583 },        { %fd24583 },        { %fd24591, %fd24592 }; 
	// end inline asm
	// begin inline asm
	mma.sync.aligned.m8n8k4.row.col.f64.f64.f64.f64    { %fd24589, %fd24590 },    { %fd24583 },        { %fd24583 },        { %fd24589, %fd24590 }; 
	// end inline asm
	// begin inline asm
	mma.sync.aligned.m8n8k4.row.col.f64.f64.f64.f64    { %fd24591, %fd24592 },    { %fd24583 },        { %fd24583 },        { %fd24591, %fd24592 }; 
	// end inline asm
	// begin inline asm
	mma.sync.aligned.m8n8k4.row.col.f64.f64.f64.f64    { %fd24589, %fd24590 },    { %fd24583 },        { %fd24583 },        { %fd24589, %fd24590 }; 
	// end inline asm
	// begin inline asm
	mma.sync.aligned.m8n8k4.row.col.f64.f64.f64.f64    { %fd24591, %fd24592 },    { %fd24583 },        { %fd24583 },        { %fd24591, %fd24592 }; 
	// end inline asm
	// begin inline asm
	mma.sync.aligned.m8n8k4.row.col.f64.f64.f64.f64    { %fd24589, %fd24590 },    { %fd24583 },        { %fd24583 },        { %fd24589, %fd24590 }; 
	// end inline asm
	// begin inline asm
	mma.sync.aligned.m8n8k4.row.col.f64.f64.f64.f64    { %fd24591, %fd24592 },    { %fd24583 },        { %fd24583 },        { %fd24591, %fd24592 }; 
	// end inline asm
	// begin inline asm
	mma.sync.aligned.m8n8k4.row.col.f64.f64.f64.f64    { %fd24589, %fd24590 },    { %fd24583 },        { %fd24583 },        { %fd24589, %fd24590 }; 
	// end inline asm
	// begin inline asm
	mma.sync.aligned.m8n8k4.row.col.f64.f64.f64.f64    { %fd24591, %fd24592 },    { %fd24583 },        { %fd24583 },        { %fd24591, %fd24592 }; 
	// end inline asm
	// begin inline asm
	mma.sync.aligned.m8n8k4.row.col.f64.f64.f64.f64    { %fd24589, %fd24590 },    { %fd24583 },        { %fd24583 },        { %fd24589, %fd24590 }; 
	// end inline asm
	// begin inline asm
	mma.sync.aligned.m8n8k4.row.col.f64.f64.f64.f64    { %fd24591, %fd24592 },    { %fd24583 },        { %fd24583 },        { %fd24591, %fd24592 }; 
	// end inline asm
	// begin inline asm
	mma.sync.aligned.m8n8k4.row.col.f64.f64.f64.f64    { %fd24589, %fd24590 },    { %fd24583 },        { %fd24583 },        { %fd24589, %fd24590 }; 
	// end inline asm
	// begin inline asm
	mma.sync.aligned.m8n8k4.row.col.f64.f64.f64.f64    { %fd24591, %fd24592 },    { %fd24583 },        { %fd24583 },        { %fd24591, %fd24592 }; 
	// end inline asm
	// begin inline asm
	mma.sync.aligned.m8n8k4.row.col.f64.f64.f64.f64    { %fd24589, %fd24590 },    { %fd24583 },        { %fd24583 },        { %fd24589, %fd24590 }; 
	// end inline asm
	// begin inline asm
	mma.sync.aligned.m8n8k4.row.col.f64.f64.f64.f64    { %fd24591, %fd24592 },    { %fd24583 },        { %fd24583 },        { %fd24591, %fd24592 }; 
	// end inline asm
	// begin inline asm
	mma.sync.aligned.m8n8k4.row.col.f64.f64.f64.f64    { %fd24589, %fd24590 },    { %fd24583 },        { %fd24583 },        { %fd24589, %fd24590 }; 
	// end inline asm
	// begin inline asm
	mma.sync.aligned.m8n8k4.row.col.f64.f64.f64.f64    { %fd24591, %fd24592 },    { %fd24583 },        { %fd24583 },        { %fd24591, %fd24592 }; 
	// end inline asm
	// begin inline asm
	mma.sync.aligned.m8n8k4.row.col.f64.f64.f64.f64    { %fd24589, %fd24590 },    { %fd24583 },        { %fd24583 },        { %fd24589, %fd24590 }; 
	// end inline asm
	// begin inline asm
	mma.sync.aligned.m8n8k4.row.col.f64.f64.f64.f64    { %fd24591, %fd24592 },    { %fd24583 },        { %fd24583 },        { %fd24591, %fd24592 }; 
	// end inline asm
	// begin inline asm
	mma.sync.aligned.m8n8k4.row.col.f64.f64.f64.f64    { %fd24589, %fd24590 },    { %fd24583 },        { %fd24583 },        { %fd24589, %fd24590 }; 
	// end inline asm
	// begin inline asm
	mma.sync.aligned.m8n8k4.row.col.f64.f64.f64.f64    { %fd24591, %fd24592 },    { %fd24583 },        { %fd24583 },        { %fd24591, %fd24592 }; 
	// end inline asm
	// begin inline asm
	mma.sync.aligned.m8n8k4.row.col.f64.f64.f64.f64    { %fd24589, %fd24590 },    { %fd24583 },        { %fd24583 },        { %fd24589, %fd24590 }; 
	// end inline asm
	// begin inline asm
	mma.sync.aligned.m8n8k4.row.col.f64.f64.f64.f64    { %fd24591, %fd24592 },    { %fd24583 },        { %fd24583 },        { %fd24591, %fd24592 }; 
	// end inline asm
	// begin inline asm
	mma.sync.aligned.m8n8k4.row.col.f64.f64.f64.f64    { %fd24589, %fd24590 },    { %fd24583 },        { %fd24583 },        { %fd24589, %fd24590 }; 
	// end inline asm
	// begin inline asm
	mma.sync.aligned.m8n8k4.row.col.f64.f64.f64.f64    { %fd24591, %fd24592 },    { %fd24583 },        { %fd24583 },        { %fd24591, %fd24592 }; 
	// end inline asm
	// begin inline asm
	mma.sync.aligned.m8n8k4.row.col.f64.f64.f64.f64    { %fd24589, %fd24590 },    { %fd24583 },        { %fd24583 },        { %fd24589, %fd24590 }; 
	// end inline asm
	// begin inline asm
	mma.sync.aligned.m8n8k4.row.col.f64.f64.f64.f64    { %fd24591, %fd24592 },    { %fd24583 },        { %fd24583 },        { %fd24591, %fd24592 }; 
	// end inline asm
	// begin inline asm
	mma.sync.aligned.m8n8k4.row.col.f64.f64.f64.f64    { %fd24589, %fd24590 },    { %fd24583 },        { %fd24583 },        { %fd24589, %fd24590 }; 
	// end inline asm
	// begin inline asm
	mma.sync.aligned.m8n8k4.row.col.f64.f64.f64.f64    { %fd24591, %fd24592 },    { %fd24583 },        { %fd24583 },        { %fd24591, %fd24592 }; 
	// end inline asm
	// begin inline asm
	mma.sync.aligned.m8n8k4.row.col.f64.f64.f64.f64    { %fd24589, %fd24590 },    { %fd24583 },        { %fd24583 },        { %fd24589, %fd24590 }; 
	// end inline asm
	// begin inline asm
	mma.sync.aligned.m8n8k4.row.col.f64.f64.f64.f64    { %fd24591, %fd24592 },    { %fd24583 },        { %fd24583 },        { %fd24591, %fd24592 }; 
	// end inline asm
	// begin inline asm
	mma.sync.aligned.m8n8k4.row.col.f64.f64.f64.f64    { %fd24589, %fd24590 },    { %fd24583 },        { %fd24583 },        { %fd24589, %fd24590 }; 
	// end inline asm
	// begin inline asm
	mma.sync.aligned.m8n8k4.row.col.f64.f64.f64.f64    { %fd24591, %fd24592 },    { %fd24583 },        { %fd24583 },        { %fd24591, %fd24592 }; 
	// end inline asm
	// begin inline asm
	mma.sync.aligned.m8n8k4.row.col.f64.f64.f64.f64    { %fd24589, %fd24590 },    { %fd24583 },        { %fd24583 },        { %fd24589, %fd24590 }; 
	// end inline asm
	// begin inline asm
	mma.sync.aligned.m8n8k4.row.col.f64.f64.f64.f64    { %fd24591, %fd24592 },    { %fd24583 },        { %fd24583 },        { %fd24591, %fd24592 }; 
	// end inline asm
	// begin inline asm
	mma.sync.aligned.m8n8k4.row.col.f64.f64.f64.f64    { %fd24589, %fd24590 },    { %fd24583 },        { %fd24583 },        { %fd24589, %fd24590 }; 
	// end inline asm
	// begin inline asm
	mma.sync.aligned.m8n8k4.row.col.f64.f64.f64.f64    { %fd24591, %fd24592 },    { %fd24583 },        { %fd24583 },        { %fd24591, %fd24592 }; 
	// end inline asm
	// begin inline asm
	mma.sync.aligned.m8n8k4.row.col.f64.f64.f64.f64    { %fd24589, %fd24590 },    { %fd24583 },        { %fd24583 },        { %fd24589, %fd24590 }; 
	// end inline asm
	// begin inline asm
	mma.sync.aligned.m8n8k4.row.col.f64.f64.f64.f64    { %fd24591, %fd24592 },    { %fd24583 },        { %fd24583 },        { %fd24591, %fd24592 }; 
	// end inline asm
	// begin inline asm
	mma.sync.aligned.m8n8k4.row.col.f64.f64.f64.f64    { %fd24589, %fd24590 },    { %fd24583 },        { %fd24583 },        { %fd24589, %fd24590 }; 
	// end inline asm
	// begin inline asm
	mma.sync.aligned.m8n8k4.row.col.f64.f64.f64.f64    { %fd24591, %fd24592 },    { %fd24583 },        { %fd24583 },        { %fd24591, %fd24592 }; 
	// end inline asm
	// begin inline asm
	mma.sync.aligned.m8n8k4.row.col.f64.f64.f64.f64    { %fd24589, %fd24590 },    { %fd24583 },        { %fd24583 },        { %fd24589, %fd24590 }; 
	// end inline asm
	// begin inline asm
	mma.sync.aligned.m8n8k4.row.col.f64.f64.f64.f64    { %fd24591, %fd24592 },    { %fd24583 },        { %fd24583 },        { %fd24591, %fd24592 }; 
	// end inline asm
	// begin inline asm
	mma.sync.aligned.m8n8k4.row.col.f64.f64.f64.f64    { %fd24589, %fd24590 },    { %fd24583 },        { %fd24583 },        { %fd24589, %fd24590 }; 
	// end inline asm
	// begin inline asm
	mma.sync.aligned.m8n8k4.row.col.f64.f64.f64.f64    { %fd24591, %fd24592 },    { %fd24583 },        { %fd24583 },        { %fd24591, %fd24592 }; 
	// end inline asm
	// begin inline asm
	mma.sync.aligned.m8n8k4.row.col.f64.f64.f64.f64    { %fd24589, %fd24590 },    { %fd24583 },        { %fd24583 },        { %fd24589, %fd24590 }; 
	// end inline asm
	// begin inline asm
	mma.sync.aligned.m8n8k4.row.col.f64.f64.f64.f64    { %fd24591, %fd24592 },    { %fd24583 },        { %fd24583 },        { %fd24591, %fd24592 }; 
	// end inline asm
	// begin inline asm
	mma.sync.aligned.m8n8k4.row.col.f64.f64.f64.f64    { %fd24589, %fd24590 },    { %fd24583 },        { %fd24583 },        { %fd24589, %fd24590 }; 
	// end inline asm
	// begin inline asm
	mma.sync.aligned.m8n8k4.row.col.f64.f64.f64.f64    { %fd24591, %fd24592 },    { %fd24583 },        { %fd24583 },        { %fd24591, %fd24592 }; 
	// end inline asm
	// begin inline asm
	mma.sync.aligned.m8n8k4.row.col.f64.f64.f64.f64    { %fd24589, %fd24590 },    { %fd24583 },        { %fd24583 },        { %fd24589, %fd24590 }; 
	// end inline asm
	// begin inline asm
	mma.sync.aligned.m8n8k4.row.col.f64.f64.f64.f64    { %fd24591, %fd24592 },    { %fd24583 },        { %fd24583 },        { %fd24591, %fd24592 }; 
	// end inline asm
	// begin inline asm
	mma.sync.aligned.m8n8k4.row.col.f64.f64.f64.f64    { %fd24589, %fd24590 },    { %fd24583 },        { %fd24583 },        { %fd24589, %fd24590 }; 
	// end inline asm
	// begin inline asm
	mma.sync.aligned.m8n8k4.row.col.f64.f64.f64.f64    { %fd24591, %fd24592 },    { %fd24583 },        { %fd24583 },        { %fd24591, %fd24592 }; 
	// end inline asm
	// begin inline asm
	mma.sync.aligned.m8n8k4.row.col.f64.f64.f64.f64    { %fd24589, %fd24590 },    { %fd24583 },        { %fd24583 },        { %fd24589, %fd24590 }; 
	// end inline asm
	// begin inline asm
	mma.sync.aligned.m8n8k4.row.col.f64.f64.f64.f64    { %fd24591, %fd24592 },    { %fd24583 },        { %fd24583 },        { %fd24591, %fd24592 }; 
	// end inline asm
	// begin inline asm
	mma.sync.aligned.m8n8k4.row.col.f64.f64.f64.f64    { %fd24589, %fd24590 },    { %fd24583 },        { %fd24583 },        { %fd24589, %fd24590 }; 
	// end inline asm
	// begin inline asm
	mma.sync.aligned.m8n8k4.row.col.f64.f64.f64.f64    { %fd24591, %fd24592 },    { %fd24583 },        { %fd24583 },        { %fd24591, %fd24592 }; 
	// end inline asm
	// begin inline asm
	mma.sync.aligned.m8n8k4.row.col.f64.f64.f64.f64    { %fd24589, %fd24590 },    { %fd24583 },        { %fd24583 },        { %fd24589, %fd24590 }; 
	// end inline asm
	// begin inline asm
	mma.sync.aligned.m8n8k4.row.col.f64.f64.f64.f64    { %fd24591, %fd24592 },    { %fd24583 },        { %fd24583 },        { %fd24591, %fd24592 }; 
	// end inline asm
	// begin inline asm
	mma.sync.aligned.m8n8k4.row.col.f64.f64.f64.f64    { %fd24589, %fd24590 },    { %fd24583 },        { %fd24583 },        { %fd24589, %fd24590 }; 
	// end inline asm
	// begin inline asm
	mma.sync.aligned.m8n8k4.row.col.f64.f64.f64.f64    { %fd24591, %fd24592 },    { %fd24583 },        { %fd24583 },        { %fd24591, %fd24592 }; 
	// end inline asm
	// begin inline asm
	mma.sync.aligned.m8n8k4.row.col.f64.f64.f64.f64    { %fd24589, %fd24590 },    { %fd24583 },        { %fd24583 },        { %fd24589, %fd24590 }; 
	// end inline asm
	// begin inline asm
	mma.sync.aligned.m8n8k4.row.col.f64.f64.f64.f64    { %fd24591, %fd24592 },    { %fd24583 },        { %fd24583 },        { %fd24591, %fd24592 }; 
	// end inline asm
	// begin inline asm
	mma.sync.aligned.m8n8k4.row.col.f64.f64.f64.f64    { %fd24589, %fd24590 },    { %fd24583 },        { %fd24583 },        { %fd24589, %fd24590 }; 
	// end inline asm
	// begin inline asm
	mma.sync.aligned.m8n8k4.row.col.f64.f64.f64.f64    { %fd24591, %fd24592 },    { %fd24583 },        { %fd24583 },        { %fd24591, %fd24592 }; 
	// end inline asm
	// begin inline asm
	mma.sync.aligned.m8n8k4.row.col.f64.f64.f64.f64    { %fd24589, %fd24590 },    { %fd24583 },        { %fd24583 },        { %fd24589, %fd24590 }; 
	// end inline asm
	// begin inline asm
	mma.sync.aligned.m8n8k4.row.col.f64.f64.f64.f64    { %fd24591, %fd24592 },    { %fd24583 },        { %fd24583 },        { %fd24591, %fd24592 }; 
	// end inline asm
	// begin inline asm
	mma.sync.aligned.m8n8k4.row.col.f64.f64.f64.f64    { %fd24589, %fd24590 },    { %fd24583 },        { %fd24583 },        { %fd24589, %fd24590 }; 
	// end inline asm
	// begin inline asm
	mma.sync.aligned.m8n8k4.row.col.f64.f64.f64.f64    { %fd24591, %fd24592 },    { %fd24583 },        { %fd24583 },        { %fd24591, %fd24592 }; 
	// end inline asm
	// begin inline asm
	mma.sync.aligned.m8n8k4.row.col.f64.f64.f64.f64    { %fd24589, %fd24590 },    { %fd24583 },        { %fd24583 },        { %fd24589, %fd24590 }; 
	// end inline asm
	// begin inline asm
	mma.sync.aligned.m8n8k4.row.col.f64.f64.f64.f64    { %fd24591, %fd24592 },    { %fd24583 },        { %fd24583 },        { %fd24591, %fd24592 }; 
	// end inline asm
	// begin inline asm
	mma.sync.aligned.m8n8k4.row.col.f64.f64.f64.f64    { %fd24589, %fd24590 },    { %fd24583 },        { %fd24583 },        { %fd24589, %fd24590 }; 
	// end inline asm
	// begin inline asm
	mma.sync.aligned.m8n8k4.row.col.f64.f64.f64.f64    { %fd24591, %fd24592 },    { %fd24583 },        { %fd24583 },        { %fd24591, %fd24592 }; 
	// end inline asm
	// begin inline asm
	mma.sync.aligned.m8n8k4.row.col.f64.f64.f64.f64    { %fd24589, %fd24590 },    { %fd24583 },        { %fd24583 },        { %fd24589, %fd24590 }; 
	// end inline asm
	// begin inline asm
	mma.sync.aligned.m8n8k4.row.col.f64.f64.f64.f64    { %fd24591, %fd24592 },    { %fd24583 },        { %fd24583 },        { %fd24591, %fd24592 }; 
	// end inline asm
	// begin inline asm
	mma.sync.aligned.m8n8k4.row.col.f64.f64.f64.f64    { %fd24589, %fd24590 },    { %fd24583 },        { %fd24583 },        { %fd24589, %fd24590 }; 
	// end inline asm
	// begin inline asm
	mma.sync.aligned.m8n8k4.row.col.f64.f64.f64.f64    { %fd24591, %fd24592 },    { %fd24583 },        { %fd24583 },        { %fd24591, %fd24592 }; 
	// end inline asm
	// begin inline asm
	mma.sync.aligned.m8n8k4.row.col.f64.f64.f64.f64    { %fd24589, %fd24590 },    { %fd24583 },        { %fd24583 },        { %fd24589, %fd24590 }; 
	// end inline asm
	// begin inline asm
	mma.sync.aligned.m8n8k4.row.col.f64.f64.f64.f64    { %fd24591, %fd24592 },    { %fd24583 },        { %fd24583 },        { %fd24591, %fd24592 }; 
	// end inline asm
	// begin inline asm
	mma.sync.aligned.m8n8k4.row.col.f64.f64.f64.f64    { %fd24589, %fd24590 },    { %fd24583 },        { %fd24583 },        { %fd24589, %fd24590 }; 
	// end inline asm
	// begin inline asm
	mma.sync.aligned.m8n8k4.row.col.f64.f64.f64.f64    { %fd24591, %fd24592 },    { %fd24583 },        { %fd24583 },        { %fd24591, %fd24592 }; 
	// end inline asm
	// begin inline asm
	mma.sync.aligned.m8n8k4.row.col.f64.f64.f64.f64    { %fd24589, %fd24590 },    { %fd24583 },        { %fd24583 },        { %fd24589, %fd24590 }; 
	// end inline asm
	// begin inline asm
	mma.sync.aligned.m8n8k4.row.col.f64.f64.f64.f64    { %fd24591, %fd24592 },    { %fd24583 },        { %fd24583 },        { %fd24591, %fd24592 }; 
	// end inline asm
	// begin inline asm
	mma.sync.aligned.m8n8k4.row.col.f64.f64.f64.f64    { %fd24589, %fd24590 },    { %fd24583 },        { %fd24583 },        { %fd24589, %fd24590 }; 
	// end inline asm
	// begin inline asm
	mma.sync.aligned.m8n8k4.row.col.f64.f64.f64.f64    { %fd24591, %fd24592 },    { %fd24583 },        { %fd24583 },        { %fd24591, %fd24592 }; 
	// end inline asm
	// begin inline asm
	mma.sync.aligned.m8n8k4.row.col.f64.f64.f64.f64    { %fd24589, %fd24590 },    { %fd24583 },        { %fd24583 },        { %fd24589, %fd24590 }; 
	// end inline asm
	// begin inline asm
	mma.sync.aligned.m8n8k4.row.col.f64.f64.f64.f64    { %fd24591, %fd24592 },    { %fd24583 },        { %fd24583 },        { %fd24591, %fd24592 }; 
	// end inline asm
	// begin inline asm
	mma.sync.aligned.m8n8k4.row.col.f64.f64.f64.f64    { %fd24589, %fd24590 },    { %fd24583 },        { %fd24583 },        { %fd24589, %fd24590 }; 
	// end inline asm
	// begin inline asm
	mma.sync.aligned.m8n8k4.row.col.f64.f64.f64.f64    { %fd24591, %fd24592 },    { %fd24583 },        { %fd24583 },        { %fd24591, %fd24592 }; 
	// end inline asm
	// begin inline asm
	mma.sync.aligned.m8n8k4.row.col.f64.f64.f64.f64    { %fd24589, %fd24590 },    { %fd24583 },        { %fd24583 },        { %fd24589, %fd24590 }; 
	// end inline asm
	// begin inline asm
	mma.sync.aligned.m8n8k4.row.col.f64.f64.f64.f64    { %fd24591, %fd24592 },    { %fd24583 },        { %fd24583 },        { %fd24591, %fd24592 }; 
	// end inline asm
	// begin inline asm
	mma.sync.aligned.m8n8k4.row.col.f64.f64.f64.f64    { %fd24589, %fd24590 },    { %fd24583 },        { %fd24583 },        { %fd24589, %fd24590 }; 
	// end inline asm
	// begin inline asm
	mma.sync.aligned.m8n8k4.row.col.f64.f64.f64.f64    { %fd24591, %fd24592 },    { %fd24583 },        { %fd24583 },        { %fd24591, %fd24592 }; 
	// end inline asm
	// begin inline asm
	mma.sync.aligned.m8n8k4.row.col.f64.f64.f64.f64    { %fd24589, %fd24590 },    { %fd24583 },        { %fd24583 },        { %fd24589, %fd24590 }; 
	// end inline asm
	// begin inline asm
	mma.sync.aligned.m8n8k4.row.col.f64.f64.f64.f64    { %fd24591, %fd24592 },    { %fd24583 },        { %fd24583 },        { %fd24591, %fd24592 }; 
	// end inline asm
	// begin inline asm
	mma.sync.aligned.m8n8k4.row.col.f64.f64.f64.f64    { %fd24589, %fd24590 },    { %fd24583 },        { %fd24583 },        { %fd24589, %fd24590 }; 
	// end inline asm
	// begin inline asm
	mma.sync.aligned.m8n8k4.row.col.f64.f64.f64.f64    { %fd24591, %fd24592 },    { %fd24583 },        { %fd24583 },        { %fd24591, %fd24592 }; 
	// end inline asm
	// begin inline asm
	mma.sync.aligned.m8n8k4.row.col.f64.f64.f64.f64    { %fd24589, %fd24590 },    { %fd24583 },        { %fd24583 },        { %fd24589, %fd24590 }; 
	// end inline asm
	// begin inline asm
	mma.sync.aligned.m8n8k4.row.col.f64.f64.f64.f64    { %fd24591, %fd24592 },    { %fd24583 },        { %fd24583 },        { %fd24591, %fd24592 }; 
	// end inline asm
	// begin inline asm
	mma.sync.aligned.m8n8k4.row.col.f64.f64.f64.f64    { %fd24589, %fd24590 },    { %fd24583 },        { %fd24583 },        { %fd24589, %fd24590 }; 
	// end inline asm
	// begin inline asm
	mma.sync.aligned.m8n8k4.row.col.f64.f64.f64.f64    { %fd24591, %fd24592 },    { %fd24583 },        { %fd24583 },        { %fd24591, %fd24592 }; 
	// end inline asm
	// begin inline asm
	mma.sync.aligned.m8n8k4.row.col.f64.f64.f64.f64    { %fd24589, %fd24590 },    { %fd24583 },        { %fd24583 },        { %fd24589, %fd24590 }; 
	// end inline asm
	// begin inline asm
	mma.sync.aligned.m8n8k4.row.col.f64.f64.f64.f64    { %fd24591, %fd24592 },    { %fd24583 },        { %fd24583 },        { %fd24591, %fd24592 }; 
	// end inline asm
	// begin inline asm
	mma.sync.aligned.m8n8k4.row.col.f64.f64.f64.f64    { %fd24589, %fd24590 },    { %fd24583 },        { %fd24583 },        { %fd24589, %fd24590 }; 
	// end inline asm
	// begin inline asm
	mma.sync.aligned.m8n8k4.row.col.f64.f64.f64.f64    { %fd24591, %fd24592 },    { %fd24583 },        { %fd24583 },        { %fd24591, %fd24592 }; 
	// end inline asm
	// begin inline asm
	mma.sync.aligned.m8n8k4.row.col.f64.f64.f64.f64    { %fd24589, %fd24590 },    { %fd24583 },        { %fd24583 },        { %fd24589, %fd24590 }; 
	// end inline asm
	// begin inline asm
	mma.sync.aligned.m8n8k4.row.col.f64.f64.f64.f64    { %fd24591, %fd24592 },    { %fd24583 },        { %fd24583 },        { %fd24591, %fd24592 }; 
	// end inline asm
	// begin inline asm
	mma.sync.aligned.m8n8k4.row.col.f64.f64.f64.f64    { %fd24589, %fd24590 },    { %fd24583 },        { %fd24583 },        { %fd24589, %fd24590 }; 
	// end inline asm
	// begin inline asm
	mma.sync.aligned.m8n8k4.row.col.f64.f64.f64.f64    { %fd24591, %fd24592 },    { %fd24583 },        { %fd24583 },        { %fd24591, %fd24592 }; 
	// end inline asm
	// begin inline asm
	mma.sync.aligned.m8n8k4.row.col.f64.f64.f64.f64    { %fd24589, %fd24590 },    { %fd24583 },        { %fd24583 },        { %fd24589, %fd24590 }; 
	// end inline asm
	// begin inline asm
	mma.sync.aligned.m8n8k4.row.col.f64.f64.f64.f64    { %fd24591, %fd24592 },    { %fd24583 },        { %fd24583 },        { %fd24591, %fd24592 }; 
	// end inline asm
	// begin inline asm
	mma.sync.aligned.m8n8k4.row.col.f64.f64.f64.f64    { %fd24589, %fd24590 },    { %fd24583 },        { %fd24583 },        { %fd24589, %fd24590 }; 
	// end inline asm
	// begin inline asm
	mma.sync.aligned.m8n8k4.row.col.f64.f64.f64.f64    { %fd24591, %fd24592 },    { %fd24583 },        { %fd24583 },        { %fd24591, %fd24592 }; 
	// end inline asm
	// begin inline asm
	mma.sync.aligned.m8n8k4.row.col.f64.f64.f64.f64    { %fd24589, %fd24590 },    { %fd24583 },        { %fd24583 },        { %fd24589, %fd24590 }; 
	// end inline asm
	// begin inline asm
	mma.sync.aligned.m8n8k4.row.col.f64.f64.f64.f64    { %fd24591, %fd24592 },    { %fd24583 },        { %fd24583 },        { %fd24591, %fd24592 }; 
	// end inline asm
	// begin inline asm
	mma.sync.aligned.m8n8k4.row.col.f64.f64.f64.f64    { %fd24589, %fd24590 },    { %fd24583 },        { %fd24583 },        { %fd24589, %fd24590 }; 
	// end inline asm
	// begin inline asm
	mma.sync.aligned.m8n8k4.row.col.f64.f64.f64.f64    { %fd24591, %fd24592 },    { %fd24583 },        { %fd24583 },        { %fd24591, %fd24592 }; 
	// end inline asm
	// begin inline asm
	mma.sync.aligned.m8n8k4.row.col.f64.f64.f64.f64    { %fd24589, %fd24590 },    { %fd24583 },        { %fd24583 },        { %fd24589, %fd24590 }; 
	// end inline asm
	// begin inline asm
	mma.sync.aligned.m8n8k4.row.col.f64.f64.f64.f64    { %fd24591, %fd24592 },    { %fd24583 },        { %fd24583 },        { %fd24591, %fd24592 }; 
	// end inline asm
	// begin inline asm
	mma.sync.aligned.m8n8k4.row.col.f64.f64.f64.f64    { %fd24589, %fd24590 },    { %fd24583 },        { %fd24583 },        { %fd24589, %fd24590 }; 
	// end inline asm
	// begin inline asm
	mma.sync.aligned.m8n8k4.row.col.f64.f64.f64.f64    { %fd24591, %fd24592 },    { %fd24583 },        { %fd24583 },        { %fd24591, %fd24592 }; 
	// end inline asm
	// begin inline asm
	mma.sync.aligned.m8n8k4.row.col.f64.f64.f64.f64    { %fd24589, %fd24590 },    { %fd24583 },        { %fd24583 },        { %fd24589, %fd24590 }; 
	// end inline asm
	// begin inline asm
	mma.sync.aligned.m8n8k4.row.col.f64.f64.f64.f64    { %fd24591, %fd24592 },    { %fd24583 },        { %fd24583 },        { %fd24591, %fd24592 }; 
	// end inline asm
	// begin inline asm
	mma.sync.aligned.m8n8k4.row.col.f64.f64.f64.f64    { %fd24589, %fd24590 },    { %fd24583 },        { %fd24583 },        { %fd24589, %fd24590 }; 
	// end inline asm
	// begin inline asm
	mma.sync.aligned.m8n8k4.row.col.f64.f64.f64.f64    { %fd24591, %fd24592 },    { %fd24583 },        { %fd24583 },        { %fd24591, %fd24592 }; 
	// end inline asm
	// begin inline asm
	mma.sync.aligned.m8n8k4.row.col.f64.f64.f64.f64    { %fd24589, %fd24590 },    { %fd24583 },        { %fd24583 },        { %fd24589, %fd24590 }; 
	// end inline asm
	// begin inline asm
	mma.sync.aligned.m8n8k4.row.col.f64.f64.f64.f64    { %fd24591, %fd24592 },    { %fd24583 },        { %fd24583 },        { %fd24591, %fd24592 }; 
	// end inline asm
	// begin inline asm
	mma.sync.aligned.m8n8k4.row.col.f64.f64.f64.f64    { %fd24589, %fd24590 },    { %fd24583 },        { %fd24583 },        { %fd24589, %fd24590 }; 
	// end inline asm
	// begin inline asm
	mma.sync.aligned.m8n8k4.row.col.f64.f64.f64.f64    { %fd24591, %fd24592 },    { %fd24583 },        { %fd24583 },        { %fd24591, %fd24592 }; 
	// end inline asm
	// begin inline asm
	mma.sync.aligned.m8n8k4.row.col.f64.f64.f64.f64    { %fd24589, %fd24590 },    { %fd24583 },        { %fd24583 },        { %fd24589, %fd24590 }; 
	// end inline asm
	// begin inline asm
	mma.sync.aligned.m8n8k4.row.col.f64.f64.f64.f64    { %fd24591, %fd24592 },    { %fd24583 },        { %fd24583 },        { %fd24591, %fd24592 }; 
	// end inline asm
	// begin inline asm
	mma.sync.aligned.m8n8k4.row.col.f64.f64.f64.f64    { %fd24589, %fd24590 },    { %fd24583 },        { %fd24583 },        { %fd24589, %fd24590 }; 
	// end inline asm
	// begin inline asm
	mma.sync.aligned.m8n8k4.row.col.f64.f64.f64.f64    { %fd24591, %fd24592 },    { %fd24583 },        { %fd24583 },        { %fd24591, %fd24592 }; 
	// end inline asm
	// begin inline asm
	mma.sync.aligned.m8n8k4.row.col.f64.f64.f64.f64    { %fd24589, %fd24590 },    { %fd24583 },        { %fd24583 },        { %fd24589, %fd24590 }; 
	// end inline asm
	// begin inline asm
	mma.sync.aligned.m8n8k4.row.col.f64.f64.f64.f64    { %fd24591, %fd24592 },    { %fd24583 },        { %fd24583 },        { %fd24591, %fd24592 }; 
	// end inline asm
	// begin inline asm
	mma.sync.aligned.m8n8k4.row.col.f64.f64.f64.f64    { %fd24589, %fd24590 },    { %fd24583 },        { %fd24583 },        { %fd24589, %fd24590 }; 
	// end inline asm
	// begin inline asm
	mma.sync.aligned.m8n8k4.row.col.f64.f64.f64.f64    { %fd24591, %fd24592 },    { %fd24583 },        { %fd24583 },        { %fd24591, %fd24592 }; 
	// end inline asm
	// begin inline asm
	mma.sync.aligned.m8n8k4.row.col.f64.f64.f64.f64    { %fd24589, %fd24590 },    { %fd24583 },        { %fd24583 },        { %fd24589, %fd24590 }; 
	// end inline asm
	// begin inline asm
	mma.sync.aligned.m8n8k4.row.col.f64.f64.f64.f64    { %fd24591, %fd24592 },    { %fd24583 },        { %fd24583 },        { %fd24591, %fd24592 }; 
	// end inline asm
	// begin inline asm
	mma.sync.aligned.m8n8k4.row.col.f64.f64.f64.f64    { %fd24589, %fd24590 },    { %fd24583 },        { %fd24583 },        { %fd24589, %fd24590 }; 
	// end inline asm
	// begin inline asm
	mma.sync.aligned.m8n8k4.row.col.f64.f64.f64.f64    { %fd24591, %fd24592 },    { %fd24583 },        { %fd24583 },        { %fd24591, %fd24592 }; 
	// end inline asm
	// begin inline asm
	mma.sync.aligned.m8n8k4.row.col.f64.f64.f64.f64    { %fd24589, %fd24590 },    { %fd24583 },        { %fd24583 },        { %fd24589, %fd24590 }; 
	// end inline asm
	// begin inline asm
	mma.sync.aligned.m8n8k4.row.col.f64.f64.f64.f64    { %fd24591, %fd24592 },    { %fd24583 },        { %fd24583 },        { %fd24591, %fd24592 }; 
	// end inline asm
	// begin inline asm
	mma.sync.aligned.m8n8k4.row.col.f64.f64.f64.f64    { %fd24589, %fd24590 },    { %fd24583 },        { %fd24583 },        { %fd24589, %fd24590 }; 
	// end inline asm
	// begin inline asm
	mma.sync.aligned.m8n8k4.row.col.f64.f64.f64.f64    { %fd24591, %fd24592 },    { %fd24583 },        { %fd24583 },        { %fd24591, %fd24592 }; 
	// end inline asm
	// begin inline asm
	mma.sync.aligned.m8n8k4.row.col.f64.f64.f64.f64    { %fd24589, %fd24590 },    { %fd24583 },        { %fd24583 },        { %fd24589, %fd24590 }; 
	// end inline asm
	// begin inline asm
	mma.sync.aligned.m8n8k4.row.col.f64.f64.f64.f64    { %fd24591, %fd24592 },    { %fd24583 },        { %fd24583 },        { %fd24591, %fd24592 }; 
	// end inline asm
	// begin inline asm
	mma.sync.aligned.m8n8k4.row.col.f64.f64.f64.f64    { %fd24589, %fd24590 },    { %fd24583 },        { %fd24583 },        { %fd24589, %fd24590 }; 
	// end inline asm
	// begin inline asm
	mma.sync.aligned.m8n8k4.row.col.f64.f64.f64.f64    { %fd24591, %fd24592 },    { %fd24583 },        { %fd24583 },        { %fd24591, %fd24592 }; 
	// end inline asm
	// begin inline asm
	mma.sync.aligned.m8n8k4.row.col.f64.f64.f64.f64    { %fd24589, %fd24590 },    { %fd24583 },        { %fd24583 },        { %fd24589, %fd24590 }; 
	// end inline asm
	// begin inline asm
	mma.sync.aligned.m8n8k4.row.col.f64.f64.f64.f64    { %fd24591, %fd24592 },    { %fd24583 },        { %fd24583 },        { %fd24591, %fd24592 }; 
	// end inline asm
	// begin inline asm
	mma.sync.aligned.m8n8k4.row.col.f64.f64.f64.f64    { %fd24589, %fd24590 },    { %fd24583 },        { %fd24583 },        { %fd24589, %fd24590 }; 
	// end inline asm
	// begin inline asm
	mma.sync.aligned.m8n8k4.row.col.f64.f64.f64.f64    { %fd24591, %fd24592 },    { %fd24583 },        { %fd24583 },        { %fd24591, %fd24592 }; 
	// end inline asm
	// begin inline asm
	mma.sync.aligned.m8n8k4.row.col.f64.f64.f64.f64    { %fd24589, %fd24590 },    { %fd24583 },        { %fd24583 },        { %fd24589, %fd24590 }; 
	// end inline asm
	// begin inline asm
	mma.sync.aligned.m8n8k4.row.col.f64.f64.f64.f64    { %fd24591, %fd24592 },    { %fd24583 },        { %fd24583 },        { %fd24591, %fd24592 }; 
	// end inline asm
	// begin inline asm
	mma.sync.aligned.m8n8k4.row.col.f64.f64.f64.f64    { %fd24589, %fd24590 },    { %fd24583 },        { %fd24583 },        { %fd24589, %fd24590 }; 
	// end inline asm
	// begin inline asm
	mma.sync.aligned.m8n8k4.row.col.f64.f64.f64.f64    { %fd24591, %fd24592 },    { %fd24583 },        { %fd24583 },        { %fd24591, %fd24592 }; 
	// end inline asm
	// begin inline asm
	mma.sync.aligned.m8n8k4.row.col.f64.f64.f64.f64    { %fd24589, %fd24590 },    { %fd24583 },        { %fd24583 },        { %fd24589, %fd24590 }; 
	// end inline asm
	// begin inline asm
	mma.sync.aligned.m8n8k4.row.col.f64.f64.f64.f64    { %fd24591, %fd24592 },    { %fd24583 },        { %fd24583 },        { %fd24591, %fd24592 }; 
	// end inline asm
	// begin inline asm
	mma.sync.aligned.m8n8k4.row.col.f64.f64.f64.f64    { %fd24589, %fd24590 },    { %fd24583 },        { %fd24583 },        { %fd24589, %fd24590 }; 
	// end inline asm
	// begin inline asm
	mma.sync.aligned.m8n8k4.row.col.f64.f64.f64.f64    { %fd24591, %fd24592 },    { %fd24583 },        { %fd24583 },        { %fd24591, %fd24592 }; 
	// end inline asm
	// begin inline asm
	mma.sync.aligned.m8n8k4.row.col.f64.f64.f64.f64    { %fd24589, %fd24590 },    { %fd24583 },        { %fd24583 },        { %fd24589, %fd24590 }; 
	// end inline asm
	// begin inline asm
	mma.sync.aligned.m8n8k4.row.col.f64.f64.f64.f64    { %fd24591, %fd24592 },    { %fd24583 },        { %fd24583 },        { %fd24591, %fd24592 }; 
	// end inline asm
	// begin inline asm
	mma.sync.aligned.m8n8k4.row.col.f64.f64.f64.f64    { %fd24589, %fd24590 },    { %fd24583 },        { %fd24583 },        { %fd24589, %fd24590 }; 
	// end inline asm
	// begin inline asm
	mma.sync.aligned.m8n8k4.row.col.f64.f64.f64.f64    { %fd24591, %fd24592 },    { %fd24583 },        { %fd24583 },        { %fd24591, %fd24592 }; 
	// end inline asm
	// begin inline asm
	mma.sync.aligned.m8n8k4.row.col.f64.f64.f64.f64    { %fd24589, %fd24590 },    { %fd24583 },        { %fd24583 },        { %fd24589, %fd24590 }; 
	// end inline asm
	// begin inline asm
	mma.sync.aligned.m8n8k4.row.col.f64.f64.f64.f64    { %fd24591, %fd24592 },    { %fd24583 },        { %fd24583 },        { %fd24591, %fd24592 }; 
	// end inline asm
	// begin inline asm
	mma.sync.aligned.m8n8k4.row.col.f64.f64.f64.f64    { %fd24589, %fd24590 },    { %fd24583 },        { %fd24583 },        { %fd24589, %fd24590 }; 
	// end inline asm
	// begin inline asm
	mma.sync.aligned.m8n8k4.row.col.f64.f64.f64.f64    { %fd24591, %fd24592 },    { %fd24583 },        { %fd24583 },        { %fd24591, %fd24592 }; 
	// end inline asm
	// begin inline asm
	mma.sync.aligned.m8n8k4.row.col.f64.f64.f64.f64    { %fd24589, %fd24590 },    { %fd24583 },        { %fd24583 },        { %fd24589, %fd24590 }; 
	// end inline asm
	// begin inline asm
	mma.sync.aligned.m8n8k4.row.col.f64.f64.f64.f64    { %fd24591, %fd24592 },    { %fd24583 },        { %fd24583 },        { %fd24591, %fd24592 }; 
	// end inline asm
	// begin inline asm
	mma.sync.aligned.m8n8k4.row.col.f64.f64.f64.f64    { %fd24589, %fd24590 },    { %fd24583 },        { %fd24583 },        { %fd24589, %fd24590 }; 
	// end inline asm
	// begin inline asm
	mma.sync.aligned.m8n8k4.row.col.f64.f64.f64.f64    { %fd24591, %fd24592 },    { %fd24583 },        { %fd24583 },        { %fd24591, %fd24592 }; 
	// end inline asm
	// begin inline asm
	mma.sync.aligned.m8n8k4.row.col.f64.f64.f64.f64    { %fd24589, %fd24590 },    { %fd24583 },        { %fd24583 },        { %fd24589, %fd24590 }; 
	// end inline asm
	// begin inline asm
	mma.sync.aligned.m8n8k4.row.col.f64.f64.f64.f64    { %fd24591, %fd24592 },    { %fd24583 },        { %fd24583 },        { %fd24591, %fd24592 }; 
	// end inline asm
	// begin inline asm
	mma.sync.aligned.m8n8k4.row.col.f64.f64.f64.f64    { %fd24589, %fd24590 },    { %fd24583 },        { %fd24583 },        { %fd24589, %fd24590 }; 
	// end inline asm
	// begin inline asm
	mma.sync.aligned.m8n8k4.row.col.f64.f64.f64.f64    { %fd24591, %fd24592 },    { %fd24583 },        { %fd24583 },        { %fd24591, %fd24592 }; 
	// end inline asm
	// begin inline asm
	mma.sync.aligned.m8n8k4.row.col.f64.f64.f64.f64    { %fd24589, %fd24590 },    { %fd24583 },        { %fd24583 },        { %fd24589, %fd24590 }; 
	// end inline asm
	// begin inline asm
	mma.sync.aligned.m8n8k4.row.col.f64.f64.f64.f64    { %fd24591, %fd24592 },    { %fd24583 },        { %fd24583 },        { %fd24591, %fd24592 }; 
	// end inline asm
	// begin inline asm
	mma.sync.aligned.m8n8k4.row.col.f64.f64.f64.f64    { %fd24589, %fd24590 },    { %fd24583 },        { %fd24583 },        { %fd24589, %fd24590 }; 
	// end inline asm
	// begin inline asm
	mma.sync.aligned.m8n8k4.row.col.f64.f64.f64.f64    { %fd24591, %fd24592 },    { %fd24583 },        { %fd24583 },        { %fd24591, %fd24592 }; 
	// end inline asm
	// begin inline asm
	mma.sync.aligned.m8n8k4.row.col.f64.f64.f64.f64    { %fd24589, %fd24590 },    { %fd24583 },        { %fd24583 },        { %fd24589, %fd24590 }; 
	// end inline asm
	// begin inline asm
	mma.sync.aligned.m8n8k4.row.col.f64.f64.f64.f64    { %fd24591, %fd24592 },    { %fd24583 },        { %fd24583 },        { %fd24591, %fd24592 }; 
	// end inline asm
	// begin inline asm
	mma.sync.aligned.m8n8k4.row.col.f64.f64.f64.f64    { %fd24589, %fd24590 },    { %fd24583 },        { %fd24583 },        { %fd24589, %fd24590 }; 
	// end inline asm
	// begin inline asm
	mma.sync.aligned.m8n8k4.row.col.f64.f64.f64.f64    { %fd24591, %fd24592 },    { %fd24583 },        { %fd24583 },        { %fd24591, %fd24592 }; 
	// end inline asm
	// begin inline asm
	mma.sync.aligned.m8n8k4.row.col.f64.f64.f64.f64    { %fd24589, %fd24590 },    { %fd24583 },        { %fd24583 },        { %fd24589, %fd24590 }; 
	// end inline asm
	// begin inline asm
	mma.sync.aligned.m8n8k4.row.col.f64.f64.f64.f64    { %fd24591, %fd24592 },    { %fd24583 },        { %fd24583 },        { %fd24591, %fd24592 }; 
	// end inline asm
	// begin inline asm
	mma.sync.aligned.m8n8k4.row.col.f64.f64.f64.f64    { %fd24589, %fd24590 },    { %fd24583 },        { %fd24583 },        { %fd24589, %fd24590 }; 
	// end inline asm
	// begin inline asm
	mma.sync.aligned.m8n8k4.row.col.f64.f64.f64.f64    { %fd24591, %fd24592 },    { %fd24583 },        { %fd24583 },        { %fd24591, %fd24592 }; 
	// end inline asm
	// begin inline asm
	mma.sync.aligned.m8n8k4.row.col.f64.f64.f64.f64    { %fd24589, %fd24590 },    { %fd24583 },        { %fd24583 },        { %fd24589, %fd24590 }; 
	// end inline asm
	// begin inline asm
	mma.sync.aligned.m8n8k4.row.col.f64.f64.f64.f64    { %fd24591, %fd24592 },    { %fd24583 },        { %fd24583 },        { %fd24591, %fd24592 }; 
	// end inline asm
	// begin inline asm
	mma.sync.aligned.m8n8k4.row.col.f64.f64.f64.f64    { %fd24589, %fd24590 },    { %fd24583 },        { %fd24583 },        { %fd24589, %fd24590 }; 
	// end inline asm
	// begin inline asm
	mma.sync.aligned.m8n8k4.row.col.f64.f64.f64.f64    { %fd24591, %fd24592 },    { %fd24583 },        { %fd24583 },        { %fd24591, %fd24592 }; 
	// end inline asm
	// begin inline asm
	mma.sync.aligned.m8n8k4.row.col.f64.f64.f64.f64    { %fd24589, %fd24590 },    { %fd24583 },        { %fd24583 },        { %fd24589, %fd24590 }; 
	// end inline asm
	// begin inline asm
	mma.sync.aligned.m8n8k4.row.col.f64.f64.f64.f64    { %fd24591, %fd24592 },    { %fd24583 },        { %fd24583 },        { %fd24591, %fd24592 }; 
	// end inline asm
	// begin inline asm
	mma.sync.aligned.m8n8k4.row.col.f64.f64.f64.f64    { %fd24589, %fd24590 },    { %fd24583 },        { %fd24583 },        { %fd24589, %fd24590 }; 
	// end inline asm
	// begin inline asm
	mma.sync.aligned.m8n8k4.row.col.f64.f64.f64.f64    { %fd24591, %fd24592 },    { %fd24583 },        { %fd24583 },        { %fd24591, %fd24592 }; 
	// end inline asm
	// begin inline asm
	mma.sync.aligned.m8n8k4.row.col.f64.f64.f64.f64    { %fd24589, %fd24590 },    { %fd24583 },        { %fd24583 },        { %fd24589, %fd24590 }; 
	// end inline asm
	// begin inline asm
	mma.sync.aligned.m8n8k4.row.col.f64.f64.f64.f64    { %fd24591, %fd24592 },    { %fd24583 },        { %fd24583 },        { %fd24591, %fd24592 }; 
	// end inline asm
	// begin inline asm
	mma.sync.aligned.m8n8k4.row.col.f64.f64.f64.f64    { %fd24589, %fd24590 },    { %fd24583 },        { %fd24583 },        { %fd24589, %fd24590 }; 
	// end inline asm
	// begin inline asm
	mma.sync.aligned.m8n8k4.row.col.f64.f64.f64.f64    { %fd24591, %fd24592 },    { %fd24583 },        { %fd24583 },        { %fd24591, %fd24592 }; 
	// end inline asm
	// begin inline asm
	mma.sync.aligned.m8n8k4.row.col.f64.f64.f64.f64    { %fd24589, %fd24590 },    { %fd24583 },        { %fd24583 },        { %fd24589, %fd24590 }; 
	// end inline asm
	// begin inline asm
	mma.sync.aligned.m8n8k4.row.col.f64.f64.f64.f64    { %fd24591, %fd24592 },    { %fd24583 },        { %fd24583 },        { %fd24591, %fd24592 }; 
	// end inline asm
	// begin inline asm
	mma.sync.aligned.m8n8k4.row.col.f64.f64.f64.f64    { %fd24589, %fd24590 },    { %fd24583 },        { %fd24583 },        { %fd24589, %fd24590 }; 
	// end inline asm
	// begin inline asm
	mma.sync.aligned.m8n8k4.row.col.f64.f64.f64.f64    { %fd24591, %fd24592 },    { %fd24583 },        { %fd24583 },        { %fd24591, %fd24592 }; 
	// end inline asm
	// begin inline asm
	mma.sync.aligned.m8n8k4.row.col.f64.f64.f64.f64    { %fd24589, %fd24590 },    { %fd24583 },        { %fd24583 },        { %fd24589, %fd24590 }; 
	// end inline asm
	// begin inline asm
	mma.sync.aligned.m8n8k4.row.col.f64.f64.f64.f64    { %fd24591, %fd24592 },    { %fd24583 },        { %fd24583 },        { %fd24591, %fd24592 }; 
	// end inline asm
	// begin inline asm
	mma.sync.aligned.m8n8k4.row.col.f64.f64.f64.f64    { %fd24589, %fd24590 },    { %fd24583 },        { %fd24583 },        { %fd24589, %fd24590 }; 
	// end inline asm
	// begin inline asm
	mma.sync.aligned.m8n8k4.row.col.f64.f64.f64.f64    { %fd24591, %fd24592 },    { %fd24583 },        { %fd24583 },        { %fd24591, %fd24592 }; 
	// end inline asm
	// begin inline asm
	mma.sync.aligned.m8n8k4.row.col.f64.f64.f64.f64    { %fd24589, %fd24590 },    { %fd24583 },        { %fd24583 },        { %fd24589, %fd24590 }; 
	// end inline asm
	// begin inline asm
	mma.sync.aligned.m8n8k4.row.col.f64.f64.f64.f64    { %fd24591, %fd24592 },    { %fd24583 },        { %fd24583 },        { %fd24591, %fd24592 }; 
	// end inline asm
	// begin inline asm
	mma.sync.aligned.m8n8k4.row.col.f64.f64.f64.f64    { %fd24589, %fd24590 },    { %fd24583 },        { %fd24583 },        { %fd24589, %fd24590 }; 
	// end inline asm
	// begin inline asm
	mma.sync.aligned.m8n8k4.row.col.f64.f64.f64.f64    { %fd24591, %fd24592 },    { %fd24583 },        { %fd24583 },        { %fd24591, %fd24592 }; 
	// end inline asm
	// begin inline asm
	mma.sync.aligned.m8n8k4.row.col.f64.f64.f64.f64    { %fd24589, %fd24590 },    { %fd24583 },        { %fd24583 },        { %fd24589, %fd24590 }; 
	// end inline asm
	// begin inline asm
	mma.sync.aligned.m8n8k4.row.col.f64.f64.f64.f64    { %fd24591, %fd24592 },    { %fd24583 },        { %fd24583 },        { %fd24591, %fd24592 }; 
	// end inline asm
	// begin inline asm
	mma.sync.aligned.m8n8k4.row.col.f64.f64.f64.f64    { %fd24589, %fd24590 },    { %fd24583 },        { %fd24583 },        { %fd24589, %fd24590 }; 
	// end inline asm
	// begin inline asm
	mma.sync.aligned.m8n8k4.row.col.f64.f64.f64.f64    { %fd24591, %fd24592 },    { %fd24583 },        { %fd24583 },        { %fd24591, %fd24592 }; 
	// end inline asm
	// begin inline asm
	mma.sync.aligned.m8n8k4.row.col.f64.f64.f64.f64    { %fd24589, %fd24590 },    { %fd24583 },        { %fd24583 },        { %fd24589, %fd24590 }; 
	// end inline asm
	// begin inline asm
	mma.sync.aligned.m8n8k4.row.col.f64.f64.f64.f64    { %fd24591, %fd24592 },    { %fd24583 },        { %fd24583 },        { %fd24591, %fd24592 }; 
	// end inline asm
	// begin inline asm
	mma.sync.aligned.m8n8k4.row.col.f64.f64.f64.f64    { %fd24589, %fd24590 },    { %fd24583 },        { %fd24583 },        { %fd24589, %fd24590 }; 
	// end inline asm
	// begin inline asm
	mma.sync.aligned.m8n8k4.row.col.f64.f64.f64.f64    { %fd24591, %fd24592 },    { %fd24583 },        { %fd24583 },        { %fd24591, %fd24592 }; 
	// end inline asm
	// begin inline asm
	mma.sync.aligned.m8n8k4.row.col.f64.f64.f64.f64    { %fd24589, %fd24590 },    { %fd24583 },        { %fd24583 },        { %fd24589, %fd24590 }; 
	// end inline asm
	// begin inline asm
	mma.sync.aligned.m8n8k4.row.col.f64.f64.f64.f64    { %fd24591, %fd24592 },    { %fd24583 },        { %fd24583 },        { %fd24591, %fd24592 }; 
	// end inline asm
	// begin inline asm
	mma.sync.aligned.m8n8k4.row.col.f64.f64.f64.f64    { %fd24589, %fd24590 },    { %fd24583 },        { %fd24583 },        { %fd24589, %fd24590 }; 
	// end inline asm
	// begin inline asm
	mma.sync.aligned.m8n8k4.row.col.f64.f64.f64.f64    { %fd24591, %fd24592 },    { %fd24583 },        { %fd24583 },        { %fd24591, %fd24592 }; 
	// end inline asm
	// begin inline asm
	mma.sync.aligned.m8n8k4.row.col.f64.f64.f64.f64    { %fd24589, %fd24590 },    { %fd24583 },        { %fd24583 },        { %fd24589, %fd24590 }; 
	// end inline asm
	// begin inline asm
	mma.sync.aligned.m8n8k4.row.col.f64.f64.f64.f64    { %fd24591, %fd24592 },    { %fd24583 },        { %fd24583 },        { %fd24591, %fd24592 }; 
	// end inline asm
	// begin inline asm
	mma.sync.aligned.m8n8k4.row.col.f64.f64.f64.f64    { %fd24589, %fd24590 },    { %fd24583 },        { %fd24583 },        { %fd24589, %fd24590 }; 
	// end inline asm
	// begin inline asm
	mma.sync.aligned.m8n8k4.row.col.f64.f64.f64.f64    { %fd24591, %fd24592 },    { %fd24583 },        { %fd24583 },        { %fd24591, %fd24592 }; 
	// end inline asm
	// begin inline asm
	mma.sync.aligned.m8n8k4.row.col.f64.f64.f64.f64    { %fd24589, %fd24590 },    { %fd24583 },        { %fd24583 },        { %fd24589, %fd24590 }; 
	// end inline asm
	// begin inline asm
	mma.sync.aligned.m8n8k4.row.col.f64.f64.f64.f64    { %fd24591, %fd24592 },    { %fd24583 },        { %fd24583 },        { %fd24591, %fd24592 }; 
	// end inline asm
	// begin inline asm
	mma.sync.aligned.m8n8k4.row.col.f64.f64.f64.f64    { %fd24589, %fd24590 },    { %fd24583 },        { %fd24583 },        { %fd24589, %fd24590 }; 
	// end inline asm
	// begin inline asm
	mma.sync.aligned.m8n8k4.row.col.f64.f64.f64.f64    { %fd24591, %fd24592 },    { %fd24583 },        { %fd24583 },        { %fd24591, %fd24592 }; 
	// end inline asm
	// begin inline asm
	mma.sync.aligned.m8n8k4.row.col.f64.f64.f64.f64    { %fd24589, %fd24590 },    { %fd24583 },        { %fd24583 },        { %fd24589, %fd24590 }; 
	// end inline asm
	// begin inline asm
	mma.sync.aligned.m8n8k4.row.col.f64.f64.f64.f64    { %fd24591, %fd24592 },    { %fd24583 },        { %fd24583 },        { %fd24591, %fd24592 }; 
	// end inline asm
	// begin inline asm
	mma.sync.aligned.m8n8k4.row.col.f64.f64.f64.f64    { %fd24589, %fd24590 },    { %fd24583 },        { %fd24583 },        { %fd24589, %fd24590 }; 
	// end inline asm
	// begin inline asm
	mma.sync.aligned.m8n8k4.row.col.f64.f64.f64.f64    { %fd24591, %fd24592 },    { %fd24583 },        { %fd24583 },        { %fd24591, %fd24592 }; 
	// end inline asm
	// begin inline asm
	mma.sync.aligned.m8n8k4.row.col.f64.f64.f64.f64    { %fd24589, %fd24590 },    { %fd24583 },        { %fd24583 },        { %fd24589, %fd24590 }; 
	// end inline asm
	// begin inline asm
	mma.sync.aligned.m8n8k4.row.col.f64.f64.f64.f64    { %fd24591, %fd24592 },    { %fd24583 },        { %fd24583 },        { %fd24591, %fd24592 }; 
	// end inline asm
	// begin inline asm
	mma.sync.aligned.m8n8k4.row.col.f64.f64.f64.f64    { %fd24589, %fd24590 },    { %fd24583 },        { %fd24583 },        { %fd24589, %fd24590 }; 
	// end inline asm
	// begin inline asm
	mma.sync.aligned.m8n8k4.row.col.f64.f64.f64.f64    { %fd24591, %fd24592 },    { %fd24583 },        { %fd24583 },        { %fd24591, %fd24592 }; 
	// end inline asm
	// begin inline asm
	mma.sync.aligned.m8n8k4.row.col.f64.f64.f64.f64    { %fd24589, %fd24590 },    { %fd24583 },        { %fd24583 },        { %fd24589, %fd24590 }; 
	// end inline asm
	// begin inline asm
	mma.sync.aligned.m8n8k4.row.col.f64.f64.f64.f64    { %fd24591, %fd24592 },    { %fd24583 },        { %fd24583 },        { %fd24591, %fd24592 }; 
	// end inline asm
	// begin inline asm
	mma.sync.aligned.m8n8k4.row.col.f64.f64.f64.f64    { %fd24589, %fd24590 },    { %fd24583 },        { %fd24583 },        { %fd24589, %fd24590 }; 
	// end inline asm
	// begin inline asm
	mma.sync.aligned.m8n8k4.row.col.f64.f64.f64.f64    { %fd24591, %fd24592 },    { %fd24583 },        { %fd24583 },        { %fd24591, %fd24592 }; 
	// end inline asm
	// begin inline asm
	mma.sync.aligned.m8n8k4.row.col.f64.f64.f64.f64    { %fd24589, %fd24590 },    { %fd24583 },        { %fd24583 },        { %fd24589, %fd24590 }; 
	// end inline asm
	// begin inline asm
	mma.sync.aligned.m8n8k4.row.col.f64.f64.f64.f64    { %fd24591, %fd24592 },    { %fd24583 },        { %fd24583 },        { %fd24591, %fd24592 }; 
	// end inline asm
	// begin inline asm
	mma.sync.aligned.m8n8k4.row.col.f64.f64.f64.f64    { %fd24589, %fd24590 },    { %fd24583 },        { %fd24583 },        { %fd24589, %fd24590 }; 
	// end inline asm
	// begin inline asm
	mma.sync.aligned.m8n8k4.row.col.f64.f64.f64.f64    { %fd24591, %fd24592 },    { %fd24583 },        { %fd24583 },        { %fd24591, %fd24592 }; 
	// end inline asm
	// begin inline asm
	mma.sync.aligned.m8n8k4.row.col.f64.f64.f64.f64    { %fd24589, %fd24590 },    { %fd24583 },        { %fd24583 },        { %fd24589, %fd24590 }; 
	// end inline asm
	// begin inline asm
	mma.sync.aligned.m8n8k4.row.col.f64.f64.f64.f64    { %fd24591, %fd24592 },    { %fd24583 },        { %fd24583 },        { %fd24591, %fd24592 }; 
	// end inline asm
	// begin inline asm
	mma.sync.aligned.m8n8k4.row.col.f64.f64.f64.f64    { %fd24589, %fd24590 },    { %fd24583 },        { %fd24583 },        { %fd24589, %fd24590 }; 
	// end inline asm
	// begin inline asm
	mma.sync.aligned.m8n8k4.row.col.f64.f64.f64.f64    { %fd24591, %fd24592 },    { %fd24583 },        { %fd24583 },        { %fd24591, %fd24592 }; 
	// end inline asm
	// begin inline asm
	mma.sync.aligned.m8n8k4.row.col.f64.f64.f64.f64    { %fd24589, %fd24590 },    { %fd24583 },        { %fd24583 },        { %fd24589, %fd24590 }; 
	// end inline asm
	// begin inline asm
	mma.sync.aligned.m8n8k4.row.col.f64.f64.f64.f64    { %fd24591, %fd24592 },    { %fd24583 },        { %fd24583 },        { %fd24591, %fd24592 }; 
	// end inline asm
	// begin inline asm
	mma.sync.aligned.m8n8k4.row.col.f64.f64.f64.f64    { %fd24589, %fd24590 },    { %fd24583 },        { %fd24583 },        { %fd24589, %fd24590 }; 
	// end inline asm
	// begin inline asm
	mma.sync.aligned.m8n8k4.row.col.f64.f64.f64.f64    { %fd24591, %fd24592 },    { %fd24583 },        { %fd24583 },        { %fd24591, %fd24592 }; 
	// end inline asm
	// begin inline asm
	mma.sync.aligned.m8n8k4.row.col.f64.f64.f64.f64    { %fd24589, %fd24590 },    { %fd24583 },        { %fd24583 },        { %fd24589, %fd24590 }; 
	// end inline asm
	// begin inline asm
	mma.sync.aligned.m8n8k4.row.col.f64.f64.f64.f64    { %fd24591, %fd24592 },    { %fd24583 },        { %fd24583 },        { %fd24591, %fd24592 }; 
	// end inline asm
	// begin inline asm
	mma.sync.aligned.m8n8k4.row.col.f64.f64.f64.f64    { %fd24589, %fd24590 },    { %fd24583 },        { %fd24583 },        { %fd24589, %fd24590 }; 
	// end inline asm
	// begin inline asm
	mma.sync.aligned.m8n8k4.row.col.f64.f64.f64.f64    { %fd24591, %fd24592 },    { %fd24583 },        { %fd24583 },        { %fd24591, %fd24592 }; 
	// end inline asm
	// begin inline asm
	mma.sync.aligned.m8n8k4.row.col.f64.f64.f64.f64    { %fd24589, %fd24590 },    { %fd24583 },        { %fd24583 },        { %fd24589, %fd24590 }; 
	// end inline asm
	// begin inline asm
	mma.sync.aligned.m8n8k4.row.col.f64.f64.f64.f64    { %fd24591, %fd24592 },    { %fd24583 },        { %fd24583 },        { %fd24591, %fd24592 }; 
	// end inline asm
	// begin inline asm
	mma.sync.aligned.m8n8k4.row.col.f64.f64.f64.f64    { %fd24589, %fd24590 },    { %fd24583 },        { %fd24583 },        { %fd24589, %fd24590 }; 
	// end inline asm
	// begin inline asm
	mma.sync.aligned.m8n8k4.row.col.f64.f64.f64.f64    { %fd24591, %fd24592 },    { %fd24583 },        { %fd24583 },        { %fd24591, %fd24592 }; 
	// end inline asm
	// begin inline asm
	mma.sync.aligned.m8n8k4.row.col.f64.f64.f64.f64    { %fd24589, %fd24590 },    { %fd24583 },        { %fd24583 },        { %fd24589, %fd24590 }; 
	// end inline asm
	// begin inline asm
	mma.sync.aligned.m8n8k4.row.col.f64.f64.f64.f64    { %fd24591, %fd24592 },    { %fd24583 },        { %fd24583 },        { %fd24591, %fd24592 }; 
	// end inline asm
	// begin inline asm
	mma.sync.aligned.m8n8k4.row.col.f64.f64.f64.f64    { %fd24589, %fd24590 },    { %fd24583 },        { %fd24583 },        { %fd24589, %fd24590 }; 
	// end inline asm
	// begin inline asm
	mma.sync.aligned.m8n8k4.row.col.f64.f64.f64.f64    { %fd24591, %fd24592 },    { %fd24583 },        { %fd24583 },        { %fd24591, %fd24592 }; 
	// end inline asm
	// begin inline asm
	mma.sync.aligned.m8n8k4.row.col.f64.f64.f64.f64    { %fd24589, %fd24590 },    { %fd24583 },        { %fd24583 },        { %fd24589, %fd24590 }; 
	// end inline asm
	// begin inline asm
	mma.sync.aligned.m8n8k4.row.col.f64.f64.f64.f64    { %fd24591, %fd24592 },    { %fd24583 },        { %fd24583 },        { %fd24591, %fd24592 }; 
	// end inline asm
	// begin inline asm
	mma.sync.aligned.m8n8k4.row.col.f64.f64.f64.f64    { %fd24589, %fd24590 },    { %fd24583 },        { %fd24583 },        { %fd24589, %fd24590 }; 
	// end inline asm
	// begin inline asm
	mma.sync.aligned.m8n8k4.row.col.f64.f64.f64.f64    { %fd24591, %fd24592 },    { %fd24583 },        { %fd24583 },        { %fd24591, %fd24592 }; 
	// end inline asm
	// begin inline asm
	mma.sync.aligned.m8n8k4.row.col.f64.f64.f64.f64    { %fd24589, %fd24590 },    { %fd24583 },        { %fd24583 },        { %fd24589, %fd24590 }; 
	// end inline asm
	// begin inline asm
	mma.sync.aligned.m8n8k4.row.col.f64.f64.f64.f64    { %fd24591, %fd24592 },    { %fd24583 },        { %fd24583 },        { %fd24591, %fd24592 }; 
	// end inline asm
	// begin inline asm
	mma.sync.aligned.m8n8k4.row.col.f64.f64.f64.f64    { %fd24589, %fd24590 },    { %fd24583 },        { %fd24583 },        { %fd24589, %fd24590 }; 
	// end inline asm
	// begin inline asm
	mma.sync.aligned.m8n8k4.row.col.f64.f64.f64.f64    { %fd24591, %fd24592 },    { %fd24583 },        { %fd24583 },        { %fd24591, %fd24592 }; 
	// end inline asm
	// begin inline asm
	mma.sync.aligned.m8n8k4.row.col.f64.f64.f64.f64    { %fd24589, %fd24590 },    { %fd24583 },        { %fd24583 },        { %fd24589, %fd24590 }; 
	// end inline asm
	// begin inline asm
	mma.sync.aligned.m8n8k4.row.col.f64.f64.f64.f64    { %fd24591, %fd24592 },    { %fd24583 },        { %fd24583 },        { %fd24591, %fd24592 }; 
	// end inline asm
	// begin inline asm
	mma.sync.aligned.m8n8k4.row.col.f64.f64.f64.f64    { %fd24589, %fd24590 },    { %fd24583 },        { %fd24583 },        { %fd24589, %fd24590 }; 
	// end inline asm
	// begin inline asm
	mma.sync.aligned.m8n8k4.row.col.f64.f64.f64.f64    { %fd24591, %fd24592 },    { %fd24583 },        { %fd24583 },        { %fd24591, %fd24592 }; 
	// end inline asm
	// begin inline asm
	mma.sync.aligned.m8n8k4.row.col.f64.f64.f64.f64    { %fd24589, %fd24590 },    { %fd24583 },        { %fd24583 },        { %fd24589, %fd24590 }; 
	// end inline asm
	// begin inline asm
	mma.sync.aligned.m8n8k4.row.col.f64.f64.f64.f64    { %fd24591, %fd24592 },    { %fd24583 },        { %fd24583 },        { %fd24591, %fd24592 }; 
	// end inline asm
	// begin inline asm
	mma.sync.aligned.m8n8k4.row.col.f64.f64.f64.f64    { %fd24589, %fd24590 },    { %fd24583 },        { %fd24583 },        { %fd24589, %fd24590 }; 
	// end inline asm
	// begin inline asm
	mma.sync.aligned.m8n8k4.row.col.f64.f64.f64.f64    { %fd24591, %fd24592 },    { %fd24583 },        { %fd24583 },        { %fd24591, %fd24592 }; 
	// end inline asm
	// begin inline asm
	mma.sync.aligned.m8n8k4.row.col.f64.f64.f64.f64    { %fd24589, %fd24590 },    { %fd24583 },        { %fd24583 },        { %fd24589, %fd24590 }; 
	// end inline asm
	// begin inline asm
	mma.sync.aligned.m8n8k4.row.col.f64.f64.f64.f64    { %fd24591, %fd24592 },    { %fd24583 },        { %fd24583 },        { %fd24591, %fd24592 }; 
	// end inline asm
	// begin inline asm
	mma.sync.aligned.m8n8k4.row.col.f64.f64.f64.f64    { %fd24589, %fd24590 },    { %fd24583 },        { %fd24583 },        { %fd24589, %fd24590 }; 
	// end inline asm
	// begin inline asm
	mma.sync.aligned.m8n8k4.row.col.f64.f64.f64.f64    { %fd24591, %fd24592 },    { %fd24583 },        { %fd24583 },        { %fd24591, %fd24592 }; 
	// end inline asm
	// begin inline asm
	mma.sync.aligned.m8n8k4.row.col.f64.f64.f64.f64    { %fd24589, %fd24590 },    { %fd24583 },        { %fd24583 },        { %fd24589, %fd24590 }; 
	// end inline asm
	// begin inline asm
	mma.sync.aligned.m8n8k4.row.col.f64.f64.f64.f64    { %fd24591, %fd24592 },    { %fd24583 },        { %fd24583 },        { %fd24591, %fd24592 }; 
	// end inline asm
	// begin inline asm
	mma.sync.aligned.m8n8k4.row.col.f64.f64.f64.f64    { %fd24589, %fd24590 },    { %fd24583 },        { %fd24583 },        { %fd24589, %fd24590 }; 
	// end inline asm
	// begin inline asm
	mma.sync.aligned.m8n8k4.row.col.f64.f64.f64.f64    { %fd24591, %fd24592 },    { %fd24583 },        { %fd24583 },        { %fd24591, %fd24592 }; 
	// end inline asm
	// begin inline asm
	mma.sync.aligned.m8n8k4.row.col.f64.f64.f64.f64    { %fd24589, %fd24590 },    { %fd24583 },        { %fd24583 },        { %fd24589, %fd24590 }; 
	// end inline asm
	// begin inline asm
	mma.sync.aligned.m8n8k4.row.col.f64.f64.f64.f64    { %fd24591, %fd24592 },    { %fd24583 },        { %fd24583 },        { %fd24591, %fd24592 }; 
	// end inline asm
	// begin inline asm
	mma.sync.aligned.m8n8k4.row.col.f64.f64.f64.f64    { %fd24589, %fd24590 },    { %fd24583 },        { %fd24583 },        { %fd24589, %fd24590 }; 
	// end inline asm
	// begin inline asm
	mma.sync.aligned.m8n8k4.row.col.f64.f64.f64.f64    { %fd24591, %fd24592 },    { %fd24583 },        { %fd24583 },        { %fd24591, %fd24592 }; 
	// end inline asm
	// begin inline asm
	mma.sync.aligned.m8n8k4.row.col.f64.f64.f64.f64    { %fd24589, %fd24590 },    { %fd24583 },        { %fd24583 },        { %fd24589, %fd24590 }; 
	// end inline asm
	// begin inline asm
	mma.sync.aligned.m8n8k4.row.col.f64.f64.f64.f64    { %fd24591, %fd24592 },    { %fd24583 },        { %fd24583 },        { %fd24591, %fd24592 }; 
	// end inline asm
	// begin inline asm
	mma.sync.aligned.m8n8k4.row.col.f64.f64.f64.f64    { %fd24589, %fd24590 },    { %fd24583 },        { %fd24583 },        { %fd24589, %fd24590 }; 
	// end inline asm
	// begin inline asm
	mma.sync.aligned.m8n8k4.row.col.f64.f64.f64.f64    { %fd24591, %fd24592 },    { %fd24583 },        { %fd24583 },        { %fd24591, %fd24592 }; 
	// end inline asm
	// begin inline asm
	mma.sync.aligned.m8n8k4.row.col.f64.f64.f64.f64    { %fd24589, %fd24590 },    { %fd24583 },        { %fd24583 },        { %fd24589, %fd24590 }; 
	// end inline asm
	// begin inline asm
	mma.sync.aligned.m8n8k4.row.col.f64.f64.f64.f64    { %fd24591, %fd24592 },    { %fd24583 },        { %fd24583 },        { %fd24591, %fd24592 }; 
	// end inline asm
	// begin inline asm
	mma.sync.aligned.m8n8k4.row.col.f64.f64.f64.f64    { %fd24589, %fd24590 },    { %fd24583 },        { %fd24583 },        { %fd24589, %fd24590 }; 
	// end inline asm
	// begin inline asm
	mma.sync.aligned.m8n8k4.row.col.f64.f64.f64.f64    { %fd24591, %fd24592 },    { %fd24583 },        { %fd24583 },        { %fd24591, %fd24592 }; 
	// end inline asm
	// begin inline asm
	mma.sync.aligned.m8n8k4.row.col.f64.f64.f64.f64    { %fd24589, %fd24590 },    { %fd24583 },        { %fd24583 },        { %fd24589, %fd24590 }; 
	// end inline asm
	// begin inline asm
	mma.sync.aligned.m8n8k4.row.col.f64.f64.f64.f64    { %fd24591, %fd24592 },    { %fd24583 },        { %fd24583 },        { %fd24591, %fd24592 }; 
	// end inline asm
	// begin inline asm
	mma.sync.aligned.m8n8k4.row.col.f64.f64.f64.f64    { %fd24589, %fd24590 },    { %fd24583 },        { %fd24583 },        { %fd24589, %fd24590 }; 
	// end inline asm
	// begin inline asm
	mma.sync.aligned.m8n8k4.row.col.f64.f64.f64.f64    { %fd24591, %fd24592 },    { %fd24583 },        { %fd24583 },        { %fd24591, %fd24592 }; 
	// end inline asm
	// begin inline asm
	mma.sync.aligned.m8n8k4.row.col.f64.f64.f64.f64    { %fd24589, %fd24590 },    { %fd24583 },        { %fd24583 },        { %fd24589, %fd24590 }; 
	// end inline asm
	// begin inline asm
	mma.sync.aligned.m8n8k4.row.col.f64.f64.f64.f64    { %fd24591, %fd24592 },    { %fd24583 },        { %fd24583 },        { %fd24591, %fd24592 }; 
	// end inline asm
	// begin inline asm
	mma.sync.aligned.m8n8k4.row.col.f64.f64.f64.f64    { %fd24589, %fd24590 },    { %fd24583 },        { %fd24583 },        { %fd24589, %fd24590 }; 
	// end inline asm
	// begin inline asm
	mma.sync.aligned.m8n8k4.row.col.f64.f64.f64.f64    { %fd24591, %fd24592 },    { %fd24583 },        { %fd24583 },        { %fd24591, %fd24592 }; 
	// end inline asm
	// begin inline asm
	mma.sync.aligned.m8n8k4.row.col.f64.f64.f64.f64    { %fd24589, %fd24590 },    { %fd24583 },        { %fd24583 },        { %fd24589, %fd24590 }; 
	// end inline asm
	// begin inline asm
	mma.sync.aligned.m8n8k4.row.col.f64.f64.f64.f64    { %fd24591, %fd24592 },    { %fd24583 },        { %fd24583 },        { %fd24591, %fd24592 }; 
	// end inline asm
	// begin inline asm
	mma.sync.aligned.m8n8k4.row.col.f64.f64.f64.f64    { %fd24589, %fd24590 },    { %fd24583 },        { %fd24583 },        { %fd24589, %fd24590 }; 
	// end inline asm
	// begin inline asm
	mma.sync.aligned.m8n8k4.row.col.f64.f64.f64.f64    { %fd24591, %fd24592 },    { %fd24583 },        { %fd24583 },        { %fd24591, %fd24592 }; 
	// end inline asm
	// begin inline asm
	mma.sync.aligned.m8n8k4.row.col.f64.f64.f64.f64    { %fd24589, %fd24590 },    { %fd24583 },        { %fd24583 },        { %fd24589, %fd24590 }; 
	// end inline asm
	// begin inline asm
	mma.sync.aligned.m8n8k4.row.col.f64.f64.f64.f64    { %fd24591, %fd24592 },    { %fd24583 },        { %fd24583 },        { %fd24591, %fd24592 }; 
	// end inline asm
	// begin inline asm
	mma.sync.aligned.m8n8k4.row.col.f64.f64.f64.f64    { %fd24589, %fd24590 },    { %fd24583 },        { %fd24583 },        { %fd24589, %fd24590 }; 
	// end inline asm
	// begin inline asm
	mma.sync.aligned.m8n8k4.row.col.f64.f64.f64.f64    { %fd24591, %fd24592 },    { %fd24583 },        { %fd24583 },        { %fd24591, %fd24592 }; 
	// end inline asm
	// begin inline asm
	mma.sync.aligned.m8n8k4.row.col.f64.f64.f64.f64    { %fd24589, %fd24590 },    { %fd24583 },        { %fd24583 },        { %fd24589, %fd24590 }; 
	// end inline asm
	// begin inline asm
	mma.sync.aligned.m8n8k4.row.col.f64.f64.f64.f64    { %fd24591, %fd24592 },    { %fd24583 },        { %fd24583 },        { %fd24591, %fd24592 }; 
	// end inline asm
	// begin inline asm
	mma.sync.aligned.m8n8k4.row.col.f64.f64.f64.f64    { %fd24589, %fd24590 },    { %fd24583 },        { %fd24583 },        { %fd24589, %fd24590 }; 
	// end inline asm
	// begin inline asm
	mma.sync.aligned.m8n8k4.row.col.f64.f64.f64.f64    { %fd24591, %fd24592 },    { %fd24583 },        { %fd24583 },        { %fd24591, %fd24592 }; 
	// end inline asm
	// begin inline asm
	mma.sync.aligned.m8n8k4.row.col.f64.f64.f64.f64    { %fd24589, %fd24590 },    { %fd24583 },        { %fd24583 },        { %fd24589, %fd24590 }; 
	// end inline asm
	// begin inline asm
	mma.sync.aligned.m8n8k4.row.col.f64.f64.f64.f64    { %fd24591, %fd24592 },    { %fd24583 },        { %fd24583 },        { %fd24591, %fd24592 }; 
	// end inline asm
	// begin inline asm
	mma.sync.aligned.m8n8k4.row.col.f64.f64.f64.f64    { %fd24589, %fd24590 },    { %fd24583 },        { %fd24583 },        { %fd24589, %fd24590 }; 
	// end inline asm
	// begin inline asm
	mma.sync.aligned.m8n8k4.row.col.f64.f64.f64.f64    { %fd24591, %fd24592 },    { %fd24583 },        { %fd24583 },        { %fd24591, %fd24592 }; 
	// end inline asm
	// begin inline asm
	mma.sync.aligned.m8n8k4.row.col.f64.f64.f64.f64    { %fd24589, %fd24590 },    { %fd24583 },        { %fd24583 },        { %fd24589, %fd24590 }; 
	// end inline asm
	// begin inline asm
	mma.sync.aligned.m8n8k4.row.col.f64.f64.f64.f64    { %fd24591, %fd24592 },    { %fd24583 },        { %fd24583 },        { %fd24591, %fd24592 }; 
	// end inline asm
	// begin inline asm
	mma.sync.aligned.m8n8k4.row.col.f64.f64.f64.f64    { %fd24589, %fd24590 },    { %fd24583 },        { %fd24583 },        { %fd24589, %fd24590 }; 
	// end inline asm
	// begin inline asm
	mma.sync.aligned.m8n8k4.row.col.f64.f64.f64.f64    { %fd24591, %fd24592 },    { %fd24583 },        { %fd24583 },        { %fd24591, %fd24592 }; 
	// end inline asm
	// begin inline asm
	mma.sync.aligned.m8n8k4.row.col.f64.f64.f64.f64    { %fd24589, %fd24590 },    { %fd24583 },        { %fd24583 },        { %fd24589, %fd24590 }; 
	// end inline asm
	// begin inline asm
	mma.sync.aligned.m8n8k4.row.col.f64.f64.f64.f64    { %fd24591, %fd24592 },    { %fd24583 },        { %fd24583 },        { %fd24591, %fd24592 }; 
	// end inline asm
	// begin inline asm
	mma.sync.aligned.m8n8k4.row.col.f64.f64.f64.f64    { %fd24589, %fd24590 },    { %fd24583 },        { %fd24583 },        { %fd24589, %fd24590 }; 
	// end inline asm
	// begin inline asm
	mma.sync.aligned.m8n8k4.row.col.f64.f64.f64.f64    { %fd24591, %fd24592 },    { %fd24583 },        { %fd24583 },        { %fd24591, %fd24592 }; 
	// end inline asm
	// begin inline asm
	mma.sync.aligned.m8n8k4.row.col.f64.f64.f64.f64    { %fd24589, %fd24590 },    { %fd24583 },        { %fd24583 },        { %fd24589, %fd24590 }; 
	// end inline asm
	// begin inline asm
	mma.sync.aligned.m8n8k4.row.col.f64.f64.f64.f64    { %fd24591, %fd24592 },    { %fd24583 },        { %fd24583 },        { %fd24591, %fd24592 }; 
	// end inline asm
	// begin inline asm
	mma.sync.aligned.m8n8k4.row.col.f64.f64.f64.f64    { %fd24589, %fd24590 },    { %fd24583 },        { %fd24583 },        { %fd24589, %fd24590 }; 
	// end inline asm
	// begin inline asm
	mma.sync.aligned.m8n8k4.row.col.f64.f64.f64.f64    { %fd24591, %fd24592 },    { %fd24583 },        { %fd24583 },        { %fd24591, %fd24592 }; 
	// end inline asm
	// begin inline asm
	mma.sync.aligned.m8n8k4.row.col.f64.f64.f64.f64    { %fd24589, %fd24590 },    { %fd24583 },        { %fd24583 },        { %fd24589, %fd24590 }; 
	// end inline asm
	// begin inline asm
	mma.sync.aligned.m8n8k4.row.col.f64.f64.f64.f64    { %fd24591, %fd24592 },    { %fd24583 },        { %fd24583 },        { %fd24591, %fd24592 }; 
	// end inline asm
	// begin inline asm
	mma.sync.aligned.m8n8k4.row.col.f64.f64.f64.f64    { %fd24589, %fd24590 },    { %fd24583 },        { %fd24583 },        { %fd24589, %fd24590 }; 
	// end inline asm
	// begin inline asm
	mma.sync.aligned.m8n8k4.row.col.f64.f64.f64.f64    { %fd24591, %fd24592 },    { %fd24583 },        { %fd24583 },        { %fd24591, %fd24592 }; 
	// end inline asm
	// begin inline asm
	mma.sync.aligned.m8n8k4.row.col.f64.f64.f64.f64    { %fd24589, %fd24590 },    { %fd24583 },        { %fd24583 },        { %fd24589, %fd24590 }; 
	// end inline asm
	// begin inline asm
	mma.sync.aligned.m8n8k4.row.col.f64.f64.f64.f64    { %fd24591, %fd24592 },    { %fd24583 },        { %fd24583 },        { %fd24591, %fd24592 }; 
	// end inline asm
	// begin inline asm
	mma.sync.aligned.m8n8k4.row.col.f64.f64.f64.f64    { %fd24589, %fd24590 },    { %fd24583 },        { %fd24583 },        { %fd24589, %fd24590 }; 
	// end inline asm
	// begin inline asm
	mma.sync.aligned.m8n8k4.row.col.f64.f64.f64.f64    { %fd24591, %fd24592 },    { %fd24583 },        { %fd24583 },        { %fd24591, %fd24592 }; 
	// end inline asm
	// begin inline asm
	mma.sync.aligned.m8n8k4.row.col.f64.f64.f64.f64    { %fd24589, %fd24590 },    { %fd24583 },        { %fd24583 },        { %fd24589, %fd24590 }; 
	// end inline asm
	// begin inline asm
	mma.sync.aligned.m8n8k4.row.col.f64.f64.f64.f64    { %fd24591, %fd24592 },    { %fd24583 },        { %fd24583 },        { %fd24591, %fd24592 }; 
	// end inline asm
	// begin inline asm
	mma.sync.aligned.m8n8k4.row.col.f64.f64.f64.f64    { %fd24589, %fd24590 },    { %fd24583 },        { %fd24583 },        { %fd24589, %fd24590 }; 
	// end inline asm
	// begin inline asm
	mma.sync.aligned.m8n8k4.row.col.f64.f64.f64.f64    { %fd24591, %fd24592 },    { %fd24583 },        { %fd24583 },        { %fd24591, %fd24592 }; 
	// end inline asm
	// begin inline asm
	mma.sync.aligned.m8n8k4.row.col.f64.f64.f64.f64    { %fd24589, %fd24590 },    { %fd24583 },        { %fd24583 },        { %fd24589, %fd24590 }; 
	// end inline asm
	// begin inline asm
	mma.sync.aligned.m8n8k4.row.col.f64.f64.f64.f64    { %fd24591, %fd24592 },    { %fd24583 },        { %fd24583 },        { %fd24591, %fd24592 }; 
	// end inline asm
	// begin inline asm
	mma.sync.aligned.m8n8k4.row.col.f64.f64.f64.f64    { %fd24589, %fd24590 },    { %fd24583 },        { %fd24583 },        { %fd24589, %fd24590 }; 
	// end inline asm
	// begin inline asm
	mma.sync.aligned.m8n8k4.row.col.f64.f64.f64.f64    { %fd24591, %fd24592 },    { %fd24583 },        { %fd24583 },        { %fd24591, %fd24592 }; 
	// end inline asm
	// begin inline asm
	mma.sync.aligned.m8n8k4.row.col.f64.f64.f64.f64    { %fd24589, %fd24590 },    { %fd24583 },        { %fd24583 },        { %fd24589, %fd24590 }; 
	// end inline asm
	// begin inline asm
	mma.sync.aligned.m8n8k4.row.col.f64.f64.f64.f64    { %fd24591, %fd24592 },    { %fd24583 },        { %fd24583 },        { %fd24591, %fd24592 }; 
	// end inline asm
	// begin inline asm
	mma.sync.aligned.m8n8k4.row.col.f64.f64.f64.f64    { %fd24589, %fd24590 },    { %fd24583 },        { %fd24583 },        { %fd24589, %fd24590 }; 
	// end inline asm
	// begin inline asm
	mma.sync.aligned.m8n8k4.row.col.f64.f64.f64.f64    { %fd24591, %fd24592 },    { %fd24583 },        { %fd24583 },        { %fd24591, %fd24592 }; 
	// end inline asm
	// begin inline asm
	mma.sync.aligned.m8n8k4.row.col.f64.f64.f64.f64    { %fd24589, %fd24590 },    { %fd24583 },        { %fd24583 },        { %fd24589, %fd24590 }; 
	// end inline asm
	// begin inline asm
	mma.sync.aligned.m8n8k4.row.col.f64.f64.f64.f64    { %fd24591, %fd24592 },    { %fd24583 },        { %fd24583 },        { %fd24591, %fd24592 }; 
	// end inline asm
	// begin inline asm
	mma.sync.aligned.m8n8k4.row.col.f64.f64.f64.f64    { %fd24589, %fd24590 },    { %fd24583 },        { %fd24583 },        { %fd24589, %fd24590 }; 
	// end inline asm
	// begin inline asm
	mma.sync.aligned.m8n8k4.row.col.f64.f64.f64.f64    { %fd24591, %fd24592 },    { %fd24583 },        { %fd24583 },        { %fd24591, %fd24592 }; 
	// end inline asm
	// begin inline asm
	mma.sync.aligned.m8n8k4.row.col.f64.f64.f64.f64    { %fd24589, %fd24590 },    { %fd24583 },        { %fd24583 },        { %fd24589, %fd24590 }; 
	// end inline asm
	// begin inline asm
	mma.sync.aligned.m8n8k4.row.col.f64.f64.f64.f64    { %fd24591, %fd24592 },    { %fd24583 },        { %fd24583 },        { %fd24591, %fd24592 }; 
	// end inline asm
	// begin inline asm
	mma.sync.aligned.m8n8k4.row.col.f64.f64.f64.f64    { %fd24589, %fd24590 },    { %fd24583 },        { %fd24583 },        { %fd24589, %fd24590 }; 
	// end inline asm
	// begin inline asm
	mma.sync.aligned.m8n8k4.row.col.f64.f64.f64.f64    { %fd24591, %fd24592 },    { %fd24583 },        { %fd24583 },        { %fd24591, %fd24592 }; 
	// end inline asm
	// begin inline asm
	mma.sync.aligned.m8n8k4.row.col.f64.f64.f64.f64    { %fd24589, %fd24590 },    { %fd24583 },        { %fd24583 },        { %fd24589, %fd24590 }; 
	// end inline asm
	// begin inline asm
	mma.sync.aligned.m8n8k4.row.col.f64.f64.f64.f64    { %fd24591, %fd24592 },    { %fd24583 },        { %fd24583 },        { %fd24591, %fd24592 }; 
	// end inline asm
	// begin inline asm
	mma.sync.aligned.m8n8k4.row.col.f64.f64.f64.f64    { %fd24589, %fd24590 },    { %fd24583 },        { %fd24583 },        { %fd24589, %fd24590 }; 
	// end inline asm
	// begin inline asm
	mma.sync.aligned.m8n8k4.row.col.f64.f64.f64.f64    { %fd24591, %fd24592 },    { %fd24583 },        { %fd24583 },        { %fd24591, %fd24592 }; 
	// end inline asm
	// begin inline asm
	mma.sync.aligned.m8n8k4.row.col.f64.f64.f64.f64    { %fd24589, %fd24590 },    { %fd24583 },        { %fd24583 },        { %fd24589, %fd24590 }; 
	// end inline asm
	// begin inline asm
	mma.sync.aligned.m8n8k4.row.col.f64.f64.f64.f64    { %fd24591, %fd24592 },    { %fd24583 },        { %fd24583 },        { %fd24591, %fd24592 }; 
	// end inline asm
	// begin inline asm
	mma.sync.aligned.m8n8k4.row.col.f64.f64.f64.f64    { %fd24589, %fd24590 },    { %fd24583 },        { %fd24583 },        { %fd24589, %fd24590 }; 
	// end inline asm
	// begin inline asm
	mma.sync.aligned.m8n8k4.row.col.f64.f64.f64.f64    { %fd24591, %fd24592 },    { %fd24583 },        { %fd24583 },        { %fd24591, %fd24592 }; 
	// end inline asm
	// begin inline asm
	mma.sync.aligned.m8n8k4.row.col.f64.f64.f64.f64    { %fd24589, %fd24590 },    { %fd24583 },        { %fd24583 },        { %fd24589, %fd24590 }; 
	// end inline asm
	// begin inline asm
	mma.sync.aligned.m8n8k4.row.col.f64.f64.f64.f64    { %fd24591, %fd24592 },    { %fd24583 },        { %fd24583 },        { %fd24591, %fd24592 }; 
	// end inline asm
	// begin inline asm
	mma.sync.aligned.m8n8k4.row.col.f64.f64.f64.f64    { %fd24589, %fd24590 },    { %fd24583 },        { %fd24583 },        { %fd24589, %fd24590 }; 
	// end inline asm
	// begin inline asm
	mma.sync.aligned.m8n8k4.row.col.f64.f64.f64.f64    { %fd24591, %fd24592 },    { %fd24583 },        { %fd24583 },        { %fd24591, %fd24592 }; 
	// end inline asm
	// begin inline asm
	mma.sync.aligned.m8n8k4.row.col.f64.f64.f64.f64    { %fd24589, %fd24590 },    { %fd24583 },        { %fd24583 },        { %fd24589, %fd24590 }; 
	// end inline asm
	// begin inline asm
	mma.sync.aligned.m8n8k4.row.col.f64.f64.f64.f64    { %fd24591, %fd24592 },    { %fd24583 },        { %fd24583 },        { %fd24591, %fd24592 }; 
	// end inline asm
	// begin inline asm
	mma.sync.aligned.m8n8k4.row.col.f64.f64.f64.f64    { %fd24589, %fd24590 },    { %fd24583 },        { %fd24583 },        { %fd24589, %fd24590 }; 
	// end inline asm
	// begin inline asm
	mma.sync.aligned.m8n8k4.row.col.f64.f64.f64.f64    { %fd24591, %fd24592 },    { %fd24583 },        { %fd24583 },        { %fd24591, %fd24592 }; 
	// end inline asm
	// begin inline asm
	mma.sync.aligned.m8n8k4.row.col.f64.f64.f64.f64    { %fd24589, %fd24590 },    { %fd24583 },        { %fd24583 },        { %fd24589, %fd24590 }; 
	// end inline asm
	// begin inline asm
	mma.sync.aligned.m8n8k4.row.col.f64.f64.f64.f64    { %fd24591, %fd24592 },    { %fd24583 },        { %fd24583 },        { %fd24591, %fd24592 }; 
	// end inline asm
	// begin inline asm
	mma.sync.aligned.m8n8k4.row.col.f64.f64.f64.f64    { %fd24589, %fd24590 },    { %fd24583 },        { %fd24583 },        { %fd24589, %fd24590 }; 
	// end inline asm
	// begin inline asm
	mma.sync.aligned.m8n8k4.row.col.f64.f64.f64.f64    { %fd24591, %fd24592 },    { %fd24583 },        { %fd24583 },        { %fd24591, %fd24592 }; 
	// end inline asm
	// begin inline asm
	mma.sync.aligned.m8n8k4.row.col.f64.f64.f64.f64    { %fd24589, %fd24590 },    { %fd24583 },        { %fd24583 },        { %fd24589, %fd24590 }; 
	// end inline asm
	// begin inline asm
	mma.sync.aligned.m8n8k4.row.col.f64.f64.f64.f64    { %fd24591, %fd24592 },    { %fd24583 },        { %fd24583 },        { %fd24591, %fd24592 }; 
	// end inline asm
	// begin inline asm
	mma.sync.aligned.m8n8k4.row.col.f64.f64.f64.f64    { %fd24589, %fd24590 },    { %fd24583 },        { %fd24583 },        { %fd24589, %fd24590 }; 
	// end inline asm
	// begin inline asm
	mma.sync.aligned.m8n8k4.row.col.f64.f64.f64.f64    { %fd24591, %fd24592 },    { %fd24583 },        { %fd24583 },        { %fd24591, %fd24592 }; 
	// end inline asm
	// begin inline asm
	mma.sync.aligned.m8n8k4.row.col.f64.f64.f64.f64    { %fd24589, %fd24590 },    { %fd24583 },        { %fd24583 },        { %fd24589, %fd24590 }; 
	// end inline asm
	// begin inline asm
	mma.sync.aligned.m8n8k4.row.col.f64.f64.f64.f64    { %fd24591, %fd24592 },    { %fd24583 },        { %fd24583 },        { %fd24591, %fd24592 }; 
	// end inline asm
	// begin inline asm
	mma.sync.aligned.m8n8k4.row.col.f64.f64.f64.f64    { %fd24589, %fd24590 },    { %fd24583 },        { %fd24583 },        { %fd24589, %fd24590 }; 
	// end inline asm
	// begin inline asm
	mma.sync.aligned.m8n8k4.row.col.f64.f64.f64.f64    { %fd24591, %fd24592 },    { %fd24583 },        { %fd24583 },        { %fd24591, %fd24592 }; 
	// end inline asm
	// begin inline asm
	mma.sync.aligned.m8n8k4.row.col.f64.f64.f64.f64    { %fd24589, %fd24590 },    { %fd24583 },        { %fd24583 },        { %fd24589, %fd24590 }; 
	// end inline asm
	// begin inline asm
	mma.sync.aligned.m8n8k4.row.col.f64.f64.f64.f64    { %fd24591, %fd24592 },    { %fd24583 },        { %fd24583 },        { %fd24591, %fd24592 }; 
	// end inline asm
	// begin inline asm
	mma.sync.aligned.m8n8k4.row.col.f64.f64.f64.f64    { %fd24589, %fd24590 },    { %fd24583 },        { %fd24583 },        { %fd24589, %fd24590 }; 
	// end inline asm
	// begin inline asm
	mma.sync.aligned.m8n8k4.row.col.f64.f64.f64.f64    { %fd24591, %fd24592 },    { %fd24583 },        { %fd24583 },        { %fd24591, %fd24592 }; 
	// end inline asm
	// begin inline asm
	mma.sync.aligned.m8n8k4.row.col.f64.f64.f64.f64    { %fd24589, %fd24590 },    { %fd24583 },        { %fd24583 },        { %fd24589, %fd24590 }; 
	// end inline asm
	// begin inline asm
	mma.sync.aligned.m8n8k4.row.col.f64.f64.f64.f64    { %fd24591, %fd24592 },    { %fd24583 },        { %fd24583 },        { %fd24591, %fd24592 }; 
	// end inline asm
	// begin inline asm
	mma.sync.aligned.m8n8k4.row.col.f64.f64.f64.f64    { %fd24589, %fd24590 },    { %fd24583 },        { %fd24583 },        { %fd24589, %fd24590 }; 
	// end inline asm
	// begin inline asm
	mma.sync.aligned.m8n8k4.row.col.f64.f64.f64.f64    { %fd24591, %fd24592 },    { %fd24583 },        { %fd24583 },        { %fd24591, %fd24592 }; 
	// end inline asm
	// begin inline asm
	mma.sync.aligned.m8n8k4.row.col.f64.f64.f64.f64    { %fd24589, %fd24590 },    { %fd24583 },        { %fd24583 },        { %fd24589, %fd24590 }; 
	// end inline asm
	// begin inline asm
	mma.sync.aligned.m8n8k4.row.col.f64.f64.f64.f64    { %fd24591, %fd24592 },    { %fd24583 },        { %fd24583 },        { %fd24591, %fd24592 }; 
	// end inline asm
	// begin inline asm
	mma.sync.aligned.m8n8k4.row.col.f64.f64.f64.f64    { %fd24589, %fd24590 },    { %fd24583 },        { %fd24583 },        { %fd24589, %fd24590 }; 
	// end inline asm
	// begin inline asm
	mma.sync.aligned.m8n8k4.row.col.f64.f64.f64.f64    { %fd24591, %fd24592 },    { %fd24583 },        { %fd24583 },        { %fd24591, %fd24592 }; 
	// end inline asm
	// begin inline asm
	mma.sync.aligned.m8n8k4.row.col.f64.f64.f64.f64    { %fd24589, %fd24590 },    { %fd24583 },        { %fd24583 },        { %fd24589, %fd24590 }; 
	// end inline asm
	// begin inline asm
	mma.sync.aligned.m8n8k4.row.col.f64.f64.f64.f64    { %fd24591, %fd24592 },    { %fd24583 },        { %fd24583 },        { %fd24591, %fd24592 }; 
	// end inline asm
	// begin inline asm
	mma.sync.aligned.m8n8k4.row.col.f64.f64.f64.f64    { %fd24589, %fd24590 },    { %fd24583 },        { %fd24583 },        { %fd24589, %fd24590 }; 
	// end inline asm
	// begin inline asm
	mma.sync.aligned.m8n8k4.row.col.f64.f64.f64.f64    { %fd24591, %fd24592 },    { %fd24583 },        { %fd24583 },        { %fd24591, %fd24592 }; 
	// end inline asm
	// begin inline asm
	mma.sync.aligned.m8n8k4.row.col.f64.f64.f64.f64    { %fd24589, %fd24590 },    { %fd24583 },        { %fd24583 },        { %fd24589, %fd24590 }; 
	// end inline asm
	// begin inline asm
	mma.sync.aligned.m8n8k4.row.col.f64.f64.f64.f64    { %fd24591, %fd24592 },    { %fd24583 },        { %fd24583 },        { %fd24591, %fd24592 }; 
	// end inline asm
	// begin inline asm
	mma.sync.aligned.m8n8k4.row.col.f64.f64.f64.f64    { %fd24589, %fd24590 },    { %fd24583 },        { %fd24583 },        { %fd24589, %fd24590 }; 
	// end inline asm
	// begin inline asm
	mma.sync.aligned.m8n8k4.row.col.f64.f64.f64.f64    { %fd24591, %fd24592 },    { %fd24583 },        { %fd24583 },        { %fd24591, %fd24592 }; 
	// end inline asm
	// begin inline asm
	mma.sync.aligned.m8n8k4.row.col.f64.f64.f64.f64    { %fd24589, %fd24590 },    { %fd24583 },        { %fd24583 },        { %fd24589, %fd24590 }; 
	// end inline asm
	// begin inline asm
	mma.sync.aligned.m8n8k4.row.col.f64.f64.f64.f64    { %fd24591, %fd24592 },    { %fd24583 },        { %fd24583 },        { %fd24591, %fd24592 }; 
	// end inline asm
	// begin inline asm
	mma.sync.aligned.m8n8k4.row.col.f64.f64.f64.f64    { %fd24589, %fd24590 },    { %fd24583 },        { %fd24583 },        { %fd24589, %fd24590 }; 
	// end inline asm
	// begin inline asm
	mma.sync.aligned.m8n8k4.row.col.f64.f64.f64.f64    { %fd24591, %fd24592 },    { %fd24583 },        { %fd24583 },        { %fd24591, %fd24592 }; 
	// end inline asm
	// begin inline asm
	mma.sync.aligned.m8n8k4.row.col.f64.f64.f64.f64    { %fd24589, %fd24590 },    { %fd24583 },        { %fd24583 },        { %fd24589, %fd24590 }; 
	// end inline asm
	// begin inline asm
	mma.sync.aligned.m8n8k4.row.col.f64.f64.f64.f64    { %fd24591, %fd24592 },    { %fd24583 },        { %fd24583 },        { %fd24591, %fd24592 }; 
	// end inline asm
	// begin inline asm
	mma.sync.aligned.m8n8k4.row.col.f64.f64.f64.f64    { %fd24589, %fd24590 },    { %fd24583 },        { %fd24583 },        { %fd24589, %fd24590 }; 
	// end inline asm
	// begin inline asm
	mma.sync.aligned.m8n8k4.row.col.f64.f64.f64.f64    { %fd24591, %fd24592 },    { %fd24583 },        { %fd24583 },        { %fd24591, %fd24592 }; 
	// end inline asm
	// begin inline asm
	mma.sync.aligned.m8n8k4.row.col.f64.f64.f64.f64    { %fd24589, %fd24590 },    { %fd24583 },        { %fd24583 },        { %fd24589, %fd24590 }; 
	// end inline asm
	// begin inline asm
	mma.sync.aligned.m8n8k4.row.col.f64.f64.f64.f64    { %fd24591, %fd24592 },    { %fd24583 },        { %fd24583 },        { %fd24591, %fd24592 }; 
	// end inline asm
	// begin inline asm
	mma.sync.aligned.m8n8k4.row.col.f64.f64.f64.f64    { %fd24589, %fd24590 },    { %fd24583 },        { %fd24583 },        { %fd24589, %fd24590 }; 
	// end inline asm
	// begin inline asm
	mma.sync.aligned.m8n8k4.row.col.f64.f64.f64.f64    { %fd24591, %fd24592 },    { %fd24583 },        { %fd24583 },        { %fd24591, %fd24592 }; 
	// end inline asm
	// begin inline asm
	mma.sync.aligned.m8n8k4.row.col.f64.f64.f64.f64    { %fd24589, %fd24590 },    { %fd24583 },        { %fd24583 },        { %fd24589, %fd24590 }; 
	// end inline asm
	// begin inline asm
	mma.sync.aligned.m8n8k4.row.col.f64.f64.f64.f64    { %fd24591, %fd24592 },    { %fd24583 },        { %fd24583 },        { %fd24591, %fd24592 }; 
	// end inline asm
	// begin inline asm
	mma.sync.aligned.m8n8k4.row.col.f64.f64.f64.f64    { %fd24589, %fd24590 },    { %fd24583 },        { %fd24583 },        { %fd24589, %fd24590 }; 
	// end inline asm
	// begin inline asm
	mma.sync.aligned.m8n8k4.row.col.f64.f64.f64.f64    { %fd24591, %fd24592 },    { %fd24583 },        { %fd24583 },        { %fd24591, %fd24592 }; 
	// end inline asm
	// begin inline asm
	mma.sync.aligned.m8n8k4.row.col.f64.f64.f64.f64    { %fd24589, %fd24590 },    { %fd24583 },        { %fd24583 },        { %fd24589, %fd24590 }; 
	// end inline asm
	// begin inline asm
	mma.sync.aligned.m8n8k4.row.col.f64.f64.f64.f64    { %fd24591, %fd24592 },    { %fd24583 },        { %fd24583 },        { %fd24591, %fd24592 }; 
	// end inline asm
	// begin inline asm
	mma.sync.aligned.m8n8k4.row.col.f64.f64.f64.f64    { %fd24589, %fd24590 },    { %fd24583 },        { %fd24583 },        { %fd24589, %fd24590 }; 
	// end inline asm
	// begin inline asm
	mma.sync.aligned.m8n8k4.row.col.f64.f64.f64.f64    { %fd24591, %fd24592 },    { %fd24583 },        { %fd24583 },        { %fd24591, %fd24592 }; 
	// end inline asm
	// begin inline asm
	mma.sync.aligned.m8n8k4.row.col.f64.f64.f64.f64    { %fd24589, %fd24590 },    { %fd24583 },        { %fd24583 },        { %fd24589, %fd24590 }; 
	// end inline asm
	// begin inline asm
	mma.sync.aligned.m8n8k4.row.col.f64.f64.f64.f64    { %fd24591, %fd24592 },    { %fd24583 },        { %fd24583 },        { %fd24591, %fd24592 }; 
	// end inline asm
	// begin inline asm
	mma.sync.aligned.m8n8k4.row.col.f64.f64.f64.f64    { %fd24589, %fd24590 },    { %fd24583 },        { %fd24583 },        { %fd24589, %fd24590 }; 
	// end inline asm
	// begin inline asm
	mma.sync.aligned.m8n8k4.row.col.f64.f64.f64.f64    { %fd24591, %fd24592 },    { %fd24583 },        { %fd24583 },        { %fd24591, %fd24592 }; 
	// end inline asm
	// begin inline asm
	mma.sync.aligned.m8n8k4.row.col.f64.f64.f64.f64    { %fd24589, %fd24590 },    { %fd24583 },        { %fd24583 },        { %fd24589, %fd24590 }; 
	// end inline asm
	// begin inline asm
	mma.sync.aligned.m8n8k4.row.col.f64.f64.f64.f64    { %fd24591, %fd24592 },    { %fd24583 },        { %fd24583 },        { %fd24591, %fd24592 }; 
	// end inline asm
	// begin inline asm
	mma.sync.aligned.m8n8k4.row.col.f64.f64.f64.f64    { %fd24589, %fd24590 },    { %fd24583 },        { %fd24583 },        { %fd24589, %fd24590 }; 
	// end inline asm
	// begin inline asm
	mma.sync.aligned.m8n8k4.row.col.f64.f64.f64.f64    { %fd24591, %fd24592 },    { %fd24583 },        { %fd24583 },        { %fd24591, %fd24592 }; 
	// end inline asm
	// begin inline asm
	mma.sync.aligned.m8n8k4.row.col.f64.f64.f64.f64    { %fd24589, %fd24590 },    { %fd24583 },        { %fd24583 },        { %fd24589, %fd24590 }; 
	// end inline asm
	// begin inline asm
	mma.sync.aligned.m8n8k4.row.col.f64.f64.f64.f64    { %fd24591, %fd24592 },    { %fd24583 },        { %fd24583 },        { %fd24591, %fd24592 }; 
	// end inline asm
	// begin inline asm
	mma.sync.aligned.m8n8k4.row.col.f64.f64.f64.f64    { %fd24589, %fd24590 },    { %fd24583 },        { %fd24583 },        { %fd24589, %fd24590 }; 
	// end inline asm
	// begin inline asm
	mma.sync.aligned.m8n8k4.row.col.f64.f64.f64.f64    { %fd24591, %fd24592 },    { %fd24583 },        { %fd24583 },        { %fd24591, %fd24592 }; 
	// end inline asm
	// begin inline asm
	mma.sync.aligned.m8n8k4.row.col.f64.f64.f64.f64    { %fd24589, %fd24590 },    { %fd24583 },        { %fd24583 },        { %fd24589, %fd24590 }; 
	// end inline asm
	// begin inline asm
	mma.sync.aligned.m8n8k4.row.col.f64.f64.f64.f64    { %fd24591, %fd24592 },    { %fd24583 },        { %fd24583 },        { %fd24591, %fd24592 }; 
	// end inline asm
	// begin inline asm
	mma.sync.aligned.m8n8k4.row.col.f64.f64.f64.f64    { %fd24589, %fd24590 },    { %fd24583 },        { %fd24583 },        { %fd24589, %fd24590 }; 
	// end inline asm
	// begin inline asm
	mma.sync.aligned.m8n8k4.row.col.f64.f64.f64.f64    { %fd24591, %fd24592 },    { %fd24583 },        { %fd24583 },        { %fd24591, %fd24592 }; 
	// end inline asm
	// begin inline asm
	mma.sync.aligned.m8n8k4.row.col.f64.f64.f64.f64    { %fd24589, %fd24590 },    { %fd24583 },        { %fd24583 },        { %fd24589, %fd24590 }; 
	// end inline asm
	// begin inline asm
	mma.sync.aligned.m8n8k4.row.col.f64.f64.f64.f64    { %fd24591, %fd24592 },    { %fd24583 },        { %fd24583 },        { %fd24591, %fd24592 }; 
	// end inline asm
	// begin inline asm
	mma.sync.aligned.m8n8k4.row.col.f64.f64.f64.f64    { %fd24589, %fd24590 },    { %fd24583 },        { %fd24583 },        { %fd24589, %fd24590 }; 
	// end inline asm
	// begin inline asm
	mma.sync.aligned.m8n8k4.row.col.f64.f64.f64.f64    { %fd24591, %fd24592 },    { %fd24583 },        { %fd24583 },        { %fd24591, %fd24592 }; 
	// end inline asm
	// begin inline asm
	mma.sync.aligned.m8n8k4.row.col.f64.f64.f64.f64    { %fd24589, %fd24590 },    { %fd24583 },        { %fd24583 },        { %fd24589, %fd24590 }; 
	// end inline asm
	// begin inline asm
	mma.sync.aligned.m8n8k4.row.col.f64.f64.f64.f64    { %fd24591, %fd24592 },    { %fd24583 },        { %fd24583 },        { %fd24591, %fd24592 }; 
	// end inline asm
	// begin inline asm
	mma.sync.aligned.m8n8k4.row.col.f64.f64.f64.f64    { %fd24589, %fd24590 },    { %fd24583 },        { %fd24583 },        { %fd24589, %fd24590 }; 
	// end inline asm
	// begin inline asm
	mma.sync.aligned.m8n8k4.row.col.f64.f64.f64.f64    { %fd24591, %fd24592 },    { %fd24583 },        { %fd24583 },        { %fd24591, %fd24592 }; 
	// end inline asm
	// begin inline asm
	mma.sync.aligned.m8n8k4.row.col.f64.f64.f64.f64    { %fd24589, %fd24590 },    { %fd24583 },        { %fd24583 },        { %fd24589, %fd24590 }; 
	// end inline asm
	// begin inline asm
	mma.sync.aligned.m8n8k4.row.col.f64.f64.f64.f64    { %fd24591, %fd24592 },    { %fd24583 },        { %fd24583 },        { %fd24591, %fd24592 }; 
	// end inline asm
	// begin inline asm
	mma.sync.aligned.m8n8k4.row.col.f64.f64.f64.f64    { %fd24589, %fd24590 },    { %fd24583 },        { %fd24583 },        { %fd24589, %fd24590 }; 
	// end inline asm
	// begin inline asm
	mma.sync.aligned.m8n8k4.row.col.f64.f64.f64.f64    { %fd24591, %fd24592 },    { %fd24583 },        { %fd24583 },        { %fd24591, %fd24592 }; 
	// end inline asm
	// begin inline asm
	mma.sync.aligned.m8n8k4.row.col.f64.f64.f64.f64    { %fd24589, %fd24590 },    { %fd24583 },        { %fd24583 },        { %fd24589, %fd24590 }; 
	// end inline asm
	// begin inline asm
	mma.sync.aligned.m8n8k4.row.col.f64.f64.f64.f64    { %fd24591, %fd24592 },    { %fd24583 },        { %fd24583 },        { %fd24591, %fd24592 }; 
	// end inline asm
	// begin inline asm
	mma.sync.aligned.m8n8k4.row.col.f64.f64.f64.f64    { %fd24589, %fd24590 },    { %fd24583 },        { %fd24583 },        { %fd24589, %fd24590 }; 
	// end inline asm
	// begin inline asm
	mma.sync.aligned.m8n8k4.row.col.f64.f64.f64.f64    { %fd24591, %fd24592 },    { %fd24583 },        { %fd24583 },        { %fd24591, %fd24592 }; 
	// end inline asm
	// begin inline asm
	mma.sync.aligned.m8n8k4.row.col.f64.f64.f64.f64    { %fd24589, %fd24590 },    { %fd24583 },        { %fd24583 },        { %fd24589, %fd24590 }; 
	// end inline asm
	// begin inline asm
	mma.sync.aligned.m8n8k4.row.col.f64.f64.f64.f64    { %fd24591, %fd24592 },    { %fd24583 },        { %fd24583 },        { %fd24591, %fd24592 }; 
	// end inline asm
	// begin inline asm
	mma.sync.aligned.m8n8k4.row.col.f64.f64.f64.f64    { %fd24589, %fd24590 },    { %fd24583 },        { %fd24583 },        { %fd24589, %fd24590 }; 
	// end inline asm
	// begin inline asm
	mma.sync.aligned.m8n8k4.row.col.f64.f64.f64.f64    { %fd24591, %fd24592 },    { %fd24583 },        { %fd24583 },        { %fd24591, %fd24592 }; 
	// end inline asm
	// begin inline asm
	mma.sync.aligned.m8n8k4.row.col.f64.f64.f64.f64    { %fd24589, %fd24590 },    { %fd24583 },        { %fd24583 },        { %fd24589, %fd24590 }; 
	// end inline asm
	// begin inline asm
	mma.sync.aligned.m8n8k4.row.col.f64.f64.f64.f64    { %fd24591, %fd24592 },    { %fd24583 },        { %fd24583 },        { %fd24591, %fd24592 }; 
	// end inline asm
	// begin inline asm
	mma.sync.aligned.m8n8k4.row.col.f64.f64.f64.f64    { %fd24589, %fd24590 },    { %fd24583 },        { %fd24583 },        { %fd24589, %fd24590 }; 
	// end inline asm
	// begin inline asm
	mma.sync.aligned.m8n8k4.row.col.f64.f64.f64.f64    { %fd24591, %fd24592 },    { %fd24583 },        { %fd24583 },        { %fd24591, %fd24592 }; 
	// end inline asm
	// begin inline asm
	mma.sync.aligned.m8n8k4.row.col.f64.f64.f64.f64    { %fd24589, %fd24590 },    { %fd24583 },        { %fd24583 },        { %fd24589, %fd24590 }; 
	// end inline asm
	// begin inline asm
	mma.sync.aligned.m8n8k4.row.col.f64.f64.f64.f64    { %fd24591, %fd24592 },    { %fd24583 },        { %fd24583 },        { %fd24591, %fd24592 }; 
	// end inline asm
	// begin inline asm
	mma.sync.aligned.m8n8k4.row.col.f64.f64.f64.f64    { %fd24589, %fd24590 },    { %fd24583 },        { %fd24583 },        { %fd24589, %fd24590 }; 
	// end inline asm
	// begin inline asm
	mma.sync.aligned.m8n8k4.row.col.f64.f64.f64.f64    { %fd24591, %fd24592 },    { %fd24583 },        { %fd24583 },        { %fd24591, %fd24592 }; 
	// end inline asm
	// begin inline asm
	mma.sync.aligned.m8n8k4.row.col.f64.f64.f64.f64    { %fd24589, %fd24590 },    { %fd24583 },        { %fd24583 },        { %fd24589, %fd24590 }; 
	// end inline asm
	// begin inline asm
	mma.sync.aligned.m8n8k4.row.col.f64.f64.f64.f64    { %fd24591, %fd24592 },    { %fd24583 },        { %fd24583 },        { %fd24591, %fd24592 }; 
	// end inline asm
	// begin inline asm
	mma.sync.aligned.m8n8k4.row.col.f64.f64.f64.f64    { %fd24589, %fd24590 },    { %fd24583 },        { %fd24583 },        { %fd24589, %fd24590 }; 
	// end inline asm
	// begin inline asm
	mma.sync.aligned.m8n8k4.row.col.f64.f64.f64.f64    { %fd24591, %fd24592 },    { %fd24583 },        { %fd24583 },        { %fd24591, %fd24592 }; 
	// end inline asm
	// begin inline asm
	mma.sync.aligned.m8n8k4.row.col.f64.f64.f64.f64    { %fd24589, %fd24590 },    { %fd24583 },        { %fd24583 },        { %fd24589, %fd24590 }; 
	// end inline asm
	// begin inline asm
	mma.sync.aligned.m8n8k4.row.col.f64.f64.f64.f64    { %fd24591, %fd24592 },    { %fd24583 },        { %fd24583 },        { %fd24591, %fd24592 }; 
	// end inline asm
	// begin inline asm
	mma.sync.aligned.m8n8k4.row.col.f64.f64.f64.f64    { %fd24589, %fd24590 },    { %fd24583 },        { %fd24583 },        { %fd24589, %fd24590 }; 
	// end inline asm
	// begin inline asm
	mma.sync.aligned.m8n8k4.row.col.f64.f64.f64.f64    { %fd24591, %fd24592 },    { %fd24583 },        { %fd24583 },        { %fd24591, %fd24592 }; 
	// end inline asm
	// begin inline asm
	mma.sync.aligned.m8n8k4.row.col.f64.f64.f64.f64    { %fd24589, %fd24590 },    { %fd24583 },        { %fd24583 },        { %fd24589, %fd24590 }; 
	// end inline asm
	// begin inline asm
	mma.sync.aligned.m8n8k4.row.col.f64.f64.f64.f64    { %fd24591, %fd24592 },    { %fd24583 },        { %fd24583 },        { %fd24591, %fd24592 }; 
	// end inline asm
	// begin inline asm
	mma.sync.aligned.m8n8k4.row.col.f64.f64.f64.f64    { %fd24589, %fd24590 },    { %fd24583 },        { %fd24583 },        { %fd24589, %fd24590 }; 
	// end inline asm
	// begin inline asm
	mma.sync.aligned.m8n8k4.row.col.f64.f64.f64.f64    { %fd24591, %fd24592 },    { %fd24583 },        { %fd24583 },        { %fd24591, %fd24592 }; 
	// end inline asm
	// begin inline asm
	mma.sync.aligned.m8n8k4.row.col.f64.f64.f64.f64    { %fd24589, %fd24590 },    { %fd24583 },        { %fd24583 },        { %fd24589, %fd24590 }; 
	// end inline asm
	// begin inline asm
	mma.sync.aligned.m8n8k4.row.col.f64.f64.f64.f64    { %fd24591, %fd24592 },    { %fd24583 },        { %fd24583 },        { %fd24591, %fd24592 }; 
	// end inline asm
	// begin inline asm
	mma.sync.aligned.m8n8k4.row.col.f64.f64.f64.f64    { %fd24589, %fd24590 },    { %fd24583 },        { %fd24583 },        { %fd24589, %fd24590 }; 
	// end inline asm
	// begin inline asm
	mma.sync.aligned.m8n8k4.row.col.f64.f64.f64.f64    { %fd24591, %fd24592 },    { %fd24583 },        { %fd24583 },        { %fd24591, %fd24592 }; 
	// end inline asm
	// begin inline asm
	mma.sync.aligned.m8n8k4.row.col.f64.f64.f64.f64    { %fd24589, %fd24590 },    { %fd24583 },        { %fd24583 },        { %fd24589, %fd24590 }; 
	// end inline asm
	// begin inline asm
	mma.sync.aligned.m8n8k4.row.col.f64.f64.f64.f64    { %fd24591, %fd24592 },    { %fd24583 },        { %fd24583 },        { %fd24591, %fd24592 }; 
	// end inline asm
	// begin inline asm
	mma.sync.aligned.m8n8k4.row.col.f64.f64.f64.f64    { %fd24589, %fd24590 },    { %fd24583 },        { %fd24583 },        { %fd24589, %fd24590 }; 
	// end inline asm
	// begin inline asm
	mma.sync.aligned.m8n8k4.row.col.f64.f64.f64.f64    { %fd24591, %fd24592 },    { %fd24583 },        { %fd24583 },        { %fd24591, %fd24592 }; 
	// end inline asm
	// begin inline asm
	mma.sync.aligned.m8n8k4.row.col.f64.f64.f64.f64    { %fd24589, %fd24590 },    { %fd24583 },        { %fd24583 },        { %fd24589, %fd24590 }; 
	// end inline asm
	// begin inline asm
	mma.sync.aligned.m8n8k4.row.col.f64.f64.f64.f64    { %fd24591, %fd24592 },    { %fd24583 },        { %fd24583 },        { %fd24591, %fd24592 }; 
	// end inline asm
	// begin inline asm
	mma.sync.aligned.m8n8k4.row.col.f64.f64.f64.f64    { %fd24589, %fd24590 },    { %fd24583 },        { %fd24583 },        { %fd24589, %fd24590 }; 
	// end inline asm
	// begin inline asm
	mma.sync.aligned.m8n8k4.row.col.f64.f64.f64.f64    { %fd24591, %fd24592 },    { %fd24583 },        { %fd24583 },        { %fd24591, %fd24592 }; 
	// end inline asm
	// begin inline asm
	mma.sync.aligned.m8n8k4.row.col.f64.f64.f64.f64    { %fd24589, %fd24590 },    { %fd24583 },        { %fd24583 },        { %fd24589, %fd24590 }; 
	// end inline asm
	// begin inline asm
	mma.sync.aligned.m8n8k4.row.col.f64.f64.f64.f64    { %fd24591, %fd24592 },    { %fd24583 },        { %fd24583 },        { %fd24591, %fd24592 }; 
	// end inline asm
	// begin inline asm
	mma.sync.aligned.m8n8k4.row.col.f64.f64.f64.f64    { %fd24589, %fd24590 },    { %fd24583 },        { %fd24583 },        { %fd24589, %fd24590 }; 
	// end inline asm
	// begin inline asm
	mma.sync.aligned.m8n8k4.row.col.f64.f64.f64.f64    { %fd24591, %fd24592 },    { %fd24583 },        { %fd24583 },        { %fd24591, %fd24592 }; 
	// end inline asm
	// begin inline asm
	mma.sync.aligned.m8n8k4.row.col.f64.f64.f64.f64    { %fd24589, %fd24590 },    { %fd24583 },        { %fd24583 },        { %fd24589, %fd24590 }; 
	// end inline asm
	// begin inline asm
	mma.sync.aligned.m8n8k4.row.col.f64.f64.f64.f64    { %fd24591, %fd24592 },    { %fd24583 },        { %fd24583 },        { %fd24591, %fd24592 }; 
	// end inline asm
	// begin inline asm
	mma.sync.aligned.m8n8k4.row.col.f64.f64.f64.f64    { %fd24589, %fd24590 },    { %fd24583 },        { %fd24583 },        { %fd24589, %fd24590 }; 
	// end inline asm
	// begin inline asm
	mma.sync.aligned.m8n8k4.row.col.f64.f64.f64.f64    { %fd24591, %fd24592 },    { %fd24583 },        { %fd24583 },        { %fd24591, %fd24592 }; 
	// end inline asm
	// begin inline asm
	mma.sync.aligned.m8n8k4.row.col.f64.f64.f64.f64    { %fd24589, %fd24590 },    { %fd24583 },        { %fd24583 },        { %fd24589, %fd24590 }; 
	// end inline asm
	// begin inline asm
	mma.sync.aligned.m8n8k4.row.col.f64.f64.f64.f64    { %fd24591, %fd24592 },    { %fd24583 },        { %fd24583 },        { %fd24591, %fd24592 }; 
	// end inline asm
	// begin inline asm
	mma.sync.aligned.m8n8k4.row.col.f64.f64.f64.f64    { %fd24589, %fd24590 },    { %fd24583 },        { %fd24583 },        { %fd24589, %fd24590 }; 
	// end inline asm
	// begin inline asm
	mma.sync.aligned.m8n8k4.row.col.f64.f64.f64.f64    { %fd24591, %fd24592 },    { %fd24583 },        { %fd24583 },        { %fd24591, %fd24592 }; 
	// end inline asm
	// begin inline asm
	mma.sync.aligned.m8n8k4.row.col.f64.f64.f64.f64    { %fd24589, %fd24590 },    { %fd24583 },        { %fd24583 },        { %fd24589, %fd24590 }; 
	// end inline asm
	// begin inline asm
	mma.sync.aligned.m8n8k4.row.col.f64.f64.f64.f64    { %fd24591, %fd24592 },    { %fd24583 },        { %fd24583 },        { %fd24591, %fd24592 }; 
	// end inline asm
	// begin inline asm
	mma.sync.aligned.m8n8k4.row.col.f64.f64.f64.f64    { %fd24589, %fd24590 },    { %fd24583 },        { %fd24583 },        { %fd24589, %fd24590 }; 
	// end inline asm
	// begin inline asm
	mma.sync.aligned.m8n8k4.row.col.f64.f64.f64.f64    { %fd24591, %fd24592 },    { %fd24583 },        { %fd24583 },        { %fd24591, %fd24592 }; 
	// end inline asm
	// begin inline asm
	mma.sync.aligned.m8n8k4.row.col.f64.f64.f64.f64    { %fd24589, %fd24590 },    { %fd24583 },        { %fd24583 },        { %fd24589, %fd24590 }; 
	// end inline asm
	// begin inline asm
	mma.sync.aligned.m8n8k4.row.col.f64.f64.f64.f64    { %fd24591, %fd24592 },    { %fd24583 },        { %fd24583 },        { %fd24591, %fd24592 }; 
	// end inline asm
	// begin inline asm
	mma.sync.aligned.m8n8k4.row.col.f64.f64.f64.f64    { %fd24589, %fd24590 },    { %fd24583 },        { %fd24583 },        { %fd24589, %fd24590 }; 
	// end inline asm
	// begin inline asm
	mma.sync.aligned.m8n8k4.row.col.f64.f64.f64.f64    { %fd24591, %fd24592 },    { %fd24583 },        { %fd24583 },        { %fd24591, %fd24592 }; 
	// end inline asm
	// begin inline asm
	mma.sync.aligned.m8n8k4.row.col.f64.f64.f64.f64    { %fd24589, %fd24590 },    { %fd24583 },        { %fd24583 },        { %fd24589, %fd24590 }; 
	// end inline asm
	// begin inline asm
	mma.sync.aligned.m8n8k4.row.col.f64.f64.f64.f64    { %fd24591, %fd24592 },    { %fd24583 },        { %fd24583 },        { %fd24591, %fd24592 }; 
	// end inline asm
	// begin inline asm
	mma.sync.aligned.m8n8k4.row.col.f64.f64.f64.f64    { %fd24589, %fd24590 },    { %fd24583 },        { %fd24583 },        { %fd24589, %fd24590 }; 
	// end inline asm
	// begin inline asm
	mma.sync.aligned.m8n8k4.row.col.f64.f64.f64.f64    { %fd24591, %fd24592 },    { %fd24583 },        { %fd24583 },        { %fd24591, %fd24592 }; 
	// end inline asm
	// begin inline asm
	mma.sync.aligned.m8n8k4.row.col.f64.f64.f64.f64    { %fd24589, %fd24590 },    { %fd24583 },        { %fd24583 },        { %fd24589, %fd24590 }; 
	// end inline asm
	// begin inline asm
	mma.sync.aligned.m8n8k4.row.col.f64.f64.f64.f64    { %fd24591, %fd24592 },    { %fd24583 },        { %fd24583 },        { %fd24591, %fd24592 }; 
	// end inline asm
	// begin inline asm
	mma.sync.aligned.m8n8k4.row.col.f64.f64.f64.f64    { %fd24589, %fd24590 },    { %fd24583 },        { %fd24583 },        { %fd24589, %fd24590 }; 
	// end inline asm
	// begin inline asm
	mma.sync.aligned.m8n8k4.row.col.f64.f64.f64.f64    { %fd24591, %fd24592 },    { %fd24583 },        { %fd24583 },        { %fd24591, %fd24592 }; 
	// end inline asm
	// begin inline asm
	mma.sync.aligned.m8n8k4.row.col.f64.f64.f64.f64    { %fd24589, %fd24590 },    { %fd24583 },        { %fd24583 },        { %fd24589, %fd24590 }; 
	// end inline asm
	// begin inline asm
	mma.sync.aligned.m8n8k4.row.col.f64.f64.f64.f64    { %fd24591, %fd24592 },    { %fd24583 },        { %fd24583 },        { %fd24591, %fd24592 }; 
	// end inline asm
	// begin inline asm
	mma.sync.aligned.m8n8k4.row.col.f64.f64.f64.f64    { %fd24589, %fd24590 },    { %fd24583 },        { %fd24583 },        { %fd24589, %fd24590 }; 
	// end inline asm
	// begin inline asm
	mma.sync.aligned.m8n8k4.row.col.f64.f64.f64.f64    { %fd24591, %fd24592 },    { %fd24583 },        { %fd24583 },        { %fd24591, %fd24592 }; 
	// end inline asm
	// begin inline asm
	mma.sync.aligned.m8n8k4.row.col.f64.f64.f64.f64    { %fd24589, %fd24590 },    { %fd24583 },        { %fd24583 },        { %fd24589, %fd24590 }; 
	// end inline asm
	// begin inline asm
	mma.sync.aligned.m8n8k4.row.col.f64.f64.f64.f64    { %fd24591, %fd24592 },    { %fd24583 },        { %fd24583 },        { %fd24591, %fd24592 }; 
	// end inline asm
	// begin inline asm
	mma.sync.aligned.m8n8k4.row.col.f64.f64.f64.f64    { %fd24589, %fd24590 },    { %fd24583 },        { %fd24583 },        { %fd24589, %fd24590 }; 
	// end inline asm
	// begin inline asm
	mma.sync.aligned.m8n8k4.row.col.f64.f64.f64.f64    { %fd24591, %fd24592 },    { %fd24583 },        { %fd24583 },        { %fd24591, %fd24592 }; 
	// end inline asm
	// begin inline asm
	mma.sync.aligned.m8n8k4.row.col.f64.f64.f64.f64    { %fd24589, %fd24590 },    { %fd24583 },        { %fd24583 },        { %fd24589, %fd24590 }; 
	// end inline asm
	// begin inline asm
	mma.sync.aligned.m8n8k4.row.col.f64.f64.f64.f64    { %fd24591, %fd24592 },    { %fd24583 },        { %fd24583 },        { %fd24591, %fd24592 }; 
	// end inline asm
	// begin inline asm
	mma.sync.aligned.m8n8k4.row.col.f64.f64.f64.f64    { %fd24589, %fd24590 },    { %fd24583 },        { %fd24583 },        { %fd24589, %fd24590 }; 
	// end inline asm
	// begin inline asm
	mma.sync.aligned.m8n8k4.row.col.f64.f64.f64.f64    { %fd24591, %fd24592 },    { %fd24583 },        { %fd24583 },        { %fd24591, %fd24592 }; 
	// end inline asm
	// begin inline asm
	mma.sync.aligned.m8n8k4.row.col.f64.f64.f64.f64    { %fd24589, %fd24590 },    { %fd24583 },        { %fd24583 },        { %fd24589, %fd24590 }; 
	// end inline asm
	// begin inline asm
	mma.sync.aligned.m8n8k4.row.col.f64.f64.f64.f64    { %fd24591, %fd24592 },    { %fd24583 },        { %fd24583 },        { %fd24591, %fd24592 }; 
	// end inline asm
	// begin inline asm
	mma.sync.aligned.m8n8k4.row.col.f64.f64.f64.f64    { %fd24589, %fd24590 },    { %fd24583 },        { %fd24583 },        { %fd24589, %fd24590 }; 
	// end inline asm
	// begin inline asm
	mma.sync.aligned.m8n8k4.row.col.f64.f64.f64.f64    { %fd24591, %fd24592 },    { %fd24583 },        { %fd24583 },        { %fd24591, %fd24592 }; 
	// end inline asm
	// begin inline asm
	mma.sync.aligned.m8n8k4.row.col.f64.f64.f64.f64    { %fd24589, %fd24590 },    { %fd24583 },        { %fd24583 },        { %fd24589, %fd24590 }; 
	// end inline asm
	// begin inline asm
	mma.sync.aligned.m8n8k4.row.col.f64.f64.f64.f64    { %fd24591, %fd24592 },    { %fd24583 },        { %fd24583 },        { %fd24591, %fd24592 }; 
	// end inline asm
	// begin inline asm
	mma.sync.aligned.m8n8k4.row.col.f64.f64.f64.f64    { %fd24589, %fd24590 },    { %fd24583 },        { %fd24583 },        { %fd24589, %fd24590 }; 
	// end inline asm
	// begin inline asm
	mma.sync.aligned.m8n8k4.row.col.f64.f64.f64.f64    { %fd24591, %fd24592 },    { %fd24583 },        { %fd24583 },        { %fd24591, %fd24592 }; 
	// end inline asm
	// begin inline asm
	mma.sync.aligned.m8n8k4.row.col.f64.f64.f64.f64    { %fd24589, %fd24590 },    { %fd24583 },        { %fd24583 },        { %fd24589, %fd24590 }; 
	// end inline asm
	// begin inline asm
	mma.sync.aligned.m8n8k4.row.col.f64.f64.f64.f64    { %fd24591, %fd24592 },    { %fd24583 },        { %fd24583 },        { %fd24591, %fd24592 }; 
	// end inline asm
	// begin inline asm
	mma.sync.aligned.m8n8k4.row.col.f64.f64.f64.f64    { %fd24589, %fd24590 },    { %fd24583 },        { %fd24583 },        { %fd24589, %fd24590 }; 
	// end inline asm
	// begin inline asm
	mma.sync.aligned.m8n8k4.row.col.f64.f64.f64.f64    { %fd24591, %fd24592 },    { %fd24583 },        { %fd24583 },        { %fd24591, %fd24592 }; 
	// end inline asm
	// begin inline asm
	mma.sync.aligned.m8n8k4.row.col.f64.f64.f64.f64    { %fd24589, %fd24590 },    { %fd24583 },        { %fd24583 },        { %fd24589, %fd24590 }; 
	// end inline asm
	// begin inline asm
	mma.sync.aligned.m8n8k4.row.col.f64.f64.f64.f64    { %fd24591, %fd24592 },    { %fd24583 },        { %fd24583 },        { %fd24591, %fd24592 }; 
	// end inline asm
	// begin inline asm
	mma.sync.aligned.m8n8k4.row.col.f64.f64.f64.f64    { %fd24589, %fd24590 },    { %fd24583 },        { %fd24583 },        { %fd24589, %fd24590 }; 
	// end inline asm
	// begin inline asm
	mma.sync.aligned.m8n8k4.row.col.f64.f64.f64.f64    { %fd24591, %fd24592 },    { %fd24583 },        { %fd24583 },        { %fd24591, %fd24592 }; 
	// end inline asm
	// begin inline asm
	mma.sync.aligned.m8n8k4.row.col.f64.f64.f64.f64    { %fd24589, %fd24590 },    { %fd24583 },        { %fd24583 },        { %fd24589, %fd24590 }; 
	// end inline asm
	// begin inline asm
	mma.sync.aligned.m8n8k4.row.col.f64.f64.f64.f64    { %fd24591, %fd24592 },    { %fd24583 },        { %fd24583 },        { %fd24591, %fd24592 }; 
	// end inline asm
	// begin inline asm
	mma.sync.aligned.m8n8k4.row.col.f64.f64.f64.f64    { %fd24589, %fd24590 },    { %fd24583 },        { %fd24583 },        { %fd24589, %fd24590 }; 
	// end inline asm
	// begin inline asm
	mma.sync.aligned.m8n8k4.row.col.f64.f64.f64.f64    { %fd24591, %fd24592 },    { %fd24583 },        { %fd24583 },        { %fd24591, %fd24592 }; 
	// end inline asm
	// begin inline asm
	mma.sync.aligned.m8n8k4.row.col.f64.f64.f64.f64    { %fd24589, %fd24590 },    { %fd24583 },        { %fd24583 },        { %fd24589, %fd24590 }; 
	// end inline asm
	// begin inline asm
	mma.sync.aligned.m8n8k4.row.col.f64.f64.f64.f64    { %fd24591, %fd24592 },    { %fd24583 },        { %fd24583 },        { %fd24591, %fd24592 }; 
	// end inline asm
	// begin inline asm
	mma.sync.aligned.m8n8k4.row.col.f64.f64.f64.f64    { %fd24589, %fd24590 },    { %fd24583 },        { %fd24583 },        { %fd24589, %fd24590 }; 
	// end inline asm
	// begin inline asm
	mma.sync.aligned.m8n8k4.row.col.f64.f64.f64.f64    { %fd24591, %fd24592 },    { %fd24583 },        { %fd24583 },        { %fd24591, %fd24592 }; 
	// end inline asm
	// begin inline asm
	mma.sync.aligned.m8n8k4.row.col.f64.f64.f64.f64    { %fd24589, %fd24590 },    { %fd24583 },        { %fd24583 },        { %fd24589, %fd24590 }; 
	// end inline asm
	// begin inline asm
	mma.sync.aligned.m8n8k4.row.col.f64.f64.f64.f64    { %fd24591, %fd24592 },    { %fd24583 },        { %fd24583 },        { %fd24591, %fd24592 }; 
	// end inline asm
	// begin inline asm
	mma.sync.aligned.m8n8k4.row.col.f64.f64.f64.f64    { %fd24589, %fd24590 },    { %fd24583 },        { %fd24583 },        { %fd24589, %fd24590 }; 
	// end inline asm
	// begin inline asm
	mma.sync.aligned.m8n8k4.row.col.f64.f64.f64.f64    { %fd24591, %fd24592 },    { %fd24583 },        { %fd24583 },        { %fd24591, %fd24592 }; 
	// end inline asm
	// begin inline asm
	mma.sync.aligned.m8n8k4.row.col.f64.f64.f64.f64    { %fd24589, %fd24590 },    { %fd24583 },        { %fd24583 },        { %fd24589, %fd24590 }; 
	// end inline asm
	// begin inline asm
	mma.sync.aligned.m8n8k4.row.col.f64.f64.f64.f64    { %fd24591, %fd24592 },    { %fd24583 },        { %fd24583 },        { %fd24591, %fd24592 }; 
	// end inline asm
	// begin inline asm
	mma.sync.aligned.m8n8k4.row.col.f64.f64.f64.f64    { %fd24589, %fd24590 },    { %fd24583 },        { %fd24583 },        { %fd24589, %fd24590 }; 
	// end inline asm
	// begin inline asm
	mma.sync.aligned.m8n8k4.row.col.f64.f64.f64.f64    { %fd24591, %fd24592 },    { %fd24583 },        { %fd24583 },        { %fd24591, %fd24592 }; 
	// end inline asm
	// begin inline asm
	mma.sync.aligned.m8n8k4.row.col.f64.f64.f64.f64    { %fd24589, %fd24590 },    { %fd24583 },        { %fd24583 },        { %fd24589, %fd24590 }; 
	// end inline asm
	// begin inline asm
	mma.sync.aligned.m8n8k4.row.col.f64.f64.f64.f64    { %fd24591, %fd24592 },    { %fd24583 },        { %fd24583 },        { %fd24591, %fd24592 }; 
	// end inline asm
	// begin inline asm
	mma.sync.aligned.m8n8k4.row.col.f64.f64.f64.f64    { %fd24589, %fd24590 },    { %fd24583 },        { %fd24583 },        { %fd24589, %fd24590 }; 
	// end inline asm
	// begin inline asm
	mma.sync.aligned.m8n8k4.row.col.f64.f64.f64.f64    { %fd24591, %fd24592 },    { %fd24583 },        { %fd24583 },        { %fd24591, %fd24592 }; 
	// end inline asm
	// begin inline asm
	mma.sync.aligned.m8n8k4.row.col.f64.f64.f64.f64    { %fd24589, %fd24590 },    { %fd24583 },        { %fd24583 },        { %fd24589, %fd24590 }; 
	// end inline asm
	// begin inline asm
	mma.sync.aligned.m8n8k4.row.col.f64.f64.f64.f64    { %fd24591, %fd24592 },    { %fd24583 },        { %fd24583 },        { %fd24591, %fd24592 }; 
	// end inline asm
	// begin inline asm
	mma.sync.aligned.m8n8k4.row.col.f64.f64.f64.f64    { %fd24589, %fd24590 },    { %fd24583 },        { %fd24583 },        { %fd24589, %fd24590 }; 
	// end inline asm
	// begin inline asm
	mma.sync.aligned.m8n8k4.row.col.f64.f64.f64.f64    { %fd24591, %fd24592 },    { %fd24583 },        { %fd24583 },        { %fd24591, %fd24592 }; 
	// end inline asm
	// begin inline asm
	mma.sync.aligned.m8n8k4.row.col.f64.f64.f64.f64    { %fd24589, %fd24590 },    { %fd24583 },        { %fd24583 },        { %fd24589, %fd24590 }; 
	// end inline asm
	// begin inline asm
	mma.sync.aligned.m8n8k4.row.col.f64.f64.f64.f64    { %fd24591, %fd24592 },    { %fd24583 },        { %fd24583 },        { %fd24591, %fd24592 }; 
	// end inline asm
	// begin inline asm
	mma.sync.aligned.m8n8k4.row.col.f64.f64.f64.f64    { %fd24589, %fd24590 },    { %fd24583 },        { %fd24583 },        { %fd24589, %fd24590 }; 
	// end inline asm
	// begin inline asm
	mma.sync.aligned.m8n8k4.row.col.f64.f64.f64.f64    { %fd24591, %fd24592 },    { %fd24583 },        { %fd24583 },        { %fd24591, %fd24592 }; 
	// end inline asm
	// begin inline asm
	mma.sync.aligned.m8n8k4.row.col.f64.f64.f64.f64    { %fd24589, %fd24590 },    { %fd24583 },        { %fd24583 },        { %fd24589, %fd24590 }; 
	// end inline asm
	// begin inline asm
	mma.sync.aligned.m8n8k4.row.col.f64.f64.f64.f64    { %fd24591, %fd24592 },    { %fd24583 },        { %fd24583 },        { %fd24591, %fd24592 }; 
	// end inline asm
	// begin inline asm
	mma.sync.aligned.m8n8k4.row.col.f64.f64.f64.f64    { %fd24589, %fd24590 },    { %fd24583 },        { %fd24583 },        { %fd24589, %fd24590 }; 
	// end inline asm
	// begin inline asm
	mma.sync.aligned.m8n8k4.row.col.f64.f64.f64.f64    { %fd24591, %fd24592 },    { %fd24583 },        { %fd24583 },        { %fd24591, %fd24592 }; 
	// end inline asm
	// begin inline asm
	mma.sync.aligned.m8n8k4.row.col.f64.f64.f64.f64    { %fd24589, %fd24590 },    { %fd24583 },        { %fd24583 },        { %fd24589, %fd24590 }; 
	// end inline asm
	// begin inline asm
	mma.sync.aligned.m8n8k4.row.col.f64.f64.f64.f64    { %fd24591, %fd24592 },    { %fd24583 },        { %fd24583 },        { %fd24591, %fd24592 }; 
	// end inline asm
	// begin inline asm
	mma.sync.aligned.m8n8k4.row.col.f64.f64.f64.f64    { %fd24589, %fd24590 },    { %fd24583 },        { %fd24583 },        { %fd24589, %fd24590 }; 
	// end inline asm
	// begin inline asm
	mma.sync.aligned.m8n8k4.row.col.f64.f64.f64.f64    { %fd24591, %fd24592 },    { %fd24583 },        { %fd24583 },        { %fd24591, %fd24592 }; 
	// end inline asm
	// begin inline asm
	mma.sync.aligned.m8n8k4.row.col.f64.f64.f64.f64    { %fd24589, %fd24590 },    { %fd24583 },        { %fd24583 },        { %fd24589, %fd24590 }; 
	// end inline asm
	// begin inline asm
	mma.sync.aligned.m8n8k4.row.col.f64.f64.f64.f64    { %fd24591, %fd24592 },    { %fd24583 },        { %fd24583 },        { %fd24591, %fd24592 }; 
	// end inline asm
	// begin inline asm
	mma.sync.aligned.m8n8k4.row.col.f64.f64.f64.f64    { %fd24589, %fd24590 },    { %fd24583 },        { %fd24583 },        { %fd24589, %fd24590 }; 
	// end inline asm
	// begin inline asm
	mma.sync.aligned.m8n8k4.row.col.f64.f64.f64.f64    { %fd24591, %fd24592 },    { %fd24583 },        { %fd24583 },        { %fd24591, %fd24592 }; 
	// end inline asm
	// begin inline asm
	mma.sync.aligned.m8n8k4.row.col.f64.f64.f64.f64    { %fd24589, %fd24590 },    { %fd24583 },        { %fd24583 },        { %fd24589, %fd24590 }; 
	// end inline asm
	// begin inline asm
	mma.sync.aligned.m8n8k4.row.col.f64.f64.f64.f64    { %fd24591, %fd24592 },    { %fd24583 },        { %fd24583 },        { %fd24591, %fd24592 }; 
	// end inline asm
	// begin inline asm
	mma.sync.aligned.m8n8k4.row.col.f64.f64.f64.f64    { %fd24589, %fd24590 },    { %fd24583 },        { %fd24583 },        { %fd24589, %fd24590 }; 
	// end inline asm
	// begin inline asm
	mma.sync.aligned.m8n8k4.row.col.f64.f64.f64.f64    { %fd24591, %fd24592 },    { %fd24583 },        { %fd24583 },        { %fd24591, %fd24592 }; 
	// end inline asm
	// begin inline asm
	mma.sync.aligned.m8n8k4.row.col.f64.f64.f64.f64    { %fd24589, %fd24590 },    { %fd24583 },        { %fd24583 },        { %fd24589, %fd24590 }; 
	// end inline asm
	// begin inline asm
	mma.sync.aligned.m8n8k4.row.col.f64.f64.f64.f64    { %fd24591, %fd24592 },    { %fd24583 },        { %fd24583 },        { %fd24591, %fd24592 }; 
	// end inline asm
	// begin inline asm
	mma.sync.aligned.m8n8k4.row.col.f64.f64.f64.f64    { %fd24589, %fd24590 },    { %fd24583 },        { %fd24583 },        { %fd24589, %fd24590 }; 
	// end inline asm
	// begin inline asm
	mma.sync.aligned.m8n8k4.row.col.f64.f64.f64.f64    { %fd24591, %fd24592 },    { %fd24583 },        { %fd24583 },        { %fd24591, %fd24592 }; 
	// end inline asm
	// begin inline asm
	mma.sync.aligned.m8n8k4.row.col.f64.f64.f64.f64    { %fd24589, %fd24590 },    { %fd24583 },        { %fd24583 },        { %fd24589, %fd24590 }; 
	// end inline asm
	// begin inline asm
	mma.sync.aligned.m8n8k4.row.col.f64.f64.f64.f64    { %fd24591, %fd24592 },    { %fd24583 },        { %fd24583 },        { %fd24591, %fd24592 }; 
	// end inline asm
	// begin inline asm
	mma.sync.aligned.m8n8k4.row.col.f64.f64.f64.f64    { %fd24589, %fd24590 },    { %fd24583 },        { %fd24583 },        { %fd24589, %fd24590 }; 
	// end inline asm
	// begin inline asm
	mma.sync.aligned.m8n8k4.row.col.f64.f64.f64.f64    { %fd24591, %fd24592 },    { %fd24583 },        { %fd24583 },        { %fd24591, %fd24592 }; 
	// end inline asm
	// begin inline asm
	mma.sync.aligned.m8n8k4.row.col.f64.f64.f64.f64    { %fd24589, %fd24590 },    { %fd24583 },        { %fd24583 },        { %fd24589, %fd24590 }; 
	// end inline asm
	// begin inline asm
	mma.sync.aligned.m8n8k4.row.col.f64.f64.f64.f64    { %fd24591, %fd24592 },    { %fd24583 },        { %fd24583 },        { %fd24591, %fd24592 }; 
	// end inline asm
	// begin inline asm
	mma.sync.aligned.m8n8k4.row.col.f64.f64.f64.f64    { %fd24589, %fd24590 },    { %fd24583 },        { %fd24583 },        { %fd24589, %fd24590 }; 
	// end inline asm
	// begin inline asm
	mma.sync.aligned.m8n8k4.row.col.f64.f64.f64.f64    { %fd24591, %fd24592 },    { %fd24583 },        { %fd24583 },        { %fd24591, %fd24592 }; 
	// end inline asm
	// begin inline asm
	mma.sync.aligned.m8n8k4.row.col.f64.f64.f64.f64    { %fd24589, %fd24590 },    { %fd24583 },        { %fd24583 },        { %fd24589, %fd24590 }; 
	// end inline asm
	// begin inline asm
	mma.sync.aligned.m8n8k4.row.col.f64.f64.f64.f64    { %fd24591, %fd24592 },    { %fd24583 },        { %fd24583 },        { %fd24591, %fd24592 }; 
	// end inline asm
	// begin inline asm
	mma.sync.aligned.m8n8k4.row.col.f64.f64.f64.f64    { %fd24589, %fd24590 },    { %fd24583 },        { %fd24583 },        { %fd24589, %fd24590 }; 
	// end inline asm
	// begin inline asm
	mma.sync.aligned.m8n8k4.row.col.f64.f64.f64.f64    { %fd24591, %fd24592 },    { %fd24583 },        { %fd24583 },        { %fd24591, %fd24592 }; 
	// end inline asm
	// begin inline asm
	mma.sync.aligned.m8n8k4.row.col.f64.f64.f64.f64    { %fd24589, %fd24590 },    { %fd24583 },        { %fd24583 },        { %fd24589, %fd24590 }; 
	// end inline asm
	// begin inline asm
	mma.sync.aligned.m8n8k4.row.col.f64.f64.f64.f64    { %fd24591, %fd24592 },    { %fd24583 },        { %fd24583 },        { %fd24591, %fd24592 }; 
	// end inline asm
	// begin inline asm
	mma.sync.aligned.m8n8k4.row.col.f64.f64.f64.f64    { %fd24589, %fd24590 },    { %fd24583 },        { %fd24583 },        { %fd24589, %fd24590 }; 
	// end inline asm
	// begin inline asm
	mma.sync.aligned.m8n8k4.row.col.f64.f64.f64.f64    { %fd24591, %fd24592 },    { %fd24583 },        { %fd24583 },        { %fd24591, %fd24592 }; 
	// end inline asm
	// begin inline asm
	mma.sync.aligned.m8n8k4.row.col.f64.f64.f64.f64    { %fd24589, %fd24590 },    { %fd24583 },        { %fd24583 },        { %fd24589, %fd24590 }; 
	// end inline asm
	// begin inline asm
	mma.sync.aligned.m8n8k4.row.col.f64.f64.f64.f64    { %fd24591, %fd24592 },    { %fd24583 },        { %fd24583 },        { %fd24591, %fd24592 }; 
	// end inline asm
	// begin inline asm
	mma.sync.aligned.m8n8k4.row.col.f64.f64.f64.f64    { %fd24589, %fd24590 },    { %fd24583 },        { %fd24583 },        { %fd24589, %fd24590 }; 
	// end inline asm
	// begin inline asm
	mma.sync.aligned.m8n8k4.row.col.f64.f64.f64.f64    { %fd24591, %fd24592 },    { %fd24583 },        { %fd24583 },        { %fd24591, %fd24592 }; 
	// end inline asm
	// begin inline asm
	mma.sync.aligned.m8n8k4.row.col.f64.f64.f64.f64    { %fd24589, %fd24590 },    { %fd24583 },        { %fd24583 },        { %fd24589, %fd24590 }; 
	// end inline asm
	// begin inline asm
	mma.sync.aligned.m8n8k4.row.col.f64.f64.f64.f64    { %fd24591, %fd24592 },    { %fd24583 },        { %fd24583 },        { %fd24591, %fd24592 }; 
	// end inline asm
	// begin inline asm
	mma.sync.aligned.m8n8k4.row.col.f64.f64.f64.f64    { %fd24589, %fd24590 },    { %fd24583 },        { %fd24583 },        { %fd24589, %fd24590 }; 
	// end inline asm
	// begin inline asm
	mma.sync.aligned.m8n8k4.row.col.f64.f64.f64.f64    { %fd24591, %fd24592 },    { %fd24583 },        { %fd24583 },        { %fd24591, %fd24592 }; 
	// end inline asm
	// begin inline asm
	mma.sync.aligned.m8n8k4.row.col.f64.f64.f64.f64    { %fd24589, %fd24590 },    { %fd24583 },        { %fd24583 },        { %fd24589, %fd24590 }; 
	// end inline asm
	// begin inline asm
	mma.sync.aligned.m8n8k4.row.col.f64.f64.f64.f64    { %fd24591, %fd24592 },    { %fd24583 },        { %fd24583 },        { %fd24591, %fd24592 }; 
	// end inline asm
	// begin inline asm
	mma.sync.aligned.m8n8k4.row.col.f64.f64.f64.f64    { %fd24589, %fd24590 },    { %fd24583 },        { %fd24583 },        { %fd24589, %fd24590 }; 
	// end inline asm
	// begin inline asm
	mma.sync.aligned.m8n8k4.row.col.f64.f64.f64.f64    { %fd24591, %fd24592 },    { %fd24583 },        { %fd24583 },        { %fd24591, %fd24592 }; 
	// end inline asm
	// begin inline asm
	mma.sync.aligned.m8n8k4.row.col.f64.f64.f64.f64    { %fd24589, %fd24590 },    { %fd24583 },        { %fd24583 },        { %fd24589, %fd24590 }; 
	// end inline asm
	// begin inline asm
	mma.sync.aligned.m8n8k4.row.col.f64.f64.f64.f64    { %fd24591, %fd24592 },    { %fd24583 },        { %fd24583 },        { %fd24591, %fd24592 }; 
	// end inline asm
	// begin inline asm
	mma.sync.aligned.m8n8k4.row.col.f64.f64.f64.f64    { %fd24589, %fd24590 },    { %fd24583 },        { %fd24583 },        { %fd24589, %fd24590 }; 
	// end inline asm
	// begin inline asm
	mma.sync.aligned.m8n8k4.row.col.f64.f64.f64.f64    { %fd24591, %fd24592 },    { %fd24583 },        { %fd24583 },        { %fd24591, %fd24592 }; 
	// end inline asm
	// begin inline asm
	mma.sync.aligned.m8n8k4.row.col.f64.f64.f64.f64    { %fd24589, %fd24590 },    { %fd24583 },        { %fd24583 },        { %fd24589, %fd24590 }; 
	// end inline asm
	// begin inline asm
	mma.sync.aligned.m8n8k4.row.col.f64.f64.f64.f64    { %fd24591, %fd24592 },    { %fd24583 },        { %fd24583 },        { %fd24591, %fd24592 }; 
	// end inline asm
	// begin inline asm
	mma.sync.aligned.m8n8k4.row.col.f64.f64.f64.f64    { %fd24589, %fd24590 },    { %fd24583 },        { %fd24583 },        { %fd24589, %fd24590 }; 
	// end inline asm
	// begin inline asm
	mma.sync.aligned.m8n8k4.row.col.f64.f64.f64.f64    { %fd24591, %fd24592 },    { %fd24583 },        { %fd24583 },        { %fd24591, %fd24592 }; 
	// end inline asm
	// begin inline asm
	mma.sync.aligned.m8n8k4.row.col.f64.f64.f64.f64    { %fd24589, %fd24590 },    { %fd24583 },        { %fd24583 },        { %fd24589, %fd24590 }; 
	// end inline asm
	// begin inline asm
	mma.sync.aligned.m8n8k4.row.col.f64.f64.f64.f64    { %fd24591, %fd24592 },    { %fd24583 },        { %fd24583 },        { %fd24591, %fd24592 }; 
	// end inline asm
	// begin inline asm
	mma.sync.aligned.m8n8k4.row.col.f64.f64.f64.f64    { %fd24589, %fd24590 },    { %fd24583 },        { %fd24583 },        { %fd24589, %fd24590 }; 
	// end inline asm
	// begin inline asm
	mma.sync.aligned.m8n8k4.row.col.f64.f64.f64.f64    { %fd24591, %fd24592 },    { %fd24583 },        { %fd24583 },        { %fd24591, %fd24592 }; 
	// end inline asm
	// begin inline asm
	mma.sync.aligned.m8n8k4.row.col.f64.f64.f64.f64    { %fd24589, %fd24590 },    { %fd24583 },        { %fd24583 },        { %fd24589, %fd24590 }; 
	// end inline asm
	// begin inline asm
	mma.sync.aligned.m8n8k4.row.col.f64.f64.f64.f64    { %fd24591, %fd24592 },    { %fd24583 },        { %fd24583 },        { %fd24591, %fd24592 }; 
	// end inline asm
	// begin inline asm
	mma.sync.aligned.m8n8k4.row.col.f64.f64.f64.f64    { %fd24589, %fd24590 },    { %fd24583 },        { %fd24583 },        { %fd24589, %fd24590 }; 
	// end inline asm
	// begin inline asm
	mma.sync.aligned.m8n8k4.row.col.f64.f64.f64.f64    { %fd24591, %fd24592 },    { %fd24583 },        { %fd24583 },        { %fd24591, %fd24592 }; 
	// end inline asm
	// begin inline asm
	mma.sync.aligned.m8n8k4.row.col.f64.f64.f64.f64    { %fd24589, %fd24590 },    { %fd24583 },        { %fd24583 },        { %fd24589, %fd24590 }; 
	// end inline asm
	// begin inline asm
	mma.sync.aligned.m8n8k4.row.col.f64.f64.f64.f64    { %fd24591, %fd24592 },    { %fd24583 },        { %fd24583 },        { %fd24591, %fd24592 }; 
	// end inline asm
	// begin inline asm
	mma.sync.aligned.m8n8k4.row.col.f64.f64.f64.f64    { %fd24589, %fd24590 },    { %fd24583 },        { %fd24583 },        { %fd24589, %fd24590 }; 
	// end inline asm
	// begin inline asm
	mma.sync.aligned.m8n8k4.row.col.f64.f64.f64.f64    { %fd24591, %fd24592 },    { %fd24583 },        { %fd24583 },        { %fd24591, %fd24592 }; 
	// end inline asm
	// begin inline asm
	mma.sync.aligned.m8n8k4.row.col.f64.f64.f64.f64    { %fd24589, %fd24590 },    { %fd24583 },        { %fd24583 },        { %fd24589, %fd24590 }; 
	// end inline asm
	// begin inline asm
	mma.sync.aligned.m8n8k4.row.col.f64.f64.f64.f64    { %fd24591, %fd24592 },    { %fd24583 },        { %fd24583 },        { %fd24591, %fd24592 }; 
	// end inline asm
	// begin inline asm
	mma.sync.aligned.m8n8k4.row.col.f64.f64.f64.f64    { %fd24589, %fd24590 },    { %fd24583 },        { %fd24583 },        { %fd24589, %fd24590 }; 
	// end inline asm
	// begin inline asm
	mma.sync.aligned.m8n8k4.row.col.f64.f64.f64.f64    { %fd24591, %fd24592 },    { %fd24583 },        { %fd24583 },        { %fd24591, %fd24592 }; 
	// end inline asm
	// begin inline asm
	mma.sync.aligned.m8n8k4.row.col.f64.f64.f64.f64    { %fd24589, %fd24590 },    { %fd24583 },        { %fd24583 },        { %fd24589, %fd24590 }; 
	// end inline asm
	// begin inline asm
	mma.sync.aligned.m8n8k4.row.col.f64.f64.f64.f64    { %fd24591, %fd24592 },    { %fd24583 },        { %fd24583 },        { %fd24591, %fd24592 }; 
	// end inline asm
	// begin inline asm
	mma.sync.aligned.m8n8k4.row.col.f64.f64.f64.f64    { %fd24589, %fd24590 },    { %fd24583 },        { %fd24583 },        { %fd24589, %fd24590 }; 
	// end inline asm
	// begin inline asm
	mma.sync.aligned.m8n8k4.row.col.f64.f64.f64.f64    { %fd24591, %fd24592 },    { %fd24583 },        { %fd24583 },        { %fd24591, %fd24592 }; 
	// end inline asm
	// begin inline asm
	mma.sync.aligned.m8n8k4.row.col.f64.f64.f64.f64    { %fd24589, %fd24590 },    { %fd24583 },        { %fd24583 },        { %fd24589, %fd24590 }; 
	// end inline asm
	// begin inline asm
	mma.sync.aligned.m8n8k4.row.col.f64.f64.f64.f64    { %fd24591, %fd24592 },    { %fd24583 },        { %fd24583 },        { %fd24591, %fd24592 }; 
	// end inline asm
	// begin inline asm
	mma.sync.aligned.m8n8k4.row.col.f64.f64.f64.f64    { %fd24589, %fd24590 },    { %fd24583 },        { %fd24583 },        { %fd24589, %fd24590 }; 
	// end inline asm
	// begin inline asm
	mma.sync.aligned.m8n8k4.row.col.f64.f64.f64.f64    { %fd24591, %fd24592 },    { %fd24583 },        { %fd24583 },        { %fd24591, %fd24592 }; 
	// end inline asm
	// begin inline asm
	mma.sync.aligned.m8n8k4.row.col.f64.f64.f64.f64    { %fd24589, %fd24590 },    { %fd24583 },        { %fd24583 },        { %fd24589, %fd24590 }; 
	// end inline asm
	// begin inline asm
	mma.sync.aligned.m8n8k4.row.col.f64.f64.f64.f64    { %fd24591, %fd24592 },    { %fd24583 },        { %fd24583 },        { %fd24591, %fd24592 }; 
	// end inline asm
	// begin inline asm
	mma.sync.aligned.m8n8k4.row.col.f64.f64.f64.f64    { %fd24589, %fd24590 },    { %fd24583 },        { %fd24583 },        { %fd24589, %fd24590 }; 
	// end inline asm
	// begin inline asm
	mma.sync.aligned.m8n8k4.row.col.f64.f64.f64.f64    { %fd24591, %fd24592 },    { %fd24583 },        { %fd24583 },        { %fd24591, %fd24592 }; 
	// end inline asm
	// begin inline asm
	mma.sync.aligned.m8n8k4.row.col.f64.f64.f64.f64    { %fd24589, %fd24590 },    { %fd24583 },        { %fd24583 },        { %fd24589, %fd24590 }; 
	// end inline asm
	// begin inline asm
	mma.sync.aligned.m8n8k4.row.col.f64.f64.f64.f64    { %fd24591, %fd24592 },    { %fd24583 },        { %fd24583 },        { %fd24591, %fd24592 }; 
	// end inline asm
	// begin inline asm
	mma.sync.aligned.m8n8k4.row.col.f64.f64.f64.f64    { %fd24589, %fd24590 },    { %fd24583 },        { %fd24583 },        { %fd24589, %fd24590 }; 
	// end inline asm
	// begin inline asm
	mma.sync.aligned.m8n8k4.row.col.f64.f64.f64.f64    { %fd24591, %fd24592 },    { %fd24583 },        { %fd24583 },        { %fd24591, %fd24592 }; 
	// end inline asm
	// begin inline asm
	mma.sync.aligned.m8n8k4.row.col.f64.f64.f64.f64    { %fd24589, %fd24590 },    { %fd24583 },        { %fd24583 },        { %fd24589, %fd24590 }; 
	// end inline asm
	// begin inline asm
	mma.sync.aligned.m8n8k4.row.col.f64.f64.f64.f64    { %fd24591, %fd24592 },    { %fd24583 },        { %fd24583 },        { %fd24591, %fd24592 }; 
	// end inline asm
	// begin inline asm
	mma.sync.aligned.m8n8k4.row.col.f64.f64.f64.f64    { %fd24589, %fd24590 },    { %fd24583 },        { %fd24583 },        { %fd24589, %fd24590 }; 
	// end inline asm
	// begin inline asm
	mma.sync.aligned.m8n8k4.row.col.f64.f64.f64.f64    { %fd24591, %fd24592 },    { %fd24583 },        { %fd24583 },        { %fd24591, %fd24592 }; 
	// end inline asm
	// begin inline asm
	mma.sync.aligned.m8n8k4.row.col.f64.f64.f64.f64    { %fd24589, %fd24590 },    { %fd24583 },        { %fd24583 },        { %fd24589, %fd24590 }; 
	// end inline asm
	// begin inline asm
	mma.sync.aligned.m8n8k4.row.col.f64.f64.f64.f64    { %fd24591, %fd24592 },    { %fd24583 },        { %fd24583 },        { %fd24591, %fd24592 }; 
	// end inline asm
	// begin inline asm
	mma.sync.aligned.m8n8k4.row.col.f64.f64.f64.f64    { %fd24589, %fd24590 },    { %fd24583 },        { %fd24583 },        { %fd24589, %fd24590 }; 
	// end inline asm
	mov.f64 	%fd4258, %fd24591;
	mov.f64 	%fd4259, %fd24592;
	// begin inline asm
	mma.sync.aligned.m8n8k4.row.col.f64.f64.f64.f64    { %fd4258, %fd4259 },    { %fd24583 },        { %fd24583 },        { %fd4258, %fd4259 }; 
	// end inline asm
	mov.f64 	%fd4264, %fd24589;
	mov.f64 	%fd4265, %fd24590;
	// begin inline asm
	mma.sync.aligned.m8n8k4.row.col.f64.f64.f64.f64    { %fd4264, %fd4265 },    { %fd24583 },        { %fd24583 },        { %fd4264, %fd4265 }; 
	// end inline asm
	// begin inline asm
	mma.sync.aligned.m8n8k4.row.col.f64.f64.f64.f64    { %fd4258, %fd4259 },    { %fd24583 },        { %fd24583 },        { %fd4258, %fd4259 }; 
	// end inline asm
	// begin inline asm
	mma.sync.aligned.m8n8k4.row.col.f64.f64.f64.f64    { %fd4264, %fd4265 },    { %fd24583 },        { %fd24583 },        { %fd4264, %fd4265 }; 
	// end inline asm
	// begin inline asm
	mma.sync.aligned.m8n8k4.row.col.f64.f64.f64.f64    { %fd4258, %fd4259 },    { %fd24583 },        { %fd24583 },        { %fd4258, %fd4259 }; 
	// end inline asm
	// begin inline asm
	mma.sync.aligned.m8n8k4.row.col.f64.f64.f64.f64    { %fd4264, %fd4265 },    { %fd24583 },        { %fd24583 },        { %fd4264, %fd4265 }; 
	// end inline asm
	// begin inline asm
	mma.sync.aligned.m8n8k4.row.col.f64.f64.f64.f64    { %fd4258, %fd4259 },    { %fd24583 },        { %fd24583 },        { %fd4258, %fd4259 }; 
	// end inline asm
	// begin inline asm
	mma.sync.aligned.m8n8k4.row.col.f64.f64.f64.f64    { %fd4264, %fd4265 },    { %fd24583 },        { %fd24583 },        { %fd4264, %fd4265 }; 
	// end inline asm
	// begin inline asm
	mma.sync.aligned.m8n8k4.row.col.f64.f64.f64.f64    { %fd4258, %fd4259 },    { %fd24583 },        { %fd24583 },        { %fd4258, %fd4259 }; 
	// end inline asm
	// begin inline asm
	mma.sync.aligned.m8n8k4.row.col.f64.f64.f64.f64    { %fd4264, %fd4265 },    { %fd24583 },        { %fd24583 },        { %fd4264, %fd4265 }; 
	// end inline asm
	// begin inline asm
	mma.sync.aligned.m8n8k4.row.col.f64.f64.f64.f64    { %fd4258, %fd4259 },    { %fd24583 },        { %fd24583 },        { %fd4258, %fd4259 }; 
	// end inline asm
	// begin inline asm
	mma.sync.aligned.m8n8k4.row.col.f64.f64.f64.f64    { %fd4264, %fd4265 },    { %fd24583 },        { %fd24583 },        { %fd4264, %fd4265 }; 
	// end inline asm
	// begin inline asm
	mma.sync.aligned.m8n8k4.row.col.f64.f64.f64.f64    { %fd4258, %fd4259 },    { %fd24583 },        { %fd24583 },        { %fd4258, %fd4259 }; 
	// end inline asm
	// begin inline asm
	mma.sync.aligned.m8n8k4.row.col.f64.f64.f64.f64    { %fd4264, %fd4265 },    { %fd24583 },        { %fd24583 },        { %fd4264, %fd4265 }; 
	// end inline asm
	// begin inline asm
	mma.sync.aligned.m8n8k4.row.col.f64.f64.f64.f64    { %fd4258, %fd4259 },    { %fd24583 },        { %fd24583 },        { %fd4258, %fd4259 }; 
	// end inline asm
	// begin inline asm
	mma.sync.aligned.m8n8k4.row.col.f64.f64.f64.f64    { %fd4264, %fd4265 },    { %fd24583 },        { %fd24583 },        { %fd4264, %fd4265 }; 
	// end inline asm
	// begin inline asm
	mma.sync.aligned.m8n8k4.row.col.f64.f64.f64.f64    { %fd4258, %fd4259 },    { %fd24583 },        { %fd24583 },        { %fd4258, %fd4259 }; 
	// end inline asm
	// begin inline asm
	mma.sync.aligned.m8n8k4.row.col.f64.f64.f64.f64    { %fd4264, %fd4265 },    { %fd24583 },        { %fd24583 },        { %fd4264, %fd4265 }; 
	// end inline asm
	// begin inline asm
	mma.sync.aligned.m8n8k4.row.col.f64.f64.f64.f64    { %fd4258, %fd4259 },    { %fd24583 },        { %fd24583 },        { %fd4258, %fd4259 }; 
	// end inline asm
	// begin inline asm
	mma.sync.aligned.m8n8k4.row.col.f64.f64.f64.f64    { %fd4264, %fd4265 },    { %fd24583 },        { %fd24583 },        { %fd4264, %fd4265 }; 
	// end inline asm
	// begin inline asm
	mma.sync.aligned.m8n8k4.row.col.f64.f64.f64.f64    { %fd4258, %fd4259 },    { %fd24583 },        { %fd24583 },        { %fd4258, %fd4259 }; 
	// end inline asm
	// begin inline asm
	mma.sync.aligned.m8n8k4.row.col.f64.f64.f64.f64    { %fd4264, %fd4265 },    { %fd24583 },        { %fd24583 },        { %fd4264, %fd4265 }; 
	// end inline asm
	// begin inline asm
	mma.sync.aligned.m8n8k4.row.col.f64.f64.f64.f64    { %fd4258, %fd4259 },    { %fd24583 },        { %fd24583 },        { %fd4258, %fd4259 }; 
	// end inline asm
	// begin inline asm
	mma.sync.aligned.m8n8k4.row.col.f64.f64.f64.f64    { %fd4264, %fd4265 },    { %fd24583 },        { %fd24583 },        { %fd4264, %fd4265 }; 
	// end inline asm
	// begin inline asm
	mma.sync.aligned.m8n8k4.row.col.f64.f64.f64.f64    { %fd4258, %fd4259 },    { %fd24583 },        { %fd24583 },        { %fd4258, %fd4259 }; 
	// end inline asm
	// begin inline asm
	mma.sync.aligned.m8n8k4.row.col.f64.f64.f64.f64    { %fd4264, %fd4265 },    { %fd24583 },        { %fd24583 },        { %fd4264, %fd4265 }; 
	// end inline asm
	// begin inline asm
	mma.sync.aligned.m8n8k4.row.col.f64.f64.f64.f64    { %fd4258, %fd4259 },    { %fd24583 },        { %fd24583 },        { %fd4258, %fd4259 }; 
	// end inline asm
	// begin inline asm
	mma.sync.aligned.m8n8k4.row.col.f64.f64.f64.f64    { %fd4264, %fd4265 },    { %fd24583 },        { %fd24583 },        { %fd4264, %fd4265 }; 
	// end inline asm
	// begin inline asm
	mma.sync.aligned.m8n8k4.row.col.f64.f64.f64.f64    { %fd4258, %fd4259 },    { %fd24583 },        { %fd24583 },        { %fd4258, %fd4259 }; 
	// end inline asm
	// begin inline asm
	mma.sync.aligned.m8n8k4.row.col.f64.f64.f64.f64    { %fd4264, %fd4265 },    { %fd24583 },        { %fd24583 },        { %fd4264, %fd4265 }; 
	// end inline asm
	// begin inline asm
	mma.sync.aligned.m8n8k4.row.col.f64.f64.f64.f64    { %fd4258, %fd4259 },    { %fd24583 },        { %fd24583 },        { %fd4258, %fd4259 }; 
	// end inline asm
	// begin inline asm
	mma.sync.aligned.m8n8k4.row.col.f64.f64.f64.f64    { %fd4264, %fd4265 },    { %fd24583 },        { %fd24583 },        { %fd4264, %fd4265 }; 
	// end inline asm
	// begin inline asm
	mma.sync.aligned.m8n8k4.row.col.f64.f64.f64.f64    { %fd4258, %fd4259 },    { %fd24583 },        { %fd24583 },        { %fd4258, %fd4259 }; 
	// end inline asm
	// begin inline asm
	mma.sync.aligned.m8n8k4.row.col.f64.f64.f64.f64    { %fd4264, %fd4265 },    { %fd24583 },        { %fd24583 },        { %fd4264, %fd4265 }; 
	// end inline asm
	// begin inline asm
	mma.sync.aligned.m8n8k4.row.col.f64.f64.f64.f64    { %fd4258, %fd4259 },    { %fd24583 },        { %fd24583 },        { %fd4258, %fd4259 }; 
	// end inline asm
	// begin inline asm
	mma.sync.aligned.m8n8k4.row.col.f64.f64.f64.f64    { %fd4264, %fd4265 },    { %fd24583 },        { %fd24583 },        { %fd4264, %fd4265 }; 
	// end inline asm
	// begin inline asm
	mma.sync.aligned.m8n8k4.row.col.f64.f64.f64.f64    { %fd4258, %fd4259 },    { %fd24583 },        { %fd24583 },        { %fd4258, %fd4259 }; 
	// end inline asm
	// begin inline asm
	mma.sync.aligned.m8n8k4.row.col.f64.f64.f64.f64    { %fd4264, %fd4265 },    { %fd24583 },        { %fd24583 },        { %fd4264, %fd4265 }; 
	// end inline asm
	// begin inline asm
	mma.sync.aligned.m8n8k4.row.col.f64.f64.f64.f64    { %fd4258, %fd4259 },    { %fd24583 },        { %fd24583 },        { %fd4258, %fd4259 }; 
	// end inline asm
	// begin inline asm
	mma.sync.aligned.m8n8k4.row.col.f64.f64.f64.f64    { %fd4264, %fd4265 },    { %fd24583 },        { %fd24583 },        { %fd4264, %fd4265 }; 
	// end inline asm
	// begin inline asm
	mma.sync.aligned.m8n8k4.row.col.f64.f64.f64.f64    { %fd4258, %fd4259 },    { %fd24583 },        { %fd24583 },        { %fd4258, %fd4259 }; 
	// end inline asm
	// begin inline asm
	mma.sync.aligned.m8n8k4.row.col.f64.f64.f64.f64    { %fd4264, %fd4265 },    { %fd24583 },        { %fd24583 },        { %fd4264, %fd4265 }; 
	// end inline asm
	// begin inline asm
	mma.sync.aligned.m8n8k4.row.col.f64.f64.f64.f64    { %fd4258, %fd4259 },    { %fd24583 },        { %fd24583 },        { %fd4258, %fd4259 }; 
	// end inline asm
	// begin inline asm
	mma.sync.aligned.m8n8k4.row.col.f64.f64.f64.f64    { %fd4264, %fd4265 },    { %fd24583 },        { %fd24583 },        { %fd4264, %fd4265 }; 
	// end inline asm
	// begin inline asm
	mma.sync.aligned.m8n8k4.row.col.f64.f64.f64.f64    { %fd4258, %fd4259 },    { %fd24583 },        { %fd24583 },        { %fd4258, %fd4259 }; 
	// end inline asm
	// begin inline asm
	mma.sync.aligned.m8n8k4.row.col.f64.f64.f64.f64    { %fd4264, %fd4265 },    { %fd24583 },        { %fd24583 },        { %fd4264, %fd4265 }; 
	// end inline asm
	// begin inline asm
	mma.sync.aligned.m8n8k4.row.col.f64.f64.f64.f64    { %fd4258, %fd4259 },    { %fd24583 },        { %fd24583 },        { %fd4258, %fd4259 }; 
	// end inline asm
	// begin inline asm
	mma.sync.aligned.m8n8k4.row.col.f64.f64.f64.f64    { %fd4264, %fd4265 },    { %fd24583 },        { %fd24583 },        { %fd4264, %fd4265 }; 
	// end inline asm
	// begin inline asm
	mma.sync.aligned.m8n8k4.row.col.f64.f64.f64.f64    { %fd4258, %fd4259 },    { %fd24583 },        { %fd24583 },        { %fd4258, %fd4259 }; 
	// end inline asm
	// begin inline asm
	mma.sync.aligned.m8n8k4.row.col.f64.f64.f64.f64    { %fd4264, %fd4265 },    { %fd24583 },        { %fd24583 },        { %fd4264, %fd4265 }; 
	// end inline asm
	// begin inline asm
	mma.sync.aligned.m8n8k4.row.col.f64.f64.f64.f64    { %fd4258, %fd4259 },    { %fd24583 },        { %fd24583 },        { %fd4258, %fd4259 }; 
	// end inline asm
	// begin inline asm
	mma.sync.aligned.m8n8k4.row.col.f64.f64.f64.f64    { %fd4264, %fd4265 },    { %fd24583 },        { %fd24583 },        { %fd4264, %fd4265 }; 
	// end inline asm
	// begin inline asm
	mma.sync.aligned.m8n8k4.row.col.f64.f64.f64.f64    { %fd4258, %fd4259 },    { %fd24583 },        { %fd24583 },        { %fd4258, %fd4259 }; 
	// end inline asm
	// begin inline asm
	mma.sync.aligned.m8n8k4.row.col.f64.f64.f64.f64    { %fd4264, %fd4265 },    { %fd24583 },        { %fd24583 },        { %fd4264, %fd4265 }; 
	// end inline asm
	// begin inline asm
	mma.sync.aligned.m8n8k4.row.col.f64.f64.f64.f64    { %fd4258, %fd4259 },    { %fd24583 },        { %fd24583 },        { %fd4258, %fd4259 }; 
	// end inline asm
	// begin inline asm
	mma.sync.aligned.m8n8k4.row.col.f64.f64.f64.f64    { %fd4264, %fd4265 },    { %fd24583 },        { %fd24583 },        { %fd4264, %fd4265 }; 
	// end inline asm
	// begin inline asm
	mma.sync.aligned.m8n8k4.row.col.f64.f64.f64.f64    { %fd4258, %fd4259 },    { %fd24583 },        { %fd24583 },        { %fd4258, %fd4259 }; 
	// end inline asm
	// begin inline asm
	mma.sync.aligned.m8n8k4.row.col.f64.f64.f64.f64    { %fd4264, %fd4265 },    { %fd24583 },        { %fd24583 },        { %fd4264, %fd4265 }; 
	// end inline asm
	// begin inline asm
	mma.sync.aligned.m8n8k4.row.col.f64.f64.f64.f64    { %fd4258, %fd4259 },    { %fd24583 },        { %fd24583 },        { %fd4258, %fd4259 }; 
	// end inline asm
	// begin inline asm
	mma.sync.aligned.m8n8k4.row.col.f64.f64.f64.f64    { %fd4264, %fd4265 },    { %fd24583 },        { %fd24583 },        { %fd4264, %fd4265 }; 
	// end inline asm
	// begin inline asm
	mma.sync.aligned.m8n8k4.row.col.f64.f64.f64.f64    { %fd4258, %fd4259 },    { %fd24583 },        { %fd24583 },        { %fd4258, %fd4259 }; 
	// end inline asm
	// begin inline asm
	mma.sync.aligned.m8n8k4.row.col.f64.f64.f64.f64    { %fd4264, %fd4265 },    { %fd24583 },        { %fd24583 },        { %fd4264, %fd4265 }; 
	// end inline asm
	// begin inline asm
	mma.sync.aligned.m8n8k4.row.col.f64.f64.f64.f64    { %fd4258, %fd4259 },    { %fd24583 },        { %fd24583 },        { %fd4258, %fd4259 }; 
	// end inline asm
	// begin inline asm
	mma.sync.aligned.m8n8k4.row.col.f64.f64.f64.f64    { %fd4264, %fd4265 },    { %fd24583 },        { %fd24583 },        { %fd4264, %fd4265 }; 
	// end inline asm
	// begin inline asm
	mma.sync.aligned.m8n8k4.row.col.f64.f64.f64.f64    { %fd4258, %fd4259 },    { %fd24583 },        { %fd24583 },        { %fd4258, %fd4259 }; 
	// end inline asm
	// begin inline asm
	mma.sync.aligned.m8n8k4.row.col.f64.f64.f64.f64    { %fd4264, %fd4265 },    { %fd24583 },        { %fd24583 },        { %fd4264, %fd4265 }; 
	// end inline asm
	// begin inline asm
	mma.sync.aligned.m8n8k4.row.col.f64.f64.f64.f64    { %fd4258, %fd4259 },    { %fd24583 },        { %fd24583 },        { %fd4258, %fd4259 }; 
	// end inline asm
	// begin inline asm
	mma.sync.aligned.m8n8k4.row.col.f64.f64.f64.f64    { %fd4264, %fd4265 },    { %fd24583 },        { %fd24583 },        { %fd4264, %fd4265 }; 
	// end inline asm
	// begin inline asm
	mma.sync.aligned.m8n8k4.row.col.f64.f64.f64.f64    { %fd4258, %fd4259 },    { %fd24583 },        { %fd24583 },        { %fd4258, %fd4259 }; 
	// end inline asm
	// begin inline asm
	mma.sync.aligned.m8n8k4.row.col.f64.f64.f64.f64    { %fd4264, %fd4265 },    { %fd24583 },        { %fd24583 },        { %fd4264, %fd4265 }; 
	// end inline asm
	// begin inline asm
	mma.sync.aligned.m8n8k4.row.col.f64.f64.f64.f64    { %fd4258, %fd4259 },    { %fd24583 },        { %fd24583 },        { %fd4258, %fd4259 }; 
	// end inline asm
	// begin inline asm
	mma.sync.aligned.m8n8k4.row.col.f64.f64.f64.f64    { %fd4264, %fd4265 },    { %fd24583 },        { %fd24583 },        { %fd4264, %fd4265 }; 
	// end inline asm
	// begin inline asm
	mma.sync.aligned.m8n8k4.row.col.f64.f64.f64.f64    { %fd4258, %fd4259 },    { %fd24583 },        { %fd24583 },        { %fd4258, %fd4259 }; 
	// end inline asm
	// begin inline asm
	mma.sync.aligned.m8n8k4.row.col.f64.f64.f64.f64    { %fd4264, %fd4265 },    { %fd24583 },        { %fd24583 },        { %fd4264, %fd4265 }; 
	// end inline asm
	// begin inline asm
	mma.sync.aligned.m8n8k4.row.col.f64.f64.f64.f64    { %fd4258, %fd4259 },    { %fd24583 },        { %fd24583 },        { %fd4258, %fd4259 }; 
	// end inline asm
	// begin inline asm
	mma.sync.aligned.m8n8k4.row.col.f64.f64.f64.f64    { %fd4264, %fd4265 },    { %fd24583 },        { %fd24583 },        { %fd4264, %fd4265 }; 
	// end inline asm
	// begin inline asm
	mma.sync.aligned.m8n8k4.row.col.f64.f64.f64.f64    { %fd4258, %fd4259 },    { %fd24583 },        { %fd24583 },        { %fd4258, %fd4259 }; 
	// end inline asm
	// begin inline asm
	mma.sync.aligned.m8n8k4.row.col.f64.f64.f64.f64    { %fd4264, %fd4265 },    { %fd24583 },        { %fd24583 },        { %fd4264, %fd4265 }; 
	// end inline asm
	// begin inline asm
	mma.sync.aligned.m8n8k4.row.col.f64.f64.f64.f64    { %fd4258, %fd4259 },    { %fd24583 },        { %fd24583 },        { %fd4258, %fd4259 }; 
	// end inline asm
	// begin inline asm
	mma.sync.aligned.m8n8k4.row.col.f64.f64.f64.f64    { %fd4264, %fd4265 },    { %fd24583 },        { %fd24583 },        { %fd4264, %fd4265 }; 
	// end inline asm
	// begin inline asm
	mma.sync.aligned.m8n8k4.row.col.f64.f64.f64.f64    { %fd4258, %fd4259 },    { %fd24583 },        { %fd24583 },        { %fd4258, %fd4259 }; 
	// end inline asm
	// begin inline asm
	mma.sync.aligned.m8n8k4.row.col.f64.f64.f64.f64    { %fd4264, %fd4265 },    { %fd24583 },        { %fd24583 },        { %fd4264, %fd4265 }; 
	// end inline asm
	// begin inline asm
	mma.sync.aligned.m8n8k4.row.col.f64.f64.f64.f64    { %fd4258, %fd4259 },    { %fd24583 },        { %fd24583 },        { %fd4258, %fd4259 }; 
	// end inline asm
	// begin inline asm
	mma.sync.aligned.m8n8k4.row.col.f64.f64.f64.f64    { %fd4264, %fd4265 },    { %fd24583 },        { %fd24583 },        { %fd4264, %fd4265 }; 
	// end inline asm
	// begin inline asm
	mma.sync.aligned.m8n8k4.row.col.f64.f64.f64.f64    { %fd4258, %fd4259 },    { %fd24583 },        { %fd24583 },        { %fd4258, %fd4259 }; 
	// end inline asm
	// begin inline asm
	mma.sync.aligned.m8n8k4.row.col.f64.f64.f64.f64    { %fd4264, %fd4265 },    { %fd24583 },        { %fd24583 },        { %fd4264, %fd4265 }; 
	// end inline asm
	// begin inline asm
	mma.sync.aligned.m8n8k4.row.col.f64.f64.f64.f64    { %fd4258, %fd4259 },    { %fd24583 },        { %fd24583 },        { %fd4258, %fd4259 }; 
	// end inline asm
	// begin inline asm
	mma.sync.aligned.m8n8k4.row.col.f64.f64.f64.f64    { %fd4264, %fd4265 },    { %fd24583 },        { %fd24583 },        { %fd4264, %fd4265 }; 
	// end inline asm
	// begin inline asm
	mma.sync.aligned.m8n8k4.row.col.f64.f64.f64.f64    { %fd4258, %fd4259 },    { %fd24583 },        { %fd24583 },        { %fd4258, %fd4259 }; 
	// end inline asm
	// begin inline asm
	mma.sync.aligned.m8n8k4.row.col.f64.f64.f64.f64    { %fd4264, %fd4265 },    { %fd24583 },        { %fd24583 },        { %fd4264, %fd4265 }; 
	// end inline asm
	// begin inline asm
	mma.sync.aligned.m8n8k4.row.col.f64.f64.f64.f64    { %fd4258, %fd4259 },    { %fd24583 },        { %fd24583 },        { %fd4258, %fd4259 }; 
	// end inline asm
	// begin inline asm
	mma.sync.aligned.m8n8k4.row.col.f64.f64.f64.f64    { %fd4264, %fd4265 },    { %fd24583 },        { %fd24583 },        { %fd4264, %fd4265 }; 
	// end inline asm
	// begin inline asm
	mma.sync.aligned.m8n8k4.row.col.f64.f64.f64.f64    { %fd4258, %fd4259 },    { %fd24583 },        { %fd24583 },        { %fd4258, %fd4259 }; 
	// end inline asm
	// begin inline asm
	mma.sync.aligned.m8n8k4.row.col.f64.f64.f64.f64    { %fd4264, %fd4265 },    { %fd24583 },        { %fd24583 },        { %fd4264, %fd4265 }; 
	// end inline asm
	// begin inline asm
	mma.sync.aligned.m8n8k4.row.col.f64.f64.f64.f64    { %fd4258, %fd4259 },    { %fd24583 },        { %fd24583 },        { %fd4258, %fd4259 }; 
	// end inline asm
	// begin inline asm
	mma.sync.aligned.m8n8k4.row.col.f64.f64.f64.f64    { %fd4264, %fd4265 },    { %fd24583 },        { %fd24583 },        { %fd4264, %fd4265 }; 
	// end inline asm
	// begin inline asm
	mma.sync.aligned.m8n8k4.row.col.f64.f64.f64.f64    { %fd4258, %fd4259 },    { %fd24583 },        { %fd24583 },        { %fd4258, %fd4259 }; 
	// end inline asm
	// begin inline asm
	mma.sync.aligned.m8n8k4.row.col.f64.f64.f64.f64    { %fd4264, %fd4265 },    { %fd24583 },        { %fd24583 },        { %fd4264, %fd4265 }; 
	// end inline asm
	// begin inline asm
	mma.sync.aligned.m8n8k4.row.col.f64.f64.f64.f64    { %fd4258, %fd4259 },    { %fd24583 },        { %fd24583 },        { %fd4258, %fd4259 }; 
	// end inline asm
	// begin inline asm
	mma.sync.aligned.m8n8k4.row.col.f64.f64.f64.f64    { %fd4264, %fd4265 },    { %fd24583 },        { %fd24583 },        { %fd4264, %fd4265 }; 
	// end inline asm
	// begin inline asm
	mma.sync.aligned.m8n8k4.row.col.f64.f64.f64.f64    { %fd4258, %fd4259 },    { %fd24583 },        { %fd24583 },        { %fd4258, %fd4259 }; 
	// end inline asm
	// begin inline asm
	mma.sync.aligned.m8n8k4.row.col.f64.f64.f64.f64    { %fd4264, %fd4265 },    { %fd24583 },        { %fd24583 },        { %fd4264, %fd4265 }; 
	// end inline asm
	// begin inline asm
	mma.sync.aligned.m8n8k4.row.col.f64.f64.f64.f64    { %fd4258, %fd4259 },    { %fd24583 },        { %fd24583 },        { %fd4258, %fd4259 }; 
	// end inline asm
	// begin inline asm
	mma.sync.aligned.m8n8k4.row.col.f64.f64.f64.f64    { %fd4264, %fd4265 },    { %fd24583 },        { %fd24583 },        { %fd4264, %fd4265 }; 
	// end inline asm
	// begin inline asm
	mma.sync.aligned.m8n8k4.row.col.f64.f64.f64.f64    { %fd4258, %fd4259 },    { %fd24583 },        { %fd24583 },        { %fd4258, %fd4259 }; 
	// end inline asm
	// begin inline asm
	mma.sync.aligned.m8n8k4.row.col.f64.f64.f64.f64    { %fd4264, %fd4265 },    { %fd24583 },        { %fd24583 },        { %fd4264, %fd4265 }; 
	// end inline asm
	// begin inline asm
	mma.sync.aligned.m8n8k4.row.col.f64.f64.f64.f64    { %fd4258, %fd4259 },    { %fd24583 },        { %fd24583 },        { %fd4258, %fd4259 }; 
	// end inline asm
	// begin inline asm
	mma.sync.aligned.m8n8k4.row.col.f64.f64.f64.f64    { %fd4264, %fd4265 },    { %fd24583 },        { %fd24583 },        { %fd4264, %fd4265 }; 
	// end inline asm
	// begin inline asm
	mma.sync.aligned.m8n8k4.row.col.f64.f64.f64.f64    { %fd4258, %fd4259 },    { %fd24583 },        { %fd24583 },        { %fd4258, %fd4259 }; 
	// end inline asm
	// begin inline asm
	mma.sync.aligned.m8n8k4.row.col.f64.f64.f64.f64    { %fd4264, %fd4265 },    { %fd24583 },        { %fd24583 },        { %fd4264, %fd4265 }; 
	// end inline asm
	// begin inline asm
	mma.sync.aligned.m8n8k4.row.col.f64.f64.f64.f64    { %fd4258, %fd4259 },    { %fd24583 },        { %fd24583 },        { %fd4258, %fd4259 }; 
	// end inline asm
	// begin inline asm
	mma.sync.aligned.m8n8k4.row.col.f64.f64.f64.f64    { %fd4264, %fd4265 },    { %fd24583 },        { %fd24583 },        { %fd4264, %fd4265 }; 
	// end inline asm
	// begin inline asm
	mma.sync.aligned.m8n8k4.row.col.f64.f64.f64.f64    { %fd4258, %fd4259 },    { %fd24583 },        { %fd24583 },        { %fd4258, %fd4259 }; 
	// end inline asm
	// begin inline asm
	mma.sync.aligned.m8n8k4.row.col.f64.f64.f64.f64    { %fd4264, %fd4265 },    { %fd24583 },        { %fd24583 },        { %fd4264, %fd4265 }; 
	// end inline asm
	// begin inline asm
	mma.sync.aligned.m8n8k4.row.col.f64.f64.f64.f64    { %fd4258, %fd4259 },    { %fd24583 },        { %fd24583 },        { %fd4258, %fd4259 }; 
	// end inline asm
	// begin inline asm
	mma.sync.aligned.m8n8k4.row.col.f64.f64.f64.f64    { %fd4264, %fd4265 },    { %fd24583 },        { %fd24583 },        { %fd4264, %fd4265 }; 
	// end inline asm
	// begin inline asm
	mma.sync.aligned.m8n8k4.row.col.f64.f64.f64.f64    { %fd4258, %fd4259 },    { %fd24583 },        { %fd24583 },        { %fd4258, %fd4259 }; 
	// end inline asm
	// begin inline asm
	mma.sync.aligned.m8n8k4.row.col.f64.f64.f64.f64    { %fd4264, %fd4265 },    { %fd24583 },        { %fd24583 },        { %fd4264, %fd4265 }; 
	// end inline asm
	// begin inline asm
	mma.sync.aligned.m8n8k4.row.col.f64.f64.f64.f64    { %fd4258, %fd4259 },    { %fd24583 },        { %fd24583 },        { %fd4258, %fd4259 }; 
	// end inline asm
	// begin inline asm
	mma.sync.aligned.m8n8k4.row.col.f64.f64.f64.f64    { %fd4264, %fd4265 },    { %fd24583 },        { %fd24583 },        { %fd4264, %fd4265 }; 
	// end inline asm
	// begin inline asm
	mma.sync.aligned.m8n8k4.row.col.f64.f64.f64.f64    { %fd4258, %fd4259 },    { %fd24583 },        { %fd24583 },        { %fd4258, %fd4259 }; 
	// end inline asm
	// begin inline asm
	mma.sync.aligned.m8n8k4.row.col.f64.f64.f64.f64    { %fd4264, %fd4265 },    { %fd24583 },        { %fd24583 },        { %fd4264, %fd4265 }; 
	// end inline asm
	// begin inline asm
	mma.sync.aligned.m8n8k4.row.col.f64.f64.f64.f64    { %fd4258, %fd4259 },    { %fd24583 },        { %fd24583 },        { %fd4258, %fd4259 }; 
	// end inline asm
	// begin inline asm
	mma.sync.aligned.m8n8k4.row.col.f64.f64.f64.f64    { %fd4264, %fd4265 },    { %fd24583 },        { %fd24583 },        { %fd4264, %fd4265 }; 
	// end inline asm
	// begin inline asm
	mma.sync.aligned.m8n8k4.row.col.f64.f64.f64.f64    { %fd4258, %fd4259 },    { %fd24583 },        { %fd24583 },        { %fd4258, %fd4259 }; 
	// end inline asm
	// begin inline asm
	mma.sync.aligned.m8n8k4.row.col.f64.f64.f64.f64    { %fd4264, %fd4265 },    { %fd24583 },        { %fd24583 },        { %fd4264, %fd4265 }; 
	// end inline asm
	// begin inline asm
	mma.sync.aligned.m8n8k4.row.col.f64.f64.f64.f64    { %fd4258, %fd4259 },    { %fd24583 },        { %fd24583 },        { %fd4258, %fd4259 }; 
	// end inline asm
	// begin inline asm
	mma.sync.aligned.m8n8k4.row.col.f64.f64.f64.f64    { %fd4264, %fd4265 },    { %fd24583 },        { %fd24583 },        { %fd4264, %fd4265 }; 
	// end inline asm
	// begin inline asm
	mma.sync.aligned.m8n8k4.row.col.f64.f64.f64.f64    { %fd4258, %fd4259 },    { %fd24583 },        { %fd24583 },        { %fd4258, %fd4259 }; 
	// end inline asm
	// begin inline asm
	mma.sync.aligned.m8n8k4.row.col.f64.f64.f64.f64    { %fd4264, %fd4265 },    { %fd24583 },        { %fd24583 },        { %fd4264, %fd4265 }; 
	// end inline asm
	// begin inline asm
	mma.sync.aligned.m8n8k4.row.col.f64.f64.f64.f64    { %fd4258, %fd4259 },    { %fd24583 },        { %fd24583 },        { %fd4258, %fd4259 }; 
	// end inline asm
	// begin inline asm
	mma.sync.aligned.m8n8k4.row.col.f64.f64.f64.f64    { %fd4264, %fd4265 },    { %fd24583 },        { %fd24583 },        { %fd4264, %fd4265 }; 
	// end inline asm
	// begin inline asm
	mma.sync.aligned.m8n8k4.row.col.f64.f64.f64.f64    { %fd4258, %fd4259 },    { %fd24583 },        { %fd24583 },        { %fd4258, %fd4259 }; 
	// end inline asm
	// begin inline asm
	mma.sync.aligned.m8n8k4.row.col.f64.f64.f64.f64    { %fd4264, %fd4265 },    { %fd24583 },        { %fd24583 },        { %fd4264, %fd4265 }; 
	// end inline asm
	// begin inline asm
	mma.sync.aligned.m8n8k4.row.col.f64.f64.f64.f64    { %fd4258, %fd4259 },    { %fd24583 },        { %fd24583 },        { %fd4258, %fd4259 }; 
	// end inline asm
	// begin inline asm
	mma.sync.aligned.m8n8k4.row.col.f64.f64.f64.f64    { %fd4264, %fd4265 },    { %fd24583 },        { %fd24583 },        { %fd4264, %fd4265 }; 
	// end inline asm
	// begin inline asm
	mma.sync.aligned.m8n8k4.row.col.f64.f64.f64.f64    { %fd4258, %fd4259 },    { %fd24583 },        { %fd24583 },        { %fd4258, %fd4259 }; 
	// end inline asm
	// begin inline asm
	mma.sync.aligned.m8n8k4.row.col.f64.f64.f64.f64    { %fd4264, %fd4265 },    { %fd24583 },        { %fd24583 },        { %fd4264, %fd4265 }; 
	// end inline asm
	// begin inline asm
	mma.sync.aligned.m8n8k4.row.col.f64.f64.f64.f64    { %fd4258, %fd4259 },    { %fd24583 },        { %fd24583 },        { %fd4258, %fd4259 }; 
	// end inline asm
	// begin inline asm
	mma.sync.aligned.m8n8k4.row.col.f64.f64.f64.f64    { %fd4264, %fd4265 },    { %fd24583 },        { %fd24583 },        { %fd4264, %fd4265 }; 
	// end inline asm
	// begin inline asm
	mma.sync.aligned.m8n8k4.row.col.f64.f64.f64.f64    { %fd4258, %fd4259 },    { %fd24583 },        { %fd24583 },        { %fd4258, %fd4259 }; 
	// end inline asm
	// begin inline asm
	mma.sync.aligned.m8n8k4.row.col.f64.f64.f64.f64    { %fd4264, %fd4265 },    { %fd24583 },        { %fd24583 },        { %fd4264, %fd4265 }; 
	// end inline asm
	// begin inline asm
	mma.sync.aligned.m8n8k4.row.col.f64.f64.f64.f64    { %fd4258, %fd4259 },    { %fd24583 },        { %fd24583 },        { %fd4258, %fd4259 }; 
	// end inline asm
	// begin inline asm
	mma.sync.aligned.m8n8k4.row.col.f64.f64.f64.f64    { %fd4264, %fd4265 },    { %fd24583 },        { %fd24583 },        { %fd4264, %fd4265 }; 
	// end inline asm
	// begin inline asm
	mma.sync.aligned.m8n8k4.row.col.f64.f64.f64.f64    { %fd4258, %fd4259 },    { %fd24583 },        { %fd24583 },        { %fd4258, %fd4259 }; 
	// end inline asm
	// begin inline asm
	mma.sync.aligned.m8n8k4.row.col.f64.f64.f64.f64    { %fd4264, %fd4265 },    { %fd24583 },        { %fd24583 },        { %fd4264, %fd4265 }; 
	// end inline asm
	// begin inline asm
	mma.sync.aligned.m8n8k4.row.col.f64.f64.f64.f64    { %fd4258, %fd4259 },    { %fd24583 },        { %fd24583 },        { %fd4258, %fd4259 }; 
	// end inline asm
	// begin inline asm
	mma.sync.aligned.m8n8k4.row.col.f64.f64.f64.f64    { %fd4264, %fd4265 },    { %fd24583 },        { %fd24583 },        { %fd4264, %fd4265 }; 
	// end inline asm
	// begin inline asm
	mma.sync.aligned.m8n8k4.row.col.f64.f64.f64.f64    { %fd4258, %fd4259 },    { %fd24583 },        { %fd24583 },        { %fd4258, %fd4259 }; 
	// end inline asm
	// begin inline asm
	mma.sync.aligned.m8n8k4.row.col.f64.f64.f64.f64    { %fd4264, %fd4265 },    { %fd24583 },        { %fd24583 },        { %fd4264, %fd4265 }; 
	// end inline asm
	// begin inline asm
	mma.sync.aligned.m8n8k4.row.col.f64.f64.f64.f64    { %fd4258, %fd4259 },    { %fd24583 },        { %fd24583 },        { %fd4258, %fd4259 }; 
	// end inline asm
	// begin inline asm
	mma.sync.aligned.m8n8k4.row.col.f64.f64.f64.f64    { %fd4264, %fd4265 },    { %fd24583 },        { %fd24583 },        { %fd4264, %fd4265 }; 
	// end inline asm
	// begin inline asm
	mma.sync.aligned.m8n8k4.row.col.f64.f64.f64.f64    { %fd4258, %fd4259 },    { %fd24583 },        { %fd24583 },        { %fd4258, %fd4259 }; 
	// end inline asm
	// begin inline asm
	mma.sync.aligned.m8n8k4.row.col.f64.f64.f64.f64    { %fd4264, %fd4265 },    { %fd24583 },        { %fd24583 },        { %fd4264, %fd4265 }; 
	// end inline asm
	// begin inline asm
	mma.sync.aligned.m8n8k4.row.col.f64.f64.f64.f64    { %fd4258, %fd4259 },    { %fd24583 },        { %fd24583 },        { %fd4258, %fd4259 }; 
	// end inline asm
	// begin inline asm
	mma.sync.aligned.m8n8k4.row.col.f64.f64.f64.f64    { %fd4264, %fd4265 },    { %fd24583 },        { %fd24583 },        { %fd4264, %fd4265 }; 
	// end inline asm
	// begin inline asm
	mma.sync.aligned.m8n8k4.row.col.f64.f64.f64.f64    { %fd4258, %fd4259 },    { %fd24583 },        { %fd24583 },        { %fd4258, %fd4259 }; 
	// end inline asm
	// begin inline asm
	mma.sync.aligned.m8n8k4.row.col.f64.f64.f64.f64    { %fd4264, %fd4265 },    { %fd24583 },        { %fd24583 },        { %fd4264, %fd4265 }; 
	// end inline asm
	// begin inline asm
	mma.sync.aligned.m8n8k4.row.col.f64.f64.f64.f64    { %fd4258, %fd4259 },    { %fd24583 },        { %fd24583 },        { %fd4258, %fd4259 }; 
	// end inline asm
	// begin inline asm
	mma.sync.aligned.m8n8k4.row.col.f64.f64.f64.f64    { %fd4264, %fd4265 },    { %fd24583 },        { %fd24583 },        { %fd4264, %fd4265 }; 
	// end inline asm
	// begin inline asm
	mma.sync.aligned.m8n8k4.row.col.f64.f64.f64.f64    { %fd4258, %fd4259 },    { %fd24583 },        { %fd24583 },        { %fd4258, %fd4259 }; 
	// end inline asm
	// begin inline asm
	mma.sync.aligned.m8n8k4.row.col.f64.f64.f64.f64    { %fd4264, %fd4265 },    { %fd24583 },        { %fd24583 },        { %fd4264, %fd4265 }; 
	// end inline asm
	// begin inline asm
	mma.sync.aligned.m8n8k4.row.col.f64.f64.f64.f64    { %fd4258, %fd4259 },    { %fd24583 },        { %fd24583 },        { %fd4258, %fd4259 }; 
	// end inline asm
	// begin inline asm
	mma.sync.aligned.m8n8k4.row.col.f64.f64.f64.f64    { %fd4264, %fd4265 },    { %fd24583 },        { %fd24583 },        { %fd4264, %fd4265 }; 
	// end inline asm
	// begin inline asm
	mma.sync.aligned.m8n8k4.row.col.f64.f64.f64.f64    { %fd4258, %fd4259 },    { %fd24583 },        { %fd24583 },        { %fd4258, %fd4259 }; 
	// end inline asm
	// begin inline asm
	mma.sync.aligned.m8n8k4.row.col.f64.f64.f64.f64    { %fd4264, %fd4265 },    { %fd24583 },        { %fd24583 },        { %fd4264, %fd4265 }; 
	// end inline asm
	// begin inline asm
	mma.sync.aligned.m8n8k4.row.col.f64.f64.f64.f64    { %fd4258, %fd4259 },    { %fd24583 },        { %fd24583 },        { %fd4258, %fd4259 }; 
	// end inline asm
	// begin inline asm
	mma.sync.aligned.m8n8k4.row.col.f64.f64.f64.f64    { %fd4264, %fd4265 },    { %fd24583 },        { %fd24583 },        { %fd4264, %fd4265 }; 
	// end inline asm
	// begin inline asm
	mma.sync.aligned.m8n8k4.row.col.f64.f64.f64.f64    { %fd4258, %fd4259 },    { %fd24583 },        { %fd24583 },        { %fd4258, %fd4259 }; 
	// end inline asm
	// begin inline asm
	mma.sync.aligned.m8n8k4.row.col.f64.f64.f64.f64    { %fd4264, %fd4265 },    { %fd24583 },        { %fd24583 },        { %fd4264, %fd4265 }; 
	// end inline asm
	// begin inline asm
	mma.sync.aligned.m8n8k4.row.col.f64.f64.f64.f64    { %fd4258, %fd4259 },    { %fd24583 },        { %fd24583 },        { %fd4258, %fd4259 }; 
	// end inline asm
	// begin inline asm
	mma.sync.aligned.m8n8k4.row.col.f64.f64.f64.f64    { %fd4264, %fd4265 },    { %fd24583 },        { %fd24583 },        { %fd4264, %fd4265 }; 
	// end inline asm
	// begin inline asm
	mma.sync.aligned.m8n8k4.row.col.f64.f64.f64.f64    { %fd4258, %fd4259 },    { %fd24583 },        { %fd24583 },        { %fd4258, %fd4259 }; 
	// end inline asm
	// begin inline asm
	mma.sync.aligned.m8n8k4.row.col.f64.f64.f64.f64    { %fd4264, %fd4265 },    { %fd24583 },        { %fd24583 },        { %fd4264, %fd4265 }; 
	// end inline asm
	// begin inline asm
	mma.sync.aligned.m8n8k4.row.col.f64.f64.f64.f64    { %fd4258, %fd4259 },    { %fd24583 },        { %fd24583 },        { %fd4258, %fd4259 }; 
	// end inline asm
	// begin inline asm
	mma.sync.aligned.m8n8k4.row.col.f64.f64.f64.f64    { %fd4264, %fd4265 },    { %fd24583 },        { %fd24583 },        { %fd4264, %fd4265 }; 
	// end inline asm
	// begin inline asm
	mma.sync.aligned.m8n8k4.row.col.f64.f64.f64.f64    { %fd4258, %fd4259 },    { %fd24583 },        { %fd24583 },        { %fd4258, %fd4259 }; 
	// end inline asm
	// begin inline asm
	mma.sync.aligned.m8n8k4.row.col.f64.f64.f64.f64    { %fd4264, %fd4265 },    { %fd24583 },        { %fd24583 },        { %fd4264, %fd4265 }; 
	// end inline asm
	// begin inline asm
	mma.sync.aligned.m8n8k4.row.col.f64.f64.f64.f64    { %fd4258, %fd4259 },    { %fd24583 },        { %fd24583 },        { %fd4258, %fd4259 }; 
	// end inline asm
	// begin inline asm
	mma.sync.aligned.m8n8k4.row.col.f64.f64.f64.f64    { %fd4264, %fd4265 },    { %fd24583 },        { %fd24583 },        { %fd4264, %fd4265 }; 
	// end inline asm
	// begin inline asm
	mma.sync.aligned.m8n8k4.row.col.f64.f64.f64.f64    { %fd4258, %fd4259 },    { %fd24583 },        { %fd24583 },        { %fd4258, %fd4259 }; 
	// end inline asm
	// begin inline asm
	mma.sync.aligned.m8n8k4.row.col.f64.f64.f64.f64    { %fd4264, %fd4265 },    { %fd24583 },        { %fd24583 },        { %fd4264, %fd4265 }; 
	// end inline asm
	// begin inline asm
	mma.sync.aligned.m8n8k4.row.col.f64.f64.f64.f64    { %fd4258, %fd4259 },    { %fd24583 },        { %fd24583 },        { %fd4258, %fd4259 }; 
	// end inline asm
	// begin inline asm
	mma.sync.aligned.m8n8k4.row.col.f64.f64.f64.f64    { %fd4264, %fd4265 },    { %fd24583 },        { %fd24583 },        { %fd4264, %fd4265 }; 
	// end inline asm
	// begin inline asm
	mma.sync.aligned.m8n8k4.row.col.f64.f64.f64.f64    { %fd4258, %fd4259 },    { %fd24583 },        { %fd24583 },        { %fd4258, %fd4259 }; 
	// end inline asm
	// begin inline asm
	mma.sync.aligned.m8n8k4.row.col.f64.f64.f64.f64    { %fd4264, %fd4265 },    { %fd24583 },        { %fd24583 },        { %fd4264, %fd4265 }; 
	// end inline asm
	// begin inline asm
	mma.sync.aligned.m8n8k4.row.col.f64.f64.f64.f64    { %fd4258, %fd4259 },    { %fd24583 },        { %fd24583 },        { %fd4258, %fd4259 }; 
	// end inline asm
	// begin inline asm
	mma.sync.aligned.m8n8k4.row.col.f64.f64.f64.f64    { %fd4264, %fd4265 },    { %fd24583 },        { %fd24583 },        { %fd4264, %fd4265 }; 
	// end inline asm
	// begin inline asm
	mma.sync.aligned.m8n8k4.row.col.f64.f64.f64.f64    { %fd4258, %fd4259 },    { %fd24583 },        { %fd24583 },        { %fd4258, %fd4259 }; 
	// end inline asm
	// begin inline asm
	mma.sync.aligned.m8n8k4.row.col.f64.f64.f64.f64    { %fd4264, %fd4265 },    { %fd24583 },        { %fd24583 },        { %fd4264, %fd4265 }; 
	// end inline asm
	// begin inline asm
	mma.sync.aligned.m8n8k4.row.col.f64.f64.f64.f64    { %fd4258, %fd4259 },    { %fd24583 },        { %fd24583 },        { %fd4258, %fd4259 }; 
	// end inline asm
	// begin inline asm
	mma.sync.aligned.m8n8k4.row.col.f64.f64.f64.f64    { %fd4264, %fd4265 },    { %fd24583 },        { %fd24583 },        { %fd4264, %fd4265 }; 
	// end inline asm
	// begin inline asm
	mma.sync.aligned.m8n8k4.row.col.f64.f64.f64.f64    { %fd4258, %fd4259 },    { %fd24583 },        { %fd24583 },        { %fd4258, %fd4259 }; 
	// end inline asm
	// begin inline asm
	mma.sync.aligned.m8n8k4.row.col.f64.f64.f64.f64    { %fd4264, %fd4265 },    { %fd24583 },        { %fd24583 },        { %fd4264, %fd4265 }; 
	// end inline asm
	// begin inline asm
	mma.sync.aligned.m8n8k4.row.col.f64.f64.f64.f64    { %fd4258, %fd4259 },    { %fd24583 },        { %fd24583 },        { %fd4258, %fd4259 }; 
	// end inline asm
	// begin inline asm
	mma.sync.aligned.m8n8k4.row.col.f64.f64.f64.f64    { %fd4264, %fd4265 },    { %fd24583 },        { %fd24583 },        { %fd4264, %fd4265 }; 
	// end inline asm
	// begin inline asm
	mma.sync.aligned.m8n8k4.row.col.f64.f64.f64.f64    { %fd4258, %fd4259 },    { %fd24583 },        { %fd24583 },        { %fd4258, %fd4259 }; 
	// end inline asm
	// begin inline asm
	mma.sync.aligned.m8n8k4.row.col.f64.f64.f64.f64    { %fd4264, %fd4265 },    { %fd24583 },        { %fd24583 },        { %fd4264, %fd4265 }; 
	// end inline asm
	// begin inline asm
	mma.sync.aligned.m8n8k4.row.col.f64.f64.f64.f64    { %fd4258, %fd4259 },    { %fd24583 },        { %fd24583 },        { %fd4258, %fd4259 }; 
	// end inline asm
	// begin inline asm
	mma.sync.aligned.m8n8k4.row.col.f64.f64.f64.f64    { %fd4264, %fd4265 },    { %fd24583 },        { %fd24583 },        { %fd4264, %fd4265 }; 
	// end inline asm
	// begin inline asm
	mma.sync.aligned.m8n8k4.row.col.f64.f64.f64.f64    { %fd4258, %fd4259 },    { %fd24583 },        { %fd24583 },        { %fd4258, %fd4259 }; 
	// end inline asm
	// begin inline asm
	mma.sync.aligned.m8n8k4.row.col.f64.f64.f64.f64    { %fd4264, %fd4265 },    { %fd24583 },        { %fd24583 },        { %fd4264, %fd4265 }; 
	// end inline asm
	// begin inline asm
	mma.sync.aligned.m8n8k4.row.col.f64.f64.f64.f64    { %fd4258, %fd4259 },    { %fd24583 },        { %fd24583 },        { %fd4258, %fd4259 }; 
	// end inline asm
	// begin inline asm
	mma.sync.aligned.m8n8k4.row.col.f64.f64.f64.f64    { %fd4264, %fd4265 },    { %fd24583 },        { %fd24583 },        { %fd4264, %fd4265 }; 
	// end inline asm
	// begin inline asm
	mma.sync.aligned.m8n8k4.row.col.f64.f64.f64.f64    { %fd4258, %fd4259 },    { %fd24583 },        { %fd24583 },        { %fd4258, %fd4259 }; 
	// end inline asm
	// begin inline asm
	mma.sync.aligned.m8n8k4.row.col.f64.f64.f64.f64    { %fd4264, %fd4265 },    { %fd24583 },        { %fd24583 },        { %fd4264, %fd4265 }; 
	// end inline asm
	// begin inline asm
	mma.sync.aligned.m8n8k4.row.col.f64.f64.f64.f64    { %fd4258, %fd4259 },    { %fd24583 },        { %fd24583 },        { %fd4258, %fd4259 }; 
	// end inline asm
	// begin inline asm
	mma.sync.aligned.m8n8k4.row.col.f64.f64.f64.f64    { %fd4264, %fd4265 },    { %fd24583 },        { %fd24583 },        { %fd4264, %fd4265 }; 
	// end inline asm
	// begin inline asm
	mma.sync.aligned.m8n8k4.row.col.f64.f64.f64.f64    { %fd4258, %fd4259 },    { %fd24583 },        { %fd24583 },        { %fd4258, %fd4259 }; 
	// end inline asm
	// begin inline asm
	mma.sync.aligned.m8n8k4.row.col.f64.f64.f64.f64    { %fd4264, %fd4265 },    { %fd24583 },        { %fd24583 },        { %fd4264, %fd4265 }; 
	// end inline asm
	// begin inline asm
	mma.sync.aligned.m8n8k4.row.col.f64.f64.f64.f64    { %fd4258, %fd4259 },    { %fd24583 },        { %fd24583 },        { %fd4258, %fd4259 }; 
	// end inline asm
	// begin inline asm
	mma.sync.aligned.m8n8k4.row.col.f64.f64.f64.f64    { %fd4264, %fd4265 },    { %fd24583 },        { %fd24583 },        { %fd4264, %fd4265 }; 
	// end inline asm
	// begin inline asm
	mma.sync.aligned.m8n8k4.row.col.f64.f64.f64.f64    { %fd4258, %fd4259 },    { %fd24583 },        { %fd24583 },        { %fd4258, %fd4259 }; 
	// end inline asm
	// begin inline asm
	mma.sync.aligned.m8n8k4.row.col.f64.f64.f64.f64    { %fd4264, %fd4265 },    { %fd24583 },        { %fd24583 },        { %fd4264, %fd4265 }; 
	// end inline asm
	// begin inline asm
	mma.sync.aligned.m8n8k4.row.col.f64.f64.f64.f64    { %fd4258, %fd4259 },    { %fd24583 },        { %fd24583 },        { %fd4258, %fd4259 }; 
	// end inline asm
	// begin inline asm
	mma.sync.aligned.m8n8k4.row.col.f64.f64.f64.f64    { %fd4264, %fd4265 },    { %fd24583 },        { %fd24583 },        { %fd4264, %fd4265 }; 
	// end inline asm
	// begin inline asm
	mma.sync.aligned.m8n8k4.row.col.f64.f64.f64.f64    { %fd4258, %fd4259 },    { %fd24583 },        { %fd24583 },        { %fd4258, %fd4259 }; 
	// end inline asm
	// begin inline asm
	mma.sync.aligned.m8n8k4.row.col.f64.f64.f64.f64    { %fd4264, %fd4265 },    { %fd24583 },        { %fd24583 },        { %fd4264, %fd4265 }; 
	// end inline asm
	// begin inline asm
	mma.sync.aligned.m8n8k4.row.col.f64.f64.f64.f64    { %fd4258, %fd4259 },    { %fd24583 },        { %fd24583 },        { %fd4258, %fd4259 }; 
	// end inline asm
	// begin inline asm
	mma.sync.aligned.m8n8k4.row.col.f64.f64.f64.f64    { %fd4264, %fd4265 },    { %fd24583 },        { %fd24583 },        { %fd4264, %fd4265 }; 
	// end inline asm
	// begin inline asm
	mma.sync.aligned.m8n8k4.row.col.f64.f64.f64.f64    { %fd4258, %fd4259 },    { %fd24583 },        { %fd24583 },        { %fd4258, %fd4259 }; 
	// end inline asm
	// begin inline asm
	mma.sync.aligned.m8n8k4.row.col.f64.f64.f64.f64    { %fd4264, %fd4265 },    { %fd24583 },        { %fd24583 },        { %fd4264, %fd4265 }; 
	// end inline asm
	// begin inline asm
	mma.sync.aligned.m8n8k4.row.col.f64.f64.f64.f64    { %fd4258, %fd4259 },    { %fd24583 },        { %fd24583 },        { %fd4258, %fd4259 }; 
	// end inline asm
	// begin inline asm
	mma.sync.aligned.m8n8k4.row.col.f64.f64.f64.f64    { %fd4264, %fd4265 },    { %fd24583 },        { %fd24583 },        { %fd4264, %fd4265 }; 
	// end inline asm
	// begin inline asm
	mma.sync.aligned.m8n8k4.row.col.f64.f64.f64.f64    { %fd4258, %fd4259 },    { %fd24583 },        { %fd24583 },        { %fd4258, %fd4259 }; 
	// end inline asm
	// begin inline asm
	mma.sync.aligned.m8n8k4.row.col.f64.f64.f64.f64    { %fd4264, %fd4265 },    { %fd24583 },        { %fd24583 },        { %fd4264, %fd4265 }; 
	// end inline asm
	// begin inline asm
	mma.sync.aligned.m8n8k4.row.col.f64.f64.f64.f64    { %fd4258, %fd4259 },    { %fd24583 },        { %fd24583 },        { %fd4258, %fd4259 }; 
	// end inline asm
	// begin inline asm
	mma.sync.aligned.m8n8k4.row.col.f64.f64.f64.f64    { %fd4264, %fd4265 },    { %fd24583 },        { %fd24583 },        { %fd4264, %fd4265 }; 
	// end inline asm
	// begin inline asm
	mma.sync.aligned.m8n8k4.row.col.f64.f64.f64.f64    { %fd4258, %fd4259 },    { %fd24583 },        { %fd24583 },        { %fd4258, %fd4259 }; 
	// end inline asm
	// begin inline asm
	mma.sync.aligned.m8n8k4.row.col.f64.f64.f64.f64    { %fd4264, %fd4265 },    { %fd24583 },        { %fd24583 },        { %fd4264, %fd4265 }; 
	// end inline asm
	// begin inline asm
	mma.sync.aligned.m8n8k4.row.col.f64.f64.f64.f64    { %fd4258, %fd4259 },    { %fd24583 },        { %fd24583 },        { %fd4258, %fd4259 }; 
	// end inline asm
	// begin inline asm
	mma.sync.aligned.m8n8k4.row.col.f64.f64.f64.f64    { %fd4264, %fd4265 },    { %fd24583 },        { %fd24583 },        { %fd4264, %fd4265 }; 
	// end inline asm
	// begin inline asm
	mma.sync.aligned.m8n8k4.row.col.f64.f64.f64.f64    { %fd4258, %fd4259 },    { %fd24583 },        { %fd24583 },        { %fd4258, %fd4259 }; 
	// end inline asm
	// begin inline asm
	mma.sync.aligned.m8n8k4.row.col.f64.f64.f64.f64    { %fd4264, %fd4265 },    { %fd24583 },        { %fd24583 },        { %fd4264, %fd4265 }; 
	// end inline asm
	// begin inline asm
	mma.sync.aligned.m8n8k4.row.col.f64.f64.f64.f64    { %fd4258, %fd4259 },    { %fd24583 },        { %fd24583 },        { %fd4258, %fd4259 }; 
	// end inline asm
	// begin inline asm
	mma.sync.aligned.m8n8k4.row.col.f64.f64.f64.f64    { %fd4264, %fd4265 },    { %fd24583 },        { %fd24583 },        { %fd4264, %fd4265 }; 
	// end inline asm
	// begin inline asm
	mma.sync.aligned.m8n8k4.row.col.f64.f64.f64.f64    { %fd4258, %fd4259 },    { %fd24583 },        { %fd24583 },        { %fd4258, %fd4259 }; 
	// end inline asm
	// begin inline asm
	mma.sync.aligned.m8n8k4.row.col.f64.f64.f64.f64    { %fd4264, %fd4265 },    { %fd24583 },        { %fd24583 },        { %fd4264, %fd4265 }; 
	// end inline asm
	// begin inline asm
	mma.sync.aligned.m8n8k4.row.col.f64.f64.f64.f64    { %fd4258, %fd4259 },    { %fd24583 },        { %fd24583 },        { %fd4258, %fd4259 }; 
	// end inline asm
	// begin inline asm
	mma.sync.aligned.m8n8k4.row.col.f64.f64.f64.f64    { %fd4264, %fd4265 },    { %fd24583 },        { %fd24583 },        { %fd4264, %fd4265 }; 
	// end inline asm
	// begin inline asm
	mma.sync.aligned.m8n8k4.row.col.f64.f64.f64.f64    { %fd4258, %fd4259 },    { %fd24583 },        { %fd24583 },        { %fd4258, %fd4259 }; 
	// end inline asm
	// begin inline asm
	mma.sync.aligned.m8n8k4.row.col.f64.f64.f64.f64    { %fd4264, %fd4265 },    { %fd24583 },        { %fd24583 },        { %fd4264, %fd4265 }; 
	// end inline asm
	// begin inline asm
	mma.sync.aligned.m8n8k4.row.col.f64.f64.f64.f64    { %fd4258, %fd4259 },    { %fd24583 },        { %fd24583 },        { %fd4258, %fd4259 }; 
	// end inline asm
	// begin inline asm
	mma.sync.aligned.m8n8k4.row.col.f64.f64.f64.f64    { %fd4264, %fd4265 },    { %fd24583 },        { %fd24583 },        { %fd4264, %fd4265 }; 
	// end inline asm
	// begin inline asm
	mma.sync.aligned.m8n8k4.row.col.f64.f64.f64.f64    { %fd4258, %fd4259 },    { %fd24583 },        { %fd24583 },        { %fd4258, %fd4259 }; 
	// end inline asm
	// begin inline asm
	mma.sync.aligned.m8n8k4.row.col.f64.f64.f64.f64    { %fd4264, %fd4265 },    { %fd24583 },        { %fd24583 },        { %fd4264, %fd4265 }; 
	// end inline asm
	// begin inline asm
	mma.sync.aligned.m8n8k4.row.col.f64.f64.f64.f64    { %fd4258, %fd4259 },    { %fd24583 },        { %fd24583 },        { %fd4258, %fd4259 }; 
	// end inline asm
	// begin inline asm
	mma.sync.aligned.m8n8k4.row.col.f64.f64.f64.f64    { %fd4264, %fd4265 },    { %fd24583 },        { %fd24583 },        { %fd4264, %fd4265 }; 
	// end inline asm
	// begin inline asm
	mma.sync.aligned.m8n8k4.row.col.f64.f64.f64.f64    { %fd4258, %fd4259 },    { %fd24583 },        { %fd24583 },        { %fd4258, %fd4259 }; 
	// end inline asm
	// begin inline asm
	mma.sync.aligned.m8n8k4.row.col.f64.f64.f64.f64    { %fd4264, %fd4265 },    { %fd24583 },        { %fd24583 },        { %fd4264, %fd4265 }; 
	// end inline asm
	// begin inline asm
	mma.sync.aligned.m8n8k4.row.col.f64.f64.f64.f64    { %fd4258, %fd4259 },    { %fd24583 },        { %fd24583 },        { %fd4258, %fd4259 }; 
	// end inline asm
	// begin inline asm
	mma.sync.aligned.m8n8k4.row.col.f64.f64.f64.f64    { %fd4264, %fd4265 },    { %fd24583 },        { %fd24583 },        { %fd4264, %fd4265 }; 
	// end inline asm
	// begin inline asm
	mma.sync.aligned.m8n8k4.row.col.f64.f64.f64.f64    { %fd4258, %fd4259 },    { %fd24583 },        { %fd24583 },        { %fd4258, %fd4259 }; 
	// end inline asm
	// begin inline asm
	mma.sync.aligned.m8n8k4.row.col.f64.f64.f64.f64    { %fd4264, %fd4265 },    { %fd24583 },        { %fd24583 },        { %fd4264, %fd4265 }; 
	// end inline asm
	// begin inline asm
	mma.sync.aligned.m8n8k4.row.col.f64.f64.f64.f64    { %fd4258, %fd4259 },    { %fd24583 },        { %fd24583 },        { %fd4258, %fd4259 }; 
	// end inline asm
	// begin inline asm
	mma.sync.aligned.m8n8k4.row.col.f64.f64.f64.f64    { %fd4264, %fd4265 },    { %fd24583 },        { %fd24583 },        { %fd4264, %fd4265 }; 
	// end inline asm
	// begin inline asm
	mma.sync.aligned.m8n8k4.row.col.f64.f64.f64.f64    { %fd4258, %fd4259 },    { %fd24583 },        { %fd24583 },        { %fd4258, %fd4259 }; 
	// end inline asm
	// begin inline asm
	mma.sync.aligned.m8n8k4.row.col.f64.f64.f64.f64    { %fd4264, %fd4265 },    { %fd24583 },        { %fd24583 },        { %fd4264, %fd4265 }; 
	// end inline asm
	// begin inline asm
	mma.sync.aligned.m8n8k4.row.col.f64.f64.f64.f64    { %fd4258, %fd4259 },    { %fd24583 },        { %fd24583 },        { %fd4258, %fd4259 }; 
	// end inline asm
	// begin inline asm
	mma.sync.aligned.m8n8k4.row.col.f64.f64.f64.f64    { %fd4264, %fd4265 },    { %fd24583 },        { %fd24583 },        { %fd4264, %fd4265 }; 
	// end inline asm
	// begin inline asm
	mma.sync.aligned.m8n8k4.row.col.f64.f64.f64.f64    { %fd4258, %fd4259 },    { %fd24583 },        { %fd24583 },        { %fd4258, %fd4259 }; 
	// end inline asm
	// begin inline asm
	mma.sync.aligned.m8n8k4.row.col.f64.f64.f64.f64    { %fd4264, %fd4265 },    { %fd24583 },        { %fd24583 },        { %fd4264, %fd4265 }; 
	// end inline asm
	// begin inline asm
	mma.sync.aligned.m8n8k4.row.col.f64.f64.f64.f64    { %fd4258, %fd4259 },    { %fd24583 },        { %fd24583 },        { %fd4258, %fd4259 }; 
	// end inline asm
	// begin inline asm
	mma.sync.aligned.m8n8k4.row.col.f64.f64.f64.f64    { %fd4264, %fd4265 },    { %fd24583 },        { %fd24583 },        { %fd4264, %fd4265 }; 
	// end inline asm
	// begin inline asm
	mma.sync.aligned.m8n8k4.row.col.f64.f64.f64.f64    { %fd4258, %fd4259 },    { %fd24583 },        { %fd24583 },        { %fd4258, %fd4259 }; 
	// end inline asm
	// begin inline asm
	mma.sync.aligned.m8n8k4.row.col.f64.f64.f64.f64    { %fd4264, %fd4265 },    { %fd24583 },        { %fd24583 },        { %fd4264, %fd4265 }; 
	// end inline asm
	// begin inline asm
	mma.sync.aligned.m8n8k4.row.col.f64.f64.f64.f64    { %fd4258, %fd4259 },    { %fd24583 },        { %fd24583 },        { %fd4258, %fd4259 }; 
	// end inline asm
	// begin inline asm
	mma.sync.aligned.m8n8k4.row.col.f64.f64.f64.f64    { %fd4264, %fd4265 },    { %fd24583 },        { %fd24583 },        { %fd4264, %fd4265 }; 
	// end inline asm
	// begin inline asm
	mma.sync.aligned.m8n8k4.row.col.f64.f64.f64.f64    { %fd4258, %fd4259 },    { %fd24583 },        { %fd24583 },        { %fd4258, %fd4259 }; 
	// end inline asm
	// begin inline asm
	mma.sync.aligned.m8n8k4.row.col.f64.f64.f64.f64    { %fd4264, %fd4265 },    { %fd24583 },        { %fd24583 },        { %fd4264, %fd4265 }; 
	// end inline asm
	// begin inline asm
	mma.sync.aligned.m8n8k4.row.col.f64.f64.f64.f64    { %fd4258, %fd4259 },    { %fd24583 },        { %fd24583 },        { %fd4258, %fd4259 }; 
	// end inline asm
	// begin inline asm
	mma.sync.aligned.m8n8k4.row.col.f64.f64.f64.f64    { %fd4264, %fd4265 },    { %fd24583 },        { %fd24583 },        { %fd4264, %fd4265 }; 
	// end inline asm
	// begin inline asm
	mma.sync.aligned.m8n8k4.row.col.f64.f64.f64.f64    { %fd4258, %fd4259 },    { %fd24583 },        { %fd24583 },        { %fd4258, %fd4259 }; 
	// end inline asm
	// begin inline asm
	mma.sync.aligned.m8n8k4.row.col.f64.f64.f64.f64    { %fd4264, %fd4265 },    { %fd24583 },        { %fd24583 },        { %fd4264, %fd4265 }; 
	// end inline asm
	// begin inline asm
	mma.sync.aligned.m8n8k4.row.col.f64.f64.f64.f64    { %fd4258, %fd4259 },    { %fd24583 },        { %fd24583 },        { %fd4258, %fd4259 }; 
	// end inline asm
	// begin inline asm
	mma.sync.aligned.m8n8k4.row.col.f64.f64.f64.f64    { %fd4264, %fd4265 },    { %fd24583 },        { %fd24583 },        { %fd4264, %fd4265 }; 
	// end inline asm
	// begin inline asm
	mma.sync.aligned.m8n8k4.row.col.f64.f64.f64.f64    { %fd4258, %fd4259 },    { %fd24583 },        { %fd24583 },        { %fd4258, %fd4259 }; 
	// end inline asm
	// begin inline asm
	mma.sync.aligned.m8n8k4.row.col.f64.f64.f64.f64    { %fd4264, %fd4265 },    { %fd24583 },        { %fd24583 },        { %fd4264, %fd4265 }; 
	// end inline asm
	// begin inline asm
	mma.sync.aligned.m8n8k4.row.col.f64.f64.f64.f64    { %fd4258, %fd4259 },    { %fd24583 },        { %fd24583 },        { %fd4258, %fd4259 }; 
	// end inline asm
	// begin inline asm
	mma.sync.aligned.m8n8k4.row.col.f64.f64.f64.f64    { %fd4264, %fd4265 },    { %fd24583 },        { %fd24583 },        { %fd4264, %fd4265 }; 
	// end inline asm
	// begin inline asm
	mma.sync.aligned.m8n8k4.row.col.f64.f64.f64.f64    { %fd4258, %fd4259 },    { %fd24583 },        { %fd24583 },        { %fd4258, %fd4259 }; 
	// end inline asm
	// begin inline asm
	mma.sync.aligned.m8n8k4.row.col.f64.f64.f64.f64    { %fd4264, %fd4265 },    { %fd24583 },        { %fd24583 },        { %fd4264, %fd4265 }; 
	// end inline asm
	// begin inline asm
	mma.sync.aligned.m8n8k4.row.col.f64.f64.f64.f64    { %fd4258, %fd4259 },    { %fd24583 },        { %fd24583 },        { %fd4258, %fd4259 }; 
	// end inline asm
	// begin inline asm
	mma.sync.aligned.m8n8k4.row.col.f64.f64.f64.f64    { %fd4264, %fd4265 },    { %fd24583 },        { %fd24583 },        { %fd4264, %fd4265 }; 
	// end inline asm
	// begin inline asm
	mma.sync.aligned.m8n8k4.row.col.f64.f64.f64.f64    { %fd4258, %fd4259 },    { %fd24583 },        { %fd24583 },        { %fd4258, %fd4259 }; 
	// end inline asm
	// begin inline asm
	mma.sync.aligned.m8n8k4.row.col.f64.f64.f64.f64    { %fd4264, %fd4265 },    { %fd24583 },        { %fd24583 },        { %fd4264, %fd4265 }; 
	// end inline asm
	// begin inline asm
	mma.sync.aligned.m8n8k4.row.col.f64.f64.f64.f64    { %fd4258, %fd4259 },    { %fd24583 },        { %fd24583 },        { %fd4258, %fd4259 }; 
	// end inline asm
	// begin inline asm
	mma.sync.aligned.m8n8k4.row.col.f64.f64.f64.f64    { %fd4264, %fd4265 },    { %fd24583 },        { %fd24583 },        { %fd4264, %fd4265 }; 
	// end inline asm
	// begin inline asm
	mma.sync.aligned.m8n8k4.row.col.f64.f64.f64.f64    { %fd4258, %fd4259 },    { %fd24583 },        { %fd24583 },        { %fd4258, %fd4259 }; 
	// end inline asm
	// begin inline asm
	mma.sync.aligned.m8n8k4.row.col.f64.f64.f64.f64    { %fd4264, %fd4265 },    { %fd24583 },        { %fd24583 },        { %fd4264, %fd4265 }; 
	// end inline asm
	// begin inline asm
	mma.sync.aligned.m8n8k4.row.col.f64.f64.f64.f64    { %fd4258, %fd4259 },    { %fd24583 },        { %fd24583 },        { %fd4258, %fd4259 }; 
	// end inline asm
	// begin inline asm
	mma.sync.aligned.m8n8k4.row.col.f64.f64.f64.f64    { %fd4264, %fd4265 },    { %fd24583 },        { %fd24583 },        { %fd4264, %fd4265 }; 
	// end inline asm
	// begin inline asm
	mma.sync.aligned.m8n8k4.row.col.f64.f64.f64.f64    { %fd4258, %fd4259 },    { %fd24583 },        { %fd24583 },        { %fd4258, %fd4259 }; 
	// end inline asm
	// begin inline asm
	mma.sync.aligned.m8n8k4.row.col.f64.f64.f64.f64    { %fd4264, %fd4265 },    { %fd24583 },        { %fd24583 },        { %fd4264, %fd4265 }; 
	// end inline asm
	// begin inline asm
	mma.sync.aligned.m8n8k4.row.col.f64.f64.f64.f64    { %fd4258, %fd4259 },    { %fd24583 },        { %fd24583 },        { %fd4258, %fd4259 }; 
	// end inline asm
	// begin inline asm
	mma.sync.aligned.m8n8k4.row.col.f64.f64.f64.f64    { %fd4264, %fd4265 },    { %fd24583 },        { %fd24583 },        { %fd4264, %fd4265 }; 
	// end inline asm
	// begin inline asm
	mma.sync.aligned.m8n8k4.row.col.f64.f64.f64.f64    { %fd4258, %fd4259 },    { %fd24583 },        { %fd24583 },        { %fd4258, %fd4259 }; 
	// end inline asm
	// begin inline asm
	mma.sync.aligned.m8n8k4.row.col.f64.f64.f64.f64    { %fd4264, %fd4265 },    { %fd24583 },        { %fd24583 },        { %fd4264, %fd4265 }; 
	// end inline asm
	// begin inline asm
	mma.sync.aligned.m8n8k4.row.col.f64.f64.f64.f64    { %fd4258, %fd4259 },    { %fd24583 },        { %fd24583 },        { %fd4258, %fd4259 }; 
	// end inline asm
	// begin inline asm
	mma.sync.aligned.m8n8k4.row.col.f64.f64.f64.f64    { %fd4264, %fd4265 },    { %fd24583 },        { %fd24583 },        { %fd4264, %fd4265 }; 
	// end inline asm
	// begin inline asm
	mma.sync.aligned.m8n8k4.row.col.f64.f64.f64.f64    { %fd4258, %fd4259 },    { %fd24583 },        { %fd24583 },        { %fd4258, %fd4259 }; 
	// end inline asm
	// begin inline asm
	mma.sync.aligned.m8n8k4.row.col.f64.f64.f64.f64    { %fd4264, %fd4265 },    { %fd24583 },        { %fd24583 },        { %fd4264, %fd4265 }; 
	// end inline asm
	// begin inline asm
	mma.sync.aligned.m8n8k4.row.col.f64.f64.f64.f64    { %fd4258, %fd4259 },    { %fd24583 },        { %fd24583 },        { %fd4258, %fd4259 }; 
	// end inline asm
	// begin inline asm
	mma.sync.aligned.m8n8k4.row.col.f64.f64.f64.f64    { %fd4264, %fd4265 },    { %fd24583 },        { %fd24583 },        { %fd4264, %fd4265 }; 
	// end inline asm
	// begin inline asm
	mma.sync.aligned.m8n8k4.row.col.f64.f64.f64.f64    { %fd4258, %fd4259 },    { %fd24583 },        { %fd24583 },        { %fd4258, %fd4259 }; 
	// end inline asm
	// begin inline asm
	mma.sync.aligned.m8n8k4.row.col.f64.f64.f64.f64    { %fd4264, %fd4265 },    { %fd24583 },        { %fd24583 },        { %fd4264, %fd4265 }; 
	// end inline asm
	// begin inline asm
	mma.sync.aligned.m8n8k4.row.col.f64.f64.f64.f64    { %fd4258, %fd4259 },    { %fd24583 },        { %fd24583 },        { %fd4258, %fd4259 }; 
	// end inline asm
	// begin inline asm
	mma.sync.aligned.m8n8k4.row.col.f64.f64.f64.f64    { %fd4264, %fd4265 },    { %fd24583 },        { %fd24583 },        { %fd4264, %fd4265 }; 
	// end inline asm
	// begin inline asm
	mma.sync.aligned.m8n8k4.row.col.f64.f64.f64.f64    { %fd4258, %fd4259 },    { %fd24583 },        { %fd24583 },        { %fd4258, %fd4259 }; 
	// end inline asm
	// begin inline asm
	mma.sync.aligned.m8n8k4.row.col.f64.f64.f64.f64    { %fd4264, %fd4265 },    { %fd24583 },        { %fd24583 },        { %fd4264, %fd4265 }; 
	// end inline asm
	// begin inline asm
	mma.sync.aligned.m8n8k4.row.col.f64.f64.f64.f64    { %fd4258, %fd4259 },    { %fd24583 },        { %fd24583 },        { %fd4258, %fd4259 }; 
	// end inline asm
	// begin inline asm
	mma.sync.aligned.m8n8k4.row.col.f64.f64.f64.f64    { %fd4264, %fd4265 },    { %fd24583 },        { %fd24583 },        { %fd4264, %fd4265 }; 
	// end inline asm
	// begin inline asm
	mma.sync.aligned.m8n8k4.row.col.f64.f64.f64.f64    { %fd4258, %fd4259 },    { %fd24583 },        { %fd24583 },        { %fd4258, %fd4259 }; 
	// end inline asm
	// begin inline asm
	mma.sync.aligned.m8n8k4.row.col.f64.f64.f64.f64    { %fd4264, %fd4265 },    { %fd24583 },        { %fd24583 },        { %fd4264, %fd4265 }; 
	// end inline asm
	// begin inline asm
	mma.sync.aligned.m8n8k4.row.col.f64.f64.f64.f64    { %fd4258, %fd4259 },    { %fd24583 },        { %fd24583 },        { %fd4258, %fd4259 }; 
	// end inline asm
	// begin inline asm
	mma.sync.aligned.m8n8k4.row.col.f64.f64.f64.f64    { %fd4264, %fd4265 },    { %fd24583 },        { %fd24583 },        { %fd4264, %fd4265 }; 
	// end inline asm
	// begin inline asm
	mma.sync.aligned.m8n8k4.row.col.f64.f64.f64.f64    { %fd4258, %fd4259 },    { %fd24583 },        { %fd24583 },        { %fd4258, %fd4259 }; 
	// end inline asm
	// begin inline asm
	mma.sync.aligned.m8n8k4.row.col.f64.f64.f64.f64    { %fd4264, %fd4265 },    { %fd24583 },        { %fd24583 },        { %fd4264, %fd4265 }; 
	// end inline asm
	// begin inline asm
	mma.sync.aligned.m8n8k4.row.col.f64.f64.f64.f64    { %fd4258, %fd4259 },    { %fd24583 },        { %fd24583 },        { %fd4258, %fd4259 }; 
	// end inline asm
	// begin inline asm
	mma.sync.aligned.m8n8k4.row.col.f64.f64.f64.f64    { %fd4264, %fd4265 },    { %fd24583 },        { %fd24583 },        { %fd4264, %fd4265 }; 
	// end inline asm
	// begin inline asm
	mma.sync.aligned.m8n8k4.row.col.f64.f64.f64.f64    { %fd4258, %fd4259 },    { %fd24583 },        { %fd24583 },        { %fd4258, %fd4259 }; 
	// end inline asm
	// begin inline asm
	mma.sync.aligned.m8n8k4.row.col.f64.f64.f64.f64    { %fd4264, %fd4265 },    { %fd24583 },        { %fd24583 },        { %fd4264, %fd4265 }; 
	// end inline asm
	// begin inline asm
	mma.sync.aligned.m8n8k4.row.col.f64.f64.f64.f64    { %fd4258, %fd4259 },    { %fd24583 },        { %fd24583 },        { %fd4258, %fd4259 }; 
	// end inline asm
	// begin inline asm
	mma.sync.aligned.m8n8k4.row.col.f64.f64.f64.f64    { %fd4264, %fd4265 },    { %fd24583 },        { %fd24583 },        { %fd4264, %fd4265 }; 
	// end inline asm
	// begin inline asm
	mma.sync.aligned.m8n8k4.row.col.f64.f64.f64.f64    { %fd4258, %fd4259 },    { %fd24583 },        { %fd24583 },        { %fd4258, %fd4259 }; 
	// end inline asm
	// begin inline asm
	mma.sync.aligned.m8n8k4.row.col.f64.f64.f64.f64    { %fd4264, %fd4265 },    { %fd24583 },        { %fd24583 },        { %fd4264, %fd4265 }; 
	// end inline asm
	// begin inline asm
	mma.sync.aligned.m8n8k4.row.col.f64.f64.f64.f64    { %fd4258, %fd4259 },    { %fd24583 },        { %fd24583 },        { %fd4258, %fd4259 }; 
	// end inline asm
	// begin inline asm
	mma.sync.aligned.m8n8k4.row.col.f64.f64.f64.f64    { %fd4264, %fd4265 },    { %fd24583 },        { %fd24583 },        { %fd4264, %fd4265 }; 
	// end inline asm
	// begin inline asm
	mma.sync.aligned.m8n8k4.row.col.f64.f64.f64.f64    { %fd4258, %fd4259 },    { %fd24583 },        { %fd24583 },        { %fd4258, %fd4259 }; 
	// end inline asm
	// begin inline asm
	mma.sync.aligned.m8n8k4.row.col.f64.f64.f64.f64    { %fd4264, %fd4265 },    { %fd24583 },        { %fd24583 },        { %fd4264, %fd4265 }; 
	// end inline asm
	// begin inline asm
	mma.sync.aligned.m8n8k4.row.col.f64.f64.f64.f64    { %fd4258, %fd4259 },    { %fd24583 },        { %fd24583 },        { %fd4258, %fd4259 }; 
	// end inline asm
	// begin inline asm
	mma.sync.aligned.m8n8k4.row.col.f64.f64.f64.f64    { %fd4264, %fd4265 },    { %fd24583 },        { %fd24583 },        { %fd4264, %fd4265 }; 
	// end inline asm
	// begin inline asm
	mma.sync.aligned.m8n8k4.row.col.f64.f64.f64.f64    { %fd4258, %fd4259 },    { %fd24583 },        { %fd24583 },        { %fd4258, %fd4259 }; 
	// end inline asm
	// begin inline asm
	mma.sync.aligned.m8n8k4.row.col.f64.f64.f64.f64    { %fd4264, %fd4265 },    { %fd24583 },        { %fd24583 },        { %fd4264, %fd4265 }; 
	// end inline asm
	// begin inline asm
	mma.sync.aligned.m8n8k4.row.col.f64.f64.f64.f64    { %fd4258, %fd4259 },    { %fd24583 },        { %fd24583 },        { %fd4258, %fd4259 }; 
	// end inline asm
	// begin inline asm
	mma.sync.aligned.m8n8k4.row.col.f64.f64.f64.f64    { %fd4264, %fd4265 },    { %fd24583 },        { %fd24583 },        { %fd4264, %fd4265 }; 
	// end inline asm
	// begin inline asm
	mma.sync.aligned.m8n8k4.row.col.f64.f64.f64.f64    { %fd4258, %fd4259 },    { %fd24583 },        { %fd24583 },        { %fd4258, %fd4259 }; 
	// end inline asm
	// begin inline asm
	mma.sync.aligned.m8n8k4.row.col.f64.f64.f64.f64    { %fd4264, %fd4265 },    { %fd24583 },        { %fd24583 },        { %fd4264, %fd4265 }; 
	// end inline asm
	// begin inline asm
	mma.sync.aligned.m8n8k4.row.col.f64.f64.f64.f64    { %fd4258, %fd4259 },    { %fd24583 },        { %fd24583 },        { %fd4258, %fd4259 }; 
	// end inline asm
	// begin inline asm
	mma.sync.aligned.m8n8k4.row.col.f64.f64.f64.f64    { %fd4264, %fd4265 },    { %fd24583 },        { %fd24583 },        { %fd4264, %fd4265 }; 
	// end inline asm
	// begin inline asm
	mma.sync.aligned.m8n8k4.row.col.f64.f64.f64.f64    { %fd4258, %fd4259 },    { %fd24583 },        { %fd24583 },        { %fd4258, %fd4259 }; 
	// end inline asm
	// begin inline asm
	mma.sync.aligned.m8n8k4.row.col.f64.f64.f64.f64    { %fd4264, %fd4265 },    { %fd24583 },        { %fd24583 },        { %fd4264, %fd4265 }; 
	// end inline asm
	// begin inline asm
	mma.sync.aligned.m8n8k4.row.col.f64.f64.f64.f64    { %fd4258, %fd4259 },    { %fd24583 },        { %fd24583 },        { %fd4258, %fd4259 }; 
	// end inline asm
	// begin inline asm
	mma.sync.aligned.m8n8k4.row.col.f64.f64.f64.f64    { %fd4264, %fd4265 },    { %fd24583 },        { %fd24583 },        { %fd4264, %fd4265 }; 
	// end inline asm
	// begin inline asm
	mma.sync.aligned.m8n8k4.row.col.f64.f64.f64.f64    { %fd4258, %fd4259 },    { %fd24583 },        { %fd24583 },        { %fd4258, %fd4259 }; 
	// end inline asm
	// begin inline asm
	mma.sync.aligned.m8n8k4.row.col.f64.f64.f64.f64    { %fd4264, %fd4265 },    { %fd24583 },        { %fd24583 },        { %fd4264, %fd4265 }; 
	// end inline asm
	// begin inline asm
	mma.sync.aligned.m8n8k4.row.col.f64.f64.f64.f64    { %fd4258, %fd4259 },    { %fd24583 },        { %fd24583 },        { %fd4258, %fd4259 }; 
	// end inline asm
	// begin inline asm
	mma.sync.aligned.m8n8k4.row.col.f64.f64.f64.f64    { %fd4264, %fd4265 },    { %fd24583 },        { %fd24583 },        { %fd4264, %fd4265 }; 
	// end inline asm
	// begin inline asm
	mma.sync.aligned.m8n8k4.row.col.f64.f64.f64.f64    { %fd4258, %fd4259 },    { %fd24583 },        { %fd24583 },        { %fd4258, %fd4259 }; 
	// end inline asm
	// begin inline asm
	mma.sync.aligned.m8n8k4.row.col.f64.f64.f64.f64    { %fd4264, %fd4265 },    { %fd24583 },        { %fd24583 },        { %fd4264, %fd4265 }; 
	// end inline asm
	// begin inline asm
	mma.sync.aligned.m8n8k4.row.col.f64.f64.f64.f64    { %fd4258, %fd4259 },    { %fd24583 },        { %fd24583 },        { %fd4258, %fd4259 }; 
	// end inline asm
	// begin inline asm
	mma.sync.aligned.m8n8k4.row.col.f64.f64.f64.f64    { %fd4264, %fd4265 },    { %fd24583 },        { %fd24583 },        { %fd4264, %fd4265 }; 
	// end inline asm
	// begin inline asm
	mma.sync.aligned.m8n8k4.row.col.f64.f64.f64.f64    { %fd4258, %fd4259 },    { %fd24583 },        { %fd24583 },        { %fd4258, %fd4259 }; 
	// end inline asm
	// begin inline asm
	mma.sync.aligned.m8n8k4.row.col.f64.f64.f64.f64    { %fd4264, %fd4265 },    { %fd24583 },        { %fd24583 },        { %fd4264, %fd4265 }; 
	// end inline asm
	// begin inline asm
	mma.sync.aligned.m8n8k4.row.col.f64.f64.f64.f64    { %fd4258, %fd4259 },    { %fd24583 },        { %fd24583 },        { %fd4258, %fd4259 }; 
	// end inline asm
	// begin inline asm
	mma.sync.aligned.m8n8k4.row.col.f64.f64.f64.f64    { %fd4264, %fd4265 },    { %fd24583 },        { %fd24583 },        { %fd4264, %fd4265 }; 
	// end inline asm
	// begin inline asm
	mma.sync.aligned.m8n8k4.row.col.f64.f64.f64.f64    { %fd4258, %fd4259 },    { %fd24583 },        { %fd24583 },        { %fd4258, %fd4259 }; 
	// end inline asm
	// begin inline asm
	mma.sync.aligned.m8n8k4.row.col.f64.f64.f64.f64    { %fd4264, %fd4265 },    { %fd24583 },        { %fd24583 },        { %fd4264, %fd4265 }; 
	// end inline asm
	// begin inline asm
	mma.sync.aligned.m8n8k4.row.col.f64.f64.f64.f64    { %fd4258, %fd4259 },    { %fd24583 },        { %fd24583 },        { %fd4258, %fd4259 }; 
	// end inline asm
	// begin inline asm
	mma.sync.aligned.m8n8k4.row.col.f64.f64.f64.f64    { %fd4264, %fd4265 },    { %fd24583 },        { %fd24583 },        { %fd4264, %fd4265 }; 
	// end inline asm
	// begin inline asm
	mma.sync.aligned.m8n8k4.row.col.f64.f64.f64.f64    { %fd4258, %fd4259 },    { %fd24583 },        { %fd24583 },        { %fd4258, %fd4259 }; 
	// end inline asm
	// begin inline asm
	mma.sync.aligned.m8n8k4.row.col.f64.f64.f64.f64    { %fd4264, %fd4265 },    { %fd24583 },        { %fd24583 },        { %fd4264, %fd4265 }; 
	// end inline asm
	// begin inline asm
	mma.sync.aligned.m8n8k4.row.col.f64.f64.f64.f64    { %fd4258, %fd4259 },    { %fd24583 },        { %fd24583 },        { %fd4258, %fd4259 }; 
	// end inline asm
	// begin inline asm
	mma.sync.aligned.m8n8k4.row.col.f64.f64.f64.f64    { %fd4264, %fd4265 },    { %fd24583 },        { %fd24583 },        { %fd4264, %fd4265 }; 
	// end inline asm
	// begin inline asm
	mma.sync.aligned.m8n8k4.row.col.f64.f64.f64.f64    { %fd4258, %fd4259 },    { %fd24583 },        { %fd24583 },        { %fd4258, %fd4259 }; 
	// end inline asm
	// begin inline asm
	mma.sync.aligned.m8n8k4.row.col.f64.f64.f64.f64    { %fd4264, %fd4265 },    { %fd24583 },        { %fd24583 },        { %fd4264, %fd4265 }; 
	// end inline asm
	// begin inline asm
	mma.sync.aligned.m8n8k4.row.col.f64.f64.f64.f64    { %fd4258, %fd4259 },    { %fd24583 },        { %fd24583 },        { %fd4258, %fd4259 }; 
	// end inline asm
	// begin inline asm
	mma.sync.aligned.m8n8k4.row.col.f64.f64.f64.f64    { %fd4264, %fd4265 },    { %fd24583 },        { %fd24583 },        { %fd4264, %fd4265 }; 
	// end inline asm
	// begin inline asm
	mma.sync.aligned.m8n8k4.row.col.f64.f64.f64.f64    { %fd4258, %fd4259 },    { %fd24583 },        { %fd24583 },        { %fd4258, %fd4259 }; 
	// end inline asm
	// begin inline asm
	mma.sync.aligned.m8n8k4.row.col.f64.f64.f64.f64    { %fd4264, %fd4265 },    { %fd24583 },        { %fd24583 },        { %fd4264, %fd4265 }; 
	// end inline asm
	// begin inline asm
	mma.sync.aligned.m8n8k4.row.col.f64.f64.f64.f64    { %fd4258, %fd4259 },    { %fd24583 },        { %fd24583 },        { %fd4258, %fd4259 }; 
	// end inline asm
	// begin inline asm
	mma.sync.aligned.m8n8k4.row.col.f64.f64.f64.f64    { %fd4264, %fd4265 },    { %fd24583 },        { %fd24583 },        { %fd4264, %fd4265 }; 
	// end inline asm
	// begin inline asm
	mma.sync.aligned.m8n8k4.row.col.f64.f64.f64.f64    { %fd4258, %fd4259 },    { %fd24583 },        { %fd24583 },        { %fd4258, %fd4259 }; 
	// end inline asm
	// begin inline asm
	mma.sync.aligned.m8n8k4.row.col.f64.f64.f64.f64    { %fd4264, %fd4265 },    { %fd24583 },        { %fd24583 },        { %fd4264, %fd4265 }; 
	// end inline asm
	// begin inline asm
	mma.sync.aligned.m8n8k4.row.col.f64.f64.f64.f64    { %fd4258, %fd4259 },    { %fd24583 },        { %fd24583 },        { %fd4258, %fd4259 }; 
	// end inline asm
	// begin inline asm
	mma.sync.aligned.m8n8k4.row.col.f64.f64.f64.f64    { %fd4264, %fd4265 },    { %fd24583 },        { %fd24583 },        { %fd4264, %fd4265 }; 
	// end inline asm
	// begin inline asm
	mma.sync.aligned.m8n8k4.row.col.f64.f64.f64.f64    { %fd4258, %fd4259 },    { %fd24583 },        { %fd24583 },        { %fd4258, %fd4259 }; 
	// end inline asm
	// begin inline asm
	mma.sync.aligned.m8n8k4.row.col.f64.f64.f64.f64    { %fd4264, %fd4265 },    { %fd24583 },        { %fd24583 },        { %fd4264, %fd4265 }; 
	// end inline asm
	// begin inline asm
	mma.sync.aligned.m8n8k4.row.col.f64.f64.f64.f64    { %fd4258, %fd4259 },    { %fd24583 },        { %fd24583 },        { %fd4258, %fd4259 }; 
	// end inline asm
	// begin inline asm
	mma.sync.aligned.m8n8k4.row.col.f64.f64.f64.f64    { %fd4264, %fd4265 },    { %fd24583 },        { %fd24583 },        { %fd4264, %fd4265 }; 
	// end inline asm
	// begin inline asm
	mma.sync.aligned.m8n8k4.row.col.f64.f64.f64.f64    { %fd4258, %fd4259 },    { %fd24583 },        { %fd24583 },        { %fd4258, %fd4259 }; 
	// end inline asm
	// begin inline asm
	mma.sync.aligned.m8n8k4.row.col.f64.f64.f64.f64    { %fd4264, %fd4265 },    { %fd24583 },        { %fd24583 },        { %fd4264, %fd4265 }; 
	// end inline asm
	// begin inline asm
	mma.sync.aligned.m8n8k4.row.col.f64.f64.f64.f64    { %fd4258, %fd4259 },    { %fd24583 },        { %fd24583 },        { %fd4258, %fd4259 }; 
	// end inline asm
	// begin inline asm
	mma.sync.aligned.m8n8k4.row.col.f64.f64.f64.f64    { %fd4264, %fd4265 },    { %fd24583 },        { %fd24583 },        { %fd4264, %fd4265 }; 
	// end inline asm
	// begin inline asm
	mma.sync.aligned.m8n8k4.row.col.f64.f64.f64.f64    { %fd4258, %fd4259 },    { %fd24583 },        { %fd24583 },        { %fd4258, %fd4259 }; 
	// end inline asm
	// begin inline asm
	mma.sync.aligned.m8n8k4.row.col.f64.f64.f64.f64    { %fd4264, %fd4265 },    { %fd24583 },        { %fd24583 },        { %fd4264, %fd4265 }; 
	// end inline asm
	// begin inline asm
	mma.sync.aligned.m8n8k4.row.col.f64.f64.f64.f64    { %fd4258, %fd4259 },    { %fd24583 },        { %fd24583 },        { %fd4258, %fd4259 }; 
	// end inline asm
	// begin inline asm
	mma.sync.aligned.m8n8k4.row.col.f64.f64.f64.f64    { %fd4264, %fd4265 },    { %fd24583 },        { %fd24583 },        { %fd4264, %fd4265 }; 
	// end inline asm
	// begin inline asm
	mma.sync.aligned.m8n8k4.row.col.f64.f64.f64.f64    { %fd4258, %fd4259 },    { %fd24583 },        { %fd24583 },        { %fd4258, %fd4259 }; 
	// end inline asm
	// begin inline asm
	mma.sync.aligned.m8n8k4.row.col.f64.f64.f64.f64    { %fd4264, %fd4265 },    { %fd24583 },        { %fd24583 },        { %fd4264, %fd4265 }; 
	// end inline asm
	// begin inline asm
	mma.sync.aligned.m8n8k4.row.col.f64.f64.f64.f64    { %fd4258, %fd4259 },    { %fd24583 },        { %fd24583 },        { %fd4258, %fd4259 }; 
	// end inline asm
	// begin inline asm
	mma.sync.aligned.m8n8k4.row.col.f64.f64.f64.f64    { %fd4264, %fd4265 },    { %fd24583 },        { %fd24583 },        { %fd4264, %fd4265 }; 
	// end inline asm
	// begin inline asm
	mma.sync.aligned.m8n8k4.row.col.f64.f64.f64.f64    { %fd4258, %fd4259 },    { %fd24583 },        { %fd24583 },        { %fd4258, %fd4259 }; 
	// end inline asm
	// begin inline asm
	mma.sync.aligned.m8n8k4.row.col.f64.f64.f64.f64    { %fd4264, %fd4265 },    { %fd24583 },        { %fd24583 },        { %fd4264, %fd4265 }; 
	// end inline asm
	// begin inline asm
	mma.sync.aligned.m8n8k4.row.col.f64.f64.f64.f64    { %fd4258, %fd4259 },    { %fd24583 },        { %fd24583 },        { %fd4258, %fd4259 }; 
	// end inline asm
	// begin inline asm
	mma.sync.aligned.m8n8k4.row.col.f64.f64.f64.f64    { %fd4264, %fd4265 },    { %fd24583 },        { %fd24583 },        { %fd4264, %fd4265 }; 
	// end inline asm
	// begin inline asm
	mma.sync.aligned.m8n8k4.row.col.f64.f64.f64.f64    { %fd4258, %fd4259 },    { %fd24583 },        { %fd24583 },        { %fd4258, %fd4259 }; 
	// end inline asm
	// begin inline asm
	mma.sync.aligned.m8n8k4.row.col.f64.f64.f64.f64    { %fd4264, %fd4265 },    { %fd24583 },        { %fd24583 },        { %fd4264, %fd4265 }; 
	// end inline asm
	// begin inline asm
	mma.sync.aligned.m8n8k4.row.col.f64.f64.f64.f64    { %fd4258, %fd4259 },    { %fd24583 },        { %fd24583 },        { %fd4258, %fd4259 }; 
	// end inline asm
	// begin inline asm
	mma.sync.aligned.m8n8k4.row.col.f64.f64.f64.f64    { %fd4264, %fd4265 },    { %fd24583 },        { %fd24583 },        { %fd4264, %fd4265 }; 
	// end inline asm
	// begin inline asm
	mma.sync.aligned.m8n8k4.row.col.f64.f64.f64.f64    { %fd4258, %fd4259 },    { %fd24583 },        { %fd24583 },        { %fd4258, %fd4259 }; 
	// end inline asm
	// begin inline asm
	mma.sync.aligned.m8n8k4.row.col.f64.f64.f64.f64    { %fd4264, %fd4265 },    { %fd24583 },        { %fd24583 },        { %fd4264, %fd4265 }; 
	// end inline asm
	// begin inline asm
	mma.sync.aligned.m8n8k4.row.col.f64.f64.f64.f64    { %fd4258, %fd4259 },    { %fd24583 },        { %fd24583 },        { %fd4258, %fd4259 }; 
	// end inline asm
	// begin inline asm
	mma.sync.aligned.m8n8k4.row.col.f64.f64.f64.f64    { %fd4264, %fd4265 },    { %fd24583 },        { %fd24583 },        { %fd4264, %fd4265 }; 
	// end inline asm
	// begin inline asm
	mma.sync.aligned.m8n8k4.row.col.f64.f64.f64.f64    { %fd4258, %fd4259 },    { %fd24583 },        { %fd24583 },        { %fd4258, %fd4259 }; 
	// end inline asm
	// begin inline asm
	mma.sync.aligned.m8n8k4.row.col.f64.f64.f64.f64    { %fd4264, %fd4265 },    { %fd24583 },        { %fd24583 },        { %fd4264, %fd4265 }; 
	// end inline asm
	// begin inline asm
	mma.sync.aligned.m8n8k4.row.col.f64.f64.f64.f64    { %fd4258, %fd4259 },    { %fd24583 },        { %fd24583 },        { %fd4258, %fd4259 }; 
	// end inline asm
	// begin inline asm
	mma.sync.aligned.m8n8k4.row.col.f64.f64.f64.f64    { %fd4264, %fd4265 },    { %fd24583 },        { %fd24583 },        { %fd4264, %fd4265 }; 
	// end inline asm
	// begin inline asm
	mma.sync.aligned.m8n8k4.row.col.f64.f64.f64.f64    { %fd4258, %fd4259 },    { %fd24583 },        { %fd24583 },        { %fd4258, %fd4259 }; 
	// end inline asm
	// begin inline asm
	mma.sync.aligned.m8n8k4.row.col.f64.f64.f64.f64    { %fd4264, %fd4265 },    { %fd24583 },        { %fd24583 },        { %fd4264, %fd4265 }; 
	// end inline asm
	// begin inline asm
	mma.sync.aligned.m8n8k4.row.col.f64.f64.f64.f64    { %fd4258, %fd4259 },    { %fd24583 },        { %fd24583 },        { %fd4258, %fd4259 }; 
	// end inline asm
	// begin inline asm
	mma.sync.aligned.m8n8k4.row.col.f64.f64.f64.f64    { %fd4264, %fd4265 },    { %fd24583 },        { %fd24583 },        { %fd4264, %fd4265 }; 
	// end inline asm
	// begin inline asm
	mma.sync.aligned.m8n8k4.row.col.f64.f64.f64.f64    { %fd4258, %fd4259 },    { %fd24583 },        { %fd24583 },        { %fd4258, %fd4259 }; 
	// end inline asm
	// begin inline asm
	mma.sync.aligned.m8n8k4.row.col.f64.f64.f64.f64    { %fd4264, %fd4265 },    { %fd24583 },        { %fd24583 },        { %fd4264, %fd4265 }; 
	// end inline asm
	// begin inline asm
	mma.sync.aligned.m8n8k4.row.col.f64.f64.f64.f64    { %fd4258, %fd4259 },    { %fd24583 },        { %fd24583 },        { %fd4258, %fd4259 }; 
	// end inline asm
	// begin inline asm
	mma.sync.aligned.m8n8k4.row.col.f64.f64.f64.f64    { %fd4264, %fd4265 },    { %fd24583 },        { %fd24583 },        { %fd4264, %fd4265 }; 
	// end inline asm
	// begin inline asm
	mma.sync.aligned.m8n8k4.row.col.f64.f64.f64.f64    { %fd4258, %fd4259 },    { %fd24583 },        { %fd24583 },        { %fd4258, %fd4259 }; 
	// end inline asm
	// begin inline asm
	mma.sync.aligned.m8n8k4.row.col.f64.f64.f64.f64    { %fd4264, %fd4265 },    { %fd24583 },        { %fd24583 },        { %fd4264, %fd4265 }; 
	// end inline asm
	// begin inline asm
	mma.sync.aligned.m8n8k4.row.col.f64.f64.f64.f64    { %fd4258, %fd4259 },    { %fd24583 },        { %fd24583 },        { %fd4258, %fd4259 }; 
	// end inline asm
	// begin inline asm
	mma.sync.aligned.m8n8k4.row.col.f64.f64.f64.f64    { %fd4264, %fd4265 },    { %fd24583 },        { %fd24583 },        { %fd4264, %fd4265 }; 
	// end inline asm
	// begin inline asm
	mma.sync.aligned.m8n8k4.row.col.f64.f64.f64.f64    { %fd4258, %fd4259 },    { %fd24583 },        { %fd24583 },        { %fd4258, %fd4259 }; 
	// end inline asm
	// begin inline asm
	mma.sync.aligned.m8n8k4.row.col.f64.f64.f64.f64    { %fd4264, %fd4265 },    { %fd24583 },        { %fd24583 },        { %fd4264, %fd4265 }; 
	// end inline asm
	// begin inline asm
	mma.sync.aligned.m8n8k4.row.col.f64.f64.f64.f64    { %fd4258, %fd4259 },    { %fd24583 },        { %fd24583 },        { %fd4258, %fd4259 }; 
	// end inline asm
	// begin inline asm
	mma.sync.aligned.m8n8k4.row.col.f64.f64.f64.f64    { %fd4264, %fd4265 },    { %fd24583 },        { %fd24583 },        { %fd4264, %fd4265 }; 
	// end inline asm
	// begin inline asm
	mma.sync.aligned.m8n8k4.row.col.f64.f64.f64.f64    { %fd4258, %fd4259 },    { %fd24583 },        { %fd24583 },        { %fd4258, %fd4259 }; 
	// end inline asm
	// begin inline asm
	mma.sync.aligned.m8n8k4.row.col.f64.f64.f64.f64    { %fd4264, %fd4265 },    { %fd24583 },        { %fd24583 },        { %fd4264, %fd4265 }; 
	// end inline asm
	// begin inline asm
	mma.sync.aligned.m8n8k4.row.col.f64.f64.f64.f64    { %fd4258, %fd4259 },    { %fd24583 },        { %fd24583 },        { %fd4258, %fd4259 }; 
	// end inline asm
	// begin inline asm
	mma.sync.aligned.m8n8k4.row.col.f64.f64.f64.f64    { %fd4264, %fd4265 },    { %fd24583 },        { %fd24583 },        { %fd4264, %fd4265 }; 
	// end inline asm
	// begin inline asm
	mma.sync.aligned.m8n8k4.row.col.f64.f64.f64.f64    { %fd4258, %fd4259 },    { %fd24583 },        { %fd24583 },        { %fd4258, %fd4259 }; 
	// end inline asm
	// begin inline asm
	mma.sync.aligned.m8n8k4.row.col.f64.f64.f64.f64    { %fd4264, %fd4265 },    { %fd24583 },        { %fd24583 },        { %fd4264, %fd4265 }; 
	// end inline asm
	// begin inline asm
	mma.sync.aligned.m8n8k4.row.col.f64.f64.f64.f64    { %fd4258, %fd4259 },    { %fd24583 },        { %fd24583 },        { %fd4258, %fd4259 }; 
	// end inline asm
	// begin inline asm
	mma.sync.aligned.m8n8k4.row.col.f64.f64.f64.f64    { %fd4264, %fd4265 },    { %fd24583 },        { %fd24583 },        { %fd4264, %fd4265 }; 
	// end inline asm
	// begin inline asm
	mma.sync.aligned.m8n8k4.row.col.f64.f64.f64.f64    { %fd4258, %fd4259 },    { %fd24583 },        { %fd24583 },        { %fd4258, %fd4259 }; 
	// end inline asm
	// begin inline asm
	mma.sync.aligned.m8n8k4.row.col.f64.f64.f64.f64    { %fd4264, %fd4265 },    { %fd24583 },        { %fd24583 },        { %fd4264, %fd4265 }; 
	// end inline asm
	// begin inline asm
	mma.sync.aligned.m8n8k4.row.col.f64.f64.f64.f64    { %fd4258, %fd4259 },    { %fd24583 },        { %fd24583 },        { %fd4258, %fd4259 }; 
	// end inline asm
	// begin inline asm
	mma.sync.aligned.m8n8k4.row.col.f64.f64.f64.f64    { %fd4264, %fd4265 },    { %fd24583 },        { %fd24583 },        { %fd4264, %fd4265 }; 
	// end inline asm
	// begin inline asm
	mma.sync.aligned.m8n8k4.row.col.f64.f64.f64.f64    { %fd4258, %fd4259 },    { %fd24583 },        { %fd24583 },        { %fd4258, %fd4259 }; 
	// end inline asm
	// begin inline asm
	mma.sync.aligned.m8n8k4.row.col.f64.f64.f64.f64    { %fd4264, %fd4265 },    { %fd24583 },        { %fd24583 },        { %fd4264, %fd4265 }; 
	// end inline asm
	// begin inline asm
	mma.sync.aligned.m8n8k4.row.col.f64.f64.f64.f64    { %fd4258, %fd4259 },    { %fd24583 },        { %fd24583 },        { %fd4258, %fd4259 }; 
	// end inline asm
	// begin inline asm
	mma.sync.aligned.m8n8k4.row.col.f64.f64.f64.f64    { %fd4264, %fd4265 },    { %fd24583 },        { %fd24583 },        { %fd4264, %fd4265 }; 
	// end inline asm
	// begin inline asm
	mma.sync.aligned.m8n8k4.row.col.f64.f64.f64.f64    { %fd4258, %fd4259 },    { %fd24583 },        { %fd24583 },        { %fd4258, %fd4259 }; 
	// end inline asm
	// begin inline asm
	mma.sync.aligned.m8n8k4.row.col.f64.f64.f64.f64    { %fd4264, %fd4265 },    { %fd24583 },        { %fd24583 },        { %fd4264, %fd4265 }; 
	// end inline asm
	// begin inline asm
	mma.sync.aligned.m8n8k4.row.col.f64.f64.f64.f64    { %fd4258, %fd4259 },    { %fd24583 },        { %fd24583 },        { %fd4258, %fd4259 }; 
	// end inline asm
	// begin inline asm
	mma.sync.aligned.m8n8k4.row.col.f64.f64.f64.f64    { %fd4264, %fd4265 },    { %fd24583 },        { %fd24583 },        { %fd4264, %fd4265 }; 
	// end inline asm
	// begin inline asm
	mma.sync.aligned.m8n8k4.row.col.f64.f64.f64.f64    { %fd4258, %fd4259 },    { %fd24583 },        { %fd24583 },        { %fd4258, %fd4259 }; 
	// end inline asm
	// begin inline asm
	mma.sync.aligned.m8n8k4.row.col.f64.f64.f64.f64    { %fd4264, %fd4265 },    { %fd24583 },        { %fd24583 },        { %fd4264, %fd4265 }; 
	// end inline asm
	// begin inline asm
	mma.sync.aligned.m8n8k4.row.col.f64.f64.f64.f64    { %fd4258, %fd4259 },    { %fd24583 },        { %fd24583 },        { %fd4258, %fd4259 }; 
	// end inline asm
	// begin inline asm
	mma.sync.aligned.m8n8k4.row.col.f64.f64.f64.f64    { %fd4264, %fd4265 },    { %fd24583 },        { %fd24583 },        { %fd4264, %fd4265 }; 
	// end inline asm
	// begin inline asm
	mma.sync.aligned.m8n8k4.row.col.f64.f64.f64.f64    { %fd4258, %fd4259 },    { %fd24583 },        { %fd24583 },        { %fd4258, %fd4259 }; 
	// end inline asm
	// begin inline asm
	mma.sync.aligned.m8n8k4.row.col.f64.f64.f64.f64    { %fd4264, %fd4265 },    { %fd24583 },        { %fd24583 },        { %fd4264, %fd4265 }; 
	// end inline asm
	// begin inline asm
	mma.sync.aligned.m8n8k4.row.col.f64.f64.f64.f64    { %fd4258, %fd4259 },    { %fd24583 },        { %fd24583 },        { %fd4258, %fd4259 }; 
	// end inline asm
	// begin inline asm
	mma.sync.aligned.m8n8k4.row.col.f64.f64.f64.f64    { %fd4264, %fd4265 },    { %fd24583 },        { %fd24583 },        { %fd4264, %fd4265 }; 
	// end inline asm
	// begin inline asm
	mma.sync.aligned.m8n8k4.row.col.f64.f64.f64.f64    { %fd4258, %fd4259 },    { %fd24583 },        { %fd24583 },        { %fd4258, %fd4259 }; 
	// end inline asm
	// begin inline asm
	mma.sync.aligned.m8n8k4.row.col.f64.f64.f64.f64    { %fd4264, %fd4265 },    { %fd24583 },        { %fd24583 },        { %fd4264, %fd4265 }; 
	// end inline asm
	// begin inline asm
	mma.sync.aligned.m8n8k4.row.col.f64.f64.f64.f64    { %fd4258, %fd4259 },    { %fd24583 },        { %fd24583 },        { %fd4258, %fd4259 }; 
	// end inline asm
	// begin inline asm
	mma.sync.aligned.m8n8k4.row.col.f64.f64.f64.f64    { %fd4264, %fd4265 },    { %fd24583 },        { %fd24583 },        { %fd4264, %fd4265 }; 
	// end inline asm
	// begin inline asm
	mma.sync.aligned.m8n8k4.row.col.f64.f64.f64.f64    { %fd4258, %fd4259 },    { %fd24583 },        { %fd24583 },        { %fd4258, %fd4259 }; 
	// end inline asm
	// begin inline asm
	mma.sync.aligned.m8n8k4.row.col.f64.f64.f64.f64    { %fd4264, %fd4265 },    { %fd24583 },        { %fd24583 },        { %fd4264, %fd4265 }; 
	// end inline asm
	// begin inline asm
	mma.sync.aligned.m8n8k4.row.col.f64.f64.f64.f64    { %fd4258, %fd4259 },    { %fd24583 },        { %fd24583 },        { %fd4258, %fd4259 }; 
	// end inline asm
	// begin inline asm
	mma.sync.aligned.m8n8k4.row.col.f64.f64.f64.f64    { %fd4264, %fd4265 },    { %fd24583 },        { %fd24583 },        { %fd4264, %fd4265 }; 
	// end inline asm
	// begin inline asm
	mma.sync.aligned.m8n8k4.row.col.f64.f64.f64.f64    { %fd4258, %fd4259 },    { %fd24583 },        { %fd24583 },        { %fd4258, %fd4259 }; 
	// end inline asm
	// begin inline asm
	mma.sync.aligned.m8n8k4.row.col.f64.f64.f64.f64    { %fd4264, %fd4265 },    { %fd24583 },        { %fd24583 },        { %fd4264, %fd4265 }; 
	// end inline asm
	// begin inline asm
	mma.sync.aligned.m8n8k4.row.col.f64.f64.f64.f64    { %fd4258, %fd4259 },    { %fd24583 },        { %fd24583 },        { %fd4258, %fd4259 }; 
	// end inline asm
	// begin inline asm
	mma.sync.aligned.m8n8k4.row.col.f64.f64.f64.f64    { %fd4264, %fd4265 },    { %fd24583 },        { %fd24583 },        { %fd4264, %fd4265 }; 
	// end inline asm
	// begin inline asm
	mma.sync.aligned.m8n8k4.row.col.f64.f64.f64.f64    { %fd4258, %fd4259 },    { %fd24583 },        { %fd24583 },        { %fd4258, %fd4259 }; 
	// end inline asm
	// begin inline asm
	mma.sync.aligned.m8n8k4.row.col.f64.f64.f64.f64    { %fd4264, %fd4265 },    { %fd24583 },        { %fd24583 },        { %fd4264, %fd4265 }; 
	// end inline asm
	// begin inline asm
	mma.sync.aligned.m8n8k4.row.col.f64.f64.f64.f64    { %fd4258, %fd4259 },    { %fd24583 },        { %fd24583 },        { %fd4258, %fd4259 }; 
	// end inline asm
	// begin inline asm
	mma.sync.aligned.m8n8k4.row.col.f64.f64.f64.f64    { %fd4264, %fd4265 },    { %fd24583 },        { %fd24583 },        { %fd4264, %fd4265 }; 
	// end inline asm
	// begin inline asm
	mma.sync.aligned.m8n8k4.row.col.f64.f64.f64.f64    { %fd4258, %fd4259 },    { %fd24583 },        { %fd24583 },        { %fd4258, %fd4259 }; 
	// end inline asm
	// begin inline asm
	mma.sync.aligned.m8n8k4.row.col.f64.f64.f64.f64    { %fd4264, %fd4265 },    { %fd24583 },        { %fd24583 },        { %fd4264, %fd4265 }; 
	// end inline asm
	// begin inline asm
	mma.sync.aligned.m8n8k4.row.col.f64.f64.f64.f64    { %fd4258, %fd4259 },    { %fd24583 },        { %fd24583 },        { %fd4258, %fd4259 }; 
	// end inline asm
	// begin inline asm
	mma.sync.aligned.m8n8k4.row.col.f64.f64.f64.f64    { %fd4264, %fd4265 },    { %fd24583 },        { %fd24583 },        { %fd4264, %fd4265 }; 
	// end inline asm
	// begin inline asm
	mma.sync.aligned.m8n8k4.row.col.f64.f64.f64.f64    { %fd4258, %fd4259 },    { %fd24583 },        { %fd24583 },        { %fd4258, %fd4259 }; 
	// end inline asm
	// begin inline asm
	mma.sync.aligned.m8n8k4.row.col.f64.f64.f64.f64    { %fd4264, %fd4265 },    { %fd24583 },        { %fd24583 },        { %fd4264, %fd4265 }; 
	// end inline asm
	// begin inline asm
	mma.sync.aligned.m8n8k4.row.col.f64.f64.f64.f64    { %fd4258, %fd4259 },    { %fd24583 },        { %fd24583 },        { %fd4258, %fd4259 }; 
	// end inline asm
	// begin inline asm
	mma.sync.aligned.m8n8k4.row.col.f64.f64.f64.f64    { %fd4264, %fd4265 },    { %fd24583 },        { %fd24583 },        { %fd4264, %fd4265 }; 
	// end inline asm
	// begin inline asm
	mma.sync.aligned.m8n8k4.row.col.f64.f64.f64.f64    { %fd4258, %fd4259 },    { %fd24583 },        { %fd24583 },        { %fd4258, %fd4259 }; 
	// end inline asm
	// begin inline asm
	mma.sync.aligned.m8n8k4.row.col.f64.f64.f64.f64    { %fd4264, %fd4265 },    { %fd24583 },        { %fd24583 },        { %fd4264, %fd4265 }; 
	// end inline asm
	// begin inline asm
	mma.sync.aligned.m8n8k4.row.col.f64.f64.f64.f64    { %fd4258, %fd4259 },    { %fd24583 },        { %fd24583 },        { %fd4258, %fd4259 }; 
	// end inline asm
	// begin inline asm
	mma.sync.aligned.m8n8k4.row.col.f64.f64.f64.f64    { %fd4264, %fd4265 },    { %fd24583 },        { %fd24583 },        { %fd4264, %fd4265 }; 
	// end inline asm
	// begin inline asm
	mma.sync.aligned.m8n8k4.row.col.f64.f64.f64.f64    { %fd4258, %fd4259 },    { %fd24583 },        { %fd24583 },        { %fd4258, %fd4259 }; 
	// end inline asm
	// begin inline asm
	mma.sync.aligned.m8n8k4.row.col.f64.f64.f64.f64    { %fd4264, %fd4265 },    { %fd24583 },        { %fd24583 },        { %fd4264, %fd4265 }; 
	// end inline asm
	// begin inline asm
	mma.sync.aligned.m8n8k4.row.col.f64.f64.f64.f64    { %fd4258, %fd4259 },    { %fd24583 },        { %fd24583 },        { %fd4258, %fd4259 }; 
	// end inline asm
	// begin inline asm
	mma.sync.aligned.m8n8k4.row.col.f64.f64.f64.f64    { %fd4264, %fd4265 },    { %fd24583 },        { %fd24583 },        { %fd4264, %fd4265 }; 
	// end inline asm
	// begin inline asm
	mma.sync.aligned.m8n8k4.row.col.f64.f64.f64.f64    { %fd4258, %fd4259 },    { %fd24583 },        { %fd24583 },        { %fd4258, %fd4259 }; 
	// end inline asm
	// begin inline asm
	mma.sync.aligned.m8n8k4.row.col.f64.f64.f64.f64    { %fd4264, %fd4265 },    { %fd24583 },        { %fd24583 },        { %fd4264, %fd4265 }; 
	// end inline asm
	// begin inline asm
	mma.sync.aligned.m8n8k4.row.col.f64.f64.f64.f64    { %fd4258, %fd4259 },    { %fd24583 },        { %fd24583 },        { %fd4258, %fd4259 }; 
	// end inline asm
	// begin inline asm
	mma.sync.aligned.m8n8k4.row.col.f64.f64.f64.f64    { %fd4264, %fd4265 },    { %fd24583 },        { %fd24583 },        { %fd4264, %fd4265 }; 
	// end inline asm
	// begin inline asm
	mma.sync.aligned.m8n8k4.row.col.f64.f64.f64.f64    { %fd4258, %fd4259 },    { %fd24583 },        { %fd24583 },        { %fd4258, %fd4259 }; 
	// end inline asm
	// begin inline asm
	mma.sync.aligned.m8n8k4.row.col.f64.f64.f64.f64    { %fd4264, %fd4265 },    { %fd24583 },        { %fd24583 },        { %fd4264, %fd4265 }; 
	// end inline asm
	// begin inline asm
	mma.sync.aligned.m8n8k4.row.col.f64.f64.f64.f64    { %fd4258, %fd4259 },    { %fd24583 },        { %fd24583 },        { %fd4258, %fd4259 }; 
	// end inline asm
	// begin inline asm
	mma.sync.aligned.m8n8k4.row.col.f64.f64.f64.f64    { %fd4264, %fd4265 },    { %fd24583 },        { %fd24583 },        { %fd4264, %fd4265 }; 
	// end inline asm
	// begin inline asm
	mma.sync.aligned.m8n8k4.row.col.f64.f64.f64.f64    { %fd4258, %fd4259 },    { %fd24583 },        { %fd24583 },        { %fd4258, %fd4259 }; 
	// end inline asm
	// begin inline asm
	mma.sync.aligned.m8n8k4.row.col.f64.f64.f64.f64    { %fd4264, %fd4265 },    { %fd24583 },        { %fd24583 },        { %fd4264, %fd4265 }; 
	// end inline asm
	// begin inline asm
	mma.sync.aligned.m8n8k4.row.col.f64.f64.f64.f64    { %fd4258, %fd4259 },    { %fd24583 },        { %fd24583 },        { %fd4258, %fd4259 }; 
	// end inline asm
	// begin inline asm
	mma.sync.aligned.m8n8k4.row.col.f64.f64.f64.f64    { %fd4264, %fd4265 },    { %fd24583 },        { %fd24583 },        { %fd4264, %fd4265 }; 
	// end inline asm
	// begin inline asm
	mma.sync.aligned.m8n8k4.row.col.f64.f64.f64.f64    { %fd4258, %fd4259 },    { %fd24583 },        { %fd24583 },        { %fd4258, %fd4259 }; 
	// end inline asm
	// begin inline asm
	mma.sync.aligned.m8n8k4.row.col.f64.f64.f64.f64    { %fd4264, %fd4265 },    { %fd24583 },        { %fd24583 },        { %fd4264, %fd4265 }; 
	// end inline asm
	// begin inline asm
	mma.sync.aligned.m8n8k4.row.col.f64.f64.f64.f64    { %fd4258, %fd4259 },    { %fd24583 },        { %fd24583 },        { %fd4258, %fd4259 }; 
	// end inline asm
	// begin inline asm
	mma.sync.aligned.m8n8k4.row.col.f64.f64.f64.f64    { %fd4264, %fd4265 },    { %fd24583 },        { %fd24583 },        { %fd4264, %fd4265 }; 
	// end inline asm
	// begin inline asm
	mma.sync.aligned.m8n8k4.row.col.f64.f64.f64.f64    { %fd4258, %fd4259 },    { %fd24583 },        { %fd24583 },        { %fd4258, %fd4259 }; 
	// end inline asm
	// begin inline asm
	mma.sync.aligned.m8n8k4.row.col.f64.f64.f64.f64    { %fd4264, %fd4265 },    { %fd24583 },        { %fd24583 },        { %fd4264, %fd4265 }; 
	// end inline asm
	// begin inline asm
	mma.sync.aligned.m8n8k4.row.col.f64.f64.f64.f64    { %fd4258, %fd4259 },    { %fd24583 },        { %fd24583 },        { %fd4258, %fd4259 }; 
	// end inline asm
	// begin inline asm
	mma.sync.aligned.m8n8k4.row.col.f64.f64.f64.f64    { %fd4264, %fd4265 },    { %fd24583 },        { %fd24583 },        { %fd4264, %fd4265 }; 
	// end inline asm
	// begin inline asm
	mma.sync.aligned.m8n8k4.row.col.f64.f64.f64.f64    { %fd4258, %fd4259 },    { %fd24583 },        { %fd24583 },        { %fd4258, %fd4259 }; 
	// end inline asm
	// begin inline asm
	mma.sync.aligned.m8n8k4.row.col.f64.f64.f64.f64    { %fd4264, %fd4265 },    { %fd24583 },        { %fd24583 },        { %fd4264, %fd4265 }; 
	// end inline asm
	// begin inline asm
	mma.sync.aligned.m8n8k4.row.col.f64.f64.f64.f64    { %fd4258, %fd4259 },    { %fd24583 },        { %fd24583 },        { %fd4258, %fd4259 }; 
	// end inline asm
	// begin inline asm
	mma.sync.aligned.m8n8k4.row.col.f64.f64.f64.f64    { %fd4264, %fd4265 },    { %fd24583 },        { %fd24583 },        { %fd4264, %fd4265 }; 
	// end inline asm
	// begin inline asm
	mma.sync.aligned.m8n8k4.row.col.f64.f64.f64.f64    { %fd4258, %fd4259 },    { %fd24583 },        { %fd24583 },        { %fd4258, %fd4259 }; 
	// end inline asm
	// begin inline asm
	mma.sync.aligned.m8n8k4.row.col.f64.f64.f64.f64    { %fd4264, %fd4265 },    { %fd24583 },        { %fd24583 },        { %fd4264, %fd4265 }; 
	// end inline asm
	// begin inline asm
	mma.sync.aligned.m8n8k4.row.col.f64.f64.f64.f64    { %fd4258, %fd4259 },    { %fd24583 },        { %fd24583 },        { %fd4258, %fd4259 }; 
	// end inline asm
	// begin inline asm
	mma.sync.aligned.m8n8k4.row.col.f64.f64.f64.f64    { %fd4264, %fd4265 },    { %fd24583 },        { %fd24583 },        { %fd4264, %fd4265 }; 
	// end inline asm
	// begin inline asm
	mma.sync.aligned.m8n8k4.row.col.f64.f64.f64.f64    { %fd4258, %fd4259 },    { %fd24583 },        { %fd24583 },        { %fd4258, %fd4259 }; 
	// end inline asm
	// begin inline asm
	mma.sync.aligned.m8n8k4.row.col.f64.f64.f64.f64    { %fd4264, %fd4265 },    { %fd24583 },        { %fd24583 },        { %fd4264, %fd4265 }; 
	// end inline asm
	// begin inline asm
	mma.sync.aligned.m8n8k4.row.col.f64.f64.f64.f64    { %fd4258, %fd4259 },    { %fd24583 },        { %fd24583 },        { %fd4258, %fd4259 }; 
	// end inline asm
	// begin inline asm
	mma.sync.aligned.m8n8k4.row.col.f64.f64.f64.f64    { %fd4264, %fd4265 },    { %fd24583 },        { %fd24583 },        { %fd4264, %fd4265 }; 
	// end inline asm
	// begin inline asm
	mma.sync.aligned.m8n8k4.row.col.f64.f64.f64.f64    { %fd4258, %fd4259 },    { %fd24583 },        { %fd24583 },        { %fd4258, %fd4259 }; 
	// end inline asm
	// begin inline asm
	mma.sync.aligned.m8n8k4.row.col.f64.f64.f64.f64    { %fd4264, %fd4265 },    { %fd24583 },        { %fd24583 },        { %fd4264, %fd4265 }; 
	// end inline asm
	// begin inline asm
	mma.sync.aligned.m8n8k4.row.col.f64.f64.f64.f64    { %fd4258, %fd4259 },    { %fd24583 },        { %fd24583 },        { %fd4258, %fd4259 }; 
	// end inline asm
	// begin inline asm
	mma.sync.aligned.m8n8k4.row.col.f64.f64.f64.f64    { %fd4264, %fd4265 },    { %fd24583 },        { %fd24583 },        { %fd4264, %fd4265 }; 
	// end inline asm
	// begin inline asm
	mma.sync.aligned.m8n8k4.row.col.f64.f64.f64.f64    { %fd4258, %fd4259 },    { %fd24583 },        { %fd24583 },        { %fd4258, %fd4259 }; 
	// end inline asm
	// begin inline asm
	mma.sync.aligned.m8n8k4.row.col.f64.f64.f64.f64    { %fd4264, %fd4265 },    { %fd24583 },        { %fd24583 },        { %fd4264, %fd4265 }; 
	// end inline asm
	// begin inline asm
	mma.sync.aligned.m8n8k4.row.col.f64.f64.f64.f64    { %fd4258, %fd4259 },    { %fd24583 },        { %fd24583 },        { %fd4258, %fd4259 }; 
	// end inline asm
	// begin inline asm
	mma.sync.aligned.m8n8k4.row.col.f64.f64.f64.f64    { %fd4264, %fd4265 },    { %fd24583 },        { %fd24583 },        { %fd4264, %fd4265 }; 
	// end inline asm
	// begin inline asm
	mma.sync.aligned.m8n8k4.row.col.f64.f64.f64.f64    { %fd4258, %fd4259 },    { %fd24583 },        { %fd24583 },        { %fd4258, %fd4259 }; 
	// end inline asm
	// begin inline asm
	mma.sync.aligned.m8n8k4.row.col.f64.f64.f64.f64    { %fd4264, %fd4265 },    { %fd24583 },        { %fd24583 },        { %fd4264, %fd4265 }; 
	// end inline asm
	// begin inline asm
	mma.sync.aligned.m8n8k4.row.col.f64.f64.f64.f64    { %fd4258, %fd4259 },    { %fd24583 },        { %fd24583 },        { %fd4258, %fd4259 }; 
	// end inline asm
	// begin inline asm
	mma.sync.aligned.m8n8k4.row.col.f64.f64.f64.f64    { %fd4264, %fd4265 },    { %fd24583 },        { %fd24583 },        { %fd4264, %fd4265 }; 
	// end inline asm
	// begin inline asm
	mma.sync.aligned.m8n8k4.row.col.f64.f64.f64.f64    { %fd4258, %fd4259 },    { %fd24583 },        { %fd24583 },        { %fd4258, %fd4259 }; 
	// end inline asm
	// begin inline asm
	mma.sync.aligned.m8n8k4.row.col.f64.f64.f64.f64    { %fd4264, %fd4265 },    { %fd24583 },        { %fd24583 },        { %fd4264, %fd4265 }; 
	// end inline asm
	// begin inline asm
	mma.sync.aligned.m8n8k4.row.col.f64.f64.f64.f64    { %fd4258, %fd4259 },    { %fd24583 },        { %fd24583 },        { %fd4258, %fd4259 }; 
	// end inline asm
	// begin inline asm
	mma.sync.aligned.m8n8k4.row.col.f64.f64.f64.f64    { %fd4264, %fd4265 },    { %fd24583 },        { %fd24583 },        { %fd4264, %fd4265 }; 
	// end inline asm
	// begin inline asm
	mma.sync.aligned.m8n8k4.row.col.f64.f64.f64.f64    { %fd4258, %fd4259 },    { %fd24583 },        { %fd24583 },        { %fd4258, %fd4259 }; 
	// end inline asm
	// begin inline asm
	mma.sync.aligned.m8n8k4.row.col.f64.f64.f64.f64    { %fd4264, %fd4265 },    { %fd24583 },        { %fd24583 },        { %fd4264, %fd4265 }; 
	// end inline asm
	// begin inline asm
	mma.sync.aligned.m8n8k4.row.col.f64.f64.f64.f64    { %fd4258, %fd4259 },    { %fd24583 },        { %fd24583 },        { %fd4258, %fd4259 }; 
	// end inline asm
	// begin inline asm
	mma.sync.aligned.m8n8k4.row.col.f64.f64.f64.f64    { %fd4264, %fd4265 },    { %fd24583 },        { %fd24583 },        { %fd4264, %fd4265 }; 
	// end inline asm
	// begin inline asm
	mma.sync.aligned.m8n8k4.row.col.f64.f64.f64.f64    { %fd4258, %fd4259 },    { %fd24583 },        { %fd24583 },        { %fd4258, %fd4259 }; 
	// end inline asm
	// begin inline asm
	mma.sync.aligned.m8n8k4.row.col.f64.f64.f64.f64    { %fd4264, %fd4265 },    { %fd24583 },        { %fd24583 },        { %fd4264, %fd4265 }; 
	// end inline asm
	// begin inline asm
	mma.sync.aligned.m8n8k4.row.col.f64.f64.f64.f64    { %fd4258, %fd4259 },    { %fd24583 },        { %fd24583 },        { %fd4258, %fd4259 }; 
	// end inline asm
	// begin inline asm
	mma.sync.aligned.m8n8k4.row.col.f64.f64.f64.f64    { %fd4264, %fd4265 },    { %fd24583 },        { %fd24583 },        { %fd4264, %fd4265 }; 
	// end inline asm
	// begin inline asm
	mma.sync.aligned.m8n8k4.row.col.f64.f64.f64.f64    { %fd4258, %fd4259 },    { %fd24583 },        { %fd24583 },        { %fd4258, %fd4259 }; 
	// end inline asm
	// begin inline asm
	mma.sync.aligned.m8n8k4.row.col.f64.f64.f64.f64    { %fd4264, %fd4265 },    { %fd24583 },        { %fd24583 },        { %fd4264, %fd4265 }; 
	// end inline asm
	// begin inline asm
	mma.sync.aligned.m8n8k4.row.col.f64.f64.f64.f64    { %fd4258, %fd4259 },    { %fd24583 },        { %fd24583 },        { %fd4258, %fd4259 }; 
	// end inline asm
	// begin inline asm
	mma.sync.aligned.m8n8k4.row.col.f64.f64.f64.f64    { %fd4264, %fd4265 },    { %fd24583 },        { %fd24583 },        { %fd4264, %fd4265 }; 
	// end inline asm
	// begin inline asm
	mma.sync.aligned.m8n8k4.row.col.f64.f64.f64.f64    { %fd4258, %fd4259 },    { %fd24583 },        { %fd24583 },        { %fd4258, %fd4259 }; 
	// end inline asm
	// begin inline asm
	mma.sync.aligned.m8n8k4.row.col.f64.f64.f64.f64    { %fd4264, %fd4265 },    { %fd24583 },        { %fd24583 },        { %fd4264, %fd4265 }; 
	// end inline asm
	// begin inline asm
	mma.sync.aligned.m8n8k4.row.col.f64.f64.f64.f64    { %fd4258, %fd4259 },    { %fd24583 },        { %fd24583 },        { %fd4258, %fd4259 }; 
	// end inline asm
	// begin inline asm
	mma.sync.aligned.m8n8k4.row.col.f64.f64.f64.f64    { %fd4264, %fd4265 },    { %fd24583 },        { %fd24583 },        { %fd4264, %fd4265 }; 
	// end inline asm
	// begin inline asm
	mma.sync.aligned.m8n8k4.row.col.f64.f64.f64.f64    { %fd4258, %fd4259 },    { %fd24583 },        { %fd24583 },        { %fd4258, %fd4259 }; 
	// end inline asm
	// begin inline asm
	mma.sync.aligned.m8n8k4.row.col.f64.f64.f64.f64    { %fd4264, %fd4265 },    { %fd24583 },        { %fd24583 },        { %fd4264, %fd4265 }; 
	// end inline asm
	// begin inline asm
	mma.sync.aligned.m8n8k4.row.col.f64.f64.f64.f64    { %fd4258, %fd4259 },    { %fd24583 },        { %fd24583 },        { %fd4258, %fd4259 }; 
	// end inline asm
	// begin inline asm
	mma.sync.aligned.m8n8k4.row.col.f64.f64.f64.f64    { %fd4264, %fd4265 },    { %fd24583 },        { %fd24583 },        { %fd4264, %fd4265 }; 
	// end inline asm
	// begin inline asm
	mma.sync.aligned.m8n8k4.row.col.f64.f64.f64.f64    { %fd4258, %fd4259 },    { %fd24583 },        { %fd24583 },        { %fd4258, %fd4259 }; 
	// end inline asm
	// begin inline asm
	mma.sync.aligned.m8n8k4.row.col.f64.f64.f64.f64    { %fd4264, %fd4265 },    { %fd24583 },        { %fd24583 },        { %fd4264, %fd4265 }; 
	// end inline asm
	// begin inline asm
	mma.sync.aligned.m8n8k4.row.col.f64.f64.f64.f64    { %fd4258, %fd4259 },    { %fd24583 },        { %fd24583 },        { %fd4258, %fd4259 }; 
	// end inline asm
	// begin inline asm
	mma.sync.aligned.m8n8k4.row.col.f64.f64.f64.f64    { %fd4264, %fd4265 },    { %fd24583 },        { %fd24583 },        { %fd4264, %fd4265 }; 
	// end inline asm
	// begin inline asm
	mma.sync.aligned.m8n8k4.row.col.f64.f64.f64.f64    { %fd4258, %fd4259 },    { %fd24583 },        { %fd24583 },        { %fd4258, %fd4259 }; 
	// end inline asm
	// begin inline asm
	mma.sync.aligned.m8n8k4.row.col.f64.f64.f64.f64    { %fd4264, %fd4265 },    { %fd24583 },        { %fd24583 },        { %fd4264, %fd4265 }; 
	// end inline asm
	// begin inline asm
	mma.sync.aligned.m8n8k4.row.col.f64.f64.f64.f64    { %fd4258, %fd4259 },    { %fd24583 },        { %fd24583 },        { %fd4258, %fd4259 }; 
	// end inline asm
	// begin inline asm
	mma.sync.aligned.m8n8k4.row.col.f64.f64.f64.f64    { %fd4264, %fd4265 },    { %fd24583 },        { %fd24583 },        { %fd4264, %fd4265 }; 
	// end inline asm
	// begin inline asm
	mma.sync.aligned.m8n8k4.row.col.f64.f64.f64.f64    { %fd4258, %fd4259 },    { %fd24583 },        { %fd24583 },        { %fd4258, %fd4259 }; 
	// end inline asm
	// begin inline asm
	mma.sync.aligned.m8n8k4.row.col.f64.f64.f64.f64    { %fd4264, %fd4265 },    { %fd24583 },        { %fd24583 },        { %fd4264, %fd4265 }; 
	// end inline asm
	// begin inline asm
	mma.sync.aligned.m8n8k4.row.col.f64.f64.f64.f64    { %fd4258, %fd4259 },    { %fd24583 },        { %fd24583 },        { %fd4258, %fd4259 }; 
	// end inline asm
	// begin inline asm
	mma.sync.aligned.m8n8k4.row.col.f64.f64.f64.f64    { %fd4264, %fd4265 },    { %fd24583 },        { %fd24583 },        { %fd4264, %fd4265 }; 
	// end inline asm
	// begin inline asm
	mma.sync.aligned.m8n8k4.row.col.f64.f64.f64.f64    { %fd4258, %fd4259 },    { %fd24583 },        { %fd24583 },        { %fd4258, %fd4259 }; 
	// end inline asm
	// begin inline asm
	mma.sync.aligned.m8n8k4.row.col.f64.f64.f64.f64    { %fd4264, %fd4265 },    { %fd24583 },        { %fd24583 },        { %fd4264, %fd4265 }; 
	// end inline asm
	// begin inline asm
	mma.sync.aligned.m8n8k4.row.col.f64.f64.f64.f64    { %fd4258, %fd4259 },    { %fd24583 },        { %fd24583 },        { %fd4258, %fd4259 }; 
	// end inline asm
	// begin inline asm
	mma.sync.aligned.m8n8k4.row.col.f64.f64.f64.f64    { %fd4264, %fd4265 },    { %fd24583 },        { %fd24583 },        { %fd4264, %fd4265 }; 
	// end inline asm
	// begin inline asm
	mma.sync.aligned.m8n8k4.row.col.f64.f64.f64.f64    { %fd4258, %fd4259 },    { %fd24583 },        { %fd24583 },        { %fd4258, %fd4259 }; 
	// end inline asm
	// begin inline asm
	mma.sync.aligned.m8n8k4.row.col.f64.f64.f64.f64    { %fd4264, %fd4265 },    { %fd24583 },        { %fd24583 },        { %fd4264, %fd4265 }; 
	// end inline asm
	// begin inline asm
	mma.sync.aligned.m8n8k4.row.col.f64.f64.f64.f64    { %fd4258, %fd4259 },    { %fd24583 },        { %fd24583 },        { %fd4258, %fd4259 }; 
	// end inline asm
	// begin inline asm
	mma.sync.aligned.m8n8k4.row.col.f64.f64.f64.f64    { %fd4264, %fd4265 },    { %fd24583 },        { %fd24583 },        { %fd4264, %fd4265 }; 
	// end inline asm
	// begin inline asm
	mma.sync.aligned.m8n8k4.row.col.f64.f64.f64.f64    { %fd4258, %fd4259 },    { %fd24583 },        { %fd24583 },        { %fd4258, %fd4259 }; 
	// end inline asm
	// begin inline asm
	mma.sync.aligned.m8n8k4.row.col.f64.f64.f64.f64    { %fd4264, %fd4265 },    { %fd24583 },        { %fd24583 },        { %fd4264, %fd4265 }; 
	// end inline asm
	// begin inline asm
	mma.sync.aligned.m8n8k4.row.col.f64.f64.f64.f64    { %fd4258, %fd4259 },    { %fd24583 },        { %fd24583 },        { %fd4258, %fd4259 }; 
	// end inline asm
	// begin inline asm
	mma.sync.aligned.m8n8k4.row.col.f64.f64.f64.f64    { %fd4264, %fd4265 },    { %fd24583 },        { %fd24583 },        { %fd4264, %fd4265 }; 
	// end inline asm
	// begin inline asm
	mma.sync.aligned.m8n8k4.row.col.f64.f64.f64.f64    { %fd4258, %fd4259 },    { %fd24583 },        { %fd24583 },        { %fd4258, %fd4259 }; 
	// end inline asm
	// begin inline asm
	mma.sync.aligned.m8n8k4.row.col.f64.f64.f64.f64    { %fd4264, %fd4265 },    { %fd24583 },        { %fd24583 },        { %fd4264, %fd4265 }; 
	// end inline asm
	// begin inline asm
	mma.sync.aligned.m8n8k4.row.col.f64.f64.f64.f64    { %fd4258, %fd4259 },    { %fd24583 },        { %fd24583 },        { %fd4258, %fd4259 }; 
	// end inline asm
	// begin inline asm
	mma.sync.aligned.m8n8k4.row.col.f64.f64.f64.f64    { %fd4264, %fd4265 },    { %fd24583 },        { %fd24583 },        { %fd4264, %fd4265 }; 
	// end inline asm
	// begin inline asm
	mma.sync.aligned.m8n8k4.row.col.f64.f64.f64.f64    { %fd4258, %fd4259 },    { %fd24583 },        { %fd24583 },        { %fd4258, %fd4259 }; 
	// end inline asm
	// begin inline asm
	mma.sync.aligned.m8n8k4.row.col.f64.f64.f64.f64    { %fd4264, %fd4265 },    { %fd24583 },        { %fd24583 },        { %fd4264, %fd4265 }; 
	// end inline asm
	// begin inline asm
	mma.sync.aligned.m8n8k4.row.col.f64.f64.f64.f64    { %fd4258, %fd4259 },    { %fd24583 },        { %fd24583 },        { %fd4258, %fd4259 }; 
	// end inline asm
	// begin inline asm
	mma.sync.aligned.m8n8k4.row.col.f64.f64.f64.f64    { %fd4264, %fd4265 },    { %fd24583 },        { %fd24583 },        { %fd4264, %fd4265 }; 
	// end inline asm
	// begin inline asm
	mma.sync.aligned.m8n8k4.row.col.f64.f64.f64.f64    { %fd4258, %fd4259 },    { %fd24583 },        { %fd24583 },        { %fd4258, %fd4259 }; 
	// end inline asm
	// begin inline asm
	mma.sync.aligned.m8n8k4.row.col.f64.f64.f64.f64    { %fd4264, %fd4265 },    { %fd24583 },        { %fd24583 },        { %fd4264, %fd4265 }; 
	// end inline asm
	// begin inline asm
	mma.sync.aligned.m8n8k4.row.col.f64.f64.f64.f64    { %fd4258, %fd4259 },    { %fd24583 },        { %fd24583 },        { %fd4258, %fd4259 }; 
	// end inline asm
	// begin inline asm
	mma.sync.aligned.m8n8k4.row.col.f64.f64.f64.f64    { %fd4264, %fd4265 },    { %fd24583 },        { %fd24583 },        { %fd4264, %fd4265 }; 
	// end inline asm
	// begin inline asm
	mma.sync.aligned.m8n8k4.row.col.f64.f64.f64.f64    { %fd4258, %fd4259 },    { %fd24583 },        { %fd24583 },        { %fd4258, %fd4259 }; 
	// end inline asm
	// begin inline asm
	mma.sync.aligned.m8n8k4.row.col.f64.f64.f64.f64    { %fd4264, %fd4265 },    { %fd24583 },        { %fd24583 },        { %fd4264, %fd4265 }; 
	// end inline asm
	// begin inline asm
	mma.sync.aligned.m8n8k4.row.col.f64.f64.f64.f64    { %fd4258, %fd4259 },    { %fd24583 },        { %fd24583 },        { %fd4258, %fd4259 }; 
	// end inline asm
	// begin inline asm
	mma.sync.aligned.m8n8k4.row.col.f64.f64.f64.f64    { %fd4264, %fd4265 },    { %fd24583 },        { %fd24583 },        { %fd4264, %fd4265 }; 
	// end inline asm
	// begin inline asm
	mma.sync.aligned.m8n8k4.row.col.f64.f64.f64.f64    { %fd4258, %fd4259 },    { %fd24583 },        { %fd24583 },        { %fd4258, %fd4259 }; 
	// end inline asm
	// begin inline asm
	mma.sync.aligned.m8n8k4.row.col.f64.f64.f64.f64    { %fd4264, %fd4265 },    { %fd24583 },        { %fd24583 },        { %fd4264, %fd4265 }; 
	// end inline asm
	// begin inline asm
	mma.sync.aligned.m8n8k4.row.col.f64.f64.f64.f64    { %fd4258, %fd4259 },    { %fd24583 },        { %fd24583 },        { %fd4258, %fd4259 }; 
	// end inline asm
	// begin inline asm
	mma.sync.aligned.m8n8k4.row.col.f64.f64.f64.f64    { %fd4264, %fd4265 },    { %fd24583 },        { %fd24583 },        { %fd4264, %fd4265 }; 
	// end inline asm
	// begin inline asm
	mma.sync.aligned.m8n8k4.row.col.f64.f64.f64.f64    { %fd4258, %fd4259 },    { %fd24583 },        { %fd24583 },        { %fd4258, %fd4259 }; 
	// end inline asm
	// begin inline asm
	mma.sync.aligned.m8n8k4.row.col.f64.f64.f64.f64    { %fd4264, %fd4265 },    { %fd24583 },        { %fd24583 },        { %fd4264, %fd4265 }; 
	// end inline asm
	// begin inline asm
	mma.sync.aligned.m8n8k4.row.col.f64.f64.f64.f64    { %fd4258, %fd4259 },    { %fd24583 },        { %fd24583 },        { %fd4258, %fd4259 }; 
	// end inline asm
	// begin inline asm
	mma.sync.aligned.m8n8k4.row.col.f64.f64.f64.f64    { %fd4264, %fd4265 },    { %fd24583 },        { %fd24583 },        { %fd4264, %fd4265 }; 
	// end inline asm
	// begin inline asm
	mma.sync.aligned.m8n8k4.row.col.f64.f64.f64.f64    { %fd4258, %fd4259 },    { %fd24583 },        { %fd24583 },        { %fd4258, %fd4259 }; 
	// end inline asm
	// begin inline asm
	mma.sync.aligned.m8n8k4.row.col.f64.f64.f64.f64    { %fd4264, %fd4265 },    { %fd24583 },        { %fd24583 },        { %fd4264, %fd4265 }; 
	// end inline asm
	// begin inline asm
	mma.sync.aligned.m8n8k4.row.col.f64.f64.f64.f64    { %fd4258, %fd4259 },    { %fd24583 },        { %fd24583 },        { %fd4258, %fd4259 }; 
	// end inline asm
	// begin inline asm
	mma.sync.aligned.m8n8k4.row.col.f64.f64.f64.f64    { %fd4264, %fd4265 },    { %fd24583 },        { %fd24583 },        { %fd4264, %fd4265 }; 
	// end inline asm
	// begin inline asm
	mma.sync.aligned.m8n8k4.row.col.f64.f64.f64.f64    { %fd4258, %fd4259 },    { %fd24583 },        { %fd24583 },        { %fd4258, %fd4259 }; 
	// end inline asm
	// begin inline asm
	mma.sync.aligned.m8n8k4.row.col.f64.f64.f64.f64    { %fd4264, %fd4265 },    { %fd24583 },        { %fd24583 },        { %fd4264, %fd4265 }; 
	// end inline asm
	// begin inline asm
	mma.sync.aligned.m8n8k4.row.col.f64.f64.f64.f64    { %fd4258, %fd4259 },    { %fd24583 },        { %fd24583 },        { %fd4258, %fd4259 }; 
	// end inline asm
	// begin inline asm
	mma.sync.aligned.m8n8k4.row.col.f64.f64.f64.f64    { %fd4264, %fd4265 },    { %fd24583 },        { %fd24583 },        { %fd4264, %fd4265 }; 
	// end inline asm
	// begin inline asm
	mma.sync.aligned.m8n8k4.row.col.f64.f64.f64.f64    { %fd4258, %fd4259 },    { %fd24583 },        { %fd24583 },        { %fd4258, %fd4259 }; 
	// end inline asm
	// begin inline asm
	mma.sync.aligned.m8n8k4.row.col.f64.f64.f64.f64    { %fd4264, %fd4265 },    { %fd24583 },        { %fd24583 },        { %fd4264, %fd4265 }; 
	// end inline asm
	// begin inline asm
	mma.sync.aligned.m8n8k4.row.col.f64.f64.f64.f64    { %fd4258, %fd4259 },    { %fd24583 },        { %fd24583 },        { %fd4258, %fd4259 }; 
	// end inline asm
	// begin inline asm
	mma.sync.aligned.m8n8k4.row.col.f64.f64.f64.f64    { %fd4264, %fd4265 },    { %fd24583 },        { %fd24583 },        { %fd4264, %fd4265 }; 
	// end inline asm
	// begin inline asm
	mma.sync.aligned.m8n8k4.row.col.f64.f64.f64.f64    { %fd4258, %fd4259 },    { %fd24583 },        { %fd24583 },        { %fd4258, %fd4259 }; 
	// end inline asm
	// begin inline asm
	mma.sync.aligned.m8n8k4.row.col.f64.f64.f64.f64    { %fd4264, %fd4265 },    { %fd24583 },        { %fd24583 },        { %fd4264, %fd4265 }; 
	// end inline asm
	// begin inline asm
	mma.sync.aligned.m8n8k4.row.col.f64.f64.f64.f64    { %fd4258, %fd4259 },    { %fd24583 },        { %fd24583 },        { %fd4258, %fd4259 }; 
	// end inline asm
	// begin inline asm
	mma.sync.aligned.m8n8k4.row.col.f64.f64.f64.f64    { %fd4264, %fd4265 },    { %fd24583 },        { %fd24583 },        { %fd4264, %fd4265 }; 
	// end inline asm
	// begin inline asm
	mma.sync.aligned.m8n8k4.row.col.f64.f64.f64.f64    { %fd4258, %fd4259 },    { %fd24583 },        { %fd24583 },        { %fd4258, %fd4259 }; 
	// end inline asm
	// begin inline asm
	mma.sync.aligned.m8n8k4.row.col.f64.f64.f64.f64    { %fd4264, %fd4265 },    { %fd24583 },        { %fd24583 },        { %fd4264, %fd4265 }; 
	// end inline asm
	// begin inline asm
	mma.sync.aligned.m8n8k4.row.col.f64.f64.f64.f64    { %fd4258, %fd4259 },    { %fd24583 },        { %fd24583 },        { %fd4258, %fd4259 }; 
	// end inline asm
	// begin inline asm
	mma.sync.aligned.m8n8k4.row.col.f64.f64.f64.f64    { %fd4264, %fd4265 },    { %fd24583 },        { %fd24583 },        { %fd4264, %fd4265 }; 
	// end inline asm
	// begin inline asm
	mma.sync.aligned.m8n8k4.row.col.f64.f64.f64.f64    { %fd4258, %fd4259 },    { %fd24583 },        { %fd24583 },        { %fd4258, %fd4259 }; 
	// end inline asm
	// begin inline asm
	mma.sync.aligned.m8n8k4.row.col.f64.f64.f64.f64    { %fd4264, %fd4265 },    { %fd24583 },        { %fd24583 },        { %fd4264, %fd4265 }; 
	// end inline asm
	// begin inline asm
	mma.sync.aligned.m8n8k4.row.col.f64.f64.f64.f64    { %fd4258, %fd4259 },    { %fd24583 },        { %fd24583 },        { %fd4258, %fd4259 }; 
	// end inline asm
	// begin inline asm
	mma.sync.aligned.m8n8k4.row.col.f64.f64.f64.f64    { %fd4264, %fd4265 },    { %fd24583 },        { %fd24583 },        { %fd4264, %fd4265 }; 
	// end inline asm
	// begin inline asm
	mma.sync.aligned.m8n8k4.row.col.f64.f64.f64.f64    { %fd4258, %fd4259 },    { %fd24583 },        { %fd24583 },        { %fd4258, %fd4259 }; 
	// end inline asm
	// begin inline asm
	mma.sync.aligned.m8n8k4.row.col.f64.f64.f64.f64    { %fd4264, %fd4265 },    { %fd24583 },        { %fd24583 },        { %fd4264, %fd4265 }; 
	// end inline asm
	// begin inline asm
	mma.sync.aligned.m8n8k4.row.col.f64.f64.f64.f64    { %fd4258, %fd4259 },    { %fd24583 },        { %fd24583 },        { %fd4258, %fd4259 }; 
	// end inline asm
	// begin inline asm
	mma.sync.aligned.m8n8k4.row.col.f64.f64.f64.f64    { %fd4264, %fd4265 },    { %fd24583 },        { %fd24583 },        { %fd4264, %fd4265 }; 
	// end inline asm
	// begin inline asm
	mma.sync.aligned.m8n8k4.row.col.f64.f64.f64.f64    { %fd4258, %fd4259 },    { %fd24583 },        { %fd24583 },        { %fd4258, %fd4259 }; 
	// end inline asm
	// begin inline asm
	mma.sync.aligned.m8n8k4.row.col.f64.f64.f64.f64    { %fd4264, %fd4265 },    { %fd24583 },        { %fd24583 },        { %fd4264, %fd4265 }; 
	// end inline asm
	// begin inline asm
	mma.sync.aligned.m8n8k4.row.col.f64.f64.f64.f64    { %fd4258, %fd4259 },    { %fd24583 },        { %fd24583 },        { %fd4258, %fd4259 }; 
	// end inline asm
	// begin inline asm
	mma.sync.aligned.m8n8k4.row.col.f64.f64.f64.f64    { %fd4264, %fd4265 },    { %fd24583 },        { %fd24583 },        { %fd4264, %fd4265 }; 
	// end inline asm
	// begin inline asm
	mma.sync.aligned.m8n8k4.row.col.f64.f64.f64.f64    { %fd4258, %fd4259 },    { %fd24583 },        { %fd24583 },        { %fd4258, %fd4259 }; 
	// end inline asm
	// begin inline asm
	mma.sync.aligned.m8n8k4.row.col.f64.f64.f64.f64    { %fd4264, %fd4265 },    { %fd24583 },        { %fd24583 },        { %fd4264, %fd4265 }; 
	// end inline asm
	// begin inline asm
	mma.sync.aligned.m8n8k4.row.col.f64.f64.f64.f64    { %fd4258, %fd4259 },    { %fd24583 },        { %fd24583 },        { %fd4258, %fd4259 }; 
	// end inline asm
	// begin inline asm
	mma.sync.aligned.m8n8k4.row.col.f64.f64.f64.f64    { %fd4264, %fd4265 },    { %fd24583 },        { %fd24583 },        { %fd4264, %fd4265 }; 
	// end inline asm
	// begin inline asm
	mma.sync.aligned.m8n8k4.row.col.f64.f64.f64.f64    { %fd4258, %fd4259 },    { %fd24583 },        { %fd24583 },        { %fd4258, %fd4259 }; 
	// end inline asm
	// begin inline asm
	mma.sync.aligned.m8n8k4.row.col.f64.f64.f64.f64    { %fd4264, %fd4265 },    { %fd24583 },        { %fd24583 },        { %fd4264, %fd4265 }; 
	// end inline asm
	// begin inline asm
	mma.sync.aligned.m8n8k4.row.col.f64.f64.f64.f64    { %fd4258, %fd4259 },    { %fd24583 },        { %fd24583 },        { %fd4258, %fd4259 }; 
	// end inline asm
	// begin inline asm
	mma.sync.aligned.m8n8k4.row.col.f64.f64.f64.f64    { %fd4264, %fd4265 },    { %fd24583 },        { %fd24583 },        { %fd4264, %fd4265 }; 
	// end inline asm
	// begin inline asm
	mma.sync.aligned.m8n8k4.row.col.f64.f64.f64.f64    { %fd4258, %fd4259 },    { %fd24583 },        { %fd24583 },        { %fd4258, %fd4259 }; 
	// end inline asm
	// begin inline asm
	mma.sync.aligned.m8n8k4.row.col.f64.f64.f64.f64    { %fd4264, %fd4265 },    { %fd24583 },        { %fd24583 },        { %fd4264, %fd4265 }; 
	// end inline asm
	// begin inline asm
	mma.sync.aligned.m8n8k4.row.col.f64.f64.f64.f64    { %fd4258, %fd4259 },    { %fd24583 },        { %fd24583 },        { %fd4258, %fd4259 }; 
	// end inline asm
	// begin inline asm
	mma.sync.aligned.m8n8k4.row.col.f64.f64.f64.f64    { %fd4264, %fd4265 },    { %fd24583 },        { %fd24583 },        { %fd4264, %fd4265 }; 
	// end inline asm
	// begin inline asm
	mma.sync.aligned.m8n8k4.row.col.f64.f64.f64.f64    { %fd4258, %fd4259 },    { %fd24583 },        { %fd24583 },        { %fd4258, %fd4259 }; 
	// end inline asm
	// begin inline asm
	mma.sync.aligned.m8n8k4.row.col.f64.f64.f64.f64    { %fd4264, %fd4265 },    { %fd24583 },        { %fd24583 },        { %fd4264, %fd4265 }; 
	// end inline asm
	// begin inline asm
	mma.sync.aligned.m8n8k4.row.col.f64.f64.f64.f64    { %fd4258, %fd4259 },    { %fd24583 },        { %fd24583 },        { %fd4258, %fd4259 }; 
	// end inline asm
	// begin inline asm
	mma.sync.aligned.m8n8k4.row.col.f64.f64.f64.f64    { %fd4264, %fd4265 },    { %fd24583 },        { %fd24583 },        { %fd4264, %fd4265 }; 
	// end inline asm
	// begin inline asm
	mma.sync.aligned.m8n8k4.row.col.f64.f64.f64.f64    { %fd4258, %fd4259 },    { %fd24583 },        { %fd24583 },        { %fd4258, %fd4259 }; 
	// end inline asm
	// begin inline asm
	mma.sync.aligned.m8n8k4.row.col.f64.f64.f64.f64    { %fd4264, %fd4265 },    { %fd24583 },        { %fd24583 },        { %fd4264, %fd4265 }; 
	// end inline asm
	// begin inline asm
	mma.sync.aligned.m8n8k4.row.col.f64.f64.f64.f64    { %fd4258, %fd4259 },    { %fd24583 },        { %fd24583 },        { %fd4258, %fd4259 }; 
	// end inline asm
	// begin inline asm
	mma.sync.aligned.m8n8k4.row.col.f64.f64.f64.f64    { %fd4264, %fd4265 },    { %fd24583 },        { %fd24583 },        { %fd4264, %fd4265 }; 
	// end inline asm
	// begin inline asm
	mma.sync.aligned.m8n8k4.row.col.f64.f64.f64.f64    { %fd4258, %fd4259 },    { %fd24583 },        { %fd24583 },        { %fd4258, %fd4259 }; 
	// end inline asm
	// begin inline asm
	mma.sync.aligned.m8n8k4.row.col.f64.f64.f64.f64    { %fd4264, %fd4265 },    { %fd24583 },        { %fd24583 },        { %fd4264, %fd4265 }; 
	// end inline asm
	// begin inline asm
	mma.sync.aligned.m8n8k4.row.col.f64.f64.f64.f64    { %fd4258, %fd4259 },    { %fd24583 },        { %fd24583 },        { %fd4258, %fd4259 }; 
	// end inline asm
	// begin inline asm
	mma.sync.aligned.m8n8k4.row.col.f64.f64.f64.f64    { %fd4264, %fd4265 },    { %fd24583 },        { %fd24583 },        { %fd4264, %fd4265 }; 
	// end inline asm
	// begin inline asm
	mma.sync.aligned.m8n8k4.row.col.f64.f64.f64.f64    { %fd4258, %fd4259 },    { %fd24583 },        { %fd24583 },        { %fd4258, %fd4259 }; 
	// end inline asm
	// begin inline asm
	mma.sync.aligned.m8n8k4.row.col.f64.f64.f64.f64    { %fd4264, %fd4265 },    { %fd24583 },        { %fd24583 },        { %fd4264, %fd4265 }; 
	// end inline asm
	// begin inline asm
	mma.sync.aligned.m8n8k4.row.col.f64.f64.f64.f64    { %fd4258, %fd4259 },    { %fd24583 },        { %fd24583 },        { %fd4258, %fd4259 }; 
	// end inline asm
	// begin inline asm
	mma.sync.aligned.m8n8k4.row.col.f64.f64.f64.f64    { %fd4264, %fd4265 },    { %fd24583 },        { %fd24583 },        { %fd4264, %fd4265 }; 
	// end inline asm
	// begin inline asm
	mma.sync.aligned.m8n8k4.row.col.f64.f64.f64.f64    { %fd4258, %fd4259 },    { %fd24583 },        { %fd24583 },        { %fd4258, %fd4259 }; 
	// end inline asm
	// begin inline asm
	mma.sync.aligned.m8n8k4.row.col.f64.f64.f64.f64    { %fd4264, %fd4265 },    { %fd24583 },        { %fd24583 },        { %fd4264, %fd4265 }; 
	// end inline asm
	// begin inline asm
	mma.sync.aligned.m8n8k4.row.col.f64.f64.f64.f64    { %fd4258, %fd4259 },    { %fd24583 },        { %fd24583 },        { %fd4258, %fd4259 }; 
	// end inline asm
	// begin inline asm
	mma.sync.aligned.m8n8k4.row.col.f64.f64.f64.f64    { %fd4264, %fd4265 },    { %fd24583 },        { %fd24583 },        { %fd4264, %fd4265 }; 
	// end inline asm
	// begin inline asm
	mma.sync.aligned.m8n8k4.row.col.f64.f64.f64.f64    { %fd4258, %fd4259 },    { %fd24583 },        { %fd24583 },        { %fd4258, %fd4259 }; 
	// end inline asm
	// begin inline asm
	mma.sync.aligned.m8n8k4.row.col.f64.f64.f64.f64    { %fd4264, %fd4265 },    { %fd24583 },        { %fd24583 },        { %fd4264, %fd4265 }; 
	// end inline asm
	// begin inline asm
	mma.sync.aligned.m8n8k4.row.col.f64.f64.f64.f64    { %fd4258, %fd4259 },    { %fd24583 },        { %fd24583 },        { %fd4258, %fd4259 }; 
	// end inline asm
	// begin inline asm
	mma.sync.aligned.m8n8k4.row.col.f64.f64.f64.f64    { %fd4264, %fd4265 },    { %fd24583 },        { %fd24583 },        { %fd4264, %fd4265 }; 
	// end inline asm
	// begin inline asm
	mma.sync.aligned.m8n8k4.row.col.f64.f64.f64.f64    { %fd4258, %fd4259 },    { %fd24583 },        { %fd24583 },        { %fd4258, %fd4259 }; 
	// end inline asm
	// begin inline asm
	mma.sync.aligned.m8n8k4.row.col.f64.f64.f64.f64    { %fd4264, %fd4265 },    { %fd24583 },        { %fd24583 },        { %fd4264, %fd4265 }; 
	// end inline asm
	// begin inline asm
	mma.sync.aligned.m8n8k4.row.col.f64.f64.f64.f64    { %fd4258, %fd4259 },    { %fd24583 },        { %fd24583 },        { %fd4258, %fd4259 }; 
	// end inline asm
	// begin inline asm
	mma.sync.aligned.m8n8k4.row.col.f64.f64.f64.f64    { %fd4264, %fd4265 },    { %fd24583 },        { %fd24583 },        { %fd4264, %fd4265 }; 
	// end inline asm
	// begin inline asm
	mma.sync.aligned.m8n8k4.row.col.f64.f64.f64.f64    { %fd4258, %fd4259 },    { %fd24583 },        { %fd24583 },        { %fd4258, %fd4259 }; 
	// end inline asm
	// begin inline asm
	mma.sync.aligned.m8n8k4.row.col.f64.f64.f64.f64    { %fd4264, %fd4265 },    { %fd24583 },        { %fd24583 },        { %fd4264, %fd4265 }; 
	// end inline asm
	// begin inline asm
	mma.sync.aligned.m8n8k4.row.col.f64.f64.f64.f64    { %fd4258, %fd4259 },    { %fd24583 },        { %fd24583 },        { %fd4258, %fd4259 }; 
	// end inline asm
	// begin inline asm
	mma.sync.aligned.m8n8k4.row.col.f64.f64.f64.f64    { %fd4264, %fd4265 },    { %fd24583 },        { %fd24583 },        { %fd4264, %fd4265 }; 
	// end inline asm
	// begin inline asm
	mma.sync.aligned.m8n8k4.row.col.f64.f64.f64.f64    { %fd4258, %fd4259 },    { %fd24583 },        { %fd24583 },        { %fd4258, %fd4259 }; 
	// end inline asm
	// begin inline asm
	mma.sync.aligned.m8n8k4.row.col.f64.f64.f64.f64    { %fd4264, %fd4265 },    { %fd24583 },        { %fd24583 },        { %fd4264, %fd4265 }; 
	// end inline asm
	// begin inline asm
	mma.sync.aligned.m8n8k4.row.col.f64.f64.f64.f64    { %fd4258, %fd4259 },    { %fd24583 },        { %fd24583 },        { %fd4258, %fd4259 }; 
	// end inline asm
	// begin inline asm
	mma.sync.aligned.m8n8k4.row.col.f64.f64.f64.f64    { %fd4264, %fd4265 },    { %fd24583 },        { %fd24583 },        { %fd4264, %fd4265 }; 
	// end inline asm
	// begin inline asm
	mma.sync.aligned.m8n8k4.row.col.f64.f64.f64.f64    { %fd4258, %fd4259 },    { %fd24583 },        { %fd24583 },        { %fd4258, %fd4259 }; 
	// end inline asm
	// begin inline asm
	mma.sync.aligned.m8n8k4.row.col.f64.f64.f64.f64    { %fd4264, %fd4265 },    { %fd24583 },        { %fd24583 },        { %fd4264, %fd4265 }; 
	// end inline asm
	// begin inline asm
	mma.sync.aligned.m8n8k4.row.col.f64.f64.f64.f64    { %fd4258, %fd4259 },    { %fd24583 },        { %fd24583 },        { %fd4258, %fd4259 }; 
	// end inline asm
	// begin inline asm
	mma.sync.aligned.m8n8k4.row.col.f64.f64.f64.f64    { %fd4264, %fd4265 },    { %fd24583 },        { %fd24583 },        { %fd4264, %fd4265 }; 
	// end inline asm
	// begin inline asm
	mma.sync.aligned.m8n8k4.row.col.f64.f64.f64.f64    { %fd4258, %fd4259 },    { %fd24583 },        { %fd24583 },        { %fd4258, %fd4259 }; 
	// end inline asm
	// begin inline asm
	mma.sync.aligned.m8n8k4.row.col.f64.f64.f64.f64    { %fd4264, %fd4265 },    { %fd24583 },        { %fd24583 },        { %fd4264, %fd4265 }; 
	// end inline asm
	// begin inline asm
	mma.sync.aligned.m8n8k4.row.col.f64.f64.f64.f64    { %fd4258, %fd4259 },    { %fd24583 },        { %fd24583 },        { %fd4258, %fd4259 }; 
	// end inline asm
	// begin inline asm
	mma.sync.aligned.m8n8k4.row.col.f64.f64.f64.f64    { %fd4264, %fd4265 },    { %fd24583 },        { %fd24583 },        { %fd4264, %fd4265 }; 
	// end inline asm
	// begin inline asm
	mma.sync.aligned.m8n8k4.row.col.f64.f64.f64.f64    { %fd4258, %fd4259 },    { %fd24583 },        { %fd24583 },        { %fd4258, %fd4259 }; 
	// end inline asm
	// begin inline asm
	mma.sync.aligned.m8n8k4.row.col.f64.f64.f64.f64    { %fd4264, %fd4265 },    { %fd24583 },        { %fd24583 },        { %fd4264, %fd4265 }; 
	// end inline asm
	// begin inline asm
	mma.sync.aligned.m8n8k4.row.col.f64.f64.f64.f64    { %fd4258, %fd4259 },    { %fd24583 },        { %fd24583 },        { %fd4258, %fd4259 }; 
	// end inline asm
	// begin inline asm
	mma.sync.aligned.m8n8k4.row.col.f64.f64.f64.f64    { %fd4264, %fd4265 },    { %fd24583 },        { %fd24583 },        { %fd4264, %fd4265 }; 
	// end inline asm
	// begin inline asm
	mma.sync.aligned.m8n8k4.row.col.f64.f64.f64.f64    { %fd4258, %fd4259 },    { %fd24583 },        { %fd24583 },        { %fd4258, %fd4259 }; 
	// end inline asm
	// begin inline asm
	mma.sync.aligned.m8n8k4.row.col.f64.f64.f64.f64    { %fd4264, %fd4265 },    { %fd24583 },        { %fd24583 },        { %fd4264, %fd4265 }; 
	// end inline asm
	// begin inline asm
	mma.sync.aligned.m8n8k4.row.col.f64.f64.f64.f64    { %fd4258, %fd4259 },    { %fd24583 },        { %fd24583 },        { %fd4258, %fd4259 }; 
	// end inline asm
	// begin inline asm
	mma.sync.aligned.m8n8k4.row.col.f64.f64.f64.f64    { %fd4264, %fd4265 },    { %fd24583 },        { %fd24583 },        { %fd4264, %fd4265 }; 
	// end inline asm
	// begin inline asm
	mma.sync.aligned.m8n8k4.row.col.f64.f64.f64.f64    { %fd4258, %fd4259 },    { %fd24583 },        { %fd24583 },        { %fd4258, %fd4259 }; 
	// end inline asm
	// begin inline asm
	mma.sync.aligned.m8n8k4.row.col.f64.f64.f64.f64    { %fd4264, %fd4265 },    { %fd24583 },        { %fd24583 },        { %fd4264, %fd4265 }; 
	// end inline asm
	// begin inline asm
	mma.sync.aligned.m8n8k4.row.col.f64.f64.f64.f64    { %fd4258, %fd4259 },    { %fd24583 },        { %fd24583 },        { %fd4258, %fd4259 }; 
	// end inline asm
	// begin inline asm
	mma.sync.aligned.m8n8k4.row.col.f64.f64.f64.f64    { %fd4264, %fd4265 },    { %fd24583 },        { %fd24583 },        { %fd4264, %fd4265 }; 
	// end inline asm
	// begin inline asm
	mma.sync.aligned.m8n8k4.row.col.f64.f64.f64.f64    { %fd4258, %fd4259 },    { %fd24583 },        { %fd24583 },        { %fd4258, %fd4259 }; 
	// end inline asm
	// begin inline asm
	mma.sync.aligned.m8n8k4.row.col.f64.f64.f64.f64    { %fd4264, %fd4265 },    { %fd24583 },        { %fd24583 },        { %fd4264, %fd4265 }; 
	// end inline asm
	// begin inline asm
	mma.sync.aligned.m8n8k4.row.col.f64.f64.f64.f64    { %fd4258, %fd4259 },    { %fd24583 },        { %fd24583 },        { %fd4258, %fd4259 }; 
	// end inline asm
	// begin inline asm
	mma.sync.aligned.m8n8k4.row.col.f64.f64.f64.f64    { %fd4264, %fd4265 },    { %fd24583 },        { %fd24583 },        { %fd4264, %fd4265 }; 
	// end inline asm
	// begin inline asm
	mma.sync.aligned.m8n8k4.row.col.f64.f64.f64.f64    { %fd4258, %fd4259 },    { %fd24583 },        { %fd24583 },        { %fd4258, %fd4259 }; 
	// end inline asm
	// begin inline asm
	mma.sync.aligned.m8n8k4.row.col.f64.f64.f64.f64    { %fd4264, %fd4265 },    { %fd24583 },        { %fd24583 },        { %fd4264, %fd4265 }; 
	// end inline asm
	// begin inline asm
	mma.sync.aligned.m8n8k4.row.col.f64.f64.f64.f64    { %fd4258, %fd4259 },    { %fd24583 },        { %fd24583 },        { %fd4258, %fd4259 }; 
	// end inline asm
	// begin inline asm
	mma.sync.aligned.m8n8k4.row.col.f64.f64.f64.f64    { %fd4264, %fd4265 },    { %fd24583 },        { %fd24583 },        { %fd4264, %fd4265 }; 
	// end inline asm
	// begin inline asm
	mma.sync.aligned.m8n8k4.row.col.f64.f64.f64.f64    { %fd4258, %fd4259 },    { %fd24583 },        { %fd24583 },        { %fd4258, %fd4259 }; 
	// end inline asm
	// begin inline asm
	mma.sync.aligned.m8n8k4.row.col.f64.f64.f64.f64    { %fd4264, %fd4265 },    { %fd24583 },        { %fd24583 },        { %fd4264, %fd4265 }; 
	// end inline asm
	mov.f64 	%fd8518, %fd4258;
	mov.f64 	%fd8519, %fd4259;
	// begin inline asm
	mma.sync.aligned.m8n8k4.row.col.f64.f64.f64.f64    { %fd8518, %fd8519 },    { %fd24583 },        { %fd24583 },        { %fd8518, %fd8519 }; 
	// end inline asm
	mov.f64 	%fd8524, %fd4264;
	mov.f64 	%fd8525, %fd4265;
	// begin inline asm
	mma.sync.aligned.m8n8k4.row.col.f64.f64.f64.f64    { %fd8524, %fd8525 },    { %fd24583 },        { %fd24583 },        { %fd8524, %fd8525 }; 
	// end inline asm
	// begin inline asm
	mma.sync.aligned.m8n8k4.row.col.f64.f64.f64.f64    { %fd8518, %fd8519 },    { %fd24583 },        { %fd24583 },        { %fd8518, %fd8519 }; 
	// end inline asm
	// begin inline asm
	mma.sync.aligned.m8n8k4.row.col.f64.f64.f64.f64    { %fd8524, %fd8525 },    { %fd24583 },        { %fd24583 },        { %fd8524, %fd8525 }; 
	// end inline asm
	// begin inline asm
	mma.sync.aligned.m8n8k4.row.col.f64.f64.f64.f64    { %fd8518, %fd8519 },    { %fd24583 },        { %fd24583 },        { %fd8518, %fd8519 }; 
	// end inline asm
	// begin inline asm
	mma.sync.aligned.m8n8k4.row.col.f64.f64.f64.f64    { %fd8524, %fd8525 },    { %fd24583 },        { %fd24583 },        { %fd8524, %fd8525 }; 
	// end inline asm
	// begin inline asm
	mma.sync.aligned.m8n8k4.row.col.f64.f64.f64.f64    { %fd8518, %fd8519 },    { %fd24583 },        { %fd24583 },        { %fd8518, %fd8519 }; 
	// end inline asm
	// begin inline asm
	mma.sync.aligned.m8n8k4.row.col.f64.f64.f64.f64    { %fd8524, %fd8525 },    { %fd24583 },        { %fd24583 },        { %fd8524, %fd8525 }; 
	// end inline asm
	// begin inline asm
	mma.sync.aligned.m8n8k4.row.col.f64.f64.f64.f64    { %fd8518, %fd8519 },    { %fd24583 },        { %fd24583 },        { %fd8518, %fd8519 }; 
	// end inline asm
	// begin inline asm
	mma.sync.aligned.m8n8k4.row.col.f64.f64.f64.f64    { %fd8524, %fd8525 },    { %fd24583 },        { %fd24583 },        { %fd8524, %fd8525 }; 
	// end inline asm
	// begin inline asm
	mma.sync.aligned.m8n8k4.row.col.f64.f64.f64.f64    { %fd8518, %fd8519 },    { %fd24583 },        { %fd24583 },        { %fd8518, %fd8519 }; 
	// end inline asm
	// begin inline asm
	mma.sync.aligned.m8n8k4.row.col.f64.f64.f64.f64    { %fd8524, %fd8525 },    { %fd24583 },        { %fd24583 },        { %fd8524, %fd8525 }; 
	// end inline asm
	// begin inline asm
	mma.sync.aligned.m8n8k4.row.col.f64.f64.f64.f64    { %fd8518, %fd8519 },    { %fd24583 },        { %fd24583 },        { %fd8518, %fd8519 }; 
	// end inline asm
	// begin inline asm
	mma.sync.aligned.m8n8k4.row.col.f64.f64.f64.f64    { %fd8524, %fd8525 },    { %fd24583 },        { %fd24583 },        { %fd8524, %fd8525 }; 
	// end inline asm
	// begin inline asm
	mma.sync.aligned.m8n8k4.row.col.f64.f64.f64.f64    { %fd8518, %fd8519 },    { %fd24583 },        { %fd24583 },        { %fd8518, %fd8519 }; 
	// end inline asm
	// begin inline asm
	mma.sync.aligned.m8n8k4.row.col.f64.f64.f64.f64    { %fd8524, %fd8525 },    { %fd24583 },        { %fd24583 },        { %fd8524, %fd8525 }; 
	// end inline asm
	// begin inline asm
	mma.sync.aligned.m8n8k4.row.col.f64.f64.f64.f64    { %fd8518, %fd8519 },    { %fd24583 },        { %fd24583 },        { %fd8518, %fd8519 }; 
	// end inline asm
	// begin inline asm
	mma.sync.aligned.m8n8k4.row.col.f64.f64.f64.f64    { %fd8524, %fd8525 },    { %fd24583 },        { %fd24583 },        { %fd8524, %fd8525 }; 
	// end inline asm
	// begin inline asm
	mma.sync.aligned.m8n8k4.row.col.f64.f64.f64.f64    { %fd8518, %fd8519 },    { %fd24583 },        { %fd24583 },        { %fd8518, %fd8519 }; 
	// end inline asm
	// begin inline asm
	mma.sync.aligned.m8n8k4.row.col.f64.f64.f64.f64    { %fd8524, %fd8525 },    { %fd24583 },        { %fd24583 },        { %fd8524, %fd8525 }; 
	// end inline asm
	// begin inline asm
	mma.sync.aligned.m8n8k4.row.col.f64.f64.f64.f64    { %fd8518, %fd8519 },    { %fd24583 },        { %fd24583 },        { %fd8518, %fd8519 }; 
	// end inline asm
	// begin inline asm
	mma.sync.aligned.m8n8k4.row.col.f64.f64.f64.f64    { %fd8524, %fd8525 },    { %fd24583 },        { %fd24583 },        { %fd8524, %fd8525 }; 
	// end inline asm
	// begin inline asm
	mma.sync.aligned.m8n8k4.row.col.f64.f64.f64.f64    { %fd8518, %fd8519 },    { %fd24583 },        { %fd24583 },        { %fd8518, %fd8519 }; 
	// end inline asm
	// begin inline asm
	mma.sync.aligned.m8n8k4.row.col.f64.f64.f64.f64    { %fd8524, %fd8525 },    { %fd24583 },        { %fd24583 },        { %fd8524, %fd8525 }; 
	// end inline asm
	// begin inline asm
	mma.sync.aligned.m8n8k4.row.col.f64.f64.f64.f64    { %fd8518, %fd8519 },    { %fd24583 },        { %fd24583 },        { %fd8518, %fd8519 }; 
	// end inline asm
	// begin inline asm
	mma.sync.aligned.m8n8k4.row.col.f64.f64.f64.f64    { %fd8524, %fd8525 },    { %fd24583 },        { %fd24583 },        { %fd8524, %fd8525 }; 
	// end inline asm
	// begin inline asm
	mma.sync.aligned.m8n8k4.row.col.f64.f64.f64.f64    { %fd8518, %fd8519 },    { %fd24583 },        { %fd24583 },        { %fd8518, %fd8519 }; 
	// end inline asm
	// begin inline asm
	mma.sync.aligned.m8n8k4.row.col.f64.f64.f64.f64    { %fd8524, %fd8525 },    { %fd24583 },        { %fd24583 },        { %fd8524, %fd8525 }; 
	// end inline asm
	// begin inline asm
	mma.sync.aligned.m8n8k4.row.col.f64.f64.f64.f64    { %fd8518, %fd8519 },    { %fd24583 },        { %fd24583 },        { %fd8518, %fd8519 }; 
	// end inline asm
	// begin inline asm
	mma.sync.aligned.m8n8k4.row.col.f64.f64.f64.f64    { %fd8524, %fd8525 },    { %fd24583 },        { %fd24583 },        { %fd8524, %fd8525 }; 
	// end inline asm
	// begin inline asm
	mma.sync.aligned.m8n8k4.row.col.f64.f64.f64.f64    { %fd8518, %fd8519 },    { %fd24583 },        { %fd24583 },        { %fd8518, %fd8519 }; 
	// end inline asm
	// begin inline asm
	mma.sync.aligned.m8n8k4.row.col.f64.f64.f64.f64    { %fd8524, %fd8525 },    { %fd24583 },        { %fd24583 },        { %fd8524, %fd8525 }; 
	// end inline asm
	// begin inline asm
	mma.sync.aligned.m8n8k4.row.col.f64.f64.f64.f64    { %fd8518, %fd8519 },    { %fd24583 },        { %fd24583 },        { %fd8518, %fd8519 }; 
	// end inline asm
	// begin inline asm
	mma.sync.aligned.m8n8k4.row.col.f64.f64.f64.f64    { %fd8524, %fd8525 },    { %fd24583 },        { %fd24583 },        { %fd8524, %fd8525 }; 
	// end inline asm
	// begin inline asm
	mma.sync.aligned.m8n8k4.row.col.f64.f64.f64.f64    { %fd8518, %fd8519 },    { %fd24583 },        { %fd24583 },        { %fd8518, %fd8519 }; 
	// end inline asm
	// begin inline asm
	mma.sync.aligned.m8n8k4.row.col.f64.f64.f64.f64    { %fd8524, %fd8525 },    { %fd24583 },        { %fd24583 },        { %fd8524, %fd8525 }; 
	// end inline asm
	// begin inline asm
	mma.sync.aligned.m8n8k4.row.col.f64.f64.f64.f64    { %fd8518, %fd8519 },    { %fd24583 },        { %fd24583 },        { %fd8518, %fd8519 }; 
	// end inline asm
	// begin inline asm
	mma.sync.aligned.m8n8k4.row.col.f64.f64.f64.f64    { %fd8524, %fd8525 },    { %fd24583 },        { %fd24583 },        { %fd8524, %fd8525 }; 
	// end inline asm
	// begin inline asm
	mma.sync.aligned.m8n8k4.row.col.f64.f64.f64.f64    { %fd8518, %fd8519 },    { %fd24583 },        { %fd24583 },        { %fd8518, %fd8519 }; 
	// end inline asm
	// begin inline asm
	mma.sync.aligned.m8n8k4.row.col.f64.f64.f64.f64    { %fd8524, %fd8525 },    { %fd24583 },        { %fd24583 },        { %fd8524, %fd8525 }; 
	// end inline asm
	// begin inline asm
	mma.sync.aligned.m8n8k4.row.col.f64.f64.f64.f64    { %fd8518, %fd8519 },    { %fd24583 },        { %fd24583 },        { %fd8518, %fd8519 }; 
	// end inline asm
	// begin inline asm
	mma.sync.aligned.m8n8k4.row.col.f64.f64.f64.f64    { %fd8524, %fd8525 },    { %fd24583 },        { %fd24583 },        { %fd8524, %fd8525 }; 
	// end inline asm
	// begin inline asm
	mma.sync.aligned.m8n8k4.row.col.f64.f64.f64.f64    { %fd8518, %fd8519 },    { %fd24583 },        { %fd24583 },        { %fd8518, %fd8519 }; 
	// end inline asm
	// begin inline asm
	mma.sync.aligned.m8n8k4.row.col.f64.f64.f64.f64    { %fd8524, %fd8525 },    { %fd24583 },        { %fd24583 },        { %fd8524, %fd8525 }; 
	// end inline asm
	// begin inline asm
	mma.sync.aligned.m8n8k4.row.col.f64.f64.f64.f64    { %fd8518, %fd8519 },    { %fd24583 },        { %fd24583 },        { %fd8518, %fd8519 }; 
	// end inline asm
	// begin inline asm
	mma.sync.aligned.m8n8k4.row.col.f64.f64.f64.f64    { %fd8524, %fd8525 },    { %fd24583 },        { %fd24583 },        { %fd8524, %fd8525 }; 
	// end inline asm
	// begin inline asm
	mma.sync.aligned.m8n8k4.row.col.f64.f64.f64.f64    { %fd8518, %fd8519 },    { %fd24583 },        { %fd24583 },        { %fd8518, %fd8519 }; 
	// end inline asm
	// begin inline asm
	mma.sync.aligned.m8n8k4.row.col.f64.f64.f64.f64    { %fd8524, %fd8525 },    { %fd24583 },        { %fd24583 },        { %fd8524, %fd8525 }; 
	// end inline asm
	// begin inline asm
	mma.sync.aligned.m8n8k4.row.col.f64.f64.f64.f64    { %fd8518, %fd8519 },    { %fd24583 },        { %fd24583 },        { %fd8518, %fd8519 }; 
	// end inline asm
	// begin inline asm
	mma.sync.aligned.m8n8k4.row.col.f64.f64.f64.f64    { %fd8524, %fd8525 },    { %fd24583 },        { %fd24583 },        { %fd8524, %fd8525 }; 
	// end inline asm
	// begin inline asm
	mma.sync.aligned.m8n8k4.row.col.f64.f64.f64.f64    { %fd8518, %fd8519 },    { %fd24583 },        { %fd24583 },        { %fd8518, %fd8519 }; 
	// end inline asm
	// begin inline asm
	mma.sync.aligned.m8n8k4.row.col.f64.f64.f64.f64    { %fd8524, %fd8525 },    { %fd24583 },        { %fd24583 },        { %fd8524, %fd8525 }; 
	// end inline asm
	// begin inline asm
	mma.sync.aligned.m8n8k4.row.col.f64.f64.f64.f64    { %fd8518, %fd8519 },    { %fd24583 },        { %fd24583 },        { %fd8518, %fd8519 }; 
	// end inline asm
	// begin inline asm
	mma.sync.aligned.m8n8k4.row.col.f64.f64.f64.f64    { %fd8524, %fd8525 },    { %fd24583 },        { %fd24583 },        { %fd8524, %fd8525 }; 
	// end inline asm
	// begin inline asm
	mma.sync.aligned.m8n8k4.row.col.f64.f64.f64.f64    { %fd8518, %fd8519 },    { %fd24583 },        { %fd24583 },        { %fd8518, %fd8519 }; 
	// end inline asm
	// begin inline asm
	mma.sync.aligned.m8n8k4.row.col.f64.f64.f64.f64    { %fd8524, %fd8525 },    { %fd24583 },        { %fd24583 },        { %fd8524, %fd8525 }; 
	// end inline asm
	// begin inline asm
	mma.sync.aligned.m8n8k4.row.col.f64.f64.f64.f64    { %fd8518, %fd8519 },    { %fd24583 },        { %fd24583 },        { %fd8518, %fd8519 }; 
	// end inline asm
	// begin inline asm
	mma.sync.aligned.m8n8k4.row.col.f64.f64.f64.f64    { %fd8524, %fd8525 },    { %fd24583 },        { %fd24583 },        { %fd8524, %fd8525 }; 
	// end inline asm
	// begin inline asm
	mma.sync.aligned.m8n8k4.row.col.f64.f64.f64.f64    { %fd8518, %fd8519 },    { %fd24583 },        { %fd24583 },        { %fd8518, %fd8519 }; 
	// end inline asm
	// begin inline asm
	mma.sync.aligned.m8n8k4.row.col.f64.f64.f64.f64    { %fd8524, %fd8525 },    { %fd24583 },        { %fd24583 },        { %fd8524, %fd8525 }; 
	// end inline asm
	// begin inline asm
	mma.sync.aligned.m8n8k4.row.col.f64.f64.f64.f64    { %fd8518, %fd8519 },    { %fd24583 },        { %fd24583 },        { %fd8518, %fd8519 }; 
	// end inline asm
	// begin inline asm
	mma.sync.aligned.m8n8k4.row.col.f64.f64.f64.f64    { %fd8524, %fd8525 },    { %fd24583 },        { %fd24583 },        { %fd8524, %fd8525 }; 
	// end inline asm
	// begin inline asm
	mma.sync.aligned.m8n8k4.row.col.f64.f64.f64.f64    { %fd8518, %fd8519 },    { %fd24583 },        { %fd24583 },        { %fd8518, %fd8519 }; 
	// end inline asm
	// begin inline asm
	mma.sync.aligned.m8n8k4.row.col.f64.f64.f64.f64    { %fd8524, %fd8525 },    { %fd24583 },        { %fd24583 },        { %fd8524, %fd8525 }; 
	// end inline asm
	// begin inline asm
	mma.sync.aligned.m8n8k4.row.col.f64.f64.f64.f64    { %fd8518, %fd8519 },    { %fd24583 },        { %fd24583 },        { %fd8518, %fd8519 }; 
	// end inline asm
	// begin inline asm
	mma.sync.aligned.m8n8k4.row.col.f64.f64.f64.f64    { %fd8524, %fd8525 },    { %fd24583 },        { %fd24583 },        { %fd8524, %fd8525 }; 
	// end inline asm
	// begin inline asm
	mma.sync.aligned.m8n8k4.row.col.f64.f64.f64.f64    { %fd8518, %fd8519 },    { %fd24583 },        { %fd24583 },        { %fd8518, %fd8519 }; 
	// end inline asm
	// begin inline asm
	mma.sync.aligned.m8n8k4.row.col.f64.f64.f64.f64    { %fd8524, %fd8525 },    { %fd24583 },        { %fd24583 },        { %fd8524, %fd8525 }; 
	// end inline asm
	// begin inline asm
	mma.sync.aligned.m8n8k4.row.col.f64.f64.f64.f64    { %fd8518, %fd8519 },    { %fd24583 },        { %fd24583 },        { %fd8518, %fd8519 }; 
	// end inline asm
	// begin inline asm
	mma.sync.aligned.m8n8k4.row.col.f64.f64.f64.f64    { %fd8524, %fd8525 },    { %fd24583 },        { %fd24583 },        { %fd8524, %fd8525 }; 
	// end inline asm
	// begin inline asm
	mma.sync.aligned.m8n8k4.row.col.f64.f64.f64.f64    { %fd8518, %fd8519 },    { %fd24583 },        { %fd24583 },        { %fd8518, %fd8519 }; 
	// end inline asm
	// begin inline asm
	mma.sync.aligned.m8n8k4.row.col.f64.f64.f64.f64    { %fd8524, %fd8525 },    { %fd24583 },        { %fd24583 },        { %fd8524, %fd8525 }; 
	// end inline asm
	// begin inline asm
	mma.sync.aligned.m8n8k4.row.col.f64.f64.f64.f64    { %fd8518, %fd8519 },    { %fd24583 },        { %fd24583 },        { %fd8518, %fd8519 }; 
	// end inline asm
	// begin inline asm
	mma.sync.aligned.m8n8k4.row.col.f64.f64.f64.f64    { %fd8524, %fd8525 },    { %fd24583 },        { %fd24583 },        { %fd8524, %fd8525 }; 
	// end inline asm
	// begin inline asm
	mma.sync.aligned.m8n8k4.row.col.f64.f64.f64.f64    { %fd8518, %fd8519 },    { %fd24583 },        { %fd24583 },        { %fd8518, %fd8519 }; 
	// end inline asm
	// begin inline asm
	mma.sync.aligned.m8n8k4.row.col.f64.f64.f64.f64    { %fd8524, %fd8525 },    { %fd24583 },        { %fd24583 },        { %fd8524, %fd8525 }; 
	// end inline asm
	// begin inline asm
	mma.sync.aligned.m8n8k4.row.col.f64.f64.f64.f64    { %fd8518, %fd8519 },    { %fd24583 },        { %fd24583 },        { %fd8518, %fd8519 }; 
	// end inline asm
	// begin inline asm
	mma.sync.aligned.m8n8k4.row.col.f64.f64.f64.f64    { %fd8524, %fd8525 },    { %fd24583 },        { %fd24583 },        { %fd8524, %fd8525 }; 
	// end inline asm
	// begin inline asm
	mma.sync.aligned.m8n8k4.row.col.f64.f64.f64.f64    { %fd8518, %fd8519 },    { %fd24583 },        { %fd24583 },        { %fd8518, %fd8519 }; 
	// end inline asm
	// begin inline asm
	mma.sync.aligned.m8n8k4.row.col.f64.f64.f64.f64    { %fd8524, %fd8525 },    { %fd24583 },        { %fd24583 },        { %fd8524, %fd8525 }; 
	// end inline asm
	// begin inline asm
	mma.sync.aligned.m8n8k4.row.col.f64.f64.f64.f64    { %fd8518, %fd8519 },    { %fd24583 },        { %fd24583 },        { %fd8518, %fd8519 }; 
	// end inline asm
	// begin inline asm
	mma.sync.aligned.m8n8k4.row.col.f64.f64.f64.f64    { %fd8524, %fd8525 },    { %fd24583 },        { %fd24583 },        { %fd8524, %fd8525 }; 
	// end inline asm
	// begin inline asm
	mma.sync.aligned.m8n8k4.row.col.f64.f64.f64.f64    { %fd8518, %fd8519 },    { %fd24583 },        { %fd24583 },        { %fd8518, %fd8519 }; 
	// end inline asm
	// begin inline asm
	mma.sync.aligned.m8n8k4.row.col.f64.f64.f64.f64    { %fd8524, %fd8525 },    { %fd24583 },        { %fd24583 },        { %fd8524, %fd8525 }; 
	// end inline asm
	// begin inline asm
	mma.sync.aligned.m8n8k4.row.col.f64.f64.f64.f64    { %fd8518, %fd8519 },    { %fd24583 },        { %fd24583 },        { %fd8518, %fd8519 }; 
	// end inline asm
	// begin inline asm
	mma.sync.aligned.m8n8k4.row.col.f64.f64.f64.f64    { %fd8524, %fd8525 },    { %fd24583 },        { %fd24583 },        { %fd8524, %fd8525 }; 
	// end inline asm
	// begin inline asm
	mma.sync.aligned.m8n8k4.row.col.f64.f64.f64.f64    { %fd8518, %fd8519 },    { %fd24583 },        { %fd24583 },        { %fd8518, %fd8519 }; 
	// end inline asm
	// begin inline asm
	mma.sync.aligned.m8n8k4.row.col.f64.f64.f64.f64    { %fd8524, %fd8525 },    { %fd24583 },        { %fd24583 },        { %fd8524, %fd8525 }; 
	// end inline asm
	// begin inline asm
	mma.sync.aligned.m8n8k4.row.col.f64.f64.f64.f64    { %fd8518, %fd8519 },    { %fd24583 },        { %fd24583 },        { %fd8518, %fd8519 }; 
	// end inline asm
	// begin inline asm
	mma.sync.aligned.m8n8k4.row.col.f64.f64.f64.f64    { %fd8524, %fd8525 },    { %fd24583 },        { %fd24583 },        { %fd8524, %fd8525 }; 
	// end inline asm
	// begin inline asm
	mma.sync.aligned.m8n8k4.row.col.f64.f64.f64.f64    { %fd8518, %fd8519 },    { %fd24583 },        { %fd24583 },        { %fd8518, %fd8519 }; 
	// end inline asm
	// begin inline asm
	mma.sync.aligned.m8n8k4.row.col.f64.f64.f64.f64    { %fd8524, %fd8525 },    { %fd24583 },        { %fd24583 },        { %fd8524, %fd8525 }; 
	// end inline asm
	// begin inline asm
	mma.sync.aligned.m8n8k4.row.col.f64.f64.f64.f64    { %fd8518, %fd8519 },    { %fd24583 },        { %fd24583 },        { %fd8518, %fd8519 }; 
	// end inline asm
	// begin inline asm
	mma.sync.aligned.m8n8k4.row.col.f64.f64.f64.f64    { %fd8524, %fd8525 },    { %fd24583 },        { %fd24583 },        { %fd8524, %fd8525 }; 
	// end inline asm
	// begin inline asm
	mma.sync.aligned.m8n8k4.row.col.f64.f64.f64.f64    { %fd8518, %fd8519 },    { %fd24583 },        { %fd24583 },        { %fd8518, %fd8519 }; 
	// end inline asm
	// begin inline asm
	mma.sync.aligned.m8n8k4.row.col.f64.f64.f64.f64    { %fd8524, %fd8525 },    { %fd24583 },        { %fd24583 },        { %fd8524, %fd8525 }; 
	// end inline asm
	// begin inline asm
	mma.sync.aligned.m8n8k4.row.col.f64.f64.f64.f64    { %fd8518, %fd8519 },    { %fd24583 },        { %fd24583 },        { %fd8518, %fd8519 }; 
	// end inline asm
	// begin inline asm
	mma.sync.aligned.m8n8k4.row.col.f64.f64.f64.f64    { %fd8524, %fd8525 },    { %fd24583 },        { %fd24583 },        { %fd8524, %fd8525 }; 
	// end inline asm
	// begin inline asm
	mma.sync.aligned.m8n8k4.row.col.f64.f64.f64.f64    { %fd8518, %fd8519 },    { %fd24583 },        { %fd24583 },        { %fd8518, %fd8519 }; 
	// end inline asm
	// begin inline asm
	mma.sync.aligned.m8n8k4.row.col.f64.f64.f64.f64    { %fd8524, %fd8525 },    { %fd24583 },        { %fd24583 },        { %fd8524, %fd8525 }; 
	// end inline asm
	// begin inline asm
	mma.sync.aligned.m8n8k4.row.col.f64.f64.f64.f64    { %fd8518, %fd8519 },    { %fd24583 },        { %fd24583 },        { %fd8518, %fd8519 }; 
	// end inline asm
	// begin inline asm
	mma.sync.aligned.m8n8k4.row.col.f64.f64.f64.f64    { %fd8524, %fd8525 },    { %fd24583 },        { %fd24583 },        { %fd8524, %fd8525 }; 
	// end inline asm
	// begin inline asm
	mma.sync.aligned.m8n8k4.row.col.f64.f64.f64.f64    { %fd8518, %fd8519 },    { %fd24583 },        { %fd24583 },        { %fd8518, %fd8519 }; 
	// end inline asm
	// begin inline asm
	mma.sync.aligned.m8n8k4.row.col.f64.f64.f64.f64    { %fd8524, %fd8525 },    { %fd24583 },        { %fd24583 },        { %fd8524, %fd8525 }; 
	// end inline asm
	// begin inline asm
	mma.sync.aligned.m8n8k4.row.col.f64.f64.f64.f64    { %fd8518, %fd8519 },    { %fd24583 },        { %fd24583 },        { %fd8518, %fd8519 }; 
	// end inline asm
	// begin inline asm
	mma.sync.aligned.m8n8k4.row.col.f64.f64.f64.f64    { %fd8524, %fd8525 },    { %fd24583 },        { %fd24583 },        { %fd8524, %fd8525 }; 
	// end inline asm
	// begin inline asm
	mma.sync.aligned.m8n8k4.row.col.f64.f64.f64.f64    { %fd8518, %fd8519 },    { %fd24583 },        { %fd24583 },        { %fd8518, %fd8519 }; 
	// end inline asm
	// begin inline asm
	mma.sync.aligned.m8n8k4.row.col.f64.f64.f64.f64    { %fd8524, %fd8525 },    { %fd24583 },        { %fd24583 },        { %fd8524, %fd8525 }; 
	// end inline asm
	// begin inline asm
	mma.sync.aligned.m8n8k4.row.col.f64.f64.f64.f64    { %fd8518, %fd8519 },    { %fd24583 },        { %fd24583 },        { %fd8518, %fd8519 }; 
	// end inline asm
	// begin inline asm
	mma.sync.aligned.m8n8k4.row.col.f64.f64.f64.f64    { %fd8524, %fd8525 },    { %fd24583 },        { %fd24583 },        { %fd8524, %fd8525 }; 
	// end inline asm
	// begin inline asm
	mma.sync.aligned.m8n8k4.row.col.f64.f64.f64.f64    { %fd8518, %fd8519 },    { %fd24583 },        { %fd24583 },        { %fd8518, %fd8519 }; 
	// end inline asm
	// begin inline asm
	mma.sync.aligned.m8n8k4.row.col.f64.f64.f64.f64    { %fd8524, %fd8525 },    { %fd24583 },        { %fd24583 },        { %fd8524, %fd8525 }; 
	// end inline asm
	// begin inline asm
	mma.sync.aligned.m8n8k4.row.col.f64.f64.f64.f64    { %fd8518, %fd8519 },    { %fd24583 },        { %fd24583 },        { %fd8518, %fd8519 }; 
	// end inline asm
	// begin inline asm
	mma.sync.aligned.m8n8k4.row.col.f64.f64.f64.f64    { %fd8524, %fd8525 },    { %fd24583 },        { %fd24583 },        { %fd8524, %fd8525 }; 
	// end inline asm
	// begin inline asm
	mma.sync.aligned.m8n8k4.row.col.f64.f64.f64.f64    { %fd8518, %fd8519 },    { %fd24583 },        { %fd24583 },        { %fd8518, %fd8519 }; 
	// end inline asm
	// begin inline asm
	mma.sync.aligned.m8n8k4.row.col.f64.f64.f64.f64    { %fd8524, %fd8525 },    { %fd24583 },        { %fd24583 },        { %fd8524, %fd8525 }; 
	// end inline asm
	// begin inline asm
	mma.sync.aligned.m8n8k4.row.col.f64.f64.f64.f64    { %fd8518, %fd8519 },    { %fd24583 },        { %fd24583 },        { %fd8518, %fd8519 }; 
	// end inline asm
	// begin inline asm
	mma.sync.aligned.m8n8k4.row.col.f64.f64.f64.f64    { %fd8524, %fd8525 },    { %fd24583 },        { %fd24583 },        { %fd8524, %fd8525 }; 
	// end inline asm
	// begin inline asm
	mma.sync.aligned.m8n8k4.row.col.f64.f64.f64.f64    { %fd8518, %fd8519 },    { %fd24583 },        { %fd24583 },        { %fd8518, %fd8519 }; 
	// end inline asm
	// begin inline asm
	mma.sync.aligned.m8n8k4.row.col.f64.f64.f64.f64    { %fd8524, %fd8525 },    { %fd24583 },        { %fd24583 },        { %fd8524, %fd8525 }; 
	// end inline asm
	// begin inline asm
	mma.sync.aligned.m8n8k4.row.col.f64.f64.f64.f64    { %fd8518, %fd8519 },    { %fd24583 },        { %fd24583 },        { %fd8518, %fd8519 }; 
	// end inline asm
	// begin inline asm
	mma.sync.aligned.m8n8k4.row.col.f64.f64.f64.f64    { %fd8524, %fd8525 },    { %fd24583 },        { %fd24583 },        { %fd8524, %fd8525 }; 
	// end inline asm
	// begin inline asm
	mma.sync.aligned.m8n8k4.row.col.f64.f64.f64.f64    { %fd8518, %fd8519 },    { %fd24583 },        { %fd24583 },        { %fd8518, %fd8519 }; 
	// end inline asm
	// begin inline asm
	mma.sync.aligned.m8n8k4.row.col.f64.f64.f64.f64    { %fd8524, %fd8525 },    { %fd24583 },        { %fd24583 },        { %fd8524, %fd8525 }; 
	// end inline asm
	// begin inline asm
	mma.sync.aligned.m8n8k4.row.col.f64.f64.f64.f64    { %fd8518, %fd8519 },    { %fd24583 },        { %fd24583 },        { %fd8518, %fd8519 }; 
	// end inline asm
	// begin inline asm
	mma.sync.aligned.m8n8k4.row.col.f64.f64.f64.f64    { %fd8524, %fd8525 },    { %fd24583 },        { %fd24583 },        { %fd8524, %fd8525 }; 
	// end inline asm
	// begin inline asm
	mma.sync.aligned.m8n8k4.row.col.f64.f64.f64.f64    { %fd8518, %fd8519 },    { %fd24583 },        { %fd24583 },        { %fd8518, %fd8519 }; 
	// end inline asm
	// begin inline asm
	mma.sync.aligned.m8n8k4.row.col.f64.f64.f64.f64    { %fd8524, %fd8525 },    { %fd24583 },        { %fd24583 },        { %fd8524, %fd8525 }; 
	// end inline asm
	// begin inline asm
	mma.sync.aligned.m8n8k4.row.col.f64.f64.f64.f64    { %fd8518, %fd8519 },    { %fd24583 },        { %fd24583 },        { %fd8518, %fd8519 }; 
	// end inline asm
	// begin inline asm
	mma.sync.aligned.m8n8k4.row.col.f64.f64.f64.f64    { %fd8524, %fd8525 },    { %fd24583 },        { %fd24583 },        { %fd8524, %fd8525 }; 
	// end inline asm
	// begin inline asm
	mma.sync.aligned.m8n8k4.row.col.f64.f64.f64.f64    { %fd8518, %fd8519 },    { %fd24583 },        { %fd24583 },        { %fd8518, %fd8519 }; 
	// end inline asm
	// begin inline asm
	mma.sync.aligned.m8n8k4.row.col.f64.f64.f64.f64    { %fd8524, %fd8525 },    { %fd24583 },        { %fd24583 },        { %fd8524, %fd8525 }; 
	// end inline asm
	// begin inline asm
	mma.sync.aligned.m8n8k4.row.col.f64.f64.f64.f64    { %fd8518, %fd8519 },    { %fd24583 },        { %fd24583 },        { %fd8518, %fd8519 }; 
	// end inline asm
	// begin inline asm
	mma.sync.aligned.m8n8k4.row.col.f64.f64.f64.f64    { %fd8524, %fd8525 },    { %fd24583 },        { %fd24583 },        { %fd8524, %fd8525 }; 
	// end inline asm
	// begin inline asm
	mma.sync.aligned.m8n8k4.row.col.f64.f64.f64.f64    { %fd8518, %fd8519 },    { %fd24583 },        { %fd24583 },        { %fd8518, %fd8519 }; 
	// end inline asm
	// begin inline asm
	mma.sync.aligned.m8n8k4.row.col.f64.f64.f64.f64    { %fd8524, %fd8525 },    { %fd24583 },        { %fd24583 },        { %fd8524, %fd8525 }; 
	// end inline asm
	// begin inline asm
	mma.sync.aligned.m8n8k4.row.col.f64.f64.f64.f64    { %fd8518, %fd8519 },    { %fd24583 },        { %fd24583 },        { %fd8518, %fd8519 }; 
	// end inline asm
	// begin inline asm
	mma.sync.aligned.m8n8k4.row.col.f64.f64.f64.f64    { %fd8524, %fd8525 },    { %fd24583 },        { %fd24583 },        { %fd8524, %fd8525 }; 
	// end inline asm
	// begin inline asm
	mma.sync.aligned.m8n8k4.row.col.f64.f64.f64.f64    { %fd8518, %fd8519 },    { %fd24583 },        { %fd24583 },        { %fd8518, %fd8519 }; 
	// end inline asm
	// begin inline asm
	mma.sync.aligned.m8n8k4.row.col.f64.f64.f64.f64    { %fd8524, %fd8525 },    { %fd24583 },        { %fd24583 },        { %fd8524, %fd8525 }; 
	// end inline asm
	// begin inline asm
	mma.sync.aligned.m8n8k4.row.col.f64.f64.f64.f64    { %fd8518, %fd8519 },    { %fd24583 },        { %fd24583 },        { %fd8518, %fd8519 }; 
	// end inline asm
	// begin inline asm
	mma.sync.aligned.m8n8k4.row.col.f64.f64.f64.f64    { %fd8524, %fd8525 },    { %fd24583 },        { %fd24583 },        { %fd8524, %fd8525 }; 
	// end inline asm
	// begin inline asm
	mma.sync.aligned.m8n8k4.row.col.f64.f64.f64.f64    { %fd8518, %fd8519 },    { %fd24583 },        { %fd24583 },        { %fd8518, %fd8519 }; 
	// end inline asm
	// begin inline asm
	mma.sync.aligned.m8n8k4.row.col.f64.f64.f64.f64    { %fd8524, %fd8525 },    { %fd24583 },        { %fd24583 },        { %fd8524, %fd8525 }; 
	// end inline asm
	// begin inline asm
	mma.sync.aligned.m8n8k4.row.col.f64.f64.f64.f64    { %fd8518, %fd8519 },    { %fd24583 },        { %fd24583 },        { %fd8518, %fd8519 }; 
	// end inline asm
	// begin inline asm
	mma.sync.aligned.m8n8k4.row.col.f64.f64.f64.f64    { %fd8524, %fd8525 },    { %fd24583 },        { %fd24583 },        { %fd8524, %fd8525 }; 
	// end inline asm
	// begin inline asm
	mma.sync.aligned.m8n8k4.row.col.f64.f64.f64.f64    { %fd8518, %fd8519 },    { %fd24583 },        { %fd24583 },        { %fd8518, %fd8519 }; 
	// end inline asm
	// begin inline asm
	mma.sync.aligned.m8n8k4.row.col.f64.f64.f64.f64    { %fd8524, %fd8525 },    { %fd24583 },        { %fd24583 },        { %fd8524, %fd8525 }; 
	// end inline asm
	// begin inline asm
	mma.sync.aligned.m8n8k4.row.col.f64.f64.f64.f64    { %fd8518, %fd8519 },    { %fd24583 },        { %fd24583 },        { %fd8518, %fd8519 }; 
	// end inline asm
	// begin inline asm
	mma.sync.aligned.m8n8k4.row.col.f64.f64.f64.f64    { %fd8524, %fd8525 },    { %fd24583 },        { %fd24583 },        { %fd8524, %fd8525 }; 
	// end inline asm
	// begin inline asm
	mma.sync.aligned.m8n8k4.row.col.f64.f64.f64.f64    { %fd8518, %fd8519 },    { %fd24583 },        { %fd24583 },        { %fd8518, %fd8519 }; 
	// end inline asm
	// begin inline asm
	mma.sync.aligned.m8n8k4.row.col.f64.f64.f64.f64    { %fd8524, %fd8525 },    { %fd24583 },        { %fd24583 },        { %fd8524, %fd8525 }; 
	// end inline asm
	// begin inline asm
	mma.sync.aligned.m8n8k4.row.col.f64.f64.f64.f64    { %fd8518, %fd8519 },    { %fd24583 },        { %fd24583 },        { %fd8518, %fd8519 }; 
	// end inline asm
	// begin inline asm
	mma.sync.aligned.m8n8k4.row.col.f64.f64.f64.f64    { %fd8524, %fd8525 },    { %fd24583 },        { %fd24583 },        { %fd8524, %fd8525 }; 
	// end inline asm
	// begin inline asm
	mma.sync.aligned.m8n8k4.row.col.f64.f64.f64.f64    { %fd8518, %fd8519 },    { %fd24583 },        { %fd24583 },        { %fd8518, %fd8519 }; 
	// end inline asm
	// begin inline asm
	mma.sync.aligned.m8n8k4.row.col.f64.f64.f64.f64    { %fd8524, %fd8525 },    { %fd24583 },        { %fd24583 },        { %fd8524, %fd8525 }; 
	// end inline asm
	// begin inline asm
	mma.sync.aligned.m8n8k4.row.col.f64.f64.f64.f64    { %fd8518, %fd8519 },    { %fd24583 },        { %fd24583 },        { %fd8518, %fd8519 }; 
	// end inline asm
	// begin inline asm
	mma.sync.aligned.m8n8k4.row.col.f64.f64.f64.f64    { %fd8524, %fd8525 },    { %fd24583 },        { %fd24583 },        { %fd8524, %fd8525 }; 
	// end inline asm
	// begin inline asm
	mma.sync.aligned.m8n8k4.row.col.f64.f64.f64.f64    { %fd8518, %fd8519 },    { %fd24583 },        { %fd24583 },        { %fd8518, %fd8519 }; 
	// end inline asm
	// begin inline asm
	mma.sync.aligned.m8n8k4.row.col.f64.f64.f64.f64    { %fd8524, %fd8525 },    { %fd24583 },        { %fd24583 },        { %fd8524, %fd8525 }; 
	// end inline asm
	// begin inline asm
	mma.sync.aligned.m8n8k4.row.col.f64.f64.f64.f64    { %fd8518, %fd8519 },    { %fd24583 },        { %fd24583 },        { %fd8518, %fd8519 }; 
	// end inline asm
	// begin inline asm
	mma.sync.aligned.m8n8k4.row.col.f64.f64.f64.f64    { %fd8524, %fd8525 },    { %fd24583 },        { %fd24583 },        { %fd8524, %fd8525 }; 
	// end inline asm
	// begin inline asm
	mma.sync.aligned.m8n8k4.row.col.f64.f64.f64.f64    { %fd8518, %fd8519 },    { %fd24583 },        { %fd24583 },        { %fd8518, %fd8519 }; 
	// end inline asm
	// begin inline asm
	mma.sync.aligned.m8n8k4.row.col.f64.f64.f64.f64    { %fd8524, %fd8525 },    { %fd24583 },        { %fd24583 },        { %fd8524, %fd8525 }; 
	// end inline asm
	// begin inline asm
	mma.sync.aligned.m8n8k4.row.col.f64.f64.f64.f64    { %fd8518, %fd8519 },    { %fd24583 },        { %fd24583 },        { %fd8518, %fd8519 }; 
	// end inline asm
	// begin inline asm
	mma.sync.aligned.m8n8k4.row.col.f64.f64.f64.f64    { %fd8524, %fd8525 },    { %fd24583 },        { %fd24583 },        { %fd8524, %fd8525 }; 
	// end inline asm
	// begin inline asm
	mma.sync.aligned.m8n8k4.row.col.f64.f64.f64.f64    { %fd8518, %fd8519 },    { %fd24583 },        { %fd24583 },        { %fd8518, %fd8519 }; 
	// end inline asm
	// begin inline asm
	mma.sync.aligned.m8n8k4.row.col.f64.f64.f64.f64    { %fd8524, %fd8525 },    { %fd24583 },        { %fd24583 },        { %fd8524, %fd8525 }; 
	// end inline asm
	// begin inline asm
	mma.sync.aligned.m8n8k4.row.col.f64.f64.f64.f64    { %fd8518, %fd8519 },    { %fd24583 },        { %fd24583 },        { %fd8518, %fd8519 }; 
	// end inline asm
	// begin inline asm
	mma.sync.aligned.m8n8k4.row.col.f64.f64.f64.f64    { %fd8524, %fd8525 },    { %fd24583 },        { %fd24583 },        { %fd8524, %fd8525 }; 
	// end inline asm
	// begin inline asm
	mma.sync.aligned.m8n8k4.row.col.f64.f64.f64.f64    { %fd8518, %fd8519 },    { %fd24583 },        { %fd24583 },        { %fd8518, %fd8519 }; 
	// end inline asm
	// begin inline asm
	mma.sync.aligned.m8n8k4.row.col.f64.f64.f64.f64    { %fd8524, %fd8525 },    { %fd24583 },        { %fd24583 },        { %fd8524, %fd8525 }; 
	// end inline asm
	// begin inline asm
	mma.sync.aligned.m8n8k4.row.col.f64.f64.f64.f64    { %fd8518, %fd8519 },    { %fd24583 },        { %fd24583 },        { %fd8518, %fd8519 }; 
	// end inline asm
	// begin inline asm
	mma.sync.aligned.m8n8k4.row.col.f64.f64.f64.f64    { %fd8524, %fd8525 },    { %fd24583 },        { %fd24583 },        { %fd8524, %fd8525 }; 
	// end inline asm
	// begin inline asm
	mma.sync.aligned.m8n8k4.row.col.f64.f64.f64.f64    { %fd8518, %fd8519 },    { %fd24583 },        { %fd24583 },        { %fd8518, %fd8519 }; 
	// end inline asm
	// begin inline asm
	mma.sync.aligned.m8n8k4.row.col.f64.f64.f64.f64    { %fd8524, %fd8525 },    { %fd24583 },        { %fd24583 },        { %fd8524, %fd8525 }; 
	// end inline asm
	// begin inline asm
	mma.sync.aligned.m8n8k4.row.col.f64.f64.f64.f64    { %fd8518, %fd8519 },    { %fd24583 },        { %fd24583 },        { %fd8518, %fd8519 }; 
	// end inline asm
	// begin inline asm
	mma.sync.aligned.m8n8k4.row.col.f64.f64.f64.f64    { %fd8524, %fd8525 },    { %fd24583 },        { %fd24583 },        { %fd8524, %fd8525 }; 
	// end inline asm
	// begin inline asm
	mma.sync.aligned.m8n8k4.row.col.f64.f64.f64.f64    { %fd8518, %fd8519 },    { %fd24583 },        { %fd24583 },        { %fd8518, %fd8519 }; 
	// end inline asm
	// begin inline asm
	mma.sync.aligned.m8n8k4.row.col.f64.f64.f64.f64    { %fd8524, %fd8525 },    { %fd24583 },        { %fd24583 },        { %fd8524, %fd8525 }; 
	// end inline asm
	// begin inline asm
	mma.sync.aligned.m8n8k4.row.col.f64.f64.f64.f64    { %fd8518, %fd8519 },    { %fd24583 },        { %fd24583 },        { %fd8518, %fd8519 }; 
	// end inline asm
	// begin inline asm
	mma.sync.aligned.m8n8k4.row.col.f64.f64.f64.f64    { %fd8524, %fd8525 },    { %fd24583 },        { %fd24583 },        { %fd8524, %fd8525 }; 
	// end inline asm
	// begin inline asm
	mma.sync.aligned.m8n8k4.row.col.f64.f64.f64.f64    { %fd8518, %fd8519 },    { %fd24583 },        { %fd24583 },        { %fd8518, %fd8519 }; 
	// end inline asm
	// begin inline asm
	mma.sync.aligned.m8n8k4.row.col.f64.f64.f64.f64    { %fd8524, %fd8525 },    { %fd24583 },        { %fd24583 },        { %fd8524, %fd8525 }; 
	// end inline asm
	// begin inline asm
	mma.sync.aligned.m8n8k4.row.col.f64.f64.f64.f64    { %fd8518, %fd8519 },    { %fd24583 },        { %fd24583 },        { %fd8518, %fd8519 }; 
	// end inline asm
	// begin inline asm
	mma.sync.aligned.m8n8k4.row.col.f64.f64.f64.f64    { %fd8524, %fd8525 },    { %fd24583 },        { %fd24583 },        { %fd8524, %fd8525 }; 
	// end inline asm
	// begin inline asm
	mma.sync.aligned.m8n8k4.row.col.f64.f64.f64.f64    { %fd8518, %fd8519 },    { %fd24583 },        { %fd24583 },        { %fd8518, %fd8519 }; 
	// end inline asm
	// begin inline asm
	mma.sync.aligned.m8n8k4.row.col.f64.f64.f64.f64    { %fd8524, %fd8525 },    { %fd24583 },        { %fd24583 },        { %fd8524, %fd8525 }; 
	// end inline asm
	// begin inline asm
	mma.sync.aligned.m8n8k4.row.col.f64.f64.f64.f64    { %fd8518, %fd8519 },    { %fd24583 },        { %fd24583 },        { %fd8518, %fd8519 }; 
	// end inline asm
	// begin inline asm
	mma.sync.aligned.m8n8k4.row.col.f64.f64.f64.f64    { %fd8524, %fd8525 },    { %fd24583 },        { %fd24583 },        { %fd8524, %fd8525 }; 
	// end inline asm
	// begin inline asm
	mma.sync.aligned.m8n8k4.row.col.f64.f64.f64.f64    { %fd8518, %fd8519 },    { %fd24583 },        { %fd24583 },        { %fd8518, %fd8519 }; 
	// end inline asm
	// begin inline asm
	mma.sync.aligned.m8n8k4.row.col.f64.f64.f64.f64    { %fd8524, %fd8525 },    { %fd24583 },        { %fd24583 },        { %fd8524, %fd8525 }; 
	// end inline asm
	// begin inline asm
	mma.sync.aligned.m8n8k4.row.col.f64.f64.f64.f64    { %fd8518, %fd8519 },    { %fd24583 },        { %fd24583 },        { %fd8518, %fd8519 }; 
	// end inline asm
	// begin inline asm
	mma.sync.aligned.m8n8k4.row.col.f64.f64.f64.f64    { %fd8524, %fd8525 },    { %fd24583 },        { %fd24583 },        { %fd8524, %fd8525 }; 
	// end inline asm
	// begin inline asm
	mma.sync.aligned.m8n8k4.row.col.f64.f64.f64.f64    { %fd8518, %fd8519 },    { %fd24583 },        { %fd24583 },        { %fd8518, %fd8519 }; 
	// end inline asm
	// begin inline asm
	mma.sync.aligned.m8n8k4.row.col.f64.f64.f64.f64    { %fd8524, %fd8525 },    { %fd24583 },        { %fd24583 },        { %fd8524, %fd8525 }; 
	// end inline asm
	// begin inline asm
	mma.sync.aligned.m8n8k4.row.col.f64.f64.f64.f64    { %fd8518, %fd8519 },    { %fd24583 },        { %fd24583 },        { %fd8518, %fd8519 }; 
	// end inline asm
	// begin inline asm
	mma.sync.aligned.m8n8k4.row.col.f64.f64.f64.f64    { %fd8524, %fd8525 },    { %fd24583 },        { %fd24583 },        { %fd8524, %fd8525 }; 
	// end inline asm
	// begin inline asm
	mma.sync.aligned.m8n8k4.row.col.f64.f64.f64.f64    { %fd8518, %fd8519 },    { %fd24583 },        { %fd24583 },        { %fd8518, %fd8519 }; 
	// end inline asm
	// begin inline asm
	mma.sync.aligned.m8n8k4.row.col.f64.f64.f64.f64    { %fd8524, %fd8525 },    { %fd24583 },        { %fd24583 },        { %fd8524, %fd8525 }; 
	// end inline asm
	// begin inline asm
	mma.sync.aligned.m8n8k4.row.col.f64.f64.f64.f64    { %fd8518, %fd8519 },    { %fd24583 },        { %fd24583 },        { %fd8518, %fd8519 }; 
	// end inline asm
	// begin inline asm
	mma.sync.aligned.m8n8k4.row.col.f64.f64.f64.f64    { %fd8524, %fd8525 },    { %fd24583 },        { %fd24583 },        { %fd8524, %fd8525 }; 
	// end inline asm
	// begin inline asm
	mma.sync.aligned.m8n8k4.row.col.f64.f64.f64.f64    { %fd8518, %fd8519 },    { %fd24583 },        { %fd24583 },        { %fd8518, %fd8519 }; 
	// end inline asm
	// begin inline asm
	mma.sync.aligned.m8n8k4.row.col.f64.f64.f64.f64    { %fd8524, %fd8525 },    { %fd24583 },        { %fd24583 },        { %fd8524, %fd8525 }; 
	// end inline asm
	// begin inline asm
	mma.sync.aligned.m8n8k4.row.col.f64.f64.f64.f64    { %fd8518, %fd8519 },    { %fd24583 },        { %fd24583 },        { %fd8518, %fd8519 }; 
	// end inline asm
	// begin inline asm
	mma.sync.aligned.m8n8k4.row.col.f64.f64.f64.f64    { %fd8524, %fd8525 },    { %fd24583 },        { %fd24583 },        { %fd8524, %fd8525 }; 
	// end inline asm
	// begin inline asm
	mma.sync.aligned.m8n8k4.row.col.f64.f64.f64.f64    { %fd8518, %fd8519 },    { %fd24583 },        { %fd24583 },        { %fd8518, %fd8519 }; 
	// end inline asm
	// begin inline asm
	mma.sync.aligned.m8n8k4.row.col.f64.f64.f64.f64    { %fd8524, %fd8525 },    { %fd24583 },        { %fd24583 },        { %fd8524, %fd8525 }; 
	// end inline asm
	// begin inline asm
	mma.sync.aligned.m8n8k4.row.col.f64.f64.f64.f64    { %fd8518, %fd8519 },    { %fd24583 },        { %fd24583 },        { %fd8518, %fd8519 }; 
	// end inline asm
	// begin inline asm
	mma.sync.aligned.m8n8k4.row.col.f64.f64.f64.f64    { %fd8524, %fd8525 },    { %fd24583 },        { %fd24583 },        { %fd8524, %fd8525 }; 
	// end inline asm
	// begin inline asm
	mma.sync.aligned.m8n8k4.row.col.f64.f64.f64.f64    { %fd8518, %fd8519 },    { %fd24583 },        { %fd24583 },        { %fd8518, %fd8519 }; 
	// end inline asm
	// begin inline asm
	mma.sync.aligned.m8n8k4.row.col.f64.f64.f64.f64    { %fd8524, %fd8525 },    { %fd24583 },        { %fd24583 },        { %fd8524, %fd8525 }; 
	// end inline asm
	// begin inline asm
	mma.sync.aligned.m8n8k4.row.col.f64.f64.f64.f64    { %fd8518, %fd8519 },    { %fd24583 },        { %fd24583 },        { %fd8518, %fd8519 }; 
	// end inline asm
	// begin inline asm
	mma.sync.aligned.m8n8k4.row.col.f64.f64.f64.f64    { %fd8524, %fd8525 },    { %fd24583 },        { %fd24583 },        { %fd8524, %fd8525 }; 
	// end inline asm
	// begin inline asm
	mma.sync.aligned.m8n8k4.row.col.f64.f64.f64.f64    { %fd8518, %fd8519 },    { %fd24583 },        { %fd24583 },        { %fd8518, %fd8519 }; 
	// end inline asm
	// begin inline asm
	mma.sync.aligned.m8n8k4.row.col.f64.f64.f64.f64    { %fd8524, %fd8525 },    { %fd24583 },        { %fd24583 },        { %fd8524, %fd8525 }; 
	// end inline asm
	// begin inline asm
	mma.sync.aligned.m8n8k4.row.col.f64.f64.f64.f64    { %fd8518, %fd8519 },    { %fd24583 },        { %fd24583 },        { %fd8518, %fd8519 }; 
	// end inline asm
	// begin inline asm
	mma.sync.aligned.m8n8k4.row.col.f64.f64.f64.f64    { %fd8524, %fd8525 },    { %fd24583 },        { %fd24583 },        { %fd8524, %fd8525 }; 
	// end inline asm
	// begin inline asm
	mma.sync.aligned.m8n8k4.row.col.f64.f64.f64.f64    { %fd8518, %fd8519 },    { %fd24583 },        { %fd24583 },        { %fd8518, %fd8519 }; 
	// end inline asm
	// begin inline asm
	mma.sync.aligned.m8n8k4.row.col.f64.f64.f64.f64    { %fd8524, %fd8525 },    { %fd24583 },        { %fd24583 },        { %fd8524, %fd8525 }; 
	// end inline asm
	// begin inline asm
	mma.sync.aligned.m8n8k4.row.col.f64.f64.f64.f64    { %fd8518, %fd8519 },    { %fd24583 },        { %fd24583 },        { %fd8518, %fd8519 }; 
	// end inline asm
	// begin inline asm
	mma.sync.aligned.m8n8k4.row.col.f64.f64.f64.f64    { %fd8524, %fd8525 },    { %fd24583 },        { %fd24583 },        { %fd8524, %fd8525 }; 
	// end inline asm
	// begin inline asm
	mma.sync.aligned.m8n8k4.row.col.f64.f64.f64.f64    { %fd8518, %fd8519 },    { %fd24583 },        { %fd24583 },        { %fd8518, %fd8519 }; 
	// end inline asm
	// begin inline asm
	mma.sync.aligned.m8n8k4.row.col.f64.f64.f64.f64    { %fd8524, %fd8525 },    { %fd24583 },        { %fd24583 },        { %fd8524, %fd8525 }; 
	// end inline asm
	// begin inline asm
	mma.sync.aligned.m8n8k4.row.col.f64.f64.f64.f64    { %fd8518, %fd8519 },    { %fd24583 },        { %fd24583 },        { %fd8518, %fd8519 }; 
	// end inline asm
	// begin inline asm
	mma.sync.aligned.m8n8k4.row.col.f64.f64.f64.f64    { %fd8524, %fd8525 },    { %fd24583 },        { %fd24583 },        { %fd8524, %fd8525 }; 
	// end inline asm
	// begin inline asm
	mma.sync.aligned.m8n8k4.row.col.f64.f64.f64.f64    { %fd8518, %fd8519 },    { %fd24583 },        { %fd24583 },        { %fd8518, %fd8519 }; 
	// end inline asm
	// begin inline asm
	mma.sync.aligned.m8n8k4.row.col.f64.f64.f64.f64    { %fd8524, %fd8525 },    { %fd24583 },        { %fd24583 },        { %fd8524, %fd8525 }; 
	// end inline asm
	// begin inline asm
	mma.sync.aligned.m8n8k4.row.col.f64.f64.f64.f64    { %fd8518, %fd8519 },    { %fd24583 },        { %fd24583 },        { %fd8518, %fd8519 }; 
	// end inline asm
	// begin inline asm
	mma.sync.aligned.m8n8k4.row.col.f64.f64.f64.f64    { %fd8524, %fd8525 },    { %fd24583 },        { %fd24583 },        { %fd8524, %fd8525 }; 
	// end inline asm
	// begin inline asm
	mma.sync.aligned.m8n8k4.row.col.f64.f64.f64.f64    { %fd8518, %fd8519 },    { %fd24583 },        { %fd24583 },        { %fd8518, %fd8519 }; 
	// end inline asm
	// begin inline asm
	mma.sync.aligned.m8n8k4.row.col.f64.f64.f64.f64    { %fd8524, %fd8525 },    { %fd24583 },        { %fd24583 },        { %fd8524, %fd8525 }; 
	// end inline asm
	// begin inline asm
	mma.sync.aligned.m8n8k4.row.col.f64.f64.f64.f64    { %fd8518, %fd8519 },    { %fd24583 },        { %fd24583 },        { %fd8518, %fd8519 }; 
	// end inline asm
	// begin inline asm
	mma.sync.aligned.m8n8k4.row.col.f64.f64.f64.f64    { %fd8524, %fd8525 },    { %fd24583 },        { %fd24583 },        { %fd8524, %fd8525 }; 
	// end inline asm
	// begin inline asm
	mma.sync.aligned.m8n8k4.row.col.f64.f64.f64.f64    { %fd8518, %fd8519 },    { %fd24583 },        { %fd24583 },        { %fd8518, %fd8519 }; 
	// end inline asm
	// begin inline asm
	mma.sync.aligned.m8n8k4.row.col.f64.f64.f64.f64    { %fd8524, %fd8525 },    { %fd24583 },        { %fd24583 },        { %fd8524, %fd8525 }; 
	// end inline asm
	// begin inline asm
	mma.sync.aligned.m8n8k4.row.col.f64.f64.f64.f64    { %fd8518, %fd8519 },    { %fd24583 },        { %fd24583 },        { %fd8518, %fd8519 }; 
	// end inline asm
	// begin inline asm
	mma.sync.aligned.m8n8k4.row.col.f64.f64.f64.f64    { %fd8524, %fd8525 },    { %fd24583 },        { %fd24583 },        { %fd8524, %fd8525 }; 
	// end inline asm
	// begin inline asm
	mma.sync.aligned.m8n8k4.row.col.f64.f64.f64.f64    { %fd8518, %fd8519 },    { %fd24583 },        { %fd24583 },        { %fd8518, %fd8519 }; 
	// end inline asm
	// begin inline asm
	mma.sync.aligned.m8n8k4.row.col.f64.f64.f64.f64    { %fd8524, %fd8525 },    { %fd24583 },        { %fd24583 },        { %fd8524, %fd8525 }; 
	// end inline asm
	// begin inline asm
	mma.sync.aligned.m8n8k4.row.col.f64.f64.f64.f64    { %fd8518, %fd8519 },    { %fd24583 },        { %fd24583 },        { %fd8518, %fd8519 }; 
	// end inline asm
	// begin inline asm
	mma.sync.aligned.m8n8k4.row.col.f64.f64.f64.f64    { %fd8524, %fd8525 },    { %fd24583 },        { %fd24583 },        { %fd8524, %fd8525 }; 
	// end inline asm
	// begin inline asm
	mma.sync.aligned.m8n8k4.row.col.f64.f64.f64.f64    { %fd8518, %fd8519 },    { %fd24583 },        { %fd24583 },        { %fd8518, %fd8519 }; 
	// end inline asm
	// begin inline asm
	mma.sync.aligned.m8n8k4.row.col.f64.f64.f64.f64    { %fd8524, %fd8525 },    { %fd24583 },        { %fd24583 },        { %fd8524, %fd8525 }; 
	// end inline asm
	// begin inline asm
	mma.sync.aligned.m8n8k4.row.col.f64.f64.f64.f64    { %fd8518, %fd8519 },    { %fd24583 },        { %fd24583 },        { %fd8518, %fd8519 }; 
	// end inline asm
	// begin inline asm
	mma.sync.aligned.m8n8k4.row.col.f64.f64.f64.f64    { %fd8524, %fd8525 },    { %fd24583 },        { %fd24583 },        { %fd8524, %fd8525 }; 
	// end inline asm
	// begin inline asm
	mma.sync.aligned.m8n8k4.row.col.f64.f64.f64.f64    { %fd8518, %fd8519 },    { %fd24583 },        { %fd24583 },        { %fd8518, %fd8519 }; 
	// end inline asm
	// begin inline asm
	mma.sync.aligned.m8n8k4.row.col.f64.f64.f64.f64    { %fd8524, %fd8525 },    { %fd24583 },        { %fd24583 },        { %fd8524, %fd8525 }; 
	// end inline asm
	// begin inline asm
	mma.sync.aligned.m8n8k4.row.col.f64.f64.f64.f64    { %fd8518, %fd8519 },    { %fd24583 },        { %fd24583 },        { %fd8518, %fd8519 }; 
	// end inline asm
	// begin inline asm
	mma.sync.aligned.m8n8k4.row.col.f64.f64.f64.f64    { %fd8524, %fd8525 },    { %fd24583 },        { %fd24583 },        { %fd8524, %fd8525 }; 
	// end inline asm
	// begin inline asm
	mma.sync.aligned.m8n8k4.row.col.f64.f64.f64.f64    { %fd8518, %fd8519 },    { %fd24583 },        { %fd24583 },        { %fd8518, %fd8519 }; 
	// end inline asm
	// begin inline asm
	mma.sync.aligned.m8n8k4.row.col.f64.f64.f64.f64    { %fd8524, %fd8525 },    { %fd24583 },        { %fd24583 },        { %fd8524, %fd8525 }; 
	// end inline asm
	// begin inline asm
	mma.sync.aligned.m8n8k4.row.col.f64.f64.f64.f64    { %fd8518, %fd8519 },    { %fd24583 },        { %fd24583 },        { %fd8518, %fd8519 }; 
	// end inline asm
	// begin inline asm
	mma.sync.aligned.m8n8k4.row.col.f64.f64.f64.f64    { %fd8524, %fd8525 },    { %fd24583 },        { %fd24583 },        { %fd8524, %fd8525 }; 
	// end inline asm
	// begin inline asm
	mma.sync.aligned.m8n8k4.row.col.f64.f64.f64.f64    { %fd8518, %fd8519 },    { %fd24583 },        { %fd24583 },        { %fd8518, %fd8519 }; 
	// end inline asm
	// begin inline asm
	mma.sync.aligned.m8n8k4.row.col.f64.f64.f64.f64    { %fd8524, %fd8525 },    { %fd24583 },        { %fd24583 },        { %fd8524, %fd8525 }; 
	// end inline asm
	// begin inline asm
	mma.sync.aligned.m8n8k4.row.col.f64.f64.f64.f64    { %fd8518, %fd8519 },    { %fd24583 },        { %fd24583 },        { %fd8518, %fd8519 }; 
	// end inline asm
	// begin inline asm
	mma.sync.aligned.m8n8k4.row.col.f64.f64.f64.f64    { %fd8524, %fd8525 },    { %fd24583 },        { %fd24583 },        { %fd8524, %fd8525 }; 
	// end inline asm
	// begin inline asm
	mma.sync.aligned.m8n8k4.row.col.f64.f64.f64.f64    { %fd8518, %fd8519 },    { %fd24583 },        { %fd24583 },        { %fd8518, %fd8519 }; 
	// end inline asm
	// begin inline asm
	mma.sync.aligned.m8n8k4.row.col.f64.f64.f64.f64    { %fd8524, %fd8525 },    { %fd24583 },        { %fd24583 },        { %fd8524, %fd8525 }; 
	// end inline asm
	// begin inline asm
	mma.sync.aligned.m8n8k4.row.col.f64.f64.f64.f64    { %fd8518, %fd8519 },    { %fd24583 },        { %fd24583 },        { %fd8518, %fd8519 }; 
	// end inline asm
	// begin inline asm
	mma.sync.aligned.m8n8k4.row.col.f64.f64.f64.f64    { %fd8524, %fd8525 },    { %fd24583 },        { %fd24583 },        { %fd8524, %fd8525 }; 
	// end inline asm
	// begin inline asm
	mma.sync.aligned.m8n8k4.row.col.f64.f64.f64.f64    { %fd8518, %fd8519 },    { %fd24583 },        { %fd24583 },        { %fd8518, %fd8519 }; 
	// end inline asm
	// begin inline asm
	mma.sync.aligned.m8n8k4.row.col.f64.f64.f64.f64    { %fd8524, %fd8525 },    { %fd24583 },        { %fd24583 },        { %fd8524, %fd8525 }; 
	// end inline asm
	// begin inline asm
	mma.sync.aligned.m8n8k4.row.col.f64.f64.f64.f64    { %fd8518, %fd8519 },    { %fd24583 },        { %fd24583 },        { %fd8518, %fd8519 }; 
	// end inline asm
	// begin inline asm
	mma.sync.aligned.m8n8k4.row.col.f64.f64.f64.f64    { %fd8524, %fd8525 },    { %fd24583 },        { %fd24583 },        { %fd8524, %fd8525 }; 
	// end inline asm
	// begin inline asm
	mma.sync.aligned.m8n8k4.row.col.f64.f64.f64.f64    { %fd8518, %fd8519 },    { %fd24583 },        { %fd24583 },        { %fd8518, %fd8519 }; 
	// end inline asm
	// begin inline asm
	mma.sync.aligned.m8n8k4.row.col.f64.f64.f64.f64    { %fd8524, %fd8525 },    { %fd24583 },        { %fd24583 },        { %fd8524, %fd8525 }; 
	// end inline asm
	// begin inline asm
	mma.sync.aligned.m8n8k4.row.col.f64.f64.f64.f64    { %fd8518, %fd8519 },    { %fd24583 },        { %fd24583 },        { %fd8518, %fd8519 }; 
	// end inline asm
	// begin inline asm
	mma.sync.aligned.m8n8k4.row.col.f64.f64.f64.f64    { %fd8524, %fd8525 },    { %fd24583 },        { %fd24583 },        { %fd8524, %fd8525 }; 
	// end inline asm
	// begin inline asm
	mma.sync.aligned.m8n8k4.row.col.f64.f64.f64.f64    { %fd8518, %fd8519 },    { %fd24583 },        { %fd24583 },        { %fd8518, %fd8519 }; 
	// end inline asm
	// begin inline asm
	mma.sync.aligned.m8n8k4.row.col.f64.f64.f64.f64    { %fd8524, %fd8525 },    { %fd24583 },        { %fd24583 },        { %fd8524, %fd8525 }; 
	// end inline asm
	// begin inline asm
	mma.sync.aligned.m8n8k4.row.col.f64.f64.f64.f64    { %fd8518, %fd8519 },    { %fd24583 },        { %fd24583 },        { %fd8518, %fd8519 }; 
	// end inline asm
	// begin inline asm
	mma.sync.aligned.m8n8k4.row.col.f64.f64.f64.f64    { %fd8524, %fd8525 },    { %fd24583 },        { %fd24583 },        { %fd8524, %fd8525 }; 
	// end inline asm
	// begin inline asm
	mma.sync.aligned.m8n8k4.row.col.f64.f64.f64.f64    { %fd8518, %fd8519 },    { %fd24583 },        { %fd24583 },        { %fd8518, %fd8519 }; 
	// end inline asm
	// begin inline asm
	mma.sync.aligned.m8n8k4.row.col.f64.f64.f64.f64    { %fd8524, %fd8525 },    { %fd24583 },        { %fd24583 },        { %fd8524, %fd8525 }; 
	// end inline asm
	// begin inline asm
	mma.sync.aligned.m8n8k4.row.col.f64.f64.f64.f64    { %fd8518, %fd8519 },    { %fd24583 },        { %fd24583 },        { %fd8518, %fd8519 }; 
	// end inline asm
	// begin inline asm
	mma.sync.aligned.m8n8k4.row.col.f64.f64.f64.f64    { %fd8524, %fd8525 },    { %fd24583 },        { %fd24583 },        { %fd8524, %fd8525 }; 
	// end inline asm
	// begin inline asm
	mma.sync.aligned.m8n8k4.row.col.f64.f64.f64.f64    { %fd8518, %fd8519 },    { %fd24583 },        { %fd24583 },        { %fd8518, %fd8519 }; 
	// end inline asm
	// begin inline asm
	mma.sync.aligned.m8n8k4.row.col.f64.f64.f64.f64    { %fd8524, %fd8525 },    { %fd24583 },        { %fd24583 },        { %fd8524, %fd8525 }; 
	// end inline asm
	// begin inline asm
	mma.sync.aligned.m8n8k4.row.col.f64.f64.f64.f64    { %fd8518, %fd8519 },    { %fd24583 },        { %fd24583 },        { %fd8518, %fd8519 }; 
	// end inline asm
	// begin inline asm
	mma.sync.aligned.m8n8k4.row.col.f64.f64.f64.f64    { %fd8524, %fd8525 },    { %fd24583 },        { %fd24583 },        { %fd8524, %fd8525 }; 
	// end inline asm
	// begin inline asm
	mma.sync.aligned.m8n8k4.row.col.f64.f64.f64.f64    { %fd8518, %fd8519 },    { %fd24583 },        { %fd24583 },        { %fd8518, %fd8519 }; 
	// end inline asm
	// begin inline asm
	mma.sync.aligned.m8n8k4.row.col.f64.f64.f64.f64    { %fd8524, %fd8525 },    { %fd24583 },        { %fd24583 },        { %fd8524, %fd8525 }; 
	// end inline asm
	// begin inline asm
	mma.sync.aligned.m8n8k4.row.col.f64.f64.f64.f64    { %fd8518, %fd8519 },    { %fd24583 },        { %fd24583 },        { %fd8518, %fd8519 }; 
	// end inline asm
	// begin inline asm
	mma.sync.aligned.m8n8k4.row.col.f64.f64.f64.f64    { %fd8524, %fd8525 },    { %fd24583 },        { %fd24583 },        { %fd8524, %fd8525 }; 
	// end inline asm
	// begin inline asm
	mma.sync.aligned.m8n8k4.row.col.f64.f64.f64.f64    { %fd8518, %fd8519 },    { %fd24583 },        { %fd24583 },        { %fd8518, %fd8519 }; 
	// end inline asm
	// begin inline asm
	mma.sync.aligned.m8n8k4.row.col.f64.f64.f64.f64    { %fd8524, %fd8525 },    { %fd24583 },        { %fd24583 },        { %fd8524, %fd8525 }; 
	// end inline asm
	// begin inline asm
	mma.sync.aligned.m8n8k4.row.col.f64.f64.f64.f64    { %fd8518, %fd8519 },    { %fd24583 },        { %fd24583 },        { %fd8518, %fd8519 }; 
	// end inline asm
	// begin inline asm
	mma.sync.aligned.m8n8k4.row.col.f64.f64.f64.f64    { %fd8524, %fd8525 },    { %fd24583 },        { %fd24583 },        { %fd8524, %fd8525 }; 
	// end inline asm
	// begin inline asm
	mma.sync.aligned.m8n8k4.row.col.f64.f64.f64.f64    { %fd8518, %fd8519 },    { %fd24583 },        { %fd24583 },        { %fd8518, %fd8519 }; 
	// end inline asm
	// begin inline asm
	mma.sync.aligned.m8n8k4.row.col.f64.f64.f64.f64    { %fd8524, %fd8525 },    { %fd24583 },        { %fd24583 },        { %fd8524, %fd8525 }; 
	// end inline asm
	// begin inline asm
	mma.sync.aligned.m8n8k4.row.col.f64.f64.f64.f64    { %fd8518, %fd8519 },    { %fd24583 },        { %fd24583 },        { %fd8518, %fd8519 }; 
	// end inline asm
	// begin inline asm
	mma.sync.aligned.m8n8k4.row.col.f64.f64.f64.f64    { %fd8524, %fd8525 },    { %fd24583 },        { %fd24583 },        { %fd8524, %fd8525 }; 
	// end inline asm
	// begin inline asm
	mma.sync.aligned.m8n8k4.row.col.f64.f64.f64.f64    { %fd8518, %fd8519 },    { %fd24583 },        { %fd24583 },        { %fd8518, %fd8519 }; 
	// end inline asm
	// begin inline asm
	mma.sync.aligned.m8n8k4.row.col.f64.f64.f64.f64    { %fd8524, %fd8525 },    { %fd24583 },        { %fd24583 },        { %fd8524, %fd8525 }; 
	// end inline asm
	// begin inline asm
	mma.sync.aligned.m8n8k4.row.col.f64.f64.f64.f64    { %fd8518, %fd8519 },    { %fd24583 },        { %fd24583 },        { %fd8518, %fd8519 }; 
	// end inline asm
	// begin inline asm
	mma.sync.aligned.m8n8k4.row.col.f64.f64.f64.f64    { %fd8524, %fd8525 },    { %fd24583 },        { %fd24583 },        { %fd8524, %fd8525 }; 
	// end inline asm
	// begin inline asm
	mma.sync.aligned.m8n8k4.row.col.f64.f64.f64.f64    { %fd8518, %fd8519 },    { %fd24583 },        { %fd24583 },        { %fd8518, %fd8519 }; 
	// end inline asm
	// begin inline asm
	mma.sync.aligned.m8n8k4.row.col.f64.f64.f64.f64    { %fd8524, %fd8525 },    { %fd24583 },        { %fd24583 },        { %fd8524, %fd8525 }; 
	// end inline asm
	// begin inline asm
	mma.sync.aligned.m8n8k4.row.col.f64.f64.f64.f64    { %fd8518, %fd8519 },    { %fd24583 },        { %fd24583 },        { %fd8518, %fd8519 }; 
	// end inline asm
	// begin inline asm
	mma.sync.aligned.m8n8k4.row.col.f64.f64.f64.f64    { %fd8524, %fd8525 },    { %fd24583 },        { %fd24583 },        { %fd8524, %fd8525 }; 
	// end inline asm
	// begin inline asm
	mma.sync.aligned.m8n8k4.row.col.f64.f64.f64.f64    { %fd8518, %fd8519 },    { %fd24583 },        { %fd24583 },        { %fd8518, %fd8519 }; 
	// end inline asm
	// begin inline asm
	mma.sync.aligned.m8n8k4.row.col.f64.f64.f64.f64    { %fd8524, %fd8525 },    { %fd24583 },        { %fd24583 },        { %fd8524, %fd8525 }; 
	// end inline asm
	// begin inline asm
	mma.sync.aligned.m8n8k4.row.col.f64.f64.f64.f64    { %fd8518, %fd8519 },    { %fd24583 },        { %fd24583 },        { %fd8518, %fd8519 }; 
	// end inline asm
	// begin inline asm
	mma.sync.aligned.m8n8k4.row.col.f64.f64.f64.f64    { %fd8524, %fd8525 },    { %fd24583 },        { %fd24583 },        { %fd8524, %fd8525 }; 
	// end inline asm
	// begin inline asm
	mma.sync.aligned.m8n8k4.row.col.f64.f64.f64.f64    { %fd8518, %fd8519 },    { %fd24583 },        { %fd24583 },        { %fd8518, %fd8519 }; 
	// end inline asm
	// begin inline asm
	mma.sync.aligned.m8n8k4.row.col.f64.f64.f64.f64    { %fd8524, %fd8525 },    { %fd24583 },        { %fd24583 },        { %fd8524, %fd8525 }; 
	// end inline asm
	// begin inline asm
	mma.sync.aligned.m8n8k4.row.col.f64.f64.f64.f64    { %fd8518, %fd8519 },    { %fd24583 },        { %fd24583 },        { %fd8518, %fd8519 }; 
	// end inline asm
	// begin inline asm
	mma.sync.aligned.m8n8k4.row.col.f64.f64.f64.f64    { %fd8524, %fd8525 },    { %fd24583 },        { %fd24583 },        { %fd8524, %fd8525 }; 
	// end inline asm
	// begin inline asm
	mma.sync.aligned.m8n8k4.row.col.f64.f64.f64.f64    { %fd8518, %fd8519 },    { %fd24583 },        { %fd24583 },        { %fd8518, %fd8519 }; 
	// end inline asm
	// begin inline asm
	mma.sync.aligned.m8n8k4.row.col.f64.f64.f64.f64    { %fd8524, %fd8525 },    { %fd24583 },        { %fd24583 },        { %fd8524, %fd8525 }; 
	// end inline asm
	// begin inline asm
	mma.sync.aligned.m8n8k4.row.col.f64.f64.f64.f64    { %fd8518, %fd8519 },    { %fd24583 },        { %fd24583 },        { %fd8518, %fd8519 }; 
	// end inline asm
	// begin inline asm
	mma.sync.aligned.m8n8k4.row.col.f64.f64.f64.f64    { %fd8524, %fd8525 },    { %fd24583 },        { %fd24583 },        { %fd8524, %fd8525 }; 
	// end inline asm
	// begin inline asm
	mma.sync.aligned.m8n8k4.row.col.f64.f64.f64.f64    { %fd8518, %fd8519 },    { %fd24583 },        { %fd24583 },        { %fd8518, %fd8519 }; 
	// end inline asm
	// begin inline asm
	mma.sync.aligned.m8n8k4.row.col.f64.f64.f64.f64    { %fd8524, %fd8525 },    { %fd24583 },        { %fd24583 },        { %fd8524, %fd8525 }; 
	// end inline asm
	// begin inline asm
	mma.sync.aligned.m8n8k4.row.col.f64.f64.f64.f64    { %fd8518, %fd8519 },    { %fd24583 },        { %fd24583 },        { %fd8518, %fd8519 }; 
	// end inline asm
	// begin inline asm
	mma.sync.aligned.m8n8k4.row.col.f64.f64.f64.f64    { %fd8524, %fd8525 },    { %fd24583 },        { %fd24583 },        { %fd8524, %fd8525 }; 
	// end inline asm
	// begin inline asm
	mma.sync.aligned.m8n8k4.row.col.f64.f64.f64.f64    { %fd8518, %fd8519 },    { %fd24583 },        { %fd24583 },        { %fd8518, %fd8519 }; 
	// end inline asm
	// begin inline asm
	mma.sync.aligned.m8n8k4.row.col.f64.f64.f64.f64    { %fd8524, %fd8525 },    { %fd24583 },        { %fd24583 },        { %fd8524, %fd8525 }; 
	// end inline asm
	// begin inline asm
	mma.sync.aligned.m8n8k4.row.col.f64.f64.f64.f64    { %fd8518, %fd8519 },    { %fd24583 },        { %fd24583 },        { %fd8518, %fd8519 }; 
	// end inline asm
	// begin inline asm
	mma.sync.aligned.m8n8k4.row.col.f64.f64.f64.f64    { %fd8524, %fd8525 },    { %fd24583 },        { %fd24583 },        { %fd8524, %fd8525 }; 
	// end inline asm
	// begin inline asm
	mma.sync.aligned.m8n8k4.row.col.f64.f64.f64.f64    { %fd8518, %fd8519 },    { %fd24583 },        { %fd24583 },        { %fd8518, %fd8519 }; 
	// end inline asm
	// begin inline asm
	mma.sync.aligned.m8n8k4.row.col.f64.f64.f64.f64    { %fd8524, %fd8525 },    { %fd24583 },        { %fd24583 },        { %fd8524, %fd8525 }; 
	// end inline asm
	// begin inline asm
	mma.sync.aligned.m8n8k4.row.col.f64.f64.f64.f64    { %fd8518, %fd8519 },    { %fd24583 },        { %fd24583 },        { %fd8518, %fd8519 }; 
	// end inline asm
	// begin inline asm
	mma.sync.aligned.m8n8k4.row.col.f64.f64.f64.f64    { %fd8524, %fd8525 },    { %fd24583 },        { %fd24583 },        { %fd8524, %fd8525 }; 
	// end inline asm
	// begin inline asm
	mma.sync.aligned.m8n8k4.row.col.f64.f64.f64.f64    { %fd8518, %fd8519 },    { %fd24583 },        { %fd24583 },        { %fd8518, %fd8519 }; 
	// end inline asm
	// begin inline asm
	mma.sync.aligned.m8n8k4.row.col.f64.f64.f64.f64    { %fd8524, %fd8525 },    { %fd24583 },        { %fd24583 },        { %fd8524, %fd8525 }; 
	// end inline asm
	// begin inline asm
	mma.sync.aligned.m8n8k4.row.col.f64.f64.f64.f64    { %fd8518, %fd8519 },    { %fd24583 },        { %fd24583 },        { %fd8518, %fd8519 }; 
	// end inline asm
	// begin inline asm
	mma.sync.aligned.m8n8k4.row.col.f64.f64.f64.f64    { %fd8524, %fd8525 },    { %fd24583 },        { %fd24583 },        { %fd8524, %fd8525 }; 
	// end inline asm
	// begin inline asm
	mma.sync.aligned.m8n8k4.row.col.f64.f64.f64.f64    { %fd8518, %fd8519 },    { %fd24583 },        { %fd24583 },        { %fd8518, %fd8519 }; 
	// end inline asm
	// begin inline asm
	mma.sync.aligned.m8n8k4.row.col.f64.f64.f64.f64    { %fd8524, %fd8525 },    { %fd24583 },        { %fd24583 },        { %fd8524, %fd8525 }; 
	// end inline asm
	// begin inline asm
	mma.sync.aligned.m8n8k4.row.col.f64.f64.f64.f64    { %fd8518, %fd8519 },    { %fd24583 },        { %fd24583 },        { %fd8518, %fd8519 }; 
	// end inline asm
	// begin inline asm
	mma.sync.aligned.m8n8k4.row.col.f64.f64.f64.f64    { %fd8524, %fd8525 },    { %fd24583 },        { %fd24583 },        { %fd8524, %fd8525 }; 
	// end inline asm
	// begin inline asm
	mma.sync.aligned.m8n8k4.row.col.f64.f64.f64.f64    { %fd8518, %fd8519 },    { %fd24583 },        { %fd24583 },        { %fd8518, %fd8519 }; 
	// end inline asm
	// begin inline asm
	mma.sync.aligned.m8n8k4.row.col.f64.f64.f64.f64    { %fd8524, %fd8525 },    { %fd24583 },        { %fd24583 },        { %fd8524, %fd8525 }; 
	// end inline asm
	// begin inline asm
	mma.sync.aligned.m8n8k4.row.col.f64.f64.f64.f64    { %fd8518, %fd8519 },    { %fd24583 },        { %fd24583 },        { %fd8518, %fd8519 }; 
	// end inline asm
	// begin inline asm
	mma.sync.aligned.m8n8k4.row.col.f64.f64.f64.f64    { %fd8524, %fd8525 },    { %fd24583 },        { %fd24583 },        { %fd8524, %fd8525 }; 
	// end inline asm
	// begin inline asm
	mma.sync.aligned.m8n8k4.row.col.f64.f64.f64.f64    { %fd8518, %fd8519 },    { %fd24583 },        { %fd24583 },        { %fd8518, %fd8519 }; 
	// end inline asm
	// begin inline asm
	mma.sync.aligned.m8n8k4.row.col.f64.f64.f64.f64    { %fd8524, %fd8525 },    { %fd24583 },        { %fd24583 },        { %fd8524, %fd8525 }; 
	// end inline asm
	// begin inline asm
	mma.sync.aligned.m8n8k4.row.col.f64.f64.f64.f64    { %fd8518, %fd8519 },    { %fd24583 },        { %fd24583 },        { %fd8518, %fd8519 }; 
	// end inline asm
	// begin inline asm
	mma.sync.aligned.m8n8k4.row.col.f64.f64.f64.f64    { %fd8524, %fd8525 },    { %fd24583 },        { %fd24583 },        { %fd8524, %fd8525 }; 
	// end inline asm
	// begin inline asm
	mma.sync.aligned.m8n8k4.row.col.f64.f64.f64.f64    { %fd8518, %fd8519 },    { %fd24583 },        { %fd24583 },        { %fd8518, %fd8519 }; 
	// end inline asm
	// begin inline asm
	mma.sync.aligned.m8n8k4.row.col.f64.f64.f64.f64    { %fd8524, %fd8525 },    { %fd24583 },        { %fd24583 },        { %fd8524, %fd8525 }; 
	// end inline asm
	// begin inline asm
	mma.sync.aligned.m8n8k4.row.col.f64.f64.f64.f64    { %fd8518, %fd8519 },    { %fd24583 },        { %fd24583 },        { %fd8518, %fd8519 }; 
	// end inline asm
	// begin inline asm
	mma.sync.aligned.m8n8k4.row.col.f64.f64.f64.f64    { %fd8524, %fd8525 },    { %fd24583 },        { %fd24583 },        { %fd8524, %fd8525 }; 
	// end inline asm
	// begin inline asm
	mma.sync.aligned.m8n8k4.row.col.f64.f64.f64.f64    { %fd8518, %fd8519 },    { %fd24583 },        { %fd24583 },        { %fd8518, %fd8519 }; 
	// end inline asm
	// begin inline asm
	mma.sync.aligned.m8n8k4.row.col.f64.f64.f64.f64    { %fd8524, %fd8525 },    { %fd24583 },        { %fd24583 },        { %fd8524, %fd8525 }; 
	// end inline asm
	// begin inline asm
	mma.sync.aligned.m8n8k4.row.col.f64.f64.f64.f64    { %fd8518, %fd8519 },    { %fd24583 },        { %fd24583 },        { %fd8518, %fd8519 }; 
	// end inline asm
	// begin inline asm
	mma.sync.aligned.m8n8k4.row.col.f64.f64.f64.f64    { %fd8524, %fd8525 },    { %fd24583 },        { %fd24583 },        { %fd8524, %fd8525 }; 
	// end inline asm
	// begin inline asm
	mma.sync.aligned.m8n8k4.row.col.f64.f64.f64.f64    { %fd8518, %fd8519 },    { %fd24583 },        { %fd24583 },        { %fd8518, %fd8519 }; 
	// end inline asm
	// begin inline asm
	mma.sync.aligned.m8n8k4.row.col.f64.f64.f64.f64    { %fd8524, %fd8525 },    { %fd24583 },        { %fd24583 },        { %fd8524, %fd8525 }; 
	// end inline asm
	// begin inline asm
	mma.sync.aligned.m8n8k4.row.col.f64.f64.f64.f64    { %fd8518, %fd8519 },    { %fd24583 },        { %fd24583 },        { %fd8518, %fd8519 }; 
	// end inline asm
	// begin inline asm
	mma.sync.aligned.m8n8k4.row.col.f64.f64.f64.f64    { %fd8524, %fd8525 },    { %fd24583 },        { %fd24583 },        { %fd8524, %fd8525 }; 
	// end inline asm
	// begin inline asm
	mma.sync.aligned.m8n8k4.row.col.f64.f64.f64.f64    { %fd8518, %fd8519 },    { %fd24583 },        { %fd24583 },        { %fd8518, %fd8519 }; 
	// end inline asm
	// begin inline asm
	mma.sync.aligned.m8n8k4.row.col.f64.f64.f64.f64    { %fd8524, %fd8525 },    { %fd24583 },        { %fd24583 },        { %fd8524, %fd8525 }; 
	// end inline asm
	// begin inline asm
	mma.sync.aligned.m8n8k4.row.col.f64.f64.f64.f64    { %fd8518, %fd8519 },    { %fd24583 },        { %fd24583 },        { %fd8518, %fd8519 }; 
	// end inline asm
	// begin inline asm
	mma.sync.aligned.m8n8k4.row.col.f64.f64.f64.f64    { %fd8524, %fd8525 },    { %fd24583 },        { %fd24583 },        { %fd8524, %fd8525 }; 
	// end inline asm
	// begin inline asm
	mma.sync.aligned.m8n8k4.row.col.f64.f64.f64.f64    { %fd8518, %fd8519 },    { %fd24583 },        { %fd24583 },        { %fd8518, %fd8519 }; 
	// end inline asm
	// begin inline asm
	mma.sync.aligned.m8n8k4.row.col.f64.f64.f64.f64    { %fd8524, %fd8525 },    { %fd24583 },        { %fd24583 },        { %fd8524, %fd8525 }; 
	// end inline asm
	// begin inline asm
	mma.sync.aligned.m8n8k4.row.col.f64.f64.f64.f64    { %fd8518, %fd8519 },    { %fd24583 },        { %fd24583 },        { %fd8518, %fd8519 }; 
	// end inline asm
	// begin inline asm
	mma.sync.aligned.m8n8k4.row.col.f64.f64.f64.f64    { %fd8524, %fd8525 },    { %fd24583 },        { %fd24583 },        { %fd8524, %fd8525 }; 
	// end inline asm
	// begin inline asm
	mma.sync.aligned.m8n8k4.row.col.f64.f64.f64.f64    { %fd8518, %fd8519 },    { %fd24583 },        { %fd24583 },        { %fd8518, %fd8519 }; 
	// end inline asm
	// begin inline asm
	mma.sync.aligned.m8n8k4.row.col.f64.f64.f64.f64    { %fd8524, %fd8525 },    { %fd24583 },        { %fd24583 },        { %fd8524, %fd8525 }; 
	// end inline asm
	// begin inline asm
	mma.sync.aligned.m8n8k4.row.col.f64.f64.f64.f64    { %fd8518, %fd8519 },    { %fd24583 },        { %fd24583 },        { %fd8518, %fd8519 }; 
	// end inline asm
	// begin inline asm
	mma.sync.aligned.m8n8k4.row.col.f64.f64.f64.f64    { %fd8524, %fd8525 },    { %fd24583 },        { %fd24583 },        { %fd8524, %fd8525 }; 
	// end inline asm
	// begin inline asm
	mma.sync.aligned.m8n8k4.row.col.f64.f64.f64.f64    { %fd8518, %fd8519 },    { %fd24583 },        { %fd24583 },        { %fd8518, %fd8519 }; 
	// end inline asm
	// begin inline asm
	mma.sync.aligned.m8n8k4.row.col.f64.f64.f64.f64    { %fd8524, %fd8525 },    { %fd24583 },        { %fd24583 },        { %fd8524, %fd8525 }; 
	// end inline asm
	// begin inline asm
	mma.sync.aligned.m8n8k4.row.col.f64.f64.f64.f64    { %fd8518, %fd8519 },    { %fd24583 },        { %fd24583 },        { %fd8518, %fd8519 }; 
	// end inline asm
	// begin inline asm
	mma.sync.aligned.m8n8k4.row.col.f64.f64.f64.f64    { %fd8524, %fd8525 },    { %fd24583 },        { %fd24583 },        { %fd8524, %fd8525 }; 
	// end inline asm
	// begin inline asm
	mma.sync.aligned.m8n8k4.row.col.f64.f64.f64.f64    { %fd8518, %fd8519 },    { %fd24583 },        { %fd24583 },        { %fd8518, %fd8519 }; 
	// end inline asm
	// begin inline asm
	mma.sync.aligned.m8n8k4.row.col.f64.f64.f64.f64    { %fd8524, %fd8525 },    { %fd24583 },        { %fd24583 },        { %fd8524, %fd8525 }; 
	// end inline asm
	// begin inline asm
	mma.sync.aligned.m8n8k4.row.col.f64.f64.f64.f64    { %fd8518, %fd8519 },    { %fd24583 },        { %fd24583 },        { %fd8518, %fd8519 }; 
	// end inline asm
	// begin inline asm
	mma.sync.aligned.m8n8k4.row.col.f64.f64.f64.f64    { %fd8524, %fd8525 },    { %fd24583 },        { %fd24583 },        { %fd8524, %fd8525 }; 
	// end inline asm
	// begin inline asm
	mma.sync.aligned.m8n8k4.row.col.f64.f64.f64.f64    { %fd8518, %fd8519 },    { %fd24583 },        { %fd24583 },        { %fd8518, %fd8519 }; 
	// end inline asm
	// begin inline asm
	mma.sync.aligned.m8n8k4.row.col.f64.f64.f64.f64    { %fd8524, %fd8525 },    { %fd24583 },        { %fd24583 },        { %fd8524, %fd8525 }; 
	// end inline asm
	// begin inline asm
	mma.sync.aligned.m8n8k4.row.col.f64.f64.f64.f64    { %fd8518, %fd8519 },    { %fd24583 },        { %fd24583 },        { %fd8518, %fd8519 }; 
	// end inline asm
	// begin inline asm
	mma.sync.aligned.m8n8k4.row.col.f64.f64.f64.f64    { %fd8524, %fd8525 },    { %fd24583 },        { %fd24583 },        { %fd8524, %fd8525 }; 
	// end inline asm
	// begin inline asm
	mma.sync.aligned.m8n8k4.row.col.f64.f64.f64.f64    { %fd8518, %fd8519 },    { %fd24583 },        { %fd24583 },        { %fd8518, %fd8519 }; 
	// end inline asm
	// begin inline asm
	mma.sync.aligned.m8n8k4.row.col.f64.f64.f64.f64    { %fd8524, %fd8525 },    { %fd24583 },        { %fd24583 },        { %fd8524, %fd8525 }; 
	// end inline asm
	// begin inline asm
	mma.sync.aligned.m8n8k4.row.col.f64.f64.f64.f64    { %fd8518, %fd8519 },    { %fd24583 },        { %fd24583 },        { %fd8518, %fd8519 }; 
	// end inline asm
	// begin inline asm
	mma.sync.aligned.m8n8k4.row.col.f64.f64.f64.f64    { %fd8524, %fd8525 },    { %fd24583 },        { %fd24583 },        { %fd8524, %fd8525 }; 
	// end inline asm
	// begin inline asm
	mma.sync.aligned.m8n8k4.row.col.f64.f64.f64.f64    { %fd8518, %fd8519 },    { %fd24583 },        { %fd24583 },        { %fd8518, %fd8519 }; 
	// end inline asm
	// begin inline asm
	mma.sync.aligned.m8n8k4.row.col.f64.f64.f64.f64    { %fd8524, %fd8525 },    { %fd24583 },        { %fd24583 },        { %fd8524, %fd8525 }; 
	// end inline asm
	// begin inline asm
	mma.sync.aligned.m8n8k4.row.col.f64.f64.f64.f64    { %fd8518, %fd8519 },    { %fd24583 },        { %fd24583 },        { %fd8518, %fd8519 }; 
	// end inline asm
	// begin inline asm
	mma.sync.aligned.m8n8k4.row.col.f64.f64.f64.f64    { %fd8524, %fd8525 },    { %fd24583 },        { %fd24583 },        { %fd8524, %fd8525 }; 
	// end inline asm
	// begin inline asm
	mma.sync.aligned.m8n8k4.row.col.f64.f64.f64.f64    { %fd8518, %fd8519 },    { %fd24583 },        { %fd24583 },        { %fd8518, %fd8519 }; 
	// end inline asm
	// begin inline asm
	mma.sync.aligned.m8n8k4.row.col.f64.f64.f64.f64    { %fd8524, %fd8525 },    { %fd24583 },        { %fd24583 },        { %fd8524, %fd8525 }; 
	// end inline asm
	// begin inline asm
	mma.sync.aligned.m8n8k4.row.col.f64.f64.f64.f64    { %fd8518, %fd8519 },    { %fd24583 },        { %fd24583 },        { %fd8518, %fd8519 }; 
	// end inline asm
	// begin inline asm
	mma.sync.aligned.m8n8k4.row.col.f64.f64.f64.f64    { %fd8524, %fd8525 },    { %fd24583 },        { %fd24583 },        { %fd8524, %fd8525 }; 
	// end inline asm
	// begin inline asm
	mma.sync.aligned.m8n8k4.row.col.f64.f64.f64.f64    { %fd8518, %fd8519 },    { %fd24583 },        { %fd24583 },        { %fd8518, %fd8519 }; 
	// end inline asm
	// begin inline asm
	mma.sync.aligned.m8n8k4.row.col.f64.f64.f64.f64    { %fd8524, %fd8525 },    { %fd24583 },        { %fd24583 },        { %fd8524, %fd8525 }; 
	// end inline asm
	// begin inline asm
	mma.sync.aligned.m8n8k4.row.col.f64.f64.f64.f64    { %fd8518, %fd8519 },    { %fd24583 },        { %fd24583 },        { %fd8518, %fd8519 }; 
	// end inline asm
	// begin inline asm
	mma.sync.aligned.m8n8k4.row.col.f64.f64.f64.f64    { %fd8524, %fd8525 },    { %fd24583 },        { %fd24583 },        { %fd8524, %fd8525 }; 
	// end inline asm
	// begin inline asm
	mma.sync.aligned.m8n8k4.row.col.f64.f64.f64.f64    { %fd8518, %fd8519 },    { %fd24583 },        { %fd24583 },        { %fd8518, %fd8519 }; 
	// end inline asm
	// begin inline asm
	mma.sync.aligned.m8n8k4.row.col.f64.f64.f64.f64    { %fd8524, %fd8525 },    { %fd24583 },        { %fd24583 },        { %fd8524, %fd8525 }; 
	// end inline asm
	// begin inline asm
	mma.sync.aligned.m8n8k4.row.col.f64.f64.f64.f64    { %fd8518, %fd8519 },    { %fd24583 },        { %fd24583 },        { %fd8518, %fd8519 }; 
	// end inline asm
	// begin inline asm
	mma.sync.aligned.m8n8k4.row.col.f64.f64.f64.f64    { %fd8524, %fd8525 },    { %fd24583 },        { %fd24583 },        { %fd8524, %fd8525 }; 
	// end inline asm
	// begin inline asm
	mma.sync.aligned.m8n8k4.row.col.f64.f64.f64.f64    { %fd8518, %fd8519 },    { %fd24583 },        { %fd24583 },        { %fd8518, %fd8519 }; 
	// end inline asm
	// begin inline asm
	mma.sync.aligned.m8n8k4.row.col.f64.f64.f64.f64    { %fd8524, %fd8525 },    { %fd24583 },        { %fd24583 },        { %fd8524, %fd8525 }; 
	// end inline asm
	// begin inline asm
	mma.sync.aligned.m8n8k4.row.col.f64.f64.f64.f64    { %fd8518, %fd8519 },    { %fd24583 },        { %fd24583 },        { %fd8518, %fd8519 }; 
	// end inline asm
	// begin inline asm
	mma.sync.aligned.m8n8k4.row.col.f64.f64.f64.f64    { %fd8524, %fd8525 },    { %fd24583 },        { %fd24583 },        { %fd8524, %fd8525 }; 
	// end inline asm
	// begin inline asm
	mma.sync.aligned.m8n8k4.row.col.f64.f64.f64.f64    { %fd8518, %fd8519 },    { %fd24583 },        { %fd24583 },        { %fd8518, %fd8519 }; 
	// end inline asm
	// begin inline asm
	mma.sync.aligned.m8n8k4.row.col.f64.f64.f64.f64    { %fd8524, %fd8525 },    { %fd24583 },        { %fd24583 },        { %fd8524, %fd8525 }; 
	// end inline asm
	// begin inline asm
	mma.sync.aligned.m8n8k4.row.col.f64.f64.f64.f64    { %fd8518, %fd8519 },    { %fd24583 },        { %fd24583 },        { %fd8518, %fd8519 }; 
	// end inline asm
	// begin inline asm
	mma.sync.aligned.m8n8k4.row.col.f64.f64.f64.f64    { %fd8524, %fd8525 },    { %fd24583 },        { %fd24583 },        { %fd8524, %fd8525 }; 
	// end inline asm
	// begin inline asm
	mma.sync.aligned.m8n8k4.row.col.f64.f64.f64.f64    { %fd8518, %fd8519 },    { %fd24583 },        { %fd24583 },        { %fd8518, %fd8519 }; 
	// end inline asm
	// begin inline asm
	mma.sync.aligned.m8n8k4.row.col.f64.f64.f64.f64    { %fd8524, %fd8525 },    { %fd24583 },        { %fd24583 },        { %fd8524, %fd8525 }; 
	// end inline asm
	// begin inline asm
	mma.sync.aligned.m8n8k4.row.col.f64.f64.f64.f64    { %fd8518, %fd8519 },    { %fd24583 },        { %fd24583 },        { %fd8518, %fd8519 }; 
	// end inline asm
	// begin inline asm
	mma.sync.aligned.m8n8k4.row.col.f64.f64.f64.f64    { %fd8524, %fd8525 },    { %fd24583 },        { %fd24583 },        { %fd8524, %fd8525 }; 
	// end inline asm
	// begin inline asm
	mma.sync.aligned.m8n8k4.row.col.f64.f64.f64.f64    { %fd8518, %fd8519 },    { %fd24583 },        { %fd24583 },        { %fd8518, %fd8519 }; 
	// end inline asm
	// begin inline asm
	mma.sync.aligned.m8n8k4.row.col.f64.f64.f64.f64    { %fd8524, %fd8525 },    { %fd24583 },        { %fd24583 },        { %fd8524, %fd8525 }; 
	// end inline asm
	// begin inline asm
	mma.sync.aligned.m8n8k4.row.col.f64.f64.f64.f64    { %fd8518, %fd8519 },    { %fd24583 },        { %fd24583 },        { %fd8518, %fd8519 }; 
	// end inline asm
	// begin inline asm
	mma.sync.aligned.m8n8k4.row.col.f64.f64.f64.f64    { %fd8524, %fd8525 },    { %fd24583 },        { %fd24583 },        { %fd8524, %fd8525 }; 
	// end inline asm
	// begin inline asm
	mma.sync.aligned.m8n8k4.row.col.f64.f64.f64.f64    { %fd8518, %fd8519 },    { %fd24583 },        { %fd24583 },        { %fd8518, %fd8519 }; 
	// end inline asm
	// begin inline asm
	mma.sync.aligned.m8n8k4.row.col.f64.f64.f64.f64    { %fd8524, %fd8525 },    { %fd24583 },        { %fd24583 },        { %fd8524, %fd8525 }; 
	// end inline asm
	// begin inline asm
	mma.sync.aligned.m8n8k4.row.col.f64.f64.f64.f64    { %fd8518, %fd8519 },    { %fd24583 },        { %fd24583 },        { %fd8518, %fd8519 }; 
	// end inline asm
	// begin inline asm
	mma.sync.aligned.m8n8k4.row.col.f64.f64.f64.f64    { %fd8524, %fd8525 },    { %fd24583 },        { %fd24583 },        { %fd8524, %fd8525 }; 
	// end inline asm
	// begin inline asm
	mma.sync.aligned.m8n8k4.row.col.f64.f64.f64.f64    { %fd8518, %fd8519 },    { %fd24583 },        { %fd24583 },        { %fd8518, %fd8519 }; 
	// end inline asm
	// begin inline asm
	mma.sync.aligned.m8n8k4.row.col.f64.f64.f64.f64    { %fd8524, %fd8525 },    { %fd24583 },        { %fd24583 },        { %fd8524, %fd8525 }; 
	// end inline asm
	// begin inline asm
	mma.sync.aligned.m8n8k4.row.col.f64.f64.f64.f64    { %fd8518, %fd8519 },    { %fd24583 },        { %fd24583 },        { %fd8518, %fd8519 }; 
	// end inline asm
	// begin inline asm
	mma.sync.aligned.m8n8k4.row.col.f64.f64.f64.f64    { %fd8524, %fd8525 },    { %fd24583 },        { %fd24583 },        { %fd8524, %fd8525 }; 
	// end inline asm
	// begin inline asm
	mma.sync.aligned.m8n8k4.row.col.f64.f64.f64.f64    { %fd8518, %fd8519 },    { %fd24583 },        { %fd24583 },        { %fd8518, %fd8519 }; 
	// end inline asm
	// begin inline asm
	mma.sync.aligned.m8n8k4.row.col.f64.f64.f64.f64    { %fd8524, %fd8525 },    { %fd24583 },        { %fd24583 },        { %fd8524, %fd8525 }; 
	// end inline asm
	// begin inline asm
	mma.sync.aligned.m8n8k4.row.col.f64.f64.f64.f64    { %fd8518, %fd8519 },    { %fd24583 },        { %fd24583 },        { %fd8518, %fd8519 }; 
	// end inline asm
	// begin inline asm
	mma.sync.aligned.m8n8k4.row.col.f64.f64.f64.f64    { %fd8524, %fd8525 },    { %fd24583 },        { %fd24583 },        { %fd8524, %fd8525 }; 
	// end inline asm
	// begin inline asm
	mma.sync.aligned.m8n8k4.row.col.f64.f64.f64.f64    { %fd8518, %fd8519 },    { %fd24583 },        { %fd24583 },        { %fd8518, %fd8519 }; 
	// end inline asm
	// begin inline asm
	mma.sync.aligned.m8n8k4.row.col.f64.f64.f64.f64    { %fd8524, %fd8525 },    { %fd24583 },        { %fd24583 },        { %fd8524, %fd8525 }; 
	// end inline asm
	// begin inline asm
	mma.sync.aligned.m8n8k4.row.col.f64.f64.f64.f64    { %fd8518, %fd8519 },    { %fd24583 },        { %fd24583 },        { %fd8518, %fd8519 }; 
	// end inline asm
	// begin inline asm
	mma.sync.aligned.m8n8k4.row.col.f64.f64.f64.f64    { %fd8524, %fd8525 },    { %fd24583 },        { %fd24583 },        { %fd8524, %fd8525 }; 
	// end inline asm
	// begin inline asm
	mma.sync.aligned.m8n8k4.row.col.f64.f64.f64.f64    { %fd8518, %fd8519 },    { %fd24583 },        { %fd24583 },        { %fd8518, %fd8519 }; 
	// end inline asm
	// begin inline asm
	mma.sync.aligned.m8n8k4.row.col.f64.f64.f64.f64    { %fd8524, %fd8525 },    { %fd24583 },        { %fd24583 },        { %fd8524, %fd8525 }; 
	// end inline asm
	// begin inline asm
	mma.sync.aligned.m8n8k4.row.col.f64.f64.f64.f64    { %fd8518, %fd8519 },    { %fd24583 },        { %fd24583 },        { %fd8518, %fd8519 }; 
	// end inline asm
	// begin inline asm
	mma.sync.aligned.m8n8k4.row.col.f64.f64.f64.f64    { %fd8524, %fd8525 },    { %fd24583 },        { %fd24583 },        { %fd8524, %fd8525 }; 
	// end inline asm
	// begin inline asm
	mma.sync.aligned.m8n8k4.row.col.f64.f64.f64.f64    { %fd8518, %fd8519 },    { %fd24583 },        { %fd24583 },        { %fd8518, %fd8519 }; 
	// end inline asm
	// begin inline asm
	mma.sync.aligned.m8n8k4.row.col.f64.f64.f64.f64    { %fd8524, %fd8525 },    { %fd24583 },        { %fd24583 },        { %fd8524, %fd8525 }; 
	// end inline asm
	// begin inline asm
	mma.sync.aligned.m8n8k4.row.col.f64.f64.f64.f64    { %fd8518, %fd8519 },    { %fd24583 },        { %fd24583 },        { %fd8518, %fd8519 }; 
	// end inline asm
	// begin inline asm
	mma.sync.aligned.m8n8k4.row.col.f64.f64.f64.f64    { %fd8524, %fd8525 },    { %fd24583 },        { %fd24583 },        { %fd8524, %fd8525 }; 
	// end inline asm
	// begin inline asm
	mma.sync.aligned.m8n8k4.row.col.f64.f64.f64.f64    { %fd8518, %fd8519 },    { %fd24583 },        { %fd24583 },        { %fd8518, %fd8519 }; 
	// end inline asm
	// begin inline asm
	mma.sync.aligned.m8n8k4.row.col.f64.f64.f64.f64    { %fd8524, %fd8525 },    { %fd24583 },        { %fd24583 },        { %fd8524, %fd8525 }; 
	// end inline asm
	// begin inline asm
	mma.sync.aligned.m8n8k4.row.col.f64.f64.f64.f64    { %fd8518, %fd8519 },    { %fd24583 },        { %fd24583 },        { %fd8518, %fd8519 }; 
	// end inline asm
	// begin inline asm
	mma.sync.aligned.m8n8k4.row.col.f64.f64.f64.f64    { %fd8524, %fd8525 },    { %fd24583 },        { %fd24583 },        { %fd8524, %fd8525 }; 
	// end inline asm
	// begin inline asm
	mma.sync.aligned.m8n8k4.row.col.f64.f64.f64.f64    { %fd8518, %fd8519 },    { %fd24583 },        { %fd24583 },        { %fd8518, %fd8519 }; 
	// end inline asm
	// begin inline asm
	mma.sync.aligned.m8n8k4.row.col.f64.f64.f64.f64    { %fd8524, %fd8525 },    { %fd24583 },        { %fd24583 },        { %fd8524, %fd8525 }; 
	// end inline asm
	// begin inline asm
	mma.sync.aligned.m8n8k4.row.col.f64.f64.f64.f64    { %fd8518, %fd8519 },    { %fd24583 },        { %fd24583 },        { %fd8518, %fd8519 }; 
	// end inline asm
	// begin inline asm
	mma.sync.aligned.m8n8k4.row.col.f64.f64.f64.f64    { %fd8524, %fd8525 },    { %fd24583 },        { %fd24583 },        { %fd8524, %fd8525 }; 
	// end inline asm
	// begin inline asm
	mma.sync.aligned.m8n8k4.row.col.f64.f64.f64.f64    { %fd8518, %fd8519 },    { %fd24583 },        { %fd24583 },        { %fd8518, %fd8519 }; 
	// end inline asm
	// begin inline asm
	mma.sync.aligned.m8n8k4.row.col.f64.f64.f64.f64    { %fd8524, %fd8525 },    { %fd24583 },        { %fd24583 },        { %fd8524, %fd8525 }; 
	// end inline asm
	// begin inline asm
	mma.sync.aligned.m8n8k4.row.col.f64.f64.f64.f64    { %fd8518, %fd8519 },    { %fd24583 },        { %fd24583 },        { %fd8518, %fd8519 }; 
	// end inline asm
	// begin inline asm
	mma.sync.aligned.m8n8k4.row.col.f64.f64.f64.f64    { %fd8524, %fd8525 },    { %fd24583 },        { %fd24583 },        { %fd8524, %fd8525 }; 
	// end inline asm
	// begin inline asm
	mma.sync.aligned.m8n8k4.row.col.f64.f64.f64.f64    { %fd8518, %fd8519 },    { %fd24583 },        { %fd24583 },        { %fd8518, %fd8519 }; 
	// end inline asm
	// begin inline asm
	mma.sync.aligned.m8n8k4.row.col.f64.f64.f64.f64    { %fd8524, %fd8525 },    { %fd24583 },        { %fd24583 },        { %fd8524, %fd8525 }; 
	// end inline asm
	// begin inline asm
	mma.sync.aligned.m8n8k4.row.col.f64.f64.f64.f64    { %fd8518, %fd8519 },    { %fd24583 },        { %fd24583 },        { %fd8518, %fd8519 }; 
	// end inline asm
	// begin inline asm
	mma.sync.aligned.m8n8k4.row.col.f64.f64.f64.f64    { %fd8524, %fd8525 },    { %fd24583 },        { %fd24583 },        { %fd8524, %fd8525 }; 
	// end inline asm
	// begin inline asm
	mma.sync.aligned.m8n8k4.row.col.f64.f64.f64.f64    { %fd8518, %fd8519 },    { %fd24583 },        { %fd24583 },        { %fd8518, %fd8519 }; 
	// end inline asm
	// begin inline asm
	mma.sync.aligned.m8n8k4.row.col.f64.f64.f64.f64    { %fd8524, %fd8525 },    { %fd24583 },        { %fd24583 },        { %fd8524, %fd8525 }; 
	// end inline asm
	// begin inline asm
	mma.sync.aligned.m8n8k4.row.col.f64.f64.f64.f64    { %fd8518, %fd8519 },    { %fd24583 },        { %fd24583 },        { %fd8518, %fd8519 }; 
	// end inline asm
	// begin inline asm
	mma.sync.aligned.m8n8k4.row.col.f64.f64.f64.f64    { %fd8524, %fd8525 },    { %fd24583 },        { %fd24583 },        { %fd8524, %fd8525 }; 
	// end inline asm
	// begin inline asm
	mma.sync.aligned.m8n8k4.row.col.f64.f64.f64.f64    { %fd8518, %fd8519 },    { %fd24583 },        { %fd24583 },        { %fd8518, %fd8519 }; 
	// end inline asm
	// begin inline asm
	mma.sync.aligned.m8n8k4.row.col.f64.f64.f64.f64    { %fd8524, %fd8525 },    { %fd24583 },        { %fd24583 },        { %fd8524, %fd8525 }; 
	// end inline asm
	// begin inline asm
	mma.sync.aligned.m8n8k4.row.col.f64.f64.f64.f64    { %fd8518, %fd8519 },    { %fd24583 },        { %fd24583 },        { %fd8518, %fd8519 }; 
	// end inline asm
	// begin inline asm
	mma.sync.aligned.m8n8k4.row.col.f64.f64.f64.f64    { %fd8524, %fd8525 },    { %fd24583 },        { %fd24583 },        { %fd8524, %fd8525 }; 
	// end inline asm
	// begin inline asm
	mma.sync.aligned.m8n8k4.row.col.f64.f64.f64.f64    { %fd8518, %fd8519 },    { %fd24583 },        { %fd24583 },        { %fd8518, %fd8519 }; 
	// end inline asm
	// begin inline asm
	mma.sync.aligned.m8n8k4.row.col.f64.f64.f64.f64    { %fd8524, %fd8525 },    { %fd24583 },        { %fd24583 },        { %fd8524, %fd8525 }; 
	// end inline asm
	// begin inline asm
	mma.sync.aligned.m8n8k4.row.col.f64.f64.f64.f64    { %fd8518, %fd8519 },    { %fd24583 },        { %fd24583 },        { %fd8518, %fd8519 }; 
	// end inline asm
	// begin inline asm
	mma.sync.aligned.m8n8k4.row.col.f64.f64.f64.f64    { %fd8524, %fd8525 },    { %fd24583 },        { %fd24583 },        { %fd8524, %fd8525 }; 
	// end inline asm
	// begin inline asm
	mma.sync.aligned.m8n8k4.row.col.f64.f64.f64.f64    { %fd8518, %fd8519 },    { %fd24583 },        { %fd24583 },        { %fd8518, %fd8519 }; 
	// end inline asm
	// begin inline asm
	mma.sync.aligned.m8n8k4.row.col.f64.f64.f64.f64    { %fd8524, %fd8525 },    { %fd24583 },        { %fd24583 },        { %fd8524, %fd8525 }; 
	// end inline asm
	// begin inline asm
	mma.sync.aligned.m8n8k4.row.col.f64.f64.f64.f64    { %fd8518, %fd8519 },    { %fd24583 },        { %fd24583 },        { %fd8518, %fd8519 }; 
	// end inline asm
	// begin inline asm
	mma.sync.aligned.m8n8k4.row.col.f64.f64.f64.f64    { %fd8524, %fd8525 },    { %fd24583 },        { %fd24583 },        { %fd8524, %fd8525 }; 
	// end inline asm
	// begin inline asm
	mma.sync.aligned.m8n8k4.row.col.f64.f64.f64.f64    { %fd8518, %fd8519 },    { %fd24583 },        { %fd24583 },        { %fd8518, %fd8519 }; 
	// end inline asm
	// begin inline asm
	mma.sync.aligned.m8n8k4.row.col.f64.f64.f64.f64    { %fd8524, %fd8525 },    { %fd24583 },        { %fd24583 },        { %fd8524, %fd8525 }; 
	// end inline asm
	// begin inline asm
	mma.sync.aligned.m8n8k4.row.col.f64.f64.f64.f64    { %fd8518, %fd8519 },    { %fd24583 },        { %fd24583 },        { %fd8518, %fd8519 }; 
	// end inline asm
	// begin inline asm
	mma.sync.aligned.m8n8k4.row.col.f64.f64.f64.f64    { %fd8524, %fd8525 },    { %fd24583 },        { %fd24583 },        { %fd8524, %fd8525 }; 
	// end inline asm
	// begin inline asm
	mma.sync.aligned.m8n8k4.row.col.f64.f64.f64.f64    { %fd8518, %fd8519 },    { %fd24583 },        { %fd24583 },        { %fd8518, %fd8519 }; 
	// end inline asm
	// begin inline asm
	mma.sync.aligned.m8n8k4.row.col.f64.f64.f64.f64    { %fd8524, %fd8525 },    { %fd24583 },        { %fd24583 },        { %fd8524, %fd8525 }; 
	// end inline asm
	// begin inline asm
	mma.sync.aligned.m8n8k4.row.col.f64.f64.f64.f64    { %fd8518, %fd8519 },    { %fd24583 },        { %fd24583 },        { %fd8518, %fd8519 }; 
	// end inline asm
	// begin inline asm
	mma.sync.aligned.m8n8k4.row.col.f64.f64.f64.f64    { %fd8524, %fd8525 },    { %fd24583 },        { %fd24583 },        { %fd8524, %fd8525 }; 
	// end inline asm
	// begin inline asm
	mma.sync.aligned.m8n8k4.row.col.f64.f64.f64.f64    { %fd8518, %fd8519 },    { %fd24583 },        { %fd24583 },        { %fd8518, %fd8519 }; 
	// end inline asm
	// begin inline asm
	mma.sync.aligned.m8n8k4.row.col.f64.f64.f64.f64    { %fd8524, %fd8525 },    { %fd24583 },        { %fd24583 },        { %fd8524, %fd8525 }; 
	// end inline asm
	// begin inline asm
	mma.sync.aligned.m8n8k4.row.col.f64.f64.f64.f64    { %fd8518, %fd8519 },    { %fd24583 },        { %fd24583 },        { %fd8518, %fd8519 }; 
	// end inline asm
	// begin inline asm
	mma.sync.aligned.m8n8k4.row.col.f64.f64.f64.f64    { %fd8524, %fd8525 },    { %fd24583 },        { %fd24583 },        { %fd8524, %fd8525 }; 
	// end inline asm
	// begin inline asm
	mma.sync.aligned.m8n8k4.row.col.f64.f64.f64.f64    { %fd8518, %fd8519 },    { %fd24583 },        { %fd24583 },        { %fd8518, %fd8519 }; 
	// end inline asm
	// begin inline asm
	mma.sync.aligned.m8n8k4.row.col.f64.f64.f64.f64    { %fd8524, %fd8525 },    { %fd24583 },        { %fd24583 },        { %fd8524, %fd8525 }; 
	// end inline asm
	// begin inline asm
	mma.sync.aligned.m8n8k4.row.col.f64.f64.f64.f64    { %fd8518, %fd8519 },    { %fd24583 },        { %fd24583 },        { %fd8518, %fd8519 }; 
	// end inline asm
	// begin inline asm
	mma.sync.aligned.m8n8k4.row.col.f64.f64.f64.f64    { %fd8524, %fd8525 },    { %fd24583 },        { %fd24583 },        { %fd8524, %fd8525 }; 
	// end inline asm
	// begin inline asm
	mma.sync.aligned.m8n8k4.row.col.f64.f64.f64.f64    { %fd8518, %fd8519 },    { %fd24583 },        { %fd24583 },        { %fd8518, %fd8519 }; 
	// end inline asm
	// begin inline asm
	mma.sync.aligned.m8n8k4.row.col.f64.f64.f64.f64    { %fd8524, %fd8525 },    { %fd24583 },        { %fd24583 },        { %fd8524, %fd8525 }; 
	// end inline asm
	// begin inline asm
	mma.sync.aligned.m8n8k4.row.col.f64.f64.f64.f64    { %fd8518, %fd8519 },    { %fd24583 },        { %fd24583 },        { %fd8518, %fd8519 }; 
	// end inline asm
	// begin inline asm
	mma.sync.aligned.m8n8k4.row.col.f64.f64.f64.f64    { %fd8524, %fd8525 },    { %fd24583 },        { %fd24583 },        { %fd8524, %fd8525 }; 
	// end inline asm
	// begin inline asm
	mma.sync.aligned.m8n8k4.row.col.f64.f64.f64.f64    { %fd8518, %fd8519 },    { %fd24583 },        { %fd24583 },        { %fd8518, %fd8519 }; 
	// end inline asm
	// begin inline asm
	mma.sync.aligned.m8n8k4.row.col.f64.f64.f64.f64    { %fd8524, %fd8525 },    { %fd24583 },        { %fd24583 },        { %fd8524, %fd8525 }; 
	// end inline asm
	// begin inline asm
	mma.sync.aligned.m8n8k4.row.col.f64.f64.f64.f64    { %fd8518, %fd8519 },    { %fd24583 },        { %fd24583 },        { %fd8518, %fd8519 }; 
	// end inline asm
	// begin inline asm
	mma.sync.aligned.m8n8k4.row.col.f64.f64.f64.f64    { %fd8524, %fd8525 },    { %fd24583 },        { %fd24583 },        { %fd8524, %fd8525 }; 
	// end inline asm
	// begin inline asm
	mma.sync.aligned.m8n8k4.row.col.f64.f64.f64.f64    { %fd8518, %fd8519 },    { %fd24583 },        { %fd24583 },        { %fd8518, %fd8519 }; 
	// end inline asm
	// begin inline asm
	mma.sync.aligned.m8n8k4.row.col.f64.f64.f64.f64    { %fd8524, %fd8525 },    { %fd24583 },        { %fd24583 },        { %fd8524, %fd8525 }; 
	// end inline asm
	// begin inline asm
	mma.sync.aligned.m8n8k4.row.col.f64.f64.f64.f64    { %fd8518, %fd8519 },    { %fd24583 },        { %fd24583 },        { %fd8518, %fd8519 }; 
	// end inline asm
	// begin inline asm
	mma.sync.aligned.m8n8k4.row.col.f64.f64.f64.f64    { %fd8524, %fd8525 },    { %fd24583 },        { %fd24583 },        { %fd8524, %fd8525 }; 
	// end inline asm
	// begin inline asm
	mma.sync.aligned.m8n8k4.row.col.f64.f64.f64.f64    { %fd8518, %fd8519 },    { %fd24583 },        { %fd24583 },        { %fd8518, %fd8519 }; 
	// end inline asm
	// begin inline asm
	mma.sync.aligned.m8n8k4.row.col.f64.f64.f64.f64    { %fd8524, %fd8525 },    { %fd24583 },        { %fd24583 },        { %fd8524, %fd8525 }; 
	// end inline asm
	// begin inline asm
	mma.sync.aligned.m8n8k4.row.col.f64.f64.f64.f64    { %fd8518, %fd8519 },    { %fd24583 },        { %fd24583 },        { %fd8518, %fd8519 }; 
	// end inline asm
	// begin inline asm
	mma.sync.aligned.m8n8k4.row.col.f64.f64.f64.f64    { %fd8524, %fd8525 },    { %fd24583 },        { %fd24583 },        { %fd8524, %fd8525 }; 
	// end inline asm
	// begin inline asm
	mma.sync.aligned.m8n8k4.row.col.f64.f64.f64.f64    { %fd8518, %fd8519 },    { %fd24583 },        { %fd24583 },        { %fd8518, %fd8519 }; 
	// end inline asm
	// begin inline asm
	mma.sync.aligned.m8n8k4.row.col.f64.f64.f64.f64    { %fd8524, %fd8525 },    { %fd24583 },        { %fd24583 },        { %fd8524, %fd8525 }; 
	// end inline asm
	// begin inline asm
	mma.sync.aligned.m8n8k4.row.col.f64.f64.f64.f64    { %fd8518, %fd8519 },    { %fd24583 },        { %fd24583 },        { %fd8518, %fd8519 }; 
	// end inline asm
	// begin inline asm
	mma.sync.aligned.m8n8k4.row.col.f64.f64.f64.f64    { %fd8524, %fd8525 },    { %fd24583 },        { %fd24583 },        { %fd8524, %fd8525 }; 
	// end inline asm
	// begin inline asm
	mma.sync.aligned.m8n8k4.row.col.f64.f64.f64.f64    { %fd8518, %fd8519 },    { %fd24583 },        { %fd24583 },        { %fd8518, %fd8519 }; 
	// end inline asm
	// begin inline asm
	mma.sync.aligned.m8n8k4.row.col.f64.f64.f64.f64    { %fd8524, %fd8525 },    { %fd24583 },        { %fd24583 },        { %fd8524, %fd8525 }; 
	// end inline asm
	// begin inline asm
	mma.sync.aligned.m8n8k4.row.col.f64.f64.f64.f64    { %fd8518, %fd8519 },    { %fd24583 },        { %fd24583 },        { %fd8518, %fd8519 }; 
	// end inline asm
	// begin inline asm
	mma.sync.aligned.m8n8k4.row.col.f64.f64.f64.f64    { %fd8524, %fd8525 },    { %fd24583 },        { %fd24583 },        { %fd8524, %fd8525 }; 
	// end inline asm
	// begin inline asm
	mma.sync.aligned.m8n8k4.row.col.f64.f64.f64.f64    { %fd8518, %fd8519 },    { %fd24583 },        { %fd24583 },        { %fd8518, %fd8519 }; 
	// end inline asm
	// begin inline asm
	mma.sync.aligned.m8n8k4.row.col.f64.f64.f64.f64    { %fd8524, %fd8525 },    { %fd24583 },        { %fd24583 },        { %fd8524, %fd8525 }; 
	// end inline asm
	// begin inline asm
	mma.sync.aligned.m8n8k4.row.col.f64.f64.f64.f64    { %fd8518, %fd8519 },    { %fd24583 },        { %fd24583 },        { %fd8518, %fd8519 }; 
	// end inline asm
	// begin inline asm
	mma.sync.aligned.m8n8k4.row.col.f64.f64.f64.f64    { %fd8524, %fd8525 },    { %fd24583 },        { %fd24583 },        { %fd8524, %fd8525 }; 
	// end inline asm
	// begin inline asm
	mma.sync.aligned.m8n8k4.row.col.f64.f64.f64.f64    { %fd8518, %fd8519 },    { %fd24583 },        { %fd24583 },        { %fd8518, %fd8519 }; 
	// end inline asm
	// begin inline asm
	mma.sync.aligned.m8n8k4.row.col.f64.f64.f64.f64    { %fd8524, %fd8525 },    { %fd24583 },        { %fd24583 },        { %fd8524, %fd8525 }; 
	// end inline asm
	// begin inline asm
	mma.sync.aligned.m8n8k4.row.col.f64.f64.f64.f64    { %fd8518, %fd8519 },    { %fd24583 },        { %fd24583 },        { %fd8518, %fd8519 }; 
	// end inline asm
	// begin inline asm
	mma.sync.aligned.m8n8k4.row.col.f64.f64.f64.f64    { %fd8524, %fd8525 },    { %fd24583 },        { %fd24583 },        { %fd8524, %fd8525 }; 
	// end inline asm
	// begin inline asm
	mma.sync.aligned.m8n8k4.row.col.f64.f64.f64.f64    { %fd8518, %fd8519 },    { %fd24583 },        { %fd24583 },        { %fd8518, %fd8519 }; 
	// end inline asm
	// begin inline asm
	mma.sync.aligned.m8n8k4.row.col.f64.f64.f64.f64    { %fd8524, %fd8525 },    { %fd24583 },        { %fd24583 },        { %fd8524, %fd8525 }; 
	// end inline asm
	// begin inline asm
	mma.sync.aligned.m8n8k4.row.col.f64.f64.f64.f64    { %fd8518, %fd8519 },    { %fd24583 },        { %fd24583 },        { %fd8518, %fd8519 }; 
	// end inline asm
	// begin inline asm
	mma.sync.aligned.m8n8k4.row.col.f64.f64.f64.f64    { %fd8524, %fd8525 },    { %fd24583 },        { %fd24583 },        { %fd8524, %fd8525 }; 
	// end inline asm
	// begin inline asm
	mma.sync.aligned.m8n8k4.row.col.f64.f64.f64.f64    { %fd8518, %fd8519 },    { %fd24583 },        { %fd24583 },        { %fd8518, %fd8519 }; 
	// end inline asm
	// begin inline asm
	mma.sync.aligned.m8n8k4.row.col.f64.f64.f64.f64    { %fd8524, %fd8525 },    { %fd24583 },        { %fd24583 },        { %fd8524, %fd8525 }; 
	// end inline asm
	// begin inline asm
	mma.sync.aligned.m8n8k4.row.col.f64.f64.f64.f64    { %fd8518, %fd8519 },    { %fd24583 },        { %fd24583 },        { %fd8518, %fd8519 }; 
	// end inline asm
	// begin inline asm
	mma.sync.aligned.m8n8k4.row.col.f64.f64.f64.f64    { %fd8524, %fd8525 },    { %fd24583 },        { %fd24583 },        { %fd8524, %fd8525 }; 
	// end inline asm
	// begin inline asm
	mma.sync.aligned.m8n8k4.row.col.f64.f64.f64.f64    { %fd8518, %fd8519 },    { %fd24583 },        { %fd24583 },        { %fd8518, %fd8519 }; 
	// end inline asm
	// begin inline asm
	mma.sync.aligned.m8n8k4.row.col.f64.f64.f64.f64    { %fd8524, %fd8525 },    { %fd24583 },        { %fd24583 },        { %fd8524, %fd8525 }; 
	// end inline asm
	// begin inline asm
	mma.sync.aligned.m8n8k4.row.col.f64.f64.f64.f64    { %fd8518, %fd8519 },    { %fd24583 },        { %fd24583 },        { %fd8518, %fd8519 }; 
	// end inline asm
	// begin inline asm
	mma.sync.aligned.m8n8k4.row.col.f64.f64.f64.f64    { %fd8524, %fd8525 },    { %fd24583 },        { %fd24583 },        { %fd8524, %fd8525 }; 
	// end inline asm
	// begin inline asm
	mma.sync.aligned.m8n8k4.row.col.f64.f64.f64.f64    { %fd8518, %fd8519 },    { %fd24583 },        { %fd24583 },        { %fd8518, %fd8519 }; 
	// end inline asm
	// begin inline asm
	mma.sync.aligned.m8n8k4.row.col.f64.f64.f64.f64    { %fd8524, %fd8525 },    { %fd24583 },        { %fd24583 },        { %fd8524, %fd8525 }; 
	// end inline asm
	// begin inline asm
	mma.sync.aligned.m8n8k4.row.col.f64.f64.f64.f64    { %fd8518, %fd8519 },    { %fd24583 },        { %fd24583 },        { %fd8518, %fd8519 }; 
	// end inline asm
	// begin inline asm
	mma.sync.aligned.m8n8k4.row.col.f64.f64.f64.f64    { %fd8524, %fd8525 },    { %fd24583 },        { %fd24583 },        { %fd8524, %fd8525 }; 
	// end inline asm
	// begin inline asm
	mma.sync.aligned.m8n8k4.row.col.f64.f64.f64.f64    { %fd8518, %fd8519 },    { %fd24583 },        { %fd24583 },        { %fd8518, %fd8519 }; 
	// end inline asm
	// begin inline asm
	mma.sync.aligned.m8n8k4.row.col.f64.f64.f64.f64    { %fd8524, %fd8525 },    { %fd24583 },        { %fd24583 },        { %fd8524, %fd8525 }; 
	// end inline asm
	// begin inline asm
	mma.sync.aligned.m8n8k4.row.col.f64.f64.f64.f64    { %fd8518, %fd8519 },    { %fd24583 },        { %fd24583 },        { %fd8518, %fd8519 }; 
	// end inline asm
	// begin inline asm
	mma.sync.aligned.m8n8k4.row.col.f64.f64.f64.f64    { %fd8524, %fd8525 },    { %fd24583 },        { %fd24583 },        { %fd8524, %fd8525 }; 
	// end inline asm
	// begin inline asm
	mma.sync.aligned.m8n8k4.row.col.f64.f64.f64.f64    { %fd8518, %fd8519 },    { %fd24583 },        { %fd24583 },        { %fd8518, %fd8519 }; 
	// end inline asm
	// begin inline asm
	mma.sync.aligned.m8n8k4.row.col.f64.f64.f64.f64    { %fd8524, %fd8525 },    { %fd24583 },        { %fd24583 },        { %fd8524, %fd8525 }; 
	// end inline asm
	// begin inline asm
	mma.sync.aligned.m8n8k4.row.col.f64.f64.f64.f64    { %fd8518, %fd8519 },    { %fd24583 },        { %fd24583 },        { %fd8518, %fd8519 }; 
	// end inline asm
	// begin inline asm
	mma.sync.aligned.m8n8k4.row.col.f64.f64.f64.f64    { %fd8524, %fd8525 },    { %fd24583 },        { %fd24583 },        { %fd8524, %fd8525 }; 
	// end inline asm
	// begin inline asm
	mma.sync.aligned.m8n8k4.row.col.f64.f64.f64.f64    { %fd8518, %fd8519 },    { %fd24583 },        { %fd24583 },        { %fd8518, %fd8519 }; 
	// end inline asm
	// begin inline asm
	mma.sync.aligned.m8n8k4.row.col.f64.f64.f64.f64    { %fd8524, %fd8525 },    { %fd24583 },        { %fd24583 },        { %fd8524, %fd8525 }; 
	// end inline asm
	// begin inline asm
	mma.sync.aligned.m8n8k4.row.col.f64.f64.f64.f64    { %fd8518, %fd8519 },    { %fd24583 },        { %fd24583 },        { %fd8518, %fd8519 }; 
	// end inline asm
	// begin inline asm
	mma.sync.aligned.m8n8k4.row.col.f64.f64.f64.f64    { %fd8524, %fd8525 },    { %fd24583 },        { %fd24583 },        { %fd8524, %fd8525 }; 
	// end inline asm
	// begin inline asm
	mma.sync.aligned.m8n8k4.row.col.f64.f64.f64.f64    { %fd8518, %fd8519 },    { %fd24583 },        { %fd24583 },        { %fd8518, %fd8519 }; 
	// end inline asm
	// begin inline asm
	mma.sync.aligned.m8n8k4.row.col.f64.f64.f64.f64    { %fd8524, %fd8525 },    { %fd24583 },        { %fd24583 },        { %fd8524, %fd8525 }; 
	// end inline asm
	// begin inline asm
	mma.sync.aligned.m8n8k4.row.col.f64.f64.f64.f64    { %fd8518, %fd8519 },    { %fd24583 },        { %fd24583 },        { %fd8518, %fd8519 }; 
	// end inline asm
	// begin inline asm
	mma.sync.aligned.m8n8k4.row.col.f64.f64.f64.f64    { %fd8524, %fd8525 },    { %fd24583 },        { %fd24583 },        { %fd8524, %fd8525 }; 
	// end inline asm
	// begin inline asm
	mma.sync.aligned.m8n8k4.row.col.f64.f64.f64.f64    { %fd8518, %fd8519 },    { %fd24583 },        { %fd24583 },        { %fd8518, %fd8519 }; 
	// end inline asm
	// begin inline asm
	mma.sync.aligned.m8n8k4.row.col.f64.f64.f64.f64    { %fd8524, %fd8525 },    { %fd24583 },        { %fd24583 },        { %fd8524, %fd8525 }; 
	// end inline asm
	// begin inline asm
	mma.sync.aligned.m8n8k4.row.col.f64.f64.f64.f64    { %fd8518, %fd8519 },    { %fd24583 },        { %fd24583 },        { %fd8518, %fd8519 }; 
	// end inline asm
	// begin inline asm
	mma.sync.aligned.m8n8k4.row.col.f64.f64.f64.f64    { %fd8524, %fd8525 },    { %fd24583 },        { %fd24583 },        { %fd8524, %fd8525 }; 
	// end inline asm
	// begin inline asm
	mma.sync.aligned.m8n8k4.row.col.f64.f64.f64.f64    { %fd8518, %fd8519 },    { %fd24583 },        { %fd24583 },        { %fd8518, %fd8519 }; 
	// end inline asm
	// begin inline asm
	mma.sync.aligned.m8n8k4.row.col.f64.f64.f64.f64    { %fd8524, %fd8525 },    { %fd24583 },        { %fd24583 },        { %fd8524, %fd8525 }; 
	// end inline asm
	// begin inline asm
	mma.sync.aligned.m8n8k4.row.col.f64.f64.f64.f64    { %fd8518, %fd8519 },    { %fd24583 },        { %fd24583 },        { %fd8518, %fd8519 }; 
	// end inline asm
	// begin inline asm
	mma.sync.aligned.m8n8k4.row.col.f64.f64.f64.f64    { %fd8524, %fd8525 },    { %fd24583 },        { %fd24583 },        { %fd8524, %fd8525 }; 
	// end inline asm
	// begin inline asm
	mma.sync.aligned.m8n8k4.row.col.f64.f64.f64.f64    { %fd8518, %fd8519 },    { %fd24583 },        { %fd24583 },        { %fd8518, %fd8519 }; 
	// end inline asm
	// begin inline asm
	mma.sync.aligned.m8n8k4.row.col.f64.f64.f64.f64    { %fd8524, %fd8525 },    { %fd24583 },        { %fd24583 },        { %fd8524, %fd8525 }; 
	// end inline asm
	// begin inline asm
	mma.sync.aligned.m8n8k4.row.col.f64.f64.f64.f64    { %fd8518, %fd8519 },    { %fd24583 },        { %fd24583 },        { %fd8518, %fd8519 }; 
	// end inline asm
	// begin inline asm
	mma.sync.aligned.m8n8k4.row.col.f64.f64.f64.f64    { %fd8524, %fd8525 },    { %fd24583 },        { %fd24583 },        { %fd8524, %fd8525 }; 
	// end inline asm
	// begin inline asm
	mma.sync.aligned.m8n8k4.row.col.f64.f64.f64.f64    { %fd8518, %fd8519 },    { %fd24583 },        { %fd24583 },        { %fd8518, %fd8519 }; 
	// end inline asm
	// begin inline asm
	mma.sync.aligned.m8n8k4.row.col.f64.f64.f64.f64    { %fd8524, %fd8525 },    { %fd24583 },        { %fd24583 },        { %fd8524, %fd8525 }; 
	// end inline asm
	// begin inline asm
	mma.sync.aligned.m8n8k4.row.col.f64.f64.f64.f64    { %fd8518, %fd8519 },    { %fd24583 },        { %fd24583 },        { %fd8518, %fd8519 }; 
	// end inline asm
	// begin inline asm
	mma.sync.aligned.m8n8k4.row.col.f64.f64.f64.f64    { %fd8524, %fd8525 },    { %fd24583 },        { %fd24583 },        { %fd8524, %fd8525 }; 
	// end inline asm
	// begin inline asm
	mma.sync.aligned.m8n8k4.row.col.f64.f64.f64.f64    { %fd8518, %fd8519 },    { %fd24583 },        { %fd24583 },        { %fd8518, %fd8519 }; 
	// end inline asm
	// begin inline asm
	mma.sync.aligned.m8n8k4.row.col.f64.f64.f64.f64    { %fd8524, %fd8525 },    { %fd24583 },        { %fd24583 },        { %fd8524, %fd8525 }; 
	// end inline asm
	// begin inline asm
	mma.sync.aligned.m8n8k4.row.col.f64.f64.f64.f64    { %fd8518, %fd8519 },    { %fd24583 },        { %fd24583 },        { %fd8518, %fd8519 }; 
	// end inline asm
	// begin inline asm
	mma.sync.aligned.m8n8k4.row.col.f64.f64.f64.f64    { %fd8524, %fd8525 },    { %fd24583 },        { %fd24583 },        { %fd8524, %fd8525 }; 
	// end inline asm
	// begin inline asm
	mma.sync.aligned.m8n8k4.row.col.f64.f64.f64.f64    { %fd8518, %fd8519 },    { %fd24583 },        { %fd24583 },        { %fd8518, %fd8519 }; 
	// end inline asm
	// begin inline asm
	mma.sync.aligned.m8n8k4.row.col.f64.f64.f64.f64    { %fd8524, %fd8525 },    { %fd24583 },        { %fd24583 },        { %fd8524, %fd8525 }; 
	// end inline asm
	// begin inline asm
	mma.sync.aligned.m8n8k4.row.col.f64.f64.f64.f64    { %fd8518, %fd8519 },    { %fd24583 },        { %fd24583 },        { %fd8518, %fd8519 }; 
	// end inline asm
	// begin inline asm
	mma.sync.aligned.m8n8k4.row.col.f64.f64.f64.f64    { %fd8524, %fd8525 },    { %fd24583 },        { %fd24583 },        { %fd8524, %fd8525 }; 
	// end inline asm
	// begin inline asm
	mma.sync.aligned.m8n8k4.row.col.f64.f64.f64.f64    { %fd8518, %fd8519 },    { %fd24583 },        { %fd24583 },        { %fd8518, %fd8519 }; 
	// end inline asm
	// begin inline asm
	mma.sync.aligned.m8n8k4.row.col.f64.f64.f64.f64    { %fd8524, %fd8525 },    { %fd24583 },        { %fd24583 },        { %fd8524, %fd8525 }; 
	// end inline asm
	// begin inline asm
	mma.sync.aligned.m8n8k4.row.col.f64.f64.f64.f64    { %fd8518, %fd8519 },    { %fd24583 },        { %fd24583 },        { %fd8518, %fd8519 }; 
	// end inline asm
	// begin inline asm
	mma.sync.aligned.m8n8k4.row.col.f64.f64.f64.f64    { %fd8524, %fd8525 },    { %fd24583 },        { %fd24583 },        { %fd8524, %fd8525 }; 
	// end inline asm
	// begin inline asm
	mma.sync.aligned.m8n8k4.row.col.f64.f64.f64.f64    { %fd8518, %fd8519 },    { %fd24583 },        { %fd24583 },        { %fd8518, %fd8519 }; 
	// end inline asm
	// begin inline asm
	mma.sync.aligned.m8n8k4.row.col.f64.f64.f64.f64    { %fd8524, %fd8525 },    { %fd24583 },        { %fd24583 },        { %fd8524, %fd8525 }; 
	// end inline asm
	// begin inline asm
	mma.sync.aligned.m8n8k4.row.col.f64.f64.f64.f64    { %fd8518, %fd8519 },    { %fd24583 },        { %fd24583 },        { %fd8518, %fd8519 }; 
	// end inline asm
	// begin inline asm
	mma.sync.aligned.m8n8k4.row.col.f64.f64.f64.f64    { %fd8524, %fd8525 },    { %fd24583 },        { %fd24583 },        { %fd8524, %fd8525 }; 
	// end inline asm
	// begin inline asm
	mma.sync.aligned.m8n8k4.row.col.f64.f64.f64.f64    { %fd8518, %fd8519 },    { %fd24583 },        { %fd24583 },        { %fd8518, %fd8519 }; 
	// end inline asm
	// begin inline asm
	mma.sync.aligned.m8n8k4.row.col.f64.f64.f64.f64    { %fd8524, %fd8525 },    { %fd24583 },        { %fd24583 },        { %fd8524, %fd8525 }; 
	// end inline asm
	// begin inline asm
	mma.sync.aligned.m8n8k4.row.col.f64.f64.f64.f64    { %fd8518, %fd8519 },    { %fd24583 },        { %fd24583 },        { %fd8518, %fd8519 }; 
	// end inline asm
	// begin inline asm
	mma.sync.aligned.m8n8k4.row.col.f64.f64.f64.f64    { %fd8524, %fd8525 },    { %fd24583 },        { %fd24583 },        { %fd8524, %fd8525 }; 
	// end inline asm
	// begin inline asm
	mma.sync.aligned.m8n8k4.row.col.f64.f64.f64.f64    { %fd8518, %fd8519 },    { %fd24583 },        { %fd24583 },        { %fd8518, %fd8519 }; 
	// end inline asm
	// begin inline asm
	mma.sync.aligned.m8n8k4.row.col.f64.f64.f64.f64    { %fd8524, %fd8525 },    { %fd24583 },        { %fd24583 },        { %fd8524, %fd8525 }; 
	// end inline asm
	// begin inline asm
	mma.sync.aligned.m8n8k4.row.col.f64.f64.f64.f64    { %fd8518, %fd8519 },    { %fd24583 },        { %fd24583 },        { %fd8518, %fd8519 }; 
	// end inline asm
	// begin inline asm
	mma.sync.aligned.m8n8k4.row.col.f64.f64.f64.f64    { %fd8524, %fd8525 },    { %fd24583 },        { %fd24583 },        { %fd8524, %fd8525 }; 
	// end inline asm
	// begin inline asm
	mma.sync.aligned.m8n8k4.row.col.f64.f64.f64.f64    { %fd8518, %fd8519 },    { %fd24583 },        { %fd24583 },        { %fd8518, %fd8519 }; 
	// end inline asm
	// begin inline asm
	mma.sync.aligned.m8n8k4.row.col.f64.f64.f64.f64    { %fd8524, %fd8525 },    { %fd24583 },        { %fd24583 },        { %fd8524, %fd8525 }; 
	// end inline asm
	// begin inline asm
	mma.sync.aligned.m8n8k4.row.col.f64.f64.f64.f64    { %fd8518, %fd8519 },    { %fd24583 },        { %fd24583 },        { %fd8518, %fd8519 }; 
	// end inline asm
	// begin inline asm
	mma.sync.aligned.m8n8k4.row.col.f64.f64.f64.f64    { %fd8524, %fd8525 },    { %fd24583 },        { %fd24583 },        { %fd8524, %fd8525 }; 
	// end inline asm
	// begin inline asm
	mma.sync.aligned.m8n8k4.row.col.f64.f64.f64.f64    { %fd8518, %fd8519 },    { %fd24583 },        { %fd24583 },        { %fd8518, %fd8519 }; 
	// end inline asm
	// begin inline asm
	mma.sync.aligned.m8n8k4.row.col.f64.f64.f64.f64    { %fd8524, %fd8525 },    { %fd24583 },        { %fd24583 },        { %fd8524, %fd8525 }; 
	// end inline asm
	// begin inline asm
	mma.sync.aligned.m8n8k4.row.col.f64.f64.f64.f64    { %fd8518, %fd8519 },    { %fd24583 },        { %fd24583 },        { %fd8518, %fd8519 }; 
	// end inline asm
	// begin inline asm
	mma.sync.aligned.m8n8k4.row.col.f64.f64.f64.f64    { %fd8524, %fd8525 },    { %fd24583 },        { %fd24583 },        { %fd8524, %fd8525 }; 
	// end inline asm
	// begin inline asm
	mma.sync.aligned.m8n8k4.row.col.f64.f64.f64.f64    { %fd8518, %fd8519 },    { %fd24583 },        { %fd24583 },        { %fd8518, %fd8519 }; 
	// end inline asm
	// begin inline asm
	mma.sync.aligned.m8n8k4.row.col.f64.f64.f64.f64    { %fd8524, %fd8525 },    { %fd24583 },        { %fd24583 },        { %fd8524, %fd8525 }; 
	// end inline asm
	// begin inline asm
	mma.sync.aligned.m8n8k4.row.col.f64.f64.f64.f64    { %fd8518, %fd8519 },    { %fd24583 },        { %fd24583 },        { %fd8518, %fd8519 }; 
	// end inline asm
	// begin inline asm
	mma.sync.aligned.m8n8k4.row.col.f64.f64.f64.f64    { %fd8524, %fd8525 },    { %fd24583 },        { %fd24583 },        { %fd8524, %fd8525 }; 
	// end inline asm
	// begin inline asm
	mma.sync.aligned.m8n8k4.row.col.f64.f64.f64.f64    { %fd8518, %fd8519 },    { %fd24583 },        { %fd24583 },        { %fd8518, %fd8519 }; 
	// end inline asm
	// begin inline asm
	mma.sync.aligned.m8n8k4.row.col.f64.f64.f64.f64    { %fd8524, %fd8525 },    { %fd24583 },        { %fd24583 },        { %fd8524, %fd8525 }; 
	// end inline asm
	// begin inline asm
	mma.sync.aligned.m8n8k4.row.col.f64.f64.f64.f64    { %fd8518, %fd8519 },    { %fd24583 },        { %fd24583 },        { %fd8518, %fd8519 }; 
	// end inline asm
	// begin inline asm
	mma.sync.aligned.m8n8k4.row.col.f64.f64.f64.f64    { %fd8524, %fd8525 },    { %fd24583 },        { %fd24583 },        { %fd8524, %fd8525 }; 
	// end inline asm
	// begin inline asm
	mma.sync.aligned.m8n8k4.row.col.f64.f64.f64.f64    { %fd8518, %fd8519 },    { %fd24583 },        { %fd24583 },        { %fd8518, %fd8519 }; 
	// end inline asm
	// begin inline asm
	mma.sync.aligned.m8n8k4.row.col.f64.f64.f64.f64    { %fd8524, %fd8525 },    { %fd24583 },        { %fd24583 },        { %fd8524, %fd8525 }; 
	// end inline asm
	// begin inline asm
	mma.sync.aligned.m8n8k4.row.col.f64.f64.f64.f64    { %fd8518, %fd8519 },    { %fd24583 },        { %fd24583 },        { %fd8518, %fd8519 }; 
	// end inline asm
	// begin inline asm
	mma.sync.aligned.m8n8k4.row.col.f64.f64.f64.f64    { %fd8524, %fd8525 },    { %fd24583 },        { %fd24583 },        { %fd8524, %fd8525 }; 
	// end inline asm
	// begin inline asm
	mma.sync.aligned.m8n8k4.row.col.f64.f64.f64.f64    { %fd8518, %fd8519 },    { %fd24583 },        { %fd24583 },        { %fd8518, %fd8519 }; 
	// end inline asm
	// begin inline asm
	mma.sync.aligned.m8n8k4.row.col.f64.f64.f64.f64    { %fd8524, %fd8525 },    { %fd24583 },        { %fd24583 },        { %fd8524, %fd8525 }; 
	// end inline asm
	// begin inline asm
	mma.sync.aligned.m8n8k4.row.col.f64.f64.f64.f64    { %fd8518, %fd8519 },    { %fd24583 },        { %fd24583 },        { %fd8518, %fd8519 }; 
	// end inline asm
	// begin inline asm
	mma.sync.aligned.m8n8k4.row.col.f64.f64.f64.f64    { %fd8524, %fd8525 },    { %fd24583 },        { %fd24583 },        { %fd8524, %fd8525 }; 
	// end inline asm
	// begin inline asm
	mma.sync.aligned.m8n8k4.row.col.f64.f64.f64.f64    { %fd8518, %fd8519 },    { %fd24583 },        { %fd24583 },        { %fd8518, %fd8519 }; 
	// end inline asm
	// begin inline asm
	mma.sync.aligned.m8n8k4.row.col.f64.f64.f64.f64    { %fd8524, %fd8525 },    { %fd24583 },        { %fd24583 },        { %fd8524, %fd8525 }; 
	// end inline asm
	// begin inline asm
	mma.sync.aligned.m8n8k4.row.col.f64.f64.f64.f64    { %fd8518, %fd8519 },    { %fd24583 },        { %fd24583 },        { %fd8518, %fd8519 }; 
	// end inline asm
	// begin inline asm
	mma.sync.aligned.m8n8k4.row.col.f64.f64.f64.f64    { %fd8524, %fd8525 },    { %fd24583 },        { %fd24583 },        { %fd8524, %fd8525 }; 
	// end inline asm
	// begin inline asm
	mma.sync.aligned.m8n8k4.row.col.f64.f64.f64.f64    { %fd8518, %fd8519 },    { %fd24583 },        { %fd24583 },        { %fd8518, %fd8519 }; 
	// end inline asm
	// begin inline asm
	mma.sync.aligned.m8n8k4.row.col.f64.f64.f64.f64    { %fd8524, %fd8525 },    { %fd24583 },        { %fd24583 },        { %fd8524, %fd8525 }; 
	// end inline asm
	// begin inline asm
	mma.sync.aligned.m8n8k4.row.col.f64.f64.f64.f64    { %fd8518, %fd8519 },    { %fd24583 },        { %fd24583 },        { %fd8518, %fd8519 }; 
	// end inline asm
	// begin inline asm
	mma.sync.aligned.m8n8k4.row.col.f64.f64.f64.f64    { %fd8524, %fd8525 },    { %fd24583 },        { %fd24583 },        { %fd8524, %fd8525 }; 
	// end inline asm
	// begin inline asm
	mma.sync.aligned.m8n8k4.row.col.f64.f64.f64.f64    { %fd8518, %fd8519 },    { %fd24583 },        { %fd24583 },        { %fd8518, %fd8519 }; 
	// end inline asm
	// begin inline asm
	mma.sync.aligned.m8n8k4.row.col.f64.f64.f64.f64    { %fd8524, %fd8525 },    { %fd24583 },        { %fd24583 },        { %fd8524, %fd8525 }; 
	// end inline asm
	// begin inline asm
	mma.sync.aligned.m8n8k4.row.col.f64.f64.f64.f64    { %fd8518, %fd8519 },    { %fd24583 },        { %fd24583 },        { %fd8518, %fd8519 }; 
	// end inline asm
	// begin inline asm
	mma.sync.aligned.m8n8k4.row.col.f64.f64.f64.f64    { %fd8524, %fd8525 },    { %fd24583 },        { %fd24583 },        { %fd8524, %fd8525 }; 
	// end inline asm
	// begin inline asm
	mma.sync.aligned.m8n8k4.row.col.f64.f64.f64.f64    { %fd8518, %fd8519 },    { %fd24583 },        { %fd24583 },        { %fd8518, %fd8519 }; 
	// end inline asm
	// begin inline asm
	mma.sync.aligned.m8n8k4.row.col.f64.f64.f64.f64    { %fd8524, %fd8525 },    { %fd24583 },        { %fd24583 },        { %fd8524, %fd8525 }; 
	// end inline asm
	// begin inline asm
	mma.sync.aligned.m8n8k4.row.col.f64.f64.f64.f64    { %fd8518, %fd8519 },    { %fd24583 },        { %fd24583 },        { %fd8518, %fd8519 }; 
	// end inline asm
	// begin inline asm
	mma.sync.aligned.m8n8k4.row.col.f64.f64.f64.f64    { %fd8524, %fd8525 },    { %fd24583 },        { %fd24583 },        { %fd8524, %fd8525 }; 
	// end inline asm
	// begin inline asm
	mma.sync.aligned.m8n8k4.row.col.f64.f64.f64.f64    { %fd8518, %fd8519 },    { %fd24583 },        { %fd24583 },        { %fd8518, %fd8519 }; 
	// end inline asm
	// begin inline asm
	mma.sync.aligned.m8n8k4.row.col.f64.f64.f64.f64    { %fd8524, %fd8525 },    { %fd24583 },        { %fd24583 },        { %fd8524, %fd8525 }; 
	// end inline asm
	// begin inline asm
	mma.sync.aligned.m8n8k4.row.col.f64.f64.f64.f64    { %fd8518, %fd8519 },    { %fd24583 },        { %fd24583 },        { %fd8518, %fd8519 }; 
	// end inline asm
	// begin inline asm
	mma.sync.aligned.m8n8k4.row.col.f64.f64.f64.f64    { %fd8524, %fd8525 },    { %fd24583 },        { %fd24583 },        { %fd8524, %fd8525 }; 
	// end inline asm
	// begin inline asm
	mma.sync.aligned.m8n8k4.row.col.f64.f64.f64.f64    { %fd8518, %fd8519 },    { %fd24583 },        { %fd24583 },        { %fd8518, %fd8519 }; 
	// end inline asm
	// begin inline asm
	mma.sync.aligned.m8n8k4.row.col.f64.f64.f64.f64    { %fd8524, %fd8525 },    { %fd24583 },        { %fd24583 },        { %fd8524, %fd8525 }; 
	// end inline asm
	// begin inline asm
	mma.sync.aligned.m8n8k4.row.col.f64.f64.f64.f64    { %fd8518, %fd8519 },    { %fd24583 },        { %fd24583 },        { %fd8518, %fd8519 }; 
	// end inline asm
	// begin inline asm
	mma.sync.aligned.m8n8k4.row.col.f64.f64.f64.f64    { %fd8524, %fd8525 },    { %fd24583 },        { %fd24583 },        { %fd8524, %fd8525 }; 
	// end inline asm
	// begin inline asm
	mma.sync.aligned.m8n8k4.row.col.f64.f64.f64.f64    { %fd8518, %fd8519 },    { %fd24583 },        { %fd24583 },        { %fd8518, %fd8519 }; 
	// end inline asm
	// begin inline asm
	mma.sync.aligned.m8n8k4.row.col.f64.f64.f64.f64    { %fd8524, %fd8525 },    { %fd24583 },        { %fd24583 },        { %fd8524, %fd8525 }; 
	// end inline asm
	// begin inline asm
	mma.sync.aligned.m8n8k4.row.col.f64.f64.f64.f64    { %fd8518, %fd8519 },    { %fd24583 },        { %fd24583 },        { %fd8518, %fd8519 }; 
	// end inline asm
	// begin inline asm
	mma.sync.aligned.m8n8k4.row.col.f64.f64.f64.f64    { %fd8524, %fd8525 },    { %fd24583 },        { %fd24583 },        { %fd8524, %fd8525 }; 
	// end inline asm
	// begin inline asm
	mma.sync.aligned.m8n8k4.row.col.f64.f64.f64.f64    { %fd8518, %fd8519 },    { %fd24583 },        { %fd24583 },        { %fd8518, %fd8519 }; 
	// end inline asm
	// begin inline asm
	mma.sync.aligned.m8n8k4.row.col.f64.f64.f64.f64    { %fd8524, %fd8525 },    { %fd24583 },        { %fd24583 },        { %fd8524, %fd8525 }; 
	// end inline asm
	// begin inline asm
	mma.sync.aligned.m8n8k4.row.col.f64.f64.f64.f64    { %fd8518, %fd8519 },    { %fd24583 },        { %fd24583 },        { %fd8518, %fd8519 }; 
	// end inline asm
	// begin inline asm
	mma.sync.aligned.m8n8k4.row.col.f64.f64.f64.f64    { %fd8524, %fd8525 },    { %fd24583 },        { %fd24583 },        { %fd8524, %fd8525 }; 
	// end inline asm
	// begin inline asm
	mma.sync.aligned.m8n8k4.row.col.f64.f64.f64.f64    { %fd8518, %fd8519 },    { %fd24583 },        { %fd24583 },        { %fd8518, %fd8519 }; 
	// end inline asm
	// begin inline asm
	mma.sync.aligned.m8n8k4.row.col.f64.f64.f64.f64    { %fd8524, %fd8525 },    { %fd24583 },        { %fd24583 },        { %fd8524, %fd8525 }; 
	// end inline asm
	// begin inline asm
	mma.sync.aligned.m8n8k4.row.col.f64.f64.f64.f64    { %fd8518, %fd8519 },    { %fd24583 },        { %fd24583 },        { %fd8518, %fd8519 }; 
	// end inline asm
	// begin inline asm
	mma.sync.aligned.m8n8k4.row.col.f64.f64.f64.f64    { %fd8524, %fd8525 },    { %fd24583 },        { %fd24583 },        { %fd8524, %fd8525 }; 
	// end inline asm
	// begin inline asm
	mma.sync.aligned.m8n8k4.row.col.f64.f64.f64.f64    { %fd8518, %fd8519 },    { %fd24583 },        { %fd24583 },        { %fd8518, %fd8519 }; 
	// end inline asm
	// begin inline asm
	mma.sync.aligned.m8n8k4.row.col.f64.f64.f64.f64    { %fd8524, %fd8525 },    { %fd24583 },        { %fd24583 },        { %fd8524, %fd8525 }; 
	// end inline asm
	// begin inline asm
	mma.sync.aligned.m8n8k4.row.col.f64.f64.f64.f64    { %fd8518, %fd8519 },    { %fd24583 },        { %fd24583 },        { %fd8518, %fd8519 }; 
	// end inline asm
	// begin inline asm
	mma.sync.aligned.m8n8k4.row.col.f64.f64.f64.f64    { %fd8524, %fd8525 },    { %fd24583 },        { %fd24583 },        { %fd8524, %fd8525 }; 
	// end inline asm
	// begin inline asm
	mma.sync.aligned.m8n8k4.row.col.f64.f64.f64.f64    { %fd8518, %fd8519 },    { %fd24583 },        { %fd24583 },        { %fd8518, %fd8519 }; 
	// end inline asm
	// begin inline asm
	mma.sync.aligned.m8n8k4.row.col.f64.f64.f64.f64    { %fd8524, %fd8525 },    { %fd24583 },        { %fd24583 },        { %fd8524, %fd8525 }; 
	// end inline asm
	// begin inline asm
	mma.sync.aligned.m8n8k4.row.col.f64.f64.f64.f64    { %fd8518, %fd8519 },    { %fd24583 },        { %fd24583 },        { %fd8518, %fd8519 }; 
	// end inline asm
	// begin inline asm
	mma.sync.aligned.m8n8k4.row.col.f64.f64.f64.f64    { %fd8524, %fd8525 },    { %fd24583 },        { %fd24583 },        { %fd8524, %fd8525 }; 
	// end inline asm
	// begin inline asm
	mma.sync.aligned.m8n8k4.row.col.f64.f64.f64.f64    { %fd8518, %fd8519 },    { %fd24583 },        { %fd24583 },        { %fd8518, %fd8519 }; 
	// end inline asm
	// begin inline asm
	mma.sync.aligned.m8n8k4.row.col.f64.f64.f64.f64    { %fd8524, %fd8525 },    { %fd24583 },        { %fd24583 },        { %fd8524, %fd8525 }; 
	// end inline asm
	// begin inline asm
	mma.sync.aligned.m8n8k4.row.col.f64.f64.f64.f64    { %fd8518, %fd8519 },    { %fd24583 },        { %fd24583 },        { %fd8518, %fd8519 }; 
	// end inline asm
	// begin inline asm
	mma.sync.aligned.m8n8k4.row.col.f64.f64.f64.f64    { %fd8524, %fd8525 },    { %fd24583 },        { %fd24583 },        { %fd8524, %fd8525 }; 
	// end inline asm
	// begin inline asm
	mma.sync.aligned.m8n8k4.row.col.f64.f64.f64.f64    { %fd8518, %fd8519 },    { %fd24583 },        { %fd24583 },        { %fd8518, %fd8519 }; 
	// end inline asm
	// begin inline asm
	mma.sync.aligned.m8n8k4.row.col.f64.f64.f64.f64    { %fd8524, %fd8525 },    { %fd24583 },        { %fd24583 },        { %fd8524, %fd8525 }; 
	// end inline asm
	// begin inline asm
	mma.sync.aligned.m8n8k4.row.col.f64.f64.f64.f64    { %fd8518, %fd8519 },    { %fd24583 },        { %fd24583 },        { %fd8518, %fd8519 }; 
	// end inline asm
	// begin inline asm
	mma.sync.aligned.m8n8k4.row.col.f64.f64.f64.f64    { %fd8524, %fd8525 },    { %fd24583 },        { %fd24583 },        { %fd8524, %fd8525 }; 
	// end inline asm
	// begin inline asm
	mma.sync.aligned.m8n8k4.row.col.f64.f64.f64.f64    { %fd8518, %fd8519 },    { %fd24583 },        { %fd24583 },        { %fd8518, %fd8519 }; 
	// end inline asm
	// begin inline asm
	mma.sync.aligned.m8n8k4.row.col.f64.f64.f64.f64    { %fd8524, %fd8525 },    { %fd24583 },        { %fd24583 },        { %fd8524, %fd8525 }; 
	// end inline asm
	// begin inline asm
	mma.sync.aligned.m8n8k4.row.col.f64.f64.f64.f64    { %fd8518, %fd8519 },    { %fd24583 },        { %fd24583 },        { %fd8518, %fd8519 }; 
	// end inline asm
	// begin inline asm
	mma.sync.aligned.m8n8k4.row.col.f64.f64.f64.f64    { %fd8524, %fd8525 },    { %fd24583 },        { %fd24583 },        { %fd8524, %fd8525 }; 
	// end inline asm
	// begin inline asm
	mma.sync.aligned.m8n8k4.row.col.f64.f64.f64.f64    { %fd8518, %fd8519 },    { %fd24583 },        { %fd24583 },        { %fd8518, %fd8519 }; 
	// end inline asm
	// begin inline asm
	mma.sync.aligned.m8n8k4.row.col.f64.f64.f64.f64    { %fd8524, %fd8525 },    { %fd24583 },        { %fd24583 },        { %fd8524, %fd8525 }; 
	// end inline asm
	// begin inline asm
	mma.sync.aligned.m8n8k4.row.col.f64.f64.f64.f64    { %fd8518, %fd8519 },    { %fd24583 },        { %fd24583 },        { %fd8518, %fd8519 }; 
	// end inline asm
	// begin inline asm
	mma.sync.aligned.m8n8k4.row.col.f64.f64.f64.f64    { %fd8524, %fd8525 },    { %fd24583 },        { %fd24583 },        { %fd8524, %fd8525 }; 
	// end inline asm
	// begin inline asm
	mma.sync.aligned.m8n8k4.row.col.f64.f64.f64.f64    { %fd8518, %fd8519 },    { %fd24583 },        { %fd24583 },        { %fd8518, %fd8519 }; 
	// end inline asm
	// begin inline asm
	mma.sync.aligned.m8n8k4.row.col.f64.f64.f64.f64    { %fd8524, %fd8525 },    { %fd24583 },        { %fd24583 },        { %fd8524, %fd8525 }; 
	// end inline asm
	// begin inline asm
	mma.sync.aligned.m8n8k4.row.col.f64.f64.f64.f64    { %fd8518, %fd8519 },    { %fd24583 },        { %fd24583 },        { %fd8518, %fd8519 }; 
	// end inline asm
	// begin inline asm
	mma.sync.aligned.m8n8k4.row.col.f64.f64.f64.f64    { %fd8524, %fd8525 },    { %fd24583 },        { %fd24583 },        { %fd8524, %fd8525 }; 
	// end inline asm
	// begin inline asm
	mma.sync.aligned.m8n8k4.row.col.f64.f64.f64.f64    { %fd8518, %fd8519 },    { %fd24583 },        { %fd24583 },        { %fd8518, %fd8519 }; 
	// end inline asm
	// begin inline asm
	mma.sync.aligned.m8n8k4.row.col.f64.f64.f64.f64    { %fd8524, %fd8525 },    { %fd24583 },        { %fd24583 },        { %fd8524, %fd8525 }; 
	// end inline asm
	// begin inline asm
	mma.sync.aligned.m8n8k4.row.col.f64.f64.f64.f64    { %fd8518, %fd8519 },    { %fd24583 },        { %fd24583 },        { %fd8518, %fd8519 }; 
	// end inline asm
	// begin inline asm
	mma.sync.aligned.m8n8k4.row.col.f64.f64.f64.f64    { %fd8524, %fd8525 },    { %fd24583 },        { %fd24583 },        { %fd8524, %fd8525 }; 
	// end inline asm
	// begin inline asm
	mma.sync.aligned.m8n8k4.row.col.f64.f64.f64.f64    { %fd8518, %fd8519 },    { %fd24583 },        { %fd24583 },        { %fd8518, %fd8519 }; 
	// end inline asm
	// begin inline asm
	mma.sync.aligned.m8n8k4.row.col.f64.f64.f64.f64    { %fd8524, %fd8525 },    { %fd24583 },        { %fd24583 },        { %fd8524, %fd8525 }; 
	// end inline asm
	// begin inline asm
	mma.sync.aligned.m8n8k4.row.col.f64.f64.f64.f64    { %fd8518, %fd8519 },    { %fd24583 },        { %fd24583 },        { %fd8518, %fd8519 }; 
	// end inline asm
	// begin inline asm
	mma.sync.aligned.m8n8k4.row.col.f64.f64.f64.f64    { %fd8524, %fd8525 },    { %fd24583 },        { %fd24583 },        { %fd8524, %fd8525 }; 
	// end inline asm
	// begin inline asm
	mma.sync.aligned.m8n8k4.row.col.f64.f64.f64.f64    { %fd8518, %fd8519 },    { %fd24583 },        { %fd24583 },        { %fd8518, %fd8519 }; 
	// end inline asm
	// begin inline asm
	mma.sync.aligned.m8n8k4.row.col.f64.f64.f64.f64    { %fd8524, %fd8525 },    { %fd24583 },        { %fd24583 },        { %fd8524, %fd8525 }; 
	// end inline asm
	// begin inline asm
	mma.sync.aligned.m8n8k4.row.col.f64.f64.f64.f64    { %fd8518, %fd8519 },    { %fd24583 },        { %fd24583 },        { %fd8518, %fd8519 }; 
	// end inline asm
	// begin inline asm
	mma.sync.aligned.m8n8k4.row.col.f64.f64.f64.f64    { %fd8524, %fd8525 },    { %fd24583 },        { %fd24583 },        { %fd8524, %fd8525 }; 
	// end inline asm
	// begin inline asm
	mma.sync.aligned.m8n8k4.row.col.f64.f64.f64.f64    { %fd8518, %fd8519 },    { %fd24583 },        { %fd24583 },        { %fd8518, %fd8519 }; 
	// end inline asm
	// begin inline asm
	mma.sync.aligned.m8n8k4.row.col.f64.f64.f64.f64    { %fd8524, %fd8525 },    { %fd24583 },        { %fd24583 },        { %fd8524, %fd8525 }; 
	// end inline asm
	// begin inline asm
	mma.sync.aligned.m8n8k4.row.col.f64.f64.f64.f64    { %fd8518, %fd8519 },    { %fd24583 },        { %fd24583 },        { %fd8518, %fd8519 }; 
	// end inline asm
	// begin inline asm
	mma.sync.aligned.m8n8k4.row.col.f64.f64.f64.f64    { %fd8524, %fd8525 },    { %fd24583 },        { %fd24583 },        { %fd8524, %fd8525 }; 
	// end inline asm
	// begin inline asm
	mma.sync.aligned.m8n8k4.row.col.f64.f64.f64.f64    { %fd8518, %fd8519 },    { %fd24583 },        { %fd24583 },        { %fd8518, %fd8519 }; 
	// end inline asm
	// begin inline asm
	mma.sync.aligned.m8n8k4.row.col.f64.f64.f64.f64    { %fd8524, %fd8525 },    { %fd24583 },        { %fd24583 },        { %fd8524, %fd8525 }; 
	// end inline asm
	// begin inline asm
	mma.sync.aligned.m8n8k4.row.col.f64.f64.f64.f64    { %fd8518, %fd8519 },    { %fd24583 },        { %fd24583 },        { %fd8518, %fd8519 }; 
	// end inline asm
	// begin inline asm
	mma.sync.aligned.m8n8k4.row.col.f64.f64.f64.f64    { %fd8524, %fd8525 },    { %fd24583 },        { %fd24583 },        { %fd8524, %fd8525 }; 
	// end inline asm
	// begin inline asm
	mma.sync.aligned.m8n8k4.row.col.f64.f64.f64.f64    { %fd8518, %fd8519 },    { %fd24583 },        { %fd24583 },        { %fd8518, %fd8519 }; 
	// end inline asm
	// begin inline asm
	mma.sync.aligned.m8n8k4.row.col.f64.f64.f64.f64    { %fd8524, %fd8525 },    { %fd24583 },        { %fd24583 },        { %fd8524, %fd8525 }; 
	// end inline asm
	// begin inline asm
	mma.sync.aligned.m8n8k4.row.col.f64.f64.f64.f64    { %fd8518, %fd8519 },    { %fd24583 },        { %fd24583 },        { %fd8518, %fd8519 }; 
	// end inline asm
	// begin inline asm
	mma.sync.aligned.m8n8k4.row.col.f64.f64.f64.f64    { %fd8524, %fd8525 },    { %fd24583 },        { %fd24583 },        { %fd8524, %fd8525 }; 
	// end inline asm
	// begin inline asm
	mma.sync.aligned.m8n8k4.row.col.f64.f64.f64.f64    { %fd8518, %fd8519 },    { %fd24583 },        { %fd24583 },        { %fd8518, %fd8519 }; 
	// end inline asm
	// begin inline asm
	mma.sync.aligned.m8n8k4.row.col.f64.f64.f64.f64    { %fd8524, %fd8525 },    { %fd24583 },        { %fd24583 },        { %fd8524, %fd8525 }; 
	// end inline asm
	// begin inline asm
	mma.sync.aligned.m8n8k4.row.col.f64.f64.f64.f64    { %fd8518, %fd8519 },    { %fd24583 },        { %fd24583 },        { %fd8518, %fd8519 }; 
	// end inline asm
	// begin inline asm
	mma.sync.aligned.m8n8k4.row.col.f64.f64.f64.f64    { %fd8524, %fd8525 },    { %fd24583 },        { %fd24583 },        { %fd8524, %fd8525 }; 
	// end inline asm
	// begin inline asm
	mma.sync.aligned.m8n8k4.row.col.f64.f64.f64.f64    { %fd8518, %fd8519 },    { %fd24583 },        { %fd24583 },        { %fd8518, %fd8519 }; 
	// end inline asm
	// begin inline asm
	mma.sync.aligned.m8n8k4.row.col.f64.f64.f64.f64    { %fd8524, %fd8525 },    { %fd24583 },        { %fd24583 },        { %fd8524, %fd8525 }; 
	// end inline asm
	// begin inline asm
	mma.sync.aligned.m8n8k4.row.col.f64.f64.f64.f64    { %fd8518, %fd8519 },    { %fd24583 },        { %fd24583 },        { %fd8518, %fd8519 }; 
	// end inline asm
	// begin inline asm
	mma.sync.aligned.m8n8k4.row.col.f64.f64.f64.f64    { %fd8524, %fd8525 },    { %fd24583 },        { %fd24583 },        { %fd8524, %fd8525 }; 
	// end inline asm
	mov.f64 	%fd12778, %fd8518;
	mov.f64 	%fd12779, %fd8519;
	// begin inline asm
	mma.sync.aligned.m8n8k4.row.col.f64.f64.f64.f64    { %fd12778, %fd12779 },    { %fd24583 },        { %fd24583 },        { %fd12778, %fd12779 }; 
	// end inline asm
	mov.f64 	%fd12784, %fd8524;
	mov.f64 	%fd12785, %fd8525;
	// begin inline asm
	mma.sync.aligned.m8n8k4.row.col.f64.f64.f64.f64    { %fd12784, %fd12785 },    { %fd24583 },        { %fd24583 },        { %fd12784, %fd12785 }; 
	// end inline asm
	// begin inline asm
	mma.sync.aligned.m8n8k4.row.col.f64.f64.f64.f64    { %fd12778, %fd12779 },    { %fd24583 },        { %fd24583 },        { %fd12778, %fd12779 }; 
	// end inline asm
	// begin inline asm
	mma.sync.aligned.m8n8k4.row.col.f64.f64.f64.f64    { %fd12784, %fd12785 },    { %fd24583 },        { %fd24583 },        { %fd12784, %fd12785 }; 
	// end inline asm
	// begin inline asm
	mma.sync.aligned.m8n8k4.row.col.f64.f64.f64.f64    { %fd12778, %fd12779 },    { %fd24583 },        { %fd24583 },        { %fd12778, %fd12779 }; 
	// end inline asm
	// begin inline asm
	mma.sync.aligned.m8n8k4.row.col.f64.f64.f64.f64    { %fd12784, %fd12785 },    { %fd24583 },        { %fd24583 },        { %fd12784, %fd12785 }; 
	// end inline asm
	// begin inline asm
	mma.sync.aligned.m8n8k4.row.col.f64.f64.f64.f64    { %fd12778, %fd12779 },    { %fd24583 },        { %fd24583 },        { %fd12778, %fd12779 }; 
	// end inline asm
	// begin inline asm
	mma.sync.aligned.m8n8k4.row.col.f64.f64.f64.f64    { %fd12784, %fd12785 },    { %fd24583 },        { %fd24583 },        { %fd12784, %fd12785 }; 
	// end inline asm
	// begin inline asm
	mma.sync.aligned.m8n8k4.row.col.f64.f64.f64.f64    { %fd12778, %fd12779 },    { %fd24583 },        { %fd24583 },        { %fd12778, %fd12779 }; 
	// end inline asm
	// begin inline asm
	mma.sync.aligned.m8n8k4.row.col.f64.f64.f64.f64    { %fd12784, %fd12785 },    { %fd24583 },        { %fd24583 },        { %fd12784, %fd12785 }; 
	// end inline asm
	// begin inline asm
	mma.sync.aligned.m8n8k4.row.col.f64.f64.f64.f64    { %fd12778, %fd12779 },    { %fd24583 },        { %fd24583 },        { %fd12778, %fd12779 }; 
	// end inline asm
	// begin inline asm
	mma.sync.aligned.m8n8k4.row.col.f64.f64.f64.f64    { %fd12784, %fd12785 },    { %fd24583 },        { %fd24583 },        { %fd12784, %fd12785 }; 
	// end inline asm
	// begin inline asm
	mma.sync.aligned.m8n8k4.row.col.f64.f64.f64.f64    { %fd12778, %fd12779 },    { %fd24583 },        { %fd24583 },        { %fd12778, %fd12779 }; 
	// end inline asm
	// begin inline asm
	mma.sync.aligned.m8n8k4.row.col.f64.f64.f64.f64    { %fd12784, %fd12785 },    { %fd24583 },        { %fd24583 },        { %fd12784, %fd12785 }; 
	// end inline asm
	// begin inline asm
	mma.sync.aligned.m8n8k4.row.col.f64.f64.f64.f64    { %fd12778, %fd12779 },    { %fd24583 },        { %fd24583 },        { %fd12778, %fd12779 }; 
	// end inline asm
	// begin inline asm
	mma.sync.aligned.m8n8k4.row.col.f64.f64.f64.f64    { %fd12784, %fd12785 },    { %fd24583 },        { %fd24583 },        { %fd12784, %fd12785 }; 
	// end inline asm
	// begin inline asm
	mma.sync.aligned.m8n8k4.row.col.f64.f64.f64.f64    { %fd12778, %fd12779 },    { %fd24583 },        { %fd24583 },        { %fd12778, %fd12779 }; 
	// end inline asm
	// begin inline asm
	mma.sync.aligned.m8n8k4.row.col.f64.f64.f64.f64    { %fd12784, %fd12785 },    { %fd24583 },        { %fd24583 },        { %fd12784, %fd12785 }; 
	// end inline asm
	// begin inline asm
	mma.sync.aligned.m8n8k4.row.col.f64.f64.f64.f64    { %fd12778, %fd12779 },    { %fd24583 },        { %fd24583 },        { %fd12778, %fd12779 }; 
	// end inline asm
	// begin inline asm
	mma.sync.aligned.m8n8k4.row.col.f64.f64.f64.f64    { %fd12784, %fd12785 },    { %fd24583 },        { %fd24583 },        { %fd12784, %fd12785 }; 
	// end inline asm
	// begin inline asm
	mma.sync.aligned.m8n8k4.row.col.f64.f64.f64.f64    { %fd12778, %fd12779 },    { %fd24583 },        { %fd24583 },        { %fd12778, %fd12779 }; 
	// end inline asm
	// begin inline asm
	mma.sync.aligned.m8n8k4.row.col.f64.f64.f64.f64    { %fd12784, %fd12785 },    { %fd24583 },        { %fd24583 },        { %fd12784, %fd12785 }; 
	// end inline asm
	// begin inline asm
	mma.sync.aligned.m8n8k4.row.col.f64.f64.f64.f64    { %fd12778, %fd12779 },    { %fd24583 },        { %fd24583 },        { %fd12778, %fd12779 }; 
	// end inline asm
	// begin inline asm
	mma.sync.aligned.m8n8k4.row.col.f64.f64.f64.f64    { %fd12784, %fd12785 },    { %fd24583 },        { %fd24583 },        { %fd12784, %fd12785 }; 
	// end inline asm
	// begin inline asm
	mma.sync.aligned.m8n8k4.row.col.f64.f64.f64.f64    { %fd12778, %fd12779 },    { %fd24583 },        { %fd24583 },        { %fd12778, %fd12779 }; 
	// end inline asm
	// begin inline asm
	mma.sync.aligned.m8n8k4.row.col.f64.f64.f64.f64    { %fd12784, %fd12785 },    { %fd24583 },        { %fd24583 },        { %fd12784, %fd12785 }; 
	// end inline asm
	// begin inline asm
	mma.sync.aligned.m8n8k4.row.col.f64.f64.f64.f64    { %fd12778, %fd12779 },    { %fd24583 },        { %fd24583 },        { %fd12778, %fd12779 }; 
	// end inline asm
	// begin inline asm
	mma.sync.aligned.m8n8k4.row.col.f64.f64.f64.f64    { %fd12784, %fd12785 },    { %fd24583 },        { %fd24583 },        { %fd12784, %fd12785 }; 
	// end inline asm
	// begin inline asm
	mma.sync.aligned.m8n8k4.row.col.f64.f64.f64.f64    { %fd12778, %fd12779 },    { %fd24583 },        { %fd24583 },        { %fd12778, %fd12779 }; 
	// end inline asm
	// begin inline asm
	mma.sync.aligned.m8n8k4.row.col.f64.f64.f64.f64    { %fd12784, %fd12785 },    { %fd24583 },        { %fd24583 },        { %fd12784, %fd12785 }; 
	// end inline asm
	// begin inline asm
	mma.sync.aligned.m8n8k4.row.col.f64.f64.f64.f64    { %fd12778, %fd12779 },    { %fd24583 },        { %fd24583 },        { %fd12778, %fd12779 }; 
	// end inline asm
	// begin inline asm
	mma.sync.aligned.m8n8k4.row.col.f64.f64.f64.f64    { %fd12784, %fd12785 },    { %fd24583 },        { %fd24583 },        { %fd12784, %fd12785 }; 
	// end inline asm
	// begin inline asm
	mma.sync.aligned.m8n8k4.row.col.f64.f64.f64.f64    { %fd12778, %fd12779 },    { %fd24583 },        { %fd24583 },        { %fd12778, %fd12779 }; 
	// end inline asm
	// begin inline asm
	mma.sync.aligned.m8n8k4.row.col.f64.f64.f64.f64    { %fd12784, %fd12785 },    { %fd24583 },        { %fd24583 },        { %fd12784, %fd12785 }; 
	// end inline asm
	// begin inline asm
	mma.sync.aligned.m8n8k4.row.col.f64.f64.f64.f64    { %fd12778, %fd12779 },    { %fd24583 },        { %fd24583 },        { %fd12778, %fd12779 }; 
	// end inline asm
	// begin inline asm
	mma.sync.aligned.m8n8k4.row.col.f64.f64.f64.f64    { %fd12784, %fd12785 },    { %fd24583 },        { %fd24583 },        { %fd12784, %fd12785 }; 
	// end inline asm
	// begin inline asm
	mma.sync.aligned.m8n8k4.row.col.f64.f64.f64.f64    { %fd12778, %fd12779 },    { %fd24583 },        { %fd24583 },        { %fd12778, %fd12779 }; 
	// end inline asm
	// begin inline asm
	mma.sync.aligned.m8n8k4.row.col.f64.f64.f64.f64    { %fd12784, %fd12785 },    { %fd24583 },        { %fd24583 },        { %fd12784, %fd12785 }; 
	// end inline asm
	// begin inline asm
	mma.sync.aligned.m8n8k4.row.col.f64.f64.f64.f64    { %fd12778, %fd12779 },    { %fd24583 },        { %fd24583 },        { %fd12778, %fd12779 }; 
	// end inline asm
	// begin inline asm
	mma.sync.aligned.m8n8k4.row.col.f64.f64.f64.f64    { %fd12784, %fd12785 },    { %fd24583 },        { %fd24583 },        { %fd12784, %fd12785 }; 
	// end inline asm
	// begin inline asm
	mma.sync.aligned.m8n8k4.row.col.f64.f64.f64.f64    { %fd12778, %fd12779 },    { %fd24583 },        { %fd24583 },        { %fd12778, %fd12779 }; 
	// end inline asm
	// begin inline asm
	mma.sync.aligned.m8n8k4.row.col.f64.f64.f64.f64    { %fd12784, %fd12785 },    { %fd24583 },        { %fd24583 },        { %fd12784, %fd12785 }; 
	// end inline asm
	// begin inline asm
	mma.sync.aligned.m8n8k4.row.col.f64.f64.f64.f64    { %fd12778, %fd12779 },    { %fd24583 },        { %fd24583 },        { %fd12778, %fd12779 }; 
	// end inline asm
	// begin inline asm
	mma.sync.aligned.m8n8k4.row.col.f64.f64.f64.f64    { %fd12784, %fd12785 },    { %fd24583 },        { %fd24583 },        { %fd12784, %fd12785 }; 
	// end inline asm
	// begin inline asm
	mma.sync.aligned.m8n8k4.row.col.f64.f64.f64.f64    { %fd12778, %fd12779 },    { %fd24583 },        { %fd24583 },        { %fd12778, %fd12779 }; 
	// end inline asm
	// begin inline asm
	mma.sync.aligned.m8n8k4.row.col.f64.f64.f64.f64    { %fd12784, %fd12785 },    { %fd24583 },        { %fd24583 },        { %fd12784, %fd12785 }; 
	// end inline asm
	// begin inline asm
	mma.sync.aligned.m8n8k4.row.col.f64.f64.f64.f64    { %fd12778, %fd12779 },    { %fd24583 },        { %fd24583 },        { %fd12778, %fd12779 }; 
	// end inline asm
	// begin inline asm
	mma.sync.aligned.m8n8k4.row.col.f64.f64.f64.f64    { %fd12784, %fd12785 },    { %fd24583 },        { %fd24583 },        { %fd12784, %fd12785 }; 
	// end inline asm
	// begin inline asm
	mma.sync.aligned.m8n8k4.row.col.f64.f64.f64.f64    { %fd12778, %fd12779 },    { %fd24583 },        { %fd24583 },        { %fd12778, %fd12779 }; 
	// end inline asm
	// begin inline asm
	mma.sync.aligned.m8n8k4.row.col.f64.f64.f64.f64    { %fd12784, %fd12785 },    { %fd24583 },        { %fd24583 },        { %fd12784, %fd12785 }; 
	// end inline asm
	// begin inline asm
	mma.sync.aligned.m8n8k4.row.col.f64.f64.f64.f64    { %fd12778, %fd12779 },    { %fd24583 },        { %fd24583 },        { %fd12778, %fd12779 }; 
	// end inline asm
	// begin inline asm
	mma.sync.aligned.m8n8k4.row.col.f64.f64.f64.f64    { %fd12784, %fd12785 },    { %fd24583 },        { %fd24583 },        { %fd12784, %fd12785 }; 
	// end inline asm
	// begin inline asm
	mma.sync.aligned.m8n8k4.row.col.f64.f64.f64.f64    { %fd12778, %fd12779 },    { %fd24583 },        { %fd24583 },        { %fd12778, %fd12779 }; 
	// end inline asm
	// begin inline asm
	mma.sync.aligned.m8n8k4.row.col.f64.f64.f64.f64    { %fd12784, %fd12785 },    { %fd24583 },        { %fd24583 },        { %fd12784, %fd12785 }; 
	// end inline asm
	// begin inline asm
	mma.sync.aligned.m8n8k4.row.col.f64.f64.f64.f64    { %fd12778, %fd12779 },    { %fd24583 },        { %fd24583 },        { %fd12778, %fd12779 }; 
	// end inline asm
	// begin inline asm
	mma.sync.aligned.m8n8k4.row.col.f64.f64.f64.f64    { %fd12784, %fd12785 },    { %fd24583 },        { %fd24583 },        { %fd12784, %fd12785 }; 
	// end inline asm
	// begin inline asm
	mma.sync.aligned.m8n8k4.row.col.f64.f64.f64.f64    { %fd12778, %fd12779 },    { %fd24583 },        { %fd24583 },        { %fd12778, %fd12779 }; 
	// end inline asm
	// begin inline asm
	mma.sync.aligned.m8n8k4.row.col.f64.f64.f64.f64    { %fd12784, %fd12785 },    { %fd24583 },        { %fd24583 },        { %fd12784, %fd12785 }; 
	// end inline asm
	// begin inline asm
	mma.sync.aligned.m8n8k4.row.col.f64.f64.f64.f64    { %fd12778, %fd12779 },    { %fd24583 },        { %fd24583 },        { %fd12778, %fd12779 }; 
	// end inline asm
	// begin inline asm
	mma.sync.aligned.m8n8k4.row.col.f64.f64.f64.f64    { %fd12784, %fd12785 },    { %fd24583 },        { %fd24583 },        { %fd12784, %fd12785 }; 
	// end inline asm
	// begin inline asm
	mma.sync.aligned.m8n8k4.row.col.f64.f64.f64.f64    { %fd12778, %fd12779 },    { %fd24583 },        { %fd24583 },        { %fd12778, %fd12779 }; 
	// end inline asm
	// begin inline asm
	mma.sync.aligned.m8n8k4.row.col.f64.f64.f64.f64    { %fd12784, %fd12785 },    { %fd24583 },        { %fd24583 },        { %fd12784, %fd12785 }; 
	// end inline asm
	// begin inline asm
	mma.sync.aligned.m8n8k4.row.col.f64.f64.f64.f64    { %fd12778, %fd12779 },    { %fd24583 },        { %fd24583 },        { %fd12778, %fd12779 }; 
	// end inline asm
	// begin inline asm
	mma.sync.aligned.m8n8k4.row.col.f64.f64.f64.f64    { %fd12784, %fd12785 },    { %fd24583 },        { %fd24583 },        { %fd12784, %fd12785 }; 
	// end inline asm
	// begin inline asm
	mma.sync.aligned.m8n8k4.row.col.f64.f64.f64.f64    { %fd12778, %fd12779 },    { %fd24583 },        { %fd24583 },        { %fd12778, %fd12779 }; 
	// end inline asm
	// begin inline asm
	mma.sync.aligned.m8n8k4.row.col.f64.f64.f64.f64    { %fd12784, %fd12785 },    { %fd24583 },        { %fd24583 },        { %fd12784, %fd12785 }; 
	// end inline asm
	// begin inline asm
	mma.sync.aligned.m8n8k4.row.col.f64.f64.f64.f64    { %fd12778, %fd12779 },    { %fd24583 },        { %fd24583 },        { %fd12778, %fd12779 }; 
	// end inline asm
	// begin inline asm
	mma.sync.aligned.m8n8k4.row.col.f64.f64.f64.f64    { %fd12784, %fd12785 },    { %fd24583 },        { %fd24583 },        { %fd12784, %fd12785 }; 
	// end inline asm
	// begin inline asm
	mma.sync.aligned.m8n8k4.row.col.f64.f64.f64.f64    { %fd12778, %fd12779 },    { %fd24583 },        { %fd24583 },        { %fd12778, %fd12779 }; 
	// end inline asm
	// begin inline asm
	mma.sync.aligned.m8n8k4.row.col.f64.f64.f64.f64    { %fd12784, %fd12785 },    { %fd24583 },        { %fd24583 },        { %fd12784, %fd12785 }; 
	// end inline asm
	// begin inline asm
	mma.sync.aligned.m8n8k4.row.col.f64.f64.f64.f64    { %fd12778, %fd12779 },    { %fd24583 },        { %fd24583 },        { %fd12778, %fd12779 }; 
	// end inline asm
	// begin inline asm
	mma.sync.aligned.m8n8k4.row.col.f64.f64.f64.f64    { %fd12784, %fd12785 },    { %fd24583 },        { %fd24583 },        { %fd12784, %fd12785 }; 
	// end inline asm
	// begin inline asm
	mma.sync.aligned.m8n8k4.row.col.f64.f64.f64.f64    { %fd12778, %fd12779 },    { %fd24583 },        { %fd24583 },        { %fd12778, %fd12779 }; 
	// end inline asm
	// begin inline asm
	mma.sync.aligned.m8n8k4.row.col.f64.f64.f64.f64    { %fd12784, %fd12785 },    { %fd24583 },        { %fd24583 },        { %fd12784, %fd12785 }; 
	// end inline asm
	// begin inline asm
	mma.sync.aligned.m8n8k4.row.col.f64.f64.f64.f64    { %fd12778, %fd12779 },    { %fd24583 },        { %fd24583 },        { %fd12778, %fd12779 }; 
	// end inline asm
	// begin inline asm
	mma.sync.aligned.m8n8k4.row.col.f64.f64.f64.f64    { %fd12784, %fd12785 },    { %fd24583 },        { %fd24583 },        { %fd12784, %fd12785 }; 
	// end inline asm
	// begin inline asm
	mma.sync.aligned.m8n8k4.row.col.f64.f64.f64.f64    { %fd12778, %fd12779 },    { %fd24583 },        { %fd24583 },        { %fd12778, %fd12779 }; 
	// end inline asm
	// begin inline asm
	mma.sync.aligned.m8n8k4.row.col.f64.f64.f64.f64    { %fd12784, %fd12785 },    { %fd24583 },        { %fd24583 },        { %fd12784, %fd12785 }; 
	// end inline asm
	// begin inline asm
	mma.sync.aligned.m8n8k4.row.col.f64.f64.f64.f64    { %fd12778, %fd12779 },    { %fd24583 },        { %fd24583 },        { %fd12778, %fd12779 }; 
	// end inline asm
	// begin inline asm
	mma.sync.aligned.m8n8k4.row.col.f64.f64.f64.f64    { %fd12784, %fd12785 },    { %fd24583 },        { %fd24583 },        { %fd12784, %fd12785 }; 
	// end inline asm
	// begin inline asm
	mma.sync.aligned.m8n8k4.row.col.f64.f64.f64.f64    { %fd12778, %fd12779 },    { %fd24583 },        { %fd24583 },        { %fd12778, %fd12779 }; 
	// end inline asm
	// begin inline asm
	mma.sync.aligned.m8n8k4.row.col.f64.f64.f64.f64    { %fd12784, %fd12785 },    { %fd24583 },        { %fd24583 },        { %fd12784, %fd12785 }; 
	// end inline asm
	// begin inline asm
	mma.sync.aligned.m8n8k4.row.col.f64.f64.f64.f64    { %fd12778, %fd12779 },    { %fd24583 },        { %fd24583 },        { %fd12778, %fd12779 }; 
	// end inline asm
	// begin inline asm
	mma.sync.aligned.m8n8k4.row.col.f64.f64.f64.f64    { %fd12784, %fd12785 },    { %fd24583 },        { %fd24583 },        { %fd12784, %fd12785 }; 
	// end inline asm
	// begin inline asm
	mma.sync.aligned.m8n8k4.row.col.f64.f64.f64.f64    { %fd12778, %fd12779 },    { %fd24583 },        { %fd24583 },        { %fd12778, %fd12779 }; 
	// end inline asm
	// begin inline asm
	mma.sync.aligned.m8n8k4.row.col.f64.f64.f64.f64    { %fd12784, %fd12785 },    { %fd24583 },        { %fd24583 },        { %fd12784, %fd12785 }; 
	// end inline asm
	// begin inline asm
	mma.sync.aligned.m8n8k4.row.col.f64.f64.f64.f64    { %fd12778, %fd12779 },    { %fd24583 },        { %fd24583 },        { %fd12778, %fd12779 }; 
	// end inline asm
	// begin inline asm
	mma.sync.aligned.m8n8k4.row.col.f64.f64.f64.f64    { %fd12784, %fd12785 },    { %fd24583 },        { %fd24583 },        { %fd12784, %fd12785 }; 
	// end inline asm
	// begin inline asm
	mma.sync.aligned.m8n8k4.row.col.f64.f64.f64.f64    { %fd12778, %fd12779 },    { %fd24583 },        { %fd24583 },        { %fd12778, %fd12779 }; 
	// end inline asm
	// begin inline asm
	mma.sync.aligned.m8n8k4.row.col.f64.f64.f64.f64    { %fd12784, %fd12785 },    { %fd24583 },        { %fd24583 },        { %fd12784, %fd12785 }; 
	// end inline asm
	// begin inline asm
	mma.sync.aligned.m8n8k4.row.col.f64.f64.f64.f64    { %fd12778, %fd12779 },    { %fd24583 },        { %fd24583 },        { %fd12778, %fd12779 }; 
	// end inline asm
	// begin inline asm
	mma.sync.aligned.m8n8k4.row.col.f64.f64.f64.f64    { %fd12784, %fd12785 },    { %fd24583 },        { %fd24583 },        { %fd12784, %fd12785 }; 
	// end inline asm
	// begin inline asm
	mma.sync.aligned.m8n8k4.row.col.f64.f64.f64.f64    { %fd12778, %fd12779 },    { %fd24583 },        { %fd24583 },        { %fd12778, %fd12779 }; 
	// end inline asm
	// begin inline asm
	mma.sync.aligned.m8n8k4.row.col.f64.f64.f64.f64    { %fd12784, %fd12785 },    { %fd24583 },        { %fd24583 },        { %fd12784, %fd12785 }; 
	// end inline asm
	// begin inline asm
	mma.sync.aligned.m8n8k4.row.col.f64.f64.f64.f64    { %fd12778, %fd12779 },    { %fd24583 },        { %fd24583 },        { %fd12778, %fd12779 }; 
	// end inline asm
	// begin inline asm
	mma.sync.aligned.m8n8k4.row.col.f64.f64.f64.f64    { %fd12784, %fd12785 },    { %fd24583 },        { %fd24583 },        { %fd12784, %fd12785 }; 
	// end inline asm
	// begin inline asm
	mma.sync.aligned.m8n8k4.row.col.f64.f64.f64.f64    { %fd12778, %fd12779 },    { %fd24583 },        { %fd24583 },        { %fd12778, %fd12779 }; 
	// end inline asm
	// begin inline asm
	mma.sync.aligned.m8n8k4.row.col.f64.f64.f64.f64    { %fd12784, %fd12785 },    { %fd24583 },        { %fd24583 },        { %fd12784, %fd12785 }; 
	// end inline asm
	// begin inline asm
	mma.sync.aligned.m8n8k4.row.col.f64.f64.f64.f64    { %fd12778, %fd12779 },    { %fd24583 },        { %fd24583 },        { %fd12778, %fd12779 }; 
	// end inline asm
	// begin inline asm
	mma.sync.aligned.m8n8k4.row.col.f64.f64.f64.f64    { %fd12784, %fd12785 },    { %fd24583 },        { %fd24583 },        { %fd12784, %fd12785 }; 
	// end inline asm
	// begin inline asm
	mma.sync.aligned.m8n8k4.row.col.f64.f64.f64.f64    { %fd12778, %fd12779 },    { %fd24583 },        { %fd24583 },        { %fd12778, %fd12779 }; 
	// end inline asm
	// begin inline asm
	mma.sync.aligned.m8n8k4.row.col.f64.f64.f64.f64    { %fd12784, %fd12785 },    { %fd24583 },        { %fd24583 },        { %fd12784, %fd12785 }; 
	// end inline asm
	// begin inline asm
	mma.sync.aligned.m8n8k4.row.col.f64.f64.f64.f64    { %fd12778, %fd12779 },    { %fd24583 },        { %fd24583 },        { %fd12778, %fd12779 }; 
	// end inline asm
	// begin inline asm
	mma.sync.aligned.m8n8k4.row.col.f64.f64.f64.f64    { %fd12784, %fd12785 },    { %fd24583 },        { %fd24583 },        { %fd12784, %fd12785 }; 
	// end inline asm
	// begin inline asm
	mma.sync.aligned.m8n8k4.row.col.f64.f64.f64.f64    { %fd12778, %fd12779 },    { %fd24583 },        { %fd24583 },        { %fd12778, %fd12779 }; 
	// end inline asm
	// begin inline asm
	mma.sync.aligned.m8n8k4.row.col.f64.f64.f64.f64    { %fd12784, %fd12785 },    { %fd24583 },        { %fd24583 },        { %fd12784, %fd12785 }; 
	// end inline asm
	// begin inline asm
	mma.sync.aligned.m8n8k4.row.col.f64.f64.f64.f64    { %fd12778, %fd12779 },    { %fd24583 },        { %fd24583 },        { %fd12778, %fd12779 }; 
	// end inline asm
	// begin inline asm
	mma.sync.aligned.m8n8k4.row.col.f64.f64.f64.f64    { %fd12784, %fd12785 },    { %fd24583 },        { %fd24583 },        { %fd12784, %fd12785 }; 
	// end inline asm
	// begin inline asm
	mma.sync.aligned.m8n8k4.row.col.f64.f64.f64.f64    { %fd12778, %fd12779 },    { %fd24583 },        { %fd24583 },        { %fd12778, %fd12779 }; 
	// end inline asm
	// begin inline asm
	mma.sync.aligned.m8n8k4.row.col.f64.f64.f64.f64    { %fd12784, %fd12785 },    { %fd24583 },        { %fd24583 },        { %fd12784, %fd12785 }; 
	// end inline asm
	// begin inline asm
	mma.sync.aligned.m8n8k4.row.col.f64.f64.f64.f64    { %fd12778, %fd12779 },    { %fd24583 },        { %fd24583 },        { %fd12778, %fd12779 }; 
	// end inline asm
	// begin inline asm
	mma.sync.aligned.m8n8k4.row.col.f64.f64.f64.f64    { %fd12784, %fd12785 },    { %fd24583 },        { %fd24583 },        { %fd12784, %fd12785 }; 
	// end inline asm
	// begin inline asm
	mma.sync.aligned.m8n8k4.row.col.f64.f64.f64.f64    { %fd12778, %fd12779 },    { %fd24583 },        { %fd24583 },        { %fd12778, %fd12779 }; 
	// end inline asm
	// begin inline asm
	mma.sync.aligned.m8n8k4.row.col.f64.f64.f64.f64    { %fd12784, %fd12785 },    { %fd24583 },        { %fd24583 },        { %fd12784, %fd12785 }; 
	// end inline asm
	// begin inline asm
	mma.sync.aligned.m8n8k4.row.col.f64.f64.f64.f64    { %fd12778, %fd12779 },    { %fd24583 },        { %fd24583 },        { %fd12778, %fd12779 }; 
	// end inline asm
	// begin inline asm
	mma.sync.aligned.m8n8k4.row.col.f64.f64.f64.f64    { %fd12784, %fd12785 },    { %fd24583 },        { %fd24583 },        { %fd12784, %fd12785 }; 
	// end inline asm
	// begin inline asm
	mma.sync.aligned.m8n8k4.row.col.f64.f64.f64.f64    { %fd12778, %fd12779 },    { %fd24583 },        { %fd24583 },        { %fd12778, %fd12779 }; 
	// end inline asm
	// begin inline asm
	mma.sync.aligned.m8n8k4.row.col.f64.f64.f64.f64    { %fd12784, %fd12785 },    { %fd24583 },        { %fd24583 },        { %fd12784, %fd12785 }; 
	// end inline asm
	// begin inline asm
	mma.sync.aligned.m8n8k4.row.col.f64.f64.f64.f64    { %fd12778, %fd12779 },    { %fd24583 },        { %fd24583 },        { %fd12778, %fd12779 }; 
	// end inline asm
	// begin inline asm
	mma.sync.aligned.m8n8k4.row.col.f64.f64.f64.f64    { %fd12784, %fd12785 },    { %fd24583 },        { %fd24583 },        { %fd12784, %fd12785 }; 
	// end inline asm
	// begin inline asm
	mma.sync.aligned.m8n8k4.row.col.f64.f64.f64.f64    { %fd12778, %fd12779 },    { %fd24583 },        { %fd24583 },        { %fd12778, %fd12779 }; 
	// end inline asm
	// begin inline asm
	mma.sync.aligned.m8n8k4.row.col.f64.f64.f64.f64    { %fd12784, %fd12785 },    { %fd24583 },        { %fd24583 },        { %fd12784, %fd12785 }; 
	// end inline asm
	// begin inline asm
	mma.sync.aligned.m8n8k4.row.col.f64.f64.f64.f64    { %fd12778, %fd12779 },    { %fd24583 },        { %fd24583 },        { %fd12778, %fd12779 }; 
	// end inline asm
	// begin inline asm
	mma.sync.aligned.m8n8k4.row.col.f64.f64.f64.f64    { %fd12784, %fd12785 },    { %fd24583 },        { %fd24583 },        { %fd12784, %fd12785 }; 
	// end inline asm
	// begin inline asm
	mma.sync.aligned.m8n8k4.row.col.f64.f64.f64.f64    { %fd12778, %fd12779 },    { %fd24583 },        { %fd24583 },        { %fd12778, %fd12779 }; 
	// end inline asm
	// begin inline asm
	mma.sync.aligned.m8n8k4.row.col.f64.f64.f64.f64    { %fd12784, %fd12785 },    { %fd24583 },        { %fd24583 },        { %fd12784, %fd12785 }; 
	// end inline asm
	// begin inline asm
	mma.sync.aligned.m8n8k4.row.col.f64.f64.f64.f64    { %fd12778, %fd12779 },    { %fd24583 },        { %fd24583 },        { %fd12778, %fd12779 }; 
	// end inline asm
	// begin inline asm
	mma.sync.aligned.m8n8k4.row.col.f64.f64.f64.f64    { %fd12784, %fd12785 },    { %fd24583 },        { %fd24583 },        { %fd12784, %fd12785 }; 
	// end inline asm
	// begin inline asm
	mma.sync.aligned.m8n8k4.row.col.f64.f64.f64.f64    { %fd12778, %fd12779 },    { %fd24583 },        { %fd24583 },        { %fd12778, %fd12779 }; 
	// end inline asm
	// begin inline asm
	mma.sync.aligned.m8n8k4.row.col.f64.f64.f64.f64    { %fd12784, %fd12785 },    { %fd24583 },        { %fd24583 },        { %fd12784, %fd12785 }; 
	// end inline asm
	// begin inline asm
	mma.sync.aligned.m8n8k4.row.col.f64.f64.f64.f64    { %fd12778, %fd12779 },    { %fd24583 },        { %fd24583 },        { %fd12778, %fd12779 }; 
	// end inline asm
	// begin inline asm
	mma.sync.aligned.m8n8k4.row.col.f64.f64.f64.f64    { %fd12784, %fd12785 },    { %fd24583 },        { %fd24583 },        { %fd12784, %fd12785 }; 
	// end inline asm
	// begin inline asm
	mma.sync.aligned.m8n8k4.row.col.f64.f64.f64.f64    { %fd12778, %fd12779 },    { %fd24583 },        { %fd24583 },        { %fd12778, %fd12779 }; 
	// end inline asm
	// begin inline asm
	mma.sync.aligned.m8n8k4.row.col.f64.f64.f64.f64    { %fd12784, %fd12785 },    { %fd24583 },        { %fd24583 },        { %fd12784, %fd12785 }; 
	// end inline asm
	// begin inline asm
	mma.sync.aligned.m8n8k4.row.col.f64.f64.f64.f64    { %fd12778, %fd12779 },    { %fd24583 },        { %fd24583 },        { %fd12778, %fd12779 }; 
	// end inline asm
	// begin inline asm
	mma.sync.aligned.m8n8k4.row.col.f64.f64.f64.f64    { %fd12784, %fd12785 },    { %fd24583 },        { %fd24583 },        { %fd12784, %fd12785 }; 
	// end inline asm
	// begin inline asm
	mma.sync.aligned.m8n8k4.row.col.f64.f64.f64.f64    { %fd12778, %fd12779 },    { %fd24583 },        { %fd24583 },        { %fd12778, %fd12779 }; 
	// end inline asm
	// begin inline asm
	mma.sync.aligned.m8n8k4.row.col.f64.f64.f64.f64    { %fd12784, %fd12785 },    { %fd24583 },        { %fd24583 },        { %fd12784, %fd12785 }; 
	// end inline asm
	// begin inline asm
	mma.sync.aligned.m8n8k4.row.col.f64.f64.f64.f64    { %fd12778, %fd12779 },    { %fd24583 },        { %fd24583 },        { %fd12778, %fd12779 }; 
	// end inline asm
	// begin inline asm
	mma.sync.aligned.m8n8k4.row.col.f64.f64.f64.f64    { %fd12784, %fd12785 },    { %fd24583 },        { %fd24583 },        { %fd12784, %fd12785 }; 
	// end inline asm
	// begin inline asm
	mma.sync.aligned.m8n8k4.row.col.f64.f64.f64.f64    { %fd12778, %fd12779 },    { %fd24583 },        { %fd24583 },        { %fd12778, %fd12779 }; 
	// end inline asm
	// begin inline asm
	mma.sync.aligned.m8n8k4.row.col.f64.f64.f64.f64    { %fd12784, %fd12785 },    { %fd24583 },        { %fd24583 },        { %fd12784, %fd12785 }; 
	// end inline asm
	// begin inline asm
	mma.sync.aligned.m8n8k4.row.col.f64.f64.f64.f64    { %fd12778, %fd12779 },    { %fd24583 },        { %fd24583 },        { %fd12778, %fd12779 }; 
	// end inline asm
	// begin inline asm
	mma.sync.aligned.m8n8k4.row.col.f64.f64.f64.f64    { %fd12784, %fd12785 },    { %fd24583 },        { %fd24583 },        { %fd12784, %fd12785 }; 
	// end inline asm
	// begin inline asm
	mma.sync.aligned.m8n8k4.row.col.f64.f64.f64.f64    { %fd12778, %fd12779 },    { %fd24583 },        { %fd24583 },        { %fd12778, %fd12779 }; 
	// end inline asm
	// begin inline asm
	mma.sync.aligned.m8n8k4.row.col.f64.f64.f64.f64    { %fd12784, %fd12785 },    { %fd24583 },        { %fd24583 },        { %fd12784, %fd12785 }; 
	// end inline asm
	// begin inline asm
	mma.sync.aligned.m8n8k4.row.col.f64.f64.f64.f64    { %fd12778, %fd12779 },    { %fd24583 },        { %fd24583 },        { %fd12778, %fd12779 }; 
	// end inline asm
	// begin inline asm
	mma.sync.aligned.m8n8k4.row.col.f64.f64.f64.f64    { %fd12784, %fd12785 },    { %fd24583 },        { %fd24583 },        { %fd12784, %fd12785 }; 
	// end inline asm
	// begin inline asm
	mma.sync.aligned.m8n8k4.row.col.f64.f64.f64.f64    { %fd12778, %fd12779 },    { %fd24583 },        { %fd24583 },        { %fd12778, %fd12779 }; 
	// end inline asm
	// begin inline asm
	mma.sync.aligned.m8n8k4.row.col.f64.f64.f64.f64    { %fd12784, %fd12785 },    { %fd24583 },        { %fd24583 },        { %fd12784, %fd12785 }; 
	// end inline asm
	// begin inline asm
	mma.sync.aligned.m8n8k4.row.col.f64.f64.f64.f64    { %fd12778, %fd12779 },    { %fd24583 },        { %fd24583 },        { %fd12778, %fd12779 }; 
	// end inline asm
	// begin inline asm
	mma.sync.aligned.m8n8k4.row.col.f64.f64.f64.f64    { %fd12784, %fd12785 },    { %fd24583 },        { %fd24583 },        { %fd12784, %fd12785 }; 
	// end inline asm
	// begin inline asm
	mma.sync.aligned.m8n8k4.row.col.f64.f64.f64.f64    { %fd12778, %fd12779 },    { %fd24583 },        { %fd24583 },        { %fd12778, %fd12779 }; 
	// end inline asm
	// begin inline asm
	mma.sync.aligned.m8n8k4.row.col.f64.f64.f64.f64    { %fd12784, %fd12785 },    { %fd24583 },        { %fd24583 },        { %fd12784, %fd12785 }; 
	// end inline asm
	// begin inline asm
	mma.sync.aligned.m8n8k4.row.col.f64.f64.f64.f64    { %fd12778, %fd12779 },    { %fd24583 },        { %fd24583 },        { %fd12778, %fd12779 }; 
	// end inline asm
	// begin inline asm
	mma.sync.aligned.m8n8k4.row.col.f64.f64.f64.f64    { %fd12784, %fd12785 },    { %fd24583 },        { %fd24583 },        { %fd12784, %fd12785 }; 
	// end inline asm
	// begin inline asm
	mma.sync.aligned.m8n8k4.row.col.f64.f64.f64.f64    { %fd12778, %fd12779 },    { %fd24583 },        { %fd24583 },        { %fd12778, %fd12779 }; 
	// end inline asm
	// begin inline asm
	mma.sync.aligned.m8n8k4.row.col.f64.f64.f64.f64    { %fd12784, %fd12785 },    { %fd24583 },        { %fd24583 },        { %fd12784, %fd12785 }; 
	// end inline asm
	// begin inline asm
	mma.sync.aligned.m8n8k4.row.col.f64.f64.f64.f64    { %fd12778, %fd12779 },    { %fd24583 },        { %fd24583 },        { %fd12778, %fd12779 }; 
	// end inline asm
	// begin inline asm
	mma.sync.aligned.m8n8k4.row.col.f64.f64.f64.f64    { %fd12784, %fd12785 },    { %fd24583 },        { %fd24583 },        { %fd12784, %fd12785 }; 
	// end inline asm
	// begin inline asm
	mma.sync.aligned.m8n8k4.row.col.f64.f64.f64.f64    { %fd12778, %fd12779 },    { %fd24583 },        { %fd24583 },        { %fd12778, %fd12779 }; 
	// end inline asm
	// begin inline asm
	mma.sync.aligned.m8n8k4.row.col.f64.f64.f64.f64    { %fd12784, %fd12785 },    { %fd24583 },        { %fd24583 },        { %fd12784, %fd12785 }; 
	// end inline asm
	// begin inline asm
	mma.sync.aligned.m8n8k4.row.col.f64.f64.f64.f64    { %fd12778, %fd12779 },    { %fd24583 },        { %fd24583 },        { %fd12778, %fd12779 }; 
	// end inline asm
	// begin inline asm
	mma.sync.aligned.m8n8k4.row.col.f64.f64.f64.f64    { %fd12784, %fd12785 },    { %fd24583 },        { %fd24583 },        { %fd12784, %fd12785 }; 
	// end inline asm
	// begin inline asm
	mma.sync.aligned.m8n8k4.row.col.f64.f64.f64.f64    { %fd12778, %fd12779 },    { %fd24583 },        { %fd24583 },        { %fd12778, %fd12779 }; 
	// end inline asm
	// begin inline asm
	mma.sync.aligned.m8n8k4.row.col.f64.f64.f64.f64    { %fd12784, %fd12785 },    { %fd24583 },        { %fd24583 },        { %fd12784, %fd12785 }; 
	// end inline asm
	// begin inline asm
	mma.sync.aligned.m8n8k4.row.col.f64.f64.f64.f64    { %fd12778, %fd12779 },    { %fd24583 },        { %fd24583 },        { %fd12778, %fd12779 }; 
	// end inline asm
	// begin inline asm
	mma.sync.aligned.m8n8k4.row.col.f64.f64.f64.f64    { %fd12784, %fd12785 },    { %fd24583 },        { %fd24583 },        { %fd12784, %fd12785 }; 
	// end inline asm
	// begin inline asm
	mma.sync.aligned.m8n8k4.row.col.f64.f64.f64.f64    { %fd12778, %fd12779 },    { %fd24583 },        { %fd24583 },        { %fd12778, %fd12779 }; 
	// end inline asm
	// begin inline asm
	mma.sync.aligned.m8n8k4.row.col.f64.f64.f64.f64    { %fd12784, %fd12785 },    { %fd24583 },        { %fd24583 },        { %fd12784, %fd12785 }; 
	// end inline asm
	// begin inline asm
	mma.sync.aligned.m8n8k4.row.col.f64.f64.f64.f64    { %fd12778, %fd12779 },    { %fd24583 },        { %fd24583 },        { %fd12778, %fd12779 }; 
	// end inline asm
	// begin inline asm
	mma.sync.aligned.m8n8k4.row.col.f64.f64.f64.f64    { %fd12784, %fd12785 },    { %fd24583 },        { %fd24583 },        { %fd12784, %fd12785 }; 
	// end inline asm
	// begin inline asm
	mma.sync.aligned.m8n8k4.row.col.f64.f64.f64.f64    { %fd12778, %fd12779 },    { %fd24583 },        { %fd24583 },        { %fd12778, %fd12779 }; 
	// end inline asm
	// begin inline asm
	mma.sync.aligned.m8n8k4.row.col.f64.f64.f64.f64    { %fd12784, %fd12785 },    { %fd24583 },        { %fd24583 },        { %fd12784, %fd12785 }; 
	// end inline asm
	// begin inline asm
	mma.sync.aligned.m8n8k4.row.col.f64.f64.f64.f64    { %fd12778, %fd12779 },    { %fd24583 },        { %fd24583 },        { %fd12778, %fd12779 }; 
	// end inline asm
	// begin inline asm
	mma.sync.aligned.m8n8k4.row.col.f64.f64.f64.f64    { %fd12784, %fd12785 },    { %fd24583 },        { %fd24583 },        { %fd12784, %fd12785 }; 
	// end inline asm
	// begin inline asm
	mma.sync.aligned.m8n8k4.row.col.f64.f64.f64.f64    { %fd12778, %fd12779 },    { %fd24583 },        { %fd24583 },        { %fd12778, %fd12779 }; 
	// end inline asm
	// begin inline asm
	mma.sync.aligned.m8n8k4.row.col.f64.f64.f64.f64    { %fd12784, %fd12785 },    { %fd24583 },        { %fd24583 },        { %fd12784, %fd12785 }; 
	// end inline asm
	// begin inline asm
	mma.sync.aligned.m8n8k4.row.col.f64.f64.f64.f64    { %fd12778, %fd12779 },    { %fd24583 },        { %fd24583 },        { %fd12778, %fd12779 }; 
	// end inline asm
	// begin inline asm
	mma.sync.aligned.m8n8k4.row.col.f64.f64.f64.f64    { %fd12784, %fd12785 },    { %fd24583 },        { %fd24583 },        { %fd12784, %fd12785 }; 
	// end inline asm
	// begin inline asm
	mma.sync.aligned.m8n8k4.row.col.f64.f64.f64.f64    { %fd12778, %fd12779 },    { %fd24583 },        { %fd24583 },        { %fd12778, %fd12779 }; 
	// end inline asm
	// begin inline asm
	mma.sync.aligned.m8n8k4.row.col.f64.f64.f64.f64    { %fd12784, %fd12785 },    { %fd24583 },        { %fd24583 },        { %fd12784, %fd12785 }; 
	// end inline asm
	// begin inline asm
	mma.sync.aligned.m8n8k4.row.col.f64.f64.f64.f64    { %fd12778, %fd12779 },    { %fd24583 },        { %fd24583 },        { %fd12778, %fd12779 }; 
	// end inline asm
	// begin inline asm
	mma.sync.aligned.m8n8k4.row.col.f64.f64.f64.f64    { %fd12784, %fd12785 },    { %fd24583 },        { %fd24583 },        { %fd12784, %fd12785 }; 
	// end inline asm
	// begin inline asm
	mma.sync.aligned.m8n8k4.row.col.f64.f64.f64.f64    { %fd12778, %fd12779 },    { %fd24583 },        { %fd24583 },        { %fd12778, %fd12779 }; 
	// end inline asm
	// begin inline asm
	mma.sync.aligned.m8n8k4.row.col.f64.f64.f64.f64    { %fd12784, %fd12785 },    { %fd24583 },        { %fd24583 },        { %fd12784, %fd12785 }; 
	// end inline asm
	// begin inline asm
	mma.sync.aligned.m8n8k4.row.col.f64.f64.f64.f64    { %fd12778, %fd12779 },    { %fd24583 },        { %fd24583 },        { %fd12778, %fd12779 }; 
	// end inline asm
	// begin inline asm
	mma.sync.aligned.m8n8k4.row.col.f64.f64.f64.f64    { %fd12784, %fd12785 },    { %fd24583 },        { %fd24583 },        { %fd12784, %fd12785 }; 
	// end inline asm
	// begin inline asm
	mma.sync.aligned.m8n8k4.row.col.f64.f64.f64.f64    { %fd12778, %fd12779 },    { %fd24583 },        { %fd24583 },        { %fd12778, %fd12779 }; 
	// end inline asm
	// begin inline asm
	mma.sync.aligned.m8n8k4.row.col.f64.f64.f64.f64    { %fd12784, %fd12785 },    { %fd24583 },        { %fd24583 },        { %fd12784, %fd12785 }; 
	// end inline asm
	// begin inline asm
	mma.sync.aligned.m8n8k4.row.col.f64.f64.f64.f64    { %fd12778, %fd12779 },    { %fd24583 },        { %fd24583 },        { %fd12778, %fd12779 }; 
	// end inline asm
	// begin inline asm
	mma.sync.aligned.m8n8k4.row.col.f64.f64.f64.f64    { %fd12784, %fd12785 },    { %fd24583 },        { %fd24583 },        { %fd12784, %fd12785 }; 
	// end inline asm
	// begin inline asm
	mma.sync.aligned.m8n8k4.row.col.f64.f64.f64.f64    { %fd12778, %fd12779 },    { %fd24583 },        { %fd24583 },        { %fd12778, %fd12779 }; 
	// end inline asm
	// begin inline asm
	mma.sync.aligned.m8n8k4.row.col.f64.f64.f64.f64    { %fd12784, %fd12785 },    { %fd24583 },        { %fd24583 },        { %fd12784, %fd12785 }; 
	// end inline asm
	// begin inline asm
	mma.sync.aligned.m8n8k4.row.col.f64.f64.f64.f64    { %fd12778, %fd12779 },    { %fd24583 },        { %fd24583 },        { %fd12778, %fd12779 }; 
	// end inline asm
	// begin inline asm
	mma.sync.aligned.m8n8k4.row.col.f64.f64.f64.f64    { %fd12784, %fd12785 },    { %fd24583 },        { %fd24583 },        { %fd12784, %fd12785 }; 
	// end inline asm
	// begin inline asm
	mma.sync.aligned.m8n8k4.row.col.f64.f64.f64.f64    { %fd12778, %fd12779 },    { %fd24583 },        { %fd24583 },        { %fd12778, %fd12779 }; 
	// end inline asm
	// begin inline asm
	mma.sync.aligned.m8n8k4.row.col.f64.f64.f64.f64    { %fd12784, %fd12785 },    { %fd24583 },        { %fd24583 },        { %fd12784, %fd12785 }; 
	// end inline asm
	// begin inline asm
	mma.sync.aligned.m8n8k4.row.col.f64.f64.f64.f64    { %fd12778, %fd12779 },    { %fd24583 },        { %fd24583 },        { %fd12778, %fd12779 }; 
	// end inline asm
	// begin inline asm
	mma.sync.aligned.m8n8k4.row.col.f64.f64.f64.f64    { %fd12784, %fd12785 },    { %fd24583 },        { %fd24583 },        { %fd12784, %fd12785 }; 
	// end inline asm
	// begin inline asm
	mma.sync.aligned.m8n8k4.row.col.f64.f64.f64.f64    { %fd12778, %fd12779 },    { %fd24583 },        { %fd24583 },        { %fd12778, %fd12779 }; 
	// end inline asm
	// begin inline asm
	mma.sync.aligned.m8n8k4.row.col.f64.f64.f64.f64    { %fd12784, %fd12785 },    { %fd24583 },        { %fd24583 },        { %fd12784, %fd12785 }; 
	// end inline asm
	// begin inline asm
	mma.sync.aligned.m8n8k4.row.col.f64.f64.f64.f64    { %fd12778, %fd12779 },    { %fd24583 },        { %fd24583 },        { %fd12778, %fd12779 }; 
	// end inline asm
	// begin inline asm
	mma.sync.aligned.m8n8k4.row.col.f64.f64.f64.f64    { %fd12784, %fd12785 },    { %fd24583 },        { %fd24583 },        { %fd12784, %fd12785 }; 
	// end inline asm
	// begin inline asm
	mma.sync.aligned.m8n8k4.row.col.f64.f64.f64.f64    { %fd12778, %fd12779 },    { %fd24583 },        { %fd24583 },        { %fd12778, %fd12779 }; 
	// end inline asm
	// begin inline asm
	mma.sync.aligned.m8n8k4.row.col.f64.f64.f64.f64    { %fd12784, %fd12785 },    { %fd24583 },        { %fd24583 },        { %fd12784, %fd12785 }; 
	// end inline asm
	// begin inline asm
	mma.sync.aligned.m8n8k4.row.col.f64.f64.f64.f64    { %fd12778, %fd12779 },    { %fd24583 },        { %fd24583 },        { %fd12778, %fd12779 }; 
	// end inline asm
	// begin inline asm
	mma.sync.aligned.m8n8k4.row.col.f64.f64.f64.f64    { %fd12784, %fd12785 },    { %fd24583 },        { %fd24583 },        { %fd12784, %fd12785 }; 
	// end inline asm
	// begin inline asm
	mma.sync.aligned.m8n8k4.row.col.f64.f64.f64.f64    { %fd12778, %fd12779 },    { %fd24583 },        { %fd24583 },        { %fd12778, %fd12779 }; 
	// end inline asm
	// begin inline asm
	mma.sync.aligned.m8n8k4.row.col.f64.f64.f64.f64    { %fd12784, %fd12785 },    { %fd24583 },        { %fd24583 },        { %fd12784, %fd12785 }; 
	// end inline asm
	// begin inline asm
	mma.sync.aligned.m8n8k4.row.col.f64.f64.f64.f64    { %fd12778, %fd12779 },    { %fd24583 },        { %fd24583 },        { %fd12778, %fd12779 }; 
	// end inline asm
	// begin inline asm
	mma.sync.aligned.m8n8k4.row.col.f64.f64.f64.f64    { %fd12784, %fd12785 },    { %fd24583 },        { %fd24583 },        { %fd12784, %fd12785 }; 
	// end inline asm
	// begin inline asm
	mma.sync.aligned.m8n8k4.row.col.f64.f64.f64.f64    { %fd12778, %fd12779 },    { %fd24583 },        { %fd24583 },        { %fd12778, %fd12779 }; 
	// end inline asm
	// begin inline asm
	mma.sync.aligned.m8n8k4.row.col.f64.f64.f64.f64    { %fd12784, %fd12785 },    { %fd24583 },        { %fd24583 },        { %fd12784, %fd12785 }; 
	// end inline asm
	// begin inline asm
	mma.sync.aligned.m8n8k4.row.col.f64.f64.f64.f64    { %fd12778, %fd12779 },    { %fd24583 },        { %fd24583 },        { %fd12778, %fd12779 }; 
	// end inline asm
	// begin inline asm
	mma.sync.aligned.m8n8k4.row.col.f64.f64.f64.f64    { %fd12784, %fd12785 },    { %fd24583 },        { %fd24583 },        { %fd12784, %fd12785 }; 
	// end inline asm
	// begin inline asm
	mma.sync.aligned.m8n8k4.row.col.f64.f64.f64.f64    { %fd12778, %fd12779 },    { %fd24583 },        { %fd24583 },        { %fd12778, %fd12779 }; 
	// end inline asm
	// begin inline asm
	mma.sync.aligned.m8n8k4.row.col.f64.f64.f64.f64    { %fd12784, %fd12785 },    { %fd24583 },        { %fd24583 },        { %fd12784, %fd12785 }; 
	// end inline asm
	// begin inline asm
	mma.sync.aligned.m8n8k4.row.col.f64.f64.f64.f64    { %fd12778, %fd12779 },    { %fd24583 },        { %fd24583 },        { %fd12778, %fd12779 }; 
	// end inline asm
	// begin inline asm
	mma.sync.aligned.m8n8k4.row.col.f64.f64.f64.f64    { %fd12784, %fd12785 },    { %fd24583 },        { %fd24583 },        { %fd12784, %fd12785 }; 
	// end inline asm
	// begin inline asm
	mma.sync.aligned.m8n8k4.row.col.f64.f64.f64.f64    { %fd12778, %fd12779 },    { %fd24583 },        { %fd24583 },        { %fd12778, %fd12779 }; 
	// end inline asm
	// begin inline asm
	mma.sync.aligned.m8n8k4.row.col.f64.f64.f64.f64    { %fd12784, %fd12785 },    { %fd24583 },        { %fd24583 },        { %fd12784, %fd12785 }; 
	// end inline asm
	// begin inline asm
	mma.sync.aligned.m8n8k4.row.col.f64.f64.f64.f64    { %fd12778, %fd12779 },    { %fd24583 },        { %fd24583 },        { %fd12778, %fd12779 }; 
	// end inline asm
	// begin inline asm
	mma.sync.aligned.m8n8k4.row.col.f64.f64.f64.f64    { %fd12784, %fd12785 },    { %fd24583 },        { %fd24583 },        { %fd12784, %fd12785 }; 
	// end inline asm
	// begin inline asm
	mma.sync.aligned.m8n8k4.row.col.f64.f64.f64.f64    { %fd12778, %fd12779 },    { %fd24583 },        { %fd24583 },        { %fd12778, %fd12779 }; 
	// end inline asm
	// begin inline asm
	mma.sync.aligned.m8n8k4.row.col.f64.f64.f64.f64    { %fd12784, %fd12785 },    { %fd24583 },        { %fd24583 },        { %fd12784, %fd12785 }; 
	// end inline asm
	// begin inline asm
	mma.sync.aligned.m8n8k4.row.col.f64.f64.f64.f64    { %fd12778, %fd12779 },    { %fd24583 },        { %fd24583 },        { %fd12778, %fd12779 }; 
	// end inline asm
	// begin inline asm
	mma.sync.aligned.m8n8k4.row.col.f64.f64.f64.f64    { %fd12784, %fd12785 },    { %fd24583 },        { %fd24583 },        { %fd12784, %fd12785 }; 
	// end inline asm
	// begin inline asm
	mma.sync.aligned.m8n8k4.row.col.f64.f64.f64.f64    { %fd12778, %fd12779 },    { %fd24583 },        { %fd24583 },        { %fd12778, %fd12779 }; 
	// end inline asm
	// begin inline asm
	mma.sync.aligned.m8n8k4.row.col.f64.f64.f64.f64    { %fd12784, %fd12785 },    { %fd24583 },        { %fd24583 },        { %fd12784, %fd12785 }; 
	// end inline asm
	// begin inline asm
	mma.sync.aligned.m8n8k4.row.col.f64.f64.f64.f64    { %fd12778, %fd12779 },    { %fd24583 },        { %fd24583 },        { %fd12778, %fd12779 }; 
	// end inline asm
	// begin inline asm
	mma.sync.aligned.m8n8k4.row.col.f64.f64.f64.f64    { %fd12784, %fd12785 },    { %fd24583 },        { %fd24583 },        { %fd12784, %fd12785 }; 
	// end inline asm
	// begin inline asm
	mma.sync.aligned.m8n8k4.row.col.f64.f64.f64.f64    { %fd12778, %fd12779 },    { %fd24583 },        { %fd24583 },        { %fd12778, %fd12779 }; 
	// end inline asm
	// begin inline asm
	mma.sync.aligned.m8n8k4.row.col.f64.f64.f64.f64    { %fd12784, %fd12785 },    { %fd24583 },        { %fd24583 },        { %fd12784, %fd12785 }; 
	// end inline asm
	// begin inline asm
	mma.sync.aligned.m8n8k4.row.col.f64.f64.f64.f64    { %fd12778, %fd12779 },    { %fd24583 },        { %fd24583 },        { %fd12778, %fd12779 }; 
	// end inline asm
	// begin inline asm
	mma.sync.aligned.m8n8k4.row.col.f64.f64.f64.f64    { %fd12784, %fd12785 },    { %fd24583 },        { %fd24583 },        { %fd12784, %fd12785 }; 
	// end inline asm
	// begin inline asm
	mma.sync.aligned.m8n8k4.row.col.f64.f64.f64.f64    { %fd12778, %fd12779 },    { %fd24583 },        { %fd24583 },        { %fd12778, %fd12779 }; 
	// end inline asm
	// begin inline asm
	mma.sync.aligned.m8n8k4.row.col.f64.f64.f64.f64    { %fd12784, %fd12785 },    { %fd24583 },        { %fd24583 },        { %fd12784, %fd12785 }; 
	// end inline asm
	// begin inline asm
	mma.sync.aligned.m8n8k4.row.col.f64.f64.f64.f64    { %fd12778, %fd12779 },    { %fd24583 },        { %fd24583 },        { %fd12778, %fd12779 }; 
	// end inline asm
	// begin inline asm
	mma.sync.aligned.m8n8k4.row.col.f64.f64.f64.f64    { %fd12784, %fd12785 },    { %fd24583 },        { %fd24583 },        { %fd12784, %fd12785 }; 
	// end inline asm
	// begin inline asm
	mma.sync.aligned.m8n8k4.row.col.f64.f64.f64.f64    { %fd12778, %fd12779 },    { %fd24583 },        { %fd24583 },        { %fd12778, %fd12779 }; 
	// end inline asm
	// begin inline asm
	mma.sync.aligned.m8n8k4.row.col.f64.f64.f64.f64    { %fd12784, %fd12785 },    { %fd24583 },        { %fd24583 },        { %fd12784, %fd12785 }; 
	// end inline asm
	// begin inline asm
	mma.sync.aligned.m8n8k4.row.col.f64.f64.f64.f64    { %fd12778, %fd12779 },    { %fd24583 },        { %fd24583 },        { %fd12778, %fd12779 }; 
	// end inline asm
	// begin inline asm
	mma.sync.aligned.m8n8k4.row.col.f64.f64.f64.f64    { %fd12784, %fd12785 },    { %fd24583 },        { %fd24583 },        { %fd12784, %fd12785 }; 
	// end inline asm
	// begin inline asm
	mma.sync.aligned.m8n8k4.row.col.f64.f64.f64.f64    { %fd12778, %fd12779 },    { %fd24583 },        { %fd24583 },        { %fd12778, %fd12779 }; 
	// end inline asm
	// begin inline asm
	mma.sync.aligned.m8n8k4.row.col.f64.f64.f64.f64    { %fd12784, %fd12785 },    { %fd24583 },        { %fd24583 },        { %fd12784, %fd12785 }; 
	// end inline asm
	// begin inline asm
	mma.sync.aligned.m8n8k4.row.col.f64.f64.f64.f64    { %fd12778, %fd12779 },    { %fd24583 },        { %fd24583 },        { %fd12778, %fd12779 }; 
	// end inline asm
	// begin inline asm
	mma.sync.aligned.m8n8k4.row.col.f64.f64.f64.f64    { %fd12784, %fd12785 },    { %fd24583 },        { %fd24583 },        { %fd12784, %fd12785 }; 
	// end inline asm
	// begin inline asm
	mma.sync.aligned.m8n8k4.row.col.f64.f64.f64.f64    { %fd12778, %fd12779 },    { %fd24583 },        { %fd24583 },        { %fd12778, %fd12779 }; 
	// end inline asm
	// begin inline asm
	mma.sync.aligned.m8n8k4.row.col.f64.f64.f64.f64    { %fd12784, %fd12785 },    { %fd24583 },        { %fd24583 },        { %fd12784, %fd12785 }; 
	// end inline asm
	// begin inline asm
	mma.sync.aligned.m8n8k4.row.col.f64.f64.f64.f64    { %fd12778, %fd12779 },    { %fd24583 },        { %fd24583 },        { %fd12778, %fd12779 }; 
	// end inline asm
	// begin inline asm
	mma.sync.aligned.m8n8k4.row.col.f64.f64.f64.f64    { %fd12784, %fd12785 },    { %fd24583 },        { %fd24583 },        { %fd12784, %fd12785 }; 
	// end inline asm
	// begin inline asm
	mma.sync.aligned.m8n8k4.row.col.f64.f64.f64.f64    { %fd12778, %fd12779 },    { %fd24583 },        { %fd24583 },        { %fd12778, %fd12779 }; 
	// end inline asm
	// begin inline asm
	mma.sync.aligned.m8n8k4.row.col.f64.f64.f64.f64    { %fd12784, %fd12785 },    { %fd24583 },        { %fd24583 },        { %fd12784, %fd12785 }; 
	// end inline asm
	// begin inline asm
	mma.sync.aligned.m8n8k4.row.col.f64.f64.f64.f64    { %fd12778, %fd12779 },    { %fd24583 },        { %fd24583 },        { %fd12778, %fd12779 }; 
	// end inline asm
	// begin inline asm
	mma.sync.aligned.m8n8k4.row.col.f64.f64.f64.f64    { %fd12784, %fd12785 },    { %fd24583 },        { %fd24583 },        { %fd12784, %fd12785 }; 
	// end inline asm
	// begin inline asm
	mma.sync.aligned.m8n8k4.row.col.f64.f64.f64.f64    { %fd12778, %fd12779 },    { %fd24583 },        { %fd24583 },        { %fd12778, %fd12779 }; 
	// end inline asm
	// begin inline asm
	mma.sync.aligned.m8n8k4.row.col.f64.f64.f64.f64    { %fd12784, %fd12785 },    { %fd24583 },        { %fd24583 },        { %fd12784, %fd12785 }; 
	// end inline asm
	// begin inline asm
	mma.sync.aligned.m8n8k4.row.col.f64.f64.f64.f64    { %fd12778, %fd12779 },    { %fd24583 },        { %fd24583 },        { %fd12778, %fd12779 }; 
	// end inline asm
	// begin inline asm
	mma.sync.aligned.m8n8k4.row.col.f64.f64.f64.f64    { %fd12784, %fd12785 },    { %fd24583 },        { %fd24583 },        { %fd12784, %fd12785 }; 
	// end inline asm
	// begin inline asm
	mma.sync.aligned.m8n8k4.row.col.f64.f64.f64.f64    { %fd12778, %fd12779 },    { %fd24583 },        { %fd24583 },        { %fd12778, %fd12779 }; 
	// end inline asm
	// begin inline asm
	mma.sync.aligned.m8n8k4.row.col.f64.f64.f64.f64    { %fd12784, %fd12785 },    { %fd24583 },        { %fd24583 },        { %fd12784, %fd12785 }; 
	// end inline asm
	// begin inline asm
	mma.sync.aligned.m8n8k4.row.col.f64.f64.f64.f64    { %fd12778, %fd12779 },    { %fd24583 },        { %fd24583 },        { %fd12778, %fd12779 }; 
	// end inline asm
	// begin inline asm
	mma.sync.aligned.m8n8k4.row.col.f64.f64.f64.f64    { %fd12784, %fd12785 },    { %fd24583 },        { %fd24583 },        { %fd12784, %fd12785 }; 
	// end inline asm
	// begin inline asm
	mma.sync.aligned.m8n8k4.row.col.f64.f64.f64.f64    { %fd12778, %fd12779 },    { %fd24583 },        { %fd24583 },        { %fd12778, %fd12779 }; 
	// end inline asm
	// begin inline asm
	mma.sync.aligned.m8n8k4.row.col.f64.f64.f64.f64    { %fd12784, %fd12785 },    { %fd24583 },        { %fd24583 },        { %fd12784, %fd12785 }; 
	// end inline asm
	// begin inline asm
	mma.sync.aligned.m8n8k4.row.col.f64.f64.f64.f64    { %fd12778, %fd12779 },    { %fd24583 },        { %fd24583 },        { %fd12778, %fd12779 }; 
	// end inline asm
	// begin inline asm
	mma.sync.aligned.m8n8k4.row.col.f64.f64.f64.f64    { %fd12784, %fd12785 },    { %fd24583 },        { %fd24583 },        { %fd12784, %fd12785 }; 
	// end inline asm
	// begin inline asm
	mma.sync.aligned.m8n8k4.row.col.f64.f64.f64.f64    { %fd12778, %fd12779 },    { %fd24583 },        { %fd24583 },        { %fd12778, %fd12779 }; 
	// end inline asm
	// begin inline asm
	mma.sync.aligned.m8n8k4.row.col.f64.f64.f64.f64    { %fd12784, %fd12785 },    { %fd24583 },        { %fd24583 },        { %fd12784, %fd12785 }; 
	// end inline asm
	// begin inline asm
	mma.sync.aligned.m8n8k4.row.col.f64.f64.f64.f64    { %fd12778, %fd12779 },    { %fd24583 },        { %fd24583 },        { %fd12778, %fd12779 }; 
	// end inline asm
	// begin inline asm
	mma.sync.aligned.m8n8k4.row.col.f64.f64.f64.f64    { %fd12784, %fd12785 },    { %fd24583 },        { %fd24583 },        { %fd12784, %fd12785 }; 
	// end inline asm
	// begin inline asm
	mma.sync.aligned.m8n8k4.row.col.f64.f64.f64.f64    { %fd12778, %fd12779 },    { %fd24583 },        { %fd24583 },        { %fd12778, %fd12779 }; 
	// end inline asm
	// begin inline asm
	mma.sync.aligned.m8n8k4.row.col.f64.f64.f64.f64    { %fd12784, %fd12785 },    { %fd24583 },        { %fd24583 },        { %fd12784, %fd12785 }; 
	// end inline asm
	// begin inline asm
	mma.sync.aligned.m8n8k4.row.col.f64.f64.f64.f64    { %fd12778, %fd12779 },    { %fd24583 },        { %fd24583 },        { %fd12778, %fd12779 }; 
	// end inline asm
	// begin inline asm
	mma.sync.aligned.m8n8k4.row.col.f64.f64.f64.f64    { %fd12784, %fd12785 },    { %fd24583 },        { %fd24583 },        { %fd12784, %fd12785 }; 
	// end inline asm
	// begin inline asm
	mma.sync.aligned.m8n8k4.row.col.f64.f64.f64.f64    { %fd12778, %fd12779 },    { %fd24583 },        { %fd24583 },        { %fd12778, %fd12779 }; 
	// end inline asm
	// begin inline asm
	mma.sync.aligned.m8n8k4.row.col.f64.f64.f64.f64    { %fd12784, %fd12785 },    { %fd24583 },        { %fd24583 },        { %fd12784, %fd12785 }; 
	// end inline asm
	// begin inline asm
	mma.sync.aligned.m8n8k4.row.col.f64.f64.f64.f64    { %fd12778, %fd12779 },    { %fd24583 },        { %fd24583 },        { %fd12778, %fd12779 }; 
	// end inline asm
	// begin inline asm
	mma.sync.aligned.m8n8k4.row.col.f64.f64.f64.f64    { %fd12784, %fd12785 },    { %fd24583 },        { %fd24583 },        { %fd12784, %fd12785 }; 
	// end inline asm
	// begin inline asm
	mma.sync.aligned.m8n8k4.row.col.f64.f64.f64.f64    { %fd12778, %fd12779 },    { %fd24583 },        { %fd24583 },        { %fd12778, %fd12779 }; 
	// end inline asm
	// begin inline asm
	mma.sync.aligned.m8n8k4.row.col.f64.f64.f64.f64    { %fd12784, %fd12785 },    { %fd24583 },        { %fd24583 },        { %fd12784, %fd12785 }; 
	// end inline asm
	// begin inline asm
	mma.sync.aligned.m8n8k4.row.col.f64.f64.f64.f64    { %fd12778, %fd12779 },    { %fd24583 },        { %fd24583 },        { %fd12778, %fd12779 }; 
	// end inline asm
	// begin inline asm
	mma.sync.aligned.m8n8k4.row.col.f64.f64.f64.f64    { %fd12784, %fd12785 },    { %fd24583 },        { %fd24583 },        { %fd12784, %fd12785 }; 
	// end inline asm
	// begin inline asm
	mma.sync.aligned.m8n8k4.row.col.f64.f64.f64.f64    { %fd12778, %fd12779 },    { %fd24583 },        { %fd24583 },        { %fd12778, %fd12779 }; 
	// end inline asm
	// begin inline asm
	mma.sync.aligned.m8n8k4.row.col.f64.f64.f64.f64    { %fd12784, %fd12785 },    { %fd24583 },        { %fd24583 },        { %fd12784, %fd12785 }; 
	// end inline asm
	// begin inline asm
	mma.sync.aligned.m8n8k4.row.col.f64.f64.f64.f64    { %fd12778, %fd12779 },    { %fd24583 },        { %fd24583 },        { %fd12778, %fd12779 }; 
	// end inline asm
	// begin inline asm
	mma.sync.aligned.m8n8k4.row.col.f64.f64.f64.f64    { %fd12784, %fd12785 },    { %fd24583 },        { %fd24583 },        { %fd12784, %fd12785 }; 
	// end inline asm
	// begin inline asm
	mma.sync.aligned.m8n8k4.row.col.f64.f64.f64.f64    { %fd12778, %fd12779 },    { %fd24583 },        { %fd24583 },        { %fd12778, %fd12779 }; 
	// end inline asm
	// begin inline asm
	mma.sync.aligned.m8n8k4.row.col.f64.f64.f64.f64    { %fd12784, %fd12785 },    { %fd24583 },        { %fd24583 },        { %fd12784, %fd12785 }; 
	// end inline asm
	// begin inline asm
	mma.sync.aligned.m8n8k4.row.col.f64.f64.f64.f64    { %fd12778, %fd12779 },    { %fd24583 },        { %fd24583 },        { %fd12778, %fd12779 }; 
	// end inline asm
	// begin inline asm
	mma.sync.aligned.m8n8k4.row.col.f64.f64.f64.f64    { %fd12784, %fd12785 },    { %fd24583 },        { %fd24583 },        { %fd12784, %fd12785 }; 
	// end inline asm
	// begin inline asm
	mma.sync.aligned.m8n8k4.row.col.f64.f64.f64.f64    { %fd12778, %fd12779 },    { %fd24583 },        { %fd24583 },        { %fd12778, %fd12779 }; 
	// end inline asm
	// begin inline asm
	mma.sync.aligned.m8n8k4.row.col.f64.f64.f64.f64    { %fd12784, %fd12785 },    { %fd24583 },        { %fd24583 },        { %fd12784, %fd12785 }; 
	// end inline asm
	// begin inline asm
	mma.sync.aligned.m8n8k4.row.col.f64.f64.f64.f64    { %fd12778, %fd12779 },    { %fd24583 },        { %fd24583 },        { %fd12778, %fd12779 }; 
	// end inline asm
	// begin inline asm
	mma.sync.aligned.m8n8k4.row.col.f64.f64.f64.f64    { %fd12784, %fd12785 },    { %fd24583 },        { %fd24583 },        { %fd12784, %fd12785 }; 
	// end inline asm
	// begin inline asm
	mma.sync.aligned.m8n8k4.row.col.f64.f64.f64.f64    { %fd12778, %fd12779 },    { %fd24583 },        { %fd24583 },        { %fd12778, %fd12779 }; 
	// end inline asm
	// begin inline asm
	mma.sync.aligned.m8n8k4.row.col.f64.f64.f64.f64    { %fd12784, %fd12785 },    { %fd24583 },        { %fd24583 },        { %fd12784, %fd12785 }; 
	// end inline asm
	// begin inline asm
	mma.sync.aligned.m8n8k4.row.col.f64.f64.f64.f64    { %fd12778, %fd12779 },    { %fd24583 },        { %fd24583 },        { %fd12778, %fd12779 }; 
	// end inline asm
	// begin inline asm
	mma.sync.aligned.m8n8k4.row.col.f64.f64.f64.f64    { %fd12784, %fd12785 },    { %fd24583 },        { %fd24583 },        { %fd12784, %fd12785 }; 
	// end inline asm
	// begin inline asm
	mma.sync.aligned.m8n8k4.row.col.f64.f64.f64.f64    { %fd12778, %fd12779 },    { %fd24583 },        { %fd24583 },        { %fd12778, %fd12779 }; 
	// end inline asm
	// begin inline asm
	mma.sync.aligned.m8n8k4.row.col.f64.f64.f64.f64    { %fd12784, %fd12785 },    { %fd24583 },        { %fd24583 },        { %fd12784, %fd12785 }; 
	// end inline asm
	// begin inline asm
	mma.sync.aligned.m8n8k4.row.col.f64.f64.f64.f64    { %fd12778, %fd12779 },    { %fd24583 },        { %fd24583 },        { %fd12778, %fd12779 }; 
	// end inline asm
	// begin inline asm
	mma.sync.aligned.m8n8k4.row.col.f64.f64.f64.f64    { %fd12784, %fd12785 },    { %fd24583 },        { %fd24583 },        { %fd12784, %fd12785 }; 
	// end inline asm
	// begin inline asm
	mma.sync.aligned.m8n8k4.row.col.f64.f64.f64.f64    { %fd12778, %fd12779 },    { %fd24583 },        { %fd24583 },        { %fd12778, %fd12779 }; 
	// end inline asm
	// begin inline asm
	mma.sync.aligned.m8n8k4.row.col.f64.f64.f64.f64    { %fd12784, %fd12785 },    { %fd24583 },        { %fd24583 },        { %fd12784, %fd12785 }; 
	// end inline asm
	// begin inline asm
	mma.sync.aligned.m8n8k4.row.col.f64.f64.f64.f64    { %fd12778, %fd12779 },    { %fd24583 },        { %fd24583 },        { %fd12778, %fd12779 }; 
	// end inline asm
	// begin inline asm
	mma.sync.aligned.m8n8k4.row.col.f64.f64.f64.f64    { %fd12784, %fd12785 },    { %fd24583 },        { %fd24583 },        { %fd12784, %fd12785 }; 
	// end inline asm
	// begin inline asm
	mma.sync.aligned.m8n8k4.row.col.f64.f64.f64.f64    { %fd12778, %fd12779 },    { %fd24583 },        { %fd24583 },        { %fd12778, %fd12779 }; 
	// end inline asm
	// begin inline asm
	mma.sync.aligned.m8n8k4.row.col.f64.f64.f64.f64    { %fd12784, %fd12785 },    { %fd24583 },        { %fd24583 },        { %fd12784, %fd12785 }; 
	// end inline asm
	// begin inline asm
	mma.sync.aligned.m8n8k4.row.col.f64.f64.f64.f64    { %fd12778, %fd12779 },    { %fd24583 },        { %fd24583 },        { %fd12778, %fd12779 }; 
	// end inline asm
	// begin inline asm
	mma.sync.aligned.m8n8k4.row.col.f64.f64.f64.f64    { %fd12784, %fd12785 },    { %fd24583 },        { %fd24583 },        { %fd12784, %fd12785 }; 
	// end inline asm
	// begin inline asm
	mma.sync.aligned.m8n8k4.row.col.f64.f64.f64.f64    { %fd12778, %fd12779 },    { %fd24583 },        { %fd24583 },        { %fd12778, %fd12779 }; 
	// end inline asm
	// begin inline asm
	mma.sync.aligned.m8n8k4.row.col.f64.f64.f64.f64    { %fd12784, %fd12785 },    { %fd24583 },        { %fd24583 },        { %fd12784, %fd12785 }; 
	// end inline asm
	// begin inline asm
	mma.sync.aligned.m8n8k4.row.col.f64.f64.f64.f64    { %fd12778, %fd12779 },    { %fd24583 },        { %fd24583 },        { %fd12778, %fd12779 }; 
	// end inline asm
	// begin inline asm
	mma.sync.aligned.m8n8k4.row.col.f64.f64.f64.f64    { %fd12784, %fd12785 },    { %fd24583 },        { %fd24583 },        { %fd12784, %fd12785 }; 
	// end inline asm
	// begin inline asm
	mma.sync.aligned.m8n8k4.row.col.f64.f64.f64.f64    { %fd12778, %fd12779 },    { %fd24583 },        { %fd24583 },        { %fd12778, %fd12779 }; 
	// end inline asm
	// begin inline asm
	mma.sync.aligned.m8n8k4.row.col.f64.f64.f64.f64    { %fd12784, %fd12785 },    { %fd24583 },        { %fd24583 },        { %fd12784, %fd12785 }; 
	// end inline asm
	// begin inline asm
	mma.sync.aligned.m8n8k4.row.col.f64.f64.f64.f64    { %fd12778, %fd12779 },    { %fd24583 },        { %fd24583 },        { %fd12778, %fd12779 }; 
	// end inline asm
	// begin inline asm
	mma.sync.aligned.m8n8k4.row.col.f64.f64.f64.f64    { %fd12784, %fd12785 },    { %fd24583 },        { %fd24583 },        { %fd12784, %fd12785 }; 
	// end inline asm
	// begin inline asm
	mma.sync.aligned.m8n8k4.row.col.f64.f64.f64.f64    { %fd12778, %fd12779 },    { %fd24583 },        { %fd24583 },        { %fd12778, %fd12779 }; 
	// end inline asm
	// begin inline asm
	mma.sync.aligned.m8n8k4.row.col.f64.f64.f64.f64    { %fd12784, %fd12785 },    { %fd24583 },        { %fd24583 },        { %fd12784, %fd12785 }; 
	// end inline asm
	// begin inline asm
	mma.sync.aligned.m8n8k4.row.col.f64.f64.f64.f64    { %fd12778, %fd12779 },    { %fd24583 },        { %fd24583 },        { %fd12778, %fd12779 }; 
	// end inline asm
	// begin inline asm
	mma.sync.aligned.m8n8k4.row.col.f64.f64.f64.f64    { %fd12784, %fd12785 },    { %fd24583 },        { %fd24583 },        { %fd12784, %fd12785 }; 
	// end inline asm
	// begin inline asm
	mma.sync.aligned.m8n8k4.row.col.f64.f64.f64.f64    { %fd12778, %fd12779 },    { %fd24583 },        { %fd24583 },        { %fd12778, %fd12779 }; 
	// end inline asm
	// begin inline asm
	mma.sync.aligned.m8n8k4.row.col.f64.f64.f64.f64    { %fd12784, %fd12785 },    { %fd24583 },        { %fd24583 },        { %fd12784, %fd12785 }; 
	// end inline asm
	// begin inline asm
	mma.sync.aligned.m8n8k4.row.col.f64.f64.f64.f64    { %fd12778, %fd12779 },    { %fd24583 },        { %fd24583 },        { %fd12778, %fd12779 }; 
	// end inline asm
	// begin inline asm
	mma.sync.aligned.m8n8k4.row.col.f64.f64.f64.f64    { %fd12784, %fd12785 },    { %fd24583 },        { %fd24583 },        { %fd12784, %fd12785 }; 
	// end inline asm
	// begin inline asm
	mma.sync.aligned.m8n8k4.row.col.f64.f64.f64.f64    { %fd12778, %fd12779 },    { %fd24583 },        { %fd24583 },        { %fd12778, %fd12779 }; 
	// end inline asm
	// begin inline asm
	mma.sync.aligned.m8n8k4.row.col.f64.f64.f64.f64    { %fd12784, %fd12785 },    { %fd24583 },        { %fd24583 },        { %fd12784, %fd12785 }; 
	// end inline asm
	// begin inline asm
	mma.sync.aligned.m8n8k4.row.col.f64.f64.f64.f64    { %fd12778, %fd12779 },    { %fd24583 },        { %fd24583 },        { %fd12778, %fd12779 }; 
	// end inline asm
	// begin inline asm
	mma.sync.aligned.m8n8k4.row.col.f64.f64.f64.f64    { %fd12784, %fd12785 },    { %fd24583 },        { %fd24583 },        { %fd12784, %fd12785 }; 
	// end inline asm
	// begin inline asm
	mma.sync.aligned.m8n8k4.row.col.f64.f64.f64.f64    { %fd12778, %fd12779 },    { %fd24583 },        { %fd24583 },        { %fd12778, %fd12779 }; 
	// end inline asm
	// begin inline asm
	mma.sync.aligned.m8n8k4.row.col.f64.f64.f64.f64    { %fd12784, %fd12785 },    { %fd24583 },        { %fd24583 },        { %fd12784, %fd12785 }; 
	// end inline asm
	// begin inline asm
	mma.sync.aligned.m8n8k4.row.col.f64.f64.f64.f64    { %fd12778, %fd12779 },    { %fd24583 },        { %fd24583 },        { %fd12778, %fd12779 }; 
	// end inline asm
	// begin inline asm
	mma.sync.aligned.m8n8k4.row.col.f64.f64.f64.f64    { %fd12784, %fd12785 },    { %fd24583 },        { %fd24583 },        { %fd12784, %fd12785 }; 
	// end inline asm
	// begin inline asm
	mma.sync.aligned.m8n8k4.row.col.f64.f64.f64.f64    { %fd12778, %fd12779 },    { %fd24583 },        { %fd24583 },        { %fd12778, %fd12779 }; 
	// end inline asm
	// begin inline asm
	mma.sync.aligned.m8n8k4.row.col.f64.f64.f64.f64    { %fd12784, %fd12785 },    { %fd24583 },        { %fd24583 },        { %fd12784, %fd12785 }; 
	// end inline asm
	// begin inline asm
	mma.sync.aligned.m8n8k4.row.col.f64.f64.f64.f64    { %fd12778, %fd12779 },    { %fd24583 },        { %fd24583 },        { %fd12778, %fd12779 }; 
	// end inline asm
	// begin inline asm
	mma.sync.aligned.m8n8k4.row.col.f64.f64.f64.f64    { %fd12784, %fd12785 },    { %fd24583 },        { %fd24583 },        { %fd12784, %fd12785 }; 
	// end inline asm
	// begin inline asm
	mma.sync.aligned.m8n8k4.row.col.f64.f64.f64.f64    { %fd12778, %fd12779 },    { %fd24583 },        { %fd24583 },        { %fd12778, %fd12779 }; 
	// end inline asm
	// begin inline asm
	mma.sync.aligned.m8n8k4.row.col.f64.f64.f64.f64    { %fd12784, %fd12785 },    { %fd24583 },        { %fd24583 },        { %fd12784, %fd12785 }; 
	// end inline asm
	// begin inline asm
	mma.sync.aligned.m8n8k4.row.col.f64.f64.f64.f64    { %fd12778, %fd12779 },    { %fd24583 },        { %fd24583 },        { %fd12778, %fd12779 }; 
	// end inline asm
	// begin inline asm
	mma.sync.aligned.m8n8k4.row.col.f64.f64.f64.f64    { %fd12784, %fd12785 },    { %fd24583 },        { %fd24583 },        { %fd12784, %fd12785 }; 
	// end inline asm
	// begin inline asm
	mma.sync.aligned.m8n8k4.row.col.f64.f64.f64.f64    { %fd12778, %fd12779 },    { %fd24583 },        { %fd24583 },        { %fd12778, %fd12779 }; 
	// end inline asm
	// begin inline asm
	mma.sync.aligned.m8n8k4.row.col.f64.f64.f64.f64    { %fd12784, %fd12785 },    { %fd24583 },        { %fd24583 },        { %fd12784, %fd12785 }; 
	// end inline asm
	// begin inline asm
	mma.sync.aligned.m8n8k4.row.col.f64.f64.f64.f64    { %fd12778, %fd12779 },    { %fd24583 },        { %fd24583 },        { %fd12778, %fd12779 }; 
	// end inline asm
	// begin inline asm
	mma.sync.aligned.m8n8k4.row.col.f64.f64.f64.f64    { %fd12784, %fd12785 },    { %fd24583 },        { %fd24583 },        { %fd12784, %fd12785 }; 
	// end inline asm
	// begin inline asm
	mma.sync.aligned.m8n8k4.row.col.f64.f64.f64.f64    { %fd12778, %fd12779 },    { %fd24583 },        { %fd24583 },        { %fd12778, %fd12779 }; 
	// end inline asm
	// begin inline asm
	mma.sync.aligned.m8n8k4.row.col.f64.f64.f64.f64    { %fd12784, %fd12785 },    { %fd24583 },        { %fd24583 },        { %fd12784, %fd12785 }; 
	// end inline asm
	// begin inline asm
	mma.sync.aligned.m8n8k4.row.col.f64.f64.f64.f64    { %fd12778, %fd12779 },    { %fd24583 },        { %fd24583 },        { %fd12778, %fd12779 }; 
	// end inline asm
	// begin inline asm
	mma.sync.aligned.m8n8k4.row.col.f64.f64.f64.f64    { %fd12784, %fd12785 },    { %fd24583 },        { %fd24583 },        { %fd12784, %fd12785 }; 
	// end inline asm
	// begin inline asm
	mma.sync.aligned.m8n8k4.row.col.f64.f64.f64.f64    { %fd12778, %fd12779 },    { %fd24583 },        { %fd24583 },        { %fd12778, %fd12779 }; 
	// end inline asm
	// begin inline asm
	mma.sync.aligned.m8n8k4.row.col.f64.f64.f64.f64    { %fd12784, %fd12785 },    { %fd24583 },        { %fd24583 },        { %fd12784, %fd12785 }; 
	// end inline asm
	// begin inline asm
	mma.sync.aligned.m8n8k4.row.col.f64.f64.f64.f64    { %fd12778, %fd12779 },    { %fd24583 },        { %fd24583 },        { %fd12778, %fd12779 }; 
	// end inline asm
	// begin inline asm
	mma.sync.aligned.m8n8k4.row.col.f64.f64.f64.f64    { %fd12784, %fd12785 },    { %fd24583 },        { %fd24583 },        { %fd12784, %fd12785 }; 
	// end inline asm
	// begin inline asm
	mma.sync.aligned.m8n8k4.row.col.f64.f64.f64.f64    { %fd12778, %fd12779 },    { %fd24583 },        { %fd24583 },        { %fd12778, %fd12779 }; 
	// end inline asm
	// begin inline asm
	mma.sync.aligned.m8n8k4.row.col.f64.f64.f64.f64    { %fd12784, %fd12785 },    { %fd24583 },        { %fd24583 },        { %fd12784, %fd12785 }; 
	// end inline asm
	// begin inline asm
	mma.sync.aligned.m8n8k4.row.col.f64.f64.f64.f64    { %fd12778, %fd12779 },    { %fd24583 },        { %fd24583 },        { %fd12778, %fd12779 }; 
	// end inline asm
	// begin inline asm
	mma.sync.aligned.m8n8k4.row.col.f64.f64.f64.f64    { %fd12784, %fd12785 },    { %fd24583 },        { %fd24583 },        { %fd12784, %fd12785 }; 
	// end inline asm
	// begin inline asm
	mma.sync.aligned.m8n8k4.row.col.f64.f64.f64.f64    { %fd12778, %fd12779 },    { %fd24583 },        { %fd24583 },        { %fd12778, %fd12779 }; 
	// end inline asm
	// begin inline asm
	mma.sync.aligned.m8n8k4.row.col.f64.f64.f64.f64    { %fd12784, %fd12785 },    { %fd24583 },        { %fd24583 },        { %fd12784, %fd12785 }; 
	// end inline asm
	// begin inline asm
	mma.sync.aligned.m8n8k4.row.col.f64.f64.f64.f64    { %fd12778, %fd12779 },    { %fd24583 },        { %fd24583 },        { %fd12778, %fd12779 }; 
	// end inline asm
	// begin inline asm
	mma.sync.aligned.m8n8k4.row.col.f64.f64.f64.f64    { %fd12784, %fd12785 },    { %fd24583 },        { %fd24583 },        { %fd12784, %fd12785 }; 
	// end inline asm
	// begin inline asm
	mma.sync.aligned.m8n8k4.row.col.f64.f64.f64.f64    { %fd12778, %fd12779 },    { %fd24583 },        { %fd24583 },        { %fd12778, %fd12779 }; 
	// end inline asm
	// begin inline asm
	mma.sync.aligned.m8n8k4.row.col.f64.f64.f64.f64    { %fd12784, %fd12785 },    { %fd24583 },        { %fd24583 },        { %fd12784, %fd12785 }; 
	// end inline asm
	// begin inline asm
	mma.sync.aligned.m8n8k4.row.col.f64.f64.f64.f64    { %fd12778, %fd12779 },    { %fd24583 },        { %fd24583 },        { %fd12778, %fd12779 }; 
	// end inline asm
	// begin inline asm
	mma.sync.aligned.m8n8k4.row.col.f64.f64.f64.f64    { %fd12784, %fd12785 },    { %fd24583 },        { %fd24583 },        { %fd12784, %fd12785 }; 
	// end inline asm
	// begin inline asm
	mma.sync.aligned.m8n8k4.row.col.f64.f64.f64.f64    { %fd12778, %fd12779 },    { %fd24583 },        { %fd24583 },        { %fd12778, %fd12779 }; 
	// end inline asm
	// begin inline asm
	mma.sync.aligned.m8n8k4.row.col.f64.f64.f64.f64    { %fd12784, %fd12785 },    { %fd24583 },        { %fd24583 },        { %fd12784, %fd12785 }; 
	// end inline asm
	// begin inline asm
	mma.sync.aligned.m8n8k4.row.col.f64.f64.f64.f64    { %fd12778, %fd12779 },    { %fd24583 },        { %fd24583 },        { %fd12778, %fd12779 }; 
	// end inline asm
	// begin inline asm
	mma.sync.aligned.m8n8k4.row.col.f64.f64.f64.f64    { %fd12784, %fd12785 },    { %fd24583 },        { %fd24583 },        { %fd12784, %fd12785 }; 
	// end inline asm
	// begin inline asm
	mma.sync.aligned.m8n8k4.row.col.f64.f64.f64.f64    { %fd12778, %fd12779 },    { %fd24583 },        { %fd24583 },        { %fd12778, %fd12779 }; 
	// end inline asm
	// begin inline asm
	mma.sync.aligned.m8n8k4.row.col.f64.f64.f64.f64    { %fd12784, %fd12785 },    { %fd24583 },        { %fd24583 },        { %fd12784, %fd12785 }; 
	// end inline asm
	// begin inline asm
	mma.sync.aligned.m8n8k4.row.col.f64.f64.f64.f64    { %fd12778, %fd12779 },    { %fd24583 },        { %fd24583 },        { %fd12778, %fd12779 }; 
	// end inline asm
	// begin inline asm
	mma.sync.aligned.m8n8k4.row.col.f64.f64.f64.f64    { %fd12784, %fd12785 },    { %fd24583 },        { %fd24583 },        { %fd12784, %fd12785 }; 
	// end inline asm
	// begin inline asm
	mma.sync.aligned.m8n8k4.row.col.f64.f64.f64.f64    { %fd12778, %fd12779 },    { %fd24583 },        { %fd24583 },        { %fd12778, %fd12779 }; 
	// end inline asm
	// begin inline asm
	mma.sync.aligned.m8n8k4.row.col.f64.f64.f64.f64    { %fd12784, %fd12785 },    { %fd24583 },        { %fd24583 },        { %fd12784, %fd12785 }; 
	// end inline asm
	// begin inline asm
	mma.sync.aligned.m8n8k4.row.col.f64.f64.f64.f64    { %fd12778, %fd12779 },    { %fd24583 },        { %fd24583 },        { %fd12778, %fd12779 }; 
	// end inline asm
	// begin inline asm
	mma.sync.aligned.m8n8k4.row.col.f64.f64.f64.f64    { %fd12784, %fd12785 },    { %fd24583 },        { %fd24583 },        { %fd12784, %fd12785 }; 
	// end inline asm
	// begin inline asm
	mma.sync.aligned.m8n8k4.row.col.f64.f64.f64.f64    { %fd12778, %fd12779 },    { %fd24583 },        { %fd24583 },        { %fd12778, %fd12779 }; 
	// end inline asm
	// begin inline asm
	mma.sync.aligned.m8n8k4.row.col.f64.f64.f64.f64    { %fd12784, %fd12785 },    { %fd24583 },        { %fd24583 },        { %fd12784, %fd12785 }; 
	// end inline asm
	// begin inline asm
	mma.sync.aligned.m8n8k4.row.col.f64.f64.f64.f64    { %fd12778, %fd12779 },    { %fd24583 },        { %fd24583 },        { %fd12778, %fd12779 }; 
	// end inline asm
	// begin inline asm
	mma.sync.aligned.m8n8k4.row.col.f64.f64.f64.f64    { %fd12784, %fd12785 },    { %fd24583 },        { %fd24583 },        { %fd12784, %fd12785 }; 
	// end inline asm
	// begin inline asm
	mma.sync.aligned.m8n8k4.row.col.f64.f64.f64.f64    { %fd12778, %fd12779 },    { %fd24583 },        { %fd24583 },        { %fd12778, %fd12779 }; 
	// end inline asm
	// begin inline asm
	mma.sync.aligned.m8n8k4.row.col.f64.f64.f64.f64    { %fd12784, %fd12785 },    { %fd24583 },        { %fd24583 },        { %fd12784, %fd12785 }; 
	// end inline asm
	// begin inline asm
	mma.sync.aligned.m8n8k4.row.col.f64.f64.f64.f64    { %fd12778, %fd12779 },    { %fd24583 },        { %fd24583 },        { %fd12778, %fd12779 }; 
	// end inline asm
	// begin inline asm
	mma.sync.aligned.m8n8k4.row.col.f64.f64.f64.f64    { %fd12784, %fd12785 },    { %fd24583 },        { %fd24583 },        { %fd12784, %fd12785 }; 
	// end inline asm
	// begin inline asm
	mma.sync.aligned.m8n8k4.row.col.f64.f64.f64.f64    { %fd12778, %fd12779 },    { %fd24583 },        { %fd24583 },        { %fd12778, %fd12779 }; 
	// end inline asm
	// begin inline asm
	mma.sync.aligned.m8n8k4.row.col.f64.f64.f64.f64    { %fd12784, %fd12785 },    { %fd24583 },        { %fd24583 },        { %fd12784, %fd12785 }; 
	// end inline asm
	// begin inline asm
	mma.sync.aligned.m8n8k4.row.col.f64.f64.f64.f64    { %fd12778, %fd12779 },    { %fd24583 },        { %fd24583 },        { %fd12778, %fd12779 }; 
	// end inline asm
	// begin inline asm
	mma.sync.aligned.m8n8k4.row.col.f64.f64.f64.f64    { %fd12784, %fd12785 },    { %fd24583 },        { %fd24583 },        { %fd12784, %fd12785 }; 
	// end inline asm
	// begin inline asm
	mma.sync.aligned.m8n8k4.row.col.f64.f64.f64.f64    { %fd12778, %fd12779 },    { %fd24583 },        { %fd24583 },        { %fd12778, %fd12779 }; 
	// end inline asm
	// begin inline asm
	mma.sync.aligned.m8n8k4.row.col.f64.f64.f64.f64    { %fd12784, %fd12785 },    { %fd24583 },        { %fd24583 },        { %fd12784, %fd12785 }; 
	// end inline asm
	// begin inline asm
	mma.sync.aligned.m8n8k4.row.col.f64.f64.f64.f64    { %fd12778, %fd12779 },    { %fd24583 },        { %fd24583 },        { %fd12778, %fd12779 }; 
	// end inline asm
	// begin inline asm
	mma.sync.aligned.m8n8k4.row.col.f64.f64.f64.f64    { %fd12784, %fd12785 },    { %fd24583 },        { %fd24583 },        { %fd12784, %fd12785 }; 
	// end inline asm
	// begin inline asm
	mma.sync.aligned.m8n8k4.row.col.f64.f64.f64.f64    { %fd12778, %fd12779 },    { %fd24583 },        { %fd24583 },        { %fd12778, %fd12779 }; 
	// end inline asm
	// begin inline asm
	mma.sync.aligned.m8n8k4.row.col.f64.f64.f64.f64    { %fd12784, %fd12785 },    { %fd24583 },        { %fd24583 },        { %fd12784, %fd12785 }; 
	// end inline asm
	// begin inline asm
	mma.sync.aligned.m8n8k4.row.col.f64.f64.f64.f64    { %fd12778, %fd12779 },    { %fd24583 },        { %fd24583 },        { %fd12778, %fd12779 }; 
	// end inline asm
	// begin inline asm
	mma.sync.aligned.m8n8k4.row.col.f64.f64.f64.f64    { %fd12784, %fd12785 },    { %fd24583 },        { %fd24583 },        { %fd12784, %fd12785 }; 
	// end inline asm
	// begin inline asm
	mma.sync.aligned.m8n8k4.row.col.f64.f64.f64.f64    { %fd12778, %fd12779 },    { %fd24583 },        { %fd24583 },        { %fd12778, %fd12779 }; 
	// end inline asm
	// begin inline asm
	mma.sync.aligned.m8n8k4.row.col.f64.f64.f64.f64    { %fd12784, %fd12785 },    { %fd24583 },        { %fd24583 },        { %fd12784, %fd12785 }; 
	// end inline asm
	// begin inline asm
	mma.sync.aligned.m8n8k4.row.col.f64.f64.f64.f64    { %fd12778, %fd12779 },    { %fd24583 },        { %fd24583 },        { %fd12778, %fd12779 }; 
	// end inline asm
	// begin inline asm
	mma.sync.aligned.m8n8k4.row.col.f64.f64.f64.f64    { %fd12784, %fd12785 },    { %fd24583 },        { %fd24583 },        { %fd12784, %fd12785 }; 
	// end inline asm
	// begin inline asm
	mma.sync.aligned.m8n8k4.row.col.f64.f64.f64.f64    { %fd12778, %fd12779 },    { %fd24583 },        { %fd24583 },        { %fd12778, %fd12779 }; 
	// end inline asm
	// begin inline asm
	mma.sync.aligned.m8n8k4.row.col.f64.f64.f64.f64    { %fd12784, %fd12785 },    { %fd24583 },        { %fd24583 },        { %fd12784, %fd12785 }; 
	// end inline asm
	// begin inline asm
	mma.sync.aligned.m8n8k4.row.col.f64.f64.f64.f64    { %fd12778, %fd12779 },    { %fd24583 },        { %fd24583 },        { %fd12778, %fd12779 }; 
	// end inline asm
	// begin inline asm
	mma.sync.aligned.m8n8k4.row.col.f64.f64.f64.f64    { %fd12784, %fd12785 },    { %fd24583 },        { %fd24583 },        { %fd12784, %fd12785 }; 
	// end inline asm
	// begin inline asm
	mma.sync.aligned.m8n8k4.row.col.f64.f64.f64.f64    { %fd12778, %fd12779 },    { %fd24583 },        { %fd24583 },        { %fd12778, %fd12779 }; 
	// end inline asm
	// begin inline asm
	mma.sync.aligned.m8n8k4.row.col.f64.f64.f64.f64    { %fd12784, %fd12785 },    { %fd24583 },        { %fd24583 },        { %fd12784, %fd12785 }; 
	// end inline asm
	// begin inline asm
	mma.sync.aligned.m8n8k4.row.col.f64.f64.f64.f64    { %fd12778, %fd12779 },    { %fd24583 },        { %fd24583 },        { %fd12778, %fd12779 }; 
	// end inline asm
	// begin inline asm
	mma.sync.aligned.m8n8k4.row.col.f64.f64.f64.f64    { %fd12784, %fd12785 },    { %fd24583 },        { %fd24583 },        { %fd12784, %fd12785 }; 
	// end inline asm
	// begin inline asm
	mma.sync.aligned.m8n8k4.row.col.f64.f64.f64.f64    { %fd12778, %fd12779 },    { %fd24583 },        { %fd24583 },        { %fd12778, %fd12779 }; 
	// end inline asm
	// begin inline asm
	mma.sync.aligned.m8n8k4.row.col.f64.f64.f64.f64    { %fd12784, %fd12785 },    { %fd24583 },        { %fd24583 },        { %fd12784, %fd12785 }; 
	// end inline asm
	// begin inline asm
	mma.sync.aligned.m8n8k4.row.col.f64.f64.f64.f64    { %fd12778, %fd12779 },    { %fd24583 },        { %fd24583 },        { %fd12778, %fd12779 }; 
	// end inline asm
	// begin inline asm
	mma.sync.aligned.m8n8k4.row.col.f64.f64.f64.f64    { %fd12784, %fd12785 },    { %fd24583 },        { %fd24583 },        { %fd12784, %fd12785 }; 
	// end inline asm
	// begin inline asm
	mma.sync.aligned.m8n8k4.row.col.f64.f64.f64.f64    { %fd12778, %fd12779 },    { %fd24583 },        { %fd24583 },        { %fd12778, %fd12779 }; 
	// end inline asm
	// begin inline asm
	mma.sync.aligned.m8n8k4.row.col.f64.f64.f64.f64    { %fd12784, %fd12785 },    { %fd24583 },        { %fd24583 },        { %fd12784, %fd12785 }; 
	// end inline asm
	// begin inline asm
	mma.sync.aligned.m8n8k4.row.col.f64.f64.f64.f64    { %fd12778, %fd12779 },    { %fd24583 },        { %fd24583 },        { %fd12778, %fd12779 }; 
	// end inline asm
	// begin inline asm
	mma.sync.aligned.m8n8k4.row.col.f64.f64.f64.f64    { %fd12784, %fd12785 },    { %fd24583 },        { %fd24583 },        { %fd12784, %fd12785 }; 
	// end inline asm
	// begin inline asm
	mma.sync.aligned.m8n8k4.row.col.f64.f64.f64.f64    { %fd12778, %fd12779 },    { %fd24583 },        { %fd24583 },        { %fd12778, %fd12779 }; 
	// end inline asm
	// begin inline asm
	mma.sync.aligned.m8n8k4.row.col.f64.f64.f64.f64    { %fd12784, %fd12785 },    { %fd24583 },        { %fd24583 },        { %fd12784, %fd12785 }; 
	// end inline asm
	// begin inline asm
	mma.sync.aligned.m8n8k4.row.col.f64.f64.f64.f64    { %fd12778, %fd12779 },    { %fd24583 },        { %fd24583 },        { %fd12778, %fd12779 }; 
	// end inline asm
	// begin inline asm
	mma.sync.aligned.m8n8k4.row.col.f64.f64.f64.f64    { %fd12784, %fd12785 },    { %fd24583 },        { %fd24583 },        { %fd12784, %fd12785 }; 
	// end inline asm
	// begin inline asm
	mma.sync.aligned.m8n8k4.row.col.f64.f64.f64.f64    { %fd12778, %fd12779 },    { %fd24583 },        { %fd24583 },        { %fd12778, %fd12779 }; 
	// end inline asm
	// begin inline asm
	mma.sync.aligned.m8n8k4.row.col.f64.f64.f64.f64    { %fd12784, %fd12785 },    { %fd24583 },        { %fd24583 },        { %fd12784, %fd12785 }; 
	// end inline asm
	// begin inline asm
	mma.sync.aligned.m8n8k4.row.col.f64.f64.f64.f64    { %fd12778, %fd12779 },    { %fd24583 },        { %fd24583 },        { %fd12778, %fd12779 }; 
	// end inline asm
	// begin inline asm
	mma.sync.aligned.m8n8k4.row.col.f64.f64.f64.f64    { %fd12784, %fd12785 },    { %fd24583 },        { %fd24583 },        { %fd12784, %fd12785 }; 
	// end inline asm
	// begin inline asm
	mma.sync.aligned.m8n8k4.row.col.f64.f64.f64.f64    { %fd12778, %fd12779 },    { %fd24583 },        { %fd24583 },        { %fd12778, %fd12779 }; 
	// end inline asm
	// begin inline asm
	mma.sync.aligned.m8n8k4.row.col.f64.f64.f64.f64    { %fd12784, %fd12785 },    { %fd24583 },        { %fd24583 },        { %fd12784, %fd12785 }; 
	// end inline asm
	// begin inline asm
	mma.sync.aligned.m8n8k4.row.col.f64.f64.f64.f64    { %fd12778, %fd12779 },    { %fd24583 },        { %fd24583 },        { %fd12778, %fd12779 }; 
	// end inline asm
	// begin inline asm
	mma.sync.aligned.m8n8k4.row.col.f64.f64.f64.f64    { %fd12784, %fd12785 },    { %fd24583 },        { %fd24583 },        { %fd12784, %fd12785 }; 
	// end inline asm
	// begin inline asm
	mma.sync.aligned.m8n8k4.row.col.f64.f64.f64.f64    { %fd12778, %fd12779 },    { %fd24583 },        { %fd24583 },        { %fd12778, %fd12779 }; 
	// end inline asm
	// begin inline asm
	mma.sync.aligned.m8n8k4.row.col.f64.f64.f64.f64    { %fd12784, %fd12785 },    { %fd24583 },        { %fd24583 },        { %fd12784, %fd12785 }; 
	// end inline asm
	// begin inline asm
	mma.sync.aligned.m8n8k4.row.col.f64.f64.f64.f64    { %fd12778, %fd12779 },    { %fd24583 },        { %fd24583 },        { %fd12778, %fd12779 }; 
	// end inline asm
	// begin inline asm
	mma.sync.aligned.m8n8k4.row.col.f64.f64.f64.f64    { %fd12784, %fd12785 },    { %fd24583 },        { %fd24583 },        { %fd12784, %fd12785 }; 
	// end inline asm
	// begin inline asm
	mma.sync.aligned.m8n8k4.row.col.f64.f64.f64.f64    { %fd12778, %fd12779 },    { %fd24583 },        { %fd24583 },        { %fd12778, %fd12779 }; 
	// end inline asm
	// begin inline asm
	mma.sync.aligned.m8n8k4.row.col.f64.f64.f64.f64    { %fd12784, %fd12785 },    { %fd24583 },        { %fd24583 },        { %fd12784, %fd12785 }; 
	// end inline asm
	// begin inline asm
	mma.sync.aligned.m8n8k4.row.col.f64.f64.f64.f64    { %fd12778, %fd12779 },    { %fd24583 },        { %fd24583 },        { %fd12778, %fd12779 }; 
	// end inline asm
	// begin inline asm
	mma.sync.aligned.m8n8k4.row.col.f64.f64.f64.f64    { %fd12784, %fd12785 },    { %fd24583 },        { %fd24583 },        { %fd12784, %fd12785 }; 
	// end inline asm
	// begin inline asm
	mma.sync.aligned.m8n8k4.row.col.f64.f64.f64.f64    { %fd12778, %fd12779 },    { %fd24583 },        { %fd24583 },        { %fd12778, %fd12779 }; 
	// end inline asm
	// begin inline asm
	mma.sync.aligned.m8n8k4.row.col.f64.f64.f64.f64    { %fd12784, %fd12785 },    { %fd24583 },        { %fd24583 },        { %fd12784, %fd12785 }; 
	// end inline asm
	// begin inline asm
	mma.sync.aligned.m8n8k4.row.col.f64.f64.f64.f64    { %fd12778, %fd12779 },    { %fd24583 },        { %fd24583 },        { %fd12778, %fd12779 }; 
	// end inline asm
	// begin inline asm
	mma.sync.aligned.m8n8k4.row.col.f64.f64.f64.f64    { %fd12784, %fd12785 },    { %fd24583 },        { %fd24583 },        { %fd12784, %fd12785 }; 
	// end inline asm
	// begin inline asm
	mma.sync.aligned.m8n8k4.row.col.f64.f64.f64.f64    { %fd12778, %fd12779 },    { %fd24583 },        { %fd24583 },        { %fd12778, %fd12779 }; 
	// end inline asm
	// begin inline asm
	mma.sync.aligned.m8n8k4.row.col.f64.f64.f64.f64    { %fd12784, %fd12785 },    { %fd24583 },        { %fd24583 },        { %fd12784, %fd12785 }; 
	// end inline asm
	// begin inline asm
	mma.sync.aligned.m8n8k4.row.col.f64.f64.f64.f64    { %fd12778, %fd12779 },    { %fd24583 },        { %fd24583 },        { %fd12778, %fd12779 }; 
	// end inline asm
	// begin inline asm
	mma.sync.aligned.m8n8k4.row.col.f64.f64.f64.f64    { %fd12784, %fd12785 },    { %fd24583 },        { %fd24583 },        { %fd12784, %fd12785 }; 
	// end inline asm
	// begin inline asm
	mma.sync.aligned.m8n8k4.row.col.f64.f64.f64.f64    { %fd12778, %fd12779 },    { %fd24583 },        { %fd24583 },        { %fd12778, %fd12779 }; 
	// end inline asm
	// begin inline asm
	mma.sync.aligned.m8n8k4.row.col.f64.f64.f64.f64    { %fd12784, %fd12785 },    { %fd24583 },        { %fd24583 },        { %fd12784, %fd12785 }; 
	// end inline asm
	// begin inline asm
	mma.sync.aligned.m8n8k4.row.col.f64.f64.f64.f64    { %fd12778, %fd12779 },    { %fd24583 },        { %fd24583 },        { %fd12778, %fd12779 }; 
	// end inline asm
	// begin inline asm
	mma.sync.aligned.m8n8k4.row.col.f64.f64.f64.f64    { %fd12784, %fd12785 },    { %fd24583 },        { %fd24583 },        { %fd12784, %fd12785 }; 
	// end inline asm
	// begin inline asm
	mma.sync.aligned.m8n8k4.row.col.f64.f64.f64.f64    { %fd12778, %fd12779 },    { %fd24583 },        { %fd24583 },        { %fd12778, %fd12779 }; 
	// end inline asm
	// begin inline asm
	mma.sync.aligned.m8n8k4.row.col.f64.f64.f64.f64    { %fd12784, %fd12785 },    { %fd24583 },        { %fd24583 },        { %fd12784, %fd12785 }; 
	// end inline asm
	// begin inline asm
	mma.sync.aligned.m8n8k4.row.col.f64.f64.f64.f64    { %fd12778, %fd12779 },    { %fd24583 },        { %fd24583 },        { %fd12778, %fd12779 }; 
	// end inline asm
	// begin inline asm
	mma.sync.aligned.m8n8k4.row.col.f64.f64.f64.f64    { %fd12784, %fd12785 },    { %fd24583 },        { %fd24583 },        { %fd12784, %fd12785 }; 
	// end inline asm
	// begin inline asm
	mma.sync.aligned.m8n8k4.row.col.f64.f64.f64.f64    { %fd12778, %fd12779 },    { %fd24583 },        { %fd24583 },        { %fd12778, %fd12779 }; 
	// end inline asm
	// begin inline asm
	mma.sync.aligned.m8n8k4.row.col.f64.f64.f64.f64    { %fd12784, %fd12785 },    { %fd24583 },        { %fd24583 },        { %fd12784, %fd12785 }; 
	// end inline asm
	// begin inline asm
	mma.sync.aligned.m8n8k4.row.col.f64.f64.f64.f64    { %fd12778, %fd12779 },    { %fd24583 },        { %fd24583 },        { %fd12778, %fd12779 }; 
	// end inline asm
	// begin inline asm
	mma.sync.aligned.m8n8k4.row.col.f64.f64.f64.f64    { %fd12784, %fd12785 },    { %fd24583 },        { %fd24583 },        { %fd12784, %fd12785 }; 
	// end inline asm
	// begin inline asm
	mma.sync.aligned.m8n8k4.row.col.f64.f64.f64.f64    { %fd12778, %fd12779 },    { %fd24583 },        { %fd24583 },        { %fd12778, %fd12779 }; 
	// end inline asm
	// begin inline asm
	mma.sync.aligned.m8n8k4.row.col.f64.f64.f64.f64    { %fd12784, %fd12785 },    { %fd24583 },        { %fd24583 },        { %fd12784, %fd12785 }; 
	// end inline asm
	// begin inline asm
	mma.sync.aligned.m8n8k4.row.col.f64.f64.f64.f64    { %fd12778, %fd12779 },    { %fd24583 },        { %fd24583 },        { %fd12778, %fd12779 }; 
	// end inline asm
	// begin inline asm
	mma.sync.aligned.m8n8k4.row.col.f64.f64.f64.f64    { %fd12784, %fd12785 },    { %fd24583 },        { %fd24583 },        { %fd12784, %fd12785 }; 
	// end inline asm
	// begin inline asm
	mma.sync.aligned.m8n8k4.row.col.f64.f64.f64.f64    { %fd12778, %fd12779 },    { %fd24583 },        { %fd24583 },        { %fd12778, %fd12779 }; 
	// end inline asm
	// begin inline asm
	mma.sync.aligned.m8n8k4.row.col.f64.f64.f64.f64    { %fd12784, %fd12785 },    { %fd24583 },        { %fd24583 },        { %fd12784, %fd12785 }; 
	// end inline asm
	// begin inline asm
	mma.sync.aligned.m8n8k4.row.col.f64.f64.f64.f64    { %fd12778, %fd12779 },    { %fd24583 },        { %fd24583 },        { %fd12778, %fd12779 }; 
	// end inline asm
	// begin inline asm
	mma.sync.aligned.m8n8k4.row.col.f64.f64.f64.f64    { %fd12784, %fd12785 },    { %fd24583 },        { %fd24583 },        { %fd12784, %fd12785 }; 
	// end inline asm
	// begin inline asm
	mma.sync.aligned.m8n8k4.row.col.f64.f64.f64.f64    { %fd12778, %fd12779 },    { %fd24583 },        { %fd24583 },        { %fd12778, %fd12779 }; 
	// end inline asm
	// begin inline asm
	mma.sync.aligned.m8n8k4.row.col.f64.f64.f64.f64    { %fd12784, %fd12785 },    { %fd24583 },        { %fd24583 },        { %fd12784, %fd12785 }; 
	// end inline asm
	// begin inline asm
	mma.sync.aligned.m8n8k4.row.col.f64.f64.f64.f64    { %fd12778, %fd12779 },    { %fd24583 },        { %fd24583 },        { %fd12778, %fd12779 }; 
	// end inline asm
	// begin inline asm
	mma.sync.aligned.m8n8k4.row.col.f64.f64.f64.f64    { %fd12784, %fd12785 },    { %fd24583 },        { %fd24583 },        { %fd12784, %fd12785 }; 
	// end inline asm
	// begin inline asm
	mma.sync.aligned.m8n8k4.row.col.f64.f64.f64.f64    { %fd12778, %fd12779 },    { %fd24583 },        { %fd24583 },        { %fd12778, %fd12779 }; 
	// end inline asm
	// begin inline asm
	mma.sync.aligned.m8n8k4.row.col.f64.f64.f64.f64    { %fd12784, %fd12785 },    { %fd24583 },        { %fd24583 },        { %fd12784, %fd12785 }; 
	// end inline asm
	// begin inline asm
	mma.sync.aligned.m8n8k4.row.col.f64.f64.f64.f64    { %fd12778, %fd12779 },    { %fd24583 },        { %fd24583 },        { %fd12778, %fd12779 }; 
	// end inline asm
	// begin inline asm
	mma.sync.aligned.m8n8k4.row.col.f64.f64.f64.f64    { %fd12784, %fd12785 },    { %fd24583 },        { %fd24583 },        { %fd12784, %fd12785 }; 
	// end inline asm
	// begin inline asm
	mma.sync.aligned.m8n8k4.row.col.f64.f64.f64.f64    { %fd12778, %fd12779 },    { %fd24583 },        { %fd24583 },        { %fd12778, %fd12779 }; 
	// end inline asm
	// begin inline asm
	mma.sync.aligned.m8n8k4.row.col.f64.f64.f64.f64    { %fd12784, %fd12785 },    { %fd24583 },        { %fd24583 },        { %fd12784, %fd12785 }; 
	// end inline asm
	// begin inline asm
	mma.sync.aligned.m8n8k4.row.col.f64.f64.f64.f64    { %fd12778, %fd12779 },    { %fd24583 },        { %fd24583 },        { %fd12778, %fd12779 }; 
	// end inline asm
	// begin inline asm
	mma.sync.aligned.m8n8k4.row.col.f64.f64.f64.f64    { %fd12784, %fd12785 },    { %fd24583 },        { %fd24583 },        { %fd12784, %fd12785 }; 
	// end inline asm
	// begin inline asm
	mma.sync.aligned.m8n8k4.row.col.f64.f64.f64.f64    { %fd12778, %fd12779 },    { %fd24583 },        { %fd24583 },        { %fd12778, %fd12779 }; 
	// end inline asm
	// begin inline asm
	mma.sync.aligned.m8n8k4.row.col.f64.f64.f64.f64    { %fd12784, %fd12785 },    { %fd24583 },        { %fd24583 },        { %fd12784, %fd12785 }; 
	// end inline asm
	// begin inline asm
	mma.sync.aligned.m8n8k4.row.col.f64.f64.f64.f64    { %fd12778, %fd12779 },    { %fd24583 },        { %fd24583 },        { %fd12778, %fd12779 }; 
	// end inline asm
	// begin inline asm
	mma.sync.aligned.m8n8k4.row.col.f64.f64.f64.f64    { %fd12784, %fd12785 },    { %fd24583 },        { %fd24583 },        { %fd12784, %fd12785 }; 
	// end inline asm
	// begin inline asm
	mma.sync.aligned.m8n8k4.row.col.f64.f64.f64.f64    { %fd12778, %fd12779 },    { %fd24583 },        { %fd24583 },        { %fd12778, %fd12779 }; 
	// end inline asm
	// begin inline asm
	mma.sync.aligned.m8n8k4.row.col.f64.f64.f64.f64    { %fd12784, %fd12785 },    { %fd24583 },        { %fd24583 },        { %fd12784, %fd12785 }; 
	// end inline asm
	// begin inline asm
	mma.sync.aligned.m8n8k4.row.col.f64.f64.f64.f64    { %fd12778, %fd12779 },    { %fd24583 },        { %fd24583 },        { %fd12778, %fd12779 }; 
	// end inline asm
	// begin inline asm
	mma.sync.aligned.m8n8k4.row.col.f64.f64.f64.f64    { %fd12784, %fd12785 },    { %fd24583 },        { %fd24583 },        { %fd12784, %fd12785 }; 
	// end inline asm
	// begin inline asm
	mma.sync.aligned.m8n8k4.row.col.f64.f64.f64.f64    { %fd12778, %fd12779 },    { %fd24583 },        { %fd24583 },        { %fd12778, %fd12779 }; 
	// end inline asm
	// begin inline asm
	mma.sync.aligned.m8n8k4.row.col.f64.f64.f64.f64    { %fd12784, %fd12785 },    { %fd24583 },        { %fd24583 },        { %fd12784, %fd12785 }; 
	// end inline asm
	// begin inline asm
	mma.sync.aligned.m8n8k4.row.col.f64.f64.f64.f64    { %fd12778, %fd12779 },    { %fd24583 },        { %fd24583 },        { %fd12778, %fd12779 }; 
	// end inline asm
	// begin inline asm
	mma.sync.aligned.m8n8k4.row.col.f64.f64.f64.f64    { %fd12784, %fd12785 },    { %fd24583 },        { %fd24583 },        { %fd12784, %fd12785 }; 
	// end inline asm
	// begin inline asm
	mma.sync.aligned.m8n8k4.row.col.f64.f64.f64.f64    { %fd12778, %fd12779 },    { %fd24583 },        { %fd24583 },        { %fd12778, %fd12779 }; 
	// end inline asm
	// begin inline asm
	mma.sync.aligned.m8n8k4.row.col.f64.f64.f64.f64    { %fd12784, %fd12785 },    { %fd24583 },        { %fd24583 },        { %fd12784, %fd12785 }; 
	// end inline asm
	// begin inline asm
	mma.sync.aligned.m8n8k4.row.col.f64.f64.f64.f64    { %fd12778, %fd12779 },    { %fd24583 },        { %fd24583 },        { %fd12778, %fd12779 }; 
	// end inline asm
	// begin inline asm
	mma.sync.aligned.m8n8k4.row.col.f64.f64.f64.f64    { %fd12784, %fd12785 },    { %fd24583 },        { %fd24583 },        { %fd12784, %fd12785 }; 
	// end inline asm
	// begin inline asm
	mma.sync.aligned.m8n8k4.row.col.f64.f64.f64.f64    { %fd12778, %fd12779 },    { %fd24583 },        { %fd24583 },        { %fd12778, %fd12779 }; 
	// end inline asm
	// begin inline asm
	mma.sync.aligned.m8n8k4.row.col.f64.f64.f64.f64    { %fd12784, %fd12785 },    { %fd24583 },        { %fd24583 },        { %fd12784, %fd12785 }; 
	// end inline asm
	// begin inline asm
	mma.sync.aligned.m8n8k4.row.col.f64.f64.f64.f64    { %fd12778, %fd12779 },    { %fd24583 },        { %fd24583 },        { %fd12778, %fd12779 }; 
	// end inline asm
	// begin inline asm
	mma.sync.aligned.m8n8k4.row.col.f64.f64.f64.f64    { %fd12784, %fd12785 },    { %fd24583 },        { %fd24583 },        { %fd12784, %fd12785 }; 
	// end inline asm
	// begin inline asm
	mma.sync.aligned.m8n8k4.row.col.f64.f64.f64.f64    { %fd12778, %fd12779 },    { %fd24583 },        { %fd24583 },        { %fd12778, %fd12779 }; 
	// end inline asm
	// begin inline asm
	mma.sync.aligned.m8n8k4.row.col.f64.f64.f64.f64    { %fd12784, %fd12785 },    { %fd24583 },        { %fd24583 },        { %fd12784, %fd12785 }; 
	// end inline asm
	// begin inline asm
	mma.sync.aligned.m8n8k4.row.col.f64.f64.f64.f64    { %fd12778, %fd12779 },    { %fd24583 },        { %fd24583 },        { %fd12778, %fd12779 }; 
	// end inline asm
	// begin inline asm
	mma.sync.aligned.m8n8k4.row.col.f64.f64.f64.f64    { %fd12784, %fd12785 },    { %fd24583 },        { %fd24583 },        { %fd12784, %fd12785 }; 
	// end inline asm
	// begin inline asm
	mma.sync.aligned.m8n8k4.row.col.f64.f64.f64.f64    { %fd12778, %fd12779 },    { %fd24583 },        { %fd24583 },        { %fd12778, %fd12779 }; 
	// end inline asm
	// begin inline asm
	mma.sync.aligned.m8n8k4.row.col.f64.f64.f64.f64    { %fd12784, %fd12785 },    { %fd24583 },        { %fd24583 },        { %fd12784, %fd12785 }; 
	// end inline asm
	// begin inline asm
	mma.sync.aligned.m8n8k4.row.col.f64.f64.f64.f64    { %fd12778, %fd12779 },    { %fd24583 },        { %fd24583 },        { %fd12778, %fd12779 }; 
	// end inline asm
	// begin inline asm
	mma.sync.aligned.m8n8k4.row.col.f64.f64.f64.f64    { %fd12784, %fd12785 },    { %fd24583 },        { %fd24583 },        { %fd12784, %fd12785 }; 
	// end inline asm
	// begin inline asm
	mma.sync.aligned.m8n8k4.row.col.f64.f64.f64.f64    { %fd12778, %fd12779 },    { %fd24583 },        { %fd24583 },        { %fd12778, %fd12779 }; 
	// end inline asm
	// begin inline asm
	mma.sync.aligned.m8n8k4.row.col.f64.f64.f64.f64    { %fd12784, %fd12785 },    { %fd24583 },        { %fd24583 },        { %fd12784, %fd12785 }; 
	// end inline asm
	// begin inline asm
	mma.sync.aligned.m8n8k4.row.col.f64.f64.f64.f64    { %fd12778, %fd12779 },    { %fd24583 },        { %fd24583 },        { %fd12778, %fd12779 }; 
	// end inline asm
	// begin inline asm
	mma.sync.aligned.m8n8k4.row.col.f64.f64.f64.f64    { %fd12784, %fd12785 },    { %fd24583 },        { %fd24583 },        { %fd12784, %fd12785 }; 
	// end inline asm
	// begin inline asm
	mma.sync.aligned.m8n8k4.row.col.f64.f64.f64.f64    { %fd12778, %fd12779 },    { %fd24583 },        { %fd24583 },        { %fd12778, %fd12779 }; 
	// end inline asm
	// begin inline asm
	mma.sync.aligned.m8n8k4.row.col.f64.f64.f64.f64    { %fd12784, %fd12785 },    { %fd24583 },        { %fd24583 },        { %fd12784, %fd12785 }; 
	// end inline asm
	// begin inline asm
	mma.sync.aligned.m8n8k4.row.col.f64.f64.f64.f64    { %fd12778, %fd12779 },    { %fd24583 },        { %fd24583 },        { %fd12778, %fd12779 }; 
	// end inline asm
	// begin inline asm
	mma.sync.aligned.m8n8k4.row.col.f64.f64.f64.f64    { %fd12784, %fd12785 },    { %fd24583 },        { %fd24583 },        { %fd12784, %fd12785 }; 
	// end inline asm
	// begin inline asm
	mma.sync.aligned.m8n8k4.row.col.f64.f64.f64.f64    { %fd12778, %fd12779 },    { %fd24583 },        { %fd24583 },        { %fd12778, %fd12779 }; 
	// end inline asm
	// begin inline asm
	mma.sync.aligned.m8n8k4.row.col.f64.f64.f64.f64    { %fd12784, %fd12785 },    { %fd24583 },        { %fd24583 },        { %fd12784, %fd12785 }; 
	// end inline asm
	// begin inline asm
	mma.sync.aligned.m8n8k4.row.col.f64.f64.f64.f64    { %fd12778, %fd12779 },    { %fd24583 },        { %fd24583 },        { %fd12778, %fd12779 }; 
	// end inline asm
	// begin inline asm
	mma.sync.aligned.m8n8k4.row.col.f64.f64.f64.f64    { %fd12784, %fd12785 },    { %fd24583 },        { %fd24583 },        { %fd12784, %fd12785 }; 
	// end inline asm
	// begin inline asm
	mma.sync.aligned.m8n8k4.row.col.f64.f64.f64.f64    { %fd12778, %fd12779 },    { %fd24583 },        { %fd24583 },        { %fd12778, %fd12779 }; 
	// end inline asm
	// begin inline asm
	mma.sync.aligned.m8n8k4.row.col.f64.f64.f64.f64    { %fd12784, %fd12785 },    { %fd24583 },        { %fd24583 },        { %fd12784, %fd12785 }; 
	// end inline asm
	// begin inline asm
	mma.sync.aligned.m8n8k4.row.col.f64.f64.f64.f64    { %fd12778, %fd12779 },    { %fd24583 },        { %fd24583 },        { %fd12778, %fd12779 }; 
	// end inline asm
	// begin inline asm
	mma.sync.aligned.m8n8k4.row.col.f64.f64.f64.f64    { %fd12784, %fd12785 },    { %fd24583 },        { %fd24583 },        { %fd12784, %fd12785 }; 
	// end inline asm
	// begin inline asm
	mma.sync.aligned.m8n8k4.row.col.f64.f64.f64.f64    { %fd12778, %fd12779 },    { %fd24583 },        { %fd24583 },        { %fd12778, %fd12779 }; 
	// end inline asm
	// begin inline asm
	mma.sync.aligned.m8n8k4.row.col.f64.f64.f64.f64    { %fd12784, %fd12785 },    { %fd24583 },        { %fd24583 },        { %fd12784, %fd12785 }; 
	// end inline asm
	// begin inline asm
	mma.sync.aligned.m8n8k4.row.col.f64.f64.f64.f64    { %fd12778, %fd12779 },    { %fd24583 },        { %fd24583 },        { %fd12778, %fd12779 }; 
	// end inline asm
	// begin inline asm
	mma.sync.aligned.m8n8k4.row.col.f64.f64.f64.f64    { %fd12784, %fd12785 },    { %fd24583 },        { %fd24583 },        { %fd12784, %fd12785 }; 
	// end inline asm
	// begin inline asm
	mma.sync.aligned.m8n8k4.row.col.f64.f64.f64.f64    { %fd12778, %fd12779 },    { %fd24583 },        { %fd24583 },        { %fd12778, %fd12779 }; 
	// end inline asm
	// begin inline asm
	mma.sync.aligned.m8n8k4.row.col.f64.f64.f64.f64    { %fd12784, %fd12785 },    { %fd24583 },        { %fd24583 },        { %fd12784, %fd12785 }; 
	// end inline asm
	// begin inline asm
	mma.sync.aligned.m8n8k4.row.col.f64.f64.f64.f64    { %fd12778, %fd12779 },    { %fd24583 },        { %fd24583 },        { %fd12778, %fd12779 }; 
	// end inline asm
	// begin inline asm
	mma.sync.aligned.m8n8k4.row.col.f64.f64.f64.f64    { %fd12784, %fd12785 },    { %fd24583 },        { %fd24583 },        { %fd12784, %fd12785 }; 
	// end inline asm
	// begin inline asm
	mma.sync.aligned.m8n8k4.row.col.f64.f64.f64.f64    { %fd12778, %fd12779 },    { %fd24583 },        { %fd24583 },        { %fd12778, %fd12779 }; 
	// end inline asm
	// begin inline asm
	mma.sync.aligned.m8n8k4.row.col.f64.f64.f64.f64    { %fd12784, %fd12785 },    { %fd24583 },        { %fd24583 },        { %fd12784, %fd12785 }; 
	// end inline asm
	// begin inline asm
	mma.sync.aligned.m8n8k4.row.col.f64.f64.f64.f64    { %fd12778, %fd12779 },    { %fd24583 },        { %fd24583 },        { %fd12778, %fd12779 }; 
	// end inline asm
	// begin inline asm
	mma.sync.aligned.m8n8k4.row.col.f64.f64.f64.f64    { %fd12784, %fd12785 },    { %fd24583 },        { %fd24583 },        { %fd12784, %fd12785 }; 
	// end inline asm
	// begin inline asm
	mma.sync.aligned.m8n8k4.row.col.f64.f64.f64.f64    { %fd12778, %fd12779 },    { %fd24583 },        { %fd24583 },        { %fd12778, %fd12779 }; 
	// end inline asm
	// begin inline asm
	mma.sync.aligned.m8n8k4.row.col.f64.f64.f64.f64    { %fd12784, %fd12785 },    { %fd24583 },        { %fd24583 },        { %fd12784, %fd12785 }; 
	// end inline asm
	// begin inline asm
	mma.sync.aligned.m8n8k4.row.col.f64.f64.f64.f64    { %fd12778, %fd12779 },    { %fd24583 },        { %fd24583 },        { %fd12778, %fd12779 }; 
	// end inline asm
	// begin inline asm
	mma.sync.aligned.m8n8k4.row.col.f64.f64.f64.f64    { %fd12784, %fd12785 },    { %fd24583 },        { %fd24583 },        { %fd12784, %fd12785 }; 
	// end inline asm
	// begin inline asm
	mma.sync.aligned.m8n8k4.row.col.f64.f64.f64.f64    { %fd12778, %fd12779 },    { %fd24583 },        { %fd24583 },        { %fd12778, %fd12779 }; 
	// end inline asm
	// begin inline asm
	mma.sync.aligned.m8n8k4.row.col.f64.f64.f64.f64    { %fd12784, %fd12785 },    { %fd24583 },        { %fd24583 },        { %fd12784, %fd12785 }; 
	// end inline asm
	// begin inline asm
	mma.sync.aligned.m8n8k4.row.col.f64.f64.f64.f64    { %fd12778, %fd12779 },    { %fd24583 },        { %fd24583 },        { %fd12778, %fd12779 }; 
	// end inline asm
	// begin inline asm
	mma.sync.aligned.m8n8k4.row.col.f64.f64.f64.f64    { %fd12784, %fd12785 },    { %fd24583 },        { %fd24583 },        { %fd12784, %fd12785 }; 
	// end inline asm
	// begin inline asm
	mma.sync.aligned.m8n8k4.row.col.f64.f64.f64.f64    { %fd12778, %fd12779 },    { %fd24583 },        { %fd24583 },        { %fd12778, %fd12779 }; 
	// end inline asm
	// begin inline asm
	mma.sync.aligned.m8n8k4.row.col.f64.f64.f64.f64    { %fd12784, %fd12785 },    { %fd24583 },        { %fd24583 },        { %fd12784, %fd12785 }; 
	// end inline asm
	// begin inline asm
	mma.sync.aligned.m8n8k4.row.col.f64.f64.f64.f64    { %fd12778, %fd12779 },    { %fd24583 },        { %fd24583 },        { %fd12778, %fd12779 }; 
	// end inline asm
	// begin inline asm
	mma.sync.aligned.m8n8k4.row.col.f64.f64.f64.f64    { %fd12784, %fd12785 },    { %fd24583 },        { %fd24583 },        { %fd12784, %fd12785 }; 
	// end inline asm
	// begin inline asm
	mma.sync.aligned.m8n8k4.row.col.f64.f64.f64.f64    { %fd12778, %fd12779 },    { %fd24583 },        { %fd24583 },        { %fd12778, %fd12779 }; 
	// end inline asm
	// begin inline asm
	mma.sync.aligned.m8n8k4.row.col.f64.f64.f64.f64    { %fd12784, %fd12785 },    { %fd24583 },        { %fd24583 },        { %fd12784, %fd12785 }; 
	// end inline asm
	// begin inline asm
	mma.sync.aligned.m8n8k4.row.col.f64.f64.f64.f64    { %fd12778, %fd12779 },    { %fd24583 },        { %fd24583 },        { %fd12778, %fd12779 }; 
	// end inline asm
	// begin inline asm
	mma.sync.aligned.m8n8k4.row.col.f64.f64.f64.f64    { %fd12784, %fd12785 },    { %fd24583 },        { %fd24583 },        { %fd12784, %fd12785 }; 
	// end inline asm
	// begin inline asm
	mma.sync.aligned.m8n8k4.row.col.f64.f64.f64.f64    { %fd12778, %fd12779 },    { %fd24583 },        { %fd24583 },        { %fd12778, %fd12779 }; 
	// end inline asm
	// begin inline asm
	mma.sync.aligned.m8n8k4.row.col.f64.f64.f64.f64    { %fd12784, %fd12785 },    { %fd24583 },        { %fd24583 },        { %fd12784, %fd12785 }; 
	// end inline asm
	// begin inline asm
	mma.sync.aligned.m8n8k4.row.col.f64.f64.f64.f64    { %fd12778, %fd12779 },    { %fd24583 },        { %fd24583 },        { %fd12778, %fd12779 }; 
	// end inline asm
	// begin inline asm
	mma.sync.aligned.m8n8k4.row.col.f64.f64.f64.f64    { %fd12784, %fd12785 },    { %fd24583 },        { %fd24583 },        { %fd12784, %fd12785 }; 
	// end inline asm
	// begin inline asm
	mma.sync.aligned.m8n8k4.row.col.f64.f64.f64.f64    { %fd12778, %fd12779 },    { %fd24583 },        { %fd24583 },        { %fd12778, %fd12779 }; 
	// end inline asm
	// begin inline asm
	mma.sync.aligned.m8n8k4.row.col.f64.f64.f64.f64    { %fd12784, %fd12785 },    { %fd24583 },        { %fd24583 },        { %fd12784, %fd12785 }; 
	// end inline asm
	// begin inline asm
	mma.sync.aligned.m8n8k4.row.col.f64.f64.f64.f64    { %fd12778, %fd12779 },    { %fd24583 },        { %fd24583 },        { %fd12778, %fd12779 }; 
	// end inline asm
	// begin inline asm
	mma.sync.aligned.m8n8k4.row.col.f64.f64.f64.f64    { %fd12784, %fd12785 },    { %fd24583 },        { %fd24583 },        { %fd12784, %fd12785 }; 
	// end inline asm
	// begin inline asm
	mma.sync.aligned.m8n8k4.row.col.f64.f64.f64.f64    { %fd12778, %fd12779 },    { %fd24583 },        { %fd24583 },        { %fd12778, %fd12779 }; 
	// end inline asm
	// begin inline asm
	mma.sync.aligned.m8n8k4.row.col.f64.f64.f64.f64    { %fd12784, %fd12785 },    { %fd24583 },        { %fd24583 },        { %fd12784, %fd12785 }; 
	// end inline asm
	// begin inline asm
	mma.sync.aligned.m8n8k4.row.col.f64.f64.f64.f64    { %fd12778, %fd12779 },    { %fd24583 },        { %fd24583 },        { %fd12778, %fd12779 }; 
	// end inline asm
	// begin inline asm
	mma.sync.aligned.m8n8k4.row.col.f64.f64.f64.f64    { %fd12784, %fd12785 },    { %fd24583 },        { %fd24583 },        { %fd12784, %fd12785 }; 
	// end inline asm
	// begin inline asm
	mma.sync.aligned.m8n8k4.row.col.f64.f64.f64.f64    { %fd12778, %fd12779 },    { %fd24583 },        { %fd24583 },        { %fd12778, %fd12779 }; 
	// end inline asm
	// begin inline asm
	mma.sync.aligned.m8n8k4.row.col.f64.f64.f64.f64    { %fd12784, %fd12785 },    { %fd24583 },        { %fd24583 },        { %fd12784, %fd12785 }; 
	// end inline asm
	// begin inline asm
	mma.sync.aligned.m8n8k4.row.col.f64.f64.f64.f64    { %fd12778, %fd12779 },    { %fd24583 },        { %fd24583 },        { %fd12778, %fd12779 }; 
	// end inline asm
	// begin inline asm
	mma.sync.aligned.m8n8k4.row.col.f64.f64.f64.f64    { %fd12784, %fd12785 },    { %fd24583 },        { %fd24583 },        { %fd12784, %fd12785 }; 
	// end inline asm
	// begin inline asm
	mma.sync.aligned.m8n8k4.row.col.f64.f64.f64.f64    { %fd12778, %fd12779 },    { %fd24583 },        { %fd24583 },        { %fd12778, %fd12779 }; 
	// end inline asm
	// begin inline asm
	mma.sync.aligned.m8n8k4.row.col.f64.f64.f64.f64    { %fd12784, %fd12785 },    { %fd24583 },        { %fd24583 },        { %fd12784, %fd12785 }; 
	// end inline asm
	// begin inline asm
	mma.sync.aligned.m8n8k4.row.col.f64.f64.f64.f64    { %fd12778, %fd12779 },    { %fd24583 },        { %fd24583 },        { %fd12778, %fd12779 }; 
	// end inline asm
	// begin inline asm
	mma.sync.aligned.m8n8k4.row.col.f64.f64.f64.f64    { %fd12784, %fd12785 },    { %fd24583 },        { %fd24583 },        { %fd12784, %fd12785 }; 
	// end inline asm
	// begin inline asm
	mma.sync.aligned.m8n8k4.row.col.f64.f64.f64.f64    { %fd12778, %fd12779 },    { %fd24583 },        { %fd24583 },        { %fd12778, %fd12779 }; 
	// end inline asm
	// begin inline asm
	mma.sync.aligned.m8n8k4.row.col.f64.f64.f64.f64    { %fd12784, %fd12785 },    { %fd24583 },        { %fd24583 },        { %fd12784, %fd12785 }; 
	// end inline asm
	// begin inline asm
	mma.sync.aligned.m8n8k4.row.col.f64.f64.f64.f64    { %fd12778, %fd12779 },    { %fd24583 },        { %fd24583 },        { %fd12778, %fd12779 }; 
	// end inline asm
	// begin inline asm
	mma.sync.aligned.m8n8k4.row.col.f64.f64.f64.f64    { %fd12784, %fd12785 },    { %fd24583 },        { %fd24583 },        { %fd12784, %fd12785 }; 
	// end inline asm
	// begin inline asm
	mma.sync.aligned.m8n8k4.row.col.f64.f64.f64.f64    { %fd12778, %fd12779 },    { %fd24583 },        { %fd24583 },        { %fd12778, %fd12779 }; 
	// end inline asm
	// begin inline asm
	mma.sync.aligned.m8n8k4.row.col.f64.f64.f64.f64    { %fd12784, %fd12785 },    { %fd24583 },        { %fd24583 },        { %fd12784, %fd12785 }; 
	// end inline asm
	// begin inline asm
	mma.sync.aligned.m8n8k4.row.col.f64.f64.f64.f64    { %fd12778, %fd12779 },    { %fd24583 },        { %fd24583 },        { %fd12778, %fd12779 }; 
	// end inline asm
	// begin inline asm
	mma.sync.aligned.m8n8k4.row.col.f64.f64.f64.f64    { %fd12784, %fd12785 },    { %fd24583 },        { %fd24583 },        { %fd12784, %fd12785 }; 
	// end inline asm
	// begin inline asm
	mma.sync.aligned.m8n8k4.row.col.f64.f64.f64.f64    { %fd12778, %fd12779 },    { %fd24583 },        { %fd24583 },        { %fd12778, %fd12779 }; 
	// end inline asm
	// begin inline asm
	mma.sync.aligned.m8n8k4.row.col.f64.f64.f64.f64    { %fd12784, %fd12785 },    { %fd24583 },        { %fd24583 },        { %fd12784, %fd12785 }; 
	// end inline asm
	// begin inline asm
	mma.sync.aligned.m8n8k4.row.col.f64.f64.f64.f64    { %fd12778, %fd12779 },    { %fd24583 },        { %fd24583 },        { %fd12778, %fd12779 }; 
	// end inline asm
	// begin inline asm
	mma.sync.aligned.m8n8k4.row.col.f64.f64.f64.f64    { %fd12784, %fd12785 },    { %fd24583 },        { %fd24583 },        { %fd12784, %fd12785 }; 
	// end inline asm
	// begin inline asm
	mma.sync.aligned.m8n8k4.row.col.f64.f64.f64.f64    { %fd12778, %fd12779 },    { %fd24583 },        { %fd24583 },        { %fd12778, %fd12779 }; 
	// end inline asm
	// begin inline asm
	mma.sync.aligned.m8n8k4.row.col.f64.f64.f64.f64    { %fd12784, %fd12785 },    { %fd24583 },        { %fd24583 },        { %fd12784, %fd12785 }; 
	// end inline asm
	// begin inline asm
	mma.sync.aligned.m8n8k4.row.col.f64.f64.f64.f64    { %fd12778, %fd12779 },    { %fd24583 },        { %fd24583 },        { %fd12778, %fd12779 }; 
	// end inline asm
	// begin inline asm
	mma.sync.aligned.m8n8k4.row.col.f64.f64.f64.f64    { %fd12784, %fd12785 },    { %fd24583 },        { %fd24583 },        { %fd12784, %fd12785 }; 
	// end inline asm
	// begin inline asm
	mma.sync.aligned.m8n8k4.row.col.f64.f64.f64.f64    { %fd12778, %fd12779 },    { %fd24583 },        { %fd24583 },        { %fd12778, %fd12779 }; 
	// end inline asm
	// begin inline asm
	mma.sync.aligned.m8n8k4.row.col.f64.f64.f64.f64    { %fd12784, %fd12785 },    { %fd24583 },        { %fd24583 },        { %fd12784, %fd12785 }; 
	// end inline asm
	// begin inline asm
	mma.sync.aligned.m8n8k4.row.col.f64.f64.f64.f64    { %fd12778, %fd12779 },    { %fd24583 },        { %fd24583 },        { %fd12778, %fd12779 }; 
	// end inline asm
	// begin inline asm
	mma.sync.aligned.m8n8k4.row.col.f64.f64.f64.f64    { %fd12784, %fd12785 },    { %fd24583 },        { %fd24583 },        { %fd12784, %fd12785 }; 
	// end inline asm
	// begin inline asm
	mma.sync.aligned.m8n8k4.row.col.f64.f64.f64.f64    { %fd12778, %fd12779 },    { %fd24583 },        { %fd24583 },        { %fd12778, %fd12779 }; 
	// end inline asm
	// begin inline asm
	mma.sync.aligned.m8n8k4.row.col.f64.f64.f64.f64    { %fd12784, %fd12785 },    { %fd24583 },        { %fd24583 },        { %fd12784, %fd12785 }; 
	// end inline asm
	// begin inline asm
	mma.sync.aligned.m8n8k4.row.col.f64.f64.f64.f64    { %fd12778, %fd12779 },    { %fd24583 },        { %fd24583 },        { %fd12778, %fd12779 }; 
	// end inline asm
	// begin inline asm
	mma.sync.aligned.m8n8k4.row.col.f64.f64.f64.f64    { %fd12784, %fd12785 },    { %fd24583 },        { %fd24583 },        { %fd12784, %fd12785 }; 
	// end inline asm
	// begin inline asm
	mma.sync.aligned.m8n8k4.row.col.f64.f64.f64.f64    { %fd12778, %fd12779 },    { %fd24583 },        { %fd24583 },        { %fd12778, %fd12779 }; 
	// end inline asm
	// begin inline asm
	mma.sync.aligned.m8n8k4.row.col.f64.f64.f64.f64    { %fd12784, %fd12785 },    { %fd24583 },        { %fd24583 },        { %fd12784, %fd12785 }; 
	// end inline asm
	// begin inline asm
	mma.sync.aligned.m8n8k4.row.col.f64.f64.f64.f64    { %fd12778, %fd12779 },    { %fd24583 },        { %fd24583 },        { %fd12778, %fd12779 }; 
	// end inline asm
	// begin inline asm
	mma.sync.aligned.m8n8k4.row.col.f64.f64.f64.f64    { %fd12784, %fd12785 },    { %fd24583 },        { %fd24583 },        { %fd12784, %fd12785 }; 
	// end inline asm
	// begin inline asm
	mma.sync.aligned.m8n8k4.row.col.f64.f64.f64.f64    { %fd12778, %fd12779 },    { %fd24583 },        { %fd24583 },        { %fd12778, %fd12779 }; 
	// end inline asm
	// begin inline asm
	mma.sync.aligned.m8n8k4.row.col.f64.f64.f64.f64    { %fd12784, %fd12785 },    { %fd24583 },        { %fd24583 },        { %fd12784, %fd12785 }; 
	// end inline asm
	// begin inline asm
	mma.sync.aligned.m8n8k4.row.col.f64.f64.f64.f64    { %fd12778, %fd12779 },    { %fd24583 },        { %fd24583 },        { %fd12778, %fd12779 }; 
	// end inline asm
	// begin inline asm
	mma.sync.aligned.m8n8k4.row.col.f64.f64.f64.f64    { %fd12784, %fd12785 },    { %fd24583 },        { %fd24583 },        { %fd12784, %fd12785 }; 
	// end inline asm
	// begin inline asm
	mma.sync.aligned.m8n8k4.row.col.f64.f64.f64.f64    { %fd12778, %fd12779 },    { %fd24583 },        { %fd24583 },        { %fd12778, %fd12779 }; 
	// end inline asm
	// begin inline asm
	mma.sync.aligned.m8n8k4.row.col.f64.f64.f64.f64    { %fd12784, %fd12785 },    { %fd24583 },        { %fd24583 },        { %fd12784, %fd12785 }; 
	// end inline asm
	// begin inline asm
	mma.sync.aligned.m8n8k4.row.col.f64.f64.f64.f64    { %fd12778, %fd12779 },    { %fd24583 },        { %fd24583 },        { %fd12778, %fd12779 }; 
	// end inline asm
	// begin inline asm
	mma.sync.aligned.m8n8k4.row.col.f64.f64.f64.f64    { %fd12784, %fd12785 },    { %fd24583 },        { %fd24583 },        { %fd12784, %fd12785 }; 
	// end inline asm
	// begin inline asm
	mma.sync.aligned.m8n8k4.row.col.f64.f64.f64.f64    { %fd12778, %fd12779 },    { %fd24583 },        { %fd24583 },        { %fd12778, %fd12779 }; 
	// end inline asm
	// begin inline asm
	mma.sync.aligned.m8n8k4.row.col.f64.f64.f64.f64    { %fd12784, %fd12785 },    { %fd24583 },        { %fd24583 },        { %fd12784, %fd12785 }; 
	// end inline asm
	// begin inline asm
	mma.sync.aligned.m8n8k4.row.col.f64.f64.f64.f64    { %fd12778, %fd12779 },    { %fd24583 },        { %fd24583 },        { %fd12778, %fd12779 }; 
	// end inline asm
	// begin inline asm
	mma.sync.aligned.m8n8k4.row.col.f64.f64.f64.f64    { %fd12784, %fd12785 },    { %fd24583 },        { %fd24583 },        { %fd12784, %fd12785 }; 
	// end inline asm
	// begin inline asm
	mma.sync.aligned.m8n8k4.row.col.f64.f64.f64.f64    { %fd12778, %fd12779 },    { %fd24583 },        { %fd24583 },        { %fd12778, %fd12779 }; 
	// end inline asm
	// begin inline asm
	mma.sync.aligned.m8n8k4.row.col.f64.f64.f64.f64    { %fd12784, %fd12785 },    { %fd24583 },        { %fd24583 },        { %fd12784, %fd12785 }; 
	// end inline asm
	// begin inline asm
	mma.sync.aligned.m8n8k4.row.col.f64.f64.f64.f64    { %fd12778, %fd12779 },    { %fd24583 },        { %fd24583 },        { %fd12778, %fd12779 }; 
	// end inline asm
	// begin inline asm
	mma.sync.aligned.m8n8k4.row.col.f64.f64.f64.f64    { %fd12784, %fd12785 },    { %fd24583 },        { %fd24583 },        { %fd12784, %fd12785 }; 
	// end inline asm
	// begin inline asm
	mma.sync.aligned.m8n8k4.row.col.f64.f64.f64.f64    { %fd12778, %fd12779 },    { %fd24583 },        { %fd24583 },        { %fd12778, %fd12779 }; 
	// end inline asm
	// begin inline asm
	mma.sync.aligned.m8n8k4.row.col.f64.f64.f64.f64    { %fd12784, %fd12785 },    { %fd24583 },        { %fd24583 },        { %fd12784, %fd12785 }; 
	// end inline asm
	// begin inline asm
	mma.sync.aligned.m8n8k4.row.col.f64.f64.f64.f64    { %fd12778, %fd12779 },    { %fd24583 },        { %fd24583 },        { %fd12778, %fd12779 }; 
	// end inline asm
	// begin inline asm
	mma.sync.aligned.m8n8k4.row.col.f64.f64.f64.f64    { %fd12784, %fd12785 },    { %fd24583 },        { %fd24583 },        { %fd12784, %fd12785 }; 
	// end inline asm
	// begin inline asm
	mma.sync.aligned.m8n8k4.row.col.f64.f64.f64.f64    { %fd12778, %fd12779 },    { %fd24583 },        { %fd24583 },        { %fd12778, %fd12779 }; 
	// end inline asm
	// begin inline asm
	mma.sync.aligned.m8n8k4.row.col.f64.f64.f64.f64    { %fd12784, %fd12785 },    { %fd24583 },        { %fd24583 },        { %fd12784, %fd12785 }; 
	// end inline asm
	// begin inline asm
	mma.sync.aligned.m8n8k4.row.col.f64.f64.f64.f64    { %fd12778, %fd12779 },    { %fd24583 },        { %fd24583 },        { %fd12778, %fd12779 }; 
	// end inline asm
	// begin inline asm
	mma.sync.aligned.m8n8k4.row.col.f64.f64.f64.f64    { %fd12784, %fd12785 },    { %fd24583 },        { %fd24583 },        { %fd12784, %fd12785 }; 
	// end inline asm
	// begin inline asm
	mma.sync.aligned.m8n8k4.row.col.f64.f64.f64.f64    { %fd12778, %fd12779 },    { %fd24583 },        { %fd24583 },        { %fd12778, %fd12779 }; 
	// end inline asm
	// begin inline asm
	mma.sync.aligned.m8n8k4.row.col.f64.f64.f64.f64    { %fd12784, %fd12785 },    { %fd24583 },        { %fd24583 },        { %fd12784, %fd12785 }; 
	// end inline asm
	// begin inline asm
	mma.sync.aligned.m8n8k4.row.col.f64.f64.f64.f64    { %fd12778, %fd12779 },    { %fd24583 },        { %fd24583 },        { %fd12778, %fd12779 }; 
	// end inline asm
	// begin inline asm
	mma.sync.aligned.m8n8k4.row.col.f64.f64.f64.f64    { %fd12784, %fd12785 },    { %fd24583 },        { %fd24583 },        { %fd12784, %fd12785 }; 
	// end inline asm
	// begin inline asm
	mma.sync.aligned.m8n8k4.row.col.f64.f64.f64.f64    { %fd12778, %fd12779 },    { %fd24583 },        { %fd24583 },        { %fd12778, %fd12779 }; 
	// end inline asm
	// begin inline asm
	mma.sync.aligned.m8n8k4.row.col.f64.f64.f64.f64    { %fd12784, %fd12785 },    { %fd24583 },        { %fd24583 },        { %fd12784, %fd12785 }; 
	// end inline asm
	// begin inline asm
	mma.sync.aligned.m8n8k4.row.col.f64.f64.f64.f64    { %fd12778, %fd12779 },    { %fd24583 },        { %fd24583 },        { %fd12778, %fd12779 }; 
	// end inline asm
	// begin inline asm
	mma.sync.aligned.m8n8k4.row.col.f64.f64.f64.f64    { %fd12784, %fd12785 },    { %fd24583 },        { %fd24583 },        { %fd12784, %fd12785 }; 
	// end inline asm
	// begin inline asm
	mma.sync.aligned.m8n8k4.row.col.f64.f64.f64.f64    { %fd12778, %fd12779 },    { %fd24583 },        { %fd24583 },        { %fd12778, %fd12779 }; 
	// end inline asm
	// begin inline asm
	mma.sync.aligned.m8n8k4.row.col.f64.f64.f64.f64    { %fd12784, %fd12785 },    { %fd24583 },        { %fd24583 },        { %fd12784, %fd12785 }; 
	// end inline asm
	// begin inline asm
	mma.sync.aligned.m8n8k4.row.col.f64.f64.f64.f64    { %fd12778, %fd12779 },    { %fd24583 },        { %fd24583 },        { %fd12778, %fd12779 }; 
	// end inline asm
	// begin inline asm
	mma.sync.aligned.m8n8k4.row.col.f64.f64.f64.f64    { %fd12784, %fd12785 },    { %fd24583 },        { %fd24583 },        { %fd12784, %fd12785 }; 
	// end inline asm
	// begin inline asm
	mma.sync.aligned.m8n8k4.row.col.f64.f64.f64.f64    { %fd12778, %fd12779 },    { %fd24583 },        { %fd24583 },        { %fd12778, %fd12779 }; 
	// end inline asm
	// begin inline asm
	mma.sync.aligned.m8n8k4.row.col.f64.f64.f64.f64    { %fd12784, %fd12785 },    { %fd24583 },        { %fd24583 },        { %fd12784, %fd12785 }; 
	// end inline asm
	// begin inline asm
	mma.sync.aligned.m8n8k4.row.col.f64.f64.f64.f64    { %fd12778, %fd12779 },    { %fd24583 },        { %fd24583 },        { %fd12778, %fd12779 }; 
	// end inline asm
	// begin inline asm
	mma.sync.aligned.m8n8k4.row.col.f64.f64.f64.f64    { %fd12784, %fd12785 },    { %fd24583 },        { %fd24583 },        { %fd12784, %fd12785 }; 
	// end inline asm
	// begin inline asm
	mma.sync.aligned.m8n8k4.row.col.f64.f64.f64.f64    { %fd12778, %fd12779 },    { %fd24583 },        { %fd24583 },        { %fd12778, %fd12779 }; 
	// end inline asm
	// begin inline asm
	mma.sync.aligned.m8n8k4.row.col.f64.f64.f64.f64    { %fd12784, %fd12785 },    { %fd24583 },        { %fd24583 },        { %fd12784, %fd12785 }; 
	// end inline asm
	// begin inline asm
	mma.sync.aligned.m8n8k4.row.col.f64.f64.f64.f64    { %fd12778, %fd12779 },    { %fd24583 },        { %fd24583 },        { %fd12778, %fd12779 }; 
	// end inline asm
	// begin inline asm
	mma.sync.aligned.m8n8k4.row.col.f64.f64.f64.f64    { %fd12784, %fd12785 },    { %fd24583 },        { %fd24583 },        { %fd12784, %fd12785 }; 
	// end inline asm
	// begin inline asm
	mma.sync.aligned.m8n8k4.row.col.f64.f64.f64.f64    { %fd12778, %fd12779 },    { %fd24583 },        { %fd24583 },        { %fd12778, %fd12779 }; 
	// end inline asm
	// begin inline asm
	mma.sync.aligned.m8n8k4.row.col.f64.f64.f64.f64    { %fd12784, %fd12785 },    { %fd24583 },        { %fd24583 },        { %fd12784, %fd12785 }; 
	// end inline asm
	// begin inline asm
	mma.sync.aligned.m8n8k4.row.col.f64.f64.f64.f64    { %fd12778, %fd12779 },    { %fd24583 },        { %fd24583 },        { %fd12778, %fd12779 }; 
	// end inline asm
	// begin inline asm
	mma.sync.aligned.m8n8k4.row.col.f64.f64.f64.f64    { %fd12784, %fd12785 },    { %fd24583 },        { %fd24583 },        { %fd12784, %fd12785 }; 
	// end inline asm
	// begin inline asm
	mma.sync.aligned.m8n8k4.row.col.f64.f64.f64.f64    { %fd12778, %fd12779 },    { %fd24583 },        { %fd24583 },        { %fd12778, %fd12779 }; 
	// end inline asm
	// begin inline asm
	mma.sync.aligned.m8n8k4.row.col.f64.f64.f64.f64    { %fd12784, %fd12785 },    { %fd24583 },        { %fd24583 },        { %fd12784, %fd12785 }; 
	// end inline asm
	// begin inline asm
	mma.sync.aligned.m8n8k4.row.col.f64.f64.f64.f64    { %fd12778, %fd12779 },    { %fd24583 },        { %fd24583 },        { %fd12778, %fd12779 }; 
	// end inline asm
	// begin inline asm
	mma.sync.aligned.m8n8k4.row.col.f64.f64.f64.f64    { %fd12784, %fd12785 },    { %fd24583 },        { %fd24583 },        { %fd12784, %fd12785 }; 
	// end inline asm
	// begin inline asm
	mma.sync.aligned.m8n8k4.row.col.f64.f64.f64.f64    { %fd12778, %fd12779 },    { %fd24583 },        { %fd24583 },        { %fd12778, %fd12779 }; 
	// end inline asm
	// begin inline asm
	mma.sync.aligned.m8n8k4.row.col.f64.f64.f64.f64    { %fd12784, %fd12785 },    { %fd24583 },        { %fd24583 },        { %fd12784, %fd12785 }; 
	// end inline asm
	// begin inline asm
	mma.sync.aligned.m8n8k4.row.col.f64.f64.f64.f64    { %fd12778, %fd12779 },    { %fd24583 },        { %fd24583 },        { %fd12778, %fd12779 }; 
	// end inline asm
	// begin inline asm
	mma.sync.aligned.m8n8k4.row.col.f64.f64.f64.f64    { %fd12784, %fd12785 },    { %fd24583 },        { %fd24583 },        { %fd12784, %fd12785 }; 
	// end inline asm
	// begin inline asm
	mma.sync.aligned.m8n8k4.row.col.f64.f64.f64.f64    { %fd12778, %fd12779 },    { %fd24583 },        { %fd24583 },        { %fd12778, %fd12779 }; 
	// end inline asm
	// begin inline asm
	mma.sync.aligned.m8n8k4.row.col.f64.f64.f64.f64    { %fd12784, %fd12785 },    { %fd24583 },        { %fd24583 },        { %fd12784, %fd12785 }; 
	// end inline asm
	// begin inline asm
	mma.sync.aligned.m8n8k4.row.col.f64.f64.f64.f64    { %fd12778, %fd12779 },    { %fd24583 },        { %fd24583 },        { %fd12778, %fd12779 }; 
	// end inline asm
	// begin inline asm
	mma.sync.aligned.m8n8k4.row.col.f64.f64.f64.f64    { %fd12784, %fd12785 },    { %fd24583 },        { %fd24583 },        { %fd12784, %fd12785 }; 
	// end inline asm
	// begin inline asm
	mma.sync.aligned.m8n8k4.row.col.f64.f64.f64.f64    { %fd12778, %fd12779 },    { %fd24583 },        { %fd24583 },        { %fd12778, %fd12779 }; 
	// end inline asm
	// begin inline asm
	mma.sync.aligned.m8n8k4.row.col.f64.f64.f64.f64    { %fd12784, %fd12785 },    { %fd24583 },        { %fd24583 },        { %fd12784, %fd12785 }; 
	// end inline asm
	// begin inline asm
	mma.sync.aligned.m8n8k4.row.col.f64.f64.f64.f64    { %fd12778, %fd12779 },    { %fd24583 },        { %fd24583 },        { %fd12778, %fd12779 }; 
	// end inline asm
	// begin inline asm
	mma.sync.aligned.m8n8k4.row.col.f64.f64.f64.f64    { %fd12784, %fd12785 },    { %fd24583 },        { %fd24583 },        { %fd12784, %fd12785 }; 
	// end inline asm
	// begin inline asm
	mma.sync.aligned.m8n8k4.row.col.f64.f64.f64.f64    { %fd12778, %fd12779 },    { %fd24583 },        { %fd24583 },        { %fd12778, %fd12779 }; 
	// end inline asm
	// begin inline asm
	mma.sync.aligned.m8n8k4.row.col.f64.f64.f64.f64    { %fd12784, %fd12785 },    { %fd24583 },        { %fd24583 },        { %fd12784, %fd12785 }; 
	// end inline asm
	// begin inline asm
	mma.sync.aligned.m8n8k4.row.col.f64.f64.f64.f64    { %fd12778, %fd12779 },    { %fd24583 },        { %fd24583 },        { %fd12778, %fd12779 }; 
	// end inline asm
	// begin inline asm
	mma.sync.aligned.m8n8k4.row.col.f64.f64.f64.f64    { %fd12784, %fd12785 },    { %fd24583 },        { %fd24583 },        { %fd12784, %fd12785 }; 
	// end inline asm
	// begin inline asm
	mma.sync.aligned.m8n8k4.row.col.f64.f64.f64.f64    { %fd12778, %fd12779 },    { %fd24583 },        { %fd24583 },        { %fd12778, %fd12779 }; 
	// end inline asm
	// begin inline asm
	mma.sync.aligned.m8n8k4.row.col.f64.f64.f64.f64    { %fd12784, %fd12785 },    { %fd24583 },        { %fd24583 },        { %fd12784, %fd12785 }; 
	// end inline asm
	// begin inline asm
	mma.sync.aligned.m8n8k4.row.col.f64.f64.f64.f64    { %fd12778, %fd12779 },    { %fd24583 },        { %fd24583 },        { %fd12778, %fd12779 }; 
	// end inline asm
	// begin inline asm
	mma.sync.aligned.m8n8k4.row.col.f64.f64.f64.f64    { %fd12784, %fd12785 },    { %fd24583 },        { %fd24583 },        { %fd12784, %fd12785 }; 
	// end inline asm
	// begin inline asm
	mma.sync.aligned.m8n8k4.row.col.f64.f64.f64.f64    { %fd12778, %fd12779 },    { %fd24583 },        { %fd24583 },        { %fd12778, %fd12779 }; 
	// end inline asm
	// begin inline asm
	mma.sync.aligned.m8n8k4.row.col.f64.f64.f64.f64    { %fd12784, %fd12785 },    { %fd24583 },        { %fd24583 },        { %fd12784, %fd12785 }; 
	// end inline asm
	// begin inline asm
	mma.sync.aligned.m8n8k4.row.col.f64.f64.f64.f64    { %fd12778, %fd12779 },    { %fd24583 },        { %fd24583 },        { %fd12778, %fd12779 }; 
	// end inline asm
	// begin inline asm
	mma.sync.aligned.m8n8k4.row.col.f64.f64.f64.f64    { %fd12784, %fd12785 },    { %fd24583 },        { %fd24583 },        { %fd12784, %fd12785 }; 
	// end inline asm
	// begin inline asm
	mma.sync.aligned.m8n8k4.row.col.f64.f64.f64.f64    { %fd12778, %fd12779 },    { %fd24583 },        { %fd24583 },        { %fd12778, %fd12779 }; 
	// end inline asm
	// begin inline asm
	mma.sync.aligned.m8n8k4.row.col.f64.f64.f64.f64    { %fd12784, %fd12785 },    { %fd24583 },        { %fd24583 },        { %fd12784, %fd12785 }; 
	// end inline asm
	// begin inline asm
	mma.sync.aligned.m8n8k4.row.col.f64.f64.f64.f64    { %fd12778, %fd12779 },    { %fd24583 },        { %fd24583 },        { %fd12778, %fd12779 }; 
	// end inline asm
	// begin inline asm
	mma.sync.aligned.m8n8k4.row.col.f64.f64.f64.f64    { %fd12784, %fd12785 },    { %fd24583 },        { %fd24583 },        { %fd12784, %fd12785 }; 
	// end inline asm
	// begin inline asm
	mma.sync.aligned.m8n8k4.row.col.f64.f64.f64.f64    { %fd12778, %fd12779 },    { %fd24583 },        { %fd24583 },        { %fd12778, %fd12779 }; 
	// end inline asm
	// begin inline asm
	mma.sync.aligned.m8n8k4.row.col.f64.f64.f64.f64    { %fd12784, %fd12785 },    { %fd24583 },        { %fd24583 },        { %fd12784, %fd12785 }; 
	// end inline asm
	// begin inline asm
	mma.sync.aligned.m8n8k4.row.col.f64.f64.f64.f64    { %fd12778, %fd12779 },    { %fd24583 },        { %fd24583 },        { %fd12778, %fd12779 }; 
	// end inline asm
	// begin inline asm
	mma.sync.aligned.m8n8k4.row.col.f64.f64.f64.f64    { %fd12784, %fd12785 },    { %fd24583 },        { %fd24583 },        { %fd12784, %fd12785 }; 
	// end inline asm
	// begin inline asm
	mma.sync.aligned.m8n8k4.row.col.f64.f64.f64.f64    { %fd12778, %fd12779 },    { %fd24583 },        { %fd24583 },        { %fd12778, %fd12779 }; 
	// end inline asm
	// begin inline asm
	mma.sync.aligned.m8n8k4.row.col.f64.f64.f64.f64    { %fd12784, %fd12785 },    { %fd24583 },        { %fd24583 },        { %fd12784, %fd12785 }; 
	// end inline asm
	// begin inline asm
	mma.sync.aligned.m8n8k4.row.col.f64.f64.f64.f64    { %fd12778, %fd12779 },    { %fd24583 },        { %fd24583 },        { %fd12778, %fd12779 }; 
	// end inline asm
	// begin inline asm
	mma.sync.aligned.m8n8k4.row.col.f64.f64.f64.f64    { %fd12784, %fd12785 },    { %fd24583 },        { %fd24583 },        { %fd12784, %fd12785 }; 
	// end inline asm
	// begin inline asm
	mma.sync.aligned.m8n8k4.row.col.f64.f64.f64.f64    { %fd12778, %fd12779 },    { %fd24583 },        { %fd24583 },        { %fd12778, %fd12779 }; 
	// end inline asm
	// begin inline asm
	mma.sync.aligned.m8n8k4.row.col.f64.f64.f64.f64    { %fd12784, %fd12785 },    { %fd24583 },        { %fd24583 },        { %fd12784, %fd12785 }; 
	// end inline asm
	// begin inline asm
	mma.sync.aligned.m8n8k4.row.col.f64.f64.f64.f64    { %fd12778, %fd12779 },    { %fd24583 },        { %fd24583 },        { %fd12778, %fd12779 }; 
	// end inline asm
	// begin inline asm
	mma.sync.aligned.m8n8k4.row.col.f64.f64.f64.f64    { %fd12784, %fd12785 },    { %fd24583 },        { %fd24583 },        { %fd12784, %fd12785 }; 
	// end inline asm
	// begin inline asm
	mma.sync.aligned.m8n8k4.row.col.f64.f64.f64.f64    { %fd12778, %fd12779 },    { %fd24583 },        { %fd24583 },        { %fd12778, %fd12779 }; 
	// end inline asm
	// begin inline asm
	mma.sync.aligned.m8n8k4.row.col.f64.f64.f64.f64    { %fd12784, %fd12785 },    { %fd24583 },        { %fd24583 },        { %fd12784, %fd12785 }; 
	// end inline asm
	// begin inline asm
	mma.sync.aligned.m8n8k4.row.col.f64.f64.f64.f64    { %fd12778, %fd12779 },    { %fd24583 },        { %fd24583 },        { %fd12778, %fd12779 }; 
	// end inline asm
	// begin inline asm
	mma.sync.aligned.m8n8k4.row.col.f64.f64.f64.f64    { %fd12784, %fd12785 },    { %fd24583 },        { %fd24583 },        { %fd12784, %fd12785 }; 
	// end inline asm
	// begin inline asm
	mma.sync.aligned.m8n8k4.row.col.f64.f64.f64.f64    { %fd12778, %fd12779 },    { %fd24583 },        { %fd24583 },        { %fd12778, %fd12779 }; 
	// end inline asm
	// begin inline asm
	mma.sync.aligned.m8n8k4.row.col.f64.f64.f64.f64    { %fd12784, %fd12785 },    { %fd24583 },        { %fd24583 },        { %fd12784, %fd12785 }; 
	// end inline asm
	// begin inline asm
	mma.sync.aligned.m8n8k4.row.col.f64.f64.f64.f64    { %fd12778, %fd12779 },    { %fd24583 },        { %fd24583 },        { %fd12778, %fd12779 }; 
	// end inline asm
	// begin inline asm
	mma.sync.aligned.m8n8k4.row.col.f64.f64.f64.f64    { %fd12784, %fd12785 },    { %fd24583 },        { %fd24583 },        { %fd12784, %fd12785 }; 
	// end inline asm
	// begin inline asm
	mma.sync.aligned.m8n8k4.row.col.f64.f64.f64.f64    { %fd12778, %fd12779 },    { %fd24583 },        { %fd24583 },        { %fd12778, %fd12779 }; 
	// end inline asm
	// begin inline asm
	mma.sync.aligned.m8n8k4.row.col.f64.f64.f64.f64    { %fd12784, %fd12785 },    { %fd24583 },        { %fd24583 },        { %fd12784, %fd12785 }; 
	// end inline asm
	// begin inline asm
	mma.sync.aligned.m8n8k4.row.col.f64.f64.f64.f64    { %fd12778, %fd12779 },    { %fd24583 },        { %fd24583 },        { %fd12778, %fd12779 }; 
	// end inline asm
	// begin inline asm
	mma.sync.aligned.m8n8k4.row.col.f64.f64.f64.f64    { %fd12784, %fd12785 },    { %fd24583 },        { %fd24583 },        { %fd12784, %fd12785 }; 
	// end inline asm
	// begin inline asm
	mma.sync.aligned.m8n8k4.row.col.f64.f64.f64.f64    { %fd12778, %fd12779 },    { %fd24583 },        { %fd24583 },        { %fd12778, %fd12779 }; 
	// end inline asm
	// begin inline asm
	mma.sync.aligned.m8n8k4.row.col.f64.f64.f64.f64    { %fd12784, %fd12785 },    { %fd24583 },        { %fd24583 },        { %fd12784, %fd12785 }; 
	// end inline asm
	// begin inline asm
	mma.sync.aligned.m8n8k4.row.col.f64.f64.f64.f64    { %fd12778, %fd12779 },    { %fd24583 },        { %fd24583 },        { %fd12778, %fd12779 }; 
	// end inline asm
	// begin inline asm
	mma.sync.aligned.m8n8k4.row.col.f64.f64.f64.f64    { %fd12784, %fd12785 },    { %fd24583 },        { %fd24583 },        { %fd12784, %fd12785 }; 
	// end inline asm
	// begin inline asm
	mma.sync.aligned.m8n8k4.row.col.f64.f64.f64.f64    { %fd12778, %fd12779 },    { %fd24583 },        { %fd24583 },        { %fd12778, %fd12779 }; 
	// end inline asm
	// begin inline asm
	mma.sync.aligned.m8n8k4.row.col.f64.f64.f64.f64    { %fd12784, %fd12785 },    { %fd24583 },        { %fd24583 },        { %fd12784, %fd12785 }; 
	// end inline asm
	mov.f64 	%fd17038, %fd12778;
	mov.f64 	%fd17039, %fd12779;
	// begin inline asm
	mma.sync.aligned.m8n8k4.row.col.f64.f64.f64.f64    { %fd17038, %fd17039 },    { %fd24583 },        { %fd24583 },        { %fd17038, %fd17039 }; 
	// end inline asm
	mov.f64 	%fd17044, %fd12784;
	mov.f64 	%fd17045, %fd12785;
	// begin inline asm
	mma.sync.aligned.m8n8k4.row.col.f64.f64.f64.f64    { %fd17044, %fd17045 },    { %fd24583 },        { %fd24583 },        { %fd17044, %fd17045 }; 
	// end inline asm
	// begin inline asm
	mma.sync.aligned.m8n8k4.row.col.f64.f64.f64.f64    { %fd17038, %fd17039 },    { %fd24583 },        { %fd24583 },        { %fd17038, %fd17039 }; 
	// end inline asm
	// begin inline asm
	mma.sync.aligned.m8n8k4.row.col.f64.f64.f64.f64    { %fd17044, %fd17045 },    { %fd24583 },        { %fd24583 },        { %fd17044, %fd17045 }; 
	// end inline asm
	// begin inline asm
	mma.sync.aligned.m8n8k4.row.col.f64.f64.f64.f64    { %fd17038, %fd17039 },    { %fd24583 },        { %fd24583 },        { %fd17038, %fd17039 }; 
	// end inline asm
	// begin inline asm
	mma.sync.aligned.m8n8k4.row.col.f64.f64.f64.f64    { %fd17044, %fd17045 },    { %fd24583 },        { %fd24583 },        { %fd17044, %fd17045 }; 
	// end inline asm
	// begin inline asm
	mma.sync.aligned.m8n8k4.row.col.f64.f64.f64.f64    { %fd17038, %fd17039 },    { %fd24583 },        { %fd24583 },        { %fd17038, %fd17039 }; 
	// end inline asm
	// begin inline asm
	mma.sync.aligned.m8n8k4.row.col.f64.f64.f64.f64    { %fd17044, %fd17045 },    { %fd24583 },        { %fd24583 },        { %fd17044, %fd17045 }; 
	// end inline asm
	// begin inline asm
	mma.sync.aligned.m8n8k4.row.col.f64.f64.f64.f64    { %fd17038, %fd17039 },    { %fd24583 },        { %fd24583 },        { %fd17038, %fd17039 }; 
	// end inline asm
	// begin inline asm
	mma.sync.aligned.m8n8k4.row.col.f64.f64.f64.f64    { %fd17044, %fd17045 },    { %fd24583 },        { %fd24583 },        { %fd17044, %fd17045 }; 
	// end inline asm
	// begin inline asm
	mma.sync.aligned.m8n8k4.row.col.f64.f64.f64.f64    { %fd17038, %fd17039 },    { %fd24583 },        { %fd24583 },        { %fd17038, %fd17039 }; 
	// end inline asm
	// begin inline asm
	mma.sync.aligned.m8n8k4.row.col.f64.f64.f64.f64    { %fd17044, %fd17045 },    { %fd24583 },        { %fd24583 },        { %fd17044, %fd17045 }; 
	// end inline asm
	// begin inline asm
	mma.sync.aligned.m8n8k4.row.col.f64.f64.f64.f64    { %fd17038, %fd17039 },    { %fd24583 },        { %fd24583 },        { %fd17038, %fd17039 }; 
	// end inline asm
	// begin inline asm
	mma.sync.aligned.m8n8k4.row.col.f64.f64.f64.f64    { %fd17044, %fd17045 },    { %fd24583 },        { %fd24583 },        { %fd17044, %fd17045 }; 
	// end inline asm
	// begin inline asm
	mma.sync.aligned.m8n8k4.row.col.f64.f64.f64.f64    { %fd17038, %fd17039 },    { %fd24583 },        { %fd24583 },        { %fd17038, %fd17039 }; 
	// end inline asm
	// begin inline asm
	mma.sync.aligned.m8n8k4.row.col.f64.f64.f64.f64    { %fd17044, %fd17045 },    { %fd24583 },        { %fd24583 },        { %fd17044, %fd17045 }; 
	// end inline asm
	// begin inline asm
	mma.sync.aligned.m8n8k4.row.col.f64.f64.f64.f64    { %fd17038, %fd17039 },    { %fd24583 },        { %fd24583 },        { %fd17038, %fd17039 }; 
	// end inline asm
	// begin inline asm
	mma.sync.aligned.m8n8k4.row.col.f64.f64.f64.f64    { %fd17044, %fd17045 },    { %fd24583 },        { %fd24583 },        { %fd17044, %fd17045 }; 
	// end inline asm
	// begin inline asm
	mma.sync.aligned.m8n8k4.row.col.f64.f64.f64.f64    { %fd17038, %fd17039 },    { %fd24583 },        { %fd24583 },        { %fd17038, %fd17039 }; 
	// end inline asm
	// begin inline asm
	mma.sync.aligned.m8n8k4.row.col.f64.f64.f64.f64    { %fd17044, %fd17045 },    { %fd24583 },        { %fd24583 },        { %fd17044, %fd17045 }; 
	// end inline asm
	// begin inline asm
	mma.sync.aligned.m8n8k4.row.col.f64.f64.f64.f64    { %fd17038, %fd17039 },    { %fd24583 },        { %fd24583 },        { %fd17038, %fd17039 }; 
	// end inline asm
	// begin inline asm
	mma.sync.aligned.m8n8k4.row.col.f64.f64.f64.f64    { %fd17044, %fd17045 },    { %fd24583 },        { %fd24583 },        { %fd17044, %fd17045 }; 
	// end inline asm
	// begin inline asm
	mma.sync.aligned.m8n8k4.row.col.f64.f64.f64.f64    { %fd17038, %fd17039 },    { %fd24583 },        { %fd24583 },        { %fd17038, %fd17039 }; 
	// end inline asm
	// begin inline asm
	mma.sync.aligned.m8n8k4.row.col.f64.f64.f64.f64    { %fd17044, %fd17045 },    { %fd24583 },        { %fd24583 },        { %fd17044, %fd17045 }; 
	// end inline asm
	// begin inline asm
	mma.sync.aligned.m8n8k4.row.col.f64.f64.f64.f64    { %fd17038, %fd17039 },    { %fd24583 },        { %fd24583 },        { %fd17038, %fd17039 }; 
	// end inline asm
	// begin inline asm
	mma.sync.aligned.m8n8k4.row.col.f64.f64.f64.f64    { %fd17044, %fd17045 },    { %fd24583 },        { %fd24583 },        { %fd17044, %fd17045 }; 
	// end inline asm
	// begin inline asm
	mma.sync.aligned.m8n8k4.row.col.f64.f64.f64.f64    { %fd17038, %fd17039 },    { %fd24583 },        { %fd24583 },        { %fd17038, %fd17039 }; 
	// end inline asm
	// begin inline asm
	mma.sync.aligned.m8n8k4.row.col.f64.f64.f64.f64    { %fd17044, %fd17045 },    { %fd24583 },        { %fd24583 },        { %fd17044, %fd17045 }; 
	// end inline asm
	// begin inline asm
	mma.sync.aligned.m8n8k4.row.col.f64.f64.f64.f64    { %fd17038, %fd17039 },    { %fd24583 },        { %fd24583 },        { %fd17038, %fd17039 }; 
	// end inline asm
	// begin inline asm
	mma.sync.aligned.m8n8k4.row.col.f64.f64.f64.f64    { %fd17044, %fd17045 },    { %fd24583 },        { %fd24583 },        { %fd17044, %fd17045 }; 
	// end inline asm
	// begin inline asm
	mma.sync.aligned.m8n8k4.row.col.f64.f64.f64.f64    { %fd17038, %fd17039 },    { %fd24583 },        { %fd24583 },        { %fd17038, %fd17039 }; 
	// end inline asm
	// begin inline asm
	mma.sync.aligned.m8n8k4.row.col.f64.f64.f64.f64    { %fd17044, %fd17045 },    { %fd24583 },        { %fd24583 },        { %fd17044, %fd17045 }; 
	// end inline asm
	// begin inline asm
	mma.sync.aligned.m8n8k4.row.col.f64.f64.f64.f64    { %fd17038, %fd17039 },    { %fd24583 },        { %fd24583 },        { %fd17038, %fd17039 }; 
	// end inline asm
	// begin inline asm
	mma.sync.aligned.m8n8k4.row.col.f64.f64.f64.f64    { %fd17044, %fd17045 },    { %fd24583 },        { %fd24583 },        { %fd17044, %fd17045 }; 
	// end inline asm
	// begin inline asm
	mma.sync.aligned.m8n8k4.row.col.f64.f64.f64.f64    { %fd17038, %fd17039 },    { %fd24583 },        { %fd24583 },        { %fd17038, %fd17039 }; 
	// end inline asm
	// begin inline asm
	mma.sync.aligned.m8n8k4.row.col.f64.f64.f64.f64    { %fd17044, %fd17045 },    { %fd24583 },        { %fd24583 },        { %fd17044, %fd17045 }; 
	// end inline asm
	// begin inline asm
	mma.sync.aligned.m8n8k4.row.col.f64.f64.f64.f64    { %fd17038, %fd17039 },    { %fd24583 },        { %fd24583 },        { %fd17038, %fd17039 }; 
	// end inline asm
	// begin inline asm
	mma.sync.aligned.m8n8k4.row.col.f64.f64.f64.f64    { %fd17044, %fd17045 },    { %fd24583 },        { %fd24583 },        { %fd17044, %fd17045 }; 
	// end inline asm
	// begin inline asm
	mma.sync.aligned.m8n8k4.row.col.f64.f64.f64.f64    { %fd17038, %fd17039 },    { %fd24583 },        { %fd24583 },        { %fd17038, %fd17039 }; 
	// end inline asm
	// begin inline asm
	mma.sync.aligned.m8n8k4.row.col.f64.f64.f64.f64    { %fd17044, %fd17045 },    { %fd24583 },        { %fd24583 },        { %fd17044, %fd17045 }; 
	// end inline asm
	// begin inline asm
	mma.sync.aligned.m8n8k4.row.col.f64.f64.f64.f64    { %fd17038, %fd17039 },    { %fd24583 },        { %fd24583 },        { %fd17038, %fd17039 }; 
	// end inline asm
	// begin inline asm
	mma.sync.aligned.m8n8k4.row.col.f64.f64.f64.f64    { %fd17044, %fd17045 },    { %fd24583 },        { %fd24583 },        { %fd17044, %fd17045 }; 
	// end inline asm
	// begin inline asm
	mma.sync.aligned.m8n8k4.row.col.f64.f64.f64.f64    { %fd17038, %fd17039 },    { %fd24583 },        { %fd24583 },        { %fd17038, %fd17039 }; 
	// end inline asm
	// begin inline asm
	mma.sync.aligned.m8n8k4.row.col.f64.f64.f64.f64    { %fd17044, %fd17045 },    { %fd24583 },        { %fd24583 },        { %fd17044, %fd17045 }; 
	// end inline asm
	// begin inline asm
	mma.sync.aligned.m8n8k4.row.col.f64.f64.f64.f64    { %fd17038, %fd17039 },    { %fd24583 },        { %fd24583 },        { %fd17038, %fd17039 }; 
	// end inline asm
	// begin inline asm
	mma.sync.aligned.m8n8k4.row.col.f64.f64.f64.f64    { %fd17044, %fd17045 },    { %fd24583 },        { %fd24583 },        { %fd17044, %fd17045 }; 
	// end inline asm
	// begin inline asm
	mma.sync.aligned.m8n8k4.row.col.f64.f64.f64.f64    { %fd17038, %fd17039 },    { %fd24583 },        { %fd24583 },        { %fd17038, %fd17039 }; 
	// end inline asm
	// begin inline asm
	mma.sync.aligned.m8n8k4.row.col.f64.f64.f64.f64    { %fd17044, %fd17045 },    { %fd24583 },        { %fd24583 },        { %fd17044, %fd17045 }; 
	// end inline asm
	// begin inline asm
	mma.sync.aligned.m8n8k4.row.col.f64.f64.f64.f64    { %fd17038, %fd17039 },    { %fd24583 },        { %fd24583 },        { %fd17038, %fd17039 }; 
	// end inline asm
	// begin inline asm
	mma.sync.aligned.m8n8k4.row.col.f64.f64.f64.f64    { %fd17044, %fd17045 },    { %fd24583 },        { %fd24583 },        { %fd17044, %fd17045 }; 
	// end inline asm
	// begin inline asm
	mma.sync.aligned.m8n8k4.row.col.f64.f64.f64.f64    { %fd17038, %fd17039 },    { %fd24583 },        { %fd24583 },        { %fd17038, %fd17039 }; 
	// end inline asm
	// begin inline asm
	mma.sync.aligned.m8n8k4.row.col.f64.f64.f64.f64    { %fd17044, %fd17045 },    { %fd24583 },        { %fd24583 },        { %fd17044, %fd17045 }; 
	// end inline asm
	// begin inline asm
	mma.sync.aligned.m8n8k4.row.col.f64.f64.f64.f64    { %fd17038, %fd17039 },    { %fd24583 },        { %fd24583 },        { %fd17038, %fd17039 }; 
	// end inline asm
	// begin inline asm
	mma.sync.aligned.m8n8k4.row.col.f64.f64.f64.f64    { %fd17044, %fd17045 },    { %fd24583 },        { %fd24583 },        { %fd17044, %fd17045 }; 
	// end inline asm
	// begin inline asm
	mma.sync.aligned.m8n8k4.row.col.f64.f64.f64.f64    { %fd17038, %fd17039 },    { %fd24583 },        { %fd24583 },        { %fd17038, %fd17039 }; 
	// end inline asm
	// begin inline asm
	mma.sync.aligned.m8n8k4.row.col.f64.f64.f64.f64    { %fd17044, %fd17045 },    { %fd24583 },        { %fd24583 },        { %fd17044, %fd17045 }; 
	// end inline asm
	// begin inline asm
	mma.sync.aligned.m8n8k4.row.col.f64.f64.f64.f64    { %fd17038, %fd17039 },    { %fd24583 },        { %fd24583 },        { %fd17038, %fd17039 }; 
	// end inline asm
	// begin inline asm
	mma.sync.aligned.m8n8k4.row.col.f64.f64.f64.f64    { %fd17044, %fd17045 },    { %fd24583 },        { %fd24583 },        { %fd17044, %fd17045 }; 
	// end inline asm
	// begin inline asm
	mma.sync.aligned.m8n8k4.row.col.f64.f64.f64.f64    { %fd17038, %fd17039 },    { %fd24583 },        { %fd24583 },        { %fd17038, %fd17039 }; 
	// end inline asm
	// begin inline asm
	mma.sync.aligned.m8n8k4.row.col.f64.f64.f64.f64    { %fd17044, %fd17045 },    { %fd24583 },        { %fd24583 },        { %fd17044, %fd17045 }; 
	// end inline asm
	// begin inline asm
	mma.sync.aligned.m8n8k4.row.col.f64.f64.f64.f64    { %fd17038, %fd17039 },    { %fd24583 },        { %fd24583 },        { %fd17038, %fd17039 }; 
	// end inline asm
	// begin inline asm
	mma.sync.aligned.m8n8k4.row.col.f64.f64.f64.f64    { %fd17044, %fd17045 },    { %fd24583 },        { %fd24583 },        { %fd17044, %fd17045 }; 
	// end inline asm
	// begin inline asm
	mma.sync.aligned.m8n8k4.row.col.f64.f64.f64.f64    { %fd17038, %fd17039 },    { %fd24583 },        { %fd24583 },        { %fd17038, %fd17039 }; 
	// end inline asm
	// begin inline asm
	mma.sync.aligned.m8n8k4.row.col.f64.f64.f64.f64    { %fd17044, %fd17045 },    { %fd24583 },        { %fd24583 },        { %fd17044, %fd17045 }; 
	// end inline asm
	// begin inline asm
	mma.sync.aligned.m8n8k4.row.col.f64.f64.f64.f64    { %fd17038, %fd17039 },    { %fd24583 },        { %fd24583 },        { %fd17038, %fd17039 }; 
	// end inline asm
	// begin inline asm
	mma.sync.aligned.m8n8k4.row.col.f64.f64.f64.f64    { %fd17044, %fd17045 },    { %fd24583 },        { %fd24583 },        { %fd17044, %fd17045 }; 
	// end inline asm
	// begin inline asm
	mma.sync.aligned.m8n8k4.row.col.f64.f64.f64.f64    { %fd17038, %fd17039 },    { %fd24583 },        { %fd24583 },        { %fd17038, %fd17039 }; 
	// end inline asm
	// begin inline asm
	mma.sync.aligned.m8n8k4.row.col.f64.f64.f64.f64    { %fd17044, %fd17045 },    { %fd24583 },        { %fd24583 },        { %fd17044, %fd17045 }; 
	// end inline asm
	// begin inline asm
	mma.sync.aligned.m8n8k4.row.col.f64.f64.f64.f64    { %fd17038, %fd17039 },    { %fd24583 },        { %fd24583 },        { %fd17038, %fd17039 }; 
	// end inline asm
	// begin inline asm
	mma.sync.aligned.m8n8k4.row.col.f64.f64.f64.f64    { %fd17044, %fd17045 },    { %fd24583 },        { %fd24583 },        { %fd17044, %fd17045 }; 
	// end inline asm
	// begin inline asm
	mma.sync.aligned.m8n8k4.row.col.f64.f64.f64.f64    { %fd17038, %fd17039 },    { %fd24583 },        { %fd24583 },        { %fd17038, %fd17039 }; 
	// end inline asm
	// begin inline asm
	mma.sync.aligned.m8n8k4.row.col.f64.f64.f64.f64    { %fd17044, %fd17045 },    { %fd24583 },        { %fd24583 },        { %fd17044, %fd17045 }; 
	// end inline asm
	// begin inline asm
	mma.sync.aligned.m8n8k4.row.col.f64.f64.f64.f64    { %fd17038, %fd17039 },    { %fd24583 },        { %fd24583 },        { %fd17038, %fd17039 }; 
	// end inline asm
	// begin inline asm
	mma.sync.aligned.m8n8k4.row.col.f64.f64.f64.f64    { %fd17044, %fd17045 },    { %fd24583 },        { %fd24583 },        { %fd17044, %fd17045 }; 
	// end inline asm
	// begin inline asm
	mma.sync.aligned.m8n8k4.row.col.f64.f64.f64.f64    { %fd17038, %fd17039 },    { %fd24583 },        { %fd24583 },        { %fd17038, %fd17039 }; 
	// end inline asm
	// begin inline asm
	mma.sync.aligned.m8n8k4.row.col.f64.f64.f64.f64    { %fd17044, %fd17045 },    { %fd24583 },        { %fd24583 },        { %fd17044, %fd17045 }; 
	// end inline asm
	// begin inline asm
	mma.sync.aligned.m8n8k4.row.col.f64.f64.f64.f64    { %fd17038, %fd17039 },    { %fd24583 },        { %fd24583 },        { %fd17038, %fd17039 }; 
	// end inline asm
	// begin inline asm
	mma.sync.aligned.m8n8k4.row.col.f64.f64.f64.f64    { %fd17044, %fd17045 },    { %fd24583 },        { %fd24583 },        { %fd17044, %fd17045 }; 
	// end inline asm
	// begin inline asm
	mma.sync.aligned.m8n8k4.row.col.f64.f64.f64.f64    { %fd17038, %fd17039 },    { %fd24583 },        { %fd24583 },        { %fd17038, %fd17039 }; 
	// end inline asm
	// begin inline asm
	mma.sync.aligned.m8n8k4.row.col.f64.f64.f64.f64    { %fd17044, %fd17045 },    { %fd24583 },        { %fd24583 },        { %fd17044, %fd17045 }; 
	// end inline asm
	// begin inline asm
	mma.sync.aligned.m8n8k4.row.col.f64.f64.f64.f64    { %fd17038, %fd17039 },    { %fd24583 },        { %fd24583 },        { %fd17038, %fd17039 }; 
	// end inline asm
	// begin inline asm
	mma.sync.aligned.m8n8k4.row.col.f64.f64.f64.f64    { %fd17044, %fd17045 },    { %fd24583 },        { %fd24583 },        { %fd17044, %fd17045 }; 
	// end inline asm
	// begin inline asm
	mma.sync.aligned.m8n8k4.row.col.f64.f64.f64.f64    { %fd17038, %fd17039 },    { %fd24583 },        { %fd24583 },        { %fd17038, %fd17039 }; 
	// end inline asm
	// begin inline asm
	mma.sync.aligned.m8n8k4.row.col.f64.f64.f64.f64    { %fd17044, %fd17045 },    { %fd24583 },        { %fd24583 },        { %fd17044, %fd17045 }; 
	// end inline asm
	// begin inline asm
	mma.sync.aligned.m8n8k4.row.col.f64.f64.f64.f64    { %fd17038, %fd17039 },    { %fd24583 },        { %fd24583 },        { %fd17038, %fd17039 }; 
	// end inline asm
	// begin inline asm
	mma.sync.aligned.m8n8k4.row.col.f64.f64.f64.f64    { %fd17044, %fd17045 },    { %fd24583 },        { %fd24583 },        { %fd17044, %fd17045 }; 
	// end inline asm
	// begin inline asm
	mma.sync.aligned.m8n8k4.row.col.f64.f64.f64.f64    { %fd17038, %fd17039 },    { %fd24583 },        { %fd24583 },        { %fd17038, %fd17039 }; 
	// end inline asm
	// begin inline asm
	mma.sync.aligned.m8n8k4.row.col.f64.f64.f64.f64    { %fd17044, %fd17045 },    { %fd24583 },        { %fd24583 },        { %fd17044, %fd17045 }; 
	// end inline asm
	// begin inline asm
	mma.sync.aligned.m8n8k4.row.col.f64.f64.f64.f64    { %fd17038, %fd17039 },    { %fd24583 },        { %fd24583 },        { %fd17038, %fd17039 }; 
	// end inline asm
	// begin inline asm
	mma.sync.aligned.m8n8k4.row.col.f64.f64.f64.f64    { %fd17044, %fd17045 },    { %fd24583 },        { %fd24583 },        { %fd17044, %fd17045 }; 
	// end inline asm
	// begin inline asm
	mma.sync.aligned.m8n8k4.row.col.f64.f64.f64.f64    { %fd17038, %fd17039 },    { %fd24583 },        { %fd24583 },        { %fd17038, %fd17039 }; 
	// end inline asm
	// begin inline asm
	mma.sync.aligned.m8n8k4.row.col.f64.f64.f64.f64    { %fd17044, %fd17045 },    { %fd24583 },        { %fd24583 },        { %fd17044, %fd17045 }; 
	// end inline asm
	// begin inline asm
	mma.sync.aligned.m8n8k4.row.col.f64.f64.f64.f64    { %fd17038, %fd17039 },    { %fd24583 },        { %fd24583 },        { %fd17038, %fd17039 }; 
	// end inline asm
	// begin inline asm
	mma.sync.aligned.m8n8k4.row.col.f64.f64.f64.f64    { %fd17044, %fd17045 },    { %fd24583 },        { %fd24583 },        { %fd17044, %fd17045 }; 
	// end inline asm
	// begin inline asm
	mma.sync.aligned.m8n8k4.row.col.f64.f64.f64.f64    { %fd17038, %fd17039 },    { %fd24583 },        { %fd24583 },        { %fd17038, %fd17039 }; 
	// end inline asm
	// begin inline asm
	mma.sync.aligned.m8n8k4.row.col.f64.f64.f64.f64    { %fd17044, %fd17045 },    { %fd24583 },        { %fd24583 },        { %fd17044, %fd17045 }; 
	// end inline asm
	// begin inline asm
	mma.sync.aligned.m8n8k4.row.col.f64.f64.f64.f64    { %fd17038, %fd17039 },    { %fd24583 },        { %fd24583 },        { %fd17038, %fd17039 }; 
	// end inline asm
	// begin inline asm
	mma.sync.aligned.m8n8k4.row.col.f64.f64.f64.f64    { %fd17044, %fd17045 },    { %fd24583 },        { %fd24583 },        { %fd17044, %fd17045 }; 
	// end inline asm
	// begin inline asm
	mma.sync.aligned.m8n8k4.row.col.f64.f64.f64.f64    { %fd17038, %fd17039 },    { %fd24583 },        { %fd24583 },        { %fd17038, %fd17039 }; 
	// end inline asm
	// begin inline asm
	mma.sync.aligned.m8n8k4.row.col.f64.f64.f64.f64    { %fd17044, %fd17045 },    { %fd24583 },        { %fd24583 },        { %fd17044, %fd17045 }; 
	// end inline asm
	// begin inline asm
	mma.sync.aligned.m8n8k4.row.col.f64.f64.f64.f64    { %fd17038, %fd17039 },    { %fd24583 },        { %fd24583 },        { %fd17038, %fd17039 }; 
	// end inline asm
	// begin inline asm
	mma.sync.aligned.m8n8k4.row.col.f64.f64.f64.f64    { %fd17044, %fd17045 },    { %fd24583 },        { %fd24583 },        { %fd17044, %fd17045 }; 
	// end inline asm
	// begin inline asm
	mma.sync.aligned.m8n8k4.row.col.f64.f64.f64.f64    { %fd17038, %fd17039 },    { %fd24583 },        { %fd24583 },        { %fd17038, %fd17039 }; 
	// end inline asm
	// begin inline asm
	mma.sync.aligned.m8n8k4.row.col.f64.f64.f64.f64    { %fd17044, %fd17045 },    { %fd24583 },        { %fd24583 },        { %fd17044, %fd17045 }; 
	// end inline asm
	// begin inline asm
	mma.sync.aligned.m8n8k4.row.col.f64.f64.f64.f64    { %fd17038, %fd17039 },    { %fd24583 },        { %fd24583 },        { %fd17038, %fd17039 }; 
	// end inline asm
	// begin inline asm
	mma.sync.aligned.m8n8k4.row.col.f64.f64.f64.f64    { %fd17044, %fd17045 },    { %fd24583 },        { %fd24583 },        { %fd17044, %fd17045 }; 
	// end inline asm
	// begin inline asm
	mma.sync.aligned.m8n8k4.row.col.f64.f64.f64.f64    { %fd17038, %fd17039 },    { %fd24583 },        { %fd24583 },        { %fd17038, %fd17039 }; 
	// end inline asm
	// begin inline asm
	mma.sync.aligned.m8n8k4.row.col.f64.f64.f64.f64    { %fd17044, %fd17045 },    { %fd24583 },        { %fd24583 },        { %fd17044, %fd17045 }; 
	// end inline asm
	// begin inline asm
	mma.sync.aligned.m8n8k4.row.col.f64.f64.f64.f64    { %fd17038, %fd17039 },    { %fd24583 },        { %fd24583 },        { %fd17038, %fd17039 }; 
	// end inline asm
	// begin inline asm
	mma.sync.aligned.m8n8k4.row.col.f64.f64.f64.f64    { %fd17044, %fd17045 },    { %fd24583 },        { %fd24583 },        { %fd17044, %fd17045 }; 
	// end inline asm
	// begin inline asm
	mma.sync.aligned.m8n8k4.row.col.f64.f64.f64.f64    { %fd17038, %fd17039 },    { %fd24583 },        { %fd24583 },        { %fd17038, %fd17039 }; 
	// end inline asm
	// begin inline asm
	mma.sync.aligned.m8n8k4.row.col.f64.f64.f64.f64    { %fd17044, %fd17045 },    { %fd24583 },        { %fd24583 },        { %fd17044, %fd17045 }; 
	// end inline asm
	// begin inline asm
	mma.sync.aligned.m8n8k4.row.col.f64.f64.f64.f64    { %fd17038, %fd17039 },    { %fd24583 },        { %fd24583 },        { %fd17038, %fd17039 }; 
	// end inline asm
	// begin inline asm
	mma.sync.aligned.m8n8k4.row.col.f64.f64.f64.f64    { %fd17044, %fd17045 },    { %fd24583 },        { %fd24583 },        { %fd17044, %fd17045 }; 
	// end inline asm
	// begin inline asm
	mma.sync.aligned.m8n8k4.row.col.f64.f64.f64.f64    { %fd17038, %fd17039 },    { %fd24583 },        { %fd24583 },        { %fd17038, %fd17039 }; 
	// end inline asm
	// begin inline asm
	mma.sync.aligned.m8n8k4.row.col.f64.f64.f64.f64    { %fd17044, %fd17045 },    { %fd24583 },        { %fd24583 },        { %fd17044, %fd17045 }; 
	// end inline asm
	// begin inline asm
	mma.sync.aligned.m8n8k4.row.col.f64.f64.f64.f64    { %fd17038, %fd17039 },    { %fd24583 },        { %fd24583 },        { %fd17038, %fd17039 }; 
	// end inline asm
	// begin inline asm
	mma.sync.aligned.m8n8k4.row.col.f64.f64.f64.f64    { %fd17044, %fd17045 },    { %fd24583 },        { %fd24583 },        { %fd17044, %fd17045 }; 
	// end inline asm
	// begin inline asm
	mma.sync.aligned.m8n8k4.row.col.f64.f64.f64.f64    { %fd17038, %fd17039 },    { %fd24583 },        { %fd24583 },        { %fd17038, %fd17039 }; 
	// end inline asm
	// begin inline asm
	mma.sync.aligned.m8n8k4.row.col.f64.f64.f64.f64    { %fd17044, %fd17045 },    { %fd24583 },        { %fd24583 },        { %fd17044, %fd17045 }; 
	// end inline asm
	// begin inline asm
	mma.sync.aligned.m8n8k4.row.col.f64.f64.f64.f64    { %fd17038, %fd17039 },    { %fd24583 },        { %fd24583 },        { %fd17038, %fd17039 }; 
	// end inline asm
	// begin inline asm
	mma.sync.aligned.m8n8k4.row.col.f64.f64.f64.f64    { %fd17044, %fd17045 },    { %fd24583 },        { %fd24583 },        { %fd17044, %fd17045 }; 
	// end inline asm
	// begin inline asm
	mma.sync.aligned.m8n8k4.row.col.f64.f64.f64.f64    { %fd17038, %fd17039 },    { %fd24583 },        { %fd24583 },        { %fd17038, %fd17039 }; 
	// end inline asm
	// begin inline asm
	mma.sync.aligned.m8n8k4.row.col.f64.f64.f64.f64    { %fd17044, %fd17045 },    { %fd24583 },        { %fd24583 },        { %fd17044, %fd17045 }; 
	// end inline asm
	// begin inline asm
	mma.sync.aligned.m8n8k4.row.col.f64.f64.f64.f64    { %fd17038, %fd17039 },    { %fd24583 },        { %fd24583 },        { %fd17038, %fd17039 }; 
	// end inline asm
	// begin inline asm
	mma.sync.aligned.m8n8k4.row.col.f64.f64.f64.f64    { %fd17044, %fd17045 },    { %fd24583 },        { %fd24583 },        { %fd17044, %fd17045 }; 
	// end inline asm
	// begin inline asm
	mma.sync.aligned.m8n8k4.row.col.f64.f64.f64.f64    { %fd17038, %fd17039 },    { %fd24583 },        { %fd24583 },        { %fd17038, %fd17039 }; 
	// end inline asm
	// begin inline asm
	mma.sync.aligned.m8n8k4.row.col.f64.f64.f64.f64    { %fd17044, %fd17045 },    { %fd24583 },        { %fd24583 },        { %fd17044, %fd17045 }; 
	// end inline asm
	// begin inline asm
	mma.sync.aligned.m8n8k4.row.col.f64.f64.f64.f64    { %fd17038, %fd17039 },    { %fd24583 },        { %fd24583 },        { %fd17038, %fd17039 }; 
	// end inline asm
	// begin inline asm
	mma.sync.aligned.m8n8k4.row.col.f64.f64.f64.f64    { %fd17044, %fd17045 },    { %fd24583 },        { %fd24583 },        { %fd17044, %fd17045 }; 
	// end inline asm
	// begin inline asm
	mma.sync.aligned.m8n8k4.row.col.f64.f64.f64.f64    { %fd17038, %fd17039 },    { %fd24583 },        { %fd24583 },        { %fd17038, %fd17039 }; 
	// end inline asm
	// begin inline asm
	mma.sync.aligned.m8n8k4.row.col.f64.f64.f64.f64    { %fd17044, %fd17045 },    { %fd24583 },        { %fd24583 },        { %fd17044, %fd17045 }; 
	// end inline asm
	// begin inline asm
	mma.sync.aligned.m8n8k4.row.col.f64.f64.f64.f64    { %fd17038, %fd17039 },    { %fd24583 },        { %fd24583 },        { %fd17038, %fd17039 }; 
	// end inline asm
	// begin inline asm
	mma.sync.aligned.m8n8k4.row.col.f64.f64.f64.f64    { %fd17044, %fd17045 },    { %fd24583 },        { %fd24583 },        { %fd17044, %fd17045 }; 
	// end inline asm
	// begin inline asm
	mma.sync.aligned.m8n8k4.row.col.f64.f64.f64.f64    { %fd17038, %fd17039 },    { %fd24583 },        { %fd24583 },        { %fd17038, %fd17039 }; 
	// end inline asm
	// begin inline asm
	mma.sync.aligned.m8n8k4.row.col.f64.f64.f64.f64    { %fd17044, %fd17045 },    { %fd24583 },        { %fd24583 },        { %fd17044, %fd17045 }; 
	// end inline asm
	// begin inline asm
	mma.sync.aligned.m8n8k4.row.col.f64.f64.f64.f64    { %fd17038, %fd17039 },    { %fd24583 },        { %fd24583 },        { %fd17038, %fd17039 }; 
	// end inline asm
	// begin inline asm
	mma.sync.aligned.m8n8k4.row.col.f64.f64.f64.f64    { %fd17044, %fd17045 },    { %fd24583 },        { %fd24583 },        { %fd17044, %fd17045 }; 
	// end inline asm
	// begin inline asm
	mma.sync.aligned.m8n8k4.row.col.f64.f64.f64.f64    { %fd17038, %fd17039 },    { %fd24583 },        { %fd24583 },        { %fd17038, %fd17039 }; 
	// end inline asm
	// begin inline asm
	mma.sync.aligned.m8n8k4.row.col.f64.f64.f64.f64    { %fd17044, %fd17045 },    { %fd24583 },        { %fd24583 },        { %fd17044, %fd17045 }; 
	// end inline asm
	// begin inline asm
	mma.sync.aligned.m8n8k4.row.col.f64.f64.f64.f64    { %fd17038, %fd17039 },    { %fd24583 },        { %fd24583 },        { %fd17038, %fd17039 }; 
	// end inline asm
	// begin inline asm
	mma.sync.aligned.m8n8k4.row.col.f64.f64.f64.f64    { %fd17044, %fd17045 },    { %fd24583 },        { %fd24583 },        { %fd17044, %fd17045 }; 
	// end inline asm
	// begin inline asm
	mma.sync.aligned.m8n8k4.row.col.f64.f64.f64.f64    { %fd17038, %fd17039 },    { %fd24583 },        { %fd24583 },        { %fd17038, %fd17039 }; 
	// end inline asm
	// begin inline asm
	mma.sync.aligned.m8n8k4.row.col.f64.f64.f64.f64    { %fd17044, %fd17045 },    { %fd24583 },        { %fd24583 },        { %fd17044, %fd17045 }; 
	// end inline asm
	// begin inline asm
	mma.sync.aligned.m8n8k4.row.col.f64.f64.f64.f64    { %fd17038, %fd17039 },    { %fd24583 },        { %fd24583 },        { %fd17038, %fd17039 }; 
	// end inline asm
	// begin inline asm
	mma.sync.aligned.m8n8k4.row.col.f64.f64.f64.f64    { %fd17044, %fd17045 },    { %fd24583 },        { %fd24583 },        { %fd17044, %fd17045 }; 
	// end inline asm
	// begin inline asm
	mma.sync.aligned.m8n8k4.row.col.f64.f64.f64.f64    { %fd17038, %fd17039 },    { %fd24583 },        { %fd24583 },        { %fd17038, %fd17039 }; 
	// end inline asm
	// begin inline asm
	mma.sync.aligned.m8n8k4.row.col.f64.f64.f64.f64    { %fd17044, %fd17045 },    { %fd24583 },        { %fd24583 },        { %fd17044, %fd17045 }; 
	// end inline asm
	// begin inline asm
	mma.sync.aligned.m8n8k4.row.col.f64.f64.f64.f64    { %fd17038, %fd17039 },    { %fd24583 },        { %fd24583 },        { %fd17038, %fd17039 }; 
	// end inline asm
	// begin inline asm
	mma.sync.aligned.m8n8k4.row.col.f64.f64.f64.f64    { %fd17044, %fd17045 },    { %fd24583 },        { %fd24583 },        { %fd17044, %fd17045 }; 
	// end inline asm
	// begin inline asm
	mma.sync.aligned.m8n8k4.row.col.f64.f64.f64.f64    { %fd17038, %fd17039 },    { %fd24583 },        { %fd24583 },        { %fd17038, %fd17039 }; 
	// end inline asm
	// begin inline asm
	mma.sync.aligned.m8n8k4.row.col.f64.f64.f64.f64    { %fd17044, %fd17045 },    { %fd24583 },        { %fd24583 },        { %fd17044, %fd17045 }; 
	// end inline asm
	// begin inline asm
	mma.sync.aligned.m8n8k4.row.col.f64.f64.f64.f64    { %fd17038, %fd17039 },    { %fd24583 },        { %fd24583 },        { %fd17038, %fd17039 }; 
	// end inline asm
	// begin inline asm
	mma.sync.aligned.m8n8k4.row.col.f64.f64.f64.f64    { %fd17044, %fd17045 },    { %fd24583 },        { %fd24583 },        { %fd17044, %fd17045 }; 
	// end inline asm
	// begin inline asm
	mma.sync.aligned.m8n8k4.row.col.f64.f64.f64.f64    { %fd17038, %fd17039 },    { %fd24583 },        { %fd24583 },        { %fd17038, %fd17039 }; 
	// end inline asm
	// begin inline asm
	mma.sync.aligned.m8n8k4.row.col.f64.f64.f64.f64    { %fd17044, %fd17045 },    { %fd24583 },        { %fd24583 },        { %fd17044, %fd17045 }; 
	// end inline asm
	// begin inline asm
	mma.sync.aligned.m8n8k4.row.col.f64.f64.f64.f64    { %fd17038, %fd17039 },    { %fd24583 },        { %fd24583 },        { %fd17038, %fd17039 }; 
	// end inline asm
	// begin inline asm
	mma.sync.aligned.m8n8k4.row.col.f64.f64.f64.f64    { %fd17044, %fd17045 },    { %fd24583 },        { %fd24583 },        { %fd17044, %fd17045 }; 
	// end inline asm
	// begin inline asm
	mma.sync.aligned.m8n8k4.row.col.f64.f64.f64.f64    { %fd17038, %fd17039 },    { %fd24583 },        { %fd24583 },        { %fd17038, %fd17039 }; 
	// end inline asm
	// begin inline asm
	mma.sync.aligned.m8n8k4.row.col.f64.f64.f64.f64    { %fd17044, %fd17045 },    { %fd24583 },        { %fd24583 },        { %fd17044, %fd17045 }; 
	// end inline asm
	// begin inline asm
	mma.sync.aligned.m8n8k4.row.col.f64.f64.f64.f64    { %fd17038, %fd17039 },    { %fd24583 },        { %fd24583 },        { %fd17038, %fd17039 }; 
	// end inline asm
	// begin inline asm
	mma.sync.aligned.m8n8k4.row.col.f64.f64.f64.f64    { %fd17044, %fd17045 },    { %fd24583 },        { %fd24583 },        { %fd17044, %fd17045 }; 
	// end inline asm
	// begin inline asm
	mma.sync.aligned.m8n8k4.row.col.f64.f64.f64.f64    { %fd17038, %fd17039 },    { %fd24583 },        { %fd24583 },        { %fd17038, %fd17039 }; 
	// end inline asm
	// begin inline asm
	mma.sync.aligned.m8n8k4.row.col.f64.f64.f64.f64    { %fd17044, %fd17045 },    { %fd24583 },        { %fd24583 },        { %fd17044, %fd17045 }; 
	// end inline asm
	// begin inline asm
	mma.sync.aligned.m8n8k4.row.col.f64.f64.f64.f64    { %fd17038, %fd17039 },    { %fd24583 },        { %fd24583 },        { %fd17038, %fd17039 }; 
	// end inline asm
	// begin inline asm
	mma.sync.aligned.m8n8k4.row.col.f64.f64.f64.f64    { %fd17044, %fd17045 },    { %fd24583 },        { %fd24583 },        { %fd17044, %fd17045 }; 
	// end inline asm
	// begin inline asm
	mma.sync.aligned.m8n8k4.row.col.f64.f64.f64.f64    { %fd17038, %fd17039 },    { %fd24583 },        { %fd24583 },        { %fd17038, %fd17039 }; 
	// end inline asm
	// begin inline asm
	mma.sync.aligned.m8n8k4.row.col.f64.f64.f64.f64    { %fd17044, %fd17045 },    { %fd24583 },        { %fd24583 },        { %fd17044, %fd17045 }; 
	// end inline asm
	// begin inline asm
	mma.sync.aligned.m8n8k4.row.col.f64.f64.f64.f64    { %fd17038, %fd17039 },    { %fd24583 },        { %fd24583 },        { %fd17038, %fd17039 }; 
	// end inline asm
	// begin inline asm
	mma.sync.aligned.m8n8k4.row.col.f64.f64.f64.f64    { %fd17044, %fd17045 },    { %fd24583 },        { %fd24583 },        { %fd17044, %fd17045 }; 
	// end inline asm
	// begin inline asm
	mma.sync.aligned.m8n8k4.row.col.f64.f64.f64.f64    { %fd17038, %fd17039 },    { %fd24583 },        { %fd24583 },        { %fd17038, %fd17039 }; 
	// end inline asm
	// begin inline asm
	mma.sync.aligned.m8n8k4.row.col.f64.f64.f64.f64    { %fd17044, %fd17045 },    { %fd24583 },        { %fd24583 },        { %fd17044, %fd17045 }; 
	// end inline asm
	// begin inline asm
	mma.sync.aligned.m8n8k4.row.col.f64.f64.f64.f64    { %fd17038, %fd17039 },    { %fd24583 },        { %fd24583 },        { %fd17038, %fd17039 }; 
	// end inline asm
	// begin inline asm
	mma.sync.aligned.m8n8k4.row.col.f64.f64.f64.f64    { %fd17044, %fd17045 },    { %fd24583 },        { %fd24583 },        { %fd17044, %fd17045 }; 
	// end inline asm
	// begin inline asm
	mma.sync.aligned.m8n8k4.row.col.f64.f64.f64.f64    { %fd17038, %fd17039 },    { %fd24583 },        { %fd24583 },        { %fd17038, %fd17039 }; 
	// end inline asm
	// begin inline asm
	mma.sync.aligned.m8n8k4.row.col.f64.f64.f64.f64    { %fd17044, %fd17045 },    { %fd24583 },        { %fd24583 },        { %fd17044, %fd17045 }; 
	// end inline asm
	// begin inline asm
	mma.sync.aligned.m8n8k4.row.col.f64.f64.f64.f64    { %fd17038, %fd17039 },    { %fd24583 },        { %fd24583 },        { %fd17038, %fd17039 }; 
	// end inline asm
	// begin inline asm
	mma.sync.aligned.m8n8k4.row.col.f64.f64.f64.f64    { %fd17044, %fd17045 },    { %fd24583 },        { %fd24583 },        { %fd17044, %fd17045 }; 
	// end inline asm
	// begin inline asm
	mma.sync.aligned.m8n8k4.row.col.f64.f64.f64.f64    { %fd17038, %fd17039 },    { %fd24583 },        { %fd24583 },        { %fd17038, %fd17039 }; 
	// end inline asm
	// begin inline asm
	mma.sync.aligned.m8n8k4.row.col.f64.f64.f64.f64    { %fd17044, %fd17045 },    { %fd24583 },        { %fd24583 },        { %fd17044, %fd17045 }; 
	// end inline asm
	// begin inline asm
	mma.sync.aligned.m8n8k4.row.col.f64.f64.f64.f64    { %fd17038, %fd17039 },    { %fd24583 },        { %fd24583 },        { %fd17038, %fd17039 }; 
	// end inline asm
	// begin inline asm
	mma.sync.aligned.m8n8k4.row.col.f64.f64.f64.f64    { %fd17044, %fd17045 },    { %fd24583 },        { %fd24583 },        { %fd17044, %fd17045 }; 
	// end inline asm
	// begin inline asm
	mma.sync.aligned.m8n8k4.row.col.f64.f64.f64.f64    { %fd17038, %fd17039 },    { %fd24583 },        { %fd24583 },        { %fd17038, %fd17039 }; 
	// end inline asm
	// begin inline asm
	mma.sync.aligned.m8n8k4.row.col.f64.f64.f64.f64    { %fd17044, %fd17045 },    { %fd24583 },        { %fd24583 },        { %fd17044, %fd17045 }; 
	// end inline asm
	// begin inline asm
	mma.sync.aligned.m8n8k4.row.col.f64.f64.f64.f64    { %fd17038, %fd17039 },    { %fd24583 },        { %fd24583 },        { %fd17038, %fd17039 }; 
	// end inline asm
	// begin inline asm
	mma.sync.aligned.m8n8k4.row.col.f64.f64.f64.f64    { %fd17044, %fd17045 },    { %fd24583 },        { %fd24583 },        { %fd17044, %fd17045 }; 
	// end inline asm
	// begin inline asm
	mma.sync.aligned.m8n8k4.row.col.f64.f64.f64.f64    { %fd17038, %fd17039 },    { %fd24583 },        { %fd24583 },        { %fd17038, %fd17039 }; 
	// end inline asm
	// begin inline asm
	mma.sync.aligned.m8n8k4.row.col.f64.f64.f64.f64    { %fd17044, %fd17045 },    { %fd24583 },        { %fd24583 },        { %fd17044, %fd17045 }; 
	// end inline asm
	// begin inline asm
	mma.sync.aligned.m8n8k4.row.col.f64.f64.f64.f64    { %fd17038, %fd17039 },    { %fd24583 },        { %fd24583 },        { %fd17038, %fd17039 }; 
	// end inline asm
	// begin inline asm
	mma.sync.aligned.m8n8k4.row.col.f64.f64.f64.f64    { %fd17044, %fd17045 },    { %fd24583 },        { %fd24583 },        { %fd17044, %fd17045 }; 
	// end inline asm
	// begin inline asm
	mma.sync.aligned.m8n8k4.row.col.f64.f64.f64.f64    { %fd17038, %fd17039 },    { %fd24583 },        { %fd24583 },        { %fd17038, %fd17039 }; 
	// end inline asm
	// begin inline asm
	mma.sync.aligned.m8n8k4.row.col.f64.f64.f64.f64    { %fd17044, %fd17045 },    { %fd24583 },        { %fd24583 },        { %fd17044, %fd17045 }; 
	// end inline asm
	// begin inline asm
	mma.sync.aligned.m8n8k4.row.col.f64.f64.f64.f64    { %fd17038, %fd17039 },    { %fd24583 },        { %fd24583 },        { %fd17038, %fd17039 }; 
	// end inline asm
	// begin inline asm
	mma.sync.aligned.m8n8k4.row.col.f64.f64.f64.f64    { %fd17044, %fd17045 },    { %fd24583 },        { %fd24583 },        { %fd17044, %fd17045 }; 
	// end inline asm
	// begin inline asm
	mma.sync.aligned.m8n8k4.row.col.f64.f64.f64.f64    { %fd17038, %fd17039 },    { %fd24583 },        { %fd24583 },        { %fd17038, %fd17039 }; 
	// end inline asm
	// begin inline asm
	mma.sync.aligned.m8n8k4.row.col.f64.f64.f64.f64    { %fd17044, %fd17045 },    { %fd24583 },        { %fd24583 },        { %fd17044, %fd17045 }; 
	// end inline asm
	// begin inline asm
	mma.sync.aligned.m8n8k4.row.col.f64.f64.f64.f64    { %fd17038, %fd17039 },    { %fd24583 },        { %fd24583 },        { %fd17038, %fd17039 }; 
	// end inline asm
	// begin inline asm
	mma.sync.aligned.m8n8k4.row.col.f64.f64.f64.f64    { %fd17044, %fd17045 },    { %fd24583 },        { %fd24583 },        { %fd17044, %fd17045 }; 
	// end inline asm
	// begin inline asm
	mma.sync.aligned.m8n8k4.row.col.f64.f64.f64.f64    { %fd17038, %fd17039 },    { %fd24583 },        { %fd24583 },        { %fd17038, %fd17039 }; 
	// end inline asm
	// begin inline asm
	mma.sync.aligned.m8n8k4.row.col.f64.f64.f64.f64    { %fd17044, %fd17045 },    { %fd24583 },        { %fd24583 },        { %fd17044, %fd17045 }; 
	// end inline asm
	// begin inline asm
	mma.sync.aligned.m8n8k4.row.col.f64.f64.f64.f64    { %fd17038, %fd17039 },    { %fd24583 },        { %fd24583 },        { %fd17038, %fd17039 }; 
	// end inline asm
	// begin inline asm
	mma.sync.aligned.m8n8k4.row.col.f64.f64.f64.f64    { %fd17044, %fd17045 },    { %fd24583 },        { %fd24583 },        { %fd17044, %fd17045 }; 
	// end inline asm
	// begin inline asm
	mma.sync.aligned.m8n8k4.row.col.f64.f64.f64.f64    { %fd17038, %fd17039 },    { %fd24583 },        { %fd24583 },        { %fd17038, %fd17039 }; 
	// end inline asm
	// begin inline asm
	mma.sync.aligned.m8n8k4.row.col.f64.f64.f64.f64    { %fd17044, %fd17045 },    { %fd24583 },        { %fd24583 },        { %fd17044, %fd17045 }; 
	// end inline asm
	// begin inline asm
	mma.sync.aligned.m8n8k4.row.col.f64.f64.f64.f64    { %fd17038, %fd17039 },    { %fd24583 },        { %fd24583 },        { %fd17038, %fd17039 }; 
	// end inline asm
	// begin inline asm
	mma.sync.aligned.m8n8k4.row.col.f64.f64.f64.f64    { %fd17044, %fd17045 },    { %fd24583 },        { %fd24583 },        { %fd17044, %fd17045 }; 
	// end inline asm
	// begin inline asm
	mma.sync.aligned.m8n8k4.row.col.f64.f64.f64.f64    { %fd17038, %fd17039 },    { %fd24583 },        { %fd24583 },        { %fd17038, %fd17039 }; 
	// end inline asm
	// begin inline asm
	mma.sync.aligned.m8n8k4.row.col.f64.f64.f64.f64    { %fd17044, %fd17045 },    { %fd24583 },        { %fd24583 },        { %fd17044, %fd17045 }; 
	// end inline asm
	// begin inline asm
	mma.sync.aligned.m8n8k4.row.col.f64.f64.f64.f64    { %fd17038, %fd17039 },    { %fd24583 },        { %fd24583 },        { %fd17038, %fd17039 }; 
	// end inline asm
	// begin inline asm
	mma.sync.aligned.m8n8k4.row.col.f64.f64.f64.f64    { %fd17044, %fd17045 },    { %fd24583 },        { %fd24583 },        { %fd17044, %fd17045 }; 
	// end inline asm
	// begin inline asm
	mma.sync.aligned.m8n8k4.row.col.f64.f64.f64.f64    { %fd17038, %fd17039 },    { %fd24583 },        { %fd24583 },        { %fd17038, %fd17039 }; 
	// end inline asm
	// begin inline asm
	mma.sync.aligned.m8n8k4.row.col.f64.f64.f64.f64    { %fd17044, %fd17045 },    { %fd24583 },        { %fd24583 },        { %fd17044, %fd17045 }; 
	// end inline asm
	// begin inline asm
	mma.sync.aligned.m8n8k4.row.col.f64.f64.f64.f64    { %fd17038, %fd17039 },    { %fd24583 },        { %fd24583 },        { %fd17038, %fd17039 }; 
	// end inline asm
	// begin inline asm
	mma.sync.aligned.m8n8k4.row.col.f64.f64.f64.f64    { %fd17044, %fd17045 },    { %fd24583 },        { %fd24583 },        { %fd17044, %fd17045 }; 
	// end inline asm
	// begin inline asm
	mma.sync.aligned.m8n8k4.row.col.f64.f64.f64.f64    { %fd17038, %fd17039 },    { %fd24583 },        { %fd24583 },        { %fd17038, %fd17039 }; 
	// end inline asm
	// begin inline asm
	mma.sync.aligned.m8n8k4.row.col.f64.f64.f64.f64    { %fd17044, %fd17045 },    { %fd24583 },        { %fd24583 },        { %fd17044, %fd17045 }; 
	// end inline asm
	// begin inline asm
	mma.sync.aligned.m8n8k4.row.col.f64.f64.f64.f64    { %fd17038, %fd17039 },    { %fd24583 },        { %fd24583 },        { %fd17038, %fd17039 }; 
	// end inline asm
	// begin inline asm
	mma.sync.aligned.m8n8k4.row.col.f64.f64.f64.f64    { %fd17044, %fd17045 },    { %fd24583 },        { %fd24583 },        { %fd17044, %fd17045 }; 
	// end inline asm
	// begin inline asm
	mma.sync.aligned.m8n8k4.row.col.f64.f64.f64.f64    { %fd17038, %fd17039 },    { %fd24583 },        { %fd24583 },        { %fd17038, %fd17039 }; 
	// end inline asm
	// begin inline asm
	mma.sync.aligned.m8n8k4.row.col.f64.f64.f64.f64    { %fd17044, %fd17045 },    { %fd24583 },        { %fd24583 },        { %fd17044, %fd17045 }; 
	// end inline asm
	// begin inline asm
	mma.sync.aligned.m8n8k4.row.col.f64.f64.f64.f64    { %fd17038, %fd17039 },    { %fd24583 },        { %fd24583 },        { %fd17038, %fd17039 }; 
	// end inline asm
	// begin inline asm
	mma.sync.aligned.m8n8k4.row.col.f64.f64.f64.f64    { %fd17044, %fd17045 },    { %fd24583 },        { %fd24583 },        { %fd17044, %fd17045 }; 
	// end inline asm
	// begin inline asm
	mma.sync.aligned.m8n8k4.row.col.f64.f64.f64.f64    { %fd17038, %fd17039 },    { %fd24583 },        { %fd24583 },        { %fd17038, %fd17039 }; 
	// end inline asm
	// begin inline asm
	mma.sync.aligned.m8n8k4.row.col.f64.f64.f64.f64    { %fd17044, %fd17045 },    { %fd24583 },        { %fd24583 },        { %fd17044, %fd17045 }; 
	// end inline asm
	// begin inline asm
	mma.sync.aligned.m8n8k4.row.col.f64.f64.f64.f64    { %fd17038, %fd17039 },    { %fd24583 },        { %fd24583 },        { %fd17038, %fd17039 }; 
	// end inline asm
	// begin inline asm
	mma.sync.aligned.m8n8k4.row.col.f64.f64.f64.f64    { %fd17044, %fd17045 },    { %fd24583 },        { %fd24583 },        { %fd17044, %fd17045 }; 
	// end inline asm
	// begin inline asm
	mma.sync.aligned.m8n8k4.row.col.f64.f64.f64.f64    { %fd17038, %fd17039 },    { %fd24583 },        { %fd24583 },        { %fd17038, %fd17039 }; 
	// end inline asm
	// begin inline asm
	mma.sync.aligned.m8n8k4.row.col.f64.f64.f64.f64    { %fd17044, %fd17045 },    { %fd24583 },        { %fd24583 },        { %fd17044, %fd17045 }; 
	// end inline asm
	// begin inline asm
	mma.sync.aligned.m8n8k4.row.col.f64.f64.f64.f64    { %fd17038, %fd17039 },    { %fd24583 },        { %fd24583 },        { %fd17038, %fd17039 }; 
	// end inline asm
	// begin inline asm
	mma.sync.aligned.m8n8k4.row.col.f64.f64.f64.f64    { %fd17044, %fd17045 },    { %fd24583 },        { %fd24583 },        { %fd17044, %fd17045 }; 
	// end inline asm
	// begin inline asm
	mma.sync.aligned.m8n8k4.row.col.f64.f64.f64.f64    { %fd17038, %fd17039 },    { %fd24583 },        { %fd24583 },        { %fd17038, %fd17039 }; 
	// end inline asm
	// begin inline asm
	mma.sync.aligned.m8n8k4.row.col.f64.f64.f64.f64    { %fd17044, %fd17045 },    { %fd24583 },        { %fd24583 },        { %fd17044, %fd17045 }; 
	// end inline asm
	// begin inline asm
	mma.sync.aligned.m8n8k4.row.col.f64.f64.f64.f64    { %fd17038, %fd17039 },    { %fd24583 },        { %fd24583 },        { %fd17038, %fd17039 }; 
	// end inline asm
	// begin inline asm
	mma.sync.aligned.m8n8k4.row.col.f64.f64.f64.f64    { %fd17044, %fd17045 },    { %fd24583 },        { %fd24583 },        { %fd17044, %fd17045 }; 
	// end inline asm
	// begin inline asm
	mma.sync.aligned.m8n8k4.row.col.f64.f64.f64.f64    { %fd17038, %fd17039 },    { %fd24583 },        { %fd24583 },        { %fd17038, %fd17039 }; 
	// end inline asm
	// begin inline asm
	mma.sync.aligned.m8n8k4.row.col.f64.f64.f64.f64    { %fd17044, %fd17045 },    { %fd24583 },        { %fd24583 },        { %fd17044, %fd17045 }; 
	// end inline asm
	// begin inline asm
	mma.sync.aligned.m8n8k4.row.col.f64.f64.f64.f64    { %fd17038, %fd17039 },    { %fd24583 },        { %fd24583 },        { %fd17038, %fd17039 }; 
	// end inline asm
	// begin inline asm
	mma.sync.aligned.m8n8k4.row.col.f64.f64.f64.f64    { %fd17044, %fd17045 },    { %fd24583 },        { %fd24583 },        { %fd17044, %fd17045 }; 
	// end inline asm
	// begin inline asm
	mma.sync.aligned.m8n8k4.row.col.f64.f64.f64.f64    { %fd17038, %fd17039 },    { %fd24583 },        { %fd24583 },        { %fd17038, %fd17039 }; 
	// end inline asm
	// begin inline asm
	mma.sync.aligned.m8n8k4.row.col.f64.f64.f64.f64    { %fd17044, %fd17045 },    { %fd24583 },        { %fd24583 },        { %fd17044, %fd17045 }; 
	// end inline asm
	// begin inline asm
	mma.sync.aligned.m8n8k4.row.col.f64.f64.f64.f64    { %fd17038, %fd17039 },    { %fd24583 },        { %fd24583 },        { %fd17038, %fd17039 }; 
	// end inline asm
	// begin inline asm
	mma.sync.aligned.m8n8k4.row.col.f64.f64.f64.f64    { %fd17044, %fd17045 },    { %fd24583 },        { %fd24583 },        { %fd17044, %fd17045 }; 
	// end inline asm
	// begin inline asm
	mma.sync.aligned.m8n8k4.row.col.f64.f64.f64.f64    { %fd17038, %fd17039 },    { %fd24583 },        { %fd24583 },        { %fd17038, %fd17039 }; 
	// end inline asm
	// begin inline asm
	mma.sync.aligned.m8n8k4.row.col.f64.f64.f64.f64    { %fd17044, %fd17045 },    { %fd24583 },        { %fd24583 },        { %fd17044, %fd17045 }; 
	// end inline asm
	// begin inline asm
	mma.sync.aligned.m8n8k4.row.col.f64.f64.f64.f64    { %fd17038, %fd17039 },    { %fd24583 },        { %fd24583 },        { %fd17038, %fd17039 }; 
	// end inline asm
	// begin inline asm
	mma.sync.aligned.m8n8k4.row.col.f64.f64.f64.f64    { %fd17044, %fd17045 },    { %fd24583 },        { %fd24583 },        { %fd17044, %fd17045 }; 
	// end inline asm
	// begin inline asm
	mma.sync.aligned.m8n8k4.row.col.f64.f64.f64.f64    { %fd17038, %fd17039 },    { %fd24583 },        { %fd24583 },        { %fd17038, %fd17039 }; 
	// end inline asm
	// begin inline asm
	mma.sync.aligned.m8n8k4.row.col.f64.f64.f64.f64    { %fd17044, %fd17045 },    { %fd24583 },        { %fd24583 },        { %fd17044, %fd17045 }; 
	// end inline asm
	// begin inline asm
	mma.sync.aligned.m8n8k4.row.col.f64.f64.f64.f64    { %fd17038, %fd17039 },    { %fd24583 },        { %fd24583 },        { %fd17038, %fd17039 }; 
	// end inline asm
	// begin inline asm
	mma.sync.aligned.m8n8k4.row.col.f64.f64.f64.f64    { %fd17044, %fd17045 },    { %fd24583 },        { %fd24583 },        { %fd17044, %fd17045 }; 
	// end inline asm
	// begin inline asm
	mma.sync.aligned.m8n8k4.row.col.f64.f64.f64.f64    { %fd17038, %fd17039 },    { %fd24583 },        { %fd24583 },        { %fd17038, %fd17039 }; 
	// end inline asm
	// begin inline asm
	mma.sync.aligned.m8n8k4.row.col.f64.f64.f64.f64    { %fd17044, %fd17045 },    { %fd24583 },        { %fd24583 },        { %fd17044, %fd17045 }; 
	// end inline asm
	// begin inline asm
	mma.sync.aligned.m8n8k4.row.col.f64.f64.f64.f64    { %fd17038, %fd17039 },    { %fd24583 },        { %fd24583 },        { %fd17038, %fd17039 }; 
	// end inline asm
	// begin inline asm
	mma.sync.aligned.m8n8k4.row.col.f64.f64.f64.f64    { %fd17044, %fd17045 },    { %fd24583 },        { %fd24583 },        { %fd17044, %fd17045 }; 
	// end inline asm
	// begin inline asm
	mma.sync.aligned.m8n8k4.row.col.f64.f64.f64.f64    { %fd17038, %fd17039 },    { %fd24583 },        { %fd24583 },        { %fd17038, %fd17039 }; 
	// end inline asm
	// begin inline asm
	mma.sync.aligned.m8n8k4.row.col.f64.f64.f64.f64    { %fd17044, %fd17045 },    { %fd24583 },        { %fd24583 },        { %fd17044, %fd17045 }; 
	// end inline asm
	// begin inline asm
	mma.sync.aligned.m8n8k4.row.col.f64.f64.f64.f64    { %fd17038, %fd17039 },    { %fd24583 },        { %fd24583 },        { %fd17038, %fd17039 }; 
	// end inline asm
	// begin inline asm
	mma.sync.aligned.m8n8k4.row.col.f64.f64.f64.f64    { %fd17044, %fd17045 },    { %fd24583 },        { %fd24583 },        { %fd17044, %fd17045 }; 
	// end inline asm
	// begin inline asm
	mma.sync.aligned.m8n8k4.row.col.f64.f64.f64.f64    { %fd17038, %fd17039 },    { %fd24583 },        { %fd24583 },        { %fd17038, %fd17039 }; 
	// end inline asm
	// begin inline asm
	mma.sync.aligned.m8n8k4.row.col.f64.f64.f64.f64    { %fd17044, %fd17045 },    { %fd24583 },        { %fd24583 },        { %fd17044, %fd17045 }; 
	// end inline asm
	// begin inline asm
	mma.sync.aligned.m8n8k4.row.col.f64.f64.f64.f64    { %fd17038, %fd17039 },    { %fd24583 },        { %fd24583 },        { %fd17038, %fd17039 }; 
	// end inline asm
	// begin inline asm
	mma.sync.aligned.m8n8k4.row.col.f64.f64.f64.f64    { %fd17044, %fd17045 },    { %fd24583 },        { %fd24583 },        { %fd17044, %fd17045 }; 
	// end inline asm
	// begin inline asm
	mma.sync.aligned.m8n8k4.row.col.f64.f64.f64.f64    { %fd17038, %fd17039 },    { %fd24583 },        { %fd24583 },        { %fd17038, %fd17039 }; 
	// end inline asm
	// begin inline asm
	mma.sync.aligned.m8n8k4.row.col.f64.f64.f64.f64    { %fd17044, %fd17045 },    { %fd24583 },        { %fd24583 },        { %fd17044, %fd17045 }; 
	// end inline asm
	// begin inline asm
	mma.sync.aligned.m8n8k4.row.col.f64.f64.f64.f64    { %fd17038, %fd17039 },    { %fd24583 },        { %fd24583 },        { %fd17038, %fd17039 }; 
	// end inline asm
	// begin inline asm
	mma.sync.aligned.m8n8k4.row.col.f64.f64.f64.f64    { %fd17044, %fd17045 },    { %fd24583 },        { %fd24583 },        { %fd17044, %fd17045 }; 
	// end inline asm
	// begin inline asm
	mma.sync.aligned.m8n8k4.row.col.f64.f64.f64.f64    { %fd17038, %fd17039 },    { %fd24583 },        { %fd24583 },        { %fd17038, %fd17039 }; 
	// end inline asm
	// begin inline asm
	mma.sync.aligned.m8n8k4.row.col.f64.f64.f64.f64    { %fd17044, %fd17045 },    { %fd24583 },        { %fd24583 },        { %fd17044, %fd17045 }; 
	// end inline asm
	// begin inline asm
	mma.sync.aligned.m8n8k4.row.col.f64.f64.f64.f64    { %fd17038, %fd17039 },    { %fd24583 },        { %fd24583 },        { %fd17038, %fd17039 }; 
	// end inline asm
	// begin inline asm
	mma.sync.aligned.m8n8k4.row.col.f64.f64.f64.f64    { %fd17044, %fd17045 },    { %fd24583 },        { %fd24583 },        { %fd17044, %fd17045 }; 
	// end inline asm
	// begin inline asm
	mma.sync.aligned.m8n8k4.row.col.f64.f64.f64.f64    { %fd17038, %fd17039 },    { %fd24583 },        { %fd24583 },        { %fd17038, %fd17039 }; 
	// end inline asm
	// begin inline asm
	mma.sync.aligned.m8n8k4.row.col.f64.f64.f64.f64    { %fd17044, %fd17045 },    { %fd24583 },        { %fd24583 },        { %fd17044, %fd17045 }; 
	// end inline asm
	// begin inline asm
	mma.sync.aligned.m8n8k4.row.col.f64.f64.f64.f64    { %fd17038, %fd17039 },    { %fd24583 },        { %fd24583 },        { %fd17038, %fd17039 }; 
	// end inline asm
	// begin inline asm
	mma.sync.aligned.m8n8k4.row.col.f64.f64.f64.f64    { %fd17044, %fd17045 },    { %fd24583 },        { %fd24583 },        { %fd17044, %fd17045 }; 
	// end inline asm
	// begin inline asm
	mma.sync.aligned.m8n8k4.row.col.f64.f64.f64.f64    { %fd17038, %fd17039 },    { %fd24583 },        { %fd24583 },        { %fd17038, %fd17039 }; 
	// end inline asm
	// begin inline asm
	mma.sync.aligned.m8n8k4.row.col.f64.f64.f64.f64    { %fd17044, %fd17045 },    { %fd24583 },        { %fd24583 },        { %fd17044, %fd17045 }; 
	// end inline asm
	// begin inline asm
	mma.sync.aligned.m8n8k4.row.col.f64.f64.f64.f64    { %fd17038, %fd17039 },    { %fd24583 },        { %fd24583 },        { %fd17038, %fd17039 }; 
	// end inline asm
	// begin inline asm
	mma.sync.aligned.m8n8k4.row.col.f64.f64.f64.f64    { %fd17044, %fd17045 },    { %fd24583 },        { %fd24583 },        { %fd17044, %fd17045 }; 
	// end inline asm
	// begin inline asm
	mma.sync.aligned.m8n8k4.row.col.f64.f64.f64.f64    { %fd17038, %fd17039 },    { %fd24583 },        { %fd24583 },        { %fd17038, %fd17039 }; 
	// end inline asm
	// begin inline asm
	mma.sync.aligned.m8n8k4.row.col.f64.f64.f64.f64    { %fd17044, %fd17045 },    { %fd24583 },        { %fd24583 },        { %fd17044, %fd17045 }; 
	// end inline asm
	// begin inline asm
	mma.sync.aligned.m8n8k4.row.col.f64.f64.f64.f64    { %fd17038, %fd17039 },    { %fd24583 },        { %fd24583 },        { %fd17038, %fd17039 }; 
	// end inline asm
	// begin inline asm
	mma.sync.aligned.m8n8k4.row.col.f64.f64.f64.f64    { %fd17044, %fd17045 },    { %fd24583 },        { %fd24583 },        { %fd17044, %fd17045 }; 
	// end inline asm
	// begin inline asm
	mma.sync.aligned.m8n8k4.row.col.f64.f64.f64.f64    { %fd17038, %fd17039 },    { %fd24583 },        { %fd24583 },        { %fd17038, %fd17039 }; 
	// end inline asm
	// begin inline asm
	mma.sync.aligned.m8n8k4.row.col.f64.f64.f64.f64    { %fd17044, %fd17045 },    { %fd24583 },        { %fd24583 },        { %fd17044, %fd17045 }; 
	// end inline asm
	// begin inline asm
	mma.sync.aligned.m8n8k4.row.col.f64.f64.f64.f64    { %fd17038, %fd17039 },    { %fd24583 },        { %fd24583 },        { %fd17038, %fd17039 }; 
	// end inline asm
	// begin inline asm
	mma.sync.aligned.m8n8k4.row.col.f64.f64.f64.f64    { %fd17044, %fd17045 },    { %fd24583 },        { %fd24583 },        { %fd17044, %fd17045 }; 
	// end inline asm
	// begin inline asm
	mma.sync.aligned.m8n8k4.row.col.f64.f64.f64.f64    { %fd17038, %fd17039 },    { %fd24583 },        { %fd24583 },        { %fd17038, %fd17039 }; 
	// end inline asm
	// begin inline asm
	mma.sync.aligned.m8n8k4.row.col.f64.f64.f64.f64    { %fd17044, %fd17045 },    { %fd24583 },        { %fd24583 },        { %fd17044, %fd17045 }; 
	// end inline asm
	// begin inline asm
	mma.sync.aligned.m8n8k4.row.col.f64.f64.f64.f64    { %fd17038, %fd17039 },    { %fd24583 },        { %fd24583 },        { %fd17038, %fd17039 }; 
	// end inline asm
	// begin inline asm
	mma.sync.aligned.m8n8k4.row.col.f64.f64.f64.f64    { %fd17044, %fd17045 },    { %fd24583 },        { %fd24583 },        { %fd17044, %fd17045 }; 
	// end inline asm
	// begin inline asm
	mma.sync.aligned.m8n8k4.row.col.f64.f64.f64.f64    { %fd17038, %fd17039 },    { %fd24583 },        { %fd24583 },        { %fd17038, %fd17039 }; 
	// end inline asm
	// begin inline asm
	mma.sync.aligned.m8n8k4.row.col.f64.f64.f64.f64    { %fd17044, %fd17045 },    { %fd24583 },        { %fd24583 },        { %fd17044, %fd17045 }; 
	// end inline asm
	// begin inline asm
	mma.sync.aligned.m8n8k4.row.col.f64.f64.f64.f64    { %fd17038, %fd17039 },    { %fd24583 },        { %fd24583 },        { %fd17038, %fd17039 }; 
	// end inline asm
	// begin inline asm
	mma.sync.aligned.m8n8k4.row.col.f64.f64.f64.f64    { %fd17044, %fd17045 },    { %fd24583 },        { %fd24583 },        { %fd17044, %fd17045 }; 
	// end inline asm
	// begin inline asm
	mma.sync.aligned.m8n8k4.row.col.f64.f64.f64.f64    { %fd17038, %fd17039 },    { %fd24583 },        { %fd24583 },        { %fd17038, %fd17039 }; 
	// end inline asm
	// begin inline asm
	mma.sync.aligned.m8n8k4.row.col.f64.f64.f64.f64    { %fd17044, %fd17045 },    { %fd24583 },        { %fd24583 },        { %fd17044, %fd17045 }; 
	// end inline asm
	// begin inline asm
	mma.sync.aligned.m8n8k4.row.col.f64.f64.f64.f64    { %fd17038, %fd17039 },    { %fd24583 },        { %fd24583 },        { %fd17038, %fd17039 }; 
	// end inline asm
	// begin inline asm
	mma.sync.aligned.m8n8k4.row.col.f64.f64.f64.f64    { %fd17044, %fd17045 },    { %fd24583 },        { %fd24583 },        { %fd17044, %fd17045 }; 
	// end inline asm
	// begin inline asm
	mma.sync.aligned.m8n8k4.row.col.f64.f64.f64.f64    { %fd17038, %fd17039 },    { %fd24583 },        { %fd24583 },        { %fd17038, %fd17039 }; 
	// end inline asm
	// begin inline asm
	mma.sync.aligned.m8n8k4.row.col.f64.f64.f64.f64    { %fd17044, %fd17045 },    { %fd24583 },        { %fd24583 },        { %fd17044, %fd17045 }; 
	// end inline asm
	// begin inline asm
	mma.sync.aligned.m8n8k4.row.col.f64.f64.f64.f64    { %fd17038, %fd17039 },    { %fd24583 },        { %fd24583 },        { %fd17038, %fd17039 }; 
	// end inline asm
	// begin inline asm
	mma.sync.aligned.m8n8k4.row.col.f64.f64.f64.f64    { %fd17044, %fd17045 },    { %fd24583 },        { %fd24583 },        { %fd17044, %fd17045 }; 
	// end inline asm
	// begin inline asm
	mma.sync.aligned.m8n8k4.row.col.f64.f64.f64.f64    { %fd17038, %fd17039 },    { %fd24583 },        { %fd24583 },        { %fd17038, %fd17039 }; 
	// end inline asm
	// begin inline asm
	mma.sync.aligned.m8n8k4.row.col.f64.f64.f64.f64    { %fd17044, %fd17045 },    { %fd24583 },        { %fd24583 },        { %fd17044, %fd17045 }; 
	// end inline asm
	// begin inline asm
	mma.sync.aligned.m8n8k4.row.col.f64.f64.f64.f64    { %fd17038, %fd17039 },    { %fd24583 },        { %fd24583 },        { %fd17038, %fd17039 }; 
	// end inline asm
	// begin inline asm
	mma.sync.aligned.m8n8k4.row.col.f64.f64.f64.f64    { %fd17044, %fd17045 },    { %fd24583 },        { %fd24583 },        { %fd17044, %fd17045 }; 
	// end inline asm
	// begin inline asm
	mma.sync.aligned.m8n8k4.row.col.f64.f64.f64.f64    { %fd17038, %fd17039 },    { %fd24583 },        { %fd24583 },        { %fd17038, %fd17039 }; 
	// end inline asm
	// begin inline asm
	mma.sync.aligned.m8n8k4.row.col.f64.f64.f64.f64    { %fd17044, %fd17045 },    { %fd24583 },        { %fd24583 },        { %fd17044, %fd17045 }; 
	// end inline asm
	// begin inline asm
	mma.sync.aligned.m8n8k4.row.col.f64.f64.f64.f64    { %fd17038, %fd17039 },    { %fd24583 },        { %fd24583 },        { %fd17038, %fd17039 }; 
	// end inline asm
	// begin inline asm
	mma.sync.aligned.m8n8k4.row.col.f64.f64.f64.f64    { %fd17044, %fd17045 },    { %fd24583 },        { %fd24583 },        { %fd17044, %fd17045 }; 
	// end inline asm
	// begin inline asm
	mma.sync.aligned.m8n8k4.row.col.f64.f64.f64.f64    { %fd17038, %fd17039 },    { %fd24583 },        { %fd24583 },        { %fd17038, %fd17039 }; 
	// end inline asm
	// begin inline asm
	mma.sync.aligned.m8n8k4.row.col.f64.f64.f64.f64    { %fd17044, %fd17045 },    { %fd24583 },        { %fd24583 },        { %fd17044, %fd17045 }; 
	// end inline asm
	// begin inline asm
	mma.sync.aligned.m8n8k4.row.col.f64.f64.f64.f64    { %fd17038, %fd17039 },    { %fd24583 },        { %fd24583 },        { %fd17038, %fd17039 }; 
	// end inline asm
	// begin inline asm
	mma.sync.aligned.m8n8k4.row.col.f64.f64.f64.f64    { %fd17044, %fd17045 },    { %fd24583 },        { %fd24583 },        { %fd17044, %fd17045 }; 
	// end inline asm
	// begin inline asm
	mma.sync.aligned.m8n8k4.row.col.f64.f64.f64.f64    { %fd17038, %fd17039 },    { %fd24583 },        { %fd24583 },        { %fd17038, %fd17039 }; 
	// end inline asm
	// begin inline asm
	mma.sync.aligned.m8n8k4.row.col.f64.f64.f64.f64    { %fd17044, %fd17045 },    { %fd24583 },        { %fd24583 },        { %fd17044, %fd17045 }; 
	// end inline asm
	// begin inline asm
	mma.sync.aligned.m8n8k4.row.col.f64.f64.f64.f64    { %fd17038, %fd17039 },    { %fd24583 },        { %fd24583 },        { %fd17038, %fd17039 }; 
	// end inline asm
	// begin inline asm
	mma.sync.aligned.m8n8k4.row.col.f64.f64.f64.f64    { %fd17044, %fd17045 },    { %fd24583 },        { %fd24583 },        { %fd17044, %fd17045 }; 
	// end inline asm
	// begin inline asm
	mma.sync.aligned.m8n8k4.row.col.f64.f64.f64.f64    { %fd17038, %fd17039 },    { %fd24583 },        { %fd24583 },        { %fd17038, %fd17039 }; 
	// end inline asm
	// begin inline asm
	mma.sync.aligned.m8n8k4.row.col.f64.f64.f64.f64    { %fd17044, %fd17045 },    { %fd24583 },        { %fd24583 },        { %fd17044, %fd17045 }; 
	// end inline asm
	// begin inline asm
	mma.sync.aligned.m8n8k4.row.col.f64.f64.f64.f64    { %fd17038, %fd17039 },    { %fd24583 },        { %fd24583 },        { %fd17038, %fd17039 }; 
	// end inline asm
	// begin inline asm
	mma.sync.aligned.m8n8k4.row.col.f64.f64.f64.f64    { %fd17044, %fd17045 },    { %fd24583 },        { %fd24583 },        { %fd17044, %fd17045 }; 
	// end inline asm
	// begin inline asm
	mma.sync.aligned.m8n8k4.row.col.f64.f64.f64.f64    { %fd17038, %fd17039 },    { %fd24583 },        { %fd24583 },        { %fd17038, %fd17039 }; 
	// end inline asm
	// begin inline asm
	mma.sync.aligned.m8n8k4.row.col.f64.f64.f64.f64    { %fd17044, %fd17045 },    { %fd24583 },        { %fd24583 },        { %fd17044, %fd17045 }; 
	// end inline asm
	// begin inline asm
	mma.sync.aligned.m8n8k4.row.col.f64.f64.f64.f64    { %fd17038, %fd17039 },    { %fd24583 },        { %fd24583 },        { %fd17038, %fd17039 }; 
	// end inline asm
	// begin inline asm
	mma.sync.aligned.m8n8k4.row.col.f64.f64.f64.f64    { %fd17044, %fd17045 },    { %fd24583 },        { %fd24583 },        { %fd17044, %fd17045 }; 
	// end inline asm
	// begin inline asm
	mma.sync.aligned.m8n8k4.row.col.f64.f64.f64.f64    { %fd17038, %fd17039 },    { %fd24583 },        { %fd24583 },        { %fd17038, %fd17039 }; 
	// end inline asm
	// begin inline asm
	mma.sync.aligned.m8n8k4.row.col.f64.f64.f64.f64    { %fd17044, %fd17045 },    { %fd24583 },        { %fd24583 },        { %fd17044, %fd17045 }; 
	// end inline asm
	// begin inline asm
	mma.sync.aligned.m8n8k4.row.col.f64.f64.f64.f64    { %fd17038, %fd17039 },    { %fd24583 },        { %fd24583 },        { %fd17038, %fd17039 }; 
	// end inline asm
	// begin inline asm
	mma.sync.aligned.m8n8k4.row.col.f64.f64.f64.f64    { %fd17044, %fd17045 },    { %fd24583 },        { %fd24583 },        { %fd17044, %fd17045 }; 
	// end inline asm
	// begin inline asm
	mma.sync.aligned.m8n8k4.row.col.f64.f64.f64.f64    { %fd17038, %fd17039 },    { %fd24583 },        { %fd24583 },        { %fd17038, %fd17039 }; 
	// end inline asm
	// begin inline asm
	mma.sync.aligned.m8n8k4.row.col.f64.f64.f64.f64    { %fd17044, %fd17045 },    { %fd24583 },        { %fd24583 },        { %fd17044, %fd17045 }; 
	// end inline asm
	// begin inline asm
	mma.sync.aligned.m8n8k4.row.col.f64.f64.f64.f64    { %fd17038, %fd17039 },    { %fd24583 },        { %fd24583 },        { %fd17038, %fd17039 }; 
	// end inline asm
	// begin inline asm
	mma.sync.aligned.m8n8k4.row.col.f64.f64.f64.f64    { %fd17044, %fd17045 },    { %fd24583 },        { %fd24583 },        { %fd17044, %fd17045 }; 
	// end inline asm
	// begin inline asm
	mma.sync.aligned.m8n8k4.row.col.f64.f64.f64.f64    { %fd17038, %fd17039 },    { %fd24583 },        { %fd24583 },        { %fd17038, %fd17039 }; 
	// end inline asm
	// begin inline asm
	mma.sync.aligned.m8n8k4.row.col.f64.f64.f64.f64    { %fd17044, %fd17045 },    { %fd24583 },        { %fd24583 },        { %fd17044, %fd17045 }; 
	// end inline asm
	// begin inline asm
	mma.sync.aligned.m8n8k4.row.col.f64.f64.f64.f64    { %fd17038, %fd17039 },    { %fd24583 },        { %fd24583 },        { %fd17038, %fd17039 }; 
	// end inline asm
	// begin inline asm
	mma.sync.aligned.m8n8k4.row.col.f64.f64.f64.f64    { %fd17044, %fd17045 },    { %fd24583 },        { %fd24583 },        { %fd17044, %fd17045 }; 
	// end inline asm
	// begin inline asm
	mma.sync.aligned.m8n8k4.row.col.f64.f64.f64.f64    { %fd17038, %fd17039 },    { %fd24583 },        { %fd24583 },        { %fd17038, %fd17039 }; 
	// end inline asm
	// begin inline asm
	mma.sync.aligned.m8n8k4.row.col.f64.f64.f64.f64    { %fd17044, %fd17045 },    { %fd24583 },        { %fd24583 },        { %fd17044, %fd17045 }; 
	// end inline asm
	// begin inline asm
	mma.sync.aligned.m8n8k4.row.col.f64.f64.f64.f64    { %fd17038, %fd17039 },    { %fd24583 },        { %fd24583 },        { %fd17038, %fd17039 }; 
	// end inline asm
	// begin inline asm
	mma.sync.aligned.m8n8k4.row.col.f64.f64.f64.f64    { %fd17044, %fd17045 },    { %fd24583 },        { %fd24583 },        { %fd17044, %fd17045 }; 
	// end inline asm
	// begin inline asm
	mma.sync.aligned.m8n8k4.row.col.f64.f64.f64.f64    { %fd17038, %fd17039 },    { %fd24583 },        { %fd24583 },        { %fd17038, %fd17039 }; 
	// end inline asm
	// begin inline asm
	mma.sync.aligned.m8n8k4.row.col.f64.f64.f64.f64    { %fd17044, %fd17045 },    { %fd24583 },        { %fd24583 },        { %fd17044, %fd17045 }; 
	// end inline asm
	// begin inline asm
	mma.sync.aligned.m8n8k4.row.col.f64.f64.f64.f64    { %fd17038, %fd17039 },    { %fd24583 },        { %fd24583 },        { %fd17038, %fd17039 }; 
	// end inline asm
	// begin inline asm
	mma.sync.aligned.m8n8k4.row.col.f64.f64.f64.f64    { %fd17044, %fd17045 },    { %fd24583 },        { %fd24583 },        { %fd17044, %fd17045 }; 
	// end inline asm
	// begin inline asm
	mma.sync.aligned.m8n8k4.row.col.f64.f64.f64.f64    { %fd17038, %fd17039 },    { %fd24583 },        { %fd24583 },        { %fd17038, %fd17039 }; 
	// end inline asm
	// begin inline asm
	mma.sync.aligned.m8n8k4.row.col.f64.f64.f64.f64    { %fd17044, %fd17045 },    { %fd24583 },        { %fd24583 },        { %fd17044, %fd17045 }; 
	// end inline asm
	// begin inline asm
	mma.sync.aligned.m8n8k4.row.col.f64.f64.f64.f64    { %fd17038, %fd17039 },    { %fd24583 },        { %fd24583 },        { %fd17038, %fd17039 }; 
	// end inline asm
	// begin inline asm
	mma.sync.aligned.m8n8k4.row.col.f64.f64.f64.f64    { %fd17044, %fd17045 },    { %fd24583 },        { %fd24583 },        { %fd17044, %fd17045 }; 
	// end inline asm
	// begin inline asm
	mma.sync.aligned.m8n8k4.row.col.f64.f64.f64.f64    { %fd17038, %fd17039 },    { %fd24583 },        { %fd24583 },        { %fd17038, %fd17039 }; 
	// end inline asm
	// begin inline asm
	mma.sync.aligned.m8n8k4.row.col.f64.f64.f64.f64    { %fd17044, %fd17045 },    { %fd24583 },        { %fd24583 },        { %fd17044, %fd17045 }; 
	// end inline asm
	// begin inline asm
	mma.sync.aligned.m8n8k4.row.col.f64.f64.f64.f64    { %fd17038, %fd17039 },    { %fd24583 },        { %fd24583 },        { %fd17038, %fd17039 }; 
	// end inline asm
	// begin inline asm
	mma.sync.aligned.m8n8k4.row.col.f64.f64.f64.f64    { %fd17044, %fd17045 },    { %fd24583 },        { %fd24583 },        { %fd17044, %fd17045 }; 
	// end inline asm
	// begin inline asm
	mma.sync.aligned.m8n8k4.row.col.f64.f64.f64.f64    { %fd17038, %fd17039 },    { %fd24583 },        { %fd24583 },        { %fd17038, %fd17039 }; 
	// end inline asm
	// begin inline asm
	mma.sync.aligned.m8n8k4.row.col.f64.f64.f64.f64    { %fd17044, %fd17045 },    { %fd24583 },        { %fd24583 },        { %fd17044, %fd17045 }; 
	// end inline asm
	// begin inline asm
	mma.sync.aligned.m8n8k4.row.col.f64.f64.f64.f64    { %fd17038, %fd17039 },    { %fd24583 },        { %fd24583 },        { %fd17038, %fd17039 }; 
	// end inline asm
	// begin inline asm
	mma.sync.aligned.m8n8k4.row.col.f64.f64.f64.f64    { %fd17044, %fd17045 },    { %fd24583 },        { %fd24583 },        { %fd17044, %fd17045 }; 
	// end inline asm
	// begin inline asm
	mma.sync.aligned.m8n8k4.row.col.f64.f64.f64.f64    { %fd17038, %fd17039 },    { %fd24583 },        { %fd24583 },        { %fd17038, %fd17039 }; 
	// end inline asm
	// begin inline asm
	mma.sync.aligned.m8n8k4.row.col.f64.f64.f64.f64    { %fd17044, %fd17045 },    { %fd24583 },        { %fd24583 },        { %fd17044, %fd17045 }; 
	// end inline asm
	// begin inline asm
	mma.sync.aligned.m8n8k4.row.col.f64.f64.f64.f64    { %fd17038, %fd17039 },    { %fd24583 },        { %fd24583 },        { %fd17038, %fd17039 }; 
	// end inline asm
	// begin inline asm
	mma.sync.aligned.m8n8k4.row.col.f64.f64.f64.f64    { %fd17044, %fd17045 },    { %fd24583 },        { %fd24583 },        { %fd17044, %fd17045 }; 
	// end inline asm
	// begin inline asm
	mma.sync.aligned.m8n8k4.row.col.f64.f64.f64.f64    { %fd17038, %fd17039 },    { %fd24583 },        { %fd24583 },        { %fd17038, %fd17039 }; 
	// end inline asm
	// begin inline asm
	mma.sync.aligned.m8n8k4.row.col.f64.f64.f64.f64    { %fd17044, %fd17045 },    { %fd24583 },        { %fd24583 },        { %fd17044, %fd17045 }; 
	// end inline asm
	// begin inline asm
	mma.sync.aligned.m8n8k4.row.col.f64.f64.f64.f64    { %fd17038, %fd17039 },    { %fd24583 },        { %fd24583 },        { %fd17038, %fd17039 }; 
	// end inline asm
	// begin inline asm
	mma.sync.aligned.m8n8k4.row.col.f64.f64.f64.f64    { %fd17044, %fd17045 },    { %fd24583 },        { %fd24583 },        { %fd17044, %fd17045 }; 
	// end inline asm
	// begin inline asm
	mma.sync.aligned.m8n8k4.row.col.f64.f64.f64.f64    { %fd17038, %fd17039 },    { %fd24583 },        { %fd24583 },        { %fd17038, %fd17039 }; 
	// end inline asm
	// begin inline asm
	mma.sync.aligned.m8n8k4.row.col.f64.f64.f64.f64    { %fd17044, %fd17045 },    { %fd24583 },        { %fd24583 },        { %fd17044, %fd17045 }; 
	// end inline asm
	// begin inline asm
	mma.sync.aligned.m8n8k4.row.col.f64.f64.f64.f64    { %fd17038, %fd17039 },    { %fd24583 },        { %fd24583 },        { %fd17038, %fd17039 }; 
	// end inline asm
	// begin inline asm
	mma.sync.aligned.m8n8k4.row.col.f64.f64.f64.f64    { %fd17044, %fd17045 },    { %fd24583 },        { %fd24583 },        { %fd17044, %fd17045 }; 
	// end inline asm
	// begin inline asm
	mma.sync.aligned.m8n8k4.row.col.f64.f64.f64.f64    { %fd17038, %fd17039 },    { %fd24583 },        { %fd24583 },        { %fd17038, %fd17039 }; 
	// end inline asm
	// begin inline asm
	mma.sync.aligned.m8n8k4.row.col.f64.f64.f64.f64    { %fd17044, %fd17045 },    { %fd24583 },        { %fd24583 },        { %fd17044, %fd17045 }; 
	// end inline asm
	// begin inline asm
	mma.sync.aligned.m8n8k4.row.col.f64.f64.f64.f64    { %fd17038, %fd17039 },    { %fd24583 },        { %fd24583 },        { %fd17038, %fd17039 }; 
	// end inline asm
	// begin inline asm
	mma.sync.aligned.m8n8k4.row.col.f64.f64.f64.f64    { %fd17044, %fd17045 },    { %fd24583 },        { %fd24583 },        { %fd17044, %fd17045 }; 
	// end inline asm
	// begin inline asm
	mma.sync.aligned.m8n8k4.row.col.f64.f64.f64.f64    { %fd17038, %fd17039 },    { %fd24583 },        { %fd24583 },        { %fd17038, %fd17039 }; 
	// end inline asm
	// begin inline asm
	mma.sync.aligned.m8n8k4.row.col.f64.f64.f64.f64    { %fd17044, %fd17045 },    { %fd24583 },        { %fd24583 },        { %fd17044, %fd17045 }; 
	// end inline asm
	// begin inline asm
	mma.sync.aligned.m8n8k4.row.col.f64.f64.f64.f64    { %fd17038, %fd17039 },    { %fd24583 },        { %fd24583 },        { %fd17038, %fd17039 }; 
	// end inline asm
	// begin inline asm
	mma.sync.aligned.m8n8k4.row.col.f64.f64.f64.f64    { %fd17044, %fd17045 },    { %fd24583 },        { %fd24583 },        { %fd17044, %fd17045 }; 
	// end inline asm
	// begin inline asm
	mma.sync.aligned.m8n8k4.row.col.f64.f64.f64.f64    { %fd17038, %fd17039 },    { %fd24583 },        { %fd24583 },        { %fd17038, %fd17039 }; 
	// end inline asm
	// begin inline asm
	mma.sync.aligned.m8n8k4.row.col.f64.f64.f64.f64    { %fd17044, %fd17045 },    { %fd24583 },        { %fd24583 },        { %fd17044, %fd17045 }; 
	// end inline asm
	// begin inline asm
	mma.sync.aligned.m8n8k4.row.col.f64.f64.f64.f64    { %fd17038, %fd17039 },    { %fd24583 },        { %fd24583 },        { %fd17038, %fd17039 }; 
	// end inline asm
	// begin inline asm
	mma.sync.aligned.m8n8k4.row.col.f64.f64.f64.f64    { %fd17044, %fd17045 },    { %fd24583 },        { %fd24583 },        { %fd17044, %fd17045 }; 
	// end inline asm
	// begin inline asm
	mma.sync.aligned.m8n8k4.row.col.f64.f64.f64.f64    { %fd17038, %fd17039 },    { %fd24583 },        { %fd24583 },        { %fd17038, %fd17039 }; 
	// end inline asm
	// begin inline asm
	mma.sync.aligned.m8n8k4.row.col.f64.f64.f64.f64    { %fd17044, %fd17045 },    { %fd24583 },        { %fd24583 },        { %fd17044, %fd17045 }; 
	// end inline asm
	// begin inline asm
	mma.sync.aligned.m8n8k4.row.col.f64.f64.f64.f64    { %fd17038, %fd17039 },    { %fd24583 },        { %fd24583 },        { %fd17038, %fd17039 }; 
	// end inline asm
	// begin inline asm
	mma.sync.aligned.m8n8k4.row.col.f64.f64.f64.f64    { %fd17044, %fd17045 },    { %fd24583 },        { %fd24583 },        { %fd17044, %fd17045 }; 
	// end inline asm
	// begin inline asm
	mma.sync.aligned.m8n8k4.row.col.f64.f64.f64.f64    { %fd17038, %fd17039 },    { %fd24583 },        { %fd24583 },        { %fd17038, %fd17039 }; 
	// end inline asm
	// begin inline asm
	mma.sync.aligned.m8n8k4.row.col.f64.f64.f64.f64    { %fd17044, %fd17045 },    { %fd24583 },        { %fd24583 },        { %fd17044, %fd17045 }; 
	// end inline asm
	// begin inline asm
	mma.sync.aligned.m8n8k4.row.col.f64.f64.f64.f64    { %fd17038, %fd17039 },    { %fd24583 },        { %fd24583 },        { %fd17038, %fd17039 }; 
	// end inline asm
	// begin inline asm
	mma.sync.aligned.m8n8k4.row.col.f64.f64.f64.f64    { %fd17044, %fd17045 },    { %fd24583 },        { %fd24583 },        { %fd17044, %fd17045 }; 
	// end inline asm
	// begin inline asm
	mma.sync.aligned.m8n8k4.row.col.f64.f64.f64.f64    { %fd17038, %fd17039 },    { %fd24583 },        { %fd24583 },        { %fd17038, %fd17039 }; 
	// end inline asm
	// begin inline asm
	mma.sync.aligned.m8n8k4.row.col.f64.f64.f64.f64    { %fd17044, %fd17045 },    { %fd24583 },        { %fd24583 },        { %fd17044, %fd17045 }; 
	// end inline asm
	// begin inline asm
	mma.sync.aligned.m8n8k4.row.col.f64.f64.f64.f64    { %fd17038, %fd17039 },    { %fd24583 },        { %fd24583 },        { %fd17038, %fd17039 }; 
	// end inline asm
	// begin inline asm
	mma.sync.aligned.m8n8k4.row.col.f64.f64.f64.f64    { %fd17044, %fd17045 },    { %fd24583 },        { %fd24583 },        { %fd17044, %fd17045 }; 
	// end inline asm
	// begin inline asm
	mma.sync.aligned.m8n8k4.row.col.f64.f64.f64.f64    { %fd17038, %fd17039 },    { %fd24583 },        { %fd24583 },        { %fd17038, %fd17039 }; 
	// end inline asm
	// begin inline asm
	mma.sync.aligned.m8n8k4.row.col.f64.f64.f64.f64    { %fd17044, %fd17045 },    { %fd24583 },        { %fd24583 },        { %fd17044, %fd17045 }; 
	// end inline asm
	// begin inline asm
	mma.sync.aligned.m8n8k4.row.col.f64.f64.f64.f64    { %fd17038, %fd17039 },    { %fd24583 },        { %fd24583 },        { %fd17038, %fd17039 }; 
	// end inline asm
	// begin inline asm
	mma.sync.aligned.m8n8k4.row.col.f64.f64.f64.f64    { %fd17044, %fd17045 },    { %fd24583 },        { %fd24583 },        { %fd17044, %fd17045 }; 
	// end inline asm
	// begin inline asm
	mma.sync.aligned.m8n8k4.row.col.f64.f64.f64.f64    { %fd17038, %fd17039 },    { %fd24583 },        { %fd24583 },        { %fd17038, %fd17039 }; 
	// end inline asm
	// begin inline asm
	mma.sync.aligned.m8n8k4.row.col.f64.f64.f64.f64    { %fd17044, %fd17045 },    { %fd24583 },        { %fd24583 },        { %fd17044, %fd17045 }; 
	// end inline asm
	// begin inline asm
	mma.sync.aligned.m8n8k4.row.col.f64.f64.f64.f64    { %fd17038, %fd17039 },    { %fd24583 },        { %fd24583 },        { %fd17038, %fd17039 }; 
	// end inline asm
	// begin inline asm
	mma.sync.aligned.m8n8k4.row.col.f64.f64.f64.f64    { %fd17044, %fd17045 },    { %fd24583 },        { %fd24583 },        { %fd17044, %fd17045 }; 
	// end inline asm
	// begin inline asm
	mma.sync.aligned.m8n8k4.row.col.f64.f64.f64.f64    { %fd17038, %fd17039 },    { %fd24583 },        { %fd24583 },        { %fd17038, %fd17039 }; 
	// end inline asm
	// begin inline asm
	mma.sync.aligned.m8n8k4.row.col.f64.f64.f64.f64    { %fd17044, %fd17045 },    { %fd24583 },        { %fd24583 },        { %fd17044, %fd17045 }; 
	// end inline asm
	// begin inline asm
	mma.sync.aligned.m8n8k4.row.col.f64.f64.f64.f64    { %fd17038, %fd17039 },    { %fd24583 },        { %fd24583 },        { %fd17038, %fd17039 }; 
	// end inline asm
	// begin inline asm
	mma.sync.aligned.m8n8k4.row.col.f64.f64.f64.f64    { %fd17044, %fd17045 },    { %fd24583 },        { %fd24583 },        { %fd17044, %fd17045 }; 
	// end inline asm
	// begin inline asm
	mma.sync.aligned.m8n8k4.row.col.f64.f64.f64.f64    { %fd17038, %fd17039 },    { %fd24583 },        { %fd24583 },        { %fd17038, %fd17039 }; 
	// end inline asm
	// begin inline asm
	mma.sync.aligned.m8n8k4.row.col.f64.f64.f64.f64    { %fd17044, %fd17045 },    { %fd24583 },        { %fd24583 },        { %fd17044, %fd17045 }; 
	// end inline asm
	// begin inline asm
	mma.sync.aligned.m8n8k4.row.col.f64.f64.f64.f64    { %fd17038, %fd17039 },    { %fd24583 },        { %fd24583 },        { %fd17038, %fd17039 }; 
	// end inline asm
	// begin inline asm
	mma.sync.aligned.m8n8k4.row.col.f64.f64.f64.f64    { %fd17044, %fd17045 },    { %fd24583 },        { %fd24583 },        { %fd17044, %fd17045 }; 
	// end inline asm
	// begin inline asm
	mma.sync.aligned.m8n8k4.row.col.f64.f64.f64.f64    { %fd17038, %fd17039 },    { %fd24583 },        { %fd24583 },        { %fd17038, %fd17039 }; 
	// end inline asm
	// begin inline asm
	mma.sync.aligned.m8n8k4.row.col.f64.f64.f64.f64    { %fd17044, %fd17045 },    { %fd24583 },        { %fd24583 },        { %fd17044, %fd17045 }; 
	// end inline asm
	// begin inline asm
	mma.sync.aligned.m8n8k4.row.col.f64.f64.f64.f64    { %fd17038, %fd17039 },    { %fd24583 },        { %fd24583 },        { %fd17038, %fd17039 }; 
	// end inline asm
	// begin inline asm
	mma.sync.aligned.m8n8k4.row.col.f64.f64.f64.f64    { %fd17044, %fd17045 },    { %fd24583 },        { %fd24583 },        { %fd17044, %fd17045 }; 
	// end inline asm
	// begin inline asm
	mma.sync.aligned.m8n8k4.row.col.f64.f64.f64.f64    { %fd17038, %fd17039 },    { %fd24583 },        { %fd24583 },        { %fd17038, %fd17039 }; 
	// end inline asm
	// begin inline asm
	mma.sync.aligned.m8n8k4.row.col.f64.f64.f64.f64    { %fd17044, %fd17045 },    { %fd24583 },        { %fd24583 },        { %fd17044, %fd17045 }; 
	// end inline asm
	// begin inline asm
	mma.sync.aligned.m8n8k4.row.col.f64.f64.f64.f64    { %fd17038, %fd17039 },    { %fd24583 },        { %fd24583 },        { %fd17038, %fd17039 }; 
	// end inline asm
	// begin inline asm
	mma.sync.aligned.m8n8k4.row.col.f64.f64.f64.f64    { %fd17044, %fd17045 },    { %fd24583 },        { %fd24583 },        { %fd17044, %fd17045 }; 
	// end inline asm
	// begin inline asm
	mma.sync.aligned.m8n8k4.row.col.f64.f64.f64.f64    { %fd17038, %fd17039 },    { %fd24583 },        { %fd24583 },        { %fd17038, %fd17039 }; 
	// end inline asm
	// begin inline asm
	mma.sync.aligned.m8n8k4.row.col.f64.f64.f64.f64    { %fd17044, %fd17045 },    { %fd24583 },        { %fd24583 },        { %fd17044, %fd17045 }; 
	// end inline asm
	// begin inline asm
	mma.sync.aligned.m8n8k4.row.col.f64.f64.f64.f64    { %fd17038, %fd17039 },    { %fd24583 },        { %fd24583 },        { %fd17038, %fd17039 }; 
	// end inline asm
	// begin inline asm
	mma.sync.aligned.m8n8k4.row.col.f64.f64.f64.f64    { %fd17044, %fd17045 },    { %fd24583 },        { %fd24583 },        { %fd17044, %fd17045 }; 
	// end inline asm
	// begin inline asm
	mma.sync.aligned.m8n8k4.row.col.f64.f64.f64.f64    { %fd17038, %fd17039 },    { %fd24583 },        { %fd24583 },        { %fd17038, %fd17039 }; 
	// end inline asm
	// begin inline asm
	mma.sync.aligned.m8n8k4.row.col.f64.f64.f64.f64    { %fd17044, %fd17045 },    { %fd24583 },        { %fd24583 },        { %fd17044, %fd17045 }; 
	// end inline asm
	// begin inline asm
	mma.sync.aligned.m8n8k4.row.col.f64.f64.f64.f64    { %fd17038, %fd17039 },    { %fd24583 },        { %fd24583 },        { %fd17038, %fd17039 }; 
	// end inline asm
	// begin inline asm
	mma.sync.aligned.m8n8k4.row.col.f64.f64.f64.f64    { %fd17044, %fd17045 },    { %fd24583 },        { %fd24583 },        { %fd17044, %fd17045 }; 
	// end inline asm
	// begin inline asm
	mma.sync.aligned.m8n8k4.row.col.f64.f64.f64.f64    { %fd17038, %fd17039 },    { %fd24583 },        { %fd24583 },        { %fd17038, %fd17039 }; 
	// end inline asm
	// begin inline asm
	mma.sync.aligned.m8n8k4.row.col.f64.f64.f64.f64    { %fd17044, %fd17045 },    { %fd24583 },        { %fd24583 },        { %fd17044, %fd17045 }; 
	// end inline asm
	// begin inline asm
	mma.sync.aligned.m8n8k4.row.col.f64.f64.f64.f64    { %fd17038, %fd17039 },    { %fd24583 },        { %fd24583 },        { %fd17038, %fd17039 }; 
	// end inline asm
	// begin inline asm
	mma.sync.aligned.m8n8k4.row.col.f64.f64.f64.f64    { %fd17044, %fd17045 },    { %fd24583 },        { %fd24583 },        { %fd17044, %fd17045 }; 
	// end inline asm
	// begin inline asm
	mma.sync.aligned.m8n8k4.row.col.f64.f64.f64.f64    { %fd17038, %fd17039 },    { %fd24583 },        { %fd24583 },        { %fd17038, %fd17039 }; 
	// end inline asm
	// begin inline asm
	mma.sync.aligned.m8n8k4.row.col.f64.f64.f64.f64    { %fd17044, %fd17045 },    { %fd24583 },        { %fd24583 },        { %fd17044, %fd17045 }; 
	// end inline asm
	// begin inline asm
	mma.sync.aligned.m8n8k4.row.col.f64.f64.f64.f64    { %fd17038, %fd17039 },    { %fd24583 },        { %fd24583 },        { %fd17038, %fd17039 }; 
	// end inline asm
	// begin inline asm
	mma.sync.aligned.m8n8k4.row.col.f64.f64.f64.f64    { %fd17044, %fd17045 },    { %fd24583 },        { %fd24583 },        { %fd17044, %fd17045 }; 
	// end inline asm
	// begin inline asm
	mma.sync.aligned.m8n8k4.row.col.f64.f64.f64.f64    { %fd17038, %fd17039 },    { %fd24583 },        { %fd24583 },        { %fd17038, %fd17039 }; 
	// end inline asm
	// begin inline asm
	mma.sync.aligned.m8n8k4.row.col.f64.f64.f64.f64    { %fd17044, %fd17045 },    { %fd24583 },        { %fd24583 },        { %fd17044, %fd17045 }; 
	// end inline asm
	// begin inline asm
	mma.sync.aligned.m8n8k4.row.col.f64.f64.f64.f64    { %fd17038, %fd17039 },    { %fd24583 },        { %fd24583 },        { %fd17038, %fd17039 }; 
	// end inline asm
	// begin inline asm
	mma.sync.aligned.m8n8k4.row.col.f64.f64.f64.f64    { %fd17044, %fd17045 },    { %fd24583 },        { %fd24583 },        { %fd17044, %fd17045 }; 
	// end inline asm
	// begin inline asm
	mma.sync.aligned.m8n8k4.row.col.f64.f64.f64.f64    { %fd17038, %fd17039 },    { %fd24583 },        { %fd24583 },        { %fd17038, %fd17039 }; 
	// end inline asm
	// begin inline asm
	mma.sync.aligned.m8n8k4.row.col.f64.f64.f64.f64    { %fd17044, %fd17045 },    { %fd24583 },        { %fd24583 },        { %fd17044, %fd17045 }; 
	// end inline asm
	// begin inline asm
	mma.sync.aligned.m8n8k4.row.col.f64.f64.f64.f64    { %fd17038, %fd17039 },    { %fd24583 },        { %fd24583 },        { %fd17038, %fd17039 }; 
	// end inline asm
	// begin inline asm
	mma.sync.aligned.m8n8k4.row.col.f64.f64.f64.f64    { %fd17044, %fd17045 },    { %fd24583 },        { %fd24583 },        { %fd17044, %fd17045 }; 
	// end inline asm
	// begin inline asm
	mma.sync.aligned.m8n8k4.row.col.f64.f64.f64.f64    { %fd17038, %fd17039 },    { %fd24583 },        { %fd24583 },        { %fd17038, %fd17039 }; 
	// end inline asm
	// begin inline asm
	mma.sync.aligned.m8n8k4.row.col.f64.f64.f64.f64    { %fd17044, %fd17045 },    { %fd24583 },        { %fd24583 },        { %fd17044, %fd17045 }; 
	// end inline asm
	// begin inline asm
	mma.sync.aligned.m8n8k4.row.col.f64.f64.f64.f64    { %fd17038, %fd17039 },    { %fd24583 },        { %fd24583 },        { %fd17038, %fd17039 }; 
	// end inline asm
	// begin inline asm
	mma.sync.aligned.m8n8k4.row.col.f64.f64.f64.f64    { %fd17044, %fd17045 },    { %fd24583 },        { %fd24583 },        { %fd17044, %fd17045 }; 
	// end inline asm
	// begin inline asm
	mma.sync.aligned.m8n8k4.row.col.f64.f64.f64.f64    { %fd17038, %fd17039 },    { %fd24583 },        { %fd24583 },        { %fd17038, %fd17039 }; 
	// end inline asm
	// begin inline asm
	mma.sync.aligned.m8n8k4.row.col.f64.f64.f64.f64    { %fd17044, %fd17045 },    { %fd24583 },        { %fd24583 },        { %fd17044, %fd17045 }; 
	// end inline asm
	// begin inline asm
	mma.sync.aligned.m8n8k4.row.col.f64.f64.f64.f64    { %fd17038, %fd17039 },    { %fd24583 },        { %fd24583 },        { %fd17038, %fd17039 }; 
	// end inline asm
	// begin inline asm
	mma.sync.aligned.m8n8k4.row.col.f64.f64.f64.f64    { %fd17044, %fd17045 },    { %fd24583 },        { %fd24583 },        { %fd17044, %fd17045 }; 
	// end inline asm
	// begin inline asm
	mma.sync.aligned.m8n8k4.row.col.f64.f64.f64.f64    { %fd17038, %fd17039 },    { %fd24583 },        { %fd24583 },        { %fd17038, %fd17039 }; 
	// end inline asm
	// begin inline asm
	mma.sync.aligned.m8n8k4.row.col.f64.f64.f64.f64    { %fd17044, %fd17045 },    { %fd24583 },        { %fd24583 },        { %fd17044, %fd17045 }; 
	// end inline asm
	// begin inline asm
	mma.sync.aligned.m8n8k4.row.col.f64.f64.f64.f64    { %fd17038, %fd17039 },    { %fd24583 },        { %fd24583 },        { %fd17038, %fd17039 }; 
	// end inline asm
	// begin inline asm
	mma.sync.aligned.m8n8k4.row.col.f64.f64.f64.f64    { %fd17044, %fd17045 },    { %fd24583 },        { %fd24583 },        { %fd17044, %fd17045 }; 
	// end inline asm
	// begin inline asm
	mma.sync.aligned.m8n8k4.row.col.f64.f64.f64.f64    { %fd17038, %fd17039 },    { %fd24583 },        { %fd24583 },        { %fd17038, %fd17039 }; 
	// end inline asm
	// begin inline asm
	mma.sync.aligned.m8n8k4.row.col.f64.f64.f64.f64    { %fd17044, %fd17045 },    { %fd24583 },        { %fd24583 },        { %fd17044, %fd17045 }; 
	// end inline asm
	// begin inline asm
	mma.sync.aligned.m8n8k4.row.col.f64.f64.f64.f64    { %fd17038, %fd17039 },    { %fd24583 },        { %fd24583 },        { %fd17038, %fd17039 }; 
	// end inline asm
	// begin inline asm
	mma.sync.aligned.m8n8k4.row.col.f64.f64.f64.f64    { %fd17044, %fd17045 },    { %fd24583 },        { %fd24583 },        { %fd17044, %fd17045 }; 
	// end inline asm
	// begin inline asm
	mma.sync.aligned.m8n8k4.row.col.f64.f64.f64.f64    { %fd17038, %fd17039 },    { %fd24583 },        { %fd24583 },        { %fd17038, %fd17039 }; 
	// end inline asm
	// begin inline asm
	mma.sync.aligned.m8n8k4.row.col.f64.f64.f64.f64    { %fd17044, %fd17045 },    { %fd24583 },        { %fd24583 },        { %fd17044, %fd17045 }; 
	// end inline asm
	// begin inline asm
	mma.sync.aligned.m8n8k4.row.col.f64.f64.f64.f64    { %fd17038, %fd17039 },    { %fd24583 },        { %fd24583 },        { %fd17038, %fd17039 }; 
	// end inline asm
	// begin inline asm
	mma.sync.aligned.m8n8k4.row.col.f64.f64.f64.f64    { %fd17044, %fd17045 },    { %fd24583 },        { %fd24583 },        { %fd17044, %fd17045 }; 
	// end inline asm
	// begin inline asm
	mma.sync.aligned.m8n8k4.row.col.f64.f64.f64.f64    { %fd17038, %fd17039 },    { %fd24583 },        { %fd24583 },        { %fd17038, %fd17039 }; 
	// end inline asm
	// begin inline asm
	mma.sync.aligned.m8n8k4.row.col.f64.f64.f64.f64    { %fd17044, %fd17045 },    { %fd24583 },        { %fd24583 },        { %fd17044, %fd17045 }; 
	// end inline asm
	// begin inline asm
	mma.sync.aligned.m8n8k4.row.col.f64.f64.f64.f64    { %fd17038, %fd17039 },    { %fd24583 },        { %fd24583 },        { %fd17038, %fd17039 }; 
	// end inline asm
	// begin inline asm
	mma.sync.aligned.m8n8k4.row.col.f64.f64.f64.f64    { %fd17044, %fd17045 },    { %fd24583 },        { %fd24583 },        { %fd17044, %fd17045 }; 
	// end inline asm
	// begin inline asm
	mma.sync.aligned.m8n8k4.row.col.f64.f64.f64.f64    { %fd17038, %fd17039 },    { %fd24583 },        { %fd24583 },        { %fd17038, %fd17039 }; 
	// end inline asm
	// begin inline asm
	mma.sync.aligned.m8n8k4.row.col.f64.f64.f64.f64    { %fd17044, %fd17045 },    { %fd24583 },        { %fd24583 },        { %fd17044, %fd17045 }; 
	// end inline asm
	// begin inline asm
	mma.sync.aligned.m8n8k4.row.col.f64.f64.f64.f64    { %fd17038, %fd17039 },    { %fd24583 },        { %fd24583 },        { %fd17038, %fd17039 }; 
	// end inline asm
	// begin inline asm
	mma.sync.aligned.m8n8k4.row.col.f64.f64.f64.f64    { %fd17044, %fd17045 },    { %fd24583 },        { %fd24583 },        { %fd17044, %fd17045 }; 
	// end inline asm
	// begin inline asm
	mma.sync.aligned.m8n8k4.row.col.f64.f64.f64.f64    { %fd17038, %fd17039 },    { %fd24583 },        { %fd24583 },        { %fd17038, %fd17039 }; 
	// end inline asm
	// begin inline asm
	mma.sync.aligned.m8n8k4.row.col.f64.f64.f64.f64    { %fd17044, %fd17045 },    { %fd24583 },        { %fd24583 },        { %fd17044, %fd17045 }; 
	// end inline asm
	// begin inline asm
	mma.sync.aligned.m8n8k4.row.col.f64.f64.f64.f64    { %fd17038, %fd17039 },    { %fd24583 },        { %fd24583 },        { %fd17038, %fd17039 }; 
	// end inline asm
	// begin inline asm
	mma.sync.aligned.m8n8k4.row.col.f64.f64.f64.f64    { %fd17044, %fd17045 },    { %fd24583 },        { %fd24583 },        { %fd17044, %fd17045 }; 
	// end inline asm
	// begin inline asm
	mma.sync.aligned.m8n8k4.row.col.f64.f64.f64.f64    { %fd17038, %fd17039 },    { %fd24583 },        { %fd24583 },        { %fd17038, %fd17039 }; 
	// end inline asm
	// begin inline asm
	mma.sync.aligned.m8n8k4.row.col.f64.f64.f64.f64    { %fd17044, %fd17045 },    { %fd24583 },        { %fd24583 },        { %fd17044, %fd17045 }; 
	// end inline asm
	// begin inline asm
	mma.sync.aligned.m8n8k4.row.col.f64.f64.f64.f64    { %fd17038, %fd17039 },    { %fd24583 },        { %fd24583 },        { %fd17038, %fd17039 }; 
	// end inline asm
	// begin inline asm
	mma.sync.aligned.m8n8k4.row.col.f64.f64.f64.f64    { %fd17044, %fd17045 },    { %fd24583 },        { %fd24583 },        { %fd17044, %fd17045 }; 
	// end inline asm
	// begin inline asm
	mma.sync.aligned.m8n8k4.row.col.f64.f64.f64.f64    { %fd17038, %fd17039 },    { %fd24583 },        { %fd24583 },        { %fd17038, %fd17039 }; 
	// end inline asm
	// begin inline asm
	mma.sync.aligned.m8n8k4.row.col.f64.f64.f64.f64    { %fd17044, %fd17045 },    { %fd24583 },        { %fd24583 },        { %fd17044, %fd17045 }; 
	// end inline asm
	// begin inline asm
	mma.sync.aligned.m8n8k4.row.col.f64.f64.f64.f64    { %fd17038, %fd17039 },    { %fd24583 },        { %fd24583 },        { %fd17038, %fd17039 }; 
	// end inline asm
	// begin inline asm
	mma.sync.aligned.m8n8k4.row.col.f64.f64.f64.f64    { %fd17044, %fd17045 },    { %fd24583 },        { %fd24583 },        { %fd17044, %fd17045 }; 
	// end inline asm
	// begin inline asm
	mma.sync.aligned.m8n8k4.row.col.f64.f64.f64.f64    { %fd17038, %fd17039 },    { %fd24583 },        { %fd24583 },        { %fd17038, %fd17039 }; 
	// end inline asm
	// begin inline asm
	mma.sync.aligned.m8n8k4.row.col.f64.f64.f64.f64    { %fd17044, %fd17045 },    { %fd24583 },        { %fd24583 },        { %fd17044, %fd17045 }; 
	// end inline asm
	// begin inline asm
	mma.sync.aligned.m8n8k4.row.col.f64.f64.f64.f64    { %fd17038, %fd17039 },    { %fd24583 },        { %fd24583 },        { %fd17038, %fd17039 }; 
	// end inline asm
	// begin inline asm
	mma.sync.aligned.m8n8k4.row.col.f64.f64.f64.f64    { %fd17044, %fd17045 },    { %fd24583 },        { %fd24583 },        { %fd17044, %fd17045 }; 
	// end inline asm
	// begin inline asm
	mma.sync.aligned.m8n8k4.row.col.f64.f64.f64.f64    { %fd17038, %fd17039 },    { %fd24583 },        { %fd24583 },        { %fd17038, %fd17039 }; 
	// end inline asm
	// begin inline asm
	mma.sync.aligned.m8n8k4.row.col.f64.f64.f64.f64    { %fd17044, %fd17045 },    { %fd24583 },        { %fd24583 },        { %fd17044, %fd17045 }; 
	// end inline asm
	// begin inline asm
	mma.sync.aligned.m8n8k4.row.col.f64.f64.f64.f64    { %fd17038, %fd17039 },    { %fd24583 },        { %fd24583 },        { %fd17038, %fd17039 }; 
	// end inline asm
	// begin inline asm
	mma.sync.aligned.m8n8k4.row.col.f64.f64.f64.f64    { %fd17044, %fd17045 },    { %fd24583 },        { %fd24583 },        { %fd17044, %fd17045 }; 
	// end inline asm
	// begin inline asm
	mma.sync.aligned.m8n8k4.row.col.f64.f64.f64.f64    { %fd17038, %fd17039 },    { %fd24583 },        { %fd24583 },        { %fd17038, %fd17039 }; 
	// end inline asm
	// begin inline asm
	mma.sync.aligned.m8n8k4.row.col.f64.f64.f64.f64    { %fd17044, %fd17045 },    { %fd24583 },        { %fd24583 },        { %fd17044, %fd17045 }; 
	// end inline asm
	// begin inline asm
	mma.sync.aligned.m8n8k4.row.col.f64.f64.f64.f64    { %fd17038, %fd17039 },    { %fd24583 },        { %fd24583 },        { %fd17038, %fd17039 }; 
	// end inline asm
	// begin inline asm
	mma.sync.aligned.m8n8k4.row.col.f64.f64.f64.f64    { %fd17044, %fd17045 },    { %fd24583 },        { %fd24583 },        { %fd17044, %fd17045 }; 
	// end inline asm
	// begin inline asm
	mma.sync.aligned.m8n8k4.row.col.f64.f64.f64.f64    { %fd17038, %fd17039 },    { %fd24583 },        { %fd24583 },        { %fd17038, %fd17039 }; 
	// end inline asm
	// begin inline asm
	mma.sync.aligned.m8n8k4.row.col.f64.f64.f64.f64    { %fd17044, %fd17045 },    { %fd24583 },        { %fd24583 },        { %fd17044, %fd17045 }; 
	// end inline asm
	// begin inline asm
	mma.sync.aligned.m8n8k4.row.col.f64.f64.f64.f64    { %fd17038, %fd17039 },    { %fd24583 },        { %fd24583 },        { %fd17038, %fd17039 }; 
	// end inline asm
	// begin inline asm
	mma.sync.aligned.m8n8k4.row.col.f64.f64.f64.f64    { %fd17044, %fd17045 },    { %fd24583 },        { %fd24583 },        { %fd17044, %fd17045 }; 
	// end inline asm
	// begin inline asm
	mma.sync.aligned.m8n8k4.row.col.f64.f64.f64.f64    { %fd17038, %fd17039 },    { %fd24583 },        { %fd24583 },        { %fd17038, %fd17039 }; 
	// end inline asm
	// begin inline asm
	mma.sync.aligned.m8n8k4.row.col.f64.f64.f64.f64    { %fd17044, %fd17045 },    { %fd24583 },        { %fd24583 },        { %fd17044, %fd17045 }; 
	// end inline asm
	// begin inline asm
	mma.sync.aligned.m8n8k4.row.col.f64.f64.f64.f64    { %fd17038, %fd17039 },    { %fd24583 },        { %fd24583 },        { %fd17038, %fd17039 }; 
	// end inline asm
	// begin inline asm
	mma.sync.aligned.m8n8k4.row.col.f64.f64.f64.f64    { %fd17044, %fd17045 },    { %fd24583 },        { %fd24583 },        { %fd17044, %fd17045 }; 
	// end inline asm
	// begin inline asm
	mma.sync.aligned.m8n8k4.row.col.f64.f64.f64.f64    { %fd17038, %fd17039 },    { %fd24583 },        { %fd24583 },        { %fd17038, %fd17039 }; 
	// end inline asm
	// begin inline asm
	mma.sync.aligned.m8n8k4.row.col.f64.f64.f64.f64    { %fd17044, %fd17045 },    { %fd24583 },        { %fd24583 },        { %fd17044, %fd17045 }; 
	// end inline asm
	// begin inline asm
	mma.sync.aligned.m8n8k4.row.col.f64.f64.f64.f64    { %fd17038, %fd17039 },    { %fd24583 },        { %fd24583 },        { %fd17038, %fd17039 }; 
	// end inline asm
	// begin inline asm
	mma.sync.aligned.m8n8k4.row.col.f64.f64.f64.f64    { %fd17044, %fd17045 },    { %fd24583 },        { %fd24583 },        { %fd17044, %fd17045 }; 
	// end inline asm
	// begin inline asm
	mma.sync.aligned.m8n8k4.row.col.f64.f64.f64.f64    { %fd17038, %fd17039 },    { %fd24583 },        { %fd24583 },        { %fd17038, %fd17039 }; 
	// end inline asm
	// begin inline asm
	mma.sync.aligned.m8n8k4.row.col.f64.f64.f64.f64    { %fd17044, %fd17045 },    { %fd24583 },        { %fd24583 },        { %fd17044, %fd17045 }; 
	// end inline asm
	// begin inline asm
	mma.sync.aligned.m8n8k4.row.col.f64.f64.f64.f64    { %fd17038, %fd17039 },    { %fd24583 },        { %fd24583 },        { %fd17038, %fd17039 }; 
	// end inline asm
	// begin inline asm
	mma.sync.aligned.m8n8k4.row.col.f64.f64.f64.f64    { %fd17044, %fd17045 },    { %fd24583 },        { %fd24583 },        { %fd17044, %fd17045 }; 
	// end inline asm
	// begin inline asm
	mma.sync.aligned.m8n8k4.row.col.f64.f64.f64.f64    { %fd17038, %fd17039 },    { %fd24583 },        { %fd24583 },        { %fd17038, %fd17039 }; 
	// end inline asm
	// begin inline asm
	mma.sync.aligned.m8n8k4.row.col.f64.f64.f64.f64    { %fd17044, %fd17045 },    { %fd24583 },        { %fd24583 },        { %fd17044, %fd17045 }; 
	// end inline asm
	// begin inline asm
	mma.sync.aligned.m8n8k4.row.col.f64.f64.f64.f64    { %fd17038, %fd17039 },    { %fd24583 },        { %fd24583 },        { %fd17038, %fd17039 }; 
	// end inline asm
	// begin inline asm
	mma.sync.aligned.m8n8k4.row.col.f64.f64.f64.f64    { %fd17044, %fd17045 },    { %fd24583 },        { %fd24583 },        { %fd17044, %fd17045 }; 
	// end inline asm
	// begin inline asm
	mma.sync.aligned.m8n8k4.row.col.f64.f64.f64.f64    { %fd17038, %fd17039 },    { %fd24583 },        { %fd24583 },        { %fd17038, %fd17039 }; 
	// end inline asm
	// begin inline asm
	mma.sync.aligned.m8n8k4.row.col.f64.f64.f64.f64    { %fd17044, %fd17045 },    { %fd24583 },        { %fd24583 },        { %fd17044, %fd17045 }; 
	// end inline asm
	// begin inline asm
	mma.sync.aligned.m8n8k4.row.col.f64.f64.f64.f64    { %fd17038, %fd17039 },    { %fd24583 },        { %fd24583 },        { %fd17038, %fd17039 }; 
	// end inline asm
	// begin inline asm
	mma.sync.aligned.m8n8k4.row.col.f64.f64.f64.f64    { %fd17044, %fd17045 },    { %fd24583 },        { %fd24583 },        { %fd17044, %fd17045 }; 
	// end inline asm
	// begin inline asm
	mma.sync.aligned.m8n8k4.row.col.f64.f64.f64.f64    { %fd17038, %fd17039 },    { %fd24583 },        { %fd24583 },        { %fd17038, %fd17039 }; 
	// end inline asm
	// begin inline asm
	mma.sync.aligned.m8n8k4.row.col.f64.f64.f64.f64    { %fd17044, %fd17045 },    { %fd24583 },        { %fd24583 },        { %fd17044, %fd17045 }; 
	// end inline asm
	// begin inline asm
	mma.sync.aligned.m8n8k4.row.col.f64.f64.f64.f64    { %fd17038, %fd17039 },    { %fd24583 },        { %fd24583 },        { %fd17038, %fd17039 }; 
	// end inline asm
	// begin inline asm
	mma.sync.aligned.m8n8k4.row.col.f64.f64.f64.f64    { %fd17044, %fd17045 },    { %fd24583 },        { %fd24583 },        { %fd17044, %fd17045 }; 
	// end inline asm
	// begin inline asm
	mma.sync.aligned.m8n8k4.row.col.f64.f64.f64.f64    { %fd17038, %fd17039 },    { %fd24583 },        { %fd24583 },        { %fd17038, %fd17039 }; 
	// end inline asm
	// begin inline asm
	mma.sync.aligned.m8n8k4.row.col.f64.f64.f64.f64    { %fd17044, %fd17045 },    { %fd24583 },        { %fd24583 },        { %fd17044, %fd17045 }; 
	// end inline asm
	// begin inline asm
	mma.sync.aligned.m8n8k4.row.col.f64.f64.f64.f64    { %fd17038, %fd17039 },    { %fd24583 },        { %fd24583 },        { %fd17038, %fd17039 }; 
	// end inline asm
	// begin inline asm
	mma.sync.aligned.m8n8k4.row.col.f64.f64.f64.f64    { %fd17044, %fd17045 },    { %fd24583 },        { %fd24583 },        { %fd17044, %fd17045 }; 
	// end inline asm
	// begin inline asm
	mma.sync.aligned.m8n8k4.row.col.f64.f64.f64.f64    { %fd17038, %fd17039 },    { %fd24583 },        { %fd24583 },        { %fd17038, %fd17039 }; 
	// end inline asm
	// begin inline asm
	mma.sync.aligned.m8n8k4.row.col.f64.f64.f64.f64    { %fd17044, %fd17045 },    { %fd24583 },        { %fd24583 },        { %fd17044, %fd17045 }; 
	// end inline asm
	// begin inline asm
	mma.sync.aligned.m8n8k4.row.col.f64.f64.f64.f64    { %fd17038, %fd17039 },    { %fd24583 },        { %fd24583 },        { %fd17038, %fd17039 }; 
	// end inline asm
	// begin inline asm
	mma.sync.aligned.m8n8k4.row.col.f64.f64.f64.f64    { %fd17044, %fd17045 },    { %fd24583 },        { %fd24583 },        { %fd17044, %fd17045 }; 
	// end inline asm
	// begin inline asm
	mma.sync.aligned.m8n8k4.row.col.f64.f64.f64.f64    { %fd17038, %fd17039 },    { %fd24583 },        { %fd24583 },        { %fd17038, %fd17039 }; 
	// end inline asm
	// begin inline asm
	mma.sync.aligned.m8n8k4.row.col.f64.f64.f64.f64    { %fd17044, %fd17045 },    { %fd24583 },        { %fd24583 },        { %fd17044, %fd17045 }; 
	// end inline asm
	// begin inline asm
	mma.sync.aligned.m8n8k4.row.col.f64.f64.f64.f64    { %fd17038, %fd17039 },    { %fd24583 },        { %fd24583 },        { %fd17038, %fd17039 }; 
	// end inline asm
	// begin inline asm
	mma.sync.aligned.m8n8k4.row.col.f64.f64.f64.f64    { %fd17044, %fd17045 },    { %fd24583 },        { %fd24583 },        { %fd17044, %fd17045 }; 
	// end inline asm
	// begin inline asm
	mma.sync.aligned.m8n8k4.row.col.f64.f64.f64.f64    { %fd17038, %fd17039 },    { %fd24583 },        { %fd24583 },        { %fd17038, %fd17039 }; 
	// end inline asm
	// begin inline asm
	mma.sync.aligned.m8n8k4.row.col.f64.f64.f64.f64    { %fd17044, %fd17045 },    { %fd24583 },        { %fd24583 },        { %fd17044, %fd17045 }; 
	// end inline asm
	// begin inline asm
	mma.sync.aligned.m8n8k4.row.col.f64.f64.f64.f64    { %fd17038, %fd17039 },    { %fd24583 },        { %fd24583 },        { %fd17038, %fd17039 }; 
	// end inline asm
	// begin inline asm
	mma.sync.aligned.m8n8k4.row.col.f64.f64.f64.f64    { %fd17044, %fd17045 },    { %fd24583 },        { %fd24583 },        { %fd17044, %fd17045 }; 
	// end inline asm
	// begin inline asm
	mma.sync.aligned.m8n8k4.row.col.f64.f64.f64.f64    { %fd17038, %fd17039 },    { %fd24583 },        { %fd24583 },        { %fd17038, %fd17039 }; 
	// end inline asm
	// begin inline asm
	mma.sync.aligned.m8n8k4.row.col.f64.f64.f64.f64    { %fd17044, %fd17045 },    { %fd24583 },        { %fd24583 },        { %fd17044, %fd17045 }; 
	// end inline asm
	// begin inline asm
	mma.sync.aligned.m8n8k4.row.col.f64.f64.f64.f64    { %fd17038, %fd17039 },    { %fd24583 },        { %fd24583 },        { %fd17038, %fd17039 }; 
	// end inline asm
	// begin inline asm
	mma.sync.aligned.m8n8k4.row.col.f64.f64.f64.f64    { %fd17044, %fd17045 },    { %fd24583 },        { %fd24583 },        { %fd17044, %fd17045 }; 
	// end inline asm
	// begin inline asm
	mma.sync.aligned.m8n8k4.row.col.f64.f64.f64.f64    { %fd17038, %fd17039 },    { %fd24583 },        { %fd24583 },        { %fd17038, %fd17039 }; 
	// end inline asm
	// begin inline asm
	mma.sync.aligned.m8n8k4.row.col.f64.f64.f64.f64    { %fd17044, %fd17045 },    { %fd24583 },        { %fd24583 },        { %fd17044, %fd17045 }; 
	// end inline asm
	// begin inline asm
	mma.sync.aligned.m8n8k4.row.col.f64.f64.f64.f64    { %fd17038, %fd17039 },    { %fd24583 },        { %fd24583 },        { %fd17038, %fd17039 }; 
	// end inline asm
	// begin inline asm
	mma.sync.aligned.m8n8k4.row.col.f64.f64.f64.f64    { %fd17044, %fd17045 },    { %fd24583 },        { %fd24583 },        { %fd17044, %fd17045 }; 
	// end inline asm
	// begin inline asm
	mma.sync.aligned.m8n8k4.row.col.f64.f64.f64.f64    { %fd17038, %fd17039 },    { %fd24583 },        { %fd24583 },        { %fd17038, %fd17039 }; 
	// end inline asm
	// begin inline asm
	mma.sync.aligned.m8n8k4.row.col.f64.f64.f64.f64    { %fd17044, %fd17045 },    { %fd24583 },        { %fd24583 },        { %fd17044, %fd17045 }; 
	// end inline asm
	// begin inline asm
	mma.sync.aligned.m8n8k4.row.col.f64.f64.f64.f64    { %fd17038, %fd17039 },    { %fd24583 },        { %fd24583 },        { %fd17038, %fd17039 }; 
	// end inline asm
	// begin inline asm
	mma.sync.aligned.m8n8k4.row.col.f64.f64.f64.f64    { %fd17044, %fd17045 },    { %fd24583 },        { %fd24583 },        { %fd17044, %fd17045 }; 
	// end inline asm
	// begin inline asm
	mma.sync.aligned.m8n8k4.row.col.f64.f64.f64.f64    { %fd17038, %fd17039 },    { %fd24583 },        { %fd24583 },        { %fd17038, %fd17039 }; 
	// end inline asm
	// begin inline asm
	mma.sync.aligned.m8n8k4.row.col.f64.f64.f64.f64    { %fd17044, %fd17045 },    { %fd24583 },        { %fd24583 },        { %fd17044, %fd17045 }; 
	// end inline asm
	// begin inline asm
	mma.sync.aligned.m8n8k4.row.col.f64.f64.f64.f64    { %fd17038, %fd17039 },    { %fd24583 },        { %fd24583 },        { %fd17038, %fd17039 }; 
	// end inline asm
	// begin inline asm
	mma.sync.aligned.m8n8k4.row.col.f64.f64.f64.f64    { %fd17044, %fd17045 },    { %fd24583 },        { %fd24583 },        { %fd17044, %fd17045 }; 
	// end inline asm
	// begin inline asm
	mma.sync.aligned.m8n8k4.row.col.f64.f64.f64.f64    { %fd17038, %fd17039 },    { %fd24583 },        { %fd24583 },        { %fd17038, %fd17039 }; 
	// end inline asm
	// begin inline asm
	mma.sync.aligned.m8n8k4.row.col.f64.f64.f64.f64    { %fd17044, %fd17045 },    { %fd24583 },        { %fd24583 },        { %fd17044, %fd17045 }; 
	// end inline asm
	// begin inline asm
	mma.sync.aligned.m8n8k4.row.col.f64.f64.f64.f64    { %fd17038, %fd17039 },    { %fd24583 },        { %fd24583 },        { %fd17038, %fd17039 }; 
	// end inline asm
	// begin inline asm
	mma.sync.aligned.m8n8k4.row.col.f64.f64.f64.f64    { %fd17044, %fd17045 },    { %fd24583 },        { %fd24583 },        { %fd17044, %fd17045 }; 
	// end inline asm
	// begin inline asm
	mma.sync.aligned.m8n8k4.row.col.f64.f64.f64.f64    { %fd17038, %fd17039 },    { %fd24583 },        { %fd24583 },        { %fd17038, %fd17039 }; 
	// end inline asm
	// begin inline asm
	mma.sync.aligned.m8n8k4.row.col.f64.f64.f64.f64    { %fd17044, %fd17045 },    { %fd24583 },        { %fd24583 },        { %fd17044, %fd17045 }; 
	// end inline asm
	// begin inline asm
	mma.sync.aligned.m8n8k4.row.col.f64.f64.f64.f64    { %fd17038, %fd17039 },    { %fd24583 },        { %fd24583 },        { %fd17038, %fd17039 }; 
	// end inline asm
	// begin inline asm
	mma.sync.aligned.m8n8k4.row.col.f64.f64.f64.f64    { %fd17044, %fd17045 },    { %fd24583 },        { %fd24583 },        { %fd17044, %fd17045 }; 
	// end inline asm
	// begin inline asm
	mma.sync.aligned.m8n8k4.row.col.f64.f64.f64.f64    { %fd17038, %fd17039 },    { %fd24583 },        { %fd24583 },        { %fd17038, %fd17039 }; 
	// end inline asm
	// begin inline asm
	mma.sync.aligned.m8n8k4.row.col.f64.f64.f64.f64    { %fd17044, %fd17045 },    { %fd24583 },        { %fd24583 },        { %fd17044, %fd17045 }; 
	// end inline asm
	// begin inline asm
	mma.sync.aligned.m8n8k4.row.col.f64.f64.f64.f64    { %fd17038, %fd17039 },    { %fd24583 },        { %fd24583 },        { %fd17038, %fd17039 }; 
	// end inline asm
	// begin inline asm
	mma.sync.aligned.m8n8k4.row.col.f64.f64.f64.f64    { %fd17044, %fd17045 },    { %fd24583 },        { %fd24583 },        { %fd17044, %fd17045 }; 
	// end inline asm
	// begin inline asm
	mma.sync.aligned.m8n8k4.row.col.f64.f64.f64.f64    { %fd17038, %fd17039 },    { %fd24583 },        { %fd24583 },        { %fd17038, %fd17039 }; 
	// end inline asm
	// begin inline asm
	mma.sync.aligned.m8n8k4.row.col.f64.f64.f64.f64    { %fd17044, %fd17045 },    { %fd24583 },        { %fd24583 },        { %fd17044, %fd17045 }; 
	// end inline asm
	// begin inline asm
	mma.sync.aligned.m8n8k4.row.col.f64.f64.f64.f64    { %fd17038, %fd17039 },    { %fd24583 },        { %fd24583 },        { %fd17038, %fd17039 }; 
	// end inline asm
	// begin inline asm
	mma.sync.aligned.m8n8k4.row.col.f64.f64.f64.f64    { %fd17044, %fd17045 },    { %fd24583 },        { %fd24583 },        { %fd17044, %fd17045 }; 
	// end inline asm
	// begin inline asm
	mma.sync.aligned.m8n8k4.row.col.f64.f64.f64.f64    { %fd17038, %fd17039 },    { %fd24583 },        { %fd24583 },        { %fd17038, %fd17039 }; 
	// end inline asm
	// begin inline asm
	mma.sync.aligned.m8n8k4.row.col.f64.f64.f64.f64    { %fd17044, %fd17045 },    { %fd24583 },        { %fd24583 },        { %fd17044, %fd17045 }; 
	// end inline asm
	// begin inline asm
	mma.sync.aligned.m8n8k4.row.col.f64.f64.f64.f64    { %fd17038, %fd17039 },    { %fd24583 },        { %fd24583 },        { %fd17038, %fd17039 }; 
	// end inline asm
	// begin inline asm
	mma.sync.aligned.m8n8k4.row.col.f64.f64.f64.f64    { %fd17044, %fd17045 },    { %fd24583 },        { %fd24583 },        { %fd17044, %fd17045 }; 
	// end inline asm
	// begin inline asm
	mma.sync.aligned.m8n8k4.row.col.f64.f64.f64.f64    { %fd17038, %fd17039 },    { %fd24583 },        { %fd24583 },        { %fd17038, %fd17039 }; 
	// end inline asm
	// begin inline asm
	mma.sync.aligned.m8n8k4.row.col.f64.f64.f64.f64    { %fd17044, %fd17045 },    { %fd24583 },        { %fd24583 },        { %fd17044, %fd17045 }; 
	// end inline asm
	// begin inline asm
	mma.sync.aligned.m8n8k4.row.col.f64.f64.f64.f64    { %fd17038, %fd17039 },    { %fd24583 },        { %fd24583 },        { %fd17038, %fd17039 }; 
	// end inline asm
	// begin inline asm
	mma.sync.aligned.m8n8k4.row.col.f64.f64.f64.f64    { %fd17044, %fd17045 },    { %fd24583 },        { %fd24583 },        { %fd17044, %fd17045 }; 
	// end inline asm
	// begin inline asm
	mma.sync.aligned.m8n8k4.row.col.f64.f64.f64.f64    { %fd17038, %fd17039 },    { %fd24583 },        { %fd24583 },        { %fd17038, %fd17039 }; 
	// end inline asm
	// begin inline asm
	mma.sync.aligned.m8n8k4.row.col.f64.f64.f64.f64    { %fd17044, %fd17045 },    { %fd24583 },        { %fd24583 },        { %fd17044, %fd17045 }; 
	// end inline asm
	// begin inline asm
	mma.sync.aligned.m8n8k4.row.col.f64.f64.f64.f64    { %fd17038, %fd17039 },    { %fd24583 },        { %fd24583 },        { %fd17038, %fd17039 }; 
	// end inline asm
	// begin inline asm
	mma.sync.aligned.m8n8k4.row.col.f64.f64.f64.f64    { %fd17044, %fd17045 },    { %fd24583 },        { %fd24583 },        { %fd17044, %fd17045 }; 
	// end inline asm
	// begin inline asm
	mma.sync.aligned.m8n8k4.row.col.f64.f64.f64.f64    { %fd17038, %fd17039 },    { %fd24583 },        { %fd24583 },        { %fd17038, %fd17039 }; 
	// end inline asm
	// begin inline asm
	mma.sync.aligned.m8n8k4.row.col.f64.f64.f64.f64    { %fd17044, %fd17045 },    { %fd24583 },        { %fd24583 },        { %fd17044, %fd17045 }; 
	// end inline asm
	// begin inline asm
	mma.sync.aligned.m8n8k4.row.col.f64.f64.f64.f64    { %fd17038, %fd17039 },    { %fd24583 },        { %fd24583 },        { %fd17038, %fd17039 }; 
	// end inline asm
	// begin inline asm
	mma.sync.aligned.m8n8k4.row.col.f64.f64.f64.f64    { %fd17044, %fd17045 },    { %fd24583 },        { %fd24583 },        { %fd17044, %fd17045 }; 
	// end inline asm
	// begin inline asm
	mma.sync.aligned.m8n8k4.row.col.f64.f64.f64.f64    { %fd17038, %fd17039 },    { %fd24583 },        { %fd24583 },        { %fd17038, %fd17039 }; 
	// end inline asm
	// begin inline asm
	mma.sync.aligned.m8n8k4.row.col.f64.f64.f64.f64    { %fd17044, %fd17045 },    { %fd24583 },        { %fd24583 },        { %fd17044, %fd17045 }; 
	// end inline asm
	// begin inline asm
	mma.sync.aligned.m8n8k4.row.col.f64.f64.f64.f64    { %fd17038, %fd17039 },    { %fd24583 },        { %fd24583 },        { %fd17038, %fd17039 }; 
	// end inline asm
	// begin inline asm
	mma.sync.aligned.m8n8k4.row.col.f64.f64.f64.f64    { %fd17044, %fd17045 },    { %fd24583 },        { %fd24583 },        { %fd17044, %fd17045 }; 
	// end inline asm
	// begin inline asm
	mma.sync.aligned.m8n8k4.row.col.f64.f64.f64.f64    { %fd17038, %fd17039 },    { %fd24583 },        { %fd24583 },        { %fd17038, %fd17039 }; 
	// end inline asm
	// begin inline asm
	mma.sync.aligned.m8n8k4.row.col.f64.f64.f64.f64    { %fd17044, %fd17045 },    { %fd24583 },        { %fd24583 },        { %fd17044, %fd17045 }; 
	// end inline asm
	// begin inline asm
	mma.sync.aligned.m8n8k4.row.col.f64.f64.f64.f64    { %fd17038, %fd17039 },    { %fd24583 },        { %fd24583 },        { %fd17038, %fd17039 }; 
	// end inline asm
	// begin inline asm
	mma.sync.aligned.m8n8k4.row.col.f64.f64.f64.f64    { %fd17044, %fd17045 },    { %fd24583 },        { %fd24583 },        { %fd17044, %fd17045 }; 
	// end inline asm
	// begin inline asm
	mma.sync.aligned.m8n8k4.row.col.f64.f64.f64.f64    { %fd17038, %fd17039 },    { %fd24583 },        { %fd24583 },        { %fd17038, %fd17039 }; 
	// end inline asm
	// begin inline asm
	mma.sync.aligned.m8n8k4.row.col.f64.f64.f64.f64    { %fd17044, %fd17045 },    { %fd24583 },        { %fd24583 },        { %fd17044, %fd17045 }; 
	// end inline asm
	// begin inline asm
	mma.sync.aligned.m8n8k4.row.col.f64.f64.f64.f64    { %fd17038, %fd17039 },    { %fd24583 },        { %fd24583 },        { %fd17038, %fd17039 }; 
	// end inline asm
	// begin inline asm
	mma.sync.aligned.m8n8k4.row.col.f64.f64.f64.f64    { %fd17044, %fd17045 },    { %fd24583 },        { %fd24583 },        { %fd17044, %fd17045 }; 
	// end inline asm
	// begin inline asm
	mma.sync.aligned.m8n8k4.row.col.f64.f64.f64.f64    { %fd17038, %fd17039 },    { %fd24583 },        { %fd24583 },        { %fd17038, %fd17039 }; 
	// end inline asm
	// begin inline asm
	mma.sync.aligned.m8n8k4.row.col.f64.f64.f64.f64    { %fd17044, %fd17045 },    { %fd24583 },        { %fd24583 },        { %fd17044, %fd17045 }; 
	// end inline asm
	// begin inline asm
	mma.sync.aligned.m8n8k4.row.col.f64.f64.f64.f64    { %fd17038, %fd17039 },    { %fd24583 },        { %fd24583 },        { %fd17038, %fd17039 }; 
	// end inline asm
	// begin inline asm
	mma.sync.aligned.m8n8k4.row.col.f64.f64.f64.f64    { %fd17044, %fd17045 },    { %fd24583 },        { %fd24583 },        { %fd17044, %fd17045 }; 
	// end inline asm
	// begin inline asm
	mma.sync.aligned.m8n8k4.row.col.f64.f64.f64.f64    { %fd17038, %fd17039 },    { %fd24583 },        { %fd24583 },        { %fd17038, %fd17039 }; 
	// end inline asm
	// begin inline asm
	mma.sync.aligned.m8n8k4.row.col.f64.f64.f64.f64    { %fd17044, %fd17045 },    { %fd24583 },        { %fd24583 },        { %fd17044, %fd17045 }; 
	// end inline asm
	// begin inline asm
	mma.sync.aligned.m8n8k4.row.col.f64.f64.f64.f64    { %fd17038, %fd17039 },    { %fd24583 },        { %fd24583 },        { %fd17038, %fd17039 }; 
	// end inline asm
	// begin inline asm
	mma.sync.aligned.m8n8k4.row.col.f64.f64.f64.f64    { %fd17044, %fd17045 },    { %fd24583 },        { %fd24583 },        { %fd17044, %fd17045 }; 
	// end inline asm
	// begin inline asm
	mma.sync.aligned.m8n8k4.row.col.f64.f64.f64.f64    { %fd17038, %fd17039 },    { %fd24583 },        { %fd24583 },        { %fd17038, %fd17039 }; 
	// end inline asm
	// begin inline asm
	mma.sync.aligned.m8n8k4.row.col.f64.f64.f64.f64    { %fd17044, %fd17045 },    { %fd24583 },        { %fd24583 },        { %fd17044, %fd17045 }; 
	// end inline asm
	// begin inline asm
	mma.sync.aligned.m8n8k4.row.col.f64.f64.f64.f64    { %fd17038, %fd17039 },    { %fd24583 },        { %fd24583 },        { %fd17038, %fd17039 }; 
	// end inline asm
	// begin inline asm
	mma.sync.aligned.m8n8k4.row.col.f64.f64.f64.f64    { %fd17044, %fd17045 },    { %fd24583 },        { %fd24583 },        { %fd17044, %fd17045 }; 
	// end inline asm
	// begin inline asm
	mma.sync.aligned.m8n8k4.row.col.f64.f64.f64.f64    { %fd17038, %fd17039 },    { %fd24583 },        { %fd24583 },        { %fd17038, %fd17039 }; 
	// end inline asm
	// begin inline asm
	mma.sync.aligned.m8n8k4.row.col.f64.f64.f64.f64    { %fd17044, %fd17045 },    { %fd24583 },        { %fd24583 },        { %fd17044, %fd17045 }; 
	// end inline asm
	// begin inline asm
	mma.sync.aligned.m8n8k4.row.col.f64.f64.f64.f64    { %fd17038, %fd17039 },    { %fd24583 },        { %fd24583 },        { %fd17038, %fd17039 }; 
	// end inline asm
	// begin inline asm
	mma.sync.aligned.m8n8k4.row.col.f64.f64.f64.f64    { %fd17044, %fd17045 },    { %fd24583 },        { %fd24583 },        { %fd17044, %fd17045 }; 
	// end inline asm
	// begin inline asm
	mma.sync.aligned.m8n8k4.row.col.f64.f64.f64.f64    { %fd17038, %fd17039 },    { %fd24583 },        { %fd24583 },        { %fd17038, %fd17039 }; 
	// end inline asm
	// begin inline asm
	mma.sync.aligned.m8n8k4.row.col.f64.f64.f64.f64    { %fd17044, %fd17045 },    { %fd24583 },        { %fd24583 },        { %fd17044, %fd17045 }; 
	// end inline asm
	// begin inline asm
	mma.sync.aligned.m8n8k4.row.col.f64.f64.f64.f64    { %fd17038, %fd17039 },    { %fd24583 },        { %fd24583 },        { %fd17038, %fd17039 }; 
	// end inline asm
	// begin inline asm
	mma.sync.aligned.m8n8k4.row.col.f64.f64.f64.f64    { %fd17044, %fd17045 },    { %fd24583 },        { %fd24583 },        { %fd17044, %fd17045 }; 
	// end inline asm
	// begin inline asm
	mma.sync.aligned.m8n8k4.row.col.f64.f64.f64.f64    { %fd17038, %fd17039 },    { %fd24583 },        { %fd24583 },        { %fd17038, %fd17039 }; 
	// end inline asm
	// begin inline asm
	mma.sync.aligned.m8n8k4.row.col.f64.f64.f64.f64    { %fd17044, %fd17045 },    { %fd24583 },        { %fd24583 },        { %fd17044, %fd17045 }; 
	// end inline asm
	// begin inline asm
	mma.sync.aligned.m8n8k4.row.col.f64.f64.f64.f64    { %fd17038, %fd17039 },    { %fd24583 },        { %fd24583 },        { %fd17038, %fd17039 }; 
	// end inline asm
	// begin inline asm
	mma.sync.aligned.m8n8k4.row.col.f64.f64.f64.f64    { %fd17044, %fd17045 },    { %fd24583 },        { %fd24583 },        { %fd17044, %fd17045 }; 
	// end inline asm
	// begin inline asm
	mma.sync.aligned.m8n8k4.row.col.f64.f64.f64.f64    { %fd17038, %fd17039 },    { %fd24583 },        { %fd24583 },        { %fd17038, %fd17039 }; 
	// end inline asm
	// begin inline asm
	mma.sync.aligned.m8n8k4.row.col.f64.f64.f64.f64    { %fd17044, %fd17045 },    { %fd24583 },        { %fd24583 },        { %fd17044, %fd17045 }; 
	// end inline asm
	// begin inline asm
	mma.sync.aligned.m8n8k4.row.col.f64.f64.f64.f64    { %fd17038, %fd17039 },    { %fd24583 },        { %fd24583 },        { %fd17038, %fd17039 }; 
	// end inline asm
	// begin inline asm
	mma.sync.aligned.m8n8k4.row.col.f64.f64.f64.f64    { %fd17044, %fd17045 },    { %fd24583 },        { %fd24583 },        { %fd17044, %fd17045 }; 
	// end inline asm
	// begin inline asm
	mma.sync.aligned.m8n8k4.row.col.f64.f64.f64.f64    { %fd17038, %fd17039 },    { %fd24583 },        { %fd24583 },        { %fd17038, %fd17039 }; 
	// end inline asm
	// begin inline asm
	mma.sync.aligned.m8n8k4.row.col.f64.f64.f64.f64    { %fd17044, %fd17045 },    { %fd24583 },        { %fd24583 },        { %fd17044, %fd17045 }; 
	// end inline asm
	// begin inline asm
	mma.sync.aligned.m8n8k4.row.col.f64.f64.f64.f64    { %fd17038, %fd17039 },    { %fd24583 },        { %fd24583 },        { %fd17038, %fd17039 }; 
	// end inline asm
	// begin inline asm
	mma.sync.aligned.m8n8k4.row.col.f64.f64.f64.f64    { %fd17044, %fd17045 },    { %fd24583 },        { %fd24583 },        { %fd17044, %fd17045 }; 
	// end inline asm
	// begin inline asm
	mma.sync.aligned.m8n8k4.row.col.f64.f64.f64.f64    { %fd17038, %fd17039 },    { %fd24583 },        { %fd24583 },        { %fd17038, %fd17039 }; 
	// end inline asm
	// begin inline asm
	mma.sync.aligned.m8n8k4.row.col.f64.f64.f64.f64    { %fd17044, %fd17045 },    { %fd24583 },        { %fd24583 },        { %fd17044, %fd17045 }; 
	// end inline asm
	// begin inline asm
	mma.sync.aligned.m8n8k4.row.col.f64.f64.f64.f64    { %fd17038, %fd17039 },    { %fd24583 },        { %fd24583 },        { %fd17038, %fd17039 }; 
	// end inline asm
	// begin inline asm
	mma.sync.aligned.m8n8k4.row.col.f64.f64.f64.f64    { %fd17044, %fd17045 },    { %fd24583 },        { %fd24583 },        { %fd17044, %fd17045 }; 
	// end inline asm
	// begin inline asm
	mma.sync.aligned.m8n8k4.row.col.f64.f64.f64.f64    { %fd17038, %fd17039 },    { %fd24583 },        { %fd24583 },        { %fd17038, %fd17039 }; 
	// end inline asm
	// begin inline asm
	mma.sync.aligned.m8n8k4.row.col.f64.f64.f64.f64    { %fd17044, %fd17045 },    { %fd24583 },        { %fd24583 },        { %fd17044, %fd17045 }; 
	// end inline asm
	// begin inline asm
	mma.sync.aligned.m8n8k4.row.col.f64.f64.f64.f64    { %fd17038, %fd17039 },    { %fd24583 },        { %fd24583 },        { %fd17038, %fd17039 }; 
	// end inline asm
	// begin inline asm
	mma.sync.aligned.m8n8k4.row.col.f64.f64.f64.f64    { %fd17044, %fd17045 },    { %fd24583 },        { %fd24583 },        { %fd17044, %fd17045 }; 
	// end inline asm
	// begin inline asm
	mma.sync.aligned.m8n8k4.row.col.f64.f64.f64.f64    { %fd17038, %fd17039 },    { %fd24583 },        { %fd24583 },        { %fd17038, %fd17039 }; 
	// end inline asm
	// begin inline asm
	mma.sync.aligned.m8n8k4.row.col.f64.f64.f64.f64    { %fd17044, %fd17045 },    { %fd24583 },        { %fd24583 },        { %fd17044, %fd17045 }; 
	// end inline asm
	// begin inline asm
	mma.sync.aligned.m8n8k4.row.col.f64.f64.f64.f64    { %fd17038, %fd17039 },    { %fd24583 },        { %fd24583 },        { %fd17038, %fd17039 }; 
	// end inline asm
	// begin inline asm
	mma.sync.aligned.m8n8k4.row.col.f64.f64.f64.f64    { %fd17044, %fd17045 },    { %fd24583 },        { %fd24583 },        { %fd17044, %fd17045 }; 
	// end inline asm
	// begin inline asm
	mma.sync.aligned.m8n8k4.row.col.f64.f64.f64.f64    { %fd17038, %fd17039 },    { %fd24583 },        { %fd24583 },        { %fd17038, %fd17039 }; 
	// end inline asm
	// begin inline asm
	mma.sync.aligned.m8n8k4.row.col.f64.f64.f64.f64    { %fd17044, %fd17045 },    { %fd24583 },        { %fd24583 },        { %fd17044, %fd17045 }; 
	// end inline asm
	// begin inline asm
	mma.sync.aligned.m8n8k4.row.col.f64.f64.f64.f64    { %fd17038, %fd17039 },    { %fd24583 },        { %fd24583 },        { %fd17038, %fd17039 }; 
	// end inline asm
	// begin inline asm
	mma.sync.aligned.m8n8k4.row.col.f64.f64.f64.f64    { %fd17044, %fd17045 },    { %fd24583 },        { %fd24583 },        { %fd17044, %fd17045 }; 
	// end inline asm
	// begin inline asm
	mma.sync.aligned.m8n8k4.row.col.f64.f64.f64.f64    { %fd17038, %fd17039 },    { %fd24583 },        { %fd24583 },        { %fd17038, %fd17039 }; 
	// end inline asm
	// begin inline asm
	mma.sync.aligned.m8n8k4.row.col.f64.f64.f64.f64    { %fd17044, %fd17045 },    { %fd24583 },        { %fd24583 },        { %fd17044, %fd17045 }; 
	// end inline asm
	// begin inline asm
	mma.sync.aligned.m8n8k4.row.col.f64.f64.f64.f64    { %fd17038, %fd17039 },    { %fd24583 },        { %fd24583 },        { %fd17038, %fd17039 }; 
	// end inline asm
	// begin inline asm
	mma.sync.aligned.m8n8k4.row.col.f64.f64.f64.f64    { %fd17044, %fd17045 },    { %fd24583 },        { %fd24583 },        { %fd17044, %fd17045 }; 
	// end inline asm
	// begin inline asm
	mma.sync.aligned.m8n8k4.row.col.f64.f64.f64.f64    { %fd17038, %fd17039 },    { %fd24583 },        { %fd24583 },        { %fd17038, %fd17039 }; 
	// end inline asm
	// begin inline asm
	mma.sync.aligned.m8n8k4.row.col.f64.f64.f64.f64    { %fd17044, %fd17045 },    { %fd24583 },        { %fd24583 },        { %fd17044, %fd17045 }; 
	// end inline asm
	// begin inline asm
	mma.sync.aligned.m8n8k4.row.col.f64.f64.f64.f64    { %fd17038, %fd17039 },    { %fd24583 },        { %fd24583 },        { %fd17038, %fd17039 }; 
	// end inline asm
	// begin inline asm
	mma.sync.aligned.m8n8k4.row.col.f64.f64.f64.f64    { %fd17044, %fd17045 },    { %fd24583 },        { %fd24583 },        { %fd17044, %fd17045 }; 
	// end inline asm
	// begin inline asm
	mma.sync.aligned.m8n8k4.row.col.f64.f64.f64.f64    { %fd17038, %fd17039 },    { %fd24583 },        { %fd24583 },        { %fd17038, %fd17039 }; 
	// end inline asm
	// begin inline asm
	mma.sync.aligned.m8n8k4.row.col.f64.f64.f64.f64    { %fd17044, %fd17045 },    { %fd24583 },        { %fd24583 },        { %fd17044, %fd17045 }; 
	// end inline asm
	// begin inline asm
	mma.sync.aligned.m8n8k4.row.col.f64.f64.f64.f64    { %fd17038, %fd17039 },    { %fd24583 },        { %fd24583 },        { %fd17038, %fd17039 }; 
	// end inline asm
	// begin inline asm
	mma.sync.aligned.m8n8k4.row.col.f64.f64.f64.f64    { %fd17044, %fd17045 },    { %fd24583 },        { %fd24583 },        { %fd17044, %fd17045 }; 
	// end inline asm
	// begin inline asm
	mma.sync.aligned.m8n8k4.row.col.f64.f64.f64.f64    { %fd17038, %fd17039 },    { %fd24583 },        { %fd24583 },        { %fd17038, %fd17039 }; 
	// end inline asm
	// begin inline asm
	mma.sync.aligned.m8n8k4.row.col.f64.f64.f64.f64    { %fd17044, %fd17045 },    { %fd24583 },        { %fd24583 },        { %fd17044, %fd17045 }; 
	// end inline asm
	// begin inline asm
	mma.sync.aligned.m8n8k4.row.col.f64.f64.f64.f64    { %fd17038, %fd17039 },    { %fd24583 },        { %fd24583 },        { %fd17038, %fd17039 }; 
	// end inline asm
	// begin inline asm
	mma.sync.aligned.m8n8k4.row.col.f64.f64.f64.f64    { %fd17044, %fd17045 },    { %fd24583 },        { %fd24583 },        { %fd17044, %fd17045 }; 
	// end inline asm
	// begin inline asm
	mma.sync.aligned.m8n8k4.row.col.f64.f64.f64.f64    { %fd17038, %fd17039 },    { %fd24583 },        { %fd24583 },        { %fd17038, %fd17039 }; 
	// end inline asm
	// begin inline asm
	mma.sync.aligned.m8n8k4.row.col.f64.f64.f64.f64    { %fd17044, %fd17045 },    { %fd24583 },        { %fd24583 },        { %fd17044, %fd17045 }; 
	// end inline asm
	// begin inline asm
	mma.sync.aligned.m8n8k4.row.col.f64.f64.f64.f64    { %fd17038, %fd17039 },    { %fd24583 },        { %fd24583 },        { %fd17038, %fd17039 }; 
	// end inline asm
	// begin inline asm
	mma.sync.aligned.m8n8k4.row.col.f64.f64.f64.f64    { %fd17044, %fd17045 },    { %fd24583 },        { %fd24583 },        { %fd17044, %fd17045 }; 
	// end inline asm
	// begin inline asm
	mma.sync.aligned.m8n8k4.row.col.f64.f64.f64.f64    { %fd17038, %fd17039 },    { %fd24583 },        { %fd24583 },        { %fd17038, %fd17039 }; 
	// end inline asm
	// begin inline asm
	mma.sync.aligned.m8n8k4.row.col.f64.f64.f64.f64    { %fd17044, %fd17045 },    { %fd24583 },        { %fd24583 },        { %fd17044, %fd17045 }; 
	// end inline asm
	// begin inline asm
	mma.sync.aligned.m8n8k4.row.col.f64.f64.f64.f64    { %fd17038, %fd17039 },    { %fd24583 },        { %fd24583 },        { %fd17038, %fd17039 }; 
	// end inline asm
	// begin inline asm
	mma.sync.aligned.m8n8k4.row.col.f64.f64.f64.f64    { %fd17044, %fd17045 },    { %fd24583 },        { %fd24583 },        { %fd17044, %fd17045 }; 
	// end inline asm
	// begin inline asm
	mma.sync.aligned.m8n8k4.row.col.f64.f64.f64.f64    { %fd17038, %fd17039 },    { %fd24583 },        { %fd24583 },        { %fd17038, %fd17039 }; 
	// end inline asm
	// begin inline asm
	mma.sync.aligned.m8n8k4.row.col.f64.f64.f64.f64    { %fd17044, %fd17045 },    { %fd24583 },        { %fd24583 },        { %fd17044, %fd17045 }; 
	// end inline asm
	// begin inline asm
	mma.sync.aligned.m8n8k4.row.col.f64.f64.f64.f64    { %fd17038, %fd17039 },    { %fd24583 },        { %fd24583 },        { %fd17038, %fd17039 }; 
	// end inline asm
	// begin inline asm
	mma.sync.aligned.m8n8k4.row.col.f64.f64.f64.f64    { %fd17044, %fd17045 },    { %fd24583 },        { %fd24583 },        { %fd17044, %fd17045 }; 
	// end inline asm
	// begin inline asm
	mma.sync.aligned.m8n8k4.row.col.f64.f64.f64.f64    { %fd17038, %fd17039 },    { %fd24583 },        { %fd24583 },        { %fd17038, %fd17039 }; 
	// end inline asm
	// begin inline asm
	mma.sync.aligned.m8n8k4.row.col.f64.f64.f64.f64    { %fd17044, %fd17045 },    { %fd24583 },        { %fd24583 },        { %fd17044, %fd17045 }; 
	// end inline asm
	// begin inline asm
	mma.sync.aligned.m8n8k4.row.col.f64.f64.f64.f64    { %fd17038, %fd17039 },    { %fd24583 },        { %fd24583 },        { %fd17038, %fd17039 }; 
	// end inline asm
	// begin inline asm
	mma.sync.aligned.m8n8k4.row.col.f64.f64.f64.f64    { %fd17044, %fd17045 },    { %fd24583 },        { %fd24583 },        { %fd17044, %fd17045 }; 
	// end inline asm
	// begin inline asm
	mma.sync.aligned.m8n8k4.row.col.f64.f64.f64.f64    { %fd17038, %fd17039 },    { %fd24583 },        { %fd24583 },        { %fd17038, %fd17039 }; 
	// end inline asm
	// begin inline asm
	mma.sync.aligned.m8n8k4.row.col.f64.f64.f64.f64    { %fd17044, %fd17045 },    { %fd24583 },        { %fd24583 },        { %fd17044, %fd17045 }; 
	// end inline asm
	// begin inline asm
	mma.sync.aligned.m8n8k4.row.col.f64.f64.f64.f64    { %fd17038, %fd17039 },    { %fd24583 },        { %fd24583 },        { %fd17038, %fd17039 }; 
	// end inline asm
	// begin inline asm
	mma.sync.aligned.m8n8k4.row.col.f64.f64.f64.f64    { %fd17044, %fd17045 },    { %fd24583 },        { %fd24583 },        { %fd17044, %fd17045 }; 
	// end inline asm
	// begin inline asm
	mma.sync.aligned.m8n8k4.row.col.f64.f64.f64.f64    { %fd17038, %fd17039 },    { %fd24583 },        { %fd24583 },        { %fd17038, %fd17039 }; 
	// end inline asm
	// begin inline asm
	mma.sync.aligned.m8n8k4.row.col.f64.f64.f64.f64    { %fd17044, %fd17045 },    { %fd24583 },        { %fd24583 },        { %fd17044, %fd17045 }; 
	// end inline asm
	// begin inline asm
	mma.sync.aligned.m8n8k4.row.col.f64.f64.f64.f64    { %fd17038, %fd17039 },    { %fd24583 },        { %fd24583 },        { %fd17038, %fd17039 }; 
	// end inline asm
	// begin inline asm
	mma.sync.aligned.m8n8k4.row.col.f64.f64.f64.f64    { %fd17044, %fd17045 },    { %fd24583 },        { %fd24583 },        { %fd17044, %fd17045 }; 
	// end inline asm
	// begin inline asm
	mma.sync.aligned.m8n8k4.row.col.f64.f64.f64.f64    { %fd17038, %fd17039 },    { %fd24583 },        { %fd24583 },        { %fd17038, %fd17039 }; 
	// end inline asm
	// begin inline asm
	mma.sync.aligned.m8n8k4.row.col.f64.f64.f64.f64    { %fd17044, %fd17045 },    { %fd24583 },        { %fd24583 },        { %fd17044, %fd17045 }; 
	// end inline asm
	// begin inline asm
	mma.sync.aligned.m8n8k4.row.col.f64.f64.f64.f64    { %fd17038, %fd17039 },    { %fd24583 },        { %fd24583 },        { %fd17038, %fd17039 }; 
	// end inline asm
	// begin inline asm
	mma.sync.aligned.m8n8k4.row.col.f64.f64.f64.f64    { %fd17044, %fd17045 },    { %fd24583 },        { %fd24583 },        { %fd17044, %fd17045 }; 
	// end inline asm
	// begin inline asm
	mma.sync.aligned.m8n8k4.row.col.f64.f64.f64.f64    { %fd17038, %fd17039 },    { %fd24583 },        { %fd24583 },        { %fd17038, %fd17039 }; 
	// end inline asm
	// begin inline asm
	mma.sync.aligned.m8n8k4.row.col.f64.f64.f64.f64    { %fd17044, %fd17045 },    { %fd24583 },        { %fd24583 },        { %fd17044, %fd17045 }; 
	// end inline asm
	// begin inline asm
	mma.sync.aligned.m8n8k4.row.col.f64.f64.f64.f64    { %fd17038, %fd17039 },    { %fd24583 },        { %fd24583 },        { %fd17038, %fd17039 }; 
	// end inline asm
	// begin inline asm
	mma.sync.aligned.m8n8k4.row.col.f64.f64.f64.f64    { %fd17044, %fd17045 },    { %fd24583 },        { %fd24583 },        { %fd17044, %fd17045 }; 
	// end inline asm
	// begin inline asm
	mma.sync.aligned.m8n8k4.row.col.f64.f64.f64.f64    { %fd17038, %fd17039 },    { %fd24583 },        { %fd24583 },        { %fd17038, %fd17039 }; 
	// end inline asm
	// begin inline asm
	mma.sync.aligned.m8n8k4.row.col.f64.f64.f64.f64    { %fd17044, %fd17045 },    { %fd24583 },        { %fd24583 },        { %fd17044, %fd17045 }; 
	// end inline asm
	// begin inline asm
	mma.sync.aligned.m8n8k4.row.col.f64.f64.f64.f64    { %fd17038, %fd17039 },    { %fd24583 },        { %fd24583 },        { %fd17038, %fd17039 }; 
	// end inline asm
	// begin inline asm
	mma.sync.aligned.m8n8k4.row.col.f64.f64.f64.f64    { %fd17044, %fd17045 },    { %fd24583 },        { %fd24583 },        { %fd17044, %fd17045 }; 
	// end inline asm
	// begin inline asm
	mma.sync.aligned.m8n8k4.row.col.f64.f64.f64.f64    { %fd17038, %fd17039 },    { %fd24583 },        { %fd24583 },        { %fd17038, %fd17039 }; 
	// end inline asm
	// begin inline asm
	mma.sync.aligned.m8n8k4.row.col.f64.f64.f64.f64    { %fd17044, %fd17045 },    { %fd24583 },        { %fd24583 },        { %fd17044, %fd17045 }; 
	// end inline asm
	// begin inline asm
	mma.sync.aligned.m8n8k4.row.col.f64.f64.f64.f64    { %fd17038, %fd17039 },    { %fd24583 },        { %fd24583 },        { %fd17038, %fd17039 }; 
	// end inline asm
	// begin inline asm
	mma.sync.aligned.m8n8k4.row.col.f64.f64.f64.f64    { %fd17044, %fd17045 },    { %fd24583 },        { %fd24583 },        { %fd17044, %fd17045 }; 
	// end inline asm
	// begin inline asm
	mma.sync.aligned.m8n8k4.row.col.f64.f64.f64.f64    { %fd17038, %fd17039 },    { %fd24583 },        { %fd24583 },        { %fd17038, %fd17039 }; 
	// end inline asm
	// begin inline asm
	mma.sync.aligned.m8n8k4.row.col.f64.f64.f64.f64    { %fd17044, %fd17045 },    { %fd24583 },        { %fd24583 },        { %fd17044, %fd17045 }; 
	// end inline asm
	// begin inline asm
	mma.sync.aligned.m8n8k4.row.col.f64.f64.f64.f64    { %fd17038, %fd17039 },    { %fd24583 },        { %fd24583 },        { %fd17038, %fd17039 }; 
	// end inline asm
	// begin inline asm
	mma.sync.aligned.m8n8k4.row.col.f64.f64.f64.f64    { %fd17044, %fd17045 },    { %fd24583 },        { %fd24583 },        { %fd17044, %fd17045 }; 
	// end inline asm
	// begin inline asm
	mma.sync.aligned.m8n8k4.row.col.f64.f64.f64.f64    { %fd17038, %fd17039 },    { %fd24583 },        { %fd24583 },        { %fd17038, %fd17039 }; 
	// end inline asm
	// begin inline asm
	mma.sync.aligned.m8n8k4.row.col.f64.f64.f64.f64    { %fd17044, %fd17045 },    { %fd24583 },        { %fd24583 },        { %fd17044, %fd17045 }; 
	// end inline asm
	// begin inline asm
	mma.sync.aligned.m8n8k4.row.col.f64.f64.f64.f64    { %fd17038, %fd17039 },    { %fd24583 },        { %fd24583 },        { %fd17038, %fd17039 }; 
	// end inline asm
	// begin inline asm
	mma.sync.aligned.m8n8k4.row.col.f64.f64.f64.f64    { %fd17044, %fd17045 },    { %fd24583 },        { %fd24583 },        { %fd17044, %fd17045 }; 
	// end inline asm
	mov.f64 	%fd21298, %fd17038;
	mov.f64 	%fd21299, %fd17039;
	// begin inline asm
	mma.sync.aligned.m8n8k4.row.col.f64.f64.f64.f64    { %fd21298, %fd21299 },    { %fd24583 },        { %fd24583 },        { %fd21298, %fd21299 }; 
	// end inline asm
	mov.f64 	%fd21304, %fd17044;
	mov.f64 	%fd21305, %fd17045;
	// begin inline asm
	mma.sync.aligned.m8n8k4.row.col.f64.f64.f64.f64    { %fd21304, %fd21305 },    { %fd24583 },        { %fd24583 },        { %fd21304, %fd21305 }; 
	// end inline asm
	// begin inline asm
	mma.sync.aligned.m8n8k4.row.col.f64.f64.f64.f64    { %fd21298, %fd21299 },    { %fd24583 },        { %fd24583 },        { %fd21298, %fd21299 }; 
	// end inline asm
	// begin inline asm
	mma.sync.aligned.m8n8k4.row.col.f64.f64.f64.f64    { %fd21304, %fd21305 },    { %fd24583 },        { %fd24583 },        { %fd21304, %fd21305 }; 
	// end inline asm
	// begin inline asm
	mma.sync.aligned.m8n8k4.row.col.f64.f64.f64.f64    { %fd21298, %fd21299 },    { %fd24583 },        { %fd24583 },        { %fd21298, %fd21299 }; 
	// end inline asm
	// begin inline asm
	mma.sync.aligned.m8n8k4.row.col.f64.f64.f64.f64    { %fd21304, %fd21305 },    { %fd24583 },        { %fd24583 },        { %fd21304, %fd21305 }; 
	// end inline asm
	// begin inline asm
	mma.sync.aligned.m8n8k4.row.col.f64.f64.f64.f64    { %fd21298, %fd21299 },    { %fd24583 },        { %fd24583 },        { %fd21298, %fd21299 }; 
	// end inline asm
	// begin inline asm
	mma.sync.aligned.m8n8k4.row.col.f64.f64.f64.f64    { %fd21304, %fd21305 },    { %fd24583 },        { %fd24583 },        { %fd21304, %fd21305 }; 
	// end inline asm
	// begin inline asm
	mma.sync.aligned.m8n8k4.row.col.f64.f64.f64.f64    { %fd21298, %fd21299 },    { %fd24583 },        { %fd24583 },        { %fd21298, %fd21299 }; 
	// end inline asm
	// begin inline asm
	mma.sync.aligned.m8n8k4.row.col.f64.f64.f64.f64    { %fd21304, %fd21305 },    { %fd24583 },        { %fd24583 },        { %fd21304, %fd21305 }; 
	// end inline asm
	// begin inline asm
	mma.sync.aligned.m8n8k4.row.col.f64.f64.f64.f64    { %fd21298, %fd21299 },    { %fd24583 },        { %fd24583 },        { %fd21298, %fd21299 }; 
	// end inline asm
	// begin inline asm
	mma.sync.aligned.m8n8k4.row.col.f64.f64.f64.f64    { %fd21304, %fd21305 },    { %fd24583 },        { %fd24583 },        { %fd21304, %fd21305 }; 
	// end inline asm
	// begin inline asm
	mma.sync.aligned.m8n8k4.row.col.f64.f64.f64.f64    { %fd21298, %fd21299 },    { %fd24583 },        { %fd24583 },        { %fd21298, %fd21299 }; 
	// end inline asm
	// begin inline asm
	mma.sync.aligned.m8n8k4.row.col.f64.f64.f64.f64    { %fd21304, %fd21305 },    { %fd24583 },        { %fd24583 },        { %fd21304, %fd21305 }; 
	// end inline asm
	// begin inline asm
	mma.sync.aligned.m8n8k4.row.col.f64.f64.f64.f64    { %fd21298, %fd21299 },    { %fd24583 },        { %fd24583 },        { %fd21298, %fd21299 }; 
	// end inline asm
	// begin inline asm
	mma.sync.aligned.m8n8k4.row.col.f64.f64.f64.f64    { %fd21304, %fd21305 },    { %fd24583 },        { %fd24583 },        { %fd21304, %fd21305 }; 
	// end inline asm
	// begin inline asm
	mma.sync.aligned.m8n8k4.row.col.f64.f64.f64.f64    { %fd21298, %fd21299 },    { %fd24583 },        { %fd24583 },        { %fd21298, %fd21299 }; 
	// end inline asm
	// begin inline asm
	mma.sync.aligned.m8n8k4.row.col.f64.f64.f64.f64    { %fd21304, %fd21305 },    { %fd24583 },        { %fd24583 },        { %fd21304, %fd21305 }; 
	// end inline asm
	// begin inline asm
	mma.sync.aligned.m8n8k4.row.col.f64.f64.f64.f64    { %fd21298, %fd21299 },    { %fd24583 },        { %fd24583 },        { %fd21298, %fd21299 }; 
	// end inline asm
	// begin inline asm
	mma.sync.aligned.m8n8k4.row.col.f64.f64.f64.f64    { %fd21304, %fd21305 },    { %fd24583 },        { %fd24583 },        { %fd21304, %fd21305 }; 
	// end inline asm
	// begin inline asm
	mma.sync.aligned.m8n8k4.row.col.f64.f64.f64.f64    { %fd21298, %fd21299 },    { %fd24583 },        { %fd24583 },        { %fd21298, %fd21299 }; 
	// end inline asm
	// begin inline asm
	mma.sync.aligned.m8n8k4.row.col.f64.f64.f64.f64    { %fd21304, %fd21305 },    { %fd24583 },        { %fd24583 },        { %fd21304, %fd21305 }; 
	// end inline asm
	// begin inline asm
	mma.sync.aligned.m8n8k4.row.col.f64.f64.f64.f64    { %fd21298, %fd21299 },    { %fd24583 },        { %fd24583 },        { %fd21298, %fd21299 }; 
	// end inline asm
	// begin inline asm
	mma.sync.aligned.m8n8k4.row.col.f64.f64.f64.f64    { %fd21304, %fd21305 },    { %fd24583 },        { %fd24583 },        { %fd21304, %fd21305 }; 
	// end inline asm
	// begin inline asm
	mma.sync.aligned.m8n8k4.row.col.f64.f64.f64.f64    { %fd21298, %fd21299 },    { %fd24583 },        { %fd24583 },        { %fd21298, %fd21299 }; 
	// end inline asm
	// begin inline asm
	mma.sync.aligned.m8n8k4.row.col.f64.f64.f64.f64    { %fd21304, %fd21305 },    { %fd24583 },        { %fd24583 },        { %fd21304, %fd21305 }; 
	// end inline asm
	// begin inline asm
	mma.sync.aligned.m8n8k4.row.col.f64.f64.f64.f64    { %fd21298, %fd21299 },    { %fd24583 },        { %fd24583 },        { %fd21298, %fd21299 }; 
	// end inline asm
	// begin inline asm
	mma.sync.aligned.m8n8k4.row.col.f64.f64.f64.f64    { %fd21304, %fd21305 },    { %fd24583 },        { %fd24583 },        { %fd21304, %fd21305 }; 
	// end inline asm
	// begin inline asm
	mma.sync.aligned.m8n8k4.row.col.f64.f64.f64.f64    { %fd21298, %fd21299 },    { %fd24583 },        { %fd24583 },        { %fd21298, %fd21299 }; 
	// end inline asm
	// begin inline asm
	mma.sync.aligned.m8n8k4.row.col.f64.f64.f64.f64    { %fd21304, %fd21305 },    { %fd24583 },        { %fd24583 },        { %fd21304, %fd21305 }; 
	// end inline asm
	// begin inline asm
	mma.sync.aligned.m8n8k4.row.col.f64.f64.f64.f64    { %fd21298, %fd21299 },    { %fd24583 },        { %fd24583 },        { %fd21298, %fd21299 }; 
	// end inline asm
	// begin inline asm
	mma.sync.aligned.m8n8k4.row.col.f64.f64.f64.f64    { %fd21304, %fd21305 },    { %fd24583 },        { %fd24583 },        { %fd21304, %fd21305 }; 
	// end inline asm
	// begin inline asm
	mma.sync.aligned.m8n8k4.row.col.f64.f64.f64.f64    { %fd21298, %fd21299 },    { %fd24583 },        { %fd24583 },        { %fd21298, %fd21299 }; 
	// end inline asm
	// begin inline asm
	mma.sync.aligned.m8n8k4.row.col.f64.f64.f64.f64    { %fd21304, %fd21305 },    { %fd24583 },        { %fd24583 },        { %fd21304, %fd21305 }; 
	// end inline asm
	// begin inline asm
	mma.sync.aligned.m8n8k4.row.col.f64.f64.f64.f64    { %fd21298, %fd21299 },    { %fd24583 },        { %fd24583 },        { %fd21298, %fd21299 }; 
	// end inline asm
	// begin inline asm
	mma.sync.aligned.m8n8k4.row.col.f64.f64.f64.f64    { %fd21304, %fd21305 },    { %fd24583 },        { %fd24583 },        { %fd21304, %fd21305 }; 
	// end inline asm
	// begin inline asm
	mma.sync.aligned.m8n8k4.row.col.f64.f64.f64.f64    { %fd21298, %fd21299 },    { %fd24583 },        { %fd24583 },        { %fd21298, %fd21299 }; 
	// end inline asm
	// begin inline asm
	mma.sync.aligned.m8n8k4.row.col.f64.f64.f64.f64    { %fd21304, %fd21305 },    { %fd24583 },        { %fd24583 },        { %fd21304, %fd21305 }; 
	// end inline asm
	// begin inline asm
	mma.sync.aligned.m8n8k4.row.col.f64.f64.f64.f64    { %fd21298, %fd21299 },    { %fd24583 },        { %fd24583 },        { %fd21298, %fd21299 }; 
	// end inline asm
	// begin inline asm
	mma.sync.aligned.m8n8k4.row.col.f64.f64.f64.f64    { %fd21304, %fd21305 },    { %fd24583 },        { %fd24583 },        { %fd21304, %fd21305 }; 
	// end inline asm
	// begin inline asm
	mma.sync.aligned.m8n8k4.row.col.f64.f64.f64.f64    { %fd21298, %fd21299 },    { %fd24583 },        { %fd24583 },        { %fd21298, %fd21299 }; 
	// end inline asm
	// begin inline asm
	mma.sync.aligned.m8n8k4.row.col.f64.f64.f64.f64    { %fd21304, %fd21305 },    { %fd24583 },        { %fd24583 },        { %fd21304, %fd21305 }; 
	// end inline asm
	// begin inline asm
	mma.sync.aligned.m8n8k4.row.col.f64.f64.f64.f64    { %fd21298, %fd21299 },    { %fd24583 },        { %fd24583 },        { %fd21298, %fd21299 }; 
	// end inline asm
	// begin inline asm
	mma.sync.aligned.m8n8k4.row.col.f64.f64.f64.f64    { %fd21304, %fd21305 },    { %fd24583 },        { %fd24583 },        { %fd21304, %fd21305 }; 
	// end inline asm
	// begin inline asm
	mma.sync.aligned.m8n8k4.row.col.f64.f64.f64.f64    { %fd21298, %fd21299 },    { %fd24583 },        { %fd24583 },        { %fd21298, %fd21299 }; 
	// end inline asm
	// begin inline asm
	mma.sync.aligned.m8n8k4.row.col.f64.f64.f64.f64    { %fd21304, %fd21305 },    { %fd24583 },        { %fd24583 },        { %fd21304, %fd21305 }; 
	// end inline asm
	// begin inline asm
	mma.sync.aligned.m8n8k4.row.col.f64.f64.f64.f64    { %fd21298, %fd21299 },    { %fd24583 },        { %fd24583 },        { %fd21298, %fd21299 }; 
	// end inline asm
	// begin inline asm
	mma.sync.aligned.m8n8k4.row.col.f64.f64.f64.f64    { %fd21304, %fd21305 },    { %fd24583 },        { %fd24583 },        { %fd21304, %fd21305 }; 
	// end inline asm
	// begin inline asm
	mma.sync.aligned.m8n8k4.row.col.f64.f64.f64.f64    { %fd21298, %fd21299 },    { %fd24583 },        { %fd24583 },        { %fd21298, %fd21299 }; 
	// end inline asm
	// begin inline asm
	mma.sync.aligned.m8n8k4.row.col.f64.f64.f64.f64    { %fd21304, %fd21305 },    { %fd24583 },        { %fd24583 },        { %fd21304, %fd21305 }; 
	// end inline asm
	// begin inline asm
	mma.sync.aligned.m8n8k4.row.col.f64.f64.f64.f64    { %fd21298, %fd21299 },    { %fd24583 },        { %fd24583 },        { %fd21298, %fd21299 }; 
	// end inline asm
	// begin inline asm
	mma.sync.aligned.m8n8k4.row.col.f64.f64.f64.f64    { %fd21304, %fd21305 },    { %fd24583 },        { %fd24583 },        { %fd21304, %fd21305 }; 
	// end inline asm
	// begin inline asm
	mma.sync.aligned.m8n8k4.row.col.f64.f64.f64.f64    { %fd21298, %fd21299 },    { %fd24583 },        { %fd24583 },        { %fd21298, %fd21299 }; 
	// end inline asm
	// begin inline asm
	mma.sync.aligned.m8n8k4.row.col.f64.f64.f64.f64    { %fd21304, %fd21305 },    { %fd24583 },        { %fd24583 },        { %fd21304, %fd21305 }; 
	// end inline asm
	// begin inline asm
	mma.sync.aligned.m8n8k4.row.col.f64.f64.f64.f64    { %fd21298, %fd21299 },    { %fd24583 },        { %fd24583 },        { %fd21298, %fd21299 }; 
	// end inline asm
	// begin inline asm
	mma.sync.aligned.m8n8k4.row.col.f64.f64.f64.f64    { %fd21304, %fd21305 },    { %fd24583 },        { %fd24583 },        { %fd21304, %fd21305 }; 
	// end inline asm
	// begin inline asm
	mma.sync.aligned.m8n8k4.row.col.f64.f64.f64.f64    { %fd21298, %fd21299 },    { %fd24583 },        { %fd24583 },        { %fd21298, %fd21299 }; 
	// end inline asm
	// begin inline asm
	mma.sync.aligned.m8n8k4.row.col.f64.f64.f64.f64    { %fd21304, %fd21305 },    { %fd24583 },        { %fd24583 },        { %fd21304, %fd21305 }; 
	// end inline asm
	// begin inline asm
	mma.sync.aligned.m8n8k4.row.col.f64.f64.f64.f64    { %fd21298, %fd21299 },    { %fd24583 },        { %fd24583 },        { %fd21298, %fd21299 }; 
	// end inline asm
	// begin inline asm
	mma.sync.aligned.m8n8k4.row.col.f64.f64.f64.f64    { %fd21304, %fd21305 },    { %fd24583 },        { %fd24583 },        { %fd21304, %fd21305 }; 
	// end inline asm
	// begin inline asm
	mma.sync.aligned.m8n8k4.row.col.f64.f64.f64.f64    { %fd21298, %fd21299 },    { %fd24583 },        { %fd24583 },        { %fd21298, %fd21299 }; 
	// end inline asm
	// begin inline asm
	mma.sync.aligned.m8n8k4.row.col.f64.f64.f64.f64    { %fd21304, %fd21305 },    { %fd24583 },        { %fd24583 },        { %fd21304, %fd21305 }; 
	// end inline asm
	// begin inline asm
	mma.sync.aligned.m8n8k4.row.col.f64.f64.f64.f64    { %fd21298, %fd21299 },    { %fd24583 },        { %fd24583 },        { %fd21298, %fd21299 }; 
	// end inline asm
	// begin inline asm
	mma.sync.aligned.m8n8k4.row.col.f64.f64.f64.f64    { %fd21304, %fd21305 },    { %fd24583 },        { %fd24583 },        { %fd21304, %fd21305 }; 
	// end inline asm
	// begin inline asm
	mma.sync.aligned.m8n8k4.row.col.f64.f64.f64.f64    { %fd21298, %fd21299 },    { %fd24583 },        { %fd24583 },        { %fd21298, %fd21299 }; 
	// end inline asm
	// begin inline asm
	mma.sync.aligned.m8n8k4.row.col.f64.f64.f64.f64    { %fd21304, %fd21305 },    { %fd24583 },        { %fd24583 },        { %fd21304, %fd21305 }; 
	// end inline asm
	// begin inline asm
	mma.sync.aligned.m8n8k4.row.col.f64.f64.f64.f64    { %fd21298, %fd21299 },    { %fd24583 },        { %fd24583 },        { %fd21298, %fd21299 }; 
	// end inline asm
	// begin inline asm
	mma.sync.aligned.m8n8k4.row.col.f64.f64.f64.f64    { %fd21304, %fd21305 },    { %fd24583 },        { %fd24583 },        { %fd21304, %fd21305 }; 
	// end inline asm
	// begin inline asm
	mma.sync.aligned.m8n8k4.row.col.f64.f64.f64.f64    { %fd21298, %fd21299 },    { %fd24583 },        { %fd24583 },        { %fd21298, %fd21299 }; 
	// end inline asm
	// begin inline asm
	mma.sync.aligned.m8n8k4.row.col.f64.f64.f64.f64    { %fd21304, %fd21305 },    { %fd24583 },        { %fd24583 },        { %fd21304, %fd21305 }; 
	// end inline asm
	// begin inline asm
	mma.sync.aligned.m8n8k4.row.col.f64.f64.f64.f64    { %fd21298, %fd21299 },    { %fd24583 },        { %fd24583 },        { %fd21298, %fd21299 }; 
	// end inline asm
	// begin inline asm
	mma.sync.aligned.m8n8k4.row.col.f64.f64.f64.f64    { %fd21304, %fd21305 },    { %fd24583 },        { %fd24583 },        { %fd21304, %fd21305 }; 
	// end inline asm
	// begin inline asm
	mma.sync.aligned.m8n8k4.row.col.f64.f64.f64.f64    { %fd21298, %fd21299 },    { %fd24583 },        { %fd24583 },        { %fd21298, %fd21299 }; 
	// end inline asm
	// begin inline asm
	mma.sync.aligned.m8n8k4.row.col.f64.f64.f64.f64    { %fd21304, %fd21305 },    { %fd24583 },        { %fd24583 },        { %fd21304, %fd21305 }; 
	// end inline asm
	// begin inline asm
	mma.sync.aligned.m8n8k4.row.col.f64.f64.f64.f64    { %fd21298, %fd21299 },    { %fd24583 },        { %fd24583 },        { %fd21298, %fd21299 }; 
	// end inline asm
	// begin inline asm
	mma.sync.aligned.m8n8k4.row.col.f64.f64.f64.f64    { %fd21304, %fd21305 },    { %fd24583 },        { %fd24583 },        { %fd21304, %fd21305 }; 
	// end inline asm
	// begin inline asm
	mma.sync.aligned.m8n8k4.row.col.f64.f64.f64.f64    { %fd21298, %fd21299 },    { %fd24583 },        { %fd24583 },        { %fd21298, %fd21299 }; 
	// end inline asm
	// begin inline asm
	mma.sync.aligned.m8n8k4.row.col.f64.f64.f64.f64    { %fd21304, %fd21305 },    { %fd24583 },        { %fd24583 },        { %fd21304, %fd21305 }; 
	// end inline asm
	// begin inline asm
	mma.sync.aligned.m8n8k4.row.col.f64.f64.f64.f64    { %fd21298, %fd21299 },    { %fd24583 },        { %fd24583 },        { %fd21298, %fd21299 }; 
	// end inline asm
	// begin inline asm
	mma.sync.aligned.m8n8k4.row.col.f64.f64.f64.f64    { %fd21304, %fd21305 },    { %fd24583 },        { %fd24583 },        { %fd21304, %fd21305 }; 
	// end inline asm
	// begin inline asm
	mma.sync.aligned.m8n8k4.row.col.f64.f64.f64.f64    { %fd21298, %fd21299 },    { %fd24583 },        { %fd24583 },        { %fd21298, %fd21299 }; 
	// end inline asm
	// begin inline asm
	mma.sync.aligned.m8n8k4.row.col.f64.f64.f64.f64    { %fd21304, %fd21305 },    { %fd24583 },        { %fd24583 },        { %fd21304, %fd21305 }; 
	// end inline asm
	// begin inline asm
	mma.sync.aligned.m8n8k4.row.col.f64.f64.f64.f64    { %fd21298, %fd21299 },    { %fd24583 },        { %fd24583 },        { %fd21298, %fd21299 }; 
	// end inline asm
	// begin inline asm
	mma.sync.aligned.m8n8k4.row.col.f64.f64.f64.f64    { %fd21304, %fd21305 },    { %fd24583 },        { %fd24583 },        { %fd21304, %fd21305 }; 
	// end inline asm
	// begin inline asm
	mma.sync.aligned.m8n8k4.row.col.f64.f64.f64.f64    { %fd21298, %fd21299 },    { %fd24583 },        { %fd24583 },        { %fd21298, %fd21299 }; 
	// end inline asm
	// begin inline asm
	mma.sync.aligned.m8n8k4.row.col.f64.f64.f64.f64    { %fd21304, %fd21305 },    { %fd24583 },        { %fd24583 },        { %fd21304, %fd21305 }; 
	// end inline asm
	// begin inline asm
	mma.sync.aligned.m8n8k4.row.col.f64.f64.f64.f64    { %fd21298, %fd21299 },    { %fd24583 },        { %fd24583 },        { %fd21298, %fd21299 }; 
	// end inline asm
	// begin inline asm
	mma.sync.aligned.m8n8k4.row.col.f64.f64.f64.f64    { %fd21304, %fd21305 },    { %fd24583 },        { %fd24583 },        { %fd21304, %fd21305 }; 
	// end inline asm
	// begin inline asm
	mma.sync.aligned.m8n8k4.row.col.f64.f64.f64.f64    { %fd21298, %fd21299 },    { %fd24583 },        { %fd24583 },        { %fd21298, %fd21299 }; 
	// end inline asm
	// begin inline asm
	mma.sync.aligned.m8n8k4.row.col.f64.f64.f64.f64    { %fd21304, %fd21305 },    { %fd24583 },        { %fd24583 },        { %fd21304, %fd21305 }; 
	// end inline asm
	// begin inline asm
	mma.sync.aligned.m8n8k4.row.col.f64.f64.f64.f64    { %fd21298, %fd21299 },    { %fd24583 },        { %fd24583 },        { %fd21298, %fd21299 }; 
	// end inline asm
	// begin inline asm
	mma.sync.aligned.m8n8k4.row.col.f64.f64.f64.f64    { %fd21304, %fd21305 },    { %fd24583 },        { %fd24583 },        { %fd21304, %fd21305 }; 
	// end inline asm
	// begin inline asm
	mma.sync.aligned.m8n8k4.row.col.f64.f64.f64.f64    { %fd21298, %fd21299 },    { %fd24583 },        { %fd24583 },        { %fd21298, %fd21299 }; 
	// end inline asm
	// begin inline asm
	mma.sync.aligned.m8n8k4.row.col.f64.f64.f64.f64    { %fd21304, %fd21305 },    { %fd24583 },        { %fd24583 },        { %fd21304, %fd21305 }; 
	// end inline asm
	// begin inline asm
	mma.sync.aligned.m8n8k4.row.col.f64.f64.f64.f64    { %fd21298, %fd21299 },    { %fd24583 },        { %fd24583 },        { %fd21298, %fd21299 }; 
	// end inline asm
	// begin inline asm
	mma.sync.aligned.m8n8k4.row.col.f64.f64.f64.f64    { %fd21304, %fd21305 },    { %fd24583 },        { %fd24583 },        { %fd21304, %fd21305 }; 
	// end inline asm
	// begin inline asm
	mma.sync.aligned.m8n8k4.row.col.f64.f64.f64.f64    { %fd21298, %fd21299 },    { %fd24583 },        { %fd24583 },        { %fd21298, %fd21299 }; 
	// end inline asm
	// begin inline asm
	mma.sync.aligned.m8n8k4.row.col.f64.f64.f64.f64    { %fd21304, %fd21305 },    { %fd24583 },        { %fd24583 },        { %fd21304, %fd21305 }; 
	// end inline asm
	// begin inline asm
	mma.sync.aligned.m8n8k4.row.col.f64.f64.f64.f64    { %fd21298, %fd21299 },    { %fd24583 },        { %fd24583 },        { %fd21298, %fd21299 }; 
	// end inline asm
	// begin inline asm
	mma.sync.aligned.m8n8k4.row.col.f64.f64.f64.f64    { %fd21304, %fd21305 },    { %fd24583 },        { %fd24583 },        { %fd21304, %fd21305 }; 
	// end inline asm
	// begin inline asm
	mma.sync.aligned.m8n8k4.row.col.f64.f64.f64.f64    { %fd21298, %fd21299 },    { %fd24583 },        { %fd24583 },        { %fd21298, %fd21299 }; 
	// end inline asm
	// begin inline asm
	mma.sync.aligned.m8n8k4.row.col.f64.f64.f64.f64    { %fd21304, %fd21305 },    { %fd24583 },        { %fd24583 },        { %fd21304, %fd21305 }; 
	// end inline asm
	// begin inline asm
	mma.sync.aligned.m8n8k4.row.col.f64.f64.f64.f64    { %fd21298, %fd21299 },    { %fd24583 },        { %fd24583 },        { %fd21298, %fd21299 }; 
	// end inline asm
	// begin inline asm
	mma.sync.aligned.m8n8k4.row.col.f64.f64.f64.f64    { %fd21304, %fd21305 },    { %fd24583 },        { %fd24583 },        { %fd21304, %fd21305 }; 
	// end inline asm
	// begin inline asm
	mma.sync.aligned.m8n8k4.row.col.f64.f64.f64.f64    { %fd21298, %fd21299 },    { %fd24583 },        { %fd24583 },        { %fd21298, %fd21299 }; 
	// end inline asm
	// begin inline asm
	mma.sync.aligned.m8n8k4.row.col.f64.f64.f64.f64    { %fd21304, %fd21305 },    { %fd24583 },        { %fd24583 },        { %fd21304, %fd21305 }; 
	// end inline asm
	// begin inline asm
	mma.sync.aligned.m8n8k4.row.col.f64.f64.f64.f64    { %fd21298, %fd21299 },    { %fd24583 },        { %fd24583 },        { %fd21298, %fd21299 }; 
	// end inline asm
	// begin inline asm
	mma.sync.aligned.m8n8k4.row.col.f64.f64.f64.f64    { %fd21304, %fd21305 },    { %fd24583 },        { %fd24583 },        { %fd21304, %fd21305 }; 
	// end inline asm
	// begin inline asm
	mma.sync.aligned.m8n8k4.row.col.f64.f64.f64.f64    { %fd21298, %fd21299 },    { %fd24583 },        { %fd24583 },        { %fd21298, %fd21299 }; 
	// end inline asm
	// begin inline asm
	mma.sync.aligned.m8n8k4.row.col.f64.f64.f64.f64    { %fd21304, %fd21305 },    { %fd24583 },        { %fd24583 },        { %fd21304, %fd21305 }; 
	// end inline asm
	// begin inline asm
	mma.sync.aligned.m8n8k4.row.col.f64.f64.f64.f64    { %fd21298, %fd21299 },    { %fd24583 },        { %fd24583 },        { %fd21298, %fd21299 }; 
	// end inline asm
	// begin inline asm
	mma.sync.aligned.m8n8k4.row.col.f64.f64.f64.f64    { %fd21304, %fd21305 },    { %fd24583 },        { %fd24583 },        { %fd21304, %fd21305 }; 
	// end inline asm
	// begin inline asm
	mma.sync.aligned.m8n8k4.row.col.f64.f64.f64.f64    { %fd21298, %fd21299 },    { %fd24583 },        { %fd24583 },        { %fd21298, %fd21299 }; 
	// end inline asm
	// begin inline asm
	mma.sync.aligned.m8n8k4.row.col.f64.f64.f64.f64    { %fd21304, %fd21305 },    { %fd24583 },        { %fd24583 },        { %fd21304, %fd21305 }; 
	// end inline asm
	// begin inline asm
	mma.sync.aligned.m8n8k4.row.col.f64.f64.f64.f64    { %fd21298, %fd21299 },    { %fd24583 },        { %fd24583 },        { %fd21298, %fd21299 }; 
	// end inline asm
	// begin inline asm
	mma.sync.aligned.m8n8k4.row.col.f64.f64.f64.f64    { %fd21304, %fd21305 },    { %fd24583 },        { %fd24583 },        { %fd21304, %fd21305 }; 
	// end inline asm
	// begin inline asm
	mma.sync.aligned.m8n8k4.row.col.f64.f64.f64.f64    { %fd21298, %fd21299 },    { %fd24583 },        { %fd24583 },        { %fd21298, %fd21299 }; 
	// end inline asm
	// begin inline asm
	mma.sync.aligned.m8n8k4.row.col.f64.f64.f64.f64    { %fd21304, %fd21305 },    { %fd24583 },        { %fd24583 },        { %fd21304, %fd21305 }; 
	// end inline asm
	// begin inline asm
	mma.sync.aligned.m8n8k4.row.col.f64.f64.f64.f64    { %fd21298, %fd21299 },    { %fd24583 },        { %fd24583 },        { %fd21298, %fd21299 }; 
	// end inline asm
	// begin inline asm
	mma.sync.aligned.m8n8k4.row.col.f64.f64.f64.f64    { %fd21304, %fd21305 },    { %fd24583 },        { %fd24583 },        { %fd21304, %fd21305 }; 
	// end inline asm
	// begin inline asm
	mma.sync.aligned.m8n8k4.row.col.f64.f64.f64.f64    { %fd21298, %fd21299 },    { %fd24583 },        { %fd24583 },        { %fd21298, %fd21299 }; 
	// end inline asm
	// begin inline asm
	mma.sync.aligned.m8n8k4.row.col.f64.f64.f64.f64    { %fd21304, %fd21305 },    { %fd24583 },        { %fd24583 },        { %fd21304, %fd21305 }; 
	// end inline asm
	// begin inline asm
	mma.sync.aligned.m8n8k4.row.col.f64.f64.f64.f64    { %fd21298, %fd21299 },    { %fd24583 },        { %fd24583 },        { %fd21298, %fd21299 }; 
	// end inline asm
	// begin inline asm
	mma.sync.aligned.m8n8k4.row.col.f64.f64.f64.f64    { %fd21304, %fd21305 },    { %fd24583 },        { %fd24583 },        { %fd21304, %fd21305 }; 
	// end inline asm
	// begin inline asm
	mma.sync.aligned.m8n8k4.row.col.f64.f64.f64.f64    { %fd21298, %fd21299 },    { %fd24583 },        { %fd24583 },        { %fd21298, %fd21299 }; 
	// end inline asm
	// begin inline asm
	mma.sync.aligned.m8n8k4.row.col.f64.f64.f64.f64    { %fd21304, %fd21305 },    { %fd24583 },        { %fd24583 },        { %fd21304, %fd21305 }; 
	// end inline asm
	// begin inline asm
	mma.sync.aligned.m8n8k4.row.col.f64.f64.f64.f64    { %fd21298, %fd21299 },    { %fd24583 },        { %fd24583 },        { %fd21298, %fd21299 }; 
	// end inline asm
	// begin inline asm
	mma.sync.aligned.m8n8k4.row.col.f64.f64.f64.f64    { %fd21304, %fd21305 },    { %fd24583 },        { %fd24583 },        { %fd21304, %fd21305 }; 
	// end inline asm
	// begin inline asm
	mma.sync.aligned.m8n8k4.row.col.f64.f64.f64.f64    { %fd21298, %fd21299 },    { %fd24583 },        { %fd24583 },        { %fd21298, %fd21299 }; 
	// end inline asm
	// begin inline asm
	mma.sync.aligned.m8n8k4.row.col.f64.f64.f64.f64    { %fd21304, %fd21305 },    { %fd24583 },        { %fd24583 },        { %fd21304, %fd21305 }; 
	// end inline asm
	// begin inline asm
	mma.sync.aligned.m8n8k4.row.col.f64.f64.f64.f64    { %fd21298, %fd21299 },    { %fd24583 },        { %fd24583 },        { %fd21298, %fd21299 }; 
	// end inline asm
	// begin inline asm
	mma.sync.aligned.m8n8k4.row.col.f64.f64.f64.f64    { %fd21304, %fd21305 },    { %fd24583 },        { %fd24583 },        { %fd21304, %fd21305 }; 
	// end inline asm
	// begin inline asm
	mma.sync.aligned.m8n8k4.row.col.f64.f64.f64.f64    { %fd21298, %fd21299 },    { %fd24583 },        { %fd24583 },        { %fd21298, %fd21299 }; 
	// end inline asm
	// begin inline asm
	mma.sync.aligned.m8n8k4.row.col.f64.f64.f64.f64    { %fd21304, %fd21305 },    { %fd24583 },        { %fd24583 },        { %fd21304, %fd21305 }; 
	// end inline asm
	// begin inline asm
	mma.sync.aligned.m8n8k4.row.col.f64.f64.f64.f64    { %fd21298, %fd21299 },    { %fd24583 },        { %fd24583 },        { %fd21298, %fd21299 }; 
	// end inline asm
	// begin inline asm
	mma.sync.aligned.m8n8k4.row.col.f64.f64.f64.f64    { %fd21304, %fd21305 },    { %fd24583 },        { %fd24583 },        { %fd21304, %fd21305 }; 
	// end inline asm
	// begin inline asm
	mma.sync.aligned.m8n8k4.row.col.f64.f64.f64.f64    { %fd21298, %fd21299 },    { %fd24583 },        { %fd24583 },        { %fd21298, %fd21299 }; 
	// end inline asm
	// begin inline asm
	mma.sync.aligned.m8n8k4.row.col.f64.f64.f64.f64    { %fd21304, %fd21305 },    { %fd24583 },        { %fd24583 },        { %fd21304, %fd21305 }; 
	// end inline asm
	// begin inline asm
	mma.sync.aligned.m8n8k4.row.col.f64.f64.f64.f64    { %fd21298, %fd21299 },    { %fd24583 },        { %fd24583 },        { %fd21298, %fd21299 }; 
	// end inline asm
	// begin inline asm
	mma.sync.aligned.m8n8k4.row.col.f64.f64.f64.f64    { %fd21304, %fd21305 },    { %fd24583 },        { %fd24583 },        { %fd21304, %fd21305 }; 
	// end inline asm
	// begin inline asm
	mma.sync.aligned.m8n8k4.row.col.f64.f64.f64.f64    { %fd21298, %fd21299 },    { %fd24583 },        { %fd24583 },        { %fd21298, %fd21299 }; 
	// end inline asm
	// begin inline asm
	mma.sync.aligned.m8n8k4.row.col.f64.f64.f64.f64    { %fd21304, %fd21305 },    { %fd24583 },        { %fd24583 },        { %fd21304, %fd21305 }; 
	// end inline asm
	// begin inline asm
	mma.sync.aligned.m8n8k4.row.col.f64.f64.f64.f64    { %fd21298, %fd21299 },    { %fd24583 },        { %fd24583 },        { %fd21298, %fd21299 }; 
	// end inline asm
	// begin inline asm
	mma.sync.aligned.m8n8k4.row.col.f64.f64.f64.f64    { %fd21304, %fd21305 },    { %fd24583 },        { %fd24583 },        { %fd21304, %fd21305 }; 
	// end inline asm
	// begin inline asm
	mma.sync.aligned.m8n8k4.row.col.f64.f64.f64.f64    { %fd21298, %fd21299 },    { %fd24583 },        { %fd24583 },        { %fd21298, %fd21299 }; 
	// end inline asm
	// begin inline asm
	mma.sync.aligned.m8n8k4.row.col.f64.f64.f64.f64    { %fd21304, %fd21305 },    { %fd24583 },        { %fd24583 },        { %fd21304, %fd21305 }; 
	// end inline asm
	// begin inline asm
	mma.sync.aligned.m8n8k4.row.col.f64.f64.f64.f64    { %fd21298, %fd21299 },    { %fd24583 },        { %fd24583 },        { %fd21298, %fd21299 }; 
	// end inline asm
	// begin inline asm
	mma.sync.aligned.m8n8k4.row.col.f64.f64.f64.f64    { %fd21304, %fd21305 },    { %fd24583 },        { %fd24583 },        { %fd21304, %fd21305 }; 
	// end inline asm
	// begin inline asm
	mma.sync.aligned.m8n8k4.row.col.f64.f64.f64.f64    { %fd21298, %fd21299 },    { %fd24583 },        { %fd24583 },        { %fd21298, %fd21299 }; 
	// end inline asm
	// begin inline asm
	mma.sync.aligned.m8n8k4.row.col.f64.f64.f64.f64    { %fd21304, %fd21305 },    { %fd24583 },        { %fd24583 },        { %fd21304, %fd21305 }; 
	// end inline asm
	// begin inline asm
	mma.sync.aligned.m8n8k4.row.col.f64.f64.f64.f64    { %fd21298, %fd21299 },    { %fd24583 },        { %fd24583 },        { %fd21298, %fd21299 }; 
	// end inline asm
	// begin inline asm
	mma.sync.aligned.m8n8k4.row.col.f64.f64.f64.f64    { %fd21304, %fd21305 },    { %fd24583 },        { %fd24583 },        { %fd21304, %fd21305 }; 
	// end inline asm
	// begin inline asm
	mma.sync.aligned.m8n8k4.row.col.f64.f64.f64.f64    { %fd21298, %fd21299 },    { %fd24583 },        { %fd24583 },        { %fd21298, %fd21299 }; 
	// end inline asm
	// begin inline asm
	mma.sync.aligned.m8n8k4.row.col.f64.f64.f64.f64    { %fd21304, %fd21305 },    { %fd24583 },        { %fd24583 },        { %fd21304, %fd21305 }; 
	// end inline asm
	// begin inline asm
	mma.sync.aligned.m8n8k4.row.col.f64.f64.f64.f64    { %fd21298, %fd21299 },    { %fd24583 },        { %fd24583 },        { %fd21298, %fd21299 }; 
	// end inline asm
	// begin inline asm
	mma.sync.aligned.m8n8k4.row.col.f64.f64.f64.f64    { %fd21304, %fd21305 },    { %fd24583 },        { %fd24583 },        { %fd21304, %fd21305 }; 
	// end inline asm
	// begin inline asm
	mma.sync.aligned.m8n8k4.row.col.f64.f64.f64.f64    { %fd21298, %fd21299 },    { %fd24583 },        { %fd24583 },        { %fd21298, %fd21299 }; 
	// end inline asm
	// begin inline asm
	mma.sync.aligned.m8n8k4.row.col.f64.f64.f64.f64    { %fd21304, %fd21305 },    { %fd24583 },        { %fd24583 },        { %fd21304, %fd21305 }; 
	// end inline asm
	// begin inline asm
	mma.sync.aligned.m8n8k4.row.col.f64.f64.f64.f64    { %fd21298, %fd21299 },    { %fd24583 },        { %fd24583 },        { %fd21298, %fd21299 }; 
	// end inline asm
	// begin inline asm
	mma.sync.aligned.m8n8k4.row.col.f64.f64.f64.f64    { %fd21304, %fd21305 },    { %fd24583 },        { %fd24583 },        { %fd21304, %fd21305 }; 
	// end inline asm
	// begin inline asm
	mma.sync.aligned.m8n8k4.row.col.f64.f64.f64.f64    { %fd21298, %fd21299 },    { %fd24583 },        { %fd24583 },        { %fd21298, %fd21299 }; 
	// end inline asm
	// begin inline asm
	mma.sync.aligned.m8n8k4.row.col.f64.f64.f64.f64    { %fd21304, %fd21305 },    { %fd24583 },        { %fd24583 },        { %fd21304, %fd21305 }; 
	// end inline asm
	// begin inline asm
	mma.sync.aligned.m8n8k4.row.col.f64.f64.f64.f64    { %fd21298, %fd21299 },    { %fd24583 },        { %fd24583 },        { %fd21298, %fd21299 }; 
	// end inline asm
	// begin inline asm
	mma.sync.aligned.m8n8k4.row.col.f64.f64.f64.f64    { %fd21304, %fd21305 },    { %fd24583 },        { %fd24583 },        { %fd21304, %fd21305 }; 
	// end inline asm
	// begin inline asm
	mma.sync.aligned.m8n8k4.row.col.f64.f64.f64.f64    { %fd21298, %fd21299 },    { %fd24583 },        { %fd24583 },        { %fd21298, %fd21299 }; 
	// end inline asm
	// begin inline asm
	mma.sync.aligned.m8n8k4.row.col.f64.f64.f64.f64    { %fd21304, %fd21305 },    { %fd24583 },        { %fd24583 },        { %fd21304, %fd21305 }; 
	// end inline asm
	// begin inline asm
	mma.sync.aligned.m8n8k4.row.col.f64.f64.f64.f64    { %fd21298, %fd21299 },    { %fd24583 },        { %fd24583 },        { %fd21298, %fd21299 }; 
	// end inline asm
	// begin inline asm
	mma.sync.aligned.m8n8k4.row.col.f64.f64.f64.f64    { %fd21304, %fd21305 },    { %fd24583 },        { %fd24583 },        { %fd21304, %fd21305 }; 
	// end inline asm
	// begin inline asm
	mma.sync.aligned.m8n8k4.row.col.f64.f64.f64.f64    { %fd21298, %fd21299 },    { %fd24583 },        { %fd24583 },        { %fd21298, %fd21299 }; 
	// end inline asm
	// begin inline asm
	mma.sync.aligned.m8n8k4.row.col.f64.f64.f64.f64    { %fd21304, %fd21305 },    { %fd24583 },        { %fd24583 },        { %fd21304, %fd21305 }; 
	// end inline asm
	// begin inline asm
	mma.sync.aligned.m8n8k4.row.col.f64.f64.f64.f64    { %fd21298, %fd21299 },    { %fd24583 },        { %fd24583 },        { %fd21298, %fd21299 }; 
	// end inline asm
	// begin inline asm
	mma.sync.aligned.m8n8k4.row.col.f64.f64.f64.f64    { %fd21304, %fd21305 },    { %fd24583 },        { %fd24583 },        { %fd21304, %fd21305 }; 
	// end inline asm
	// begin inline asm
	mma.sync.aligned.m8n8k4.row.col.f64.f64.f64.f64    { %fd21298, %fd21299 },    { %fd24583 },        { %fd24583 },        { %fd21298, %fd21299 }; 
	// end inline asm
	// begin inline asm
	mma.sync.aligned.m8n8k4.row.col.f64.f64.f64.f64    { %fd21304, %fd21305 },    { %fd24583 },        { %fd24583 },        { %fd21304, %fd21305 }; 
	// end inline asm
	// begin inline asm
	mma.sync.aligned.m8n8k4.row.col.f64.f64.f64.f64    { %fd21298, %fd21299 },    { %fd24583 },        { %fd24583 },        { %fd21298, %fd21299 }; 
	// end inline asm
	// begin inline asm
	mma.sync.aligned.m8n8k4.row.col.f64.f64.f64.f64    { %fd21304, %fd21305 },    { %fd24583 },        { %fd24583 },        { %fd21304, %fd21305 }; 
	// end inline asm
	// begin inline asm
	mma.sync.aligned.m8n8k4.row.col.f64.f64.f64.f64    { %fd21298, %fd21299 },    { %fd24583 },        { %fd24583 },        { %fd21298, %fd21299 }; 
	// end inline asm
	// begin inline asm
	mma.sync.aligned.m8n8k4.row.col.f64.f64.f64.f64    { %fd21304, %fd21305 },    { %fd24583 },        { %fd24583 },        { %fd21304, %fd21305 }; 
	// end inline asm
	// begin inline asm
	mma.sync.aligned.m8n8k4.row.col.f64.f64.f64.f64    { %fd21298, %fd21299 },    { %fd24583 },        { %fd24583 },        { %fd21298, %fd21299 }; 
	// end inline asm
	// begin inline asm
	mma.sync.aligned.m8n8k4.row.col.f64.f64.f64.f64    { %fd21304, %fd21305 },    { %fd24583 },        { %fd24583 },        { %fd21304, %fd21305 }; 
	// end inline asm
	// begin inline asm
	mma.sync.aligned.m8n8k4.row.col.f64.f64.f64.f64    { %fd21298, %fd21299 },    { %fd24583 },        { %fd24583 },        { %fd21298, %fd21299 }; 
	// end inline asm
	// begin inline asm
	mma.sync.aligned.m8n8k4.row.col.f64.f64.f64.f64    { %fd21304, %fd21305 },    { %fd24583 },        { %fd24583 },        { %fd21304, %fd21305 }; 
	// end inline asm
	// begin inline asm
	mma.sync.aligned.m8n8k4.row.col.f64.f64.f64.f64    { %fd21298, %fd21299 },    { %fd24583 },        { %fd24583 },        { %fd21298, %fd21299 }; 
	// end inline asm
	// begin inline asm
	mma.sync.aligned.m8n8k4.row.col.f64.f64.f64.f64    { %fd21304, %fd21305 },    { %fd24583 },        { %fd24583 },        { %fd21304, %fd21305 }; 
	// end inline asm
	// begin inline asm
	mma.sync.aligned.m8n8k4.row.col.f64.f64.f64.f64    { %fd21298, %fd21299 },    { %fd24583 },        { %fd24583 },        { %fd21298, %fd21299 }; 
	// end inline asm
	// begin inline asm
	mma.sync.aligned.m8n8k4.row.col.f64.f64.f64.f64    { %fd21304, %fd21305 },    { %fd24583 },        { %fd24583 },        { %fd21304, %fd21305 }; 
	// end inline asm
	// begin inline asm
	mma.sync.aligned.m8n8k4.row.col.f64.f64.f64.f64    { %fd21298, %fd21299 },    { %fd24583 },        { %fd24583 },        { %fd21298, %fd21299 }; 
	// end inline asm
	// begin inline asm
	mma.sync.aligned.m8n8k4.row.col.f64.f64.f64.f64    { %fd21304, %fd21305 },    { %fd24583 },        { %fd24583 },        { %fd21304, %fd21305 }; 
	// end inline asm
	// begin inline asm
	mma.sync.aligned.m8n8k4.row.col.f64.f64.f64.f64    { %fd21298, %fd21299 },    { %fd24583 },        { %fd24583 },        { %fd21298, %fd21299 }; 
	// end inline asm
	// begin inline asm
	mma.sync.aligned.m8n8k4.row.col.f64.f64.f64.f64    { %fd21304, %fd21305 },    { %fd24583 },        { %fd24583 },        { %fd21304, %fd21305 }; 
	// end inline asm
	// begin inline asm
	mma.sync.aligned.m8n8k4.row.col.f64.f64.f64.f64    { %fd21298, %fd21299 },    { %fd24583 },        { %fd24583 },        { %fd21298, %fd21299 }; 
	// end inline asm
	// begin inline asm
	mma.sync.aligned.m8n8k4.row.col.f64.f64.f64.f64    { %fd21304, %fd21305 },    { %fd24583 },        { %fd24583 },        { %fd21304, %fd21305 }; 
	// end inline asm
	// begin inline asm
	mma.sync.aligned.m8n8k4.row.col.f64.f64.f64.f64    { %fd21298, %fd21299 },    { %fd24583 },        { %fd24583 },        { %fd21298, %fd21299 }; 
	// end inline asm
	// begin inline asm
	mma.sync.aligned.m8n8k4.row.col.f64.f64.f64.f64    { %fd21304, %fd21305 },    { %fd24583 },        { %fd24583 },        { %fd21304, %fd21305 }; 
	// end inline asm
	// begin inline asm
	mma.sync.aligned.m8n8k4.row.col.f64.f64.f64.f64    { %fd21298, %fd21299 },    { %fd24583 },        { %fd24583 },        { %fd21298, %fd21299 }; 
	// end inline asm
	// begin inline asm
	mma.sync.aligned.m8n8k4.row.col.f64.f64.f64.f64    { %fd21304, %fd21305 },    { %fd24583 },        { %fd24583 },        { %fd21304, %fd21305 }; 
	// end inline asm
	// begin inline asm
	mma.sync.aligned.m8n8k4.row.col.f64.f64.f64.f64    { %fd21298, %fd21299 },    { %fd24583 },        { %fd24583 },        { %fd21298, %fd21299 }; 
	// end inline asm
	// begin inline asm
	mma.sync.aligned.m8n8k4.row.col.f64.f64.f64.f64    { %fd21304, %fd21305 },    { %fd24583 },        { %fd24583 },        { %fd21304, %fd21305 }; 
	// end inline asm
	// begin inline asm
	mma.sync.aligned.m8n8k4.row.col.f64.f64.f64.f64    { %fd21298, %fd21299 },    { %fd24583 },        { %fd24583 },        { %fd21298, %fd21299 }; 
	// end inline asm
	// begin inline asm
	mma.sync.aligned.m8n8k4.row.col.f64.f64.f64.f64    { %fd21304, %fd21305 },    { %fd24583 },        { %fd24583 },        { %fd21304, %fd21305 }; 
	// end inline asm
	// begin inline asm
	mma.sync.aligned.m8n8k4.row.col.f64.f64.f64.f64    { %fd21298, %fd21299 },    { %fd24583 },        { %fd24583 },        { %fd21298, %fd21299 }; 
	// end inline asm
	// begin inline asm
	mma.sync.aligned.m8n8k4.row.col.f64.f64.f64.f64    { %fd21304, %fd21305 },    { %fd24583 },        { %fd24583 },        { %fd21304, %fd21305 }; 
	// end inline asm
	// begin inline asm
	mma.sync.aligned.m8n8k4.row.col.f64.f64.f64.f64    { %fd21298, %fd21299 },    { %fd24583 },        { %fd24583 },        { %fd21298, %fd21299 }; 
	// end inline asm
	// begin inline asm
	mma.sync.aligned.m8n8k4.row.col.f64.f64.f64.f64    { %fd21304, %fd21305 },    { %fd24583 },        { %fd24583 },        { %fd21304, %fd21305 }; 
	// end inline asm
	// begin inline asm
	mma.sync.aligned.m8n8k4.row.col.f64.f64.f64.f64    { %fd21298, %fd21299 },    { %fd24583 },        { %fd24583 },        { %fd21298, %fd21299 }; 
	// end inline asm
	// begin inline asm
	mma.sync.aligned.m8n8k4.row.col.f64.f64.f64.f64    { %fd21304, %fd21305 },    { %fd24583 },        { %fd24583 },        { %fd21304, %fd21305 }; 
	// end inline asm
	// begin inline asm
	mma.sync.aligned.m8n8k4.row.col.f64.f64.f64.f64    { %fd21298, %fd21299 },    { %fd24583 },        { %fd24583 },        { %fd21298, %fd21299 }; 
	// end inline asm
	// begin inline asm
	mma.sync.aligned.m8n8k4.row.col.f64.f64.f64.f64    { %fd21304, %fd21305 },    { %fd24583 },        { %fd24583 },        { %fd21304, %fd21305 }; 
	// end inline asm
	// begin inline asm
	mma.sync.aligned.m8n8k4.row.col.f64.f64.f64.f64    { %fd21298, %fd21299 },    { %fd24583 },        { %fd24583 },        { %fd21298, %fd21299 }; 
	// end inline asm
	// begin inline asm
	mma.sync.aligned.m8n8k4.row.col.f64.f64.f64.f64    { %fd21304, %fd21305 },    { %fd24583 },        { %fd24583 },        { %fd21304, %fd21305 }; 
	// end inline asm
	// begin inline asm
	mma.sync.aligned.m8n8k4.row.col.f64.f64.f64.f64    { %fd21298, %fd21299 },    { %fd24583 },        { %fd24583 },        { %fd21298, %fd21299 }; 
	// end inline asm
	// begin inline asm
	mma.sync.aligned.m8n8k4.row.col.f64.f64.f64.f64    { %fd21304, %fd21305 },    { %fd24583 },        { %fd24583 },        { %fd21304, %fd21305 }; 
	// end inline asm
	// begin inline asm
	mma.sync.aligned.m8n8k4.row.col.f64.f64.f64.f64    { %fd21298, %fd21299 },    { %fd24583 },        { %fd24583 },        { %fd21298, %fd21299 }; 
	// end inline asm
	// begin inline asm
	mma.sync.aligned.m8n8k4.row.col.f64.f64.f64.f64    { %fd21304, %fd21305 },    { %fd24583 },        { %fd24583 },        { %fd21304, %fd21305 }; 
	// end inline asm
	// begin inline asm
	mma.sync.aligned.m8n8k4.row.col.f64.f64.f64.f64    { %fd21298, %fd21299 },    { %fd24583 },        { %fd24583 },        { %fd21298, %fd21299 }; 
	// end inline asm
	// begin inline asm
	mma.sync.aligned.m8n8k4.row.col.f64.f64.f64.f64    { %fd21304, %fd21305 },    { %fd24583 },        { %fd24583 },        { %fd21304, %fd21305 }; 
	// end inline asm
	// begin inline asm
	mma.sync.aligned.m8n8k4.row.col.f64.f64.f64.f64    { %fd21298, %fd21299 },    { %fd24583 },        { %fd24583 },        { %fd21298, %fd21299 }; 
	// end inline asm
	// begin inline asm
	mma.sync.aligned.m8n8k4.row.col.f64.f64.f64.f64    { %fd21304, %fd21305 },    { %fd24583 },        { %fd24583 },        { %fd21304, %fd21305 }; 
	// end inline asm
	// begin inline asm
	mma.sync.aligned.m8n8k4.row.col.f64.f64.f64.f64    { %fd21298, %fd21299 },    { %fd24583 },        { %fd24583 },        { %fd21298, %fd21299 }; 
	// end inline asm
	// begin inline asm
	mma.sync.aligned.m8n8k4.row.col.f64.f64.f64.f64    { %fd21304, %fd21305 },    { %fd24583 },        { %fd24583 },        { %fd21304, %fd21305 }; 
	// end inline asm
	// begin inline asm
	mma.sync.aligned.m8n8k4.row.col.f64.f64.f64.f64    { %fd21298, %fd21299 },    { %fd24583 },        { %fd24583 },        { %fd21298, %fd21299 }; 
	// end inline asm
	// begin inline asm
	mma.sync.aligned.m8n8k4.row.col.f64.f64.f64.f64    { %fd21304, %fd21305 },    { %fd24583 },        { %fd24583 },        { %fd21304, %fd21305 }; 
	// end inline asm
	// begin inline asm
	mma.sync.aligned.m8n8k4.row.col.f64.f64.f64.f64    { %fd21298, %fd21299 },    { %fd24583 },        { %fd24583 },        { %fd21298, %fd21299 }; 
	// end inline asm
	// begin inline asm
	mma.sync.aligned.m8n8k4.row.col.f64.f64.f64.f64    { %fd21304, %fd21305 },    { %fd24583 },        { %fd24583 },        { %fd21304, %fd21305 }; 
	// end inline asm
	// begin inline asm
	mma.sync.aligned.m8n8k4.row.col.f64.f64.f64.f64    { %fd21298, %fd21299 },    { %fd24583 },        { %fd24583 },        { %fd21298, %fd21299 }; 
	// end inline asm
	// begin inline asm
	mma.sync.aligned.m8n8k4.row.col.f64.f64.f64.f64    { %fd21304, %fd21305 },    { %fd24583 },        { %fd24583 },        { %fd21304, %fd21305 }; 
	// end inline asm
	// begin inline asm
	mma.sync.aligned.m8n8k4.row.col.f64.f64.f64.f64    { %fd21298, %fd21299 },    { %fd24583 },        { %fd24583 },        { %fd21298, %fd21299 }; 
	// end inline asm
	// begin inline asm
	mma.sync.aligned.m8n8k4.row.col.f64.f64.f64.f64    { %fd21304, %fd21305 },    { %fd24583 },        { %fd24583 },        { %fd21304, %fd21305 }; 
	// end inline asm
	// begin inline asm
	mma.sync.aligned.m8n8k4.row.col.f64.f64.f64.f64    { %fd21298, %fd21299 },    { %fd24583 },        { %fd24583 },        { %fd21298, %fd21299 }; 
	// end inline asm
	// begin inline asm
	mma.sync.aligned.m8n8k4.row.col.f64.f64.f64.f64    { %fd21304, %fd21305 },    { %fd24583 },        { %fd24583 },        { %fd21304, %fd21305 }; 
	// end inline asm
	// begin inline asm
	mma.sync.aligned.m8n8k4.row.col.f64.f64.f64.f64    { %fd21298, %fd21299 },    { %fd24583 },        { %fd24583 },        { %fd21298, %fd21299 }; 
	// end inline asm
	// begin inline asm
	mma.sync.aligned.m8n8k4.row.col.f64.f64.f64.f64    { %fd21304, %fd21305 },    { %fd24583 },        { %fd24583 },        { %fd21304, %fd21305 }; 
	// end inline asm
	// begin inline asm
	mma.sync.aligned.m8n8k4.row.col.f64.f64.f64.f64    { %fd21298, %fd21299 },    { %fd24583 },        { %fd24583 },        { %fd21298, %fd21299 }; 
	// end inline asm
	// begin inline asm
	mma.sync.aligned.m8n8k4.row.col.f64.f64.f64.f64    { %fd21304, %fd21305 },    { %fd24583 },        { %fd24583 },        { %fd21304, %fd21305 }; 
	// end inline asm
	// begin inline asm
	mma.sync.aligned.m8n8k4.row.col.f64.f64.f64.f64    { %fd21298, %fd21299 },    { %fd24583 },        { %fd24583 },        { %fd21298, %fd21299 }; 
	// end inline asm
	// begin inline asm
	mma.sync.aligned.m8n8k4.row.col.f64.f64.f64.f64    { %fd21304, %fd21305 },    { %fd24583 },        { %fd24583 },        { %fd21304, %fd21305 }; 
	// end inline asm
	// begin inline asm
	mma.sync.aligned.m8n8k4.row.col.f64.f64.f64.f64    { %fd21298, %fd21299 },    { %fd24583 },        { %fd24583 },        { %fd21298, %fd21299 }; 
	// end inline asm
	// begin inline asm
	mma.sync.aligned.m8n8k4.row.col.f64.f64.f64.f64    { %fd21304, %fd21305 },    { %fd24583 },        { %fd24583 },        { %fd21304, %fd21305 }; 
	// end inline asm
	// begin inline asm
	mma.sync.aligned.m8n8k4.row.col.f64.f64.f64.f64    { %fd21298, %fd21299 },    { %fd24583 },        { %fd24583 },        { %fd21298, %fd21299 }; 
	// end inline asm
	// begin inline asm
	mma.sync.aligned.m8n8k4.row.col.f64.f64.f64.f64    { %fd21304, %fd21305 },    { %fd24583 },        { %fd24583 },        { %fd21304, %fd21305 }; 
	// end inline asm
	// begin inline asm
	mma.sync.aligned.m8n8k4.row.col.f64.f64.f64.f64    { %fd21298, %fd21299 },    { %fd24583 },        { %fd24583 },        { %fd21298, %fd21299 }; 
	// end inline asm
	// begin inline asm
	mma.sync.aligned.m8n8k4.row.col.f64.f64.f64.f64    { %fd21304, %fd21305 },    { %fd24583 },        { %fd24583 },        { %fd21304, %fd21305 }; 
	// end inline asm
	// begin inline asm
	mma.sync.aligned.m8n8k4.row.col.f64.f64.f64.f64    { %fd21298, %fd21299 },    { %fd24583 },        { %fd24583 },        { %fd21298, %fd21299 }; 
	// end inline asm
	// begin inline asm
	mma.sync.aligned.m8n8k4.row.col.f64.f64.f64.f64    { %fd21304, %fd21305 },    { %fd24583 },        { %fd24583 },        { %fd21304, %fd21305 }; 
	// end inline asm
	// begin inline asm
	mma.sync.aligned.m8n8k4.row.col.f64.f64.f64.f64    { %fd21298, %fd21299 },    { %fd24583 },        { %fd24583 },        { %fd21298, %fd21299 }; 
	// end inline asm
	// begin inline asm
	mma.sync.aligned.m8n8k4.row.col.f64.f64.f64.f64    { %fd21304, %fd21305 },    { %fd24583 },        { %fd24583 },        { %fd21304, %fd21305 }; 
	// end inline asm
	// begin inline asm
	mma.sync.aligned.m8n8k4.row.col.f64.f64.f64.f64    { %fd21298, %fd21299 },    { %fd24583 },        { %fd24583 },        { %fd21298, %fd21299 }; 
	// end inline asm
	// begin inline asm
	mma.sync.aligned.m8n8k4.row.col.f64.f64.f64.f64    { %fd21304, %fd21305 },    { %fd24583 },        { %fd24583 },        { %fd21304, %fd21305 }; 
	// end inline asm
	// begin inline asm
	mma.sync.aligned.m8n8k4.row.col.f64.f64.f64.f64    { %fd21298, %fd21299 },    { %fd24583 },        { %fd24583 },        { %fd21298, %fd21299 }; 
	// end inline asm
	// begin inline asm
	mma.sync.aligned.m8n8k4.row.col.f64.f64.f64.f64    { %fd21304, %fd21305 },    { %fd24583 },        { %fd24583 },        { %fd21304, %fd21305 }; 
	// end inline asm
	// begin inline asm
	mma.sync.aligned.m8n8k4.row.col.f64.f64.f64.f64    { %fd21298, %fd21299 },    { %fd24583 },        { %fd24583 },        { %fd21298, %fd21299 }; 
	// end inline asm
	// begin inline asm
	mma.sync.aligned.m8n8k4.row.col.f64.f64.f64.f64    { %fd21304, %fd21305 },    { %fd24583 },        { %fd24583 },        { %fd21304, %fd21305 }; 
	// end inline asm
	// begin inline asm
	mma.sync.aligned.m8n8k4.row.col.f64.f64.f64.f64    { %fd21298, %fd21299 },    { %fd24583 },        { %fd24583 },        { %fd21298, %fd21299 }; 
	// end inline asm
	// begin inline asm
	mma.sync.aligned.m8n8k4.row.col.f64.f64.f64.f64    { %fd21304, %fd21305 },    { %fd24583 },        { %fd24583 },        { %fd21304, %fd21305 }; 
	// end inline asm
	// begin inline asm
	mma.sync.aligned.m8n8k4.row.col.f64.f64.f64.f64    { %fd21298, %fd21299 },    { %fd24583 },        { %fd24583 },        { %fd21298, %fd21299 }; 
	// end inline asm
	// begin inline asm
	mma.sync.aligned.m8n8k4.row.col.f64.f64.f64.f64    { %fd21304, %fd21305 },    { %fd24583 },        { %fd24583 },        { %fd21304, %fd21305 }; 
	// end inline asm
	// begin inline asm
	mma.sync.aligned.m8n8k4.row.col.f64.f64.f64.f64    { %fd21298, %fd21299 },    { %fd24583 },        { %fd24583 },        { %fd21298, %fd21299 }; 
	// end inline asm
	// begin inline asm
	mma.sync.aligned.m8n8k4.row.col.f64.f64.f64.f64    { %fd21304, %fd21305 },    { %fd24583 },        { %fd24583 },        { %fd21304, %fd21305 }; 
	// end inline asm
	// begin inline asm
	mma.sync.aligned.m8n8k4.row.col.f64.f64.f64.f64    { %fd21298, %fd21299 },    { %fd24583 },        { %fd24583 },        { %fd21298, %fd21299 }; 
	// end inline asm
	// begin inline asm
	mma.sync.aligned.m8n8k4.row.col.f64.f64.f64.f64    { %fd21304, %fd21305 },    { %fd24583 },        { %fd24583 },        { %fd21304, %fd21305 }; 
	// end inline asm
	// begin inline asm
	mma.sync.aligned.m8n8k4.row.col.f64.f64.f64.f64    { %fd21298, %fd21299 },    { %fd24583 },        { %fd24583 },        { %fd21298, %fd21299 }; 
	// end inline asm
	// begin inline asm
	mma.sync.aligned.m8n8k4.row.col.f64.f64.f64.f64    { %fd21304, %fd21305 },    { %fd24583 },        { %fd24583 },        { %fd21304, %fd21305 }; 
	// end inline asm
	// begin inline asm
	mma.sync.aligned.m8n8k4.row.col.f64.f64.f64.f64    { %fd21298, %fd21299 },    { %fd24583 },        { %fd24583 },        { %fd21298, %fd21299 }; 
	// end inline asm
	// begin inline asm
	mma.sync.aligned.m8n8k4.row.col.f64.f64.f64.f64    { %fd21304, %fd21305 },    { %fd24583 },        { %fd24583 },        { %fd21304, %fd21305 }; 
	// end inline asm
	// begin inline asm
	mma.sync.aligned.m8n8k4.row.col.f64.f64.f64.f64    { %fd21298, %fd21299 },    { %fd24583 },        { %fd24583 },        { %fd21298, %fd21299 }; 
	// end inline asm
	// begin inline asm
	mma.sync.aligned.m8n8k4.row.col.f64.f64.f64.f64    { %fd21304, %fd21305 },    { %fd24583 },        { %fd24583 },        { %fd21304, %fd21305 }; 
	// end inline asm
	// begin inline asm
	mma.sync.aligned.m8n8k4.row.col.f64.f64.f64.f64    { %fd21298, %fd21299 },    { %fd24583 },        { %fd24583 },        { %fd21298, %fd21299 }; 
	// end inline asm
	// begin inline asm
	mma.sync.aligned.m8n8k4.row.col.f64.f64.f64.f64    { %fd21304, %fd21305 },    { %fd24583 },        { %fd24583 },        { %fd21304, %fd21305 }; 
	// end inline asm
	// begin inline asm
	mma.sync.aligned.m8n8k4.row.col.f64.f64.f64.f64    { %fd21298, %fd21299 },    { %fd24583 },        { %fd24583 },        { %fd21298, %fd21299 }; 
	// end inline asm
	// begin inline asm
	mma.sync.aligned.m8n8k4.row.col.f64.f64.f64.f64    { %fd21304, %fd21305 },    { %fd24583 },        { %fd24583 },        { %fd21304, %fd21305 }; 
	// end inline asm
	// begin inline asm
	mma.sync.aligned.m8n8k4.row.col.f64.f64.f64.f64    { %fd21298, %fd21299 },    { %fd24583 },        { %fd24583 },        { %fd21298, %fd21299 }; 
	// end inline asm
	// begin inline asm
	mma.sync.aligned.m8n8k4.row.col.f64.f64.f64.f64    { %fd21304, %fd21305 },    { %fd24583 },        { %fd24583 },        { %fd21304, %fd21305 }; 
	// end inline asm
	// begin inline asm
	mma.sync.aligned.m8n8k4.row.col.f64.f64.f64.f64    { %fd21298, %fd21299 },    { %fd24583 },        { %fd24583 },        { %fd21298, %fd21299 }; 
	// end inline asm
	// begin inline asm
	mma.sync.aligned.m8n8k4.row.col.f64.f64.f64.f64    { %fd21304, %fd21305 },    { %fd24583 },        { %fd24583 },        { %fd21304, %fd21305 }; 
	// end inline asm
	// begin inline asm
	mma.sync.aligned.m8n8k4.row.col.f64.f64.f64.f64    { %fd21298, %fd21299 },    { %fd24583 },        { %fd24583 },        { %fd21298, %fd21299 }; 
	// end inline asm
	// begin inline asm
	mma.sync.aligned.m8n8k4.row.col.f64.f64.f64.f64    { %fd21304, %fd21305 },    { %fd24583 },        { %fd24583 },        { %fd21304, %fd21305 }; 
	// end inline asm
	// begin inline asm
	mma.sync.aligned.m8n8k4.row.col.f64.f64.f64.f64    { %fd21298, %fd21299 },    { %fd24583 },        { %fd24583 },        { %fd21298, %fd21299 }; 
	// end inline asm
	// begin inline asm
	mma.sync.aligned.m8n8k4.row.col.f64.f64.f64.f64    { %fd21304, %fd21305 },    { %fd24583 },        { %fd24583 },        { %fd21304, %fd21305 }; 
	// end inline asm
	// begin inline asm
	mma.sync.aligned.m8n8k4.row.col.f64.f64.f64.f64    { %fd21298, %fd21299 },    { %fd24583 },        { %fd24583 },        { %fd21298, %fd21299 }; 
	// end inline asm
	// begin inline asm
	mma.sync.aligned.m8n8k4.row.col.f64.f64.f64.f64    { %fd21304, %fd21305 },    { %fd24583 },        { %fd24583 },        { %fd21304, %fd21305 }; 
	// end inline asm
	// begin inline asm
	mma.sync.aligned.m8n8k4.row.col.f64.f64.f64.f64    { %fd21298, %fd21299 },    { %fd24583 },        { %fd24583 },        { %fd21298, %fd21299 }; 
	// end inline asm
	// begin inline asm
	mma.sync.aligned.m8n8k4.row.col.f64.f64.f64.f64    { %fd21304, %fd21305 },    { %fd24583 },        { %fd24583 },        { %fd21304, %fd21305 }; 
	// end inline asm
	// begin inline asm
	mma.sync.aligned.m8n8k4.row.col.f64.f64.f64.f64    { %fd21298, %fd21299 },    { %fd24583 },        { %fd24583 },        { %fd21298, %fd21299 }; 
	// end inline asm
	// begin inline asm
	mma.sync.aligned.m8n8k4.row.col.f64.f64.f64.f64    { %fd21304, %fd21305 },    { %fd24583 },        { %fd24583 },        { %fd21304, %fd21305 }; 
	// end inline asm
	// begin inline asm
	mma.sync.aligned.m8n8k4.row.col.f64.f64.f64.f64    { %fd21298, %fd21299 },    { %fd24583 },        { %fd24583 },        { %fd21298, %fd21299 }; 
	// end inline asm
	// begin inline asm
	mma.sync.aligned.m8n8k4.row.col.f64.f64.f64.f64    { %fd21304, %fd21305 },    { %fd24583 },        { %fd24583 },        { %fd21304, %fd21305 }; 
	// end inline asm
	// begin inline asm
	mma.sync.aligned.m8n8k4.row.col.f64.f64.f64.f64    { %fd21298, %fd21299 },    { %fd24583 },        { %fd24583 },        { %fd21298, %fd21299 }; 
	// end inline asm
	// begin inline asm
	mma.sync.aligned.m8n8k4.row.col.f64.f64.f64.f64    { %fd21304, %fd21305 },    { %fd24583 },        { %fd24583 },        { %fd21304, %fd21305 }; 
	// end inline asm
	// begin inline asm
	mma.sync.aligned.m8n8k4.row.col.f64.f64.f64.f64    { %fd21298, %fd21299 },    { %fd24583 },        { %fd24583 },        { %fd21298, %fd21299 }; 
	// end inline asm
	// begin inline asm
	mma.sync.aligned.m8n8k4.row.col.f64.f64.f64.f64    { %fd21304, %fd21305 },    { %fd24583 },        { %fd24583 },        { %fd21304, %fd21305 }; 
	// end inline asm
	// begin inline asm
	mma.sync.aligned.m8n8k4.row.col.f64.f64.f64.f64    { %fd21298, %fd21299 },    { %fd24583 },        { %fd24583 },        { %fd21298, %fd21299 }; 
	// end inline asm
	// begin inline asm
	mma.sync.aligned.m8n8k4.row.col.f64.f64.f64.f64    { %fd21304, %fd21305 },    { %fd24583 },        { %fd24583 },        { %fd21304, %fd21305 }; 
	// end inline asm
	// begin inline asm
	mma.sync.aligned.m8n8k4.row.col.f64.f64.f64.f64    { %fd21298, %fd21299 },    { %fd24583 },        { %fd24583 },        { %fd21298, %fd21299 }; 
	// end inline asm
	// begin inline asm
	mma.sync.aligned.m8n8k4.row.col.f64.f64.f64.f64    { %fd21304, %fd21305 },    { %fd24583 },        { %fd24583 },        { %fd21304, %fd21305 }; 
	// end inline asm
	// begin inline asm
	mma.sync.aligned.m8n8k4.row.col.f64.f64.f64.f64    { %fd21298, %fd21299 },    { %fd24583 },        { %fd24583 },        { %fd21298, %fd21299 }; 
	// end inline asm
	// begin inline asm
	mma.sync.aligned.m8n8k4.row.col.f64.f64.f64.f64    { %fd21304, %fd21305 },    { %fd24583 },        { %fd24583 },        { %fd21304, %fd21305 }; 
	// end inline asm
	// begin inline asm
	mma.sync.aligned.m8n8k4.row.col.f64.f64.f64.f64    { %fd21298, %fd21299 },    { %fd24583 },        { %fd24583 },        { %fd21298, %fd21299 }; 
	// end inline asm
	// begin inline asm
	mma.sync.aligned.m8n8k4.row.col.f64.f64.f64.f64    { %fd21304, %fd21305 },    { %fd24583 },        { %fd24583 },        { %fd21304, %fd21305 }; 
	// end inline asm
	// begin inline asm
	mma.sync.aligned.m8n8k4.row.col.f64.f64.f64.f64    { %fd21298, %fd21299 },    { %fd24583 },        { %fd24583 },        { %fd21298, %fd21299 }; 
	// end inline asm
	// begin inline asm
	mma.sync.aligned.m8n8k4.row.col.f64.f64.f64.f64    { %fd21304, %fd21305 },    { %fd24583 },        { %fd24583 },        { %fd21304, %fd21305 }; 
	// end inline asm
	// begin inline asm
	mma.sync.aligned.m8n8k4.row.col.f64.f64.f64.f64    { %fd21298, %fd21299 },    { %fd24583 },        { %fd24583 },        { %fd21298, %fd21299 }; 
	// end inline asm
	// begin inline asm
	mma.sync.aligned.m8n8k4.row.col.f64.f64.f64.f64    { %fd21304, %fd21305 },    { %fd24583 },        { %fd24583 },        { %fd21304, %fd21305 }; 
	// end inline asm
	// begin inline asm
	mma.sync.aligned.m8n8k4.row.col.f64.f64.f64.f64    { %fd21298, %fd21299 },    { %fd24583 },        { %fd24583 },        { %fd21298, %fd21299 }; 
	// end inline asm
	// begin inline asm
	mma.sync.aligned.m8n8k4.row.col.f64.f64.f64.f64    { %fd21304, %fd21305 },    { %fd24583 },        { %fd24583 },        { %fd21304, %fd21305 }; 
	// end inline asm
	// begin inline asm
	mma.sync.aligned.m8n8k4.row.col.f64.f64.f64.f64    { %fd21298, %fd21299 },    { %fd24583 },        { %fd24583 },        { %fd21298, %fd21299 }; 
	// end inline asm
	// begin inline asm
	mma.sync.aligned.m8n8k4.row.col.f64.f64.f64.f64    { %fd21304, %fd21305 },    { %fd24583 },        { %fd24583 },        { %fd21304, %fd21305 }; 
	// end inline asm
	// begin inline asm
	mma.sync.aligned.m8n8k4.row.col.f64.f64.f64.f64    { %fd21298, %fd21299 },    { %fd24583 },        { %fd24583 },        { %fd21298, %fd21299 }; 
	// end inline asm
	// begin inline asm
	mma.sync.aligned.m8n8k4.row.col.f64.f64.f64.f64    { %fd21304, %fd21305 },    { %fd24583 },        { %fd24583 },        { %fd21304, %fd21305 }; 
	// end inline asm
	// begin inline asm
	mma.sync.aligned.m8n8k4.row.col.f64.f64.f64.f64    { %fd21298, %fd21299 },    { %fd24583 },        { %fd24583 },        { %fd21298, %fd21299 }; 
	// end inline asm
	// begin inline asm
	mma.sync.aligned.m8n8k4.row.col.f64.f64.f64.f64    { %fd21304, %fd21305 },    { %fd24583 },        { %fd24583 },        { %fd21304, %fd21305 }; 
	// end inline asm
	// begin inline asm
	mma.sync.aligned.m8n8k4.row.col.f64.f64.f64.f64    { %fd21298, %fd21299 },    { %fd24583 },        { %fd24583 },        { %fd21298, %fd21299 }; 
	// end inline asm
	// begin inline asm
	mma.sync.aligned.m8n8k4.row.col.f64.f64.f64.f64    { %fd21304, %fd21305 },    { %fd24583 },        { %fd24583 },        { %fd21304, %fd21305 }; 
	// end inline asm
	// begin inline asm
	mma.sync.aligned.m8n8k4.row.col.f64.f64.f64.f64    { %fd21298, %fd21299 },    { %fd24583 },        { %fd24583 },        { %fd21298, %fd21299 }; 
	// end inline asm
	// begin inline asm
	mma.sync.aligned.m8n8k4.row.col.f64.f64.f64.f64    { %fd21304, %fd21305 },    { %fd24583 },        { %fd24583 },        { %fd21304, %fd21305 }; 
	// end inline asm
	// begin inline asm
	mma.sync.aligned.m8n8k4.row.col.f64.f64.f64.f64    { %fd21298, %fd21299 },    { %fd24583 },        { %fd24583 },        { %fd21298, %fd21299 }; 
	// end inline asm
	// begin inline asm
	mma.sync.aligned.m8n8k4.row.col.f64.f64.f64.f64    { %fd21304, %fd21305 },    { %fd24583 },        { %fd24583 },        { %fd21304, %fd21305 }; 
	// end inline asm
	// begin inline asm
	mma.sync.aligned.m8n8k4.row.col.f64.f64.f64.f64    { %fd21298, %fd21299 },    { %fd24583 },        { %fd24583 },        { %fd21298, %fd21299 }; 
	// end inline asm
	// begin inline asm
	mma.sync.aligned.m8n8k4.row.col.f64.f64.f64.f64    { %fd21304, %fd21305 },    { %fd24583 },        { %fd24583 },        { %fd21304, %fd21305 }; 
	// end inline asm
	// begin inline asm
	mma.sync.aligned.m8n8k4.row.col.f64.f64.f64.f64    { %fd21298, %fd21299 },    { %fd24583 },        { %fd24583 },        { %fd21298, %fd21299 }; 
	// end inline asm
	// begin inline asm
	mma.sync.aligned.m8n8k4.row.col.f64.f64.f64.f64    { %fd21304, %fd21305 },    { %fd24583 },        { %fd24583 },        { %fd21304, %fd21305 }; 
	// end inline asm
	// begin inline asm
	mma.sync.aligned.m8n8k4.row.col.f64.f64.f64.f64    { %fd21298, %fd21299 },    { %fd24583 },        { %fd24583 },        { %fd21298, %fd21299 }; 
	// end inline asm
	// begin inline asm
	mma.sync.aligned.m8n8k4.row.col.f64.f64.f64.f64    { %fd21304, %fd21305 },    { %fd24583 },        { %fd24583 },        { %fd21304, %fd21305 }; 
	// end inline asm
	// begin inline asm
	mma.sync.aligned.m8n8k4.row.col.f64.f64.f64.f64    { %fd21298, %fd21299 },    { %fd24583 },        { %fd24583 },        { %fd21298, %fd21299 }; 
	// end inline asm
	// begin inline asm
	mma.sync.aligned.m8n8k4.row.col.f64.f64.f64.f64    { %fd21304, %fd21305 },    { %fd24583 },        { %fd24583 },        { %fd21304, %fd21305 }; 
	// end inline asm
	// begin inline asm
	mma.sync.aligned.m8n8k4.row.col.f64.f64.f64.f64    { %fd21298, %fd21299 },    { %fd24583 },        { %fd24583 },        { %fd21298, %fd21299 }; 
	// end inline asm
	// begin inline asm
	mma.sync.aligned.m8n8k4.row.col.f64.f64.f64.f64    { %fd21304, %fd21305 },    { %fd24583 },        { %fd24583 },        { %fd21304, %fd21305 }; 
	// end inline asm
	// begin inline asm
	mma.sync.aligned.m8n8k4.row.col.f64.f64.f64.f64    { %fd21298, %fd21299 },    { %fd24583 },        { %fd24583 },        { %fd21298, %fd21299 }; 
	// end inline asm
	// begin inline asm
	mma.sync.aligned.m8n8k4.row.col.f64.f64.f64.f64    { %fd21304, %fd21305 },    { %fd24583 },        { %fd24583 },        { %fd21304, %fd21305 }; 
	// end inline asm
	// begin inline asm
	mma.sync.aligned.m8n8k4.row.col.f64.f64.f64.f64    { %fd21298, %fd21299 },    { %fd24583 },        { %fd24583 },        { %fd21298, %fd21299 }; 
	// end inline asm
	// begin inline asm
	mma.sync.aligned.m8n8k4.row.col.f64.f64.f64.f64    { %fd21304, %fd21305 },    { %fd24583 },        { %fd24583 },        { %fd21304, %fd21305 }; 
	// end inline asm
	// begin inline asm
	mma.sync.aligned.m8n8k4.row.col.f64.f64.f64.f64    { %fd21298, %fd21299 },    { %fd24583 },        { %fd24583 },        { %fd21298, %fd21299 }; 
	// end inline asm
	// begin inline asm
	mma.sync.aligned.m8n8k4.row.col.f64.f64.f64.f64    { %fd21304, %fd21305 },    { %fd24583 },        { %fd24583 },        { %fd21304, %fd21305 }; 
	// end inline asm
	// begin inline asm
	mma.sync.aligned.m8n8k4.row.col.f64.f64.f64.f64    { %fd21298, %fd21299 },    { %fd24583 },        { %fd24583 },        { %fd21298, %fd21299 }; 
	// end inline asm
	// begin inline asm
	mma.sync.aligned.m8n8k4.row.col.f64.f64.f64.f64    { %fd21304, %fd21305 },    { %fd24583 },        { %fd24583 },        { %fd21304, %fd21305 }; 
	// end inline asm
	// begin inline asm
	mma.sync.aligned.m8n8k4.row.col.f64.f64.f64.f64    { %fd21298, %fd21299 },    { %fd24583 },        { %fd24583 },        { %fd21298, %fd21299 }; 
	// end inline asm
	// begin inline asm
	mma.sync.aligned.m8n8k4.row.col.f64.f64.f64.f64    { %fd21304, %fd21305 },    { %fd24583 },        { %fd24583 },        { %fd21304, %fd21305 }; 
	// end inline asm
	// begin inline asm
	mma.sync.aligned.m8n8k4.row.col.f64.f64.f64.f64    { %fd21298, %fd21299 },    { %fd24583 },        { %fd24583 },        { %fd21298, %fd21299 }; 
	// end inline asm
	// begin inline asm
	mma.sync.aligned.m8n8k4.row.col.f64.f64.f64.f64    { %fd21304, %fd21305 },    { %fd24583 },        { %fd24583 },        { %fd21304, %fd21305 }; 
	// end inline asm
	// begin inline asm
	mma.sync.aligned.m8n8k4.row.col.f64.f64.f64.f64    { %fd21298, %fd21299 },    { %fd24583 },        { %fd24583 },        { %fd21298, %fd21299 }; 
	// end inline asm
	// begin inline asm
	mma.sync.aligned.m8n8k4.row.col.f64.f64.f64.f64    { %fd21304, %fd21305 },    { %fd24583 },        { %fd24583 },        { %fd21304, %fd21305 }; 
	// end inline asm
	// begin inline asm
	mma.sync.aligned.m8n8k4.row.col.f64.f64.f64.f64    { %fd21298, %fd21299 },    { %fd24583 },        { %fd24583 },        { %fd21298, %fd21299 }; 
	// end inline asm
	// begin inline asm
	mma.sync.aligned.m8n8k4.row.col.f64.f64.f64.f64    { %fd21304, %fd21305 },    { %fd24583 },        { %fd24583 },        { %fd21304, %fd21305 }; 
	// end inline asm
	// begin inline asm
	mma.sync.aligned.m8n8k4.row.col.f64.f64.f64.f64    { %fd21298, %fd21299 },    { %fd24583 },        { %fd24583 },        { %fd21298, %fd21299 }; 
	// end inline asm
	// begin inline asm
	mma.sync.aligned.m8n8k4.row.col.f64.f64.f64.f64    { %fd21304, %fd21305 },    { %fd24583 },        { %fd24583 },        { %fd21304, %fd21305 }; 
	// end inline asm
	// begin inline asm
	mma.sync.aligned.m8n8k4.row.col.f64.f64.f64.f64    { %fd21298, %fd21299 },    { %fd24583 },        { %fd24583 },        { %fd21298, %fd21299 }; 
	// end inline asm
	// begin inline asm
	mma.sync.aligned.m8n8k4.row.col.f64.f64.f64.f64    { %fd21304, %fd21305 },    { %fd24583 },        { %fd24583 },        { %fd21304, %fd21305 }; 
	// end inline asm
	// begin inline asm
	mma.sync.aligned.m8n8k4.row.col.f64.f64.f64.f64    { %fd21298, %fd21299 },    { %fd24583 },        { %fd24583 },        { %fd21298, %fd21299 }; 
	// end inline asm
	// begin inline asm
	mma.sync.aligned.m8n8k4.row.col.f64.f64.f64.f64    { %fd21304, %fd21305 },    { %fd24583 },        { %fd24583 },        { %fd21304, %fd21305 }; 
	// end inline asm
	// begin inline asm
	mma.sync.aligned.m8n8k4.row.col.f64.f64.f64.f64    { %fd21298, %fd21299 },    { %fd24583 },        { %fd24583 },        { %fd21298, %fd21299 }; 
	// end inline asm
	// begin inline asm
	mma.sync.aligned.m8n8k4.row.col.f64.f64.f64.f64    { %fd21304, %fd21305 },    { %fd24583 },        { %fd24583 },        { %fd21304, %fd21305 }; 
	// end inline asm
	// begin inline asm
	mma.sync.aligned.m8n8k4.row.col.f64.f64.f64.f64    { %fd21298, %fd21299 },    { %fd24583 },        { %fd24583 },        { %fd21298, %fd21299 }; 
	// end inline asm
	// begin inline asm
	mma.sync.aligned.m8n8k4.row.col.f64.f64.f64.f64    { %fd21304, %fd21305 },    { %fd24583 },        { %fd24583 },        { %fd21304, %fd21305 }; 
	// end inline asm
	// begin inline asm
	mma.sync.aligned.m8n8k4.row.col.f64.f64.f64.f64    { %fd21298, %fd21299 },    { %fd24583 },        { %fd24583 },        { %fd21298, %fd21299 }; 
	// end inline asm
	// begin inline asm
	mma.sync.aligned.m8n8k4.row.col.f64.f64.f64.f64    { %fd21304, %fd21305 },    { %fd24583 },        { %fd24583 },        { %fd21304, %fd21305 }; 
	// end inline asm
	// begin inline asm
	mma.sync.aligned.m8n8k4.row.col.f64.f64.f64.f64    { %fd21298, %fd21299 },    { %fd24583 },        { %fd24583 },        { %fd21298, %fd21299 }; 
	// end inline asm
	// begin inline asm
	mma.sync.aligned.m8n8k4.row.col.f64.f64.f64.f64    { %fd21304, %fd21305 },    { %fd24583 },        { %fd24583 },        { %fd21304, %fd21305 }; 
	// end inline asm
	// begin inline asm
	mma.sync.aligned.m8n8k4.row.col.f64.f64.f64.f64    { %fd21298, %fd21299 },    { %fd24583 },        { %fd24583 },        { %fd21298, %fd21299 }; 
	// end inline asm
	// begin inline asm
	mma.sync.aligned.m8n8k4.row.col.f64.f64.f64.f64    { %fd21304, %fd21305 },    { %fd24583 },        { %fd24583 },        { %fd21304, %fd21305 }; 
	// end inline asm
	// begin inline asm
	mma.sync.aligned.m8n8k4.row.col.f64.f64.f64.f64    { %fd21298, %fd21299 },    { %fd24583 },        { %fd24583 },        { %fd21298, %fd21299 }; 
	// end inline asm
	// begin inline asm
	mma.sync.aligned.m8n8k4.row.col.f64.f64.f64.f64    { %fd21304, %fd21305 },    { %fd24583 },        { %fd24583 },        { %fd21304, %fd21305 }; 
	// end inline asm
	// begin inline asm
	mma.sync.aligned.m8n8k4.row.col.f64.f64.f64.f64    { %fd21298, %fd21299 },    { %fd24583 },        { %fd24583 },        { %fd21298, %fd21299 }; 
	// end inline asm
	// begin inline asm
	mma.sync.aligned.m8n8k4.row.col.f64.f64.f64.f64    { %fd21304, %fd21305 },    { %fd24583 },        { %fd24583 },        { %fd21304, %fd21305 }; 
	// end inline asm
	// begin inline asm
	mma.sync.aligned.m8n8k4.row.col.f64.f64.f64.f64    { %fd21298, %fd21299 },    { %fd24583 },        { %fd24583 },        { %fd21298, %fd21299 }; 
	// end inline asm
	// begin inline asm
	mma.sync.aligned.m8n8k4.row.col.f64.f64.f64.f64    { %fd21304, %fd21305 },    { %fd24583 },        { %fd24583 },        { %fd21304, %fd21305 }; 
	// end inline asm
	// begin inline asm
	mma.sync.aligned.m8n8k4.row.col.f64.f64.f64.f64    { %fd21298, %fd21299 },    { %fd24583 },        { %fd24583 },        { %fd21298, %fd21299 }; 
	// end inline asm
	// begin inline asm
	mma.sync.aligned.m8n8k4.row.col.f64.f64.f64.f64    { %fd21304, %fd21305 },    { %fd24583 },        { %fd24583 },        { %fd21304, %fd21305 }; 
	// end inline asm
	// begin inline asm
	mma.sync.aligned.m8n8k4.row.col.f64.f64.f64.f64    { %fd21298, %fd21299 },    { %fd24583 },        { %fd24583 },        { %fd21298, %fd21299 }; 
	// end inline asm
	// begin inline asm
	mma.sync.aligned.m8n8k4.row.col.f64.f64.f64.f64    { %fd21304, %fd21305 },    { %fd24583 },        { %fd24583 },        { %fd21304, %fd21305 }; 
	// end inline asm
	// begin inline asm
	mma.sync.aligned.m8n8k4.row.col.f64.f64.f64.f64    { %fd21298, %fd21299 },    { %fd24583 },        { %fd24583 },        { %fd21298, %fd21299 }; 
	// end inline asm
	// begin inline asm
	mma.sync.aligned.m8n8k4.row.col.f64.f64.f64.f64    { %fd21304, %fd21305 },    { %fd24583 },        { %fd24583 },        { %fd21304, %fd21305 }; 
	// end inline asm
	// begin inline asm
	mma.sync.aligned.m8n8k4.row.col.f64.f64.f64.f64    { %fd21298, %fd21299 },    { %fd24583 },        { %fd24583 },        { %fd21298, %fd21299 }; 
	// end inline asm
	// begin inline asm
	mma.sync.aligned.m8n8k4.row.col.f64.f64.f64.f64    { %fd21304, %fd21305 },    { %fd24583 },        { %fd24583 },        { %fd21304, %fd21305 }; 
	// end inline asm
	// begin inline asm
	mma.sync.aligned.m8n8k4.row.col.f64.f64.f64.f64    { %fd21298, %fd21299 },    { %fd24583 },        { %fd24583 },        { %fd21298, %fd21299 }; 
	// end inline asm
	// begin inline asm
	mma.sync.aligned.m8n8k4.row.col.f64.f64.f64.f64    { %fd21304, %fd21305 },    { %fd24583 },        { %fd24583 },        { %fd21304, %fd21305 }; 
	// end inline asm
	// begin inline asm
	mma.sync.aligned.m8n8k4.row.col.f64.f64.f64.f64    { %fd21298, %fd21299 },    { %fd24583 },        { %fd24583 },        { %fd21298, %fd21299 }; 
	// end inline asm
	// begin inline asm
	mma.sync.aligned.m8n8k4.row.col.f64.f64.f64.f64    { %fd21304, %fd21305 },    { %fd24583 },        { %fd24583 },        { %fd21304, %fd21305 }; 
	// end inline asm
	// begin inline asm
	mma.sync.aligned.m8n8k4.row.col.f64.f64.f64.f64    { %fd21298, %fd21299 },    { %fd24583 },        { %fd24583 },        { %fd21298, %fd21299 }; 
	// end inline asm
	// begin inline asm
	mma.sync.aligned.m8n8k4.row.col.f64.f64.f64.f64    { %fd21304, %fd21305 },    { %fd24583 },        { %fd24583 },        { %fd21304, %fd21305 }; 
	// end inline asm
	// begin inline asm
	mma.sync.aligned.m8n8k4.row.col.f64.f64.f64.f64    { %fd21298, %fd21299 },    { %fd24583 },        { %fd24583 },        { %fd21298, %fd21299 }; 
	// end inline asm
	// begin inline asm
	mma.sync.aligned.m8n8k4.row.col.f64.f64.f64.f64    { %fd21304, %fd21305 },    { %fd24583 },        { %fd24583 },        { %fd21304, %fd21305 }; 
	// end inline asm
	// begin inline asm
	mma.sync.aligned.m8n8k4.row.col.f64.f64.f64.f64    { %fd21298, %fd21299 },    { %fd24583 },        { %fd24583 },        { %fd21298, %fd21299 }; 
	// end inline asm
	// begin inline asm
	mma.sync.aligned.m8n8k4.row.col.f64.f64.f64.f64    { %fd21304, %fd21305 },    { %fd24583 },        { %fd24583 },        { %fd21304, %fd21305 }; 
	// end inline asm
	// begin inline asm
	mma.sync.aligned.m8n8k4.row.col.f64.f64.f64.f64    { %fd21298, %fd21299 },    { %fd24583 },        { %fd24583 },        { %fd21298, %fd21299 }; 
	// end inline asm
	// begin inline asm
	mma.sync.aligned.m8n8k4.row.col.f64.f64.f64.f64    { %fd21304, %fd21305 },    { %fd24583 },        { %fd24583 },        { %fd21304, %fd21305 }; 
	// end inline asm
	// begin inline asm
	mma.sync.aligned.m8n8k4.row.col.f64.f64.f64.f64    { %fd21298, %fd21299 },    { %fd24583 },        { %fd24583 },        { %fd21298, %fd21299 }; 
	// end inline asm
	// begin inline asm
	mma.sync.aligned.m8n8k4.row.col.f64.f64.f64.f64    { %fd21304, %fd21305 },    { %fd24583 },        { %fd24583 },        { %fd21304, %fd21305 }; 
	// end inline asm
	// begin inline asm
	mma.sync.aligned.m8n8k4.row.col.f64.f64.f64.f64    { %fd21298, %fd21299 },    { %fd24583 },        { %fd24583 },        { %fd21298, %fd21299 }; 
	// end inline asm
	// begin inline asm
	mma.sync.aligned.m8n8k4.row.col.f64.f64.f64.f64    { %fd21304, %fd21305 },    { %fd24583 },        { %fd24583 },        { %fd21304, %fd21305 }; 
	// end inline asm
	// begin inline asm
	mma.sync.aligned.m8n8k4.row.col.f64.f64.f64.f64    { %fd21298, %fd21299 },    { %fd24583 },        { %fd24583 },        { %fd21298, %fd21299 }; 
	// end inline asm
	// begin inline asm
	mma.sync.aligned.m8n8k4.row.col.f64.f64.f64.f64    { %fd21304, %fd21305 },    { %fd24583 },        { %fd24583 },        { %fd21304, %fd21305 }; 
	// end inline asm
	// begin inline asm
	mma.sync.aligned.m8n8k4.row.col.f64.f64.f64.f64    { %fd21298, %fd21299 },    { %fd24583 },        { %fd24583 },        { %fd21298, %fd21299 }; 
	// end inline asm
	// begin inline asm
	mma.sync.aligned.m8n8k4.row.col.f64.f64.f64.f64    { %fd21304, %fd21305 },    { %fd24583 },        { %fd24583 },        { %fd21304, %fd21305 }; 
	// end inline asm
	// begin inline asm
	mma.sync.aligned.m8n8k4.row.col.f64.f64.f64.f64    { %fd21298, %fd21299 },    { %fd24583 },        { %fd24583 },        { %fd21298, %fd21299 }; 
	// end inline asm
	// begin inline asm
	mma.sync.aligned.m8n8k4.row.col.f64.f64.f64.f64    { %fd21304, %fd21305 },    { %fd24583 },        { %fd24583 },        { %fd21304, %fd21305 }; 
	// end inline asm
	// begin inline asm
	mma.sync.aligned.m8n8k4.row.col.f64.f64.f64.f64    { %fd21298, %fd21299 },    { %fd24583 },        { %fd24583 },        { %fd21298, %fd21299 }; 
	// end inline asm
	// begin inline asm
	mma.sync.aligned.m8n8k4.row.col.f64.f64.f64.f64    { %fd21304, %fd21305 },    { %fd24583 },        { %fd24583 },        { %fd21304, %fd21305 }; 
	// end inline asm
	// begin inline asm
	mma.sync.aligned.m8n8k4.row.col.f64.f64.f64.f64    { %fd21298, %fd21299 },    { %fd24583 },        { %fd24583 },        { %fd21298, %fd21299 }; 
	// end inline asm
	// begin inline asm
	mma.sync.aligned.m8n8k4.row.col.f64.f64.f64.f64    { %fd21304, %fd21305 },    { %fd24583 },        { %fd24583 },        { %fd21304, %fd21305 }; 
	// end inline asm
	// begin inline asm
	mma.sync.aligned.m8n8k4.row.col.f64.f64.f64.f64    { %fd21298, %fd21299 },    { %fd24583 },        { %fd24583 },        { %fd21298, %fd21299 }; 
	// end inline asm
	// begin inline asm
	mma.sync.aligned.m8n8k4.row.col.f64.f64.f64.f64    { %fd21304, %fd21305 },    { %fd24583 },        { %fd24583 },        { %fd21304, %fd21305 }; 
	// end inline asm
	// begin inline asm
	mma.sync.aligned.m8n8k4.row.col.f64.f64.f64.f64    { %fd21298, %fd21299 },    { %fd24583 },        { %fd24583 },        { %fd21298, %fd21299 }; 
	// end inline asm
	// begin inline asm
	mma.sync.aligned.m8n8k4.row.col.f64.f64.f64.f64    { %fd21304, %fd21305 },    { %fd24583 },        { %fd24583 },        { %fd21304, %fd21305 }; 
	// end inline asm
	// begin inline asm
	mma.sync.aligned.m8n8k4.row.col.f64.f64.f64.f64    { %fd21298, %fd21299 },    { %fd24583 },        { %fd24583 },        { %fd21298, %fd21299 }; 
	// end inline asm
	// begin inline asm
	mma.sync.aligned.m8n8k4.row.col.f64.f64.f64.f64    { %fd21304, %fd21305 },    { %fd24583 },        { %fd24583 },        { %fd21304, %fd21305 }; 
	// end inline asm
	// begin inline asm
	mma.sync.aligned.m8n8k4.row.col.f64.f64.f64.f64    { %fd21298, %fd21299 },    { %fd24583 },        { %fd24583 },        { %fd21298, %fd21299 }; 
	// end inline asm
	// begin inline asm
	mma.sync.aligned.m8n8k4.row.col.f64.f64.f64.f64    { %fd21304, %fd21305 },    { %fd24583 },        { %fd24583 },        { %fd21304, %fd21305 }; 
	// end inline asm
	// begin inline asm
	mma.sync.aligned.m8n8k4.row.col.f64.f64.f64.f64    { %fd21298, %fd21299 },    { %fd24583 },        { %fd24583 },        { %fd21298, %fd21299 }; 
	// end inline asm
	// begin inline asm
	mma.sync.aligned.m8n8k4.row.col.f64.f64.f64.f64    { %fd21304, %fd21305 },    { %fd24583 },        { %fd24583 },        { %fd21304, %fd21305 }; 
	// end inline asm
	// begin inline asm
	mma.sync.aligned.m8n8k4.row.col.f64.f64.f64.f64    { %fd21298, %fd21299 },    { %fd24583 },        { %fd24583 },        { %fd21298, %fd21299 }; 
	// end inline asm
	// begin inline asm
	mma.sync.aligned.m8n8k4.row.col.f64.f64.f64.f64    { %fd21304, %fd21305 },    { %fd24583 },        { %fd24583 },        { %fd21304, %fd21305 }; 
	// end inline asm
	// begin inline asm
	mma.sync.aligned.m8n8k4.row.col.f64.f64.f64.f64    { %fd21298, %fd21299 },    { %fd24583 },        { %fd24583 },        { %fd21298, %fd21299 }; 
	// end inline asm
	// begin inline asm
	mma.sync.aligned.m8n8k4.row.col.f64.f64.f64.f64    { %fd21304, %fd21305 },    { %fd24583 },        { %fd24583 },        { %fd21304, %fd21305 }; 
	// end inline asm
	// begin inline asm
	mma.sync.aligned.m8n8k4.row.col.f64.f64.f64.f64    { %fd21298, %fd21299 },    { %fd24583 },        { %fd24583 },        { %fd21298, %fd21299 }; 
	// end inline asm
	// begin inline asm
	mma.sync.aligned.m8n8k4.row.col.f64.f64.f64.f64    { %fd21304, %fd21305 },    { %fd24583 },        { %fd24583 },        { %fd21304, %fd21305 }; 
	// end inline asm
	// begin inline asm
	mma.sync.aligned.m8n8k4.row.col.f64.f64.f64.f64    { %fd21298, %fd21299 },    { %fd24583 },        { %fd24583 },        { %fd21298, %fd21299 }; 
	// end inline asm
	// begin inline asm
	mma.sync.aligned.m8n8k4.row.col.f64.f64.f64.f64    { %fd21304, %fd21305 },    { %fd24583 },        { %fd24583 },        { %fd21304, %fd21305 }; 
	// end inline asm
	// begin inline asm
	mma.sync.aligned.m8n8k4.row.col.f64.f64.f64.f64    { %fd21298, %fd21299 },    { %fd24583 },        { %fd24583 },        { %fd21298, %fd21299 }; 
	// end inline asm
	// begin inline asm
	mma.sync.aligned.m8n8k4.row.col.f64.f64.f64.f64    { %fd21304, %fd21305 },    { %fd24583 },        { %fd24583 },        { %fd21304, %fd21305 }; 
	// end inline asm
	// begin inline asm
	mma.sync.aligned.m8n8k4.row.col.f64.f64.f64.f64    { %fd21298, %fd21299 },    { %fd24583 },        { %fd24583 },        { %fd21298, %fd21299 }; 
	// end inline asm
	// begin inline asm
	mma.sync.aligned.m8n8k4.row.col.f64.f64.f64.f64    { %fd21304, %fd21305 },    { %fd24583 },        { %fd24583 },        { %fd21304, %fd21305 }; 
	// end inline asm
	// begin inline asm
	mma.sync.aligned.m8n8k4.row.col.f64.f64.f64.f64    { %fd21298, %fd21299 },    { %fd24583 },        { %fd24583 },        { %fd21298, %fd21299 }; 
	// end inline asm
	// begin inline asm
	mma.sync.aligned.m8n8k4.row.col.f64.f64.f64.f64    { %fd21304, %fd21305 },    { %fd24583 },        { %fd24583 },        { %fd21304, %fd21305 }; 
	// end inline asm
	// begin inline asm
	mma.sync.aligned.m8n8k4.row.col.f64.f64.f64.f64    { %fd21298, %fd21299 },    { %fd24583 },        { %fd24583 },        { %fd21298, %fd21299 }; 
	// end inline asm
	// begin inline asm
	mma.sync.aligned.m8n8k4.row.col.f64.f64.f64.f64    { %fd21304, %fd21305 },    { %fd24583 },        { %fd24583 },        { %fd21304, %fd21305 }; 
	// end inline asm
	// begin inline asm
	mma.sync.aligned.m8n8k4.row.col.f64.f64.f64.f64    { %fd21298, %fd21299 },    { %fd24583 },        { %fd24583 },        { %fd21298, %fd21299 }; 
	// end inline asm
	// begin inline asm
	mma.sync.aligned.m8n8k4.row.col.f64.f64.f64.f64    { %fd21304, %fd21305 },    { %fd24583 },        { %fd24583 },        { %fd21304, %fd21305 }; 
	// end inline asm
	// begin inline asm
	mma.sync.aligned.m8n8k4.row.col.f64.f64.f64.f64    { %fd21298, %fd21299 },    { %fd24583 },        { %fd24583 },        { %fd21298, %fd21299 }; 
	// end inline asm
	// begin inline asm
	mma.sync.aligned.m8n8k4.row.col.f64.f64.f64.f64    { %fd21304, %fd21305 },    { %fd24583 },        { %fd24583 },        { %fd21304, %fd21305 }; 
	// end inline asm
	// begin inline asm
	mma.sync.aligned.m8n8k4.row.col.f64.f64.f64.f64    { %fd21298, %fd21299 },    { %fd24583 },        { %fd24583 },        { %fd21298, %fd21299 }; 
	// end inline asm
	// begin inline asm
	mma.sync.aligned.m8n8k4.row.col.f64.f64.f64.f64    { %fd21304, %fd21305 },    { %fd24583 },        { %fd24583 },        { %fd21304, %fd21305 }; 
	// end inline asm
	// begin inline asm
	mma.sync.aligned.m8n8k4.row.col.f64.f64.f64.f64    { %fd21298, %fd21299 },    { %fd24583 },        { %fd24583 },        { %fd21298, %fd21299 }; 
	// end inline asm
	// begin inline asm
	mma.sync.aligned.m8n8k4.row.col.f64.f64.f64.f64    { %fd21304, %fd21305 },    { %fd24583 },        { %fd24583 },        { %fd21304, %fd21305 }; 
	// end inline asm
	// begin inline asm
	mma.sync.aligned.m8n8k4.row.col.f64.f64.f64.f64    { %fd21298, %fd21299 },    { %fd24583 },        { %fd24583 },        { %fd21298, %fd21299 }; 
	// end inline asm
	// begin inline asm
	mma.sync.aligned.m8n8k4.row.col.f64.f64.f64.f64    { %fd21304, %fd21305 },    { %fd24583 },        { %fd24583 },        { %fd21304, %fd21305 }; 
	// end inline asm
	// begin inline asm
	mma.sync.aligned.m8n8k4.row.col.f64.f64.f64.f64    { %fd21298, %fd21299 },    { %fd24583 },        { %fd24583 },        { %fd21298, %fd21299 }; 
	// end inline asm
	// begin inline asm
	mma.sync.aligned.m8n8k4.row.col.f64.f64.f64.f64    { %fd21304, %fd21305 },    { %fd24583 },        { %fd24583 },        { %fd21304, %fd21305 }; 
	// end inline asm
	// begin inline asm
	mma.sync.aligned.m8n8k4.row.col.f64.f64.f64.f64    { %fd21298, %fd21299 },    { %fd24583 },        { %fd24583 },        { %fd21298, %fd21299 }; 
	// end inline asm
	// begin inline asm
	mma.sync.aligned.m8n8k4.row.col.f64.f64.f64.f64    { %fd21304, %fd21305 },    { %fd24583 },        { %fd24583 },        { %fd21304, %fd21305 }; 
	// end inline asm
	// begin inline asm
	mma.sync.aligned.m8n8k4.row.col.f64.f64.f64.f64    { %fd21298, %fd21299 },    { %fd24583 },        { %fd24583 },        { %fd21298, %fd21299 }; 
	// end inline asm
	// begin inline asm
	mma.sync.aligned.m8n8k4.row.col.f64.f64.f64.f64    { %fd21304, %fd21305 },    { %fd24583 },        { %fd24583 },        { %fd21304, %fd21305 }; 
	// end inline asm
	// begin inline asm
	mma.sync.aligned.m8n8k4.row.col.f64.f64.f64.f64    { %fd21298, %fd21299 },    { %fd24583 },        { %fd24583 },        { %fd21298, %fd21299 }; 
	// end inline asm
	// begin inline asm
	mma.sync.aligned.m8n8k4.row.col.f64.f64.f64.f64    { %fd21304, %fd21305 },    { %fd24583 },        { %fd24583 },        { %fd21304, %fd21305 }; 
	// end inline asm
	// begin inline asm
	mma.sync.aligned.m8n8k4.row.col.f64.f64.f64.f64    { %fd21298, %fd21299 },    { %fd24583 },        { %fd24583 },        { %fd21298, %fd21299 }; 
	// end inline asm
	// begin inline asm
	mma.sync.aligned.m8n8k4.row.col.f64.f64.f64.f64    { %fd21304, %fd21305 },    { %fd24583 },        { %fd24583 },        { %fd21304, %fd21305 }; 
	// end inline asm
	// begin inline asm
	mma.sync.aligned.m8n8k4.row.col.f64.f64.f64.f64    { %fd21298, %fd21299 },    { %fd24583 },        { %fd24583 },        { %fd21298, %fd21299 }; 
	// end inline asm
	// begin inline asm
	mma.sync.aligned.m8n8k4.row.col.f64.f64.f64.f64    { %fd21304, %fd21305 },    { %fd24583 },        { %fd24583 },        { %fd21304, %fd21305 }; 
	// end inline asm
	// begin inline asm
	mma.sync.aligned.m8n8k4.row.col.f64.f64.f64.f64    { %fd21298, %fd21299 },    { %fd24583 },        { %fd24583 },        { %fd21298, %fd21299 }; 
	// end inline asm
	// begin inline asm
	mma.sync.aligned.m8n8k4.row.col.f64.f64.f64.f64    { %fd21304, %fd21305 },    { %fd24583 },        { %fd24583 },        { %fd21304, %fd21305 }; 
	// end inline asm
	// begin inline asm
	mma.sync.aligned.m8n8k4.row.col.f64.f64.f64.f64    { %fd21298, %fd21299 },    { %fd24583 },        { %fd24583 },        { %fd21298, %fd21299 }; 
	// end inline asm
	// begin inline asm
	mma.sync.aligned.m8n8k4.row.col.f64.f64.f64.f64    { %fd21304, %fd21305 },    { %fd24583 },        { %fd24583 },        { %fd21304, %fd21305 }; 
	// end inline asm
	// begin inline asm
	mma.sync.aligned.m8n8k4.row.col.f64.f64.f64.f64    { %fd21298, %fd21299 },    { %fd24583 },        { %fd24583 },        { %fd21298, %fd21299 }; 
	// end inline asm
	// begin inline asm
	mma.sync.aligned.m8n8k4.row.col.f64.f64.f64.f64    { %fd21304, %fd21305 },    { %fd24583 },        { %fd24583 },        { %fd21304, %fd21305 }; 
	// end inline asm
	// begin inline asm
	mma.sync.aligned.m8n8k4.row.col.f64.f64.f64.f64    { %fd21298, %fd21299 },    { %fd24583 },        { %fd24583 },        { %fd21298, %fd21299 }; 
	// end inline asm
	// begin inline asm
	mma.sync.aligned.m8n8k4.row.col.f64.f64.f64.f64    { %fd21304, %fd21305 },    { %fd24583 },        { %fd24583 },        { %fd21304, %fd21305 }; 
	// end inline asm
	// begin inline asm
	mma.sync.aligned.m8n8k4.row.col.f64.f64.f64.f64    { %fd21298, %fd21299 },    { %fd24583 },        { %fd24583 },        { %fd21298, %fd21299 }; 
	// end inline asm
	// begin inline asm
	mma.sync.aligned.m8n8k4.row.col.f64.f64.f64.f64    { %fd21304, %fd21305 },    { %fd24583 },        { %fd24583 },        { %fd21304, %fd21305 }; 
	// end inline asm
	// begin inline asm
	mma.sync.aligned.m8n8k4.row.col.f64.f64.f64.f64    { %fd21298, %fd21299 },    { %fd24583 },        { %fd24583 },        { %fd21298, %fd21299 }; 
	// end inline asm
	// begin inline asm
	mma.sync.aligned.m8n8k4.row.col.f64.f64.f64.f64    { %fd21304, %fd21305 },    { %fd24583 },        { %fd24583 },        { %fd21304, %fd21305 }; 
	// end inline asm
	// begin inline asm
	mma.sync.aligned.m8n8k4.row.col.f64.f64.f64.f64    { %fd21298, %fd21299 },    { %fd24583 },        { %fd24583 },        { %fd21298, %fd21299 }; 
	// end inline asm
	// begin inline asm
	mma.sync.aligned.m8n8k4.row.col.f64.f64.f64.f64    { %fd21304, %fd21305 },    { %fd24583 },        { %fd24583 },        { %fd21304, %fd21305 }; 
	// end inline asm
	// begin inline asm
	mma.sync.aligned.m8n8k4.row.col.f64.f64.f64.f64    { %fd21298, %fd21299 },    { %fd24583 },        { %fd24583 },        { %fd21298, %fd21299 }; 
	// end inline asm
	// begin inline asm
	mma.sync.aligned.m8n8k4.row.col.f64.f64.f64.f64    { %fd21304, %fd21305 },    { %fd24583 },        { %fd24583 },        { %fd21304, %fd21305 }; 
	// end inline asm
	// begin inline asm
	mma.sync.aligned.m8n8k4.row.col.f64.f64.f64.f64    { %fd21298, %fd21299 },    { %fd24583 },        { %fd24583 },        { %fd21298, %fd21299 }; 
	// end inline asm
	// begin inline asm
	mma.sync.aligned.m8n8k4.row.col.f64.f64.f64.f64    { %fd21304, %fd21305 },    { %fd24583 },        { %fd24583 },        { %fd21304, %fd21305 }; 
	// end inline asm
	// begin inline asm
	mma.sync.aligned.m8n8k4.row.col.f64.f64.f64.f64    { %fd21298, %fd21299 },    { %fd24583 },        { %fd24583 },        { %fd21298, %fd21299 }; 
	// end inline asm
	// begin inline asm
	mma.sync.aligned.m8n8k4.row.col.f64.f64.f64.f64    { %fd21304, %fd21305 },    { %fd24583 },        { %fd24583 },        { %fd21304, %fd21305 }; 
	// end inline asm
	// begin inline asm
	mma.sync.aligned.m8n8k4.row.col.f64.f64.f64.f64    { %fd21298, %fd21299 },    { %fd24583 },        { %fd24583 },        { %fd21298, %fd21299 }; 
	// end inline asm
	// begin inline asm
	mma.sync.aligned.m8n8k4.row.col.f64.f64.f64.f64    { %fd21304, %fd21305 },    { %fd24583 },        { %fd24583 },        { %fd21304, %fd21305 }; 
	// end inline asm
	// begin inline asm
	mma.sync.aligned.m8n8k4.row.col.f64.f64.f64.f64    { %fd21298, %fd21299 },    { %fd24583 },        { %fd24583 },        { %fd21298, %fd21299 }; 
	// end inline asm
	// begin inline asm
	mma.sync.aligned.m8n8k4.row.col.f64.f64.f64.f64    { %fd21304, %fd21305 },    { %fd24583 },        { %fd24583 },        { %fd21304, %fd21305 }; 
	// end inline asm
	// begin inline asm
	mma.sync.aligned.m8n8k4.row.col.f64.f64.f64.f64    { %fd21298, %fd21299 },    { %fd24583 },        { %fd24583 },        { %fd21298, %fd21299 }; 
	// end inline asm
	// begin inline asm
	mma.sync.aligned.m8n8k4.row.col.f64.f64.f64.f64    { %fd21304, %fd21305 },    { %fd24583 },        { %fd24583 },        { %fd21304, %fd21305 }; 
	// end inline asm
	// begin inline asm
	mma.sync.aligned.m8n8k4.row.col.f64.f64.f64.f64    { %fd21298, %fd21299 },    { %fd24583 },        { %fd24583 },        { %fd21298, %fd21299 }; 
	// end inline asm
	// begin inline asm
	mma.sync.aligned.m8n8k4.row.col.f64.f64.f64.f64    { %fd21304, %fd21305 },    { %fd24583 },        { %fd24583 },        { %fd21304, %fd21305 }; 
	// end inline asm
	// begin inline asm
	mma.sync.aligned.m8n8k4.row.col.f64.f64.f64.f64    { %fd21298, %fd21299 },    { %fd24583 },        { %fd24583 },        { %fd21298, %fd21299 }; 
	// end inline asm
	// begin inline asm
	mma.sync.aligned.m8n8k4.row.col.f64.f64.f64.f64    { %fd21304, %fd21305 },    { %fd24583 },        { %fd24583 },        { %fd21304, %fd21305 }; 
	// end inline asm
	// begin inline asm
	mma.sync.aligned.m8n8k4.row.col.f64.f64.f64.f64    { %fd21298, %fd21299 },    { %fd24583 },        { %fd24583 },        { %fd21298, %fd21299 }; 
	// end inline asm
	// begin inline asm
	mma.sync.aligned.m8n8k4.row.col.f64.f64.f64.f64    { %fd21304, %fd21305 },    { %fd24583 },        { %fd24583 },        { %fd21304, %fd21305 }; 
	// end inline asm
	// begin inline asm
	mma.sync.aligned.m8n8k4.row.col.f64.f64.f64.f64    { %fd21298, %fd21299 },    { %fd24583 },        { %fd24583 },        { %fd21298, %fd21299 }; 
	// end inline asm
	// begin inline asm
	mma.sync.aligned.m8n8k4.row.col.f64.f64.f64.f64    { %fd21304, %fd21305 },    { %fd24583 },        { %fd24583 },        { %fd21304, %fd21305 }; 
	// end inline asm
	// begin inline asm
	mma.sync.aligned.m8n8k4.row.col.f64.f64.f64.f64    { %fd21298, %fd21299 },    { %fd24583 },        { %fd24583 },        { %fd21298, %fd21299 }; 
	// end inline asm
	// begin inline asm
	mma.sync.aligned.m8n8k4.row.col.f64.f64.f64.f64    { %fd21304, %fd21305 },    { %fd24583 },        { %fd24583 },        { %fd21304, %fd21305 }; 
	// end inline asm
	// begin inline asm
	mma.sync.aligned.m8n8k4.row.col.f64.f64.f64.f64    { %fd21298, %fd21299 },    { %fd24583 },        { %fd24583 },        { %fd21298, %fd21299 }; 
	// end inline asm
	// begin inline asm
	mma.sync.aligned.m8n8k4.row.col.f64.f64.f64.f64    { %fd21304, %fd21305 },    { %fd24583 },        { %fd24583 },        { %fd21304, %fd21305 }; 
	// end inline asm
	// begin inline asm
	mma.sync.aligned.m8n8k4.row.col.f64.f64.f64.f64    { %fd21298, %fd21299 },    { %fd24583 },        { %fd24583 },        { %fd21298, %fd21299 }; 
	// end inline asm
	// begin inline asm
	mma.sync.aligned.m8n8k4.row.col.f64.f64.f64.f64    { %fd21304, %fd21305 },    { %fd24583 },        { %fd24583 },        { %fd21304, %fd21305 }; 
	// end inline asm
	// begin inline asm
	mma.sync.aligned.m8n8k4.row.col.f64.f64.f64.f64    { %fd21298, %fd21299 },    { %fd24583 },        { %fd24583 },        { %fd21298, %fd21299 }; 
	// end inline asm
	// begin inline asm
	mma.sync.aligned.m8n8k4.row.col.f64.f64.f64.f64    { %fd21304, %fd21305 },    { %fd24583 },        { %fd24583 },        { %fd21304, %fd21305 }; 
	// end inline asm
	// begin inline asm
	mma.sync.aligned.m8n8k4.row.col.f64.f64.f64.f64    { %fd21298, %fd21299 },    { %fd24583 },        { %fd24583 },        { %fd21298, %fd21299 }; 
	// end inline asm
	// begin inline asm
	mma.sync.aligned.m8n8k4.row.col.f64.f64.f64.f64    { %fd21304, %fd21305 },    { %fd24583 },        { %fd24583 },        { %fd21304, %fd21305 }; 
	// end inline asm
	// begin inline asm
	mma.sync.aligned.m8n8k4.row.col.f64.f64.f64.f64    { %fd21298, %fd21299 },    { %fd24583 },        { %fd24583 },        { %fd21298, %fd21299 }; 
	// end inline asm
	// begin inline asm
	mma.sync.aligned.m8n8k4.row.col.f64.f64.f64.f64    { %fd21304, %fd21305 },    { %fd24583 },        { %fd24583 },        { %fd21304, %fd21305 }; 
	// end inline asm
	// begin inline asm
	mma.sync.aligned.m8n8k4.row.col.f64.f64.f64.f64    { %fd21298, %fd21299 },    { %fd24583 },        { %fd24583 },        { %fd21298, %fd21299 }; 
	// end inline asm
	// begin inline asm
	mma.sync.aligned.m8n8k4.row.col.f64.f64.f64.f64    { %fd21304, %fd21305 },    { %fd24583 },        { %fd24583 },        { %fd21304, %fd21305 }; 
	// end inline asm
	// begin inline asm
	mma.sync.aligned.m8n8k4.row.col.f64.f64.f64.f64    { %fd21298, %fd21299 },    { %fd24583 },        { %fd24583 },        { %fd21298, %fd21299 }; 
	// end inline asm
	// begin inline asm
	mma.sync.aligned.m8n8k4.row.col.f64.f64.f64.f64    { %fd21304, %fd21305 },    { %fd24583 },        { %fd24583 },        { %fd21304, %fd21305 }; 
	// end inline asm
	// begin inline asm
	mma.sync.aligned.m8n8k4.row.col.f64.f64.f64.f64    { %fd21298, %fd21299 },    { %fd24583 },        { %fd24583 },        { %fd21298, %fd21299 }; 
	// end inline asm
	// begin inline asm
	mma.sync.aligned.m8n8k4.row.col.f64.f64.f64.f64    { %fd21304, %fd21305 },    { %fd24583 },        { %fd24583 },        { %fd21304, %fd21305 }; 
	// end inline asm
	// begin inline asm
	mma.sync.aligned.m8n8k4.row.col.f64.f64.f64.f64    { %fd21298, %fd21299 },    { %fd24583 },        { %fd24583 },        { %fd21298, %fd21299 }; 
	// end inline asm
	// begin inline asm
	mma.sync.aligned.m8n8k4.row.col.f64.f64.f64.f64    { %fd21304, %fd21305 },    { %fd24583 },        { %fd24583 },        { %fd21304, %fd21305 }; 
	// end inline asm
	// begin inline asm
	mma.sync.aligned.m8n8k4.row.col.f64.f64.f64.f64    { %fd21298, %fd21299 },    { %fd24583 },        { %fd24583 },        { %fd21298, %fd21299 }; 
	// end inline asm
	// begin inline asm
	mma.sync.aligned.m8n8k4.row.col.f64.f64.f64.f64    { %fd21304, %fd21305 },    { %fd24583 },        { %fd24583 },        { %fd21304, %fd21305 }; 
	// end inline asm
	// begin inline asm
	mma.sync.aligned.m8n8k4.row.col.f64.f64.f64.f64    { %fd21298, %fd21299 },    { %fd24583 },        { %fd24583 },        { %fd21298, %fd21299 }; 
	// end inline asm
	// begin inline asm
	mma.sync.aligned.m8n8k4.row.col.f64.f64.f64.f64    { %fd21304, %fd21305 },    { %fd24583 },        { %fd24583 },        { %fd21304, %fd21305 }; 
	// end inline asm
	// begin inline asm
	mma.sync.aligned.m8n8k4.row.col.f64.f64.f64.f64    { %fd21298, %fd21299 },    { %fd24583 },        { %fd24583 },        { %fd21298, %fd21299 }; 
	// end inline asm
	// begin inline asm
	mma.sync.aligned.m8n8k4.row.col.f64.f64.f64.f64    { %fd21304, %fd21305 },    { %fd24583 },        { %fd24583 },        { %fd21304, %fd21305 }; 
	// end inline asm
	// begin inline asm
	mma.sync.aligned.m8n8k4.row.col.f64.f64.f64.f64    { %fd21298, %fd21299 },    { %fd24583 },        { %fd24583 },        { %fd21298, %fd21299 }; 
	// end inline asm
	// begin inline asm
	mma.sync.aligned.m8n8k4.row.col.f64.f64.f64.f64    { %fd21304, %fd21305 },    { %fd24583 },        { %fd24583 },        { %fd21304, %fd21305 }; 
	// end inline asm
	// begin inline asm
	mma.sync.aligned.m8n8k4.row.col.f64.f64.f64.f64    { %fd21298, %fd21299 },    { %fd24583 },        { %fd24583 },        { %fd21298, %fd21299 }; 
	// end inline asm
	// begin inline asm
	mma.sync.aligned.m8n8k4.row.col.f64.f64.f64.f64    { %fd21304, %fd21305 },    { %fd24583 },        { %fd24583 },        { %fd21304, %fd21305 }; 
	// end inline asm
	// begin inline asm
	mma.sync.aligned.m8n8k4.row.col.f64.f64.f64.f64    { %fd21298, %fd21299 },    { %fd24583 },        { %fd24583 },        { %fd21298, %fd21299 }; 
	// end inline asm
	// begin inline asm
	mma.sync.aligned.m8n8k4.row.col.f64.f64.f64.f64    { %fd21304, %fd21305 },    { %fd24583 },        { %fd24583 },        { %fd21304, %fd21305 }; 
	// end inline asm
	// begin inline asm
	mma.sync.aligned.m8n8k4.row.col.f64.f64.f64.f64    { %fd21298, %fd21299 },    { %fd24583 },        { %fd24583 },        { %fd21298, %fd21299 }; 
	// end inline asm
	// begin inline asm
	mma.sync.aligned.m8n8k4.row.col.f64.f64.f64.f64    { %fd21304, %fd21305 },    { %fd24583 },        { %fd24583 },        { %fd21304, %fd21305 }; 
	// end inline asm
	// begin inline asm
	mma.sync.aligned.m8n8k4.row.col.f64.f64.f64.f64    { %fd21298, %fd21299 },    { %fd24583 },        { %fd24583 },        { %fd21298, %fd21299 }; 
	// end inline asm
	// begin inline asm
	mma.sync.aligned.m8n8k4.row.col.f64.f64.f64.f64    { %fd21304, %fd21305 },    { %fd24583 },        { %fd24583 },        { %fd21304, %fd21305 }; 
	// end inline asm
	// begin inline asm
	mma.sync.aligned.m8n8k4.row.col.f64.f64.f64.f64    { %fd21298, %fd21299 },    { %fd24583 },        { %fd24583 },        { %fd21298, %fd21299 }; 
	// end inline asm
	// begin inline asm
	mma.sync.aligned.m8n8k4.row.col.f64.f64.f64.f64    { %fd21304, %fd21305 },    { %fd24583 },        { %fd24583 },        { %fd21304, %fd21305 }; 
	// end inline asm
	// begin inline asm
	mma.sync.aligned.m8n8k4.row.col.f64.f64.f64.f64    { %fd21298, %fd21299 },    { %fd24583 },        { %fd24583 },        { %fd21298, %fd21299 }; 
	// end inline asm
	// begin inline asm
	mma.sync.aligned.m8n8k4.row.col.f64.f64.f64.f64    { %fd21304, %fd21305 },    { %fd24583 },        { %fd24583 },        { %fd21304, %fd21305 }; 
	// end inline asm
	// begin inline asm
	mma.sync.aligned.m8n8k4.row.col.f64.f64.f64.f64    { %fd21298, %fd21299 },    { %fd24583 },        { %fd24583 },        { %fd21298, %fd21299 }; 
	// end inline asm
	// begin inline asm
	mma.sync.aligned.m8n8k4.row.col.f64.f64.f64.f64    { %fd21304, %fd21305 },    { %fd24583 },        { %fd24583 },        { %fd21304, %fd21305 }; 
	// end inline asm
	// begin inline asm
	mma.sync.aligned.m8n8k4.row.col.f64.f64.f64.f64    { %fd21298, %fd21299 },    { %fd24583 },        { %fd24583 },        { %fd21298, %fd21299 }; 
	// end inline asm
	// begin inline asm
	mma.sync.aligned.m8n8k4.row.col.f64.f64.f64.f64    { %fd21304, %fd21305 },    { %fd24583 },        { %fd24583 },        { %fd21304, %fd21305 }; 
	// end inline asm
	// begin inline asm
	mma.sync.aligned.m8n8k4.row.col.f64.f64.f64.f64    { %fd21298, %fd21299 },    { %fd24583 },        { %fd24583 },        { %fd21298, %fd21299 }; 
	// end inline asm
	// begin inline asm
	mma.sync.aligned.m8n8k4.row.col.f64.f64.f64.f64    { %fd21304, %fd21305 },    { %fd24583 },        { %fd24583 },        { %fd21304, %fd21305 }; 
	// end inline asm
	// begin inline asm
	mma.sync.aligned.m8n8k4.row.col.f64.f64.f64.f64    { %fd21298, %fd21299 },    { %fd24583 },        { %fd24583 },        { %fd21298, %fd21299 }; 
	// end inline asm
	// begin inline asm
	mma.sync.aligned.m8n8k4.row.col.f64.f64.f64.f64    { %fd21304, %fd21305 },    { %fd24583 },        { %fd24583 },        { %fd21304, %fd21305 }; 
	// end inline asm
	// begin inline asm
	mma.sync.aligned.m8n8k4.row.col.f64.f64.f64.f64    { %fd21298, %fd21299 },    { %fd24583 },        { %fd24583 },        { %fd21298, %fd21299 }; 
	// end inline asm
	// begin inline asm
	mma.sync.aligned.m8n8k4.row.col.f64.f64.f64.f64    { %fd21304, %fd21305 },    { %fd24583 },        { %fd24583 },        { %fd21304, %fd21305 }; 
	// end inline asm
	// begin inline asm
	mma.sync.aligned.m8n8k4.row.col.f64.f64.f64.f64    { %fd21298, %fd21299 },    { %fd24583 },        { %fd24583 },        { %fd21298, %fd21299 }; 
	// end inline asm
	// begin inline asm
	mma.sync.aligned.m8n8k4.row.col.f64.f64.f64.f64    { %fd21304, %fd21305 },    { %fd24583 },        { %fd24583 },        { %fd21304, %fd21305 }; 
	// end inline asm
	// begin inline asm
	mma.sync.aligned.m8n8k4.row.col.f64.f64.f64.f64    { %fd21298, %fd21299 },    { %fd24583 },        { %fd24583 },        { %fd21298, %fd21299 }; 
	// end inline asm
	// begin inline asm
	mma.sync.aligned.m8n8k4.row.col.f64.f64.f64.f64    { %fd21304, %fd21305 },    { %fd24583 },        { %fd24583 },        { %fd21304, %fd21305 }; 
	// end inline asm
	// begin inline asm
	mma.sync.aligned.m8n8k4.row.col.f64.f64.f64.f64    { %fd21298, %fd21299 },    { %fd24583 },        { %fd24583 },        { %fd21298, %fd21299 }; 
	// end inline asm
	// begin inline asm
	mma.sync.aligned.m8n8k4.row.col.f64.f64.f64.f64    { %fd21304, %fd21305 },    { %fd24583 },        { %fd24583 },        { %fd21304, %fd21305 }; 
	// end inline asm
	// begin inline asm
	mma.sync.aligned.m8n8k4.row.col.f64.f64.f64.f64    { %fd21298, %fd21299 },    { %fd24583 },        { %fd24583 },        { %fd21298, %fd21299 }; 
	// end inline asm
	// begin inline asm
	mma.sync.aligned.m8n8k4.row.col.f64.f64.f64.f64    { %fd21304, %fd21305 },    { %fd24583 },        { %fd24583 },        { %fd21304, %fd21305 }; 
	// end inline asm
	// begin inline asm
	mma.sync.aligned.m8n8k4.row.col.f64.f64.f64.f64    { %fd21298, %fd21299 },    { %fd24583 },        { %fd24583 },        { %fd21298, %fd21299 }; 
	// end inline asm
	// begin inline asm
	mma.sync.aligned.m8n8k4.row.col.f64.f64.f64.f64    { %fd21304, %fd21305 },    { %fd24583 },        { %fd24583 },        { %fd21304, %fd21305 }; 
	// end inline asm
	// begin inline asm
	mma.sync.aligned.m8n8k4.row.col.f64.f64.f64.f64    { %fd21298, %fd21299 },    { %fd24583 },        { %fd24583 },        { %fd21298, %fd21299 }; 
	// end inline asm
	// begin inline asm
	mma.sync.aligned.m8n8k4.row.col.f64.f64.f64.f64    { %fd21304, %fd21305 },    { %fd24583 },        { %fd24583 },        { %fd21304, %fd21305 }; 
	// end inline asm
	// begin inline asm
	mma.sync.aligned.m8n8k4.row.col.f64.f64.f64.f64    { %fd21298, %fd21299 },    { %fd24583 },        { %fd24583 },        { %fd21298, %fd21299 }; 
	// end inline asm
	// begin inline asm
	mma.sync.aligned.m8n8k4.row.col.f64.f64.f64.f64    { %fd21304, %fd21305 },    { %fd24583 },        { %fd24583 },        { %fd21304, %fd21305 }; 
	// end inline asm
	// begin inline asm
	mma.sync.aligned.m8n8k4.row.col.f64.f64.f64.f64    { %fd21298, %fd21299 },    { %fd24583 },        { %fd24583 },        { %fd21298, %fd21299 }; 
	// end inline asm
	// begin inline asm
	mma.sync.aligned.m8n8k4.row.col.f64.f64.f64.f64    { %fd21304, %fd21305 },    { %fd24583 },        { %fd24583 },        { %fd21304, %fd21305 }; 
	// end inline asm
	// begin inline asm
	mma.sync.aligned.m8n8k4.row.col.f64.f64.f64.f64    { %fd21298, %fd21299 },    { %fd24583 },        { %fd24583 },        { %fd21298, %fd21299 }; 
	// end inline asm
	// begin inline asm
	mma.sync.aligned.m8n8k4.row.col.f64.f64.f64.f64    { %fd21304, %fd21305 },    { %fd24583 },        { %fd24583 },        { %fd21304, %fd21305 }; 
	// end inline asm
	// begin inline asm
	mma.sync.aligned.m8n8k4.row.col.f64.f64.f64.f64    { %fd21298, %fd21299 },    { %fd24583 },        { %fd24583 },        { %fd21298, %fd21299 }; 
	// end inline asm
	// begin inline asm
	mma.sync.aligned.m8n8k4.row.col.f64.f64.f64.f64    { %fd21304, %fd21305 },    { %fd24583 },        { %fd24583 },        { %fd21304, %fd21305 }; 
	// end inline asm
	add.s32 	%r4, %r4, 64;
	setp.ne.s32 	%p1, %r4, 102400;
	mov.f64 	%fd24589, %fd21304;
	mov.f64 	%fd24590, %fd21305;
	mov.f64 	%fd24591, %fd21298;
	mov.f64 	%fd24592, %fd21299;
	@%p1 bra 	$L__BB4_1;
	setp.leu.f64 	%p2, %fd21298, 0d3FC999999999999A;
	@%p2 bra 	$L__BB4_4;
	add.f64 	%fd24586, %fd21299, %fd21298;
	add.f64 	%fd24587, %fd24586, %fd21304;
	add.f64 	%fd24588, %fd21305, %fd24587;
	cvt.rn.f32.f64 	%f1, %fd24588;
	st.global.f32 	[tensor_out], %f1;
$L__BB4_4:
	ret;

}
.entry _Z28tensor_s8s8s32_hammer_kernelv()
{
	.reg .pred 	%p<3>;
	.reg .b32 	%r<86077>;
	.reg .b32 	%f<2>;
	// demoted variable
	.shared .align 4 .b8 _ZZ28tensor_s8s8s32_hammer_kernelvE4smem[24];
	mov.b32 	%r35, -16646399;
	st.shared.u32 	[_ZZ28tensor_s8s8s32_hammer_kernelvE4smem], %r35;
	st.shared.u32 	[_ZZ28tensor_s8s8s32_hammer_kernelvE4smem+4], %r35;
	st.shared.u32 	[_ZZ28tensor_s8s8s32_hammer_kernelvE4smem+8], %r35;
	st.shared.u32 	[_ZZ28tensor_s8s8s32_hammer_kernelvE4smem+12], %r35;
	mov.b32 	%r36, 16843009;
	st.shared.u32 	[_ZZ28tensor_s8s8s32_hammer_kernelvE4smem+16], %r36;
	st.shared.u32 	[_ZZ28tensor_s8s8s32_hammer_kernelvE4smem+20], %r36;
	bar.sync 	0;
	ld.shared.u32 	%r1, [_ZZ28tensor_s8s8s32_hammer_kernelvE4smem];
	ld.shared.u32 	%r2, [_ZZ28tensor_s8s8s32_hammer_kernelvE4smem+4];
	ld.shared.u32 	%r3, [_ZZ28tensor_s8s8s32_hammer_kernelvE4smem+8];
	ld.shared.u32 	%r4, [_ZZ28tensor_s8s8s32_hammer_kernelvE4smem+12];
	ld.shared.u32 	%r5, [_ZZ28tensor_s8s8s32_hammer_kernelvE4smem+16];
	mov.b32 	%r34, 1;
	mov.b32 	%r86064, 0;
	ld.shared.u32 	%r6, [_ZZ28tensor_s8s8s32_hammer_kernelvE4smem+20];
	mov.u32 	%r86065, %r34;
	mov.u32 	%r86066, %r34;
	mov.u32 	%r86067, %r34;
	mov.u32 	%r86068, %r34;
	mov.u32 	%r86069, %r34;
	mov.u32 	%r86070, %r34;
	mov.u32 	%r86071, %r34;
	mov.u32 	%r86072, %r34;
	mov.u32 	%r86073, %r34;
	mov.u32 	%r86074, %r34;
	mov.u32 	%r86075, %r34;
	mov.u32 	%r86076, %r34;
$L__BB5_1:
	// begin inline asm
	mma.sync.aligned.m16n8k32.row.col.s32.s8.s8.s32    { %r86073, %r86074, %r86075, %r86076 },    { %r1, %r2, %r3, %r4 },    { %r5, %r6 },            { %r86073, %r86074, %r86075, %r86076 }; 
	// end inline asm
	// begin inline asm
	mma.sync.aligned.m16n8k32.row.col.s32.s8.s8.s32    { %r86069, %r86070, %r86071, %r86072 },    { %r1, %r2, %r3, %r4 },    { %r5, %r6 },            { %r86069, %r86070, %r86071, %r86072 }; 
	// end inline asm
	// begin inline asm
	mma.sync.aligned.m16n8k32.row.col.s32.s8.s8.s32    { %r86065, %r86066, %r86067, %r86068 },    { %r1, %r2, %r3, %r4 },    { %r5, %r6 },            { %r86065, %r86066, %r86067, %r86068 }; 
	// end inline asm
	// begin inline asm
	mma.sync.aligned.m16n8k32.row.col.s32.s8.s8.s32    { %r86073, %r86074, %r86075, %r86076 },    { %r1, %r2, %r3, %r4 },    { %r5, %r6 },            { %r86073, %r86074, %r86075, %r86076 }; 
	// end inline asm
	// begin inline asm
	mma.sync.aligned.m16n8k32.row.col.s32.s8.s8.s32    { %r86069, %r86070, %r86071, %r86072 },    { %r1, %r2, %r3, %r4 },    { %r5, %r6 },            { %r86069, %r86070, %r86071, %r86072 }; 
	// end inline asm
	// begin inline asm
	mma.sync.aligned.m16n8k32.row.col.s32.s8.s8.s32    { %r86065, %r86066, %r86067, %r86068 },    { %r1, %r2, %r3, %r4 },    { %r5, %r6 },            { %r86065, %r86066, %r86067, %r86068 }; 
	// end inline asm
	// begin inline asm
	mma.sync.aligned.m16n8k32.row.col.s32.s8.s8.s32    { %r86073, %r86074, %r86075, %r86076 },    { %r1, %r2, %r3, %r4 },    { %r5, %r6 },            { %r86073, %r86074, %r86075, %r86076 }; 
	// end inline asm
	// begin inline asm
	mma.sync.aligned.m16n8k32.row.col.s32.s8.s8.s32    { %r86069, %r86070, %r86071, %r86072 },    { %r1, %r2, %r3, %r4 },    { %r5, %r6 },            { %r86069, %r86070, %r86071, %r86072 }; 
	// end inline asm
	// begin inline asm
	mma.sync.aligned.m16n8k32.row.col.s32.s8.s8.s32    { %r86065, %r86066, %r86067, %r86068 },    { %r1, %r2, %r3, %r4 },    { %r5, %r6 },            { %r86065, %r86066, %r86067, %r86068 }; 
	// end inline asm
	// begin inline asm
	mma.sync.aligned.m16n8k32.row.col.s32.s8.s8.s32    { %r86073, %r86074, %r86075, %r86076 },    { %r1, %r2, %r3, %r4 },    { %r5, %r6 },            { %r86073, %r86074, %r86075, %r86076 }; 
	// end inline asm
	// begin inline asm
	mma.sync.aligned.m16n8k32.row.col.s32.s8.s8.s32    { %r86069, %r86070, %r86071, %r86072 },    { %r1, %r2, %r3, %r4 },    { %r5, %r6 },            { %r86069, %r86070, %r86071, %r86072 }; 
	// end inline asm
	// begin inline asm
	mma.sync.aligned.m16n8k32.row.col.s32.s8.s8.s32    { %r86065, %r86066, %r86067, %r86068 },    { %r1, %r2, %r3, %r4 },    { %r5, %r6 },            { %r86065, %r86066, %r86067, %r86068 }; 
	// end inline asm
	// begin inline asm
	mma.sync.aligned.m16n8k32.row.col.s32.s8.s8.s32    { %r86073, %r86074, %r86075, %r86076 },    { %r1, %r2, %r3, %r4 },    { %r5, %r6 },            { %r86073, %r86074, %r86075, %r86076 }; 
	// end inline asm
	// begin inline asm
	mma.sync.aligned.m16n8k32.row.col.s32.s8.s8.s32    { %r86069, %r86070, %r86071, %r86072 },    { %r1, %r2, %r3, %r4 },    { %r5, %r6 },            { %r86069, %r86070, %r86071, %r86072 }; 
	// end inline asm
	// begin inline asm
	mma.sync.aligned.m16n8k32.row.col.s32.s8.s8.s32    { %r86065, %r86066, %r86067, %r86068 },    { %r1, %r2, %r3, %r4 },    { %r5, %r6 },            { %r86065, %r86066, %r86067, %r86068 }; 
	// end inline asm
	// begin inline asm
	mma.sync.aligned.m16n8k32.row.col.s32.s8.s8.s32    { %r86073, %r86074, %r86075, %r86076 },    { %r1, %r2, %r3, %r4 },    { %r5, %r6 },            { %r86073, %r86074, %r86075, %r86076 }; 
	// end inline asm
	// begin inline asm
	mma.sync.aligned.m16n8k32.row.col.s32.s8.s8.s32    { %r86069, %r86070, %r86071, %r86072 },    { %r1, %r2, %r3, %r4 },    { %r5, %r6 },            { %r86069, %r86070, %r86071, %r86072 }; 
	// end inline asm
	// begin inline asm
	mma.sync.aligned.m16n8k32.row.col.s32.s8.s8.s32    { %r86065, %r86066, %r86067, %r86068 },    { %r1, %r2, %r3, %r4 },    { %r5, %r6 },            { %r86065, %r86066, %r86067, %r86068 }; 
	// end inline asm
	// begin inline asm
	mma.sync.aligned.m16n8k32.row.col.s32.s8.s8.s32    { %r86073, %r86074, %r86075, %r86076 },    { %r1, %r2, %r3, %r4 },    { %r5, %r6 },            { %r86073, %r86074, %r86075, %r86076 }; 
	// end inline asm
	// begin inline asm
	mma.sync.aligned.m16n8k32.row.col.s32.s8.s8.s32    { %r86069, %r86070, %r86071, %r86072 },    { %r1, %r2, %r3, %r4 },    { %r5, %r6 },            { %r86069, %r86070, %r86071, %r86072 }; 
	// end inline asm
	// begin inline asm
	mma.sync.aligned.m16n8k32.row.col.s32.s8.s8.s32    { %r86065, %r86066, %r86067, %r86068 },    { %r1, %r2, %r3, %r4 },    { %r5, %r6 },            { %r86065, %r86066, %r86067, %r86068 }; 
	// end inline asm
	// begin inline asm
	mma.sync.aligned.m16n8k32.row.col.s32.s8.s8.s32    { %r86073, %r86074, %r86075, %r86076 },    { %r1, %r2, %r3, %r4 },    { %r5, %r6 },            { %r86073, %r86074, %r86075, %r86076 }; 
	// end inline asm
	// begin inline asm
	mma.sync.aligned.m16n8k32.row.col.s32.s8.s8.s32    { %r86069, %r86070, %r86071, %r86072 },    { %r1, %r2, %r3, %r4 },    { %r5, %r6 },            { %r86069, %r86070, %r86071, %r86072 }; 
	// end inline asm
	// begin inline asm
	mma.sync.aligned.m16n8k32.row.col.s32.s8.s8.s32    { %r86065, %r86066, %r86067, %r86068 },    { %r1, %r2, %r3, %r4 },    { %r5, %r6 },            { %r86065, %r86066, %r86067, %r86068 }; 
	// end inline asm
	// begin inline asm
	mma.sync.aligned.m16n8k32.row.col.s32.s8.s8.s32    { %r86073, %r86074, %r86075, %r86076 },    { %r1, %r2, %r3, %r4 },    { %r5, %r6 },            { %r86073, %r86074, %r86075, %r86076 }; 
	// end inline asm
	// begin inline asm
	mma.sync.aligned.m16n8k32.row.col.s32.s8.s8.s32    { %r86069, %r86070, %r86071, %r86072 },    { %r1, %r2, %r3, %r4 },    { %r5, %r6 },            { %r86069, %r86070, %r86071, %r86072 }; 
	// end inline asm
	// begin inline asm
	mma.sync.aligned.m16n8k32.row.col.s32.s8.s8.s32    { %r86065, %r86066, %r86067, %r86068 },    { %r1, %r2, %r3, %r4 },    { %r5, %r6 },            { %r86065, %r86066, %r86067, %r86068 }; 
	// end inline asm
	// begin inline asm
	mma.sync.aligned.m16n8k32.row.col.s32.s8.s8.s32    { %r86073, %r86074, %r86075, %r86076 },    { %r1, %r2, %r3, %r4 },    { %r5, %r6 },            { %r86073, %r86074, %r86075, %r86076 }; 
	// end inline asm
	// begin inline asm
	mma.sync.aligned.m16n8k32.row.col.s32.s8.s8.s32    { %r86069, %r86070, %r86071, %r86072 },    { %r1, %r2, %r3, %r4 },    { %r5, %r6 },            { %r86069, %r86070, %r86071, %r86072 }; 
	// end inline asm
	// begin inline asm
	mma.sync.aligned.m16n8k32.row.col.s32.s8.s8.s32    { %r86065, %r86066, %r86067, %r86068 },    { %r1, %r2, %r3, %r4 },    { %r5, %r6 },            { %r86065, %r86066, %r86067, %r86068 }; 
	// end inline asm
	// begin inline asm
	mma.sync.aligned.m16n8k32.row.col.s32.s8.s8.s32    { %r86073, %r86074, %r86075, %r86076 },    { %r1, %r2, %r3, %r4 },    { %r5, %r6 },            { %r86073, %r86074, %r86075, %r86076 }; 
	// end inline asm
	// begin inline asm
	mma.sync.aligned.m16n8k32.row.col.s32.s8.s8.s32    { %r86069, %r86070, %r86071, %r86072 },    { %r1, %r2, %r3, %r4 },    { %r5, %r6 },            { %r86069, %r86070, %r86071, %r86072 }; 
	// end inline asm
	// begin inline asm
	mma.sync.aligned.m16n8k32.row.col.s32.s8.s8.s32    { %r86065, %r86066, %r86067, %r86068 },    { %r1, %r2, %r3, %r4 },    { %r5, %r6 },            { %r86065, %r86066, %r86067, %r86068 }; 
	// end inline asm
	// begin inline asm
	mma.sync.aligned.m16n8k32.row.col.s32.s8.s8.s32    { %r86073, %r86074, %r86075, %r86076 },    { %r1, %r2, %r3, %r4 },    { %r5, %r6 },            { %r86073, %r86074, %r86075, %r86076 }; 
	// end inline asm
	// begin inline asm
	mma.sync.aligned.m16n8k32.row.col.s32.s8.s8.s32    { %r86069, %r86070, %r86071, %r86072 },    { %r1, %r2, %r3, %r4 },    { %r5, %r6 },            { %r86069, %r86070, %r86071, %r86072 }; 
	// end inline asm
	// begin inline asm
	mma.sync.aligned.m16n8k32.row.col.s32.s8.s8.s32    { %r86065, %r86066, %r86067, %r86068 },    { %r1, %r2, %r3, %r4 },    { %r5, %r6 },            { %r86065, %r86066, %r86067, %r86068 }; 
	// end inline asm
	// begin inline asm
	mma.sync.aligned.m16n8k32.row.col.s32.s8.s8.s32    { %r86073, %r86074, %r86075, %r86076 },    { %r1, %r2, %r3, %r4 },    { %r5, %r6 },            { %r86073, %r86074, %r86075, %r86076 }; 
	// end inline asm
	// begin inline asm
	mma.sync.aligned.m16n8k32.row.col.s32.s8.s8.s32    { %r86069, %r86070, %r86071, %r86072 },    { %r1, %r2, %r3, %r4 },    { %r5, %r6 },            { %r86069, %r86070, %r86071, %r86072 }; 
	// end inline asm
	// begin inline asm
	mma.sync.aligned.m16n8k32.row.col.s32.s8.s8.s32    { %r86065, %r86066, %r86067, %r86068 },    { %r1, %r2, %r3, %r4 },    { %r5, %r6 },            { %r86065, %r86066, %r86067, %r86068 }; 
	// end inline asm
	// begin inline asm
	mma.sync.aligned.m16n8k32.row.col.s32.s8.s8.s32    { %r86073, %r86074, %r86075, %r86076 },    { %r1, %r2, %r3, %r4 },    { %r5, %r6 },            { %r86073, %r86074, %r86075, %r86076 }; 
	// end inline asm
	// begin inline asm
	mma.sync.aligned.m16n8k32.row.col.s32.s8.s8.s32    { %r86069, %r86070, %r86071, %r86072 },    { %r1, %r2, %r3, %r4 },    { %r5, %r6 },            { %r86069, %r86070, %r86071, %r86072 }; 
	// end inline asm
	// begin inline asm
	mma.sync.aligned.m16n8k32.row.col.s32.s8.s8.s32    { %r86065, %r86066, %r86067, %r86068 },    { %r1, %r2, %r3, %r4 },    { %r5, %r6 },            { %r86065, %r86066, %r86067, %r86068 }; 
	// end inline asm
	// begin inline asm
	mma.sync.aligned.m16n8k32.row.col.s32.s8.s8.s32    { %r86073, %r86074, %r86075, %r86076 },    { %r1, %r2, %r3, %r4 },    { %r5, %r6 },            { %r86073, %r86074, %r86075, %r86076 }; 
	// end inline asm
	// begin inline asm
	mma.sync.aligned.m16n8k32.row.col.s32.s8.s8.s32    { %r86069, %r86070, %r86071, %r86072 },    { %r1, %r2, %r3, %r4 },    { %r5, %r6 },            { %r86069, %r86070, %r86071, %r86072 }; 
	// end inline asm
	// begin inline asm
	mma.sync.aligned.m16n8k32.row.col.s32.s8.s8.s32    { %r86065, %r86066, %r86067, %r86068 },    { %r1, %r2, %r3, %r4 },    { %r5, %r6 },            { %r86065, %r86066, %r86067, %r86068 }; 
	// end inline asm
	// begin inline asm
	mma.sync.aligned.m16n8k32.row.col.s32.s8.s8.s32    { %r86073, %r86074, %r86075, %r86076 },    { %r1, %r2, %r3, %r4 },    { %r5, %r6 },            { %r86073, %r86074, %r86075, %r86076 }; 
	// end inline asm
	// begin inline asm
	mma.sync.aligned.m16n8k32.row.col.s32.s8.s8.s32    { %r86069, %r86070, %r86071, %r86072 },    { %r1, %r2, %r3, %r4 },    { %r5, %r6 },            { %r86069, %r86070, %r86071, %r86072 }; 
	// end inline asm
	// begin inline asm
	mma.sync.aligned.m16n8k32.row.col.s32.s8.s8.s32    { %r86065, %r86066, %r86067, %r86068 },    { %r1, %r2, %r3, %r4 },    { %r5, %r6 },            { %r86065, %r86066, %r86067, %r86068 }; 
	// end inline asm
	// begin inline asm
	mma.sync.aligned.m16n8k32.row.col.s32.s8.s8.s32    { %r86073, %r86074, %r86075, %r86076 },    { %r1, %r2, %r3, %r4 },    { %r5, %r6 },            { %r86073, %r86074, %r86075, %r86076 }; 
	// end inline asm
	// begin inline asm
	mma.sync.aligned.m16n8k32.row.col.s32.s8.s8.s32    { %r86069, %r86070, %r86071, %r86072 },    { %r1, %r2, %r3, %r4 },    { %r5, %r6 },            { %r86069, %r86070, %r86071, %r86072 }; 
	// end inline asm
	// begin inline asm
	mma.sync.aligned.m16n8k32.row.col.s32.s8.s8.s32    { %r86065, %r86066, %r86067, %r86068 },    { %r1, %r2, %r3, %r4 },    { %r5, %r6 },            { %r86065, %r86066, %r86067, %r86068 }; 
	// end inline asm
	// begin inline asm
	mma.sync.aligned.m16n8k32.row.col.s32.s8.s8.s32    { %r86073, %r86074, %r86075, %r86076 },    { %r1, %r2, %r3, %r4 },    { %r5, %r6 },            { %r86073, %r86074, %r86075, %r86076 }; 
	// end inline asm
	// begin inline asm
	mma.sync.aligned.m16n8k32.row.col.s32.s8.s8.s32    { %r86069, %r86070, %r86071, %r86072 },    { %r1, %r2, %r3, %r4 },    { %r5, %r6 },            { %r86069, %r86070, %r86071, %r86072 }; 
	// end inline asm
	// begin inline asm
	mma.sync.aligned.m16n8k32.row.col.s32.s8.s8.s32    { %r86065, %r86066, %r86067, %r86068 },    { %r1, %r2, %r3, %r4 },    { %r5, %r6 },            { %r86065, %r86066, %r86067, %r86068 }; 
	// end inline asm
	// begin inline asm
	mma.sync.aligned.m16n8k32.row.col.s32.s8.s8.s32    { %r86073, %r86074, %r86075, %r86076 },    { %r1, %r2, %r3, %r4 },    { %r5, %r6 },            { %r86073, %r86074, %r86075, %r86076 }; 
	// end inline asm
	// begin inline asm
	mma.sync.aligned.m16n8k32.row.col.s32.s8.s8.s32    { %r86069, %r86070, %r86071, %r86072 },    { %r1, %r2, %r3, %r4 },    { %r5, %r6 },            { %r86069, %r86070, %r86071, %r86072 }; 
	// end inline asm
	// begin inline asm
	mma.sync.aligned.m16n8k32.row.col.s32.s8.s8.s32    { %r86065, %r86066, %r86067, %r86068 },    { %r1, %r2, %r3, %r4 },    { %r5, %r6 },            { %r86065, %r86066, %r86067, %r86068 }; 
	// end inline asm
	// begin inline asm
	mma.sync.aligned.m16n8k32.row.col.s32.s8.s8.s32    { %r86073, %r86074, %r86075, %r86076 },    { %r1, %r2, %r3, %r4 },    { %r5, %r6 },            { %r86073, %r86074, %r86075, %r86076 }; 
	// end inline asm
	// begin inline asm
	mma.sync.aligned.m16n8k32.row.col.s32.s8.s8.s32    { %r86069, %r86070, %r86071, %r86072 },    { %r1, %r2, %r3, %r4 },    { %r5, %r6 },            { %r86069, %r86070, %r86071, %r86072 }; 
	// end inline asm
	// begin inline asm
	mma.sync.aligned.m16n8k32.row.col.s32.s8.s8.s32    { %r86065, %r86066, %r86067, %r86068 },    { %r1, %r2, %r3, %r4 },    { %r5, %r6 },            { %r86065, %r86066, %r86067, %r86068 }; 
	// end inline asm
	// begin inline asm
	mma.sync.aligned.m16n8k32.row.col.s32.s8.s8.s32    { %r86073, %r86074, %r86075, %r86076 },    { %r1, %r2, %r3, %r4 },    { %r5, %r6 },            { %r86073, %r86074, %r86075, %r86076 }; 
	// end inline asm
	// begin inline asm
	mma.sync.aligned.m16n8k32.row.col.s32.s8.s8.s32    { %r86069, %r86070, %r86071, %r86072 },    { %r1, %r2, %r3, %r4 },    { %r5, %r6 },            { %r86069, %r86070, %r86071, %r86072 }; 
	// end inline asm
	// begin inline asm
	mma.sync.aligned.m16n8k32.row.col.s32.s8.s8.s32    { %r86065, %r86066, %r86067, %r86068 },    { %r1, %r2, %r3, %r4 },    { %r5, %r6 },            { %r86065, %r86066, %r86067, %r86068 }; 
	// end inline asm
	// begin inline asm
	mma.sync.aligned.m16n8k32.row.col.s32.s8.s8.s32    { %r86073, %r86074, %r86075, %r86076 },    { %r1, %r2, %r3, %r4 },    { %r5, %r6 },            { %r86073, %r86074, %r86075, %r86076 }; 
	// end inline asm
	// begin inline asm
	mma.sync.aligned.m16n8k32.row.col.s32.s8.s8.s32    { %r86069, %r86070, %r86071, %r86072 },    { %r1, %r2, %r3, %r4 },    { %r5, %r6 },            { %r86069, %r86070, %r86071, %r86072 }; 
	// end inline asm
	// begin inline asm
	mma.sync.aligned.m16n8k32.row.col.s32.s8.s8.s32    { %r86065, %r86066, %r86067, %r86068 },    { %r1, %r2, %r3, %r4 },    { %r5, %r6 },            { %r86065, %r86066, %r86067, %r86068 }; 
	// end inline asm
	// begin inline asm
	mma.sync.aligned.m16n8k32.row.col.s32.s8.s8.s32    { %r86073, %r86074, %r86075, %r86076 },    { %r1, %r2, %r3, %r4 },    { %r5, %r6 },            { %r86073, %r86074, %r86075, %r86076 }; 
	// end inline asm
	// begin inline asm
	mma.sync.aligned.m16n8k32.row.col.s32.s8.s8.s32    { %r86069, %r86070, %r86071, %r86072 },    { %r1, %r2, %r3, %r4 },    { %r5, %r6 },            { %r86069, %r86070, %r86071, %r86072 }; 
	// end inline asm
	// begin inline asm
	mma.sync.aligned.m16n8k32.row.col.s32.s8.s8.s32    { %r86065, %r86066, %r86067, %r86068 },    { %r1, %r2, %r3, %r4 },    { %r5, %r6 },            { %r86065, %r86066, %r86067, %r86068 }; 
	// end inline asm
	// begin inline asm
	mma.sync.aligned.m16n8k32.row.col.s32.s8.s8.s32    { %r86073, %r86074, %r86075, %r86076 },    { %r1, %r2, %r3, %r4 },    { %r5, %r6 },            { %r86073, %r86074, %r86075, %r86076 }; 
	// end inline asm
	// begin inline asm
	mma.sync.aligned.m16n8k32.row.col.s32.s8.s8.s32    { %r86069, %r86070, %r86071, %r86072 },    { %r1, %r2, %r3, %r4 },    { %r5, %r6 },            { %r86069, %r86070, %r86071, %r86072 }; 
	// end inline asm
	// begin inline asm
	mma.sync.aligned.m16n8k32.row.col.s32.s8.s8.s32    { %r86065, %r86066, %r86067, %r86068 },    { %r1, %r2, %r3, %r4 },    { %r5, %r6 },            { %r86065, %r86066, %r86067, %r86068 }; 
	// end inline asm
	// begin inline asm
	mma.sync.aligned.m16n8k32.row.col.s32.s8.s8.s32    { %r86073, %r86074, %r86075, %r86076 },    { %r1, %r2, %r3, %r4 },    { %r5, %r6 },            { %r86073, %r86074, %r86075, %r86076 }; 
	// end inline asm
	// begin inline asm
	mma.sync.aligned.m16n8k32.row.col.s32.s8.s8.s32    { %r86069, %r86070, %r86071, %r86072 },    { %r1, %r2, %r3, %r4 },    { %r5, %r6 },            { %r86069, %r86070, %r86071, %r86072 }; 
	// end inline asm
	// begin inline asm
	mma.sync.aligned.m16n8k32.row.col.s32.s8.s8.s32    { %r86065, %r86066, %r86067, %r86068 },    { %r1, %r2, %r3, %r4 },    { %r5, %r6 },            { %r86065, %r86066, %r86067, %r86068 }; 
	// end inline asm
	// begin inline asm
	mma.sync.aligned.m16n8k32.row.col.s32.s8.s8.s32    { %r86073, %r86074, %r86075, %r86076 },    { %r1, %r2, %r3, %r4 },    { %r5, %r6 },            { %r86073, %r86074, %r86075, %r86076 }; 
	// end inline asm
	// begin inline asm
	mma.sync.aligned.m16n8k32.row.col.s32.s8.s8.s32    { %r86069, %r86070, %r86071, %r86072 },    { %r1, %r2, %r3, %r4 },    { %r5, %r6 },            { %r86069, %r86070, %r86071, %r86072 }; 
	// end inline asm
	// begin inline asm
	mma.sync.aligned.m16n8k32.row.col.s32.s8.s8.s32    { %r86065, %r86066, %r86067, %r86068 },    { %r1, %r2, %r3, %r4 },    { %r5, %r6 },            { %r86065, %r86066, %r86067, %r86068 }; 
	// end inline asm
	// begin inline asm
	mma.sync.aligned.m16n8k32.row.col.s32.s8.s8.s32    { %r86073, %r86074, %r86075, %r86076 },    { %r1, %r2, %r3, %r4 },    { %r5, %r6 },            { %r86073, %r86074, %r86075, %r86076 }; 
	// end inline asm
	// begin inline asm
	mma.sync.aligned.m16n8k32.row.col.s32.s8.s8.s32    { %r86069, %r86070, %r86071, %r86072 },    { %r1, %r2, %r3, %r4 },    { %r5, %r6 },            { %r86069, %r86070, %r86071, %r86072 }; 
	// end inline asm
	// begin inline asm
	mma.sync.aligned.m16n8k32.row.col.s32.s8.s8.s32    { %r86065, %r86066, %r86067, %r86068 },    { %r1, %r2, %r3, %r4 },    { %r5, %r6 },            { %r86065, %r86066, %r86067, %r86068 }; 
	// end inline asm
	// begin inline asm
	mma.sync.aligned.m16n8k32.row.col.s32.s8.s8.s32    { %r86073, %r86074, %r86075, %r86076 },    { %r1, %r2, %r3, %r4 },    { %r5, %r6 },            { %r86073, %r86074, %r86075, %r86076 }; 
	// end inline asm
	// begin inline asm
	mma.sync.aligned.m16n8k32.row.col.s32.s8.s8.s32    { %r86069, %r86070, %r86071, %r86072 },    { %r1, %r2, %r3, %r4 },    { %r5, %r6 },            { %r86069, %r86070, %r86071, %r86072 }; 
	// end inline asm
	// begin inline asm
	mma.sync.aligned.m16n8k32.row.col.s32.s8.s8.s32    { %r86065, %r86066, %r86067, %r86068 },    { %r1, %r2, %r3, %r4 },    { %r5, %r6 },            { %r86065, %r86066, %r86067, %r86068 }; 
	// end inline asm
	// begin inline asm
	mma.sync.aligned.m16n8k32.row.col.s32.s8.s8.s32    { %r86073, %r86074, %r86075, %r86076 },    { %r1, %r2, %r3, %r4 },    { %r5, %r6 },            { %r86073, %r86074, %r86075, %r86076 }; 
	// end inline asm
	// begin inline asm
	mma.sync.aligned.m16n8k32.row.col.s32.s8.s8.s32    { %r86069, %r86070, %r86071, %r86072 },    { %r1, %r2, %r3, %r4 },    { %r5, %r6 },            { %r86069, %r86070, %r86071, %r86072 }; 
	// end inline asm
	// begin inline asm
	mma.sync.aligned.m16n8k32.row.col.s32.s8.s8.s32    { %r86065, %r86066, %r86067, %r86068 },    { %r1, %r2, %r3, %r4 },    { %r5, %r6 },            { %r86065, %r86066, %r86067, %r86068 }; 
	// end inline asm
	// begin inline asm
	mma.sync.aligned.m16n8k32.row.col.s32.s8.s8.s32    { %r86073, %r86074, %r86075, %r86076 },    { %r1, %r2, %r3, %r4 },    { %r5, %r6 },            { %r86073, %r86074, %r86075, %r86076 }; 
	// end inline asm
	// begin inline asm
	mma.sync.aligned.m16n8k32.row.col.s32.s8.s8.s32    { %r86069, %r86070, %r86071, %r86072 },    { %r1, %r2, %r3, %r4 },    { %r5, %r6 },            { %r86069, %r86070, %r86071, %r86072 }; 
	// end inline asm
	// begin inline asm
	mma.sync.aligned.m16n8k32.row.col.s32.s8.s8.s32    { %r86065, %r86066, %r86067, %r86068 },    { %r1, %r2, %r3, %r4 },    { %r5, %r6 },            { %r86065, %r86066, %r86067, %r86068 }; 
	// end inline asm
	// begin inline asm
	mma.sync.aligned.m16n8k32.row.col.s32.s8.s8.s32    { %r86073, %r86074, %r86075, %r86076 },    { %r1, %r2, %r3, %r4 },    { %r5, %r6 },            { %r86073, %r86074, %r86075, %r86076 }; 
	// end inline asm
	// begin inline asm
	mma.sync.aligned.m16n8k32.row.col.s32.s8.s8.s32    { %r86069, %r86070, %r86071, %r86072 },    { %r1, %r2, %r3, %r4 },    { %r5, %r6 },            { %r86069, %r86070, %r86071, %r86072 }; 
	// end inline asm
	// begin inline asm
	mma.sync.aligned.m16n8k32.row.col.s32.s8.s8.s32    { %r86065, %r86066, %r86067, %r86068 },    { %r1, %r2, %r3, %r4 },    { %r5, %r6 },            { %r86065, %r86066, %r86067, %r86068 }; 
	// end inline asm
	// begin inline asm
	mma.sync.aligned.m16n8k32.row.col.s32.s8.s8.s32    { %r86073, %r86074, %r86075, %r86076 },    { %r1, %r2, %r3, %r4 },    { %r5, %r6 },            { %r86073, %r86074, %r86075, %r86076 }; 
	// end inline asm
	// begin inline asm
	mma.sync.aligned.m16n8k32.row.col.s32.s8.s8.s32    { %r86069, %r86070, %r86071, %r86072 },    { %r1, %r2, %r3, %r4 },    { %r5, %r6 },            { %r86069, %r86070, %r86071, %r86072 }; 
	// end inline asm
	// begin inline asm
	mma.sync.aligned.m16n8k32.row.col.s32.s8.s8.s32    { %r86065, %r86066, %r86067, %r86068 },    { %r1, %r2, %r3, %r4 },    { %r5, %r6 },            { %r86065, %r86066, %r86067, %r86068 }; 
	// end inline asm
	// begin inline asm
	mma.sync.aligned.m16n8k32.row.col.s32.s8.s8.s32    { %r86073, %r86074, %r86075, %r86076 },    { %r1, %r2, %r3, %r4 },    { %r5, %r6 },            { %r86073, %r86074, %r86075, %r86076 }; 
	// end inline asm
	// begin inline asm
	mma.sync.aligned.m16n8k32.row.col.s32.s8.s8.s32    { %r86069, %r86070, %r86071, %r86072 },    { %r1, %r2, %r3, %r4 },    { %r5, %r6 },            { %r86069, %r86070, %r86071, %r86072 }; 
	// end inline asm
	// begin inline asm
	mma.sync.aligned.m16n8k32.row.col.s32.s8.s8.s32    { %r86065, %r86066, %r86067, %r86068 },    { %r1, %r2, %r3, %r4 },    { %r5, %r6 },            { %r86065, %r86066, %r86067, %r86068 }; 
	// end inline asm
	// begin inline asm
	mma.sync.aligned.m16n8k32.row.col.s32.s8.s8.s32    { %r86073, %r86074, %r86075, %r86076 },    { %r1, %r2, %r3, %r4 },    { %r5, %r6 },            { %r86073, %r86074, %r86075, %r86076 }; 
	// end inline asm
	// begin inline asm
	mma.sync.aligned.m16n8k32.row.col.s32.s8.s8.s32    { %r86069, %r86070, %r86071, %r86072 },    { %r1, %r2, %r3, %r4 },    { %r5, %r6 },            { %r86069, %r86070, %r86071, %r86072 }; 
	// end inline asm
	// begin inline asm
	mma.sync.aligned.m16n8k32.row.col.s32.s8.s8.s32    { %r86065, %r86066, %r86067, %r86068 },    { %r1, %r2, %r3, %r4 },    { %r5, %r6 },            { %r86065, %r86066, %r86067, %r86068 }; 
	// end inline asm
	// begin inline asm
	mma.sync.aligned.m16n8k32.row.col.s32.s8.s8.s32    { %r86073, %r86074, %r86075, %r86076 },    { %r1, %r2, %r3, %r4 },    { %r5, %r6 },            { %r86073, %r86074, %r86075, %r86076 }; 
	// end inline asm
	// begin inline asm
	mma.sync.aligned.m16n8k32.row.col.s32.s8.s8.s32    { %r86069, %r86070, %r86071, %r86072 },    { %r1, %r2, %r3, %r4 },    { %r5, %r6 },            { %r86069, %r86070, %r86071, %r86072 }; 
	// end inline asm
	// begin inline asm
	mma.sync.aligned.m16n8k32.row.col.s32.s8.s8.s32    { %r86065, %r86066, %r86067, %r86068 },    { %r1, %r2, %r3, %r4 },    { %r5, %r6 },            { %r86065, %r86066, %r86067, %r86068 }; 
	// end inline asm
	// begin inline asm
	mma.sync.aligned.m16n8k32.row.col.s32.s8.s8.s32    { %r86073, %r86074, %r86075, %r86076 },    { %r1, %r2, %r3, %r4 },    { %r5, %r6 },            { %r86073, %r86074, %r86075, %r86076 }; 
	// end inline asm
	// begin inline asm
	mma.sync.aligned.m16n8k32.row.col.s32.s8.s8.s32    { %r86069, %r86070, %r86071, %r86072 },    { %r1, %r2, %r3, %r4 },    { %r5, %r6 },            { %r86069, %r86070, %r86071, %r86072 }; 
	// end inline asm
	// begin inline asm
	mma.sync.aligned.m16n8k32.row.col.s32.s8.s8.s32    { %r86065, %r86066, %r86067, %r86068 },    { %r1, %r2, %r3, %r4 },    { %r5, %r6 },            { %r86065, %r86066, %r86067, %r86068 }; 
	// end inline asm
	// begin inline asm
	mma.sync.aligned.m16n8k32.row.col.s32.s8.s8.s32    { %r86073, %r86074, %r86075, %r86076 },    { %r1, %r2, %r3, %r4 },    { %r5, %r6 },            { %r86073, %r86074, %r86075, %r86076 }; 
	// end inline asm
	// begin inline asm
	mma.sync.aligned.m16n8k32.row.col.s32.s8.s8.s32    { %r86069, %r86070, %r86071, %r86072 },    { %r1, %r2, %r3, %r4 },    { %r5, %r6 },            { %r86069, %r86070, %r86071, %r86072 }; 
	// end inline asm
	// begin inline asm
	mma.sync.aligned.m16n8k32.row.col.s32.s8.s8.s32    { %r86065, %r86066, %r86067, %r86068 },    { %r1, %r2, %r3, %r4 },    { %r5, %r6 },            { %r86065, %r86066, %r86067, %r86068 }; 
	// end inline asm
	// begin inline asm
	mma.sync.aligned.m16n8k32.row.col.s32.s8.s8.s32    { %r86073, %r86074, %r86075, %r86076 },    { %r1, %r2, %r3, %r4 },    { %r5, %r6 },            { %r86073, %r86074, %r86075, %r86076 }; 
	// end inline asm
	// begin inline asm
	mma.sync.aligned.m16n8k32.row.col.s32.s8.s8.s32    { %r86069, %r86070, %r86071, %r86072 },    { %r1, %r2, %r3, %r4 },    { %r5, %r6 },            { %r86069, %r86070, %r86071, %r86072 }; 
	// end inline asm
	// begin inline asm
	mma.sync.aligned.m16n8k32.row.col.s32.s8.s8.s32    { %r86065, %r86066, %r86067, %r86068 },    { %r1, %r2, %r3, %r4 },    { %r5, %r6 },            { %r86065, %r86066, %r86067, %r86068 }; 
	// end inline asm
	// begin inline asm
	mma.sync.aligned.m16n8k32.row.col.s32.s8.s8.s32    { %r86073, %r86074, %r86075, %r86076 },    { %r1, %r2, %r3, %r4 },    { %r5, %r6 },            { %r86073, %r86074, %r86075, %r86076 }; 
	// end inline asm
	// begin inline asm
	mma.sync.aligned.m16n8k32.row.col.s32.s8.s8.s32    { %r86069, %r86070, %r86071, %r86072 },    { %r1, %r2, %r3, %r4 },    { %r5, %r6 },            { %r86069, %r86070, %r86071, %r86072 }; 
	// end inline asm
	// begin inline asm
	mma.sync.aligned.m16n8k32.row.col.s32.s8.s8.s32    { %r86065, %r86066, %r86067, %r86068 },    { %r1, %r2, %r3, %r4 },    { %r5, %r6 },            { %r86065, %r86066, %r86067, %r86068 }; 
	// end inline asm
	// begin inline asm
	mma.sync.aligned.m16n8k32.row.col.s32.s8.s8.s32    { %r86073, %r86074, %r86075, %r86076 },    { %r1, %r2, %r3, %r4 },    { %r5, %r6 },            { %r86073, %r86074, %r86075, %r86076 }; 
	// end inline asm
	// begin inline asm
	mma.sync.aligned.m16n8k32.row.col.s32.s8.s8.s32    { %r86069, %r86070, %r86071, %r86072 },    { %r1, %r2, %r3, %r4 },    { %r5, %r6 },            { %r86069, %r86070, %r86071, %r86072 }; 
	// end inline asm
	// begin inline asm
	mma.sync.aligned.m16n8k32.row.col.s32.s8.s8.s32    { %r86065, %r86066, %r86067, %r86068 },    { %r1, %r2, %r3, %r4 },    { %r5, %r6 },            { %r86065, %r86066, %r86067, %r86068 }; 
	// end inline asm
	// begin inline asm
	mma.sync.aligned.m16n8k32.row.col.s32.s8.s8.s32    { %r86073, %r86074, %r86075, %r86076 },    { %r1, %r2, %r3, %r4 },    { %r5, %r6 },            { %r86073, %r86074, %r86075, %r86076 }; 
	// end inline asm
	// begin inline asm
	mma.sync.aligned.m16n8k32.row.col.s32.s8.s8.s32    { %r86069, %r86070, %r86071, %r86072 },    { %r1, %r2, %r3, %r4 },    { %r5, %r6 },            { %r86069, %r86070, %r86071, %r86072 }; 
	// end inline asm
	// begin inline asm
	mma.sync.aligned.m16n8k32.row.col.s32.s8.s8.s32    { %r86065, %r86066, %r86067, %r86068 },    { %r1, %r2, %r3, %r4 },    { %r5, %r6 },            { %r86065, %r86066, %r86067, %r86068 }; 
	// end inline asm
	// begin inline asm
	mma.sync.aligned.m16n8k32.row.col.s32.s8.s8.s32    { %r86073, %r86074, %r86075, %r86076 },    { %r1, %r2, %r3, %r4 },    { %r5, %r6 },            { %r86073, %r86074, %r86075, %r86076 }; 
	// end inline asm
	// begin inline asm
	mma.sync.aligned.m16n8k32.row.col.s32.s8.s8.s32    { %r86069, %r86070, %r86071, %r86072 },    { %r1, %r2, %r3, %r4 },    { %r5, %r6 },            { %r86069, %r86070, %r86071, %r86072 }; 
	// end inline asm
	// begin inline asm
	mma.sync.aligned.m16n8k32.row.col.s32.s8.s8.s32    { %r86065, %r86066, %r86067, %r86068 },    { %r1, %r2, %r3, %r4 },    { %r5, %r6 },            { %r86065, %r86066, %r86067, %r86068 }; 
	// end inline asm
	// begin inline asm
	mma.sync.aligned.m16n8k32.row.col.s32.s8.s8.s32    { %r86073, %r86074, %r86075, %r86076 },    { %r1, %r2, %r3, %r4 },    { %r5, %r6 },            { %r86073, %r86074, %r86075, %r86076 }; 
	// end inline asm
	// begin inline asm
	mma.sync.aligned.m16n8k32.row.col.s32.s8.s8.s32    { %r86069, %r86070, %r86071, %r86072 },    { %r1, %r2, %r3, %r4 },    { %r5, %r6 },            { %r86069, %r86070, %r86071, %r86072 }; 
	// end inline asm
	// begin inline asm
	mma.sync.aligned.m16n8k32.row.col.s32.s8.s8.s32    { %r86065, %r86066, %r86067, %r86068 },    { %r1, %r2, %r3, %r4 },    { %r5, %r6 },            { %r86065, %r86066, %r86067, %r86068 }; 
	// end inline asm
	// begin inline asm
	mma.sync.aligned.m16n8k32.row.col.s32.s8.s8.s32    { %r86073, %r86074, %r86075, %r86076 },    { %r1, %r2, %r3, %r4 },    { %r5, %r6 },            { %r86073, %r86074, %r86075, %r86076 }; 
	// end inline asm
	// begin inline asm
	mma.sync.aligned.m16n8k32.row.col.s32.s8.s8.s32    { %r86069, %r86070, %r86071, %r86072 },    { %r1, %r2, %r3, %r4 },    { %r5, %r6 },            { %r86069, %r86070, %r86071, %r86072 }; 
	// end inline asm
	// begin inline asm
	mma.sync.aligned.m16n8k32.row.col.s32.s8.s8.s32    { %r86065, %r86066, %r86067, %r86068 },    { %r1, %r2, %r3, %r4 },    { %r5, %r6 },            { %r86065, %r86066, %r86067, %r86068 }; 
	// end inline asm
	// begin inline asm
	mma.sync.aligned.m16n8k32.row.col.s32.s8.s8.s32    { %r86073, %r86074, %r86075, %r86076 },    { %r1, %r2, %r3, %r4 },    { %r5, %r6 },            { %r86073, %r86074, %r86075, %r86076 }; 
	// end inline asm
	// begin inline asm
	mma.sync.aligned.m16n8k32.row.col.s32.s8.s8.s32    { %r86069, %r86070, %r86071, %r86072 },    { %r1, %r2, %r3, %r4 },    { %r5, %r6 },            { %r86069, %r86070, %r86071, %r86072 }; 
	// end inline asm
	// begin inline asm
	mma.sync.aligned.m16n8k32.row.col.s32.s8.s8.s32    { %r86065, %r86066, %r86067, %r86068 },    { %r1, %r2, %r3, %r4 },    { %r5, %r6 },            { %r86065, %r86066, %r86067, %r86068 }; 
	// end inline asm
	// begin inline asm
	mma.sync.aligned.m16n8k32.row.col.s32.s8.s8.s32    { %r86073, %r86074, %r86075, %r86076 },    { %r1, %r2, %r3, %r4 },    { %r5, %r6 },            { %r86073, %r86074, %r86075, %r86076 }; 
	// end inline asm
	// begin inline asm
	mma.sync.aligned.m16n8k32.row.col.s32.s8.s8.s32    { %r86069, %r86070, %r86071, %r86072 },    { %r1, %r2, %r3, %r4 },    { %r5, %r6 },            { %r86069, %r86070, %r86071, %r86072 }; 
	// end inline asm
	// begin inline asm
	mma.sync.aligned.m16n8k32.row.col.s32.s8.s8.s32    { %r86065, %r86066, %r86067, %r86068 },    { %r1, %r2, %r3, %r4 },    { %r5, %r6 },            { %r86065, %r86066, %r86067, %r86068 }; 
	// end inline asm
	// begin inline asm
	mma.sync.aligned.m16n8k32.row.col.s32.s8.s8.s32    { %r86073, %r86074, %r86075, %r86076 },    { %r1, %r2, %r3, %r4 },    { %r5, %r6 },            { %r86073, %r86074, %r86075, %r86076 }; 
	// end inline asm
	// begin inline asm
	mma.sync.aligned.m16n8k32.row.col.s32.s8.s8.s32    { %r86069, %r86070, %r86071, %r86072 },    { %r1, %r2, %r3, %r4 },    { %r5, %r6 },            { %r86069, %r86070, %r86071, %r86072 }; 
	// end inline asm
	// begin inline asm
	mma.sync.aligned.m16n8k32.row.col.s32.s8.s8.s32    { %r86065, %r86066, %r86067, %r86068 },    { %r1, %r2, %r3, %r4 },    { %r5, %r6 },            { %r86065, %r86066, %r86067, %r86068 }; 
	// end inline asm
	// begin inline asm
	mma.sync.aligned.m16n8k32.row.col.s32.s8.s8.s32    { %r86073, %r86074, %r86075, %r86076 },    { %r1, %r2, %r3, %r4 },    { %r5, %r6 },            { %r86073, %r86074, %r86075, %r86076 }; 
	// end inline asm
	// begin inline asm
	mma.sync.aligned.m16n8k32.row.col.s32.s8.s8.s32    { %r86069, %r86070, %r86071, %r86072 },    { %r1, %r2, %r3, %r4 },    { %r5, %r6 },            { %r86069, %r86070, %r86071, %r86072 }; 
	// end inline asm
	// begin inline asm
	mma.sync.aligned.m16n8k32.row.col.s32.s8.s8.s32    { %r86065, %r86066, %r86067, %r86068 },    { %r1, %r2, %r3, %r4 },    { %r5, %r6 },            { %r86065, %r86066, %r86067, %r86068 }; 
	// end inline asm
	// begin inline asm
	mma.sync.aligned.m16n8k32.row.col.s32.s8.s8.s32    { %r86073, %r86074, %r86075, %r86076 },    { %r1, %r2, %r3, %r4 },    { %r5, %r6 },            { %r86073, %r86074, %r86075, %r86076 }; 
	// end inline asm
	// begin inline asm
	mma.sync.aligned.m16n8k32.row.col.s32.s8.s8.s32    { %r86069, %r86070, %r86071, %r86072 },    { %r1, %r2, %r3, %r4 },    { %r5, %r6 },            { %r86069, %r86070, %r86071, %r86072 }; 
	// end inline asm
	// begin inline asm
	mma.sync.aligned.m16n8k32.row.col.s32.s8.s8.s32    { %r86065, %r86066, %r86067, %r86068 },    { %r1, %r2, %r3, %r4 },    { %r5, %r6 },            { %r86065, %r86066, %r86067, %r86068 }; 
	// end inline asm
	// begin inline asm
	mma.sync.aligned.m16n8k32.row.col.s32.s8.s8.s32    { %r86073, %r86074, %r86075, %r86076 },    { %r1, %r2, %r3, %r4 },    { %r5, %r6 },            { %r86073, %r86074, %r86075, %r86076 }; 
	// end inline asm
	// begin inline asm
	mma.sync.aligned.m16n8k32.row.col.s32.s8.s8.s32    { %r86069, %r86070, %r86071, %r86072 },    { %r1, %r2, %r3, %r4 },    { %r5, %r6 },            { %r86069, %r86070, %r86071, %r86072 }; 
	// end inline asm
	// begin inline asm
	mma.sync.aligned.m16n8k32.row.col.s32.s8.s8.s32    { %r86065, %r86066, %r86067, %r86068 },    { %r1, %r2, %r3, %r4 },    { %r5, %r6 },            { %r86065, %r86066, %r86067, %r86068 }; 
	// end inline asm
	// begin inline asm
	mma.sync.aligned.m16n8k32.row.col.s32.s8.s8.s32    { %r86073, %r86074, %r86075, %r86076 },    { %r1, %r2, %r3, %r4 },    { %r5, %r6 },            { %r86073, %r86074, %r86075, %r86076 }; 
	// end inline asm
	// begin inline asm
	mma.sync.aligned.m16n8k32.row.col.s32.s8.s8.s32    { %r86069, %r86070, %r86071, %r86072 },    { %r1, %r2, %r3, %r4 },    { %r5, %r6 },            { %r86069, %r86070, %r86071, %r86072 }; 
	// end inline asm
	// begin inline asm
	mma.sync.aligned.m16n8k32.row.col.s32.s8.s8.s32    { %r86065, %r86066, %r86067, %r86068 },    { %r1, %r2, %r3, %r4 },    { %r5, %r6 },            { %r86065, %r86066, %r86067, %r86068 }; 
	// end inline asm
	// begin inline asm
	mma.sync.aligned.m16n8k32.row.col.s32.s8.s8.s32    { %r86073, %r86074, %r86075, %r86076 },    { %r1, %r2, %r3, %r4 },    { %r5, %r6 },            { %r86073, %r86074, %r86075, %r86076 }; 
	// end inline asm
	// begin inline asm
	mma.sync.aligned.m16n8k32.row.col.s32.s8.s8.s32    { %r86069, %r86070, %r86071, %r86072 },    { %r1, %r2, %r3, %r4 },    { %r5, %r6 },            { %r86069, %r86070, %r86071, %r86072 }; 
	// end inline asm
	// begin inline asm
	mma.sync.aligned.m16n8k32.row.col.s32.s8.s8.s32    { %r86065, %r86066, %r86067, %r86068 },    { %r1, %r2, %r3, %r4 },    { %r5, %r6 },            { %r86065, %r86066, %r86067, %r86068 }; 
	// end inline asm
	// begin inline asm
	mma.sync.aligned.m16n8k32.row.col.s32.s8.s8.s32    { %r86073, %r86074, %r86075, %r86076 },    { %r1, %r2, %r3, %r4 },    { %r5, %r6 },            { %r86073, %r86074, %r86075, %r86076 }; 
	// end inline asm
	// begin inline asm
	mma.sync.aligned.m16n8k32.row.col.s32.s8.s8.s32    { %r86069, %r86070, %r86071, %r86072 },    { %r1, %r2, %r3, %r4 },    { %r5, %r6 },            { %r86069, %r86070, %r86071, %r86072 }; 
	// end inline asm
	// begin inline asm
	mma.sync.aligned.m16n8k32.row.col.s32.s8.s8.s32    { %r86065, %r86066, %r86067, %r86068 },    { %r1, %r2, %r3, %r4 },    { %r5, %r6 },            { %r86065, %r86066, %r86067, %r86068 }; 
	// end inline asm
	// begin inline asm
	mma.sync.aligned.m16n8k32.row.col.s32.s8.s8.s32    { %r86073, %r86074, %r86075, %r86076 },    { %r1, %r2, %r3, %r4 },    { %r5, %r6 },            { %r86073, %r86074, %r86075, %r86076 }; 
	// end inline asm
	// begin inline asm
	mma.sync.aligned.m16n8k32.row.col.s32.s8.s8.s32    { %r86069, %r86070, %r86071, %r86072 },    { %r1, %r2, %r3, %r4 },    { %r5, %r6 },            { %r86069, %r86070, %r86071, %r86072 }; 
	// end inline asm
	// begin inline asm
	mma.sync.aligned.m16n8k32.row.col.s32.s8.s8.s32    { %r86065, %r86066, %r86067, %r86068 },    { %r1, %r2, %r3, %r4 },    { %r5, %r6 },            { %r86065, %r86066, %r86067, %r86068 }; 
	// end inline asm
	// begin inline asm
	mma.sync.aligned.m16n8k32.row.col.s32.s8.s8.s32    { %r86073, %r86074, %r86075, %r86076 },    { %r1, %r2, %r3, %r4 },    { %r5, %r6 },            { %r86073, %r86074, %r86075, %r86076 }; 
	// end inline asm
	// begin inline asm
	mma.sync.aligned.m16n8k32.row.col.s32.s8.s8.s32    { %r86069, %r86070, %r86071, %r86072 },    { %r1, %r2, %r3, %r4 },    { %r5, %r6 },            { %r86069, %r86070, %r86071, %r86072 }; 
	// end inline asm
	// begin inline asm
	mma.sync.aligned.m16n8k32.row.col.s32.s8.s8.s32    { %r86065, %r86066, %r86067, %r86068 },    { %r1, %r2, %r3, %r4 },    { %r5, %r6 },            { %r86065, %r86066, %r86067, %r86068 }; 
	// end inline asm
	// begin inline asm
	mma.sync.aligned.m16n8k32.row.col.s32.s8.s8.s32    { %r86073, %r86074, %r86075, %r86076 },    { %r1, %r2, %r3, %r4 },    { %r5, %r6 },            { %r86073, %r86074, %r86075, %r86076 }; 
	// end inline asm
	// begin inline asm
	mma.sync.aligned.m16n8k32.row.col.s32.s8.s8.s32    { %r86069, %r86070, %r86071, %r86072 },    { %r1, %r2, %r3, %r4 },    { %r5, %r6 },            { %r86069, %r86070, %r86071, %r86072 }; 
	// end inline asm
	// begin inline asm
	mma.sync.aligned.m16n8k32.row.col.s32.s8.s8.s32    { %r86065, %r86066, %r86067, %r86068 },    { %r1, %r2, %r3, %r4 },    { %r5, %r6 },            { %r86065, %r86066, %r86067, %r86068 }; 
	// end inline asm
	// begin inline asm
	mma.sync.aligned.m16n8k32.row.col.s32.s8.s8.s32    { %r86073, %r86074, %r86075, %r86076 },    { %r1, %r2, %r3, %r4 },    { %r5, %r6 },            { %r86073, %r86074, %r86075, %r86076 }; 
	// end inline asm
	// begin inline asm
	mma.sync.aligned.m16n8k32.row.col.s32.s8.s8.s32    { %r86069, %r86070, %r86071, %r86072 },    { %r1, %r2, %r3, %r4 },    { %r5, %r6 },            { %r86069, %r86070, %r86071, %r86072 }; 
	// end inline asm
	// begin inline asm
	mma.sync.aligned.m16n8k32.row.col.s32.s8.s8.s32    { %r86065, %r86066, %r86067, %r86068 },    { %r1, %r2, %r3, %r4 },    { %r5, %r6 },            { %r86065, %r86066, %r86067, %r86068 }; 
	// end inline asm
	// begin inline asm
	mma.sync.aligned.m16n8k32.row.col.s32.s8.s8.s32    { %r86073, %r86074, %r86075, %r86076 },    { %r1, %r2, %r3, %r4 },    { %r5, %r6 },            { %r86073, %r86074, %r86075, %r86076 }; 
	// end inline asm
	// begin inline asm
	mma.sync.aligned.m16n8k32.row.col.s32.s8.s8.s32    { %r86069, %r86070, %r86071, %r86072 },    { %r1, %r2, %r3, %r4 },    { %r5, %r6 },            { %r86069, %r86070, %r86071, %r86072 }; 
	// end inline asm
	// begin inline asm
	mma.sync.aligned.m16n8k32.row.col.s32.s8.s8.s32    { %r86065, %r86066, %r86067, %r86068 },    { %r1, %r2, %r3, %r4 },    { %r5, %r6 },            { %r86065, %r86066, %r86067, %r86068 }; 
	// end inline asm
	// begin inline asm
	mma.sync.aligned.m16n8k32.row.col.s32.s8.s8.s32    { %r86073, %r86074, %r86075, %r86076 },    { %r1, %r2, %r3, %r4 },    { %r5, %r6 },            { %r86073, %r86074, %r86075, %r86076 }; 
	// end inline asm
	// begin inline asm
	mma.sync.aligned.m16n8k32.row.col.s32.s8.s8.s32    { %r86069, %r86070, %r86071, %r86072 },    { %r1, %r2, %r3, %r4 },    { %r5, %r6 },            { %r86069, %r86070, %r86071, %r86072 }; 
	// end inline asm
	// begin inline asm
	mma.sync.aligned.m16n8k32.row.col.s32.s8.s8.s32    { %r86065, %r86066, %r86067, %r86068 },    { %r1, %r2, %r3, %r4 },    { %r5, %r6 },            { %r86065, %r86066, %r86067, %r86068 }; 
	// end inline asm
	// begin inline asm
	mma.sync.aligned.m16n8k32.row.col.s32.s8.s8.s32    { %r86073, %r86074, %r86075, %r86076 },    { %r1, %r2, %r3, %r4 },    { %r5, %r6 },            { %r86073, %r86074, %r86075, %r86076 }; 
	// end inline asm
	// begin inline asm
	mma.sync.aligned.m16n8k32.row.col.s32.s8.s8.s32    { %r86069, %r86070, %r86071, %r86072 },    { %r1, %r2, %r3, %r4 },    { %r5, %r6 },            { %r86069, %r86070, %r86071, %r86072 }; 
	// end inline asm
	// begin inline asm
	mma.sync.aligned.m16n8k32.row.col.s32.s8.s8.s32    { %r86065, %r86066, %r86067, %r86068 },    { %r1, %r2, %r3, %r4 },    { %r5, %r6 },            { %r86065, %r86066, %r86067, %r86068 }; 
	// end inline asm
	// begin inline asm
	mma.sync.aligned.m16n8k32.row.col.s32.s8.s8.s32    { %r86073, %r86074, %r86075, %r86076 },    { %r1, %r2, %r3, %r4 },    { %r5, %r6 },            { %r86073, %r86074, %r86075, %r86076 }; 
	// end inline asm
	// begin inline asm
	mma.sync.aligned.m16n8k32.row.col.s32.s8.s8.s32    { %r86069, %r86070, %r86071, %r86072 },    { %r1, %r2, %r3, %r4 },    { %r5, %r6 },            { %r86069, %r86070, %r86071, %r86072 }; 
	// end inline asm
	// begin inline asm
	mma.sync.aligned.m16n8k32.row.col.s32.s8.s8.s32    { %r86065, %r86066, %r86067, %r86068 },    { %r1, %r2, %r3, %r4 },    { %r5, %r6 },            { %r86065, %r86066, %r86067, %r86068 }; 
	// end inline asm
	// begin inline asm
	mma.sync.aligned.m16n8k32.row.col.s32.s8.s8.s32    { %r86073, %r86074, %r86075, %r86076 },    { %r1, %r2, %r3, %r4 },    { %r5, %r6 },            { %r86073, %r86074, %r86075, %r86076 }; 
	// end inline asm
	// begin inline asm
	mma.sync.aligned.m16n8k32.row.col.s32.s8.s8.s32    { %r86069, %r86070, %r86071, %r86072 },    { %r1, %r2, %r3, %r4 },    { %r5, %r6 },            { %r86069, %r86070, %r86071, %r86072 }; 
	// end inline asm
	// begin inline asm
	mma.sync.aligned.m16n8k32.row.col.s32.s8.s8.s32    { %r86065, %r86066, %r86067, %r86068 },    { %r1, %r2, %r3, %r4 },    { %r5, %r6 },            { %r86065, %r86066, %r86067, %r86068 }; 
	// end inline asm
	// begin inline asm
	mma.sync.aligned.m16n8k32.row.col.s32.s8.s8.s32    { %r86073, %r86074, %r86075, %r86076 },    { %r1, %r2, %r3, %r4 },    { %r5, %r6 },            { %r86073, %r86074, %r86075, %r86076 }; 
	// end inline asm
	// begin inline asm
	mma.sync.aligned.m16n8k32.row.col.s32.s8.s8.s32    { %r86069, %r86070, %r86071, %r86072 },    { %r1, %r2, %r3, %r4 },    { %r5, %r6 },            { %r86069, %r86070, %r86071, %r86072 }; 
	// end inline asm
	// begin inline asm
	mma.sync.aligned.m16n8k32.row.col.s32.s8.s8.s32    { %r86065, %r86066, %r86067, %r86068 },    { %r1, %r2, %r3, %r4 },    { %r5, %r6 },            { %r86065, %r86066, %r86067, %r86068 }; 
	// end inline asm
	// begin inline asm
	mma.sync.aligned.m16n8k32.row.col.s32.s8.s8.s32    { %r86073, %r86074, %r86075, %r86076 },    { %r1, %r2, %r3, %r4 },    { %r5, %r6 },            { %r86073, %r86074, %r86075, %r86076 }; 
	// end inline asm
	// begin inline asm
	mma.sync.aligned.m16n8k32.row.col.s32.s8.s8.s32    { %r86069, %r86070, %r86071, %r86072 },    { %r1, %r2, %r3, %r4 },    { %r5, %r6 },            { %r86069, %r86070, %r86071, %r86072 }; 
	// end inline asm
	// begin inline asm
	mma.sync.aligned.m16n8k32.row.col.s32.s8.s8.s32    { %r86065, %r86066, %r86067, %r86068 },    { %r1, %r2, %r3, %r4 },    { %r5, %r6 },            { %r86065, %r86066, %r86067, %r86068 }; 
	// end inline asm
	// begin inline asm
	mma.sync.aligned.m16n8k32.row.col.s32.s8.s8.s32    { %r86073, %r86074, %r86075, %r86076 },    { %r1, %r2, %r3, %r4 },    { %r5, %r6 },            { %r86073, %r86074, %r86075, %r86076 }; 
	// end inline asm
	// begin inline asm
	mma.sync.aligned.m16n8k32.row.col.s32.s8.s8.s32    { %r86069, %r86070, %r86071, %r86072 },    { %r1, %r2, %r3, %r4 },    { %r5, %r6 },            { %r86069, %r86070, %r86071, %r86072 }; 
	// end inline asm
	// begin inline asm
	mma.sync.aligned.m16n8k32.row.col.s32.s8.s8.s32    { %r86065, %r86066, %r86067, %r86068 },    { %r1, %r2, %r3, %r4 },    { %r5, %r6 },            { %r86065, %r86066, %r86067, %r86068 }; 
	// end inline asm
	// begin inline asm
	mma.sync.aligned.m16n8k32.row.col.s32.s8.s8.s32    { %r86073, %r86074, %r86075, %r86076 },    { %r1, %r2, %r3, %r4 },    { %r5, %r6 },            { %r86073, %r86074, %r86075, %r86076 }; 
	// end inline asm
	// begin inline asm
	mma.sync.aligned.m16n8k32.row.col.s32.s8.s8.s32    { %r86069, %r86070, %r86071, %r86072 },    { %r1, %r2, %r3, %r4 },    { %r5, %r6 },            { %r86069, %r86070, %r86071, %r86072 }; 
	// end inline asm
	// begin inline asm
	mma.sync.aligned.m16n8k32.row.col.s32.s8.s8.s32    { %r86065, %r86066, %r86067, %r86068 },    { %r1, %r2, %r3, %r4 },    { %r5, %r6 },            { %r86065, %r86066, %r86067, %r86068 }; 
	// end inline asm
	// begin inline asm
	mma.sync.aligned.m16n8k32.row.col.s32.s8.s8.s32    { %r86073, %r86074, %r86075, %r86076 },    { %r1, %r2, %r3, %r4 },    { %r5, %r6 },            { %r86073, %r86074, %r86075, %r86076 }; 
	// end inline asm
	// begin inline asm
	mma.sync.aligned.m16n8k32.row.col.s32.s8.s8.s32    { %r86069, %r86070, %r86071, %r86072 },    { %r1, %r2, %r3, %r4 },    { %r5, %r6 },            { %r86069, %r86070, %r86071, %r86072 }; 
	// end inline asm
	// begin inline asm
	mma.sync.aligned.m16n8k32.row.col.s32.s8.s8.s32    { %r86065, %r86066, %r86067, %r86068 },    { %r1, %r2, %r3, %r4 },    { %r5, %r6 },            { %r86065, %r86066, %r86067, %r86068 }; 
	// end inline asm
	// begin inline asm
	mma.sync.aligned.m16n8k32.row.col.s32.s8.s8.s32    { %r86073, %r86074, %r86075, %r86076 },    { %r1, %r2, %r3, %r4 },    { %r5, %r6 },            { %r86073, %r86074, %r86075, %r86076 }; 
	// end inline asm
	// begin inline asm
	mma.sync.aligned.m16n8k32.row.col.s32.s8.s8.s32    { %r86069, %r86070, %r86071, %r86072 },    { %r1, %r2, %r3, %r4 },    { %r5, %r6 },            { %r86069, %r86070, %r86071, %r86072 }; 
	// end inline asm
	// begin inline asm
	mma.sync.aligned.m16n8k32.row.col.s32.s8.s8.s32    { %r86065, %r86066, %r86067, %r86068 },    { %r1, %r2, %r3, %r4 },    { %r5, %r6 },            { %r86065, %r86066, %r86067, %r86068 }; 
	// end inline asm
	// begin inline asm
	mma.sync.aligned.m16n8k32.row.col.s32.s8.s8.s32    { %r86073, %r86074, %r86075, %r86076 },    { %r1, %r2, %r3, %r4 },    { %r5, %r6 },            { %r86073, %r86074, %r86075, %r86076 }; 
	// end inline asm
	// begin inline asm
	mma.sync.aligned.m16n8k32.row.col.s32.s8.s8.s32    { %r86069, %r86070, %r86071, %r86072 },    { %r1, %r2, %r3, %r4 },    { %r5, %r6 },            { %r86069, %r86070, %r86071, %r86072 }; 
	// end inline asm
	// begin inline asm
	mma.sync.aligned.m16n8k32.row.col.s32.s8.s8.s32    { %r86065, %r86066, %r86067, %r86068 },    { %r1, %r2, %r3, %r4 },    { %r5, %r6 },            { %r86065, %r86066, %r86067, %r86068 }; 
	// end inline asm
	// begin inline asm
	mma.sync.aligned.m16n8k32.row.col.s32.s8.s8.s32    { %r86073, %r86074, %r86075, %r86076 },    { %r1, %r2, %r3, %r4 },    { %r5, %r6 },            { %r86073, %r86074, %r86075, %r86076 }; 
	// end inline asm
	// begin inline asm
	mma.sync.aligned.m16n8k32.row.col.s32.s8.s8.s32    { %r86069, %r86070, %r86071, %r86072 },    { %r1, %r2, %r3, %r4 },    { %r5, %r6 },            { %r86069, %r86070, %r86071, %r86072 }; 
	// end inline asm
	// begin inline asm
	mma.sync.aligned.m16n8k32.row.col.s32.s8.s8.s32    { %r86065, %r86066, %r86067, %r86068 },    { %r1, %r2, %r3, %r4 },    { %r5, %r6 },            { %r86065, %r86066, %r86067, %r86068 }; 
	// end inline asm
	// begin inline asm
	mma.sync.aligned.m16n8k32.row.col.s32.s8.s8.s32    { %r86073, %r86074, %r86075, %r86076 },    { %r1, %r2, %r3, %r4 },    { %r5, %r6 },            { %r86073, %r86074, %r86075, %r86076 }; 
	// end inline asm
	// begin inline asm
	mma.sync.aligned.m16n8k32.row.col.s32.s8.s8.s32    { %r86069, %r86070, %r86071, %r86072 },    { %r1, %r2, %r3, %r4 },    { %r5, %r6 },            { %r86069, %r86070, %r86071, %r86072 }; 
	// end inline asm
	// begin inline asm
	mma.sync.aligned.m16n8k32.row.col.s32.s8.s8.s32    { %r86065, %r86066, %r86067, %r86068 },    { %r1, %r2, %r3, %r4 },    { %r5, %r6 },            { %r86065, %r86066, %r86067, %r86068 }; 
	// end inline asm
	// begin inline asm
	mma.sync.aligned.m16n8k32.row.col.s32.s8.s8.s32    { %r86073, %r86074, %r86075, %r86076 },    { %r1, %r2, %r3, %r4 },    { %r5, %r6 },            { %r86073, %r86074, %r86075, %r86076 }; 
	// end inline asm
	// begin inline asm
	mma.sync.aligned.m16n8k32.row.col.s32.s8.s8.s32    { %r86069, %r86070, %r86071, %r86072 },    { %r1, %r2, %r3, %r4 },    { %r5, %r6 },            { %r86069, %r86070, %r86071, %r86072 }; 
	// end inline asm
	// begin inline asm
	mma.sync.aligned.m16n8k32.row.col.s32.s8.s8.s32    { %r86065, %r86066, %r86067, %r86068 },    { %r1, %r2, %r3, %r4 },    { %r5, %r6 },            { %r86065, %r86066, %r86067, %r86068 }; 
	// end inline asm
	// begin inline asm
	mma.sync.aligned.m16n8k32.row.col.s32.s8.s8.s32    { %r86073, %r86074, %r86075, %r86076 },    { %r1, %r2, %r3, %r4 },    { %r5, %r6 },            { %r86073, %r86074, %r86075, %r86076 }; 
	// end inline asm
	// begin inline asm
	mma.sync.aligned.m16n8k32.row.col.s32.s8.s8.s32    { %r86069, %r86070, %r86071, %r86072 },    { %r1, %r2, %r3, %r4 },    { %r5, %r6 },            { %r86069, %r86070, %r86071, %r86072 }; 
	// end inline asm
	// begin inline asm
	mma.sync.aligned.m16n8k32.row.col.s32.s8.s8.s32    { %r86065, %r86066, %r86067, %r86068 },    { %r1, %r2, %r3, %r4 },    { %r5, %r6 },            { %r86065, %r86066, %r86067, %r86068 }; 
	// end inline asm
	// begin inline asm
	mma.sync.aligned.m16n8k32.row.col.s32.s8.s8.s32    { %r86073, %r86074, %r86075, %r86076 },    { %r1, %r2, %r3, %r4 },    { %r5, %r6 },            { %r86073, %r86074, %r86075, %r86076 }; 
	// end inline asm
	// begin inline asm
	mma.sync.aligned.m16n8k32.row.col.s32.s8.s8.s32    { %r86069, %r86070, %r86071, %r86072 },    { %r1, %r2, %r3, %r4 },    { %r5, %r6 },            { %r86069, %r86070, %r86071, %r86072 }; 
	// end inline asm
	// begin inline asm
	mma.sync.aligned.m16n8k32.row.col.s32.s8.s8.s32    { %r86065, %r86066, %r86067, %r86068 },    { %r1, %r2, %r3, %r4 },    { %r5, %r6 },            { %r86065, %r86066, %r86067, %r86068 }; 
	// end inline asm
	// begin inline asm
	mma.sync.aligned.m16n8k32.row.col.s32.s8.s8.s32    { %r86073, %r86074, %r86075, %r86076 },    { %r1, %r2, %r3, %r4 },    { %r5, %r6 },            { %r86073, %r86074, %r86075, %r86076 }; 
	// end inline asm
	// begin inline asm
	mma.sync.aligned.m16n8k32.row.col.s32.s8.s8.s32    { %r86069, %r86070, %r86071, %r86072 },    { %r1, %r2, %r3, %r4 },    { %r5, %r6 },            { %r86069, %r86070, %r86071, %r86072 }; 
	// end inline asm
	// begin inline asm
	mma.sync.aligned.m16n8k32.row.col.s32.s8.s8.s32    { %r86065, %r86066, %r86067, %r86068 },    { %r1, %r2, %r3, %r4 },    { %r5, %r6 },            { %r86065, %r86066, %r86067, %r86068 }; 
	// end inline asm
	// begin inline asm
	mma.sync.aligned.m16n8k32.row.col.s32.s8.s8.s32    { %r86073, %r86074, %r86075, %r86076 },    { %r1, %r2, %r3, %r4 },    { %r5, %r6 },            { %r86073, %r86074, %r86075, %r86076 }; 
	// end inline asm
	// begin inline asm
	mma.sync.aligned.m16n8k32.row.col.s32.s8.s8.s32    { %r86069, %r86070, %r86071, %r86072 },    { %r1, %r2, %r3, %r4 },    { %r5, %r6 },            { %r86069, %r86070, %r86071, %r86072 }; 
	// end inline asm
	// begin inline asm
	mma.sync.aligned.m16n8k32.row.col.s32.s8.s8.s32    { %r86065, %r86066, %r86067, %r86068 },    { %r1, %r2, %r3, %r4 },    { %r5, %r6 },            { %r86065, %r86066, %r86067, %r86068 }; 
	// end inline asm
	// begin inline asm
	mma.sync.aligned.m16n8k32.row.col.s32.s8.s8.s32    { %r86073, %r86074, %r86075, %r86076 },    { %r1, %r2, %r3, %r4 },    { %r5, %r6 },            { %r86073, %r86074, %r86075, %r86076 }; 
	// end inline asm
	// begin inline asm
	mma.sync.aligned.m16n8k32.row.col.s32.s8.s8.s32    { %r86069, %r86070, %r86071, %r86072 },    { %r1, %r2, %r3, %r4 },    { %r5, %r6 },            { %r86069, %r86070, %r86071, %r86072 }; 
	// end inline asm
	// begin inline asm
	mma.sync.aligned.m16n8k32.row.col.s32.s8.s8.s32    { %r86065, %r86066, %r86067, %r86068 },    { %r1, %r2, %r3, %r4 },    { %r5, %r6 },            { %r86065, %r86066, %r86067, %r86068 }; 
	// end inline asm
	// begin inline asm
	mma.sync.aligned.m16n8k32.row.col.s32.s8.s8.s32    { %r86073, %r86074, %r86075, %r86076 },    { %r1, %r2, %r3, %r4 },    { %r5, %r6 },            { %r86073, %r86074, %r86075, %r86076 }; 
	// end inline asm
	// begin inline asm
	mma.sync.aligned.m16n8k32.row.col.s32.s8.s8.s32    { %r86069, %r86070, %r86071, %r86072 },    { %r1, %r2, %r3, %r4 },    { %r5, %r6 },            { %r86069, %r86070, %r86071, %r86072 }; 
	// end inline asm
	// begin inline asm
	mma.sync.aligned.m16n8k32.row.col.s32.s8.s8.s32    { %r86065, %r86066, %r86067, %r86068 },    { %r1, %r2, %r3, %r4 },    { %r5, %r6 },            { %r86065, %r86066, %r86067, %r86068 }; 
	// end inline asm
	// begin inline asm
	mma.sync.aligned.m16n8k32.row.col.s32.s8.s8.s32    { %r86073, %r86074, %r86075, %r86076 },    { %r1, %r2, %r3, %r4 },    { %r5, %r6 },            { %r86073, %r86074, %r86075, %r86076 }; 
	// end inline asm
	// begin inline asm
	mma.sync.aligned.m16n8k32.row.col.s32.s8.s8.s32    { %r86069, %r86070, %r86071, %r86072 },    { %r1, %r2, %r3, %r4 },    { %r5, %r6 },            { %r86069, %r86070, %r86071, %r86072 }; 
	// end inline asm
	// begin inline asm
	mma.sync.aligned.m16n8k32.row.col.s32.s8.s8.s32    { %r86065, %r86066, %r86067, %r86068 },    { %r1, %r2, %r3, %r4 },    { %r5, %r6 },            { %r86065, %r86066, %r86067, %r86068 }; 
	// end inline asm
	// begin inline asm
	mma.sync.aligned.m16n8k32.row.col.s32.s8.s8.s32    { %r86073, %r86074, %r86075, %r86076 },    { %r1, %r2, %r3, %r4 },    { %r5, %r6 },            { %r86073, %r86074, %r86075, %r86076 }; 
	// end inline asm
	// begin inline asm
	mma.sync.aligned.m16n8k32.row.col.s32.s8.s8.s32    { %r86069, %r86070, %r86071, %r86072 },    { %r1, %r2, %r3, %r4 },    { %r5, %r6 },            { %r86069, %r86070, %r86071, %r86072 }; 
	// end inline asm
	// begin inline asm
	mma.sync.aligned.m16n8k32.row.col.s32.s8.s8.s32    { %r86065, %r86066, %r86067, %r86068 },    { %r1, %r2, %r3, %r4 },    { %r5, %r6 },            { %r86065, %r86066, %r86067, %r86068 }; 
	// end inline asm
	// begin inline asm
	mma.sync.aligned.m16n8k32.row.col.s32.s8.s8.s32    { %r86073, %r86074, %r86075, %r86076 },    { %r1, %r2, %r3, %r4 },    { %r5, %r6 },            { %r86073, %r86074, %r86075, %r86076 }; 
	// end inline asm
	// begin inline asm
	mma.sync.aligned.m16n8k32.row.col.s32.s8.s8.s32    { %r86069, %r86070, %r86071, %r86072 },    { %r1, %r2, %r3, %r4 },    { %r5, %r6 },            { %r86069, %r86070, %r86071, %r86072 }; 
	// end inline asm
	// begin inline asm
	mma.sync.aligned.m16n8k32.row.col.s32.s8.s8.s32    { %r86065, %r86066, %r86067, %r86068 },    { %r1, %r2, %r3, %r4 },    { %r5, %r6 },            { %r86065, %r86066, %r86067, %r86068 }; 
	// end inline asm
	// begin inline asm
	mma.sync.aligned.m16n8k32.row.col.s32.s8.s8.s32    { %r86073, %r86074, %r86075, %r86076 },    { %r1, %r2, %r3, %r4 },    { %r5, %r6 },            { %r86073, %r86074, %r86075, %r86076 }; 
	// end inline asm
	// begin inline asm
	mma.sync.aligned.m16n8k32.row.col.s32.s8.s8.s32    { %r86069, %r86070, %r86071, %r86072 },    { %r1, %r2, %r3, %r4 },    { %r5, %r6 },            { %r86069, %r86070, %r86071, %r86072 }; 
	// end inline asm
	// begin inline asm
	mma.sync.aligned.m16n8k32.row.col.s32.s8.s8.s32    { %r86065, %r86066, %r86067, %r86068 },    { %r1, %r2, %r3, %r4 },    { %r5, %r6 },            { %r86065, %r86066, %r86067, %r86068 }; 
	// end inline asm
	// begin inline asm
	mma.sync.aligned.m16n8k32.row.col.s32.s8.s8.s32    { %r86073, %r86074, %r86075, %r86076 },    { %r1, %r2, %r3, %r4 },    { %r5, %r6 },            { %r86073, %r86074, %r86075, %r86076 }; 
	// end inline asm
	// begin inline asm
	mma.sync.aligned.m16n8k32.row.col.s32.s8.s8.s32    { %r86069, %r86070, %r86071, %r86072 },    { %r1, %r2, %r3, %r4 },    { %r5, %r6 },            { %r86069, %r86070, %r86071, %r86072 }; 
	// end inline asm
	// begin inline asm
	mma.sync.aligned.m16n8k32.row.col.s32.s8.s8.s32    { %r86065, %r86066, %r86067, %r86068 },    { %r1, %r2, %r3, %r4 },    { %r5, %r6 },            { %r86065, %r86066, %r86067, %r86068 }; 
	// end inline asm
	// begin inline asm
	mma.sync.aligned.m16n8k32.row.col.s32.s8.s8.s32    { %r86073, %r86074, %r86075, %r86076 },    { %r1, %r2, %r3, %r4 },    { %r5, %r6 },            { %r86073, %r86074, %r86075, %r86076 }; 
	// end inline asm
	// begin inline asm
	mma.sync.aligned.m16n8k32.row.col.s32.s8.s8.s32    { %r86069, %r86070, %r86071, %r86072 },    { %r1, %r2, %r3, %r4 },    { %r5, %r6 },            { %r86069, %r86070, %r86071, %r86072 }; 
	// end inline asm
	// begin inline asm
	mma.sync.aligned.m16n8k32.row.col.s32.s8.s8.s32    { %r86065, %r86066, %r86067, %r86068 },    { %r1, %r2, %r3, %r4 },    { %r5, %r6 },            { %r86065, %r86066, %r86067, %r86068 }; 
	// end inline asm
	// begin inline asm
	mma.sync.aligned.m16n8k32.row.col.s32.s8.s8.s32    { %r86073, %r86074, %r86075, %r86076 },    { %r1, %r2, %r3, %r4 },    { %r5, %r6 },            { %r86073, %r86074, %r86075, %r86076 }; 
	// end inline asm
	// begin inline asm
	mma.sync.aligned.m16n8k32.row.col.s32.s8.s8.s32    { %r86069, %r86070, %r86071, %r86072 },    { %r1, %r2, %r3, %r4 },    { %r5, %r6 },            { %r86069, %r86070, %r86071, %r86072 }; 
	// end inline asm
	// begin inline asm
	mma.sync.aligned.m16n8k32.row.col.s32.s8.s8.s32    { %r86065, %r86066, %r86067, %r86068 },    { %r1, %r2, %r3, %r4 },    { %r5, %r6 },            { %r86065, %r86066, %r86067, %r86068 }; 
	// end inline asm
	// begin inline asm
	mma.sync.aligned.m16n8k32.row.col.s32.s8.s8.s32    { %r86073, %r86074, %r86075, %r86076 },    { %r1, %r2, %r3, %r4 },    { %r5, %r6 },            { %r86073, %r86074, %r86075, %r86076 }; 
	// end inline asm
	// begin inline asm
	mma.sync.aligned.m16n8k32.row.col.s32.s8.s8.s32    { %r86069, %r86070, %r86071, %r86072 },    { %r1, %r2, %r3, %r4 },    { %r5, %r6 },            { %r86069, %r86070, %r86071, %r86072 }; 
	// end inline asm
	// begin inline asm
	mma.sync.aligned.m16n8k32.row.col.s32.s8.s8.s32    { %r86065, %r86066, %r86067, %r86068 },    { %r1, %r2, %r3, %r4 },    { %r5, %r6 },            { %r86065, %r86066, %r86067, %r86068 }; 
	// end inline asm
	// begin inline asm
	mma.sync.aligned.m16n8k32.row.col.s32.s8.s8.s32    { %r86073, %r86074, %r86075, %r86076 },    { %r1, %r2, %r3, %r4 },    { %r5, %r6 },            { %r86073, %r86074, %r86075, %r86076 }; 
	// end inline asm
	// begin inline asm
	mma.sync.aligned.m16n8k32.row.col.s32.s8.s8.s32    { %r86069, %r86070, %r86071, %r86072 },    { %r1, %r2, %r3, %r4 },    { %r5, %r6 },            { %r86069, %r86070, %r86071, %r86072 }; 
	// end inline asm
	// begin inline asm
	mma.sync.aligned.m16n8k32.row.col.s32.s8.s8.s32    { %r86065, %r86066, %r86067, %r86068 },    { %r1, %r2, %r3, %r4 },    { %r5, %r6 },            { %r86065, %r86066, %r86067, %r86068 }; 
	// end inline asm
	// begin inline asm
	mma.sync.aligned.m16n8k32.row.col.s32.s8.s8.s32    { %r86073, %r86074, %r86075, %r86076 },    { %r1, %r2, %r3, %r4 },    { %r5, %r6 },            { %r86073, %r86074, %r86075, %r86076 }; 
	// end inline asm
	// begin inline asm
	mma.sync.aligned.m16n8k32.row.col.s32.s8.s8.s32    { %r86069, %r86070, %r86071, %r86072 },    { %r1, %r2, %r3, %r4 },    { %r5, %r6 },            { %r86069, %r86070, %r86071, %r86072 }; 
	// end inline asm
	// begin inline asm
	mma.sync.aligned.m16n8k32.row.col.s32.s8.s8.s32    { %r86065, %r86066, %r86067, %r86068 },    { %r1, %r2, %r3, %r4 },    { %r5, %r6 },            { %r86065, %r86066, %r86067, %r86068 }; 
	// end inline asm
	// begin inline asm
	mma.sync.aligned.m16n8k32.row.col.s32.s8.s8.s32    { %r86073, %r86074, %r86075, %r86076 },    { %r1, %r2, %r3, %r4 },    { %r5, %r6 },            { %r86073, %r86074, %r86075, %r86076 }; 
	// end inline asm
	// begin inline asm
	mma.sync.aligned.m16n8k32.row.col.s32.s8.s8.s32    { %r86069, %r86070, %r86071, %r86072 },    { %r1, %r2, %r3, %r4 },    { %r5, %r6 },            { %r86069, %r86070, %r86071, %r86072 }; 
	// end inline asm
	// begin inline asm
	mma.sync.aligned.m16n8k32.row.col.s32.s8.s8.s32    { %r86065, %r86066, %r86067, %r86068 },    { %r1, %r2, %r3, %r4 },    { %r5, %r6 },            { %r86065, %r86066, %r86067, %r86068 }; 
	// end inline asm
	// begin inline asm
	mma.sync.aligned.m16n8k32.row.col.s32.s8.s8.s32    { %r86073, %r86074, %r86075, %r86076 },    { %r1, %r2, %r3, %r4 },    { %r5, %r6 },            { %r86073, %r86074, %r86075, %r86076 }; 
	// end inline asm
	// begin inline asm
	mma.sync.aligned.m16n8k32.row.col.s32.s8.s8.s32    { %r86069, %r86070, %r86071, %r86072 },    { %r1, %r2, %r3, %r4 },    { %r5, %r6 },            { %r86069, %r86070, %r86071, %r86072 }; 
	// end inline asm
	// begin inline asm
	mma.sync.aligned.m16n8k32.row.col.s32.s8.s8.s32    { %r86065, %r86066, %r86067, %r86068 },    { %r1, %r2, %r3, %r4 },    { %r5, %r6 },            { %r86065, %r86066, %r86067, %r86068 }; 
	// end inline asm
	// begin inline asm
	mma.sync.aligned.m16n8k32.row.col.s32.s8.s8.s32    { %r86073, %r86074, %r86075, %r86076 },    { %r1, %r2, %r3, %r4 },    { %r5, %r6 },            { %r86073, %r86074, %r86075, %r86076 }; 
	// end inline asm
	// begin inline asm
	mma.sync.aligned.m16n8k32.row.col.s32.s8.s8.s32    { %r86069, %r86070, %r86071, %r86072 },    { %r1, %r2, %r3, %r4 },    { %r5, %r6 },            { %r86069, %r86070, %r86071, %r86072 }; 
	// end inline asm
	// begin inline asm
	mma.sync.aligned.m16n8k32.row.col.s32.s8.s8.s32    { %r86065, %r86066, %r86067, %r86068 },    { %r1, %r2, %r3, %r4 },    { %r5, %r6 },            { %r86065, %r86066, %r86067, %r86068 }; 
	// end inline asm
	// begin inline asm
	mma.sync.aligned.m16n8k32.row.col.s32.s8.s8.s32    { %r86073, %r86074, %r86075, %r86076 },    { %r1, %r2, %r3, %r4 },    { %r5, %r6 },            { %r86073, %r86074, %r86075, %r86076 }; 
	// end inline asm
	// begin inline asm
	mma.sync.aligned.m16n8k32.row.col.s32.s8.s8.s32    { %r86069, %r86070, %r86071, %r86072 },    { %r1, %r2, %r3, %r4 },    { %r5, %r6 },            { %r86069, %r86070, %r86071, %r86072 }; 
	// end inline asm
	// begin inline asm
	mma.sync.aligned.m16n8k32.row.col.s32.s8.s8.s32    { %r86065, %r86066, %r86067, %r86068 },    { %r1, %r2, %r3, %r4 },    { %r5, %r6 },            { %r86065, %r86066, %r86067, %r86068 }; 
	// end inline asm
	// begin inline asm
	mma.sync.aligned.m16n8k32.row.col.s32.s8.s8.s32    { %r86073, %r86074, %r86075, %r86076 },    { %r1, %r2, %r3, %r4 },    { %r5, %r6 },            { %r86073, %r86074, %r86075, %r86076 }; 
	// end inline asm
	// begin inline asm
	mma.sync.aligned.m16n8k32.row.col.s32.s8.s8.s32    { %r86069, %r86070, %r86071, %r86072 },    { %r1, %r2, %r3, %r4 },    { %r5, %r6 },            { %r86069, %r86070, %r86071, %r86072 }; 
	// end inline asm
	// begin inline asm
	mma.sync.aligned.m16n8k32.row.col.s32.s8.s8.s32    { %r86065, %r86066, %r86067, %r86068 },    { %r1, %r2, %r3, %r4 },    { %r5, %r6 },            { %r86065, %r86066, %r86067, %r86068 }; 
	// end inline asm
	// begin inline asm
	mma.sync.aligned.m16n8k32.row.col.s32.s8.s8.s32    { %r86073, %r86074, %r86075, %r86076 },    { %r1, %r2, %r3, %r4 },    { %r5, %r6 },            { %r86073, %r86074, %r86075, %r86076 }; 
	// end inline asm
	// begin inline asm
	mma.sync.aligned.m16n8k32.row.col.s32.s8.s8.s32    { %r86069, %r86070, %r86071, %r86072 },    { %r1, %r2, %r3, %r4 },    { %r5, %r6 },            { %r86069, %r86070, %r86071, %r86072 }; 
	// end inline asm
	// begin inline asm
	mma.sync.aligned.m16n8k32.row.col.s32.s8.s8.s32    { %r86065, %r86066, %r86067, %r86068 },    { %r1, %r2, %r3, %r4 },    { %r5, %r6 },            { %r86065, %r86066, %r86067, %r86068 }; 
	// end inline asm
	// begin inline asm
	mma.sync.aligned.m16n8k32.row.col.s32.s8.s8.s32    { %r86073, %r86074, %r86075, %r86076 },    { %r1, %r2, %r3, %r4 },    { %r5, %r6 },            { %r86073, %r86074, %r86075, %r86076 }; 
	// end inline asm
	// begin inline asm
	mma.sync.aligned.m16n8k32.row.col.s32.s8.s8.s32    { %r86069, %r86070, %r86071, %r86072 },    { %r1, %r2, %r3, %r4 },    { %r5, %r6 },            { %r86069, %r86070, %r86071, %r86072 }; 
	// end inline asm
	// begin inline asm
	mma.sync.aligned.m16n8k32.row.col.s32.s8.s8.s32    { %r86065, %r86066, %r86067, %r86068 },    { %r1, %r2, %r3, %r4 },    { %r5, %r6 },            { %r86065, %r86066, %r86067, %r86068 }; 
	// end inline asm
	// begin inline asm
	mma.sync.aligned.m16n8k32.row.col.s32.s8.s8.s32    { %r86073, %r86074, %r86075, %r86076 },    { %r1, %r2, %r3, %r4 },    { %r5, %r6 },            { %r86073, %r86074, %r86075, %r86076 }; 
	// end inline asm
	// begin inline asm
	mma.sync.aligned.m16n8k32.row.col.s32.s8.s8.s32    { %r86069, %r86070, %r86071, %r86072 },    { %r1, %r2, %r3, %r4 },    { %r5, %r6 },            { %r86069, %r86070, %r86071, %r86072 }; 
	// end inline asm
	// begin inline asm
	mma.sync.aligned.m16n8k32.row.col.s32.s8.s8.s32    { %r86065, %r86066, %r86067, %r86068 },    { %r1, %r2, %r3, %r4 },    { %r5, %r6 },            { %r86065, %r86066, %r86067, %r86068 }; 
	// end inline asm
	// begin inline asm
	mma.sync.aligned.m16n8k32.row.col.s32.s8.s8.s32    { %r86073, %r86074, %r86075, %r86076 },    { %r1, %r2, %r3, %r4 },    { %r5, %r6 },            { %r86073, %r86074, %r86075, %r86076 }; 
	// end inline asm
	// begin inline asm
	mma.sync.aligned.m16n8k32.row.col.s32.s8.s8.s32    { %r86069, %r86070, %r86071, %r86072 },    { %r1, %r2, %r3, %r4 },    { %r5, %r6 },            { %r86069, %r86070, %r86071, %r86072 }; 
	// end inline asm
	// begin inline asm
	mma.sync.aligned.m16n8k32.row.col.s32.s8.s8.s32    { %r86065, %r86066, %r86067, %r86068 },    { %r1, %r2, %r3, %r4 },    { %r5, %r6 },            { %r86065, %r86066, %r86067, %r86068 }; 
	// end inline asm
	// begin inline asm
	mma.sync.aligned.m16n8k32.row.col.s32.s8.s8.s32    { %r86073, %r86074, %r86075, %r86076 },    { %r1, %r2, %r3, %r4 },    { %r5, %r6 },            { %r86073, %r86074, %r86075, %r86076 }; 
	// end inline asm
	// begin inline asm
	mma.sync.aligned.m16n8k32.row.col.s32.s8.s8.s32    { %r86069, %r86070, %r86071, %r86072 },    { %r1, %r2, %r3, %r4 },    { %r5, %r6 },            { %r86069, %r86070, %r86071, %r86072 }; 
	// end inline asm
	// begin inline asm
	mma.sync.aligned.m16n8k32.row.col.s32.s8.s8.s32    { %r86065, %r86066, %r86067, %r86068 },    { %r1, %r2, %r3, %r4 },    { %r5, %r6 },            { %r86065, %r86066, %r86067, %r86068 }; 
	// end inline asm
	// begin inline asm
	mma.sync.aligned.m16n8k32.row.col.s32.s8.s8.s32    { %r86073, %r86074, %r86075, %r86076 },    { %r1, %r2, %r3, %r4 },    { %r5, %r6 },            { %r86073, %r86074, %r86075, %r86076 }; 
	// end inline asm
	// begin inline asm
	mma.sync.aligned.m16n8k32.row.col.s32.s8.s8.s32    { %r86069, %r86070, %r86071, %r86072 },    { %r1, %r2, %r3, %r4 },    { %r5, %r6 },            { %r86069, %r86070, %r86071, %r86072 }; 
	// end inline asm
	// begin inline asm
	mma.sync.aligned.m16n8k32.row.col.s32.s8.s8.s32    { %r86065, %r86066, %r86067, %r86068 },    { %r1, %r2, %r3, %r4 },    { %r5, %r6 },            { %r86065, %r86066, %r86067, %r86068 }; 
	// end inline asm
	// begin inline asm
	mma.sync.aligned.m16n8k32.row.col.s32.s8.s8.s32    { %r86073, %r86074, %r86075, %r86076 },    { %r1, %r2, %r3, %r4 },    { %r5, %r6 },            { %r86073, %r86074, %r86075, %r86076 }; 
	// end inline asm
	// begin inline asm
	mma.sync.aligned.m16n8k32.row.col.s32.s8.s8.s32    { %r86069, %r86070, %r86071, %r86072 },    { %r1, %r2, %r3, %r4 },    { %r5, %r6 },            { %r86069, %r86070, %r86071, %r86072 }; 
	// end inline asm
	// begin inline asm
	mma.sync.aligned.m16n8k32.row.col.s32.s8.s8.s32    { %r86065, %r86066, %r86067, %r86068 },    { %r1, %r2, %r3, %r4 },    { %r5, %r6 },            { %r86065, %r86066, %r86067, %r86068 }; 
	// end inline asm
	// begin inline asm
	mma.sync.aligned.m16n8k32.row.col.s32.s8.s8.s32    { %r86073, %r86074, %r86075, %r86076 },    { %r1, %r2, %r3, %r4 },    { %r5, %r6 },            { %r86073, %r86074, %r86075, %r86076 }; 
	// end inline asm
	// begin inline asm
	mma.sync.aligned.m16n8k32.row.col.s32.s8.s8.s32    { %r86069, %r86070, %r86071, %r86072 },    { %r1, %r2, %r3, %r4 },    { %r5, %r6 },            { %r86069, %r86070, %r86071, %r86072 }; 
	// end inline asm
	// begin inline asm
	mma.sync.aligned.m16n8k32.row.col.s32.s8.s8.s32    { %r86065, %r86066, %r86067, %r86068 },    { %r1, %r2, %r3, %r4 },    { %r5, %r6 },            { %r86065, %r86066, %r86067, %r86068 }; 
	// end inline asm
	// begin inline asm
	mma.sync.aligned.m16n8k32.row.col.s32.s8.s8.s32    { %r86073, %r86074, %r86075, %r86076 },    { %r1, %r2, %r3, %r4 },    { %r5, %r6 },            { %r86073, %r86074, %r86075, %r86076 }; 
	// end inline asm
	// begin inline asm
	mma.sync.aligned.m16n8k32.row.col.s32.s8.s8.s32    { %r86069, %r86070, %r86071, %r86072 },    { %r1, %r2, %r3, %r4 },    { %r5, %r6 },            { %r86069, %r86070, %r86071, %r86072 }; 
	// end inline asm
	// begin inline asm
	mma.sync.aligned.m16n8k32.row.col.s32.s8.s8.s32    { %r86065, %r86066, %r86067, %r86068 },    { %r1, %r2, %r3, %r4 },    { %r5, %r6 },            { %r86065, %r86066, %r86067, %r86068 }; 
	// end inline asm
	// begin inline asm
	mma.sync.aligned.m16n8k32.row.col.s32.s8.s8.s32    { %r86073, %r86074, %r86075, %r86076 },    { %r1, %r2, %r3, %r4 },    { %r5, %r6 },            { %r86073, %r86074, %r86075, %r86076 }; 
	// end inline asm
	// begin inline asm
	mma.sync.aligned.m16n8k32.row.col.s32.s8.s8.s32    { %r86069, %r86070, %r86071, %r86072 },    { %r1, %r2, %r3, %r4 },    { %r5, %r6 },            { %r86069, %r86070, %r86071, %r86072 }; 
	// end inline asm
	// begin inline asm
	mma.sync.aligned.m16n8k32.row.col.s32.s8.s8.s32    { %r86065, %r86066, %r86067, %r86068 },    { %r1, %r2, %r3, %r4 },    { %r5, %r6 },            { %r86065, %r86066, %r86067, %r86068 }; 
	// end inline asm
	// begin inline asm
	mma.sync.aligned.m16n8k32.row.col.s32.s8.s8.s32    { %r86073, %r86074, %r86075, %r86076 },    { %r1, %r2, %r3, %r4 },    { %r5, %r6 },            { %r86073, %r86074, %r86075, %r86076 }; 
	// end inline asm
	// begin inline asm
	mma.sync.aligned.m16n8k32.row.col.s32.s8.s8.s32    { %r86069, %r86070, %r86071, %r86072 },    { %r1, %r2, %r3, %r4 },    { %r5, %r6 },            { %r86069, %r86070, %r86071, %r86072 }; 
	// end inline asm
	// begin inline asm
	mma.sync.aligned.m16n8k32.row.col.s32.s8.s8.s32    { %r86065, %r86066, %r86067, %r86068 },    { %r1, %r2, %r3, %r4 },    { %r5, %r6 },            { %r86065, %r86066, %r86067, %r86068 }; 
	// end inline asm
	// begin inline asm
	mma.sync.aligned.m16n8k32.row.col.s32.s8.s8.s32    { %r86073, %r86074, %r86075, %r86076 },    { %r1, %r2, %r3, %r4 },    { %r5, %r6 },            { %r86073, %r86074, %r86075, %r86076 }; 
	// end inline asm
	// begin inline asm
	mma.sync.aligned.m16n8k32.row.col.s32.s8.s8.s32    { %r86069, %r86070, %r86071, %r86072 },    { %r1, %r2, %r3, %r4 },    { %r5, %r6 },            { %r86069, %r86070, %r86071, %r86072 }; 
	// end inline asm
	// begin inline asm
	mma.sync.aligned.m16n8k32.row.col.s32.s8.s8.s32    { %r86065, %r86066, %r86067, %r86068 },    { %r1, %r2, %r3, %r4 },    { %r5, %r6 },            { %r86065, %r86066, %r86067, %r86068 }; 
	// end inline asm
	// begin inline asm
	mma.sync.aligned.m16n8k32.row.col.s32.s8.s8.s32    { %r86073, %r86074, %r86075, %r86076 },    { %r1, %r2, %r3, %r4 },    { %r5, %r6 },            { %r86073, %r86074, %r86075, %r86076 }; 
	// end inline asm
	// begin inline asm
	mma.sync.aligned.m16n8k32.row.col.s32.s8.s8.s32    { %r86069, %r86070, %r86071, %r86072 },    { %r1, %r2, %r3, %r4 },    { %r5, %r6 },            { %r86069, %r86070, %r86071, %r86072 }; 
	// end inline asm
	// begin inline asm
	mma.sync.aligned.m16n8k32.row.col.s32.s8.s8.s32    { %r86065, %r86066, %r86067, %r86068 },    { %r1, %r2, %r3, %r4 },    { %r5, %r6 },            { %r86065, %r86066, %r86067, %r86068 }; 
	// end inline asm
	// begin inline asm
	mma.sync.aligned.m16n8k32.row.col.s32.s8.s8.s32    { %r86073, %r86074, %r86075, %r86076 },    { %r1, %r2, %r3, %r4 },    { %r5, %r6 },            { %r86073, %r86074, %r86075, %r86076 }; 
	// end inline asm
	// begin inline asm
	mma.sync.aligned.m16n8k32.row.col.s32.s8.s8.s32    { %r86069, %r86070, %r86071, %r86072 },    { %r1, %r2, %r3, %r4 },    { %r5, %r6 },            { %r86069, %r86070, %r86071, %r86072 }; 
	// end inline asm
	// begin inline asm
	mma.sync.aligned.m16n8k32.row.col.s32.s8.s8.s32    { %r86065, %r86066, %r86067, %r86068 },    { %r1, %r2, %r3, %r4 },    { %r5, %r6 },            { %r86065, %r86066, %r86067, %r86068 }; 
	// end inline asm
	// begin inline asm
	mma.sync.aligned.m16n8k32.row.col.s32.s8.s8.s32    { %r86073, %r86074, %r86075, %r86076 },    { %r1, %r2, %r3, %r4 },    { %r5, %r6 },            { %r86073, %r86074, %r86075, %r86076 }; 
	// end inline asm
	// begin inline asm
	mma.sync.aligned.m16n8k32.row.col.s32.s8.s8.s32    { %r86069, %r86070, %r86071, %r86072 },    { %r1, %r2, %r3, %r4 },    { %r5, %r6 },            { %r86069, %r86070, %r86071, %r86072 }; 
	// end inline asm
	// begin inline asm
	mma.sync.aligned.m16n8k32.row.col.s32.s8.s8.s32    { %r86065, %r86066, %r86067, %r86068 },    { %r1, %r2, %r3, %r4 },    { %r5, %r6 },            { %r86065, %r86066, %r86067, %r86068 }; 
	// end inline asm
	// begin inline asm
	mma.sync.aligned.m16n8k32.row.col.s32.s8.s8.s32    { %r86073, %r86074, %r86075, %r86076 },    { %r1, %r2, %r3, %r4 },    { %r5, %r6 },            { %r86073, %r86074, %r86075, %r86076 }; 
	// end inline asm
	// begin inline asm
	mma.sync.aligned.m16n8k32.row.col.s32.s8.s8.s32    { %r86069, %r86070, %r86071, %r86072 },    { %r1, %r2, %r3, %r4 },    { %r5, %r6 },            { %r86069, %r86070, %r86071, %r86072 }; 
	// end inline asm
	// begin inline asm
	mma.sync.aligned.m16n8k32.row.col.s32.s8.s8.s32    { %r86065, %r86066, %r86067, %r86068 },    { %r1, %r2, %r3, %r4 },    { %r5, %r6 },            { %r86065, %r86066, %r86067, %r86068 }; 
	// end inline asm
	// begin inline asm
	mma.sync.aligned.m16n8k32.row.col.s32.s8.s8.s32    { %r86073, %r86074, %r86075, %r86076 },    { %r1, %r2, %r3, %r4 },    { %r5, %r6 },            { %r86073, %r86074, %r86075, %r86076 }; 
	// end inline asm
	// begin inline asm
	mma.sync.aligned.m16n8k32.row.col.s32.s8.s8.s32    { %r86069, %r86070, %r86071, %r86072 },    { %r1, %r2, %r3, %r4 },    { %r5, %r6 },            { %r86069, %r86070, %r86071, %r86072 }; 
	// end inline asm
	// begin inline asm
	mma.sync.aligned.m16n8k32.row.col.s32.s8.s8.s32    { %r86065, %r86066, %r86067, %r86068 },    { %r1, %r2, %r3, %r4 },    { %r5, %r6 },            { %r86065, %r86066, %r86067, %r86068 }; 
	// end inline asm
	// begin inline asm
	mma.sync.aligned.m16n8k32.row.col.s32.s8.s8.s32    { %r86073, %r86074, %r86075, %r86076 },    { %r1, %r2, %r3, %r4 },    { %r5, %r6 },            { %r86073, %r86074, %r86075, %r86076 }; 
	// end inline asm
	// begin inline asm
	mma.sync.aligned.m16n8k32.row.col.s32.s8.s8.s32    { %r86069, %r86070, %r86071, %r86072 },    { %r1, %r2, %r3, %r4 },    { %r5, %r6 },            { %r86069, %r86070, %r86071, %r86072 }; 
	// end inline asm
	// begin inline asm
	mma.sync.aligned.m16n8k32.row.col.s32.s8.s8.s32    { %r86065, %r86066, %r86067, %r86068 },    { %r1, %r2, %r3, %r4 },    { %r5, %r6 },            { %r86065, %r86066, %r86067, %r86068 }; 
	// end inline asm
	// begin inline asm
	mma.sync.aligned.m16n8k32.row.col.s32.s8.s8.s32    { %r86073, %r86074, %r86075, %r86076 },    { %r1, %r2, %r3, %r4 },    { %r5, %r6 },            { %r86073, %r86074, %r86075, %r86076 }; 
	// end inline asm
	// begin inline asm
	mma.sync.aligned.m16n8k32.row.col.s32.s8.s8.s32    { %r86069, %r86070, %r86071, %r86072 },    { %r1, %r2, %r3, %r4 },    { %r5, %r6 },            { %r86069, %r86070, %r86071, %r86072 }; 
	// end inline asm
	// begin inline asm
	mma.sync.aligned.m16n8k32.row.col.s32.s8.s8.s32    { %r86065, %r86066, %r86067, %r86068 },    { %r1, %r2, %r3, %r4 },    { %r5, %r6 },            { %r86065, %r86066, %r86067, %r86068 }; 
	// end inline asm
	// begin inline asm
	mma.sync.aligned.m16n8k32.row.col.s32.s8.s8.s32    { %r86073, %r86074, %r86075, %r86076 },    { %r1, %r2, %r3, %r4 },    { %r5, %r6 },            { %r86073, %r86074, %r86075, %r86076 }; 
	// end inline asm
	// begin inline asm
	mma.sync.aligned.m16n8k32.row.col.s32.s8.s8.s32    { %r86069, %r86070, %r86071, %r86072 },    { %r1, %r2, %r3, %r4 },    { %r5, %r6 },            { %r86069, %r86070, %r86071, %r86072 }; 
	// end inline asm
	// begin inline asm
	mma.sync.aligned.m16n8k32.row.col.s32.s8.s8.s32    { %r86065, %r86066, %r86067, %r86068 },    { %r1, %r2, %r3, %r4 },    { %r5, %r6 },            { %r86065, %r86066, %r86067, %r86068 }; 
	// end inline asm
	// begin inline asm
	mma.sync.aligned.m16n8k32.row.col.s32.s8.s8.s32    { %r86073, %r86074, %r86075, %r86076 },    { %r1, %r2, %r3, %r4 },    { %r5, %r6 },            { %r86073, %r86074, %r86075, %r86076 }; 
	// end inline asm
	// begin inline asm
	mma.sync.aligned.m16n8k32.row.col.s32.s8.s8.s32    { %r86069, %r86070, %r86071, %r86072 },    { %r1, %r2, %r3, %r4 },    { %r5, %r6 },            { %r86069, %r86070, %r86071, %r86072 }; 
	// end inline asm
	// begin inline asm
	mma.sync.aligned.m16n8k32.row.col.s32.s8.s8.s32    { %r86065, %r86066, %r86067, %r86068 },    { %r1, %r2, %r3, %r4 },    { %r5, %r6 },            { %r86065, %r86066, %r86067, %r86068 }; 
	// end inline asm
	// begin inline asm
	mma.sync.aligned.m16n8k32.row.col.s32.s8.s8.s32    { %r86073, %r86074, %r86075, %r86076 },    { %r1, %r2, %r3, %r4 },    { %r5, %r6 },            { %r86073, %r86074, %r86075, %r86076 }; 
	// end inline asm
	// begin inline asm
	mma.sync.aligned.m16n8k32.row.col.s32.s8.s8.s32    { %r86069, %r86070, %r86071, %r86072 },    { %r1, %r2, %r3, %r4 },    { %r5, %r6 },            { %r86069, %r86070, %r86071, %r86072 }; 
	// end inline asm
	// begin inline asm
	mma.sync.aligned.m16n8k32.row.col.s32.s8.s8.s32    { %r86065, %r86066, %r86067, %r86068 },    { %r1, %r2, %r3, %r4 },    { %r5, %r6 },            { %r86065, %r86066, %r86067, %r86068 }; 
	// end inline asm
	// begin inline asm
	mma.sync.aligned.m16n8k32.row.col.s32.s8.s8.s32    { %r86073, %r86074, %r86075, %r86076 },    { %r1, %r2, %r3, %r4 },    { %r5, %r6 },            { %r86073, %r86074, %r86075, %r86076 }; 
	// end inline asm
	// begin inline asm
	mma.sync.aligned.m16n8k32.row.col.s32.s8.s8.s32    { %r86069, %r86070, %r86071, %r86072 },    { %r1, %r2, %r3, %r4 },    { %r5, %r6 },            { %r86069, %r86070, %r86071, %r86072 }; 
	// end inline asm
	// begin inline asm
	mma.sync.aligned.m16n8k32.row.col.s32.s8.s8.s32    { %r86065, %r86066, %r86067, %r86068 },    { %r1, %r2, %r3, %r4 },    { %r5, %r6 },            { %r86065, %r86066, %r86067, %r86068 }; 
	// end inline asm
	// begin inline asm
	mma.sync.aligned.m16n8k32.row.col.s32.s8.s8.s32    { %r86073, %r86074, %r86075, %r86076 },    { %r1, %r2, %r3, %r4 },    { %r5, %r6 },            { %r86073, %r86074, %r86075, %r86076 }; 
	// end inline asm
	// begin inline asm
	mma.sync.aligned.m16n8k32.row.col.s32.s8.s8.s32    { %r86069, %r86070, %r86071, %r86072 },    { %r1, %r2, %r3, %r4 },    { %r5, %r6 },            { %r86069, %r86070, %r86071, %r86072 }; 
	// end inline asm
	// begin inline asm
	mma.sync.aligned.m16n8k32.row.col.s32.s8.s8.s32    { %r86065, %r86066, %r86067, %r86068 },    { %r1, %r2, %r3, %r4 },    { %r5, %r6 },            { %r86065, %r86066, %r86067, %r86068 }; 
	// end inline asm
	// begin inline asm
	mma.sync.aligned.m16n8k32.row.col.s32.s8.s8.s32    { %r86073, %r86074, %r86075, %r86076 },    { %r1, %r2, %r3, %r4 },    { %r5, %r6 },            { %r86073, %r86074, %r86075, %r86076 }; 
	// end inline asm
	// begin inline asm
	mma.sync.aligned.m16n8k32.row.col.s32.s8.s8.s32    { %r86069, %r86070, %r86071, %r86072 },    { %r1, %r2, %r3, %r4 },    { %r5, %r6 },            { %r86069, %r86070, %r86071, %r86072 }; 
	// end inline asm
	// begin inline asm
	mma.sync.aligned.m16n8k32.row.col.s32.s8.s8.s32    { %r86065, %r86066, %r86067, %r86068 },    { %r1, %r2, %r3, %r4 },    { %r5, %r6 },            { %r86065, %r86066, %r86067, %r86068 }; 
	// end inline asm
	// begin inline asm
	mma.sync.aligned.m16n8k32.row.col.s32.s8.s8.s32    { %r86073, %r86074, %r86075, %r86076 },    { %r1, %r2, %r3, %r4 },    { %r5, %r6 },            { %r86073, %r86074, %r86075, %r86076 }; 
	// end inline asm
	// begin inline asm
	mma.sync.aligned.m16n8k32.row.col.s32.s8.s8.s32    { %r86069, %r86070, %r86071, %r86072 },    { %r1, %r2, %r3, %r4 },    { %r5, %r6 },            { %r86069, %r86070, %r86071, %r86072 }; 
	// end inline asm
	// begin inline asm
	mma.sync.aligned.m16n8k32.row.col.s32.s8.s8.s32    { %r86065, %r86066, %r86067, %r86068 },    { %r1, %r2, %r3, %r4 },    { %r5, %r6 },            { %r86065, %r86066, %r86067, %r86068 }; 
	// end inline asm
	// begin inline asm
	mma.sync.aligned.m16n8k32.row.col.s32.s8.s8.s32    { %r86073, %r86074, %r86075, %r86076 },    { %r1, %r2, %r3, %r4 },    { %r5, %r6 },            { %r86073, %r86074, %r86075, %r86076 }; 
	// end inline asm
	// begin inline asm
	mma.sync.aligned.m16n8k32.row.col.s32.s8.s8.s32    { %r86069, %r86070, %r86071, %r86072 },    { %r1, %r2, %r3, %r4 },    { %r5, %r6 },            { %r86069, %r86070, %r86071, %r86072 }; 
	// end inline asm
	// begin inline asm
	mma.sync.aligned.m16n8k32.row.col.s32.s8.s8.s32    { %r86065, %r86066, %r86067, %r86068 },    { %r1, %r2, %r3, %r4 },    { %r5, %r6 },            { %r86065, %r86066, %r86067, %r86068 }; 
	// end inline asm
	// begin inline asm
	mma.sync.aligned.m16n8k32.row.col.s32.s8.s8.s32    { %r86073, %r86074, %r86075, %r86076 },    { %r1, %r2, %r3, %r4 },    { %r5, %r6 },            { %r86073, %r86074, %r86075, %r86076 }; 
	// end inline asm
	// begin inline asm
	mma.sync.aligned.m16n8k32.row.col.s32.s8.s8.s32    { %r86069, %r86070, %r86071, %r86072 },    { %r1, %r2, %r3, %r4 },    { %r5, %r6 },            { %r86069, %r86070, %r86071, %r86072 }; 
	// end inline asm
	// begin inline asm
	mma.sync.aligned.m16n8k32.row.col.s32.s8.s8.s32    { %r86065, %r86066, %r86067, %r86068 },    { %r1, %r2, %r3, %r4 },    { %r5, %r6 },            { %r86065, %r86066, %r86067, %r86068 }; 
	// end inline asm
	// begin inline asm
	mma.sync.aligned.m16n8k32.row.col.s32.s8.s8.s32    { %r86073, %r86074, %r86075, %r86076 },    { %r1, %r2, %r3, %r4 },    { %r5, %r6 },            { %r86073, %r86074, %r86075, %r86076 }; 
	// end inline asm
	// begin inline asm
	mma.sync.aligned.m16n8k32.row.col.s32.s8.s8.s32    { %r86069, %r86070, %r86071, %r86072 },    { %r1, %r2, %r3, %r4 },    { %r5, %r6 },            { %r86069, %r86070, %r86071, %r86072 }; 
	// end inline asm
	// begin inline asm
	mma.sync.aligned.m16n8k32.row.col.s32.s8.s8.s32    { %r86065, %r86066, %r86067, %r86068 },    { %r1, %r2, %r3, %r4 },    { %r5, %r6 },            { %r86065, %r86066, %r86067, %r86068 }; 
	// end inline asm
	// begin inline asm
	mma.sync.aligned.m16n8k32.row.col.s32.s8.s8.s32    { %r86073, %r86074, %r86075, %r86076 },    { %r1, %r2, %r3, %r4 },    { %r5, %r6 },            { %r86073, %r86074, %r86075, %r86076 }; 
	// end inline asm
	// begin inline asm
	mma.sync.aligned.m16n8k32.row.col.s32.s8.s8.s32    { %r86069, %r86070, %r86071, %r86072 },    { %r1, %r2, %r3, %r4 },    { %r5, %r6 },            { %r86069, %r86070, %r86071, %r86072 }; 
	// end inline asm
	// begin inline asm
	mma.sync.aligned.m16n8k32.row.col.s32.s8.s8.s32    { %r86065, %r86066, %r86067, %r86068 },    { %r1, %r2, %r3, %r4 },    { %r5, %r6 },            { %r86065, %r86066, %r86067, %r86068 }; 
	// end inline asm
	// begin inline asm
	mma.sync.aligned.m16n8k32.row.col.s32.s8.s8.s32    { %r86073, %r86074, %r86075, %r86076 },    { %r1, %r2, %r3, %r4 },    { %r5, %r6 },            { %r86073, %r86074, %r86075, %r86076 }; 
	// end inline asm
	// begin inline asm
	mma.sync.aligned.m16n8k32.row.col.s32.s8.s8.s32    { %r86069, %r86070, %r86071, %r86072 },    { %r1, %r2, %r3, %r4 },    { %r5, %r6 },            { %r86069, %r86070, %r86071, %r86072 }; 
	// end inline asm
	// begin inline asm
	mma.sync.aligned.m16n8k32.row.col.s32.s8.s8.s32    { %r86065, %r86066, %r86067, %r86068 },    { %r1, %r2, %r3, %r4 },    { %r5, %r6 },            { %r86065, %r86066, %r86067, %r86068 }; 
	// end inline asm
	// begin inline asm
	mma.sync.aligned.m16n8k32.row.col.s32.s8.s8.s32    { %r86073, %r86074, %r86075, %r86076 },    { %r1, %r2, %r3, %r4 },    { %r5, %r6 },            { %r86073, %r86074, %r86075, %r86076 }; 
	// end inline asm
	// begin inline asm
	mma.sync.aligned.m16n8k32.row.col.s32.s8.s8.s32    { %r86069, %r86070, %r86071, %r86072 },    { %r1, %r2, %r3, %r4 },    { %r5, %r6 },            { %r86069, %r86070, %r86071, %r86072 }; 
	// end inline asm
	// begin inline asm
	mma.sync.aligned.m16n8k32.row.col.s32.s8.s8.s32    { %r86065, %r86066, %r86067, %r86068 },    { %r1, %r2, %r3, %r4 },    { %r5, %r6 },            { %r86065, %r86066, %r86067, %r86068 }; 
	// end inline asm
	// begin inline asm
	mma.sync.aligned.m16n8k32.row.col.s32.s8.s8.s32    { %r86073, %r86074, %r86075, %r86076 },    { %r1, %r2, %r3, %r4 },    { %r5, %r6 },            { %r86073, %r86074, %r86075, %r86076 }; 
	// end inline asm
	// begin inline asm
	mma.sync.aligned.m16n8k32.row.col.s32.s8.s8.s32    { %r86069, %r86070, %r86071, %r86072 },    { %r1, %r2, %r3, %r4 },    { %r5, %r6 },            { %r86069, %r86070, %r86071, %r86072 }; 
	// end inline asm
	// begin inline asm
	mma.sync.aligned.m16n8k32.row.col.s32.s8.s8.s32    { %r86065, %r86066, %r86067, %r86068 },    { %r1, %r2, %r3, %r4 },    { %r5, %r6 },            { %r86065, %r86066, %r86067, %r86068 }; 
	// end inline asm
	// begin inline asm
	mma.sync.aligned.m16n8k32.row.col.s32.s8.s8.s32    { %r86073, %r86074, %r86075, %r86076 },    { %r1, %r2, %r3, %r4 },    { %r5, %r6 },            { %r86073, %r86074, %r86075, %r86076 }; 
	// end inline asm
	// begin inline asm
	mma.sync.aligned.m16n8k32.row.col.s32.s8.s8.s32    { %r86069, %r86070, %r86071, %r86072 },    { %r1, %r2, %r3, %r4 },    { %r5, %r6 },            { %r86069, %r86070, %r86071, %r86072 }; 
	// end inline asm
	// begin inline asm
	mma.sync.aligned.m16n8k32.row.col.s32.s8.s8.s32    { %r86065, %r86066, %r86067, %r86068 },    { %r1, %r2, %r3, %r4 },    { %r5, %r6 },            { %r86065, %r86066, %r86067, %r86068 }; 
	// end inline asm
	// begin inline asm
	mma.sync.aligned.m16n8k32.row.col.s32.s8.s8.s32    { %r86073, %r86074, %r86075, %r86076 },    { %r1, %r2, %r3, %r4 },    { %r5, %r6 },            { %r86073, %r86074, %r86075, %r86076 }; 
	// end inline asm
	// begin inline asm
	mma.sync.aligned.m16n8k32.row.col.s32.s8.s8.s32    { %r86069, %r86070, %r86071, %r86072 },    { %r1, %r2, %r3, %r4 },    { %r5, %r6 },            { %r86069, %r86070, %r86071, %r86072 }; 
	// end inline asm
	// begin inline asm
	mma.sync.aligned.m16n8k32.row.col.s32.s8.s8.s32    { %r86065, %r86066, %r86067, %r86068 },    { %r1, %r2, %r3, %r4 },    { %r5, %r6 },            { %r86065, %r86066, %r86067, %r86068 }; 
	// end inline asm
	// begin inline asm
	mma.sync.aligned.m16n8k32.row.col.s32.s8.s8.s32    { %r86073, %r86074, %r86075, %r86076 },    { %r1, %r2, %r3, %r4 },    { %r5, %r6 },            { %r86073, %r86074, %r86075, %r86076 }; 
	// end inline asm
	// begin inline asm
	mma.sync.aligned.m16n8k32.row.col.s32.s8.s8.s32    { %r86069, %r86070, %r86071, %r86072 },    { %r1, %r2, %r3, %r4 },    { %r5, %r6 },            { %r86069, %r86070, %r86071, %r86072 }; 
	// end inline asm
	// begin inline asm
	mma.sync.aligned.m16n8k32.row.col.s32.s8.s8.s32    { %r86065, %r86066, %r86067, %r86068 },    { %r1, %r2, %r3, %r4 },    { %r5, %r6 },            { %r86065, %r86066, %r86067, %r86068 }; 
	// end inline asm
	// begin inline asm
	mma.sync.aligned.m16n8k32.row.col.s32.s8.s8.s32    { %r86073, %r86074, %r86075, %r86076 },    { %r1, %r2, %r3, %r4 },    { %r5, %r6 },            { %r86073, %r86074, %r86075, %r86076 }; 
	// end inline asm
	// begin inline asm
	mma.sync.aligned.m16n8k32.row.col.s32.s8.s8.s32    { %r86069, %r86070, %r86071, %r86072 },    { %r1, %r2, %r3, %r4 },    { %r5, %r6 },            { %r86069, %r86070, %r86071, %r86072 }; 
	// end inline asm
	// begin inline asm
	mma.sync.aligned.m16n8k32.row.col.s32.s8.s8.s32    { %r86065, %r86066, %r86067, %r86068 },    { %r1, %r2, %r3, %r4 },    { %r5, %r6 },            { %r86065, %r86066, %r86067, %r86068 }; 
	// end inline asm
	// begin inline asm
	mma.sync.aligned.m16n8k32.row.col.s32.s8.s8.s32    { %r86073, %r86074, %r86075, %r86076 },    { %r1, %r2, %r3, %r4 },    { %r5, %r6 },            { %r86073, %r86074, %r86075, %r86076 }; 
	// end inline asm
	// begin inline asm
	mma.sync.aligned.m16n8k32.row.col.s32.s8.s8.s32    { %r86069, %r86070, %r86071, %r86072 },    { %r1, %r2, %r3, %r4 },    { %r5, %r6 },            { %r86069, %r86070, %r86071, %r86072 }; 
	// end inline asm
	// begin inline asm
	mma.sync.aligned.m16n8k32.row.col.s32.s8.s8.s32    { %r86065, %r86066, %r86067, %r86068 },    { %r1, %r2, %r3, %r4 },    { %r5, %r6 },            { %r86065, %r86066, %r86067, %r86068 }; 
	// end inline asm
	// begin inline asm
	mma.sync.aligned.m16n8k32.row.col.s32.s8.s8.s32    { %r86073, %r86074, %r86075, %r86076 },    { %r1, %r2, %r3, %r4 },    { %r5, %r6 },            { %r86073, %r86074, %r86075, %r86076 }; 
	// end inline asm
	// begin inline asm
	mma.sync.aligned.m16n8k32.row.col.s32.s8.s8.s32    { %r86069, %r86070, %r86071, %r86072 },    { %r1, %r2, %r3, %r4 },    { %r5, %r6 },            { %r86069, %r86070, %r86071, %r86072 }; 
	// end inline asm
	// begin inline asm
	mma.sync.aligned.m16n8k32.row.col.s32.s8.s8.s32    { %r86065, %r86066, %r86067, %r86068 },    { %r1, %r2, %r3, %r4 },    { %r5, %r6 },            { %r86065, %r86066, %r86067, %r86068 }; 
	// end inline asm
	// begin inline asm
	mma.sync.aligned.m16n8k32.row.col.s32.s8.s8.s32    { %r86073, %r86074, %r86075, %r86076 },    { %r1, %r2, %r3, %r4 },    { %r5, %r6 },            { %r86073, %r86074, %r86075, %r86076 }; 
	// end inline asm
	// begin inline asm
	mma.sync.aligned.m16n8k32.row.col.s32.s8.s8.s32    { %r86069, %r86070, %r86071, %r86072 },    { %r1, %r2, %r3, %r4 },    { %r5, %r6 },            { %r86069, %r86070, %r86071, %r86072 }; 
	// end inline asm
	// begin inline asm
	mma.sync.aligned.m16n8k32.row.col.s32.s8.s8.s32    { %r86065, %r86066, %r86067, %r86068 },    { %r1, %r2, %r3, %r4 },    { %r5, %r6 },            { %r86065, %r86066, %r86067, %r86068 }; 
	// end inline asm
	// begin inline asm
	mma.sync.aligned.m16n8k32.row.col.s32.s8.s8.s32    { %r86073, %r86074, %r86075, %r86076 },    { %r1, %r2, %r3, %r4 },    { %r5, %r6 },            { %r86073, %r86074, %r86075, %r86076 }; 
	// end inline asm
	// begin inline asm
	mma.sync.aligned.m16n8k32.row.col.s32.s8.s8.s32    { %r86069, %r86070, %r86071, %r86072 },    { %r1, %r2, %r3, %r4 },    { %r5, %r6 },            { %r86069, %r86070, %r86071, %r86072 }; 
	// end inline asm
	// begin inline asm
	mma.sync.aligned.m16n8k32.row.col.s32.s8.s8.s32    { %r86065, %r86066, %r86067, %r86068 },    { %r1, %r2, %r3, %r4 },    { %r5, %r6 },            { %r86065, %r86066, %r86067, %r86068 }; 
	// end inline asm
	// begin inline asm
	mma.sync.aligned.m16n8k32.row.col.s32.s8.s8.s32    { %r86073, %r86074, %r86075, %r86076 },    { %r1, %r2, %r3, %r4 },    { %r5, %r6 },            { %r86073, %r86074, %r86075, %r86076 }; 
	// end inline asm
	// begin inline asm
	mma.sync.aligned.m16n8k32.row.col.s32.s8.s8.s32    { %r86069, %r86070, %r86071, %r86072 },    { %r1, %r2, %r3, %r4 },    { %r5, %r6 },            { %r86069, %r86070, %r86071, %r86072 }; 
	// end inline asm
	// begin inline asm
	mma.sync.aligned.m16n8k32.row.col.s32.s8.s8.s32    { %r86065, %r86066, %r86067, %r86068 },    { %r1, %r2, %r3, %r4 },    { %r5, %r6 },            { %r86065, %r86066, %r86067, %r86068 }; 
	// end inline asm
	// begin inline asm
	mma.sync.aligned.m16n8k32.row.col.s32.s8.s8.s32    { %r86073, %r86074, %r86075, %r86076 },    { %r1, %r2, %r3, %r4 },    { %r5, %r6 },            { %r86073, %r86074, %r86075, %r86076 }; 
	// end inline asm
	// begin inline asm
	mma.sync.aligned.m16n8k32.row.col.s32.s8.s8.s32    { %r86069, %r86070, %r86071, %r86072 },    { %r1, %r2, %r3, %r4 },    { %r5, %r6 },            { %r86069, %r86070, %r86071, %r86072 }; 
	// end inline asm
	// begin inline asm
	mma.sync.aligned.m16n8k32.row.col.s32.s8.s8.s32    { %r86065, %r86066, %r86067, %r86068 },    { %r1, %r2, %r3, %r4 },    { %r5, %r6 },            { %r86065, %r86066, %r86067, %r86068 }; 
	// end inline asm
	// begin inline asm
	mma.sync.aligned.m16n8k32.row.col.s32.s8.s8.s32    { %r86073, %r86074, %r86075, %r86076 },    { %r1, %r2, %r3, %r4 },    { %r5, %r6 },            { %r86073, %r86074, %r86075, %r86076 }; 
	// end inline asm
	// begin inline asm
	mma.sync.aligned.m16n8k32.row.col.s32.s8.s8.s32    { %r86069, %r86070, %r86071, %r86072 },    { %r1, %r2, %r3, %r4 },    { %r5, %r6 },            { %r86069, %r86070, %r86071, %r86072 }; 
	// end inline asm
	// begin inline asm
	mma.sync.aligned.m16n8k32.row.col.s32.s8.s8.s32    { %r86065, %r86066, %r86067, %r86068 },    { %r1, %r2, %r3, %r4 },    { %r5, %r6 },            { %r86065, %r86066, %r86067, %r86068 }; 
	// end inline asm
	// begin inline asm
	mma.sync.aligned.m16n8k32.row.col.s32.s8.s8.s32    { %r86073, %r86074, %r86075, %r86076 },    { %r1, %r2, %r3, %r4 },    { %r5, %r6 },            { %r86073, %r86074, %r86075, %r86076 }; 
	// end inline asm
	// begin inline asm
	mma.sync.aligned.m16n8k32.row.col.s32.s8.s8.s32    { %r86069, %r86070, %r86071, %r86072 },    { %r1, %r2, %r3, %r4 },    { %r5, %r6 },            { %r86069, %r86070, %r86071, %r86072 }; 
	// end inline asm
	// begin inline asm
	mma.sync.aligned.m16n8k32.row.col.s32.s8.s8.s32    { %r86065, %r86066, %r86067, %r86068 },    { %r1, %r2, %r3, %r4 },    { %r5, %r6 },            { %r86065, %r86066, %r86067, %r86068 }; 
	// end inline asm
	// begin inline asm
	mma.sync.aligned.m16n8k32.row.col.s32.s8.s8.s32    { %r86073, %r86074, %r86075, %r86076 },    { %r1, %r2, %r3, %r4 },    { %r5, %r6 },            { %r86073, %r86074, %r86075, %r86076 }; 
	// end inline asm
	// begin inline asm
	mma.sync.aligned.m16n8k32.row.col.s32.s8.s8.s32    { %r86069, %r86070, %r86071, %r86072 },    { %r1, %r2, %r3, %r4 },    { %r5, %r6 },            { %r86069, %r86070, %r86071, %r86072 }; 
	// end inline asm
	// begin inline asm
	mma.sync.aligned.m16n8k32.row.col.s32.s8.s8.s32    { %r86065, %r86066, %r86067, %r86068 },    { %r1, %r2, %r3, %r4 },    { %r5, %r6 },            { %r86065, %r86066, %r86067, %r86068 }; 
	// end inline asm
	// begin inline asm
	mma.sync.aligned.m16n8k32.row.col.s32.s8.s8.s32    { %r86073, %r86074, %r86075, %r86076 },    { %r1, %r2, %r3, %r4 },    { %r5, %r6 },            { %r86073, %r86074, %r86075, %r86076 }; 
	// end inline asm
	// begin inline asm
	mma.sync.aligned.m16n8k32.row.col.s32.s8.s8.s32    { %r86069, %r86070, %r86071, %r86072 },    { %r1, %r2, %r3, %r4 },    { %r5, %r6 },            { %r86069, %r86070, %r86071, %r86072 }; 
	// end inline asm
	// begin inline asm
	mma.sync.aligned.m16n8k32.row.col.s32.s8.s8.s32    { %r86065, %r86066, %r86067, %r86068 },    { %r1, %r2, %r3, %r4 },    { %r5, %r6 },            { %r86065, %r86066, %r86067, %r86068 }; 
	// end inline asm
	// begin inline asm
	mma.sync.aligned.m16n8k32.row.col.s32.s8.s8.s32    { %r86073, %r86074, %r86075, %r86076 },    { %r1, %r2, %r3, %r4 },    { %r5, %r6 },            { %r86073, %r86074, %r86075, %r86076 }; 
	// end inline asm
	// begin inline asm
	mma.sync.aligned.m16n8k32.row.col.s32.s8.s8.s32    { %r86069, %r86070, %r86071, %r86072 },    { %r1, %r2, %r3, %r4 },    { %r5, %r6 },            { %r86069, %r86070, %r86071, %r86072 }; 
	// end inline asm
	// begin inline asm
	mma.sync.aligned.m16n8k32.row.col.s32.s8.s8.s32    { %r86065, %r86066, %r86067, %r86068 },    { %r1, %r2, %r3, %r4 },    { %r5, %r6 },            { %r86065, %r86066, %r86067, %r86068 }; 
	// end inline asm
	// begin inline asm
	mma.sync.aligned.m16n8k32.row.col.s32.s8.s8.s32    { %r86073, %r86074, %r86075, %r86076 },    { %r1, %r2, %r3, %r4 },    { %r5, %r6 },            { %r86073, %r86074, %r86075, %r86076 }; 
	// end inline asm
	// begin inline asm
	mma.sync.aligned.m16n8k32.row.col.s32.s8.s8.s32    { %r86069, %r86070, %r86071, %r86072 },    { %r1, %r2, %r3, %r4 },    { %r5, %r6 },            { %r86069, %r86070, %r86071, %r86072 }; 
	// end inline asm
	// begin inline asm
	mma.sync.aligned.m16n8k32.row.col.s32.s8.s8.s32    { %r86065, %r86066, %r86067, %r86068 },    { %r1, %r2, %r3, %r4 },    { %r5, %r6 },            { %r86065, %r86066, %r86067, %r86068 }; 
	// end inline asm
	// begin inline asm
	mma.sync.aligned.m16n8k32.row.col.s32.s8.s8.s32    { %r86073, %r86074, %r86075, %r86076 },    { %r1, %r2, %r3, %r4 },    { %r5, %r6 },            { %r86073, %r86074, %r86075, %r86076 }; 
	// end inline asm
	// begin inline asm
	mma.sync.aligned.m16n8k32.row.col.s32.s8.s8.s32    { %r86069, %r86070, %r86071, %r86072 },    { %r1, %r2, %r3, %r4 },    { %r5, %r6 },            { %r86069, %r86070, %r86071, %r86072 }; 
	// end inline asm
	// begin inline asm
	mma.sync.aligned.m16n8k32.row.col.s32.s8.s8.s32    { %r86065, %r86066, %r86067, %r86068 },    { %r1, %r2, %r3, %r4 },    { %r5, %r6 },            { %r86065, %r86066, %r86067, %r86068 }; 
	// end inline asm
	// begin inline asm
	mma.sync.aligned.m16n8k32.row.col.s32.s8.s8.s32    { %r86073, %r86074, %r86075, %r86076 },    { %r1, %r2, %r3, %r4 },    { %r5, %r6 },            { %r86073, %r86074, %r86075, %r86076 }; 
	// end inline asm
	// begin inline asm
	mma.sync.aligned.m16n8k32.row.col.s32.s8.s8.s32    { %r86069, %r86070, %r86071, %r86072 },    { %r1, %r2, %r3, %r4 },    { %r5, %r6 },            { %r86069, %r86070, %r86071, %r86072 }; 
	// end inline asm
	// begin inline asm
	mma.sync.aligned.m16n8k32.row.col.s32.s8.s8.s32    { %r86065, %r86066, %r86067, %r86068 },    { %r1, %r2, %r3, %r4 },    { %r5, %r6 },            { %r86065, %r86066, %r86067, %r86068 }; 
	// end inline asm
	// begin inline asm
	mma.sync.aligned.m16n8k32.row.col.s32.s8.s8.s32    { %r86073, %r86074, %r86075, %r86076 },    { %r1, %r2, %r3, %r4 },    { %r5, %r6 },            { %r86073, %r86074, %r86075, %r86076 }; 
	// end inline asm
	// begin inline asm
	mma.sync.aligned.m16n8k32.row.col.s32.s8.s8.s32    { %r86069, %r86070, %r86071, %r86072 },    { %r1, %r2, %r3, %r4 },    { %r5, %r6 },            { %r86069, %r86070, %r86071, %r86072 }; 
	// end inline asm
	// begin inline asm
	mma.sync.aligned.m16n8k32.row.col.s32.s8.s8.s32    { %r86065, %r86066, %r86067, %r86068 },    { %r1, %r2, %r3, %r4 },    { %r5, %r6 },            { %r86065, %r86066, %r86067, %r86068 }; 
	// end inline asm
	// begin inline asm
	mma.sync.aligned.m16n8k32.row.col.s32.s8.s8.s32    { %r86073, %r86074, %r86075, %r86076 },    { %r1, %r2, %r3, %r4 },    { %r5, %r6 },            { %r86073, %r86074, %r86075, %r86076 }; 
	// end inline asm
	// begin inline asm
	mma.sync.aligned.m16n8k32.row.col.s32.s8.s8.s32    { %r86069, %r86070, %r86071, %r86072 },    { %r1, %r2, %r3, %r4 },    { %r5, %r6 },            { %r86069, %r86070, %r86071, %r86072 }; 
	// end inline asm
	// begin inline asm
	mma.sync.aligned.m16n8k32.row.col.s32.s8.s8.s32    { %r86065, %r86066, %r86067, %r86068 },    { %r1, %r2, %r3, %r4 },    { %r5, %r6 },            { %r86065, %r86066, %r86067, %r86068 }; 
	// end inline asm
	// begin inline asm
	mma.sync.aligned.m16n8k32.row.col.s32.s8.s8.s32    { %r86073, %r86074, %r86075, %r86076 },    { %r1, %r2, %r3, %r4 },    { %r5, %r6 },            { %r86073, %r86074, %r86075, %r86076 }; 
	// end inline asm
	// begin inline asm
	mma.sync.aligned.m16n8k32.row.col.s32.s8.s8.s32    { %r86069, %r86070, %r86071, %r86072 },    { %r1, %r2, %r3, %r4 },    { %r5, %r6 },            { %r86069, %r86070, %r86071, %r86072 }; 
	// end inline asm
	// begin inline asm
	mma.sync.aligned.m16n8k32.row.col.s32.s8.s8.s32    { %r86065, %r86066, %r86067, %r86068 },    { %r1, %r2, %r3, %r4 },    { %r5, %r6 },            { %r86065, %r86066, %r86067, %r86068 }; 
	// end inline asm
	// begin inline asm
	mma.sync.aligned.m16n8k32.row.col.s32.s8.s8.s32    { %r86073, %r86074, %r86075, %r86076 },    { %r1, %r2, %r3, %r4 },    { %r5, %r6 },            { %r86073, %r86074, %r86075, %r86076 }; 
	// end inline asm
	// begin inline asm
	mma.sync.aligned.m16n8k32.row.col.s32.s8.s8.s32    { %r86069, %r86070, %r86071, %r86072 },    { %r1, %r2, %r3, %r4 },    { %r5, %r6 },            { %r86069, %r86070, %r86071, %r86072 }; 
	// end inline asm
	// begin inline asm
	mma.sync.aligned.m16n8k32.row.col.s32.s8.s8.s32    { %r86065, %r86066, %r86067, %r86068 },    { %r1, %r2, %r3, %r4 },    { %r5, %r6 },            { %r86065, %r86066, %r86067, %r86068 }; 
	// end inline asm
	// begin inline asm
	mma.sync.aligned.m16n8k32.row.col.s32.s8.s8.s32    { %r86073, %r86074, %r86075, %r86076 },    { %r1, %r2, %r3, %r4 },    { %r5, %r6 },            { %r86073, %r86074, %r86075, %r86076 }; 
	// end inline asm
	// begin inline asm
	mma.sync.aligned.m16n8k32.row.col.s32.s8.s8.s32    { %r86069, %r86070, %r86071, %r86072 },    { %r1, %r2, %r3, %r4 },    { %r5, %r6 },            { %r86069, %r86070, %r86071, %r86072 }; 
	// end inline asm
	// begin inline asm
	mma.sync.aligned.m16n8k32.row.col.s32.s8.s8.s32    { %r86065, %r86066, %r86067, %r86068 },    { %r1, %r2, %r3, %r4 },    { %r5, %r6 },            { %r86065, %r86066, %r86067, %r86068 }; 
	// end inline asm
	// begin inline asm
	mma.sync.aligned.m16n8k32.row.col.s32.s8.s8.s32    { %r86073, %r86074, %r86075, %r86076 },    { %r1, %r2, %r3, %r4 },    { %r5, %r6 },            { %r86073, %r86074, %r86075, %r86076 }; 
	// end inline asm
	// begin inline asm
	mma.sync.aligned.m16n8k32.row.col.s32.s8.s8.s32    { %r86069, %r86070, %r86071, %r86072 },    { %r1, %r2, %r3, %r4 },    { %r5, %r6 },            { %r86069, %r86070, %r86071, %r86072 }; 
	// end inline asm
	// begin inline asm
	mma.sync.aligned.m16n8k32.row.col.s32.s8.s8.s32    { %r86065, %r86066, %r86067, %r86068 },    { %r1, %r2, %r3, %r4 },    { %r5, %r6 },            { %r86065, %r86066, %r86067, %r86068 }; 
	// end inline asm
	// begin inline asm
	mma.sync.aligned.m16n8k32.row.col.s32.s8.s8.s32    { %r86073, %r86074, %r86075, %r86076 },    { %r1, %r2, %r3, %r4 },    { %r5, %r6 },            { %r86073, %r86074, %r86075, %r86076 }; 
	// end inline asm
	// begin inline asm
	mma.sync.aligned.m16n8k32.row.col.s32.s8.s8.s32    { %r86069, %r86070, %r86071, %r86072 },    { %r1, %r2, %r3, %r4 },    { %r5, %r6 },            { %r86069, %r86070, %r86071, %r86072 }; 
	// end inline asm
	// begin inline asm
	mma.sync.aligned.m16n8k32.row.col.s32.s8.s8.s32    { %r86065, %r86066, %r86067, %r86068 },    { %r1, %r2, %r3, %r4 },    { %r5, %r6 },            { %r86065, %r86066, %r86067, %r86068 }; 
	// end inline asm
	// begin inline asm
	mma.sync.aligned.m16n8k32.row.col.s32.s8.s8.s32    { %r86073, %r86074, %r86075, %r86076 },    { %r1, %r2, %r3, %r4 },    { %r5, %r6 },            { %r86073, %r86074, %r86075, %r86076 }; 
	// end inline asm
	// begin inline asm
	mma.sync.aligned.m16n8k32.row.col.s32.s8.s8.s32    { %r86069, %r86070, %r86071, %r86072 },    { %r1, %r2, %r3, %r4 },    { %r5, %r6 },            { %r86069, %r86070, %r86071, %r86072 }; 
	// end inline asm
	// begin inline asm
	mma.sync.aligned.m16n8k32.row.col.s32.s8.s8.s32    { %r86065, %r86066, %r86067, %r86068 },    { %r1, %r2, %r3, %r4 },    { %r5, %r6 },            { %r86065, %r86066, %r86067, %r86068 }; 
	// end inline asm
	// begin inline asm
	mma.sync.aligned.m16n8k32.row.col.s32.s8.s8.s32    { %r86073, %r86074, %r86075, %r86076 },    { %r1, %r2, %r3, %r4 },    { %r5, %r6 },            { %r86073, %r86074, %r86075, %r86076 }; 
	// end inline asm
	// begin inline asm
	mma.sync.aligned.m16n8k32.row.col.s32.s8.s8.s32    { %r86069, %r86070, %r86071, %r86072 },    { %r1, %r2, %r3, %r4 },    { %r5, %r6 },            { %r86069, %r86070, %r86071, %r86072 }; 
	// end inline asm
	// begin inline asm
	mma.sync.aligned.m16n8k32.row.col.s32.s8.s8.s32    { %r86065, %r86066, %r86067, %r86068 },    { %r1, %r2, %r3, %r4 },    { %r5, %r6 },            { %r86065, %r86066, %r86067, %r86068 }; 
	// end inline asm
	// begin inline asm
	mma.sync.aligned.m16n8k32.row.col.s32.s8.s8.s32    { %r86073, %r86074, %r86075, %r86076 },    { %r1, %r2, %r3, %r4 },    { %r5, %r6 },            { %r86073, %r86074, %r86075, %r86076 }; 
	// end inline asm
	// begin inline asm
	mma.sync.aligned.m16n8k32.row.col.s32.s8.s8.s32    { %r86069, %r86070, %r86071, %r86072 },    { %r1, %r2, %r3, %r4 },    { %r5, %r6 },            { %r86069, %r86070, %r86071, %r86072 }; 
	// end inline asm
	// begin inline asm
	mma.sync.aligned.m16n8k32.row.col.s32.s8.s8.s32    { %r86065, %r86066, %r86067, %r86068 },    { %r1, %r2, %r3, %r4 },    { %r5, %r6 },            { %r86065, %r86066, %r86067, %r86068 }; 
	// end inline asm
	// begin inline asm
	mma.sync.aligned.m16n8k32.row.col.s32.s8.s8.s32    { %r86073, %r86074, %r86075, %r86076 },    { %r1, %r2, %r3, %r4 },    { %r5, %r6 },            { %r86073, %r86074, %r86075, %r86076 }; 
	// end inline asm
	// begin inline asm
	mma.sync.aligned.m16n8k32.row.col.s32.s8.s8.s32    { %r86069, %r86070, %r86071, %r86072 },    { %r1, %r2, %r3, %r4 },    { %r5, %r6 },            { %r86069, %r86070, %r86071, %r86072 }; 
	// end inline asm
	// begin inline asm
	mma.sync.aligned.m16n8k32.row.col.s32.s8.s8.s32    { %r86065, %r86066, %r86067, %r86068 },    { %r1, %r2, %r3, %r4 },    { %r5, %r6 },            { %r86065, %r86066, %r86067, %r86068 }; 
	// end inline asm
	// begin inline asm
	mma.sync.aligned.m16n8k32.row.col.s32.s8.s8.s32    { %r86073, %r86074, %r86075, %r86076 },    { %r1, %r2, %r3, %r4 },    { %r5, %r6 },            { %r86073, %r86074, %r86075, %r86076 }; 
	// end inline asm
	// begin inline asm
	mma.sync.aligned.m16n8k32.row.col.s32.s8.s8.s32    { %r86069, %r86070, %r86071, %r86072 },    { %r1, %r2, %r3, %r4 },    { %r5, %r6 },            { %r86069, %r86070, %r86071, %r86072 }; 
	// end inline asm
	// begin inline asm
	mma.sync.aligned.m16n8k32.row.col.s32.s8.s8.s32    { %r86065, %r86066, %r86067, %r86068 },    { %r1, %r2, %r3, %r4 },    { %r5, %r6 },            { %r86065, %r86066, %r86067, %r86068 }; 
	// end inline asm
	// begin inline asm
	mma.sync.aligned.m16n8k32.row.col.s32.s8.s8.s32    { %r86073, %r86074, %r86075, %r86076 },    { %r1, %r2, %r3, %r4 },    { %r5, %r6 },            { %r86073, %r86074, %r86075, %r86076 }; 
	// end inline asm
	// begin inline asm
	mma.sync.aligned.m16n8k32.row.col.s32.s8.s8.s32    { %r86069, %r86070, %r86071, %r86072 },    { %r1, %r2, %r3, %r4 },    { %r5, %r6 },            { %r86069, %r86070, %r86071, %r86072 }; 
	// end inline asm
	// begin inline asm
	mma.sync.aligned.m16n8k32.row.col.s32.s8.s8.s32    { %r86065, %r86066, %r86067, %r86068 },    { %r1, %r2, %r3, %r4 },    { %r5, %r6 },            { %r86065, %r86066, %r86067, %r86068 }; 
	// end inline asm
	// begin inline asm
	mma.sync.aligned.m16n8k32.row.col.s32.s8.s8.s32    { %r86073, %r86074, %r86075, %r86076 },    { %r1, %r2, %r3, %r4 },    { %r5, %r6 },            { %r86073, %r86074, %r86075, %r86076 }; 
	// end inline asm
	// begin inline asm
	mma.sync.aligned.m16n8k32.row.col.s32.s8.s8.s32    { %r86069, %r86070, %r86071, %r86072 },    { %r1, %r2, %r3, %r4 },    { %r5, %r6 },            { %r86069, %r86070, %r86071, %r86072 }; 
	// end inline asm
	// begin inline asm
	mma.sync.aligned.m16n8k32.row.col.s32.s8.s8.s32    { %r86065, %r86066, %r86067, %r86068 },    { %r1, %r2, %r3, %r4 },    { %r5, %r6 },            { %r86065, %r86066, %r86067, %r86068 }; 
	// end inline asm
	// begin inline asm
	mma.sync.aligned.m16n8k32.row.col.s32.s8.s8.s32    { %r86073, %r86074, %r86075, %r86076 },    { %r1, %r2, %r3, %r4 },    { %r5, %r6 },            { %r86073, %r86074, %r86075, %r86076 }; 
	// end inline asm
	// begin inline asm
	mma.sync.aligned.m16n8k32.row.col.s32.s8.s8.s32    { %r86069, %r86070, %r86071, %r86072 },    { %r1, %r2, %r3, %r4 },    { %r5, %r6 },            { %r86069, %r86070, %r86071, %r86072 }; 
	// end inline asm
	// begin inline asm
	mma.sync.aligned.m16n8k32.row.col.s32.s8.s8.s32    { %r86065, %r86066, %r86067, %r86068 },    { %r1, %r2, %r3, %r4 },    { %r5, %r6 },            { %r86065, %r86066, %r86067, %r86068 }; 
	// end inline asm
	// begin inline asm
	mma.sync.aligned.m16n8k32.row.col.s32.s8.s8.s32    { %r86073, %r86074, %r86075, %r86076 },    { %r1, %r2, %r3, %r4 },    { %r5, %r6 },            { %r86073, %r86074, %r86075, %r86076 }; 
	// end inline asm
	// begin inline asm
	mma.sync.aligned.m16n8k32.row.col.s32.s8.s8.s32    { %r86069, %r86070, %r86071, %r86072 },    { %r1, %r2, %r3, %r4 },    { %r5, %r6 },            { %r86069, %r86070, %r86071, %r86072 }; 
	// end inline asm
	// begin inline asm
	mma.sync.aligned.m16n8k32.row.col.s32.s8.s8.s32    { %r86065, %r86066, %r86067, %r86068 },    { %r1, %r2, %r3, %r4 },    { %r5, %r6 },            { %r86065, %r86066, %r86067, %r86068 }; 
	// end inline asm
	// begin inline asm
	mma.sync.aligned.m16n8k32.row.col.s32.s8.s8.s32    { %r86073, %r86074, %r86075, %r86076 },    { %r1, %r2, %r3, %r4 },    { %r5, %r6 },            { %r86073, %r86074, %r86075, %r86076 }; 
	// end inline asm
	// begin inline asm
	mma.sync.aligned.m16n8k32.row.col.s32.s8.s8.s32    { %r86069, %r86070, %r86071, %r86072 },    { %r1, %r2, %r3, %r4 },    { %r5, %r6 },            { %r86069, %r86070, %r86071, %r86072 }; 
	// end inline asm
	// begin inline asm
	mma.sync.aligned.m16n8k32.row.col.s32.s8.s8.s32    { %r86065, %r86066, %r86067, %r86068 },    { %r1, %r2, %r3, %r4 },    { %r5, %r6 },            { %r86065, %r86066, %r86067, %r86068 }; 
	// end inline asm
	// begin inline asm
	mma.sync.aligned.m16n8k32.row.col.s32.s8.s8.s32    { %r86073, %r86074, %r86075, %r86076 },    { %r1, %r2, %r3, %r4 },    { %r5, %r6 },            { %r86073, %r86074, %r86075, %r86076 }; 
	// end inline asm
	// begin inline asm
	mma.sync.aligned.m16n8k32.row.col.s32.s8.s8.s32    { %r86069, %r86070, %r86071, %r86072 },    { %r1, %r2, %r3, %r4 },    { %r5, %r6 },            { %r86069, %r86070, %r86071, %r86072 }; 
	// end inline asm
	// begin inline asm
	mma.sync.aligned.m16n8k32.row.col.s32.s8.s8.s32    { %r86065, %r86066, %r86067, %r86068 },    { %r1, %r2, %r3, %r4 },    { %r5, %r6 },            { %r86065, %r86066, %r86067, %r86068 }; 
	// end inline asm
	// begin inline asm
	mma.sync.aligned.m16n8k32.row.col.s32.s8.s8.s32    { %r86073, %r86074, %r86075, %r86076 },    { %r1, %r2, %r3, %r4 },    { %r5, %r6 },            { %r86073, %r86074, %r86075, %r86076 }; 
	// end inline asm
	// begin inline asm
	mma.sync.aligned.m16n8k32.row.col.s32.s8.s8.s32    { %r86069, %r86070, %r86071, %r86072 },    { %r1, %r2, %r3, %r4 },    { %r5, %r6 },            { %r86069, %r86070, %r86071, %r86072 }; 
	// end inline asm
	// begin inline asm
	mma.sync.aligned.m16n8k32.row.col.s32.s8.s8.s32    { %r86065, %r86066, %r86067, %r86068 },    { %r1, %r2, %r3, %r4 },    { %r5, %r6 },            { %r86065, %r86066, %r86067, %r86068 }; 
	// end inline asm
	// begin inline asm
	mma.sync.aligned.m16n8k32.row.col.s32.s8.s8.s32    { %r86073, %r86074, %r86075, %r86076 },    { %r1, %r2, %r3, %r4 },    { %r5, %r6 },            { %r86073, %r86074, %r86075, %r86076 }; 
	// end inline asm
	// begin inline asm
	mma.sync.aligned.m16n8k32.row.col.s32.s8.s8.s32    { %r86069, %r86070, %r86071, %r86072 },    { %r1, %r2, %r3, %r4 },    { %r5, %r6 },            { %r86069, %r86070, %r86071, %r86072 }; 
	// end inline asm
	// begin inline asm
	mma.sync.aligned.m16n8k32.row.col.s32.s8.s8.s32    { %r86065, %r86066, %r86067, %r86068 },    { %r1, %r2, %r3, %r4 },    { %r5, %r6 },            { %r86065, %r86066, %r86067, %r86068 }; 
	// end inline asm
	// begin inline asm
	mma.sync.aligned.m16n8k32.row.col.s32.s8.s8.s32    { %r86073, %r86074, %r86075, %r86076 },    { %r1, %r2, %r3, %r4 },    { %r5, %r6 },            { %r86073, %r86074, %r86075, %r86076 }; 
	// end inline asm
	// begin inline asm
	mma.sync.aligned.m16n8k32.row.col.s32.s8.s8.s32    { %r86069, %r86070, %r86071, %r86072 },    { %r1, %r2, %r3, %r4 },    { %r5, %r6 },            { %r86069, %r86070, %r86071, %r86072 }; 
	// end inline asm
	// begin inline asm
	mma.sync.aligned.m16n8k32.row.col.s32.s8.s8.s32    { %r86065, %r86066, %r86067, %r86068 },    { %r1, %r2, %r3, %r4 },    { %r5, %r6 },            { %r86065, %r86066, %r86067, %r86068 }; 
	// end inline asm
	// begin inline asm
	mma.sync.aligned.m16n8k32.row.col.s32.s8.s8.s32    { %r86073, %r86074, %r86075, %r86076 },    { %r1, %r2, %r3, %r4 },    { %r5, %r6 },            { %r86073, %r86074, %r86075, %r86076 }; 
	// end inline asm
	// begin inline asm
	mma.sync.aligned.m16n8k32.row.col.s32.s8.s8.s32    { %r86069, %r86070, %r86071, %r86072 },    { %r1, %r2, %r3, %r4 },    { %r5, %r6 },            { %r86069, %r86070, %r86071, %r86072 }; 
	// end inline asm
	// begin inline asm
	mma.sync.aligned.m16n8k32.row.col.s32.s8.s8.s32    { %r86065, %r86066, %r86067, %r86068 },    { %r1, %r2, %r3, %r4 },    { %r5, %r6 },            { %r86065, %r86066, %r86067, %r86068 }; 
	// end inline asm
	// begin inline asm
	mma.sync.aligned.m16n8k32.row.col.s32.s8.s8.s32    { %r86073, %r86074, %r86075, %r86076 },    { %r1, %r2, %r3, %r4 },    { %r5, %r6 },            { %r86073, %r86074, %r86075, %r86076 }; 
	// end inline asm
	// begin inline asm
	mma.sync.aligned.m16n8k32.row.col.s32.s8.s8.s32    { %r86069, %r86070, %r86071, %r86072 },    { %r1, %r2, %r3, %r4 },    { %r5, %r6 },            { %r86069, %r86070, %r86071, %r86072 }; 
	// end inline asm
	// begin inline asm
	mma.sync.aligned.m16n8k32.row.col.s32.s8.s8.s32    { %r86065, %r86066, %r86067, %r86068 },    { %r1, %r2, %r3, %r4 },    { %r5, %r6 },            { %r86065, %r86066, %r86067, %r86068 }; 
	// end inline asm
	// begin inline asm
	mma.sync.aligned.m16n8k32.row.col.s32.s8.s8.s32    { %r86073, %r86074, %r86075, %r86076 },    { %r1, %r2, %r3, %r4 },    { %r5, %r6 },            { %r86073, %r86074, %r86075, %r86076 }; 
	// end inline asm
	// begin inline asm
	mma.sync.aligned.m16n8k32.row.col.s32.s8.s8.s32    { %r86069, %r86070, %r86071, %r86072 },    { %r1, %r2, %r3, %r4 },    { %r5, %r6 },            { %r86069, %r86070, %r86071, %r86072 }; 
	// end inline asm
	// begin inline asm
	mma.sync.aligned.m16n8k32.row.col.s32.s8.s8.s32    { %r86065, %r86066, %r86067, %r86068 },    { %r1, %r2, %r3, %r4 },    { %r5, %r6 },            { %r86065, %r86066, %r86067, %r86068 }; 
	// end inline asm
	// begin inline asm
	mma.sync.aligned.m16n8k32.row.col.s32.s8.s8.s32    { %r86073, %r86074, %r86075, %r86076 },    { %r1, %r2, %r3, %r4 },    { %r5, %r6 },            { %r86073, %r86074, %r86075, %r86076 }; 
	// end inline asm
	// begin inline asm
	mma.sync.aligned.m16n8k32.row.col.s32.s8.s8.s32    { %r86069, %r86070, %r86071, %r86072 },    { %r1, %r2, %r3, %r4 },    { %r5, %r6 },            { %r86069, %r86070, %r86071, %r86072 }; 
	// end inline asm
	// begin inline asm
	mma.sync.aligned.m16n8k32.row.col.s32.s8.s8.s32    { %r86065, %r86066, %r86067, %r86068 },    { %r1, %r2, %r3, %r4 },    { %r5, %r6 },            { %r86065, %r86066, %r86067, %r86068 }; 
	// end inline asm
	// begin inline asm
	mma.sync.aligned.m16n8k32.row.col.s32.s8.s8.s32    { %r86073, %r86074, %r86075, %r86076 },    { %r1, %r2, %r3, %r4 },    { %r5, %r6 },            { %r86073, %r86074, %r86075, %r86076 }; 
	// end inline asm
	// begin inline asm
	mma.sync.aligned.m16n8k32.row.col.s32.s8.s8.s32    { %r86069, %r86070, %r86071, %r86072 },    { %r1, %r2, %r3, %r4 },    { %r5, %r6 },            { %r86069, %r86070, %r86071, %r86072 }; 
	// end inline asm
	// begin inline asm
	mma.sync.aligned.m16n8k32.row.col.s32.s8.s8.s32    { %r86065, %r86066, %r86067, %r86068 },    { %r1, %r2, %r3, %r4 },    { %r5, %r6 },            { %r86065, %r86066, %r86067, %r86068 }; 
	// end inline asm
	// begin inline asm
	mma.sync.aligned.m16n8k32.row.col.s32.s8.s8.s32    { %r86073, %r86074, %r86075, %r86076 },    { %r1, %r2, %r3, %r4 },    { %r5, %r6 },            { %r86073, %r86074, %r86075, %r86076 }; 
	// end inline asm
	// begin inline asm
	mma.sync.aligned.m16n8k32.row.col.s32.s8.s8.s32    { %r86069, %r86070, %r86071, %r86072 },    { %r1, %r2, %r3, %r4 },    { %r5, %r6 },            { %r86069, %r86070, %r86071, %r86072 }; 
	// end inline asm
	// begin inline asm
	mma.sync.aligned.m16n8k32.row.col.s32.s8.s8.s32    { %r86065, %r86066, %r86067, %r86068 },    { %r1, %r2, %r3, %r4 },    { %r5, %r6 },            { %r86065, %r86066, %r86067, %r86068 }; 
	// end inline asm
	// begin inline asm
	mma.sync.aligned.m16n8k32.row.col.s32.s8.s8.s32    { %r86073, %r86074, %r86075, %r86076 },    { %r1, %r2, %r3, %r4 },    { %r5, %r6 },            { %r86073, %r86074, %r86075, %r86076 }; 
	// end inline asm
	// begin inline asm
	mma.sync.aligned.m16n8k32.row.col.s32.s8.s8.s32    { %r86069, %r86070, %r86071, %r86072 },    { %r1, %r2, %r3, %r4 },    { %r5, %r6 },            { %r86069, %r86070, %r86071, %r86072 }; 
	// end inline asm
	// begin inline asm
	mma.sync.aligned.m16n8k32.row.col.s32.s8.s8.s32    { %r86065, %r86066, %r86067, %r86068 },    { %r1, %r2, %r3, %r4 },    { %r5, %r6 },            { %r86065, %r86066, %r86067, %r86068 }; 
	// end inline asm
	// begin inline asm
	mma.sync.aligned.m16n8k32.row.col.s32.s8.s8.s32    { %r86073, %r86074, %r86075, %r86076 },    { %r1, %r2, %r3, %r4 },    { %r5, %r6 },            { %r86073, %r86074, %r86075, %r86076 }; 
	// end inline asm
	// begin inline asm
	mma.sync.aligned.m16n8k32.row.col.s32.s8.s8.s32    { %r86069, %r86070, %r86071, %r86072 },    { %r1, %r2, %r3, %r4 },    { %r5, %r6 },            { %r86069, %r86070, %r86071, %r86072 }; 
	// end inline asm
	// begin inline asm
	mma.sync.aligned.m16n8k32.row.col.s32.s8.s8.s32    { %r86065, %r86066, %r86067, %r86068 },    { %r1, %r2, %r3, %r4 },    { %r5, %r6 },            { %r86065, %r86066, %r86067, %r86068 }; 
	// end inline asm
	// begin inline asm
	mma.sync.aligned.m16n8k32.row.col.s32.s8.s8.s32    { %r86073, %r86074, %r86075, %r86076 },    { %r1, %r2, %r3, %r4 },    { %r5, %r6 },            { %r86073, %r86074, %r86075, %r86076 }; 
	// end inline asm
	// begin inline asm
	mma.sync.aligned.m16n8k32.row.col.s32.s8.s8.s32    { %r86069, %r86070, %r86071, %r86072 },    { %r1, %r2, %r3, %r4 },    { %r5, %r6 },            { %r86069, %r86070, %r86071, %r86072 }; 
	// end inline asm
	// begin inline asm
	mma.sync.aligned.m16n8k32.row.col.s32.s8.s8.s32    { %r86065, %r86066, %r86067, %r86068 },    { %r1, %r2, %r3, %r4 },    { %r5, %r6 },            { %r86065, %r86066, %r86067, %r86068 }; 
	// end inline asm
	// begin inline asm
	mma.sync.aligned.m16n8k32.row.col.s32.s8.s8.s32    { %r86073, %r86074, %r86075, %r86076 },    { %r1, %r2, %r3, %r4 },    { %r5, %r6 },            { %r86073, %r86074, %r86075, %r86076 }; 
	// end inline asm
	// begin inline asm
	mma.sync.aligned.m16n8k32.row.col.s32.s8.s8.s32    { %r86069, %r86070, %r86071, %r86072 },    { %r1, %r2, %r3, %r4 },    { %r5, %r6 },            { %r86069, %r86070, %r86071, %r86072 }; 
	// end inline asm
	// begin inline asm
	mma.sync.aligned.m16n8k32.row.col.s32.s8.s8.s32    { %r86065, %r86066, %r86067, %r86068 },    { %r1, %r2, %r3, %r4 },    { %r5, %r6 },            { %r86065, %r86066, %r86067, %r86068 }; 
	// end inline asm
	// begin inline asm
	mma.sync.aligned.m16n8k32.row.col.s32.s8.s8.s32    { %r86073, %r86074, %r86075, %r86076 },    { %r1, %r2, %r3, %r4 },    { %r5, %r6 },            { %r86073, %r86074, %r86075, %r86076 }; 
	// end inline asm
	// begin inline asm
	mma.sync.aligned.m16n8k32.row.col.s32.s8.s8.s32    { %r86069, %r86070, %r86071, %r86072 },    { %r1, %r2, %r3, %r4 },    { %r5, %r6 },            { %r86069, %r86070, %r86071, %r86072 }; 
	// end inline asm
	// begin inline asm
	mma.sync.aligned.m16n8k32.row.col.s32.s8.s8.s32    { %r86065, %r86066, %r86067, %r86068 },    { %r1, %r2, %r3, %r4 },    { %r5, %r6 },            { %r86065, %r86066, %r86067, %r86068 }; 
	// end inline asm
	// begin inline asm
	mma.sync.aligned.m16n8k32.row.col.s32.s8.s8.s32    { %r86073, %r86074, %r86075, %r86076 },    { %r1, %r2, %r3, %r4 },    { %r5, %r6 },            { %r86073, %r86074, %r86075, %r86076 }; 
	// end inline asm
	// begin inline asm
	mma.sync.aligned.m16n8k32.row.col.s32.s8.s8.s32    { %r86069, %r86070, %r86071, %r86072 },    { %r1, %r2, %r3, %r4 },    { %r5, %r6 },            { %r86069, %r86070, %r86071, %r86072 }; 
	// end inline asm
	// begin inline asm
	mma.sync.aligned.m16n8k32.row.col.s32.s8.s8.s32    { %r86065, %r86066, %r86067, %r86068 },    { %r1, %r2, %r3, %r4 },    { %r5, %r6 },            { %r86065, %r86066, %r86067, %r86068 }; 
	// end inline asm
	// begin inline asm
	mma.sync.aligned.m16n8k32.row.col.s32.s8.s8.s32    { %r86073, %r86074, %r86075, %r86076 },    { %r1, %r2, %r3, %r4 },    { %r5, %r6 },            { %r86073, %r86074, %r86075, %r86076 }; 
	// end inline asm
	// begin inline asm
	mma.sync.aligned.m16n8k32.row.col.s32.s8.s8.s32    { %r86069, %r86070, %r86071, %r86072 },    { %r1, %r2, %r3, %r4 },    { %r5, %r6 },            { %r86069, %r86070, %r86071, %r86072 }; 
	// end inline asm
	// begin inline asm
	mma.sync.aligned.m16n8k32.row.col.s32.s8.s8.s32    { %r86065, %r86066, %r86067, %r86068 },    { %r1, %r2, %r3, %r4 },    { %r5, %r6 },            { %r86065, %r86066, %r86067, %r86068 }; 
	// end inline asm
	// begin inline asm
	mma.sync.aligned.m16n8k32.row.col.s32.s8.s8.s32    { %r86073, %r86074, %r86075, %r86076 },    { %r1, %r2, %r3, %r4 },    { %r5, %r6 },            { %r86073, %r86074, %r86075, %r86076 }; 
	// end inline asm
	// begin inline asm
	mma.sync.aligned.m16n8k32.row.col.s32.s8.s8.s32    { %r86069, %r86070, %r86071, %r86072 },    { %r1, %r2, %r3, %r4 },    { %r5, %r6 },            { %r86069, %r86070, %r86071, %r86072 }; 
	// end inline asm
	// begin inline asm
	mma.sync.aligned.m16n8k32.row.col.s32.s8.s8.s32    { %r86065, %r86066, %r86067, %r86068 },    { %r1, %r2, %r3, %r4 },    { %r5, %r6 },            { %r86065, %r86066, %r86067, %r86068 }; 
	// end inline asm
	// begin inline asm
	mma.sync.aligned.m16n8k32.row.col.s32.s8.s8.s32    { %r86073, %r86074, %r86075, %r86076 },    { %r1, %r2, %r3, %r4 },    { %r5, %r6 },            { %r86073, %r86074, %r86075, %r86076 }; 
	// end inline asm
	// begin inline asm
	mma.sync.aligned.m16n8k32.row.col.s32.s8.s8.s32    { %r86069, %r86070, %r86071, %r86072 },    { %r1, %r2, %r3, %r4 },    { %r5, %r6 },            { %r86069, %r86070, %r86071, %r86072 }; 
	// end inline asm
	// begin inline asm
	mma.sync.aligned.m16n8k32.row.col.s32.s8.s8.s32    { %r86065, %r86066, %r86067, %r86068 },    { %r1, %r2, %r3, %r4 },    { %r5, %r6 },            { %r86065, %r86066, %r86067, %r86068 }; 
	// end inline asm
	// begin inline asm
	mma.sync.aligned.m16n8k32.row.col.s32.s8.s8.s32    { %r86073, %r86074, %r86075, %r86076 },    { %r1, %r2, %r3, %r4 },    { %r5, %r6 },            { %r86073, %r86074, %r86075, %r86076 }; 
	// end inline asm
	// begin inline asm
	mma.sync.aligned.m16n8k32.row.col.s32.s8.s8.s32    { %r86069, %r86070, %r86071, %r86072 },    { %r1, %r2, %r3, %r4 },    { %r5, %r6 },            { %r86069, %r86070, %r86071, %r86072 }; 
	// end inline asm
	// begin inline asm
	mma.sync.aligned.m16n8k32.row.col.s32.s8.s8.s32    { %r86065, %r86066, %r86067, %r86068 },    { %r1, %r2, %r3, %r4 },    { %r5, %r6 },            { %r86065, %r86066, %r86067, %r86068 }; 
	// end inline asm
	// begin inline asm
	mma.sync.aligned.m16n8k32.row.col.s32.s8.s8.s32    { %r86073, %r86074, %r86075, %r86076 },    { %r1, %r2, %r3, %r4 },    { %r5, %r6 },            { %r86073, %r86074, %r86075, %r86076 }; 
	// end inline asm
	// begin inline asm
	mma.sync.aligned.m16n8k32.row.col.s32.s8.s8.s32    { %r86069, %r86070, %r86071, %r86072 },    { %r1, %r2, %r3, %r4 },    { %r5, %r6 },            { %r86069, %r86070, %r86071, %r86072 }; 
	// end inline asm
	// begin inline asm
	mma.sync.aligned.m16n8k32.row.col.s32.s8.s8.s32    { %r86065, %r86066, %r86067, %r86068 },    { %r1, %r2, %r3, %r4 },    { %r5, %r6 },            { %r86065, %r86066, %r86067, %r86068 }; 
	// end inline asm
	// begin inline asm
	mma.sync.aligned.m16n8k32.row.col.s32.s8.s8.s32    { %r86073, %r86074, %r86075, %r86076 },    { %r1, %r2, %r3, %r4 },    { %r5, %r6 },            { %r86073, %r86074, %r86075, %r86076 }; 
	// end inline asm
	// begin inline asm
	mma.sync.aligned.m16n8k32.row.col.s32.s8.s8.s32    { %r86069, %r86070, %r86071, %r86072 },    { %r1, %r2, %r3, %r4 },    { %r5, %r6 },            { %r86069, %r86070, %r86071, %r86072 }; 
	// end inline asm
	// begin inline asm
	mma.sync.aligned.m16n8k32.row.col.s32.s8.s8.s32    { %r86065, %r86066, %r86067, %r86068 },    { %r1, %r2, %r3, %r4 },    { %r5, %r6 },            { %r86065, %r86066, %r86067, %r86068 }; 
	// end inline asm
	// begin inline asm
	mma.sync.aligned.m16n8k32.row.col.s32.s8.s8.s32    { %r86073, %r86074, %r86075, %r86076 },    { %r1, %r2, %r3, %r4 },    { %r5, %r6 },            { %r86073, %r86074, %r86075, %r86076 }; 
	// end inline asm
	// begin inline asm
	mma.sync.aligned.m16n8k32.row.col.s32.s8.s8.s32    { %r86069, %r86070, %r86071, %r86072 },    { %r1, %r2, %r3, %r4 },    { %r5, %r6 },            { %r86069, %r86070, %r86071, %r86072 }; 
	// end inline asm
	// begin inline asm
	mma.sync.aligned.m16n8k32.row.col.s32.s8.s8.s32    { %r86065, %r86066, %r86067, %r86068 },    { %r1, %r2, %r3, %r4 },    { %r5, %r6 },            { %r86065, %r86066, %r86067, %r86068 }; 
	// end inline asm
	// begin inline asm
	mma.sync.aligned.m16n8k32.row.col.s32.s8.s8.s32    { %r86073, %r86074, %r86075, %r86076 },    { %r1, %r2, %r3, %r4 },    { %r5, %r6 },            { %r86073, %r86074, %r86075, %r86076 }; 
	// end inline asm
	// begin inline asm
	mma.sync.aligned.m16n8k32.row.col.s32.s8.s8.s32    { %r86069, %r86070, %r86071, %r86072 },    { %r1, %r2, %r3, %r4 },    { %r5, %r6 },            { %r86069, %r86070, %r86071, %r86072 }; 
	// end inline asm
	// begin inline asm
	mma.sync.aligned.m16n8k32.row.col.s32.s8.s8.s32    { %r86065, %r86066, %r86067, %r86068 },    { %r1, %r2, %r3, %r4 },    { %r5, %r6 },            { %r86065, %r86066, %r86067, %r86068 }; 
	// end inline asm
	// begin inline asm
	mma.sync.aligned.m16n8k32.row.col.s32.s8.s8.s32    { %r86073, %r86074, %r86075, %r86076 },    { %r1, %r2, %r3, %r4 },    { %r5, %r6 },            { %r86073, %r86074, %r86075, %r86076 }; 
	// end inline asm
	// begin inline asm
	mma.sync.aligned.m16n8k32.row.col.s32.s8.s8.s32    { %r86069, %r86070, %r86071, %r86072 },    { %r1, %r2, %r3, %r4 },    { %r5, %r6 },            { %r86069, %r86070, %r86071, %r86072 }; 
	// end inline asm
	// begin inline asm
	mma.sync.aligned.m16n8k32.row.col.s32.s8.s8.s32    { %r86065, %r86066, %r86067, %r86068 },    { %r1, %r2, %r3, %r4 },    { %r5, %r6 },            { %r86065, %r86066, %r86067, %r86068 }; 
	// end inline asm
	// begin inline asm
	mma.sync.aligned.m16n8k32.row.col.s32.s8.s8.s32    { %r86073, %r86074, %r86075, %r86076 },    { %r1, %r2, %r3, %r4 },    { %r5, %r6 },            { %r86073, %r86074, %r86075, %r86076 }; 
	// end inline asm
	// begin inline asm
	mma.sync.aligned.m16n8k32.row.col.s32.s8.s8.s32    { %r86069, %r86070, %r86071, %r86072 },    { %r1, %r2, %r3, %r4 },    { %r5, %r6 },            { %r86069, %r86070, %r86071, %r86072 }; 
	// end inline asm
	// begin inline asm
	mma.sync.aligned.m16n8k32.row.col.s32.s8.s8.s32    { %r86065, %r86066, %r86067, %r86068 },    { %r1, %r2, %r3, %r4 },    { %r5, %r6 },            { %r86065, %r86066, %r86067, %r86068 }; 
	// end inline asm
	// begin inline asm
	mma.sync.aligned.m16n8k32.row.col.s32.s8.s8.s32    { %r86073, %r86074, %r86075, %r86076 },    { %r1, %r2, %r3, %r4 },    { %r5, %r6 },            { %r86073, %r86074, %r86075, %r86076 }; 
	// end inline asm
	// begin inline asm
	mma.sync.aligned.m16n8k32.row.col.s32.s8.s8.s32    { %r86069, %r86070, %r86071, %r86072 },    { %r1, %r2, %r3, %r4 },    { %r5, %r6 },            { %r86069, %r86070, %r86071, %r86072 }; 
	// end inline asm
	// begin inline asm
	mma.sync.aligned.m16n8k32.row.col.s32.s8.s8.s32    { %r86065, %r86066, %r86067, %r86068 },    { %r1, %r2, %r3, %r4 },    { %r5, %r6 },            { %r86065, %r86066, %r86067, %r86068 }; 
	// end inline asm
	// begin inline asm
	mma.sync.aligned.m16n8k32.row.col.s32.s8.s8.s32    { %r86073, %r86074, %r86075, %r86076 },    { %r1, %r2, %r3, %r4 },    { %r5, %r6 },            { %r86073, %r86074, %r86075, %r86076 }; 
	// end inline asm
	// begin inline asm
	mma.sync.aligned.m16n8k32.row.col.s32.s8.s8.s32    { %r86069, %r86070, %r86071, %r86072 },    { %r1, %r2, %r3, %r4 },    { %r5, %r6 },            { %r86069, %r86070, %r86071, %r86072 }; 
	// end inline asm
	// begin inline asm
	mma.sync.aligned.m16n8k32.row.col.s32.s8.s8.s32    { %r86065, %r86066, %r86067, %r86068 },    { %r1, %r2, %r3, %r4 },    { %r5, %r6 },            { %r86065, %r86066, %r86067, %r86068 }; 
	// end inline asm
	// begin inline asm
	mma.sync.aligned.m16n8k32.row.col.s32.s8.s8.s32    { %r86073, %r86074, %r86075, %r86076 },    { %r1, %r2, %r3, %r4 },    { %r5, %r6 },            { %r86073, %r86074, %r86075, %r86076 }; 
	// end inline asm
	// begin inline asm
	mma.sync.aligned.m16n8k32.row.col.s32.s8.s8.s32    { %r86069, %r86070, %r86071, %r86072 },    { %r1, %r2, %r3, %r4 },    { %r5, %r6 },            { %r86069, %r86070, %r86071, %r86072 }; 
	// end inline asm
	// begin inline asm
	mma.sync.aligned.m16n8k32.row.col.s32.s8.s8.s32    { %r86065, %r86066, %r86067, %r86068 },    { %r1, %r2, %r3, %r4 },    { %r5, %r6 },            { %r86065, %r86066, %r86067, %r86068 }; 
	// end inline asm
	// begin inline asm
	mma.sync.aligned.m16n8k32.row.col.s32.s8.s8.s32    { %r86073, %r86074, %r86075, %r86076 },    { %r1, %r2, %r3, %r4 },    { %r5, %r6 },            { %r86073, %r86074, %r86075, %r86076 }; 
	// end inline asm
	// begin inline asm
	mma.sync.aligned.m16n8k32.row.col.s32.s8.s8.s32    { %r86069, %r86070, %r86071, %r86072 },    { %r1, %r2, %r3, %r4 },    { %r5, %r6 },            { %r86069, %r86070, %r86071, %r86072 }; 
	// end inline asm
	// begin inline asm
	mma.sync.aligned.m16n8k32.row.col.s32.s8.s8.s32    { %r86065, %r86066, %r86067, %r86068 },    { %r1, %r2, %r3, %r4 },    { %r5, %r6 },            { %r86065, %r86066, %r86067, %r86068 }; 
	// end inline asm
	// begin inline asm
	mma.sync.aligned.m16n8k32.row.col.s32.s8.s8.s32    { %r86073, %r86074, %r86075, %r86076 },    { %r1, %r2, %r3, %r4 },    { %r5, %r6 },            { %r86073, %r86074, %r86075, %r86076 }; 
	// end inline asm
	// begin inline asm
	mma.sync.aligned.m16n8k32.row.col.s32.s8.s8.s32    { %r86069, %r86070, %r86071, %r86072 },    { %r1, %r2, %r3, %r4 },    { %r5, %r6 },            { %r86069, %r86070, %r86071, %r86072 }; 
	// end inline asm
	// begin inline asm
	mma.sync.aligned.m16n8k32.row.col.s32.s8.s8.s32    { %r86065, %r86066, %r86067, %r86068 },    { %r1, %r2, %r3, %r4 },    { %r5, %r6 },            { %r86065, %r86066, %r86067, %r86068 }; 
	// end inline asm
	// begin inline asm
	mma.sync.aligned.m16n8k32.row.col.s32.s8.s8.s32    { %r86073, %r86074, %r86075, %r86076 },    { %r1, %r2, %r3, %r4 },    { %r5, %r6 },            { %r86073, %r86074, %r86075, %r86076 }; 
	// end inline asm
	// begin inline asm
	mma.sync.aligned.m16n8k32.row.col.s32.s8.s8.s32    { %r86069, %r86070, %r86071, %r86072 },    { %r1, %r2, %r3, %r4 },    { %r5, %r6 },            { %r86069, %r86070, %r86071, %r86072 }; 
	// end inline asm
	// begin inline asm
	mma.sync.aligned.m16n8k32.row.col.s32.s8.s8.s32    { %r86065, %r86066, %r86067, %r86068 },    { %r1, %r2, %r3, %r4 },    { %r5, %r6 },            { %r86065, %r86066, %r86067, %r86068 }; 
	// end inline asm
	// begin inline asm
	mma.sync.aligned.m16n8k32.row.col.s32.s8.s8.s32    { %r86073, %r86074, %r86075, %r86076 },    { %r1, %r2, %r3, %r4 },    { %r5, %r6 },            { %r86073, %r86074, %r86075, %r86076 }; 
	// end inline asm
	// begin inline asm
	mma.sync.aligned.m16n8k32.row.col.s32.s8.s8.s32    { %r86069, %r86070, %r86071, %r86072 },    { %r1, %r2, %r3, %r4 },    { %r5, %r6 },            { %r86069, %r86070, %r86071, %r86072 }; 
	// end inline asm
	// begin inline asm
	mma.sync.aligned.m16n8k32.row.col.s32.s8.s8.s32    { %r86065, %r86066, %r86067, %r86068 },    { %r1, %r2, %r3, %r4 },    { %r5, %r6 },            { %r86065, %r86066, %r86067, %r86068 }; 
	// end inline asm
	// begin inline asm
	mma.sync.aligned.m16n8k32.row.col.s32.s8.s8.s32    { %r86073, %r86074, %r86075, %r86076 },    { %r1, %r2, %r3, %r4 },    { %r5, %r6 },            { %r86073, %r86074, %r86075, %r86076 }; 
	// end inline asm
	// begin inline asm
	mma.sync.aligned.m16n8k32.row.col.s32.s8.s8.s32    { %r86069, %r86070, %r86071, %r86072 },    { %r1, %r2, %r3, %r4 },    { %r5, %r6 },            { %r86069, %r86070, %r86071, %r86072 }; 
	// end inline asm
	// begin inline asm
	mma.sync.aligned.m16n8k32.row.col.s32.s8.s8.s32    { %r86065, %r86066, %r86067, %r86068 },    { %r1, %r2, %r3, %r4 },    { %r5, %r6 },            { %r86065, %r86066, %r86067, %r86068 }; 
	// end inline asm
	// begin inline asm
	mma.sync.aligned.m16n8k32.row.col.s32.s8.s8.s32    { %r86073, %r86074, %r86075, %r86076 },    { %r1, %r2, %r3, %r4 },    { %r5, %r6 },            { %r86073, %r86074, %r86075, %r86076 }; 
	// end inline asm
	// begin inline asm
	mma.sync.aligned.m16n8k32.row.col.s32.s8.s8.s32    { %r86069, %r86070, %r86071, %r86072 },    { %r1, %r2, %r3, %r4 },    { %r5, %r6 },            { %r86069, %r86070, %r86071, %r86072 }; 
	// end inline asm
	// begin inline asm
	mma.sync.aligned.m16n8k32.row.col.s32.s8.s8.s32    { %r86065, %r86066, %r86067, %r86068 },    { %r1, %r2, %r3, %r4 },    { %r5, %r6 },            { %r86065, %r86066, %r86067, %r86068 }; 
	// end inline asm
	// begin inline asm
	mma.sync.aligned.m16n8k32.row.col.s32.s8.s8.s32    { %r86073, %r86074, %r86075, %r86076 },    { %r1, %r2, %r3, %r4 },    { %r5, %r6 },            { %r86073, %r86074, %r86075, %r86076 }; 
	// end inline asm
	// begin inline asm
	mma.sync.aligned.m16n8k32.row.col.s32.s8.s8.s32    { %r86069, %r86070, %r86071, %r86072 },    { %r1, %r2, %r3, %r4 },    { %r5, %r6 },            { %r86069, %r86070, %r86071, %r86072 }; 
	// end inline asm
	// begin inline asm
	mma.sync.aligned.m16n8k32.row.col.s32.s8.s8.s32    { %r86065, %r86066, %r86067, %r86068 },    { %r1, %r2, %r3, %r4 },    { %r5, %r6 },            { %r86065, %r86066, %r86067, %r86068 }; 
	// end inline asm
	// begin inline asm
	mma.sync.aligned.m16n8k32.row.col.s32.s8.s8.s32    { %r86073, %r86074, %r86075, %r86076 },    { %r1, %r2, %r3, %r4 },    { %r5, %r6 },            { %r86073, %r86074, %r86075, %r86076 }; 
	// end inline asm
	// begin inline asm
	mma.sync.aligned.m16n8k32.row.col.s32.s8.s8.s32    { %r86069, %r86070, %r86071, %r86072 },    { %r1, %r2, %r3, %r4 },    { %r5, %r6 },            { %r86069, %r86070, %r86071, %r86072 }; 
	// end inline asm
	// begin inline asm
	mma.sync.aligned.m16n8k32.row.col.s32.s8.s8.s32    { %r86065, %r86066, %r86067, %r86068 },    { %r1, %r2, %r3, %r4 },    { %r5, %r6 },            { %r86065, %r86066, %r86067, %r86068 }; 
	// end inline asm
	// begin inline asm
	mma.sync.aligned.m16n8k32.row.col.s32.s8.s8.s32    { %r86073, %r86074, %r86075, %r86076 },    { %r1, %r2, %r3, %r4 },    { %r5, %r6 },            { %r86073, %r86074, %r86075, %r86076 }; 
	// end inline asm
	// begin inline asm
	mma.sync.aligned.m16n8k32.row.col.s32.s8.s8.s32    { %r86069, %r86070, %r86071, %r86072 },    { %r1, %r2, %r3, %r4 },    { %r5, %r6 },            { %r86069, %r86070, %r86071, %r86072 }; 
	// end inline asm
	// begin inline asm
	mma.sync.aligned.m16n8k32.row.col.s32.s8.s8.s32    { %r86065, %r86066, %r86067, %r86068 },    { %r1, %r2, %r3, %r4 },    { %r5, %r6 },            { %r86065, %r86066, %r86067, %r86068 }; 
	// end inline asm
	// begin inline asm
	mma.sync.aligned.m16n8k32.row.col.s32.s8.s8.s32    { %r86073, %r86074, %r86075, %r86076 },    { %r1, %r2, %r3, %r4 },    { %r5, %r6 },            { %r86073, %r86074, %r86075, %r86076 }; 
	// end inline asm
	// begin inline asm
	mma.sync.aligned.m16n8k32.row.col.s32.s8.s8.s32    { %r86069, %r86070, %r86071, %r86072 },    { %r1, %r2, %r3, %r4 },    { %r5, %r6 },            { %r86069, %r86070, %r86071, %r86072 }; 
	// end inline asm
	// begin inline asm
	mma.sync.aligned.m16n8k32.row.col.s32.s8.s8.s32    { %r86065, %r86066, %r86067, %r86068 },    { %r1, %r2, %r3, %r4 },    { %r5, %r6 },            { %r86065, %r86066, %r86067, %r86068 }; 
	// end inline asm
	// begin inline asm
	mma.sync.aligned.m16n8k32.row.col.s32.s8.s8.s32    { %r86073, %r86074, %r86075, %r86076 },    { %r1, %r2, %r3, %r4 },    { %r5, %r6 },            { %r86073, %r86074, %r86075, %r86076 }; 
	// end inline asm
	// begin inline asm
	mma.sync.aligned.m16n8k32.row.col.s32.s8.s8.s32    { %r86069, %r86070, %r86071, %r86072 },    { %r1, %r2, %r3, %r4 },    { %r5, %r6 },            { %r86069, %r86070, %r86071, %r86072 }; 
	// end inline asm
	// begin inline asm
	mma.sync.aligned.m16n8k32.row.col.s32.s8.s8.s32    { %r86065, %r86066, %r86067, %r86068 },    { %r1, %r2, %r3, %r4 },    { %r5, %r6 },            { %r86065, %r86066, %r86067, %r86068 }; 
	// end inline asm
	// begin inline asm
	mma.sync.aligned.m16n8k32.row.col.s32.s8.s8.s32    { %r86073, %r86074, %r86075, %r86076 },    { %r1, %r2, %r3, %r4 },    { %r5, %r6 },            { %r86073, %r86074, %r86075, %r86076 }; 
	// end inline asm
	// begin inline asm
	mma.sync.aligned.m16n8k32.row.col.s32.s8.s8.s32    { %r86069, %r86070, %r86071, %r86072 },    { %r1, %r2, %r3, %r4 },    { %r5, %r6 },            { %r86069, %r86070, %r86071, %r86072 }; 
	// end inline asm
	// begin inline asm
	mma.sync.aligned.m16n8k32.row.col.s32.s8.s8.s32    { %r86065, %r86066, %r86067, %r86068 },    { %r1, %r2, %r3, %r4 },    { %r5, %r6 },            { %r86065, %r86066, %r86067, %r86068 }; 
	// end inline asm
	// begin inline asm
	mma.sync.aligned.m16n8k32.row.col.s32.s8.s8.s32    { %r86073, %r86074, %r86075, %r86076 },    { %r1, %r2, %r3, %r4 },    { %r5, %r6 },            { %r86073, %r86074, %r86075, %r86076 }; 
	// end inline asm
	// begin inline asm
	mma.sync.aligned.m16n8k32.row.col.s32.s8.s8.s32    { %r86069, %r86070, %r86071, %r86072 },    { %r1, %r2, %r3, %r4 },    { %r5, %r6 },            { %r86069, %r86070, %r86071, %r86072 }; 
	// end inline asm
	// begin inline asm
	mma.sync.aligned.m16n8k32.row.col.s32.s8.s8.s32    { %r86065, %r86066, %r86067, %r86068 },    { %r1, %r2, %r3, %r4 },    { %r5, %r6 },            { %r86065, %r86066, %r86067, %r86068 }; 
	// end inline asm
	// begin inline asm
	mma.sync.aligned.m16n8k32.row.col.s32.s8.s8.s32    { %r86073, %r86074, %r86075, %r86076 },    { %r1, %r2, %r3, %r4 },    { %r5, %r6 },            { %r86073, %r86074, %r86075, %r86076 }; 
	// end inline asm
	// begin inline asm
	mma.sync.aligned.m16n8k32.row.col.s32.s8.s8.s32    { %r86069, %r86070, %r86071, %r86072 },    { %r1, %r2, %r3, %r4 },    { %r5, %r6 },            { %r86069, %r86070, %r86071, %r86072 }; 
	// end inline asm
	// begin inline asm
	mma.sync.aligned.m16n8k32.row.col.s32.s8.s8.s32    { %r86065, %r86066, %r86067, %r86068 },    { %r1, %r2, %r3, %r4 },    { %r5, %r6 },            { %r86065, %r86066, %r86067, %r86068 }; 
	// end inline asm
	// begin inline asm
	mma.sync.aligned.m16n8k32.row.col.s32.s8.s8.s32    { %r86073, %r86074, %r86075, %r86076 },    { %r1, %r2, %r3, %r4 },    { %r5, %r6 },            { %r86073, %r86074, %r86075, %r86076 }; 
	// end inline asm
	// begin inline asm
	mma.sync.aligned.m16n8k32.row.col.s32.s8.s8.s32    { %r86069, %r86070, %r86071, %r86072 },    { %r1, %r2, %r3, %r4 },    { %r5, %r6 },            { %r86069, %r86070, %r86071, %r86072 }; 
	// end inline asm
	// begin inline asm
	mma.sync.aligned.m16n8k32.row.col.s32.s8.s8.s32    { %r86065, %r86066, %r86067, %r86068 },    { %r1, %r2, %r3, %r4 },    { %r5, %r6 },            { %r86065, %r86066, %r86067, %r86068 }; 
	// end inline asm
	// begin inline asm
	mma.sync.aligned.m16n8k32.row.col.s32.s8.s8.s32    { %r86073, %r86074, %r86075, %r86076 },    { %r1, %r2, %r3, %r4 },    { %r5, %r6 },            { %r86073, %r86074, %r86075, %r86076 }; 
	// end inline asm
	// begin inline asm
	mma.sync.aligned.m16n8k32.row.col.s32.s8.s8.s32    { %r86069, %r86070, %r86071, %r86072 },    { %r1, %r2, %r3, %r4 },    { %r5, %r6 },            { %r86069, %r86070, %r86071, %r86072 }; 
	// end inline asm
	// begin inline asm
	mma.sync.aligned.m16n8k32.row.col.s32.s8.s8.s32    { %r86065, %r86066, %r86067, %r86068 },    { %r1, %r2, %r3, %r4 },    { %r5, %r6 },            { %r86065, %r86066, %r86067, %r86068 }; 
	// end inline asm
	// begin inline asm
	mma.sync.aligned.m16n8k32.row.col.s32.s8.s8.s32    { %r86073, %r86074, %r86075, %r86076 },    { %r1, %r2, %r3, %r4 },    { %r5, %r6 },            { %r86073, %r86074, %r86075, %r86076 }; 
	// end inline asm
	// begin inline asm
	mma.sync.aligned.m16n8k32.row.col.s32.s8.s8.s32    { %r86069, %r86070, %r86071, %r86072 },    { %r1, %r2, %r3, %r4 },    { %r5, %r6 },            { %r86069, %r86070, %r86071, %r86072 }; 
	// end inline asm
	// begin inline asm
	mma.sync.aligned.m16n8k32.row.col.s32.s8.s8.s32    { %r86065, %r86066, %r86067, %r86068 },    { %r1, %r2, %r3, %r4 },    { %r5, %r6 },            { %r86065, %r86066, %r86067, %r86068 }; 
	// end inline asm
	// begin inline asm
	mma.sync.aligned.m16n8k32.row.col.s32.s8.s8.s32    { %r86073, %r86074, %r86075, %r86076 },    { %r1, %r2, %r3, %r4 },    { %r5, %r6 },            { %r86073, %r86074, %r86075, %r86076 }; 
	// end inline asm
	// begin inline asm
	mma.sync.aligned.m16n8k32.row.col.s32.s8.s8.s32    { %r86069, %r86070, %r86071, %r86072 },    { %r1, %r2, %r3, %r4 },    { %r5, %r6 },            { %r86069, %r86070, %r86071, %r86072 }; 
	// end inline asm
	// begin inline asm
	mma.sync.aligned.m16n8k32.row.col.s32.s8.s8.s32    { %r86065, %r86066, %r86067, %r86068 },    { %r1, %r2, %r3, %r4 },    { %r5, %r6 },            { %r86065, %r86066, %r86067, %r86068 }; 
	// end inline asm
	// begin inline asm
	mma.sync.aligned.m16n8k32.row.col.s32.s8.s8.s32    { %r86073, %r86074, %r86075, %r86076 },    { %r1, %r2, %r3, %r4 },    { %r5, %r6 },            { %r86073, %r86074, %r86075, %r86076 }; 
	// end inline asm
	// begin inline asm
	mma.sync.aligned.m16n8k32.row.col.s32.s8.s8.s32    { %r86069, %r86070, %r86071, %r86072 },    { %r1, %r2, %r3, %r4 },    { %r5, %r6 },            { %r86069, %r86070, %r86071, %r86072 }; 
	// end inline asm
	// begin inline asm
	mma.sync.aligned.m16n8k32.row.col.s32.s8.s8.s32    { %r86065, %r86066, %r86067, %r86068 },    { %r1, %r2, %r3, %r4 },    { %r5, %r6 },            { %r86065, %r86066, %r86067, %r86068 }; 
	// end inline asm
	// begin inline asm
	mma.sync.aligned.m16n8k32.row.col.s32.s8.s8.s32    { %r86073, %r86074, %r86075, %r86076 },    { %r1, %r2, %r3, %r4 },    { %r5, %r6 },            { %r86073, %r86074, %r86075, %r86076 }; 
	// end inline asm
	// begin inline asm
	mma.sync.aligned.m16n8k32.row.col.s32.s8.s8.s32    { %r86069, %r86070, %r86071, %r86072 },    { %r1, %r2, %r3, %r4 },    { %r5, %r6 },            { %r86069, %r86070, %r86071, %r86072 }; 
	// end inline asm
	// begin inline asm
	mma.sync.aligned.m16n8k32.row.col.s32.s8.s8.s32    { %r86065, %r86066, %r86067, %r86068 },    { %r1, %r2, %r3, %r4 },    { %r5, %r6 },            { %r86065, %r86066, %r86067, %r86068 }; 
	// end inline asm
	// begin inline asm
	mma.sync.aligned.m16n8k32.row.col.s32.s8.s8.s32    { %r86073, %r86074, %r86075, %r86076 },    { %r1, %r2, %r3, %r4 },    { %r5, %r6 },            { %r86073, %r86074, %r86075, %r86076 }; 
	// end inline asm
	// begin inline asm
	mma.sync.aligned.m16n8k32.row.col.s32.s8.s8.s32    { %r86069, %r86070, %r86071, %r86072 },    { %r1, %r2, %r3, %r4 },    { %r5, %r6 },            { %r86069, %r86070, %r86071, %r86072 }; 
	// end inline asm
	// begin inline asm
	mma.sync.aligned.m16n8k32.row.col.s32.s8.s8.s32    { %r86065, %r86066, %r86067, %r86068 },    { %r1, %r2, %r3, %r4 },    { %r5, %r6 },            { %r86065, %r86066, %r86067, %r86068 }; 
	// end inline asm
	// begin inline asm
	mma.sync.aligned.m16n8k32.row.col.s32.s8.s8.s32    { %r86073, %r86074, %r86075, %r86076 },    { %r1, %r2, %r3, %r4 },    { %r5, %r6 },            { %r86073, %r86074, %r86075, %r86076 }; 
	// end inline asm
	// begin inline asm
	mma.sync.aligned.m16n8k32.row.col.s32.s8.s8.s32    { %r86069, %r86070, %r86071, %r86072 },    { %r1, %r2, %r3, %r4 },    { %r5, %r6 },            { %r86069, %r86070, %r86071, %r86072 }; 
	// end inline asm
	// begin inline asm
	mma.sync.aligned.m16n8k32.row.col.s32.s8.s8.s32    { %r86065, %r86066, %r86067, %r86068 },    { %r1, %r2, %r3, %r4 },    { %r5, %r6 },            { %r86065, %r86066, %r86067, %r86068 }; 
	// end inline asm
	// begin inline asm
	mma.sync.aligned.m16n8k32.row.col.s32.s8.s8.s32    { %r86073, %r86074, %r86075, %r86076 },    { %r1, %r2, %r3, %r4 },    { %r5, %r6 },            { %r86073, %r86074, %r86075, %r86076 }; 
	// end inline asm
	// begin inline asm
	mma.sync.aligned.m16n8k32.row.col.s32.s8.s8.s32    { %r86069, %r86070, %r86071, %r86072 },    { %r1, %r2, %r3, %r4 },    { %r5, %r6 },            { %r86069, %r86070, %r86071, %r86072 }; 
	// end inline asm
	// begin inline asm
	mma.sync.aligned.m16n8k32.row.col.s32.s8.s8.s32    { %r86065, %r86066, %r86067, %r86068 },    { %r1, %r2, %r3, %r4 },    { %r5, %r6 },            { %r86065, %r86066, %r86067, %r86068 }; 
	// end inline asm
	// begin inline asm
	mma.sync.aligned.m16n8k32.row.col.s32.s8.s8.s32    { %r86073, %r86074, %r86075, %r86076 },    { %r1, %r2, %r3, %r4 },    { %r5, %r6 },            { %r86073, %r86074, %r86075, %r86076 }; 
	// end inline asm
	// begin inline asm
	mma.sync.aligned.m16n8k32.row.col.s32.s8.s8.s32    { %r86069, %r86070, %r86071, %r86072 },    { %r1, %r2, %r3, %r4 },    { %r5, %r6 },            { %r86069, %r86070, %r86071, %r86072 }; 
	// end inline asm
	// begin inline asm
	mma.sync.aligned.m16n8k32.row.col.s32.s8.s8.s32    { %r86065, %r86066, %r86067, %r86068 },    { %r1, %r2, %r3, %r4 },    { %r5, %r6 },            { %r86065, %r86066, %r86067, %r86068 }; 
	// end inline asm
	// begin inline asm
	mma.sync.aligned.m16n8k32.row.col.s32.s8.s8.s32    { %r86073, %r86074, %r86075, %r86076 },    { %r1, %r2, %r3, %r4 },    { %r5, %r6 },            { %r86073, %r86074, %r86075, %r86076 }; 
	// end inline asm
	// begin inline asm
	mma.sync.aligned.m16n8k32.row.col.s32.s8.s8.s32    { %r86069, %r86070, %r86071, %r86072 },    { %r1, %r2, %r3, %r4 },    { %r5, %r6 },            { %r86069, %r86070, %r86071, %r86072 }; 
	// end inline asm
	// begin inline asm
	mma.sync.aligned.m16n8k32.row.col.s32.s8.s8.s32    { %r86065, %r86066, %r86067, %r86068 },    { %r1, %r2, %r3, %r4 },    { %r5, %r6 },            { %r86065, %r86066, %r86067, %r86068 }; 
	// end inline asm
	// begin inline asm
	mma.sync.aligned.m16n8k32.row.col.s32.s8.s8.s32    { %r86073, %r86074, %r86075, %r86076 },    { %r1, %r2, %r3, %r4 },    { %r5, %r6 },            { %r86073, %r86074, %r86075, %r86076 }; 
	// end inline asm
	// begin inline asm
	mma.sync.aligned.m16n8k32.row.col.s32.s8.s8.s32    { %r86069, %r86070, %r86071, %r86072 },    { %r1, %r2, %r3, %r4 },    { %r5, %r6 },            { %r86069, %r86070, %r86071, %r86072 }; 
	// end inline asm
	// begin inline asm
	mma.sync.aligned.m16n8k32.row.col.s32.s8.s8.s32    { %r86065, %r86066, %r86067, %r86068 },    { %r1, %r2, %r3, %r4 },    { %r5, %r6 },            { %r86065, %r86066, %r86067, %r86068 }; 
	// end inline asm
	// begin inline asm
	mma.sync.aligned.m16n8k32.row.col.s32.s8.s8.s32    { %r86073, %r86074, %r86075, %r86076 },    { %r1, %r2, %r3, %r4 },    { %r5, %r6 },            { %r86073, %r86074, %r86075, %r86076 }; 
	// end inline asm
	// begin inline asm
	mma.sync.aligned.m16n8k32.row.col.s32.s8.s8.s32    { %r86069, %r86070, %r86071, %r86072 },    { %r1, %r2, %r3, %r4 },    { %r5, %r6 },            { %r86069, %r86070, %r86071, %r86072 }; 
	// end inline asm
	// begin inline asm
	mma.sync.aligned.m16n8k32.row.col.s32.s8.s8.s32    { %r86065, %r86066, %r86067, %r86068 },    { %r1, %r2, %r3, %r4 },    { %r5, %r6 },            { %r86065, %r86066, %r86067, %r86068 }; 
	// end inline asm
	// begin inline asm
	mma.sync.aligned.m16n8k32.row.col.s32.s8.s8.s32    { %r86073, %r86074, %r86075, %r86076 },    { %r1, %r2, %r3, %r4 },    { %r5, %r6 },            { %r86073, %r86074, %r86075, %r86076 }; 
	// end inline asm
	// begin inline asm
	mma.sync.aligned.m16n8k32.row.col.s32.s8.s8.s32    { %r86069, %r86070, %r86071, %r86072 },    { %r1, %r2, %r3, %r4 },    { %r5, %r6 },            { %r86069, %r86070, %r86071, %r86072 }; 
	// end inline asm
	// begin inline asm
	mma.sync.aligned.m16n8k32.row.col.s32.s8.s8.s32    { %r86065, %r86066, %r86067, %r86068 },    { %r1, %r2, %r3, %r4 },    { %r5, %r6 },            { %r86065, %r86066, %r86067, %r86068 }; 
	// end inline asm
	// begin inline asm
	mma.sync.aligned.m16n8k32.row.col.s32.s8.s8.s32    { %r86073, %r86074, %r86075, %r86076 },    { %r1, %r2, %r3, %r4 },    { %r5, %r6 },            { %r86073, %r86074, %r86075, %r86076 }; 
	// end inline asm
	// begin inline asm
	mma.sync.aligned.m16n8k32.row.col.s32.s8.s8.s32    { %r86069, %r86070, %r86071, %r86072 },    { %r1, %r2, %r3, %r4 },    { %r5, %r6 },            { %r86069, %r86070, %r86071, %r86072 }; 
	// end inline asm
	// begin inline asm
	mma.sync.aligned.m16n8k32.row.col.s32.s8.s8.s32    { %r86065, %r86066, %r86067, %r86068 },    { %r1, %r2, %r3, %r4 },    { %r5, %r6 },            { %r86065, %r86066, %r86067, %r86068 }; 
	// end inline asm
	// begin inline asm
	mma.sync.aligned.m16n8k32.row.col.s32.s8.s8.s32    { %r86073, %r86074, %r86075, %r86076 },    { %r1, %r2, %r3, %r4 },    { %r5, %r6 },            { %r86073, %r86074, %r86075, %r86076 }; 
	// end inline asm
	// begin inline asm
	mma.sync.aligned.m16n8k32.row.col.s32.s8.s8.s32    { %r86069, %r86070, %r86071, %r86072 },    { %r1, %r2, %r3, %r4 },    { %r5, %r6 },            { %r86069, %r86070, %r86071, %r86072 }; 
	// end inline asm
	// begin inline asm
	mma.sync.aligned.m16n8k32.row.col.s32.s8.s8.s32    { %r86065, %r86066, %r86067, %r86068 },    { %r1, %r2, %r3, %r4 },    { %r5, %r6 },            { %r86065, %r86066, %r86067, %r86068 }; 
	// end inline asm
	// begin inline asm
	mma.sync.aligned.m16n8k32.row.col.s32.s8.s8.s32    { %r86073, %r86074, %r86075, %r86076 },    { %r1, %r2, %r3, %r4 },    { %r5, %r6 },            { %r86073, %r86074, %r86075, %r86076 }; 
	// end inline asm
	// begin inline asm
	mma.sync.aligned.m16n8k32.row.col.s32.s8.s8.s32    { %r86069, %r86070, %r86071, %r86072 },    { %r1, %r2, %r3, %r4 },    { %r5, %r6 },            { %r86069, %r86070, %r86071, %r86072 }; 
	// end inline asm
	// begin inline asm
	mma.sync.aligned.m16n8k32.row.col.s32.s8.s8.s32    { %r86065, %r86066, %r86067, %r86068 },    { %r1, %r2, %r3, %r4 },    { %r5, %r6 },            { %r86065, %r86066, %r86067, %r86068 }; 
	// end inline asm
	// begin inline asm
	mma.sync.aligned.m16n8k32.row.col.s32.s8.s8.s32    { %r86073, %r86074, %r86075, %r86076 },    { %r1, %r2, %r3, %r4 },    { %r5, %r6 },            { %r86073, %r86074, %r86075, %r86076 }; 
	// end inline asm
	// begin inline asm
	mma.sync.aligned.m16n8k32.row.col.s32.s8.s8.s32    { %r86069, %r86070, %r86071, %r86072 },    { %r1, %r2, %r3, %r4 },    { %r5, %r6 },            { %r86069, %r86070, %r86071, %r86072 }; 
	// end inline asm
	// begin inline asm
	mma.sync.aligned.m16n8k32.row.col.s32.s8.s8.s32    { %r86065, %r86066, %r86067, %r86068 },    { %r1, %r2, %r3, %r4 },    { %r5, %r6 },            { %r86065, %r86066, %r86067, %r86068 }; 
	// end inline asm
	// begin inline asm
	mma.sync.aligned.m16n8k32.row.col.s32.s8.s8.s32    { %r86073, %r86074, %r86075, %r86076 },    { %r1, %r2, %r3, %r4 },    { %r5, %r6 },            { %r86073, %r86074, %r86075, %r86076 }; 
	// end inline asm
	// begin inline asm
	mma.sync.aligned.m16n8k32.row.col.s32.s8.s8.s32    { %r86069, %r86070, %r86071, %r86072 },    { %r1, %r2, %r3, %r4 },    { %r5, %r6 },            { %r86069, %r86070, %r86071, %r86072 }; 
	// end inline asm
	// begin inline asm
	mma.sync.aligned.m16n8k32.row.col.s32.s8.s8.s32    { %r86065, %r86066, %r86067, %r86068 },    { %r1, %r2, %r3, %r4 },    { %r5, %r6 },            { %r86065, %r86066, %r86067, %r86068 }; 
	// end inline asm
	// begin inline asm
	mma.sync.aligned.m16n8k32.row.col.s32.s8.s8.s32    { %r86073, %r86074, %r86075, %r86076 },    { %r1, %r2, %r3, %r4 },    { %r5, %r6 },            { %r86073, %r86074, %r86075, %r86076 }; 
	// end inline asm
	// begin inline asm
	mma.sync.aligned.m16n8k32.row.col.s32.s8.s8.s32    { %r86069, %r86070, %r86071, %r86072 },    { %r1, %r2, %r3, %r4 },    { %r5, %r6 },            { %r86069, %r86070, %r86071, %r86072 }; 
	// end inline asm
	// begin inline asm
	mma.sync.aligned.m16n8k32.row.col.s32.s8.s8.s32    { %r86065, %r86066, %r86067, %r86068 },    { %r1, %r2, %r3, %r4 },    { %r5, %r6 },            { %r86065, %r86066, %r86067, %r86068 }; 
	// end inline asm
	// begin inline asm
	mma.sync.aligned.m16n8k32.row.col.s32.s8.s8.s32    { %r86073, %r86074, %r86075, %r86076 },    { %r1, %r2, %r3, %r4 },    { %r5, %r6 },            { %r86073, %r86074, %r86075, %r86076 }; 
	// end inline asm
	// begin inline asm
	mma.sync.aligned.m16n8k32.row.col.s32.s8.s8.s32    { %r86069, %r86070, %r86071, %r86072 },    { %r1, %r2, %r3, %r4 },    { %r5, %r6 },            { %r86069, %r86070, %r86071, %r86072 }; 
	// end inline asm
	// begin inline asm
	mma.sync.aligned.m16n8k32.row.col.s32.s8.s8.s32    { %r86065, %r86066, %r86067, %r86068 },    { %r1, %r2, %r3, %r4 },    { %r5, %r6 },            { %r86065, %r86066, %r86067, %r86068 }; 
	// end inline asm
	// begin inline asm
	mma.sync.aligned.m16n8k32.row.col.s32.s8.s8.s32    { %r86073, %r86074, %r86075, %r86076 },    { %r1, %r2, %r3, %r4 },    { %r5, %r6 },            { %r86073, %r86074, %r86075, %r86076 }; 
	// end inline asm
	// begin inline asm
	mma.sync.aligned.m16n8k32.row.col.s32.s8.s8.s32    { %r86069, %r86070, %r86071, %r86072 },    { %r1, %r2, %r3, %r4 },    { %r5, %r6 },            { %r86069, %r86070, %r86071, %r86072 }; 
	// end inline asm
	// begin inline asm
	mma.sync.aligned.m16n8k32.row.col.s32.s8.s8.s32    { %r86065, %r86066, %r86067, %r86068 },    { %r1, %r2, %r3, %r4 },    { %r5, %r6 },            { %r86065, %r86066, %r86067, %r86068 }; 
	// end inline asm
	// begin inline asm
	mma.sync.aligned.m16n8k32.row.col.s32.s8.s8.s32    { %r86073, %r86074, %r86075, %r86076 },    { %r1, %r2, %r3, %r4 },    { %r5, %r6 },            { %r86073, %r86074, %r86075, %r86076 }; 
	// end inline asm
	// begin inline asm
	mma.sync.aligned.m16n8k32.row.col.s32.s8.s8.s32    { %r86069, %r86070, %r86071, %r86072 },    { %r1, %r2, %r3, %r4 },    { %r5, %r6 },            { %r86069, %r86070, %r86071, %r86072 }; 
	// end inline asm
	// begin inline asm
	mma.sync.aligned.m16n8k32.row.col.s32.s8.s8.s32    { %r86065, %r86066, %r86067, %r86068 },    { %r1, %r2, %r3, %r4 },    { %r5, %r6 },            { %r86065, %r86066, %r86067, %r86068 }; 
	// end inline asm
	// begin inline asm
	mma.sync.aligned.m16n8k32.row.col.s32.s8.s8.s32    { %r86073, %r86074, %r86075, %r86076 },    { %r1, %r2, %r3, %r4 },    { %r5, %r6 },            { %r86073, %r86074, %r86075, %r86076 }; 
	// end inline asm
	// begin inline asm
	mma.sync.aligned.m16n8k32.row.col.s32.s8.s8.s32    { %r86069, %r86070, %r86071, %r86072 },    { %r1, %r2, %r3, %r4 },    { %r5, %r6 },            { %r86069, %r86070, %r86071, %r86072 }; 
	// end inline asm
	// begin inline asm
	mma.sync.aligned.m16n8k32.row.col.s32.s8.s8.s32    { %r86065, %r86066, %r86067, %r86068 },    { %r1, %r2, %r3, %r4 },    { %r5, %r6 },            { %r86065, %r86066, %r86067, %r86068 }; 
	// end inline asm
	// begin inline asm
	mma.sync.aligned.m16n8k32.row.col.s32.s8.s8.s32    { %r86073, %r86074, %r86075, %r86076 },    { %r1, %r2, %r3, %r4 },    { %r5, %r6 },            { %r86073, %r86074, %r86075, %r86076 }; 
	// end inline asm
	// begin inline asm
	mma.sync.aligned.m16n8k32.row.col.s32.s8.s8.s32    { %r86069, %r86070, %r86071, %r86072 },    { %r1, %r2, %r3, %r4 },    { %r5, %r6 },            { %r86069, %r86070, %r86071, %r86072 }; 
	// end inline asm
	// begin inline asm
	mma.sync.aligned.m16n8k32.row.col.s32.s8.s8.s32    { %r86065, %r86066, %r86067, %r86068 },    { %r1, %r2, %r3, %r4 },    { %r5, %r6 },            { %r86065, %r86066, %r86067, %r86068 }; 
	// end inline asm
	// begin inline asm
	mma.sync.aligned.m16n8k32.row.col.s32.s8.s8.s32    { %r86073, %r86074, %r86075, %r86076 },    { %r1, %r2, %r3, %r4 },    { %r5, %r6 },            { %r86073, %r86074, %r86075, %r86076 }; 
	// end inline asm
	// begin inline asm
	mma.sync.aligned.m16n8k32.row.col.s32.s8.s8.s32    { %r86069, %r86070, %r86071, %r86072 },    { %r1, %r2, %r3, %r4 },    { %r5, %r6 },            { %r86069, %r86070, %r86071, %r86072 }; 
	// end inline asm
	// begin inline asm
	mma.sync.aligned.m16n8k32.row.col.s32.s8.s8.s32    { %r86065, %r86066, %r86067, %r86068 },    { %r1, %r2, %r3, %r4 },    { %r5, %r6 },            { %r86065, %r86066, %r86067, %r86068 }; 
	// end inline asm
	// begin inline asm
	mma.sync.aligned.m16n8k32.row.col.s32.s8.s8.s32    { %r86073, %r86074, %r86075, %r86076 },    { %r1, %r2, %r3, %r4 },    { %r5, %r6 },            { %r86073, %r86074, %r86075, %r86076 }; 
	// end inline asm
	// begin inline asm
	mma.sync.aligned.m16n8k32.row.col.s32.s8.s8.s32    { %r86069, %r86070, %r86071, %r86072 },    { %r1, %r2, %r3, %r4 },    { %r5, %r6 },            { %r86069, %r86070, %r86071, %r86072 }; 
	// end inline asm
	// begin inline asm
	mma.sync.aligned.m16n8k32.row.col.s32.s8.s8.s32    { %r86065, %r86066, %r86067, %r86068 },    { %r1, %r2, %r3, %r4 },    { %r5, %r6 },            { %r86065, %r86066, %r86067, %r86068 }; 
	// end inline asm
	// begin inline asm
	mma.sync.aligned.m16n8k32.row.col.s32.s8.s8.s32    { %r86073, %r86074, %r86075, %r86076 },    { %r1, %r2, %r3, %r4 },    { %r5, %r6 },            { %r86073, %r86074, %r86075, %r86076 }; 
	// end inline asm
	// begin inline asm
	mma.sync.aligned.m16n8k32.row.col.s32.s8.s8.s32    { %r86069, %r86070, %r86071, %r86072 },    { %r1, %r2, %r3, %r4 },    { %r5, %r6 },            { %r86069, %r86070, %r86071, %r86072 }; 
	// end inline asm
	// begin inline asm
	mma.sync.aligned.m16n8k32.row.col.s32.s8.s8.s32    { %r86065, %r86066, %r86067, %r86068 },    { %r1, %r2, %r3, %r4 },    { %r5, %r6 },            { %r86065, %r86066, %r86067, %r86068 }; 
	// end inline asm
	// begin inline asm
	mma.sync.aligned.m16n8k32.row.col.s32.s8.s8.s32    { %r86073, %r86074, %r86075, %r86076 },    { %r1, %r2, %r3, %r4 },    { %r5, %r6 },            { %r86073, %r86074, %r86075, %r86076 }; 
	// end inline asm
	// begin inline asm
	mma.sync.aligned.m16n8k32.row.col.s32.s8.s8.s32    { %r86069, %r86070, %r86071, %r86072 },    { %r1, %r2, %r3, %r4 },    { %r5, %r6 },            { %r86069, %r86070, %r86071, %r86072 }; 
	// end inline asm
	// begin inline asm
	mma.sync.aligned.m16n8k32.row.col.s32.s8.s8.s32    { %r86065, %r86066, %r86067, %r86068 },    { %r1, %r2, %r3, %r4 },    { %r5, %r6 },            { %r86065, %r86066, %r86067, %r86068 }; 
	// end inline asm
	// begin inline asm
	mma.sync.aligned.m16n8k32.row.col.s32.s8.s8.s32    { %r86073, %r86074, %r86075, %r86076 },    { %r1, %r2, %r3, %r4 },    { %r5, %r6 },            { %r86073, %r86074, %r86075, %r86076 }; 
	// end inline asm
	// begin inline asm
	mma.sync.aligned.m16n8k32.row.col.s32.s8.s8.s32    { %r86069, %r86070, %r86071, %r86072 },    { %r1, %r2, %r3, %r4 },    { %r5, %r6 },            { %r86069, %r86070, %r86071, %r86072 }; 
	// end inline asm
	// begin inline asm
	mma.sync.aligned.m16n8k32.row.col.s32.s8.s8.s32    { %r86065, %r86066, %r86067, %r86068 },    { %r1, %r2, %r3, %r4 },    { %r5, %r6 },            { %r86065, %r86066, %r86067, %r86068 }; 
	// end inline asm
	// begin inline asm
	mma.sync.aligned.m16n8k32.row.col.s32.s8.s8.s32    { %r86073, %r86074, %r86075, %r86076 },    { %r1, %r2, %r3, %r4 },    { %r5, %r6 },            { %r86073, %r86074, %r86075, %r86076 }; 
	// end inline asm
	// begin inline asm
	mma.sync.aligned.m16n8k32.row.col.s32.s8.s8.s32    { %r86069, %r86070, %r86071, %r86072 },    { %r1, %r2, %r3, %r4 },    { %r5, %r6 },            { %r86069, %r86070, %r86071, %r86072 }; 
	// end inline asm
	// begin inline asm
	mma.sync.aligned.m16n8k32.row.col.s32.s8.s8.s32    { %r86065, %r86066, %r86067, %r86068 },    { %r1, %r2, %r3, %r4 },    { %r5, %r6 },            { %r86065, %r86066, %r86067, %r86068 }; 
	// end inline asm
	// begin inline asm
	mma.sync.aligned.m16n8k32.row.col.s32.s8.s8.s32    { %r86073, %r86074, %r86075, %r86076 },    { %r1, %r2, %r3, %r4 },    { %r5, %r6 },            { %r86073, %r86074, %r86075, %r86076 }; 
	// end inline asm
	// begin inline asm
	mma.sync.aligned.m16n8k32.row.col.s32.s8.s8.s32    { %r86069, %r86070, %r86071, %r86072 },    { %r1, %r2, %r3, %r4 },    { %r5, %r6 },            { %r86069, %r86070, %r86071, %r86072 }; 
	// end inline asm
	// begin inline asm
	mma.sync.aligned.m16n8k32.row.col.s32.s8.s8.s32    { %r86065, %r86066, %r86067, %r86068 },    { %r1, %r2, %r3, %r4 },    { %r5, %r6 },            { %r86065, %r86066, %r86067, %r86068 }; 
	// end inline asm
	// begin inline asm
	mma.sync.aligned.m16n8k32.row.col.s32.s8.s8.s32    { %r86073, %r86074, %r86075, %r86076 },    { %r1, %r2, %r3, %r4 },    { %r5, %r6 },            { %r86073, %r86074, %r86075, %r86076 }; 
	// end inline asm
	// begin inline asm
	mma.sync.aligned.m16n8k32.row.col.s32.s8.s8.s32    { %r86069, %r86070, %r86071, %r86072 },    { %r1, %r2, %r3, %r4 },    { %r5, %r6 },            { %r86069, %r86070, %r86071, %r86072 }; 
	// end inline asm
	// begin inline asm
	mma.sync.aligned.m16n8k32.row.col.s32.s8.s8.s32    { %r86065, %r86066, %r86067, %r86068 },    { %r1, %r2, %r3, %r4 },    { %r5, %r6 },            { %r86065, %r86066, %r86067, %r86068 }; 
	// end inline asm
	// begin inline asm
	mma.sync.aligned.m16n8k32.row.col.s32.s8.s8.s32    { %r86073, %r86074, %r86075, %r86076 },    { %r1, %r2, %r3, %r4 },    { %r5, %r6 },            { %r86073, %r86074, %r86075, %r86076 }; 
	// end inline asm
	// begin inline asm
	mma.sync.aligned.m16n8k32.row.col.s32.s8.s8.s32    { %r86069, %r86070, %r86071, %r86072 },    { %r1, %r2, %r3, %r4 },    { %r5, %r6 },            { %r86069, %r86070, %r86071, %r86072 }; 
	// end inline asm
	// begin inline asm
	mma.sync.aligned.m16n8k32.row.col.s32.s8.s8.s32    { %r86065, %r86066, %r86067, %r86068 },    { %r1, %r2, %r3, %r4 },    { %r5, %r6 },            { %r86065, %r86066, %r86067, %r86068 }; 
	// end inline asm
	// begin inline asm
	mma.sync.aligned.m16n8k32.row.col.s32.s8.s8.s32    { %r86073, %r86074, %r86075, %r86076 },    { %r1, %r2, %r3, %r4 },    { %r5, %r6 },            { %r86073, %r86074, %r86075, %r86076 }; 
	// end inline asm
	// begin inline asm
	mma.sync.aligned.m16n8k32.row.col.s32.s8.s8.s32    { %r86069, %r86070, %r86071, %r86072 },    { %r1, %r2, %r3, %r4 },    { %r5, %r6 },            { %r86069, %r86070, %r86071, %r86072 }; 
	// end inline asm
	// begin inline asm
	mma.sync.aligned.m16n8k32.row.col.s32.s8.s8.s32    { %r86065, %r86066, %r86067, %r86068 },    { %r1, %r2, %r3, %r4 },    { %r5, %r6 },            { %r86065, %r86066, %r86067, %r86068 }; 
	// end inline asm
	// begin inline asm
	mma.sync.aligned.m16n8k32.row.col.s32.s8.s8.s32    { %r86073, %r86074, %r86075, %r86076 },    { %r1, %r2, %r3, %r4 },    { %r5, %r6 },            { %r86073, %r86074, %r86075, %r86076 }; 
	// end inline asm
	// begin inline asm
	mma.sync.aligned.m16n8k32.row.col.s32.s8.s8.s32    { %r86069, %r86070, %r86071, %r86072 },    { %r1, %r2, %r3, %r4 },    { %r5, %r6 },            { %r86069, %r86070, %r86071, %r86072 }; 
	// end inline asm
	// begin inline asm
	mma.sync.aligned.m16n8k32.row.col.s32.s8.s8.s32    { %r86065, %r86066, %r86067, %r86068 },    { %r1, %r2, %r3, %r4 },    { %r5, %r6 },            { %r86065, %r86066, %r86067, %r86068 }; 
	// end inline asm
	// begin inline asm
	mma.sync.aligned.m16n8k32.row.col.s32.s8.s8.s32    { %r86073, %r86074, %r86075, %r86076 },    { %r1, %r2, %r3, %r4 },    { %r5, %r6 },            { %r86073, %r86074, %r86075, %r86076 }; 
	// end inline asm
	// begin inline asm
	mma.sync.aligned.m16n8k32.row.col.s32.s8.s8.s32    { %r86069, %r86070, %r86071, %r86072 },    { %r1, %r2, %r3, %r4 },    { %r5, %r6 },            { %r86069, %r86070, %r86071, %r86072 }; 
	// end inline asm
	// begin inline asm
	mma.sync.aligned.m16n8k32.row.col.s32.s8.s8.s32    { %r86065, %r86066, %r86067, %r86068 },    { %r1, %r2, %r3, %r4 },    { %r5, %r6 },            { %r86065, %r86066, %r86067, %r86068 }; 
	// end inline asm
	// begin inline asm
	mma.sync.aligned.m16n8k32.row.col.s32.s8.s8.s32    { %r86073, %r86074, %r86075, %r86076 },    { %r1, %r2, %r3, %r4 },    { %r5, %r6 },            { %r86073, %r86074, %r86075, %r86076 }; 
	// end inline asm
	// begin inline asm
	mma.sync.aligned.m16n8k32.row.col.s32.s8.s8.s32    { %r86069, %r86070, %r86071, %r86072 },    { %r1, %r2, %r3, %r4 },    { %r5, %r6 },            { %r86069, %r86070, %r86071, %r86072 }; 
	// end inline asm
	// begin inline asm
	mma.sync.aligned.m16n8k32.row.col.s32.s8.s8.s32    { %r86065, %r86066, %r86067, %r86068 },    { %r1, %r2, %r3, %r4 },    { %r5, %r6 },            { %r86065, %r86066, %r86067, %r86068 }; 
	// end inline asm
	// begin inline asm
	mma.sync.aligned.m16n8k32.row.col.s32.s8.s8.s32    { %r86073, %r86074, %r86075, %r86076 },    { %r1, %r2, %r3, %r4 },    { %r5, %r6 },            { %r86073, %r86074, %r86075, %r86076 }; 
	// end inline asm
	// begin inline asm
	mma.sync.aligned.m16n8k32.row.col.s32.s8.s8.s32    { %r86069, %r86070, %r86071, %r86072 },    { %r1, %r2, %r3, %r4 },    { %r5, %r6 },            { %r86069, %r86070, %r86071, %r86072 }; 
	// end inline asm
	// begin inline asm
	mma.sync.aligned.m16n8k32.row.col.s32.s8.s8.s32    { %r86065, %r86066, %r86067, %r86068 },    { %r1, %r2, %r3, %r4 },    { %r5, %r6 },            { %r86065, %r86066, %r86067, %r86068 }; 
	// end inline asm
	// begin inline asm
	mma.sync.aligned.m16n8k32.row.col.s32.s8.s8.s32    { %r86073, %r86074, %r86075, %r86076 },    { %r1, %r2, %r3, %r4 },    { %r5, %r6 },            { %r86073, %r86074, %r86075, %r86076 }; 
	// end inline asm
	// begin inline asm
	mma.sync.aligned.m16n8k32.row.col.s32.s8.s8.s32    { %r86069, %r86070, %r86071, %r86072 },    { %r1, %r2, %r3, %r4 },    { %r5, %r6 },            { %r86069, %r86070, %r86071, %r86072 }; 
	// end inline asm
	// begin inline asm
	mma.sync.aligned.m16n8k32.row.col.s32.s8.s8.s32    { %r86065, %r86066, %r86067, %r86068 },    { %r1, %r2, %r3, %r4 },    { %r5, %r6 },            { %r86065, %r86066, %r86067, %r86068 }; 
	// end inline asm
	// begin inline asm
	mma.sync.aligned.m16n8k32.row.col.s32.s8.s8.s32    { %r86073, %r86074, %r86075, %r86076 },    { %r1, %r2, %r3, %r4 },    { %r5, %r6 },            { %r86073, %r86074, %r86075, %r86076 }; 
	// end inline asm
	// begin inline asm
	mma.sync.aligned.m16n8k32.row.col.s32.s8.s8.s32    { %r86069, %r86070, %r86071, %r86072 },    { %r1, %r2, %r3, %r4 },    { %r5, %r6 },            { %r86069, %r86070, %r86071, %r86072 }; 
	// end inline asm
	// begin inline asm
	mma.sync.aligned.m16n8k32.row.col.s32.s8.s8.s32    { %r86065, %r86066, %r86067, %r86068 },    { %r1, %r2, %r3, %r4 },    { %r5, %r6 },            { %r86065, %r86066, %r86067, %r86068 }; 
	// end inline asm
	// begin inline asm
	mma.sync.aligned.m16n8k32.row.col.s32.s8.s8.s32    { %r86073, %r86074, %r86075, %r86076 },    { %r1, %r2, %r3, %r4 },    { %r5, %r6 },            { %r86073, %r86074, %r86075, %r86076 }; 
	// end inline asm
	// begin inline asm
	mma.sync.aligned.m16n8k32.row.col.s32.s8.s8.s32    { %r86069, %r86070, %r86071, %r86072 },    { %r1, %r2, %r3, %r4 },    { %r5, %r6 },            { %r86069, %r86070, %r86071, %r86072 }; 
	// end inline asm
	// begin inline asm
	mma.sync.aligned.m16n8k32.row.col.s32.s8.s8.s32    { %r86065, %r86066, %r86067, %r86068 },    { %r1, %r2, %r3, %r4 },    { %r5, %r6 },            { %r86065, %r86066, %r86067, %r86068 }; 
	// end inline asm
	// begin inline asm
	mma.sync.aligned.m16n8k32.row.col.s32.s8.s8.s32    { %r86073, %r86074, %r86075, %r86076 },    { %r1, %r2, %r3, %r4 },    { %r5, %r6 },            { %r86073, %r86074, %r86075, %r86076 }; 
	// end inline asm
	// begin inline asm
	mma.sync.aligned.m16n8k32.row.col.s32.s8.s8.s32    { %r86069, %r86070, %r86071, %r86072 },    { %r1, %r2, %r3, %r4 },    { %r5, %r6 },            { %r86069, %r86070, %r86071, %r86072 }; 
	// end inline asm
	// begin inline asm
	mma.sync.aligned.m16n8k32.row.col.s32.s8.s8.s32    { %r86065, %r86066, %r86067, %r86068 },    { %r1, %r2, %r3, %r4 },    { %r5, %r6 },            { %r86065, %r86066, %r86067, %r86068 }; 
	// end inline asm
	// begin inline asm
	mma.sync.aligned.m16n8k32.row.col.s32.s8.s8.s32    { %r86073, %r86074, %r86075, %r86076 },    { %r1, %r2, %r3, %r4 },    { %r5, %r6 },            { %r86073, %r86074, %r86075, %r86076 }; 
	// end inline asm
	// begin inline asm
	mma.sync.aligned.m16n8k32.row.col.s32.s8.s8.s32    { %r86069, %r86070, %r86071, %r86072 },    { %r1, %r2, %r3, %r4 },    { %r5, %r6 },            { %r86069, %r86070, %r86071, %r86072 }; 
	// end inline asm
	// begin inline asm
	mma.sync.aligned.m16n8k32.row.col.s32.s8.s8.s32    { %r86065, %r86066, %r86067, %r86068 },    { %r1, %r2, %r3, %r4 },    { %r5, %r6 },            { %r86065, %r86066, %r86067, %r86068 }; 
	// end inline asm
	// begin inline asm
	mma.sync.aligned.m16n8k32.row.col.s32.s8.s8.s32    { %r86073, %r86074, %r86075, %r86076 },    { %r1, %r2, %r3, %r4 },    { %r5, %r6 },            { %r86073, %r86074, %r86075, %r86076 }; 
	// end inline asm
	// begin inline asm
	mma.sync.aligned.m16n8k32.row.col.s32.s8.s8.s32    { %r86069, %r86070, %r86071, %r86072 },    { %r1, %r2, %r3, %r4 },    { %r5, %r6 },            { %r86069, %r86070, %r86071, %r86072 }; 
	// end inline asm
	// begin inline asm
	mma.sync.aligned.m16n8k32.row.col.s32.s8.s8.s32    { %r86065, %r86066, %r86067, %r86068 },    { %r1, %r2, %r3, %r4 },    { %r5, %r6 },            { %r86065, %r86066, %r86067, %r86068 }; 
	// end inline asm
	// begin inline asm
	mma.sync.aligned.m16n8k32.row.col.s32.s8.s8.s32    { %r86073, %r86074, %r86075, %r86076 },    { %r1, %r2, %r3, %r4 },    { %r5, %r6 },            { %r86073, %r86074, %r86075, %r86076 }; 
	// end inline asm
	// begin inline asm
	mma.sync.aligned.m16n8k32.row.col.s32.s8.s8.s32    { %r86069, %r86070, %r86071, %r86072 },    { %r1, %r2, %r3, %r4 },    { %r5, %r6 },            { %r86069, %r86070, %r86071, %r86072 }; 
	// end inline asm
	// begin inline asm
	mma.sync.aligned.m16n8k32.row.col.s32.s8.s8.s32    { %r86065, %r86066, %r86067, %r86068 },    { %r1, %r2, %r3, %r4 },    { %r5, %r6 },            { %r86065, %r86066, %r86067, %r86068 }; 
	// end inline asm
	// begin inline asm
	mma.sync.aligned.m16n8k32.row.col.s32.s8.s8.s32    { %r86073, %r86074, %r86075, %r86076 },    { %r1, %r2, %r3, %r4 },    { %r5, %r6 },            { %r86073, %r86074, %r86075, %r86076 }; 
	// end inline asm
	// begin inline asm
	mma.sync.aligned.m16n8k32.row.col.s32.s8.s8.s32    { %r86069, %r86070, %r86071, %r86072 },    { %r1, %r2, %r3, %r4 },    { %r5, %r6 },            { %r86069, %r86070, %r86071, %r86072 }; 
	// end inline asm
	// begin inline asm
	mma.sync.aligned.m16n8k32.row.col.s32.s8.s8.s32    { %r86065, %r86066, %r86067, %r86068 },    { %r1, %r2, %r3, %r4 },    { %r5, %r6 },            { %r86065, %r86066, %r86067, %r86068 }; 
	// end inline asm
	// begin inline asm
	mma.sync.aligned.m16n8k32.row.col.s32.s8.s8.s32    { %r86073, %r86074, %r86075, %r86076 },    { %r1, %r2, %r3, %r4 },    { %r5, %r6 },            { %r86073, %r86074, %r86075, %r86076 }; 
	// end inline asm
	// begin inline asm
	mma.sync.aligned.m16n8k32.row.col.s32.s8.s8.s32    { %r86069, %r86070, %r86071, %r86072 },    { %r1, %r2, %r3, %r4 },    { %r5, %r6 },            { %r86069, %r86070, %r86071, %r86072 }; 
	// end inline asm
	// begin inline asm
	mma.sync.aligned.m16n8k32.row.col.s32.s8.s8.s32    { %r86065, %r86066, %r86067, %r86068 },    { %r1, %r2, %r3, %r4 },    { %r5, %r6 },            { %r86065, %r86066, %r86067, %r86068 }; 
	// end inline asm
	// begin inline asm
	mma.sync.aligned.m16n8k32.row.col.s32.s8.s8.s32    { %r86073, %r86074, %r86075, %r86076 },    { %r1, %r2, %r3, %r4 },    { %r5, %r6 },            { %r86073, %r86074, %r86075, %r86076 }; 
	// end inline asm
	// begin inline asm
	mma.sync.aligned.m16n8k32.row.col.s32.s8.s8.s32    { %r86069, %r86070, %r86071, %r86072 },    { %r1, %r2, %r3, %r4 },    { %r5, %r6 },            { %r86069, %r86070, %r86071, %r86072 }; 
	// end inline asm
	// begin inline asm
	mma.sync.aligned.m16n8k32.row.col.s32.s8.s8.s32    { %r86065, %r86066, %r86067, %r86068 },    { %r1, %r2, %r3, %r4 },    { %r5, %r6 },            { %r86065, %r86066, %r86067, %r86068 }; 
	// end inline asm
	// begin inline asm
	mma.sync.aligned.m16n8k32.row.col.s32.s8.s8.s32    { %r86073, %r86074, %r86075, %r86076 },    { %r1, %r2, %r3, %r4 },    { %r5, %r6 },            { %r86073, %r86074, %r86075, %r86076 }; 
	// end inline asm
	// begin inline asm
	mma.sync.aligned.m16n8k32.row.col.s32.s8.s8.s32    { %r86069, %r86070, %r86071, %r86072 },    { %r1, %r2, %r3, %r4 },    { %r5, %r6 },            { %r86069, %r86070, %r86071, %r86072 }; 
	// end inline asm
	// begin inline asm
	mma.sync.aligned.m16n8k32.row.col.s32.s8.s8.s32    { %r86065, %r86066, %r86067, %r86068 },    { %r1, %r2, %r3, %r4 },    { %r5, %r6 },            { %r86065, %r86066, %r86067, %r86068 }; 
	// end inline asm
	// begin inline asm
	mma.sync.aligned.m16n8k32.row.col.s32.s8.s8.s32    { %r86073, %r86074, %r86075, %r86076 },    { %r1, %r2, %r3, %r4 },    { %r5, %r6 },            { %r86073, %r86074, %r86075, %r86076 }; 
	// end inline asm
	// begin inline asm
	mma.sync.aligned.m16n8k32.row.col.s32.s8.s8.s32    { %r86069, %r86070, %r86071, %r86072 },    { %r1, %r2, %r3, %r4 },    { %r5, %r6 },            { %r86069, %r86070, %r86071, %r86072 }; 
	// end inline asm
	// begin inline asm
	mma.sync.aligned.m16n8k32.row.col.s32.s8.s8.s32    { %r86065, %r86066, %r86067, %r86068 },    { %r1, %r2, %r3, %r4 },    { %r5, %r6 },            { %r86065, %r86066, %r86067, %r86068 }; 
	// end inline asm
	// begin inline asm
	mma.sync.aligned.m16n8k32.row.col.s32.s8.s8.s32    { %r86073, %r86074, %r86075, %r86076 },    { %r1, %r2, %r3, %r4 },    { %r5, %r6 },            { %r86073, %r86074, %r86075, %r86076 }; 
	// end inline asm
	// begin inline asm
	mma.sync.aligned.m16n8k32.row.col.s32.s8.s8.s32    { %r86069, %r86070, %r86071, %r86072 },    { %r1, %r2, %r3, %r4 },    { %r5, %r6 },            { %r86069, %r86070, %r86071, %r86072 }; 
	// end inline asm
	// begin inline asm
	mma.sync.aligned.m16n8k32.row.col.s32.s8.s8.s32    { %r86065, %r86066, %r86067, %r86068 },    { %r1, %r2, %r3, %r4 },    { %r5, %r6 },            { %r86065, %r86066, %r86067, %r86068 }; 
	// end inline asm
	// begin inline asm
	mma.sync.aligned.m16n8k32.row.col.s32.s8.s8.s32    { %r86073, %r86074, %r86075, %r86076 },    { %r1, %r2, %r3, %r4 },    { %r5, %r6 },            { %r86073, %r86074, %r86075, %r86076 }; 
	// end inline asm
	// begin inline asm
	mma.sync.aligned.m16n8k32.row.col.s32.s8.s8.s32    { %r86069, %r86070, %r86071, %r86072 },    { %r1, %r2, %r3, %r4 },    { %r5, %r6 },            { %r86069, %r86070, %r86071, %r86072 }; 
	// end inline asm
	// begin inline asm
	mma.sync.aligned.m16n8k32.row.col.s32.s8.s8.s32    { %r86065, %r86066, %r86067, %r86068 },    { %r1, %r2, %r3, %r4 },    { %r5, %r6 },            { %r86065, %r86066, %r86067, %r86068 }; 
	// end inline asm
	// begin inline asm
	mma.sync.aligned.m16n8k32.row.col.s32.s8.s8.s32    { %r86073, %r86074, %r86075, %r86076 },    { %r1, %r2, %r3, %r4 },    { %r5, %r6 },            { %r86073, %r86074, %r86075, %r86076 }; 
	// end inline asm
	// begin inline asm
	mma.sync.aligned.m16n8k32.row.col.s32.s8.s8.s32    { %r86069, %r86070, %r86071, %r86072 },    { %r1, %r2, %r3, %r4 },    { %r5, %r6 },            { %r86069, %r86070, %r86071, %r86072 }; 
	// end inline asm
	// begin inline asm
	mma.sync.aligned.m16n8k32.row.col.s32.s8.s8.s32    { %r86065, %r86066, %r86067, %r86068 },    { %r1, %r2, %r3, %r4 },    { %r5, %r6 },            { %r86065, %r86066, %r86067, %r86068 }; 
	// end inline asm
	// begin inline asm
	mma.sync.aligned.m16n8k32.row.col.s32.s8.s8.s32    { %r86073, %r86074, %r86075, %r86076 },    { %r1, %r2, %r3, %r4 },    { %r5, %r6 },            { %r86073, %r86074, %r86075, %r86076 }; 
	// end inline asm
	// begin inline asm
	mma.sync.aligned.m16n8k32.row.col.s32.s8.s8.s32    { %r86069, %r86070, %r86071, %r86072 },    { %r1, %r2, %r3, %r4 },    { %r5, %r6 },            { %r86069, %r86070, %r86071, %r86072 }; 
	// end inline asm
	// begin inline asm
	mma.sync.aligned.m16n8k32.row.col.s32.s8.s8.s32    { %r86065, %r86066, %r86067, %r86068 },    { %r1, %r2, %r3, %r4 },    { %r5, %r6 },            { %r86065, %r86066, %r86067, %r86068 }; 
	// end inline asm
	// begin inline asm
	mma.sync.aligned.m16n8k32.row.col.s32.s8.s8.s32    { %r86073, %r86074, %r86075, %r86076 },    { %r1, %r2, %r3, %r4 },    { %r5, %r6 },            { %r86073, %r86074, %r86075, %r86076 }; 
	// end inline asm
	// begin inline asm
	mma.sync.aligned.m16n8k32.row.col.s32.s8.s8.s32    { %r86069, %r86070, %r86071, %r86072 },    { %r1, %r2, %r3, %r4 },    { %r5, %r6 },            { %r86069, %r86070, %r86071, %r86072 }; 
	// end inline asm
	// begin inline asm
	mma.sync.aligned.m16n8k32.row.col.s32.s8.s8.s32    { %r86065, %r86066, %r86067, %r86068 },    { %r1, %r2, %r3, %r4 },    { %r5, %r6 },            { %r86065, %r86066, %r86067, %r86068 }; 
	// end inline asm
	// begin inline asm
	mma.sync.aligned.m16n8k32.row.col.s32.s8.s8.s32    { %r86073, %r86074, %r86075, %r86076 },    { %r1, %r2, %r3, %r4 },    { %r5, %r6 },            { %r86073, %r86074, %r86075, %r86076 }; 
	// end inline asm
	// begin inline asm
	mma.sync.aligned.m16n8k32.row.col.s32.s8.s8.s32    { %r86069, %r86070, %r86071, %r86072 },    { %r1, %r2, %r3, %r4 },    { %r5, %r6 },            { %r86069, %r86070, %r86071, %r86072 }; 
	// end inline asm
	// begin inline asm
	mma.sync.aligned.m16n8k32.row.col.s32.s8.s8.s32    { %r86065, %r86066, %r86067, %r86068 },    { %r1, %r2, %r3, %r4 },    { %r5, %r6 },            { %r86065, %r86066, %r86067, %r86068 }; 
	// end inline asm
	// begin inline asm
	mma.sync.aligned.m16n8k32.row.col.s32.s8.s8.s32    { %r86073, %r86074, %r86075, %r86076 },    { %r1, %r2, %r3, %r4 },    { %r5, %r6 },            { %r86073, %r86074, %r86075, %r86076 }; 
	// end inline asm
	// begin inline asm
	mma.sync.aligned.m16n8k32.row.col.s32.s8.s8.s32    { %r86069, %r86070, %r86071, %r86072 },    { %r1, %r2, %r3, %r4 },    { %r5, %r6 },            { %r86069, %r86070, %r86071, %r86072 }; 
	// end inline asm
	// begin inline asm
	mma.sync.aligned.m16n8k32.row.col.s32.s8.s8.s32    { %r86065, %r86066, %r86067, %r86068 },    { %r1, %r2, %r3, %r4 },    { %r5, %r6 },            { %r86065, %r86066, %r86067, %r86068 }; 
	// end inline asm
	// begin inline asm
	mma.sync.aligned.m16n8k32.row.col.s32.s8.s8.s32    { %r86073, %r86074, %r86075, %r86076 },    { %r1, %r2, %r3, %r4 },    { %r5, %r6 },            { %r86073, %r86074, %r86075, %r86076 }; 
	// end inline asm
	// begin inline asm
	mma.sync.aligned.m16n8k32.row.col.s32.s8.s8.s32    { %r86069, %r86070, %r86071, %r86072 },    { %r1, %r2, %r3, %r4 },    { %r5, %r6 },            { %r86069, %r86070, %r86071, %r86072 }; 
	// end inline asm
	// begin inline asm
	mma.sync.aligned.m16n8k32.row.col.s32.s8.s8.s32    { %r86065, %r86066, %r86067, %r86068 },    { %r1, %r2, %r3, %r4 },    { %r5, %r6 },            { %r86065, %r86066, %r86067, %r86068 }; 
	// end inline asm
	// begin inline asm
	mma.sync.aligned.m16n8k32.row.col.s32.s8.s8.s32    { %r86073, %r86074, %r86075, %r86076 },    { %r1, %r2, %r3, %r4 },    { %r5, %r6 },            { %r86073, %r86074, %r86075, %r86076 }; 
	// end inline asm
	// begin inline asm
	mma.sync.aligned.m16n8k32.row.col.s32.s8.s8.s32    { %r86069, %r86070, %r86071, %r86072 },    { %r1, %r2, %r3, %r4 },    { %r5, %r6 },            { %r86069, %r86070, %r86071, %r86072 }; 
	// end inline asm
	// begin inline asm
	mma.sync.aligned.m16n8k32.row.col.s32.s8.s8.s32    { %r86065, %r86066, %r86067, %r86068 },    { %r1, %r2, %r3, %r4 },    { %r5, %r6 },            { %r86065, %r86066, %r86067, %r86068 }; 
	// end inline asm
	// begin inline asm
	mma.sync.aligned.m16n8k32.row.col.s32.s8.s8.s32    { %r86073, %r86074, %r86075, %r86076 },    { %r1, %r2, %r3, %r4 },    { %r5, %r6 },            { %r86073, %r86074, %r86075, %r86076 }; 
	// end inline asm
	// begin inline asm
	mma.sync.aligned.m16n8k32.row.col.s32.s8.s8.s32    { %r86069, %r86070, %r86071, %r86072 },    { %r1, %r2, %r3, %r4 },    { %r5, %r6 },            { %r86069, %r86070, %r86071, %r86072 }; 
	// end inline asm
	// begin inline asm
	mma.sync.aligned.m16n8k32.row.col.s32.s8.s8.s32    { %r86065, %r86066, %r86067, %r86068 },    { %r1, %r2, %r3, %r4 },    { %r5, %r6 },            { %r86065, %r86066, %r86067, %r86068 }; 
	// end inline asm
	// begin inline asm
	mma.sync.aligned.m16n8k32.row.col.s32.s8.s8.s32    { %r86073, %r86074, %r86075, %r86076 },    { %r1, %r2, %r3, %r4 },    { %r5, %r6 },            { %r86073, %r86074, %r86075, %r86076 }; 
	// end inline asm
	// begin inline asm
	mma.sync.aligned.m16n8k32.row.col.s32.s8.s8.s32    { %r86069, %r86070, %r86071, %r86072 },    { %r1, %r2, %r3, %r4 },    { %r5, %r6 },            { %r86069, %r86070, %r86071, %r86072 }; 
	// end inline asm
	// begin inline asm
	mma.sync.aligned.m16n8k32.row.col.s32.s8.s8.s32    { %r86065, %r86066, %r86067, %r86068 },    { %r1, %r2, %r3, %r4 },    { %r5, %r6 },            { %r86065, %r86066, %r86067, %r86068 }; 
	// end inline asm
	// begin inline asm
	mma.sync.aligned.m16n8k32.row.col.s32.s8.s8.s32    { %r86073, %r86074, %r86075, %r86076 },    { %r1, %r2, %r3, %r4 },    { %r5, %r6 },            { %r86073, %r86074, %r86075, %r86076 }; 
	// end inline asm
	// begin inline asm
	mma.sync.aligned.m16n8k32.row.col.s32.s8.s8.s32    { %r86069, %r86070, %r86071, %r86072 },    { %r1, %r2, %r3, %r4 },    { %r5, %r6 },            { %r86069, %r86070, %r86071, %r86072 }; 
	// end inline asm
	// begin inline asm
	mma.sync.aligned.m16n8k32.row.col.s32.s8.s8.s32    { %r86065, %r86066, %r86067, %r86068 },    { %r1, %r2, %r3, %r4 },    { %r5, %r6 },            { %r86065, %r86066, %r86067, %r86068 }; 
	// end inline asm
	// begin inline asm
	mma.sync.aligned.m16n8k32.row.col.s32.s8.s8.s32    { %r86073, %r86074, %r86075, %r86076 },    { %r1, %r2, %r3, %r4 },    { %r5, %r6 },            { %r86073, %r86074, %r86075, %r86076 }; 
	// end inline asm
	// begin inline asm
	mma.sync.aligned.m16n8k32.row.col.s32.s8.s8.s32    { %r86069, %r86070, %r86071, %r86072 },    { %r1, %r2, %r3, %r4 },    { %r5, %r6 },            { %r86069, %r86070, %r86071, %r86072 }; 
	// end inline asm
	// begin inline asm
	mma.sync.aligned.m16n8k32.row.col.s32.s8.s8.s32    { %r86065, %r86066, %r86067, %r86068 },    { %r1, %r2, %r3, %r4 },    { %r5, %r6 },            { %r86065, %r86066, %r86067, %r86068 }; 
	// end inline asm
	// begin inline asm
	mma.sync.aligned.m16n8k32.row.col.s32.s8.s8.s32    { %r86073, %r86074, %r86075, %r86076 },    { %r1, %r2, %r3, %r4 },    { %r5, %r6 },            { %r86073, %r86074, %r86075, %r86076 }; 
	// end inline asm
	// begin inline asm
	mma.sync.aligned.m16n8k32.row.col.s32.s8.s8.s32    { %r86069, %r86070, %r86071, %r86072 },    { %r1, %r2, %r3, %r4 },    { %r5, %r6 },            { %r86069, %r86070, %r86071, %r86072 }; 
	// end inline asm
	// begin inline asm
	mma.sync.aligned.m16n8k32.row.col.s32.s8.s8.s32    { %r86065, %r86066, %r86067, %r86068 },    { %r1, %r2, %r3, %r4 },    { %r5, %r6 },            { %r86065, %r86066, %r86067, %r86068 }; 
	// end inline asm
	// begin inline asm
	mma.sync.aligned.m16n8k32.row.col.s32.s8.s8.s32    { %r86073, %r86074, %r86075, %r86076 },    { %r1, %r2, %r3, %r4 },    { %r5, %r6 },            { %r86073, %r86074, %r86075, %r86076 }; 
	// end inline asm
	// begin inline asm
	mma.sync.aligned.m16n8k32.row.col.s32.s8.s8.s32    { %r86069, %r86070, %r86071, %r86072 },    { %r1, %r2, %r3, %r4 },    { %r5, %r6 },            { %r86069, %r86070, %r86071, %r86072 }; 
	// end inline asm
	// begin inline asm
	mma.sync.aligned.m16n8k32.row.col.s32.s8.s8.s32    { %r86065, %r86066, %r86067, %r86068 },    { %r1, %r2, %r3, %r4 },    { %r5, %r6 },            { %r86065, %r86066, %r86067, %r86068 }; 
	// end inline asm
	// begin inline asm
	mma.sync.aligned.m16n8k32.row.col.s32.s8.s8.s32    { %r86073, %r86074, %r86075, %r86076 },    { %r1, %r2, %r3, %r4 },    { %r5, %r6 },            { %r86073, %r86074, %r86075, %r86076 }; 
	// end inline asm
	// begin inline asm
	mma.sync.aligned.m16n8k32.row.col.s32.s8.s8.s32    { %r86069, %r86070, %r86071, %r86072 },    { %r1, %r2, %r3, %r4 },    { %r5, %r6 },            { %r86069, %r86070, %r86071, %r86072 }; 
	// end inline asm
	// begin inline asm
	mma.sync.aligned.m16n8k32.row.col.s32.s8.s8.s32    { %r86065, %r86066, %r86067, %r86068 },    { %r1, %r2, %r3, %r4 },    { %r5, %r6 },            { %r86065, %r86066, %r86067, %r86068 }; 
	// end inline asm
	// begin inline asm
	mma.sync.aligned.m16n8k32.row.col.s32.s8.s8.s32    { %r86073, %r86074, %r86075, %r86076 },    { %r1, %r2, %r3, %r4 },    { %r5, %r6 },            { %r86073, %r86074, %r86075, %r86076 }; 
	// end inline asm
	// begin inline asm
	mma.sync.aligned.m16n8k32.row.col.s32.s8.s8.s32    { %r86069, %r86070, %r86071, %r86072 },    { %r1, %r2, %r3, %r4 },    { %r5, %r6 },            { %r86069, %r86070, %r86071, %r86072 }; 
	// end inline asm
	// begin inline asm
	mma.sync.aligned.m16n8k32.row.col.s32.s8.s8.s32    { %r86065, %r86066, %r86067, %r86068 },    { %r1, %r2, %r3, %r4 },    { %r5, %r6 },            { %r86065, %r86066, %r86067, %r86068 }; 
	// end inline asm
	// begin inline asm
	mma.sync.aligned.m16n8k32.row.col.s32.s8.s8.s32    { %r86073, %r86074, %r86075, %r86076 },    { %r1, %r2, %r3, %r4 },    { %r5, %r6 },            { %r86073, %r86074, %r86075, %r86076 }; 
	// end inline asm
	// begin inline asm
	mma.sync.aligned.m16n8k32.row.col.s32.s8.s8.s32    { %r86069, %r86070, %r86071, %r86072 },    { %r1, %r2, %r3, %r4 },    { %r5, %r6 },            { %r86069, %r86070, %r86071, %r86072 }; 
	// end inline asm
	// begin inline asm
	mma.sync.aligned.m16n8k32.row.col.s32.s8.s8.s32    { %r86065, %r86066, %r86067, %r86068 },    { %r1, %r2, %r3, %r4 },    { %r5, %r6 },            { %r86065, %r86066, %r86067, %r86068 }; 
	// end inline asm
	// begin inline asm
	mma.sync.aligned.m16n8k32.row.col.s32.s8.s8.s32    { %r86073, %r86074, %r86075, %r86076 },    { %r1, %r2, %r3, %r4 },    { %r5, %r6 },            { %r86073, %r86074, %r86075, %r86076 }; 
	// end inline asm
	// begin inline asm
	mma.sync.aligned.m16n8k32.row.col.s32.s8.s8.s32    { %r86069, %r86070, %r86071, %r86072 },    { %r1, %r2, %r3, %r4 },    { %r5, %r6 },            { %r86069, %r86070, %r86071, %r86072 }; 
	// end inline asm
	// begin inline asm
	mma.sync.aligned.m16n8k32.row.col.s32.s8.s8.s32    { %r86065, %r86066, %r86067, %r86068 },    { %r1, %r2, %r3, %r4 },    { %r5, %r6 },            { %r86065, %r86066, %r86067, %r86068 }; 
	// end inline asm
	// begin inline asm
	mma.sync.aligned.m16n8k32.row.col.s32.s8.s8.s32    { %r86073, %r86074, %r86075, %r86076 },    { %r1, %r2, %r3, %r4 },    { %r5, %r6 },            { %r86073, %r86074, %r86075, %r86076 }; 
	// end inline asm
	// begin inline asm
	mma.sync.aligned.m16n8k32.row.col.s32.s8.s8.s32    { %r86069, %r86070, %r86071, %r86072 },    { %r1, %r2, %r3, %r4 },    { %r5, %r6 },            { %r86069, %r86070, %r86071, %r86072 }; 
	// end inline asm
	// begin inline asm
	mma.sync.aligned.m16n8k32.row.col.s32.s8.s8.s32    { %r86065, %r86066, %r86067, %r86068 },    { %r1, %r2, %r3, %r4 },    { %r5, %r6 },            { %r86065, %r86066, %r86067, %r86068 }; 
	// end inline asm
	// begin inline asm
	mma.sync.aligned.m16n8k32.row.col.s32.s8.s8.s32    { %r86073, %r86074, %r86075, %r86076 },    { %r1, %r2, %r3, %r4 },    { %r5, %r6 },            { %r86073, %r86074, %r86075, %r86076 }; 
	// end inline asm
	// begin inline asm
	mma.sync.aligned.m16n8k32.row.col.s32.s8.s8.s32    { %r86069, %r86070, %r86071, %r86072 },    { %r1, %r2, %r3, %r4 },    { %r5, %r6 },            { %r86069, %r86070, %r86071, %r86072 }; 
	// end inline asm
	// begin inline asm
	mma.sync.aligned.m16n8k32.row.col.s32.s8.s8.s32    { %r86065, %r86066, %r86067, %r86068 },    { %r1, %r2, %r3, %r4 },    { %r5, %r6 },            { %r86065, %r86066, %r86067, %r86068 }; 
	// end inline asm
	// begin inline asm
	mma.sync.aligned.m16n8k32.row.col.s32.s8.s8.s32    { %r86073, %r86074, %r86075, %r86076 },    { %r1, %r2, %r3, %r4 },    { %r5, %r6 },            { %r86073, %r86074, %r86075, %r86076 }; 
	// end inline asm
	// begin inline asm
	mma.sync.aligned.m16n8k32.row.col.s32.s8.s8.s32    { %r86069, %r86070, %r86071, %r86072 },    { %r1, %r2, %r3, %r4 },    { %r5, %r6 },            { %r86069, %r86070, %r86071, %r86072 }; 
	// end inline asm
	// begin inline asm
	mma.sync.aligned.m16n8k32.row.col.s32.s8.s8.s32    { %r86065, %r86066, %r86067, %r86068 },    { %r1, %r2, %r3, %r4 },    { %r5, %r6 },            { %r86065, %r86066, %r86067, %r86068 }; 
	// end inline asm
	// begin inline asm
	mma.sync.aligned.m16n8k32.row.col.s32.s8.s8.s32    { %r86073, %r86074, %r86075, %r86076 },    { %r1, %r2, %r3, %r4 },    { %r5, %r6 },            { %r86073, %r86074, %r86075, %r86076 }; 
	// end inline asm
	// begin inline asm
	mma.sync.aligned.m16n8k32.row.col.s32.s8.s8.s32    { %r86069, %r86070, %r86071, %r86072 },    { %r1, %r2, %r3, %r4 },    { %r5, %r6 },            { %r86069, %r86070, %r86071, %r86072 }; 
	// end inline asm
	// begin inline asm
	mma.sync.aligned.m16n8k32.row.col.s32.s8.s8.s32    { %r86065, %r86066, %r86067, %r86068 },    { %r1, %r2, %r3, %r4 },    { %r5, %r6 },            { %r86065, %r86066, %r86067, %r86068 }; 
	// end inline asm
	// begin inline asm
	mma.sync.aligned.m16n8k32.row.col.s32.s8.s8.s32    { %r86073, %r86074, %r86075, %r86076 },    { %r1, %r2, %r3, %r4 },    { %r5, %r6 },            { %r86073, %r86074, %r86075, %r86076 }; 
	// end inline asm
	// begin inline asm
	mma.sync.aligned.m16n8k32.row.col.s32.s8.s8.s32    { %r86069, %r86070, %r86071, %r86072 },    { %r1, %r2, %r3, %r4 },    { %r5, %r6 },            { %r86069, %r86070, %r86071, %r86072 }; 
	// end inline asm
	// begin inline asm
	mma.sync.aligned.m16n8k32.row.col.s32.s8.s8.s32    { %r86065, %r86066, %r86067, %r86068 },    { %r1, %r2, %r3, %r4 },    { %r5, %r6 },            { %r86065, %r86066, %r86067, %r86068 }; 
	// end inline asm
	// begin inline asm
	mma.sync.aligned.m16n8k32.row.col.s32.s8.s8.s32    { %r86073, %r86074, %r86075, %r86076 },    { %r1, %r2, %r3, %r4 },    { %r5, %r6 },            { %r86073, %r86074, %r86075, %r86076 }; 
	// end inline asm
	// begin inline asm
	mma.sync.aligned.m16n8k32.row.col.s32.s8.s8.s32    { %r86069, %r86070, %r86071, %r86072 },    { %r1, %r2, %r3, %r4 },    { %r5, %r6 },            { %r86069, %r86070, %r86071, %r86072 }; 
	// end inline asm
	// begin inline asm
	mma.sync.aligned.m16n8k32.row.col.s32.s8.s8.s32    { %r86065, %r86066, %r86067, %r86068 },    { %r1, %r2, %r3, %r4 },    { %r5, %r6 },            { %r86065, %r86066, %r86067, %r86068 }; 
	// end inline asm
	// begin inline asm
	mma.sync.aligned.m16n8k32.row.col.s32.s8.s8.s32    { %r86073, %r86074, %r86075, %r86076 },    { %r1, %r2, %r3, %r4 },    { %r5, %r6 },            { %r86073, %r86074, %r86075, %r86076 }; 
	// end inline asm
	// begin inline asm
	mma.sync.aligned.m16n8k32.row.col.s32.s8.s8.s32    { %r86069, %r86070, %r86071, %r86072 },    { %r1, %r2, %r3, %r4 },    { %r5, %r6 },            { %r86069, %r86070, %r86071, %r86072 }; 
	// end inline asm
	// begin inline asm
	mma.sync.aligned.m16n8k32.row.col.s32.s8.s8.s32    { %r86065, %r86066, %r86067, %r86068 },    { %r1, %r2, %r3, %r4 },    { %r5, %r6 },            { %r86065, %r86066, %r86067, %r86068 }; 
	// end inline asm
	// begin inline asm
	mma.sync.aligned.m16n8k32.row.col.s32.s8.s8.s32    { %r86073, %r86074, %r86075, %r86076 },    { %r1, %r2, %r3, %r4 },    { %r5, %r6 },            { %r86073, %r86074, %r86075, %r86076 }; 
	// end inline asm
	// begin inline asm
	mma.sync.aligned.m16n8k32.row.col.s32.s8.s8.s32    { %r86069, %r86070, %r86071, %r86072 },    { %r1, %r2, %r3, %r4 },    { %r5, %r6 },            { %r86069, %r86070, %r86071, %r86072 }; 
	// end inline asm
	// begin inline asm
	mma.sync.aligned.m16n8k32.row.col.s32.s8.s8.s32    { %r86065, %r86066, %r86067, %r86068 },    { %r1, %r2, %r3, %r4 },    { %r5, %r6 },            { %r86065, %r86066, %r86067, %r86068 }; 
	// end inline asm
	// begin inline asm
	mma.sync.aligned.m16n8k32.row.col.s32.s8.s8.s32    { %r86073, %r86074, %r86075, %r86076 },    { %r1, %r2, %r3, %r4 },    { %r5, %r6 },            { %r86073, %r86074, %r86075, %r86076 }; 
	// end inline asm
	// begin inline asm
	mma.sync.aligned.m16n8k32.row.col.s32.s8.s8.s32    { %r86069, %r86070, %r86071, %r86072 },    { %r1, %r2, %r3, %r4 },    { %r5, %r6 },            { %r86069, %r86070, %r86071, %r86072 }; 
	// end inline asm
	// begin inline asm
	mma.sync.aligned.m16n8k32.row.col.s32.s8.s8.s32    { %r86065, %r86066, %r86067, %r86068 },    { %r1, %r2, %r3, %r4 },    { %r5, %r6 },            { %r86065, %r86066, %r86067, %r86068 }; 
	// end inline asm
	// begin inline asm
	mma.sync.aligned.m16n8k32.row.col.s32.s8.s8.s32    { %r86073, %r86074, %r86075, %r86076 },    { %r1, %r2, %r3, %r4 },    { %r5, %r6 },            { %r86073, %r86074, %r86075, %r86076 }; 
	// end inline asm
	// begin inline asm
	mma.sync.aligned.m16n8k32.row.col.s32.s8.s8.s32    { %r86069, %r86070, %r86071, %r86072 },    { %r1, %r2, %r3, %r4 },    { %r5, %r6 },            { %r86069, %r86070, %r86071, %r86072 }; 
	// end inline asm
	// begin inline asm
	mma.sync.aligned.m16n8k32.row.col.s32.s8.s8.s32    { %r86065, %r86066, %r86067, %r86068 },    { %r1, %r2, %r3, %r4 },    { %r5, %r6 },            { %r86065, %r86066, %r86067, %r86068 }; 
	// end inline asm
	// begin inline asm
	mma.sync.aligned.m16n8k32.row.col.s32.s8.s8.s32    { %r86073, %r86074, %r86075, %r86076 },    { %r1, %r2, %r3, %r4 },    { %r5, %r6 },            { %r86073, %r86074, %r86075, %r86076 }; 
	// end inline asm
	// begin inline asm
	mma.sync.aligned.m16n8k32.row.col.s32.s8.s8.s32    { %r86069, %r86070, %r86071, %r86072 },    { %r1, %r2, %r3, %r4 },    { %r5, %r6 },            { %r86069, %r86070, %r86071, %r86072 }; 
	// end inline asm
	// begin inline asm
	mma.sync.aligned.m16n8k32.row.col.s32.s8.s8.s32    { %r86065, %r86066, %r86067, %r86068 },    { %r1, %r2, %r3, %r4 },    { %r5, %r6 },            { %r86065, %r86066, %r86067, %r86068 }; 
	// end inline asm
	// begin inline asm
	mma.sync.aligned.m16n8k32.row.col.s32.s8.s8.s32    { %r86073, %r86074, %r86075, %r86076 },    { %r1, %r2, %r3, %r4 },    { %r5, %r6 },            { %r86073, %r86074, %r86075, %r86076 }; 
	// end inline asm
	// begin inline asm
	mma.sync.aligned.m16n8k32.row.col.s32.s8.s8.s32    { %r86069, %r86070, %r86071, %r86072 },    { %r1, %r2, %r3, %r4 },    { %r5, %r6 },            { %r86069, %r86070, %r86071, %r86072 }; 
	// end inline asm
	// begin inline asm
	mma.sync.aligned.m16n8k32.row.col.s32.s8.s8.s32    { %r86065, %r86066, %r86067, %r86068 },    { %r1, %r2, %r3, %r4 },    { %r5, %r6 },            { %r86065, %r86066, %r86067, %r86068 }; 
	// end inline asm
	// begin inline asm
	mma.sync.aligned.m16n8k32.row.col.s32.s8.s8.s32    { %r86073, %r86074, %r86075, %r86076 },    { %r1, %r2, %r3, %r4 },    { %r5, %r6 },            { %r86073, %r86074, %r86075, %r86076 }; 
	// end inline asm
	// begin inline asm
	mma.sync.aligned.m16n8k32.row.col.s32.s8.s8.s32    { %r86069, %r86070, %r86071, %r86072 },    { %r1, %r2, %r3, %r4 },    { %r5, %r6 },            { %r86069, %r86070, %r86071, %r86072 }; 
	// end inline asm
	// begin inline asm
	mma.sync.aligned.m16n8k32.row.col.s32.s8.s8.s32    { %r86065, %r86066, %r86067, %r86068 },    { %r1, %r2, %r3, %r4 },    { %r5, %r6 },            { %r86065, %r86066, %r86067, %r86068 }; 
	// end inline asm
	// begin inline asm
	mma.sync.aligned.m16n8k32.row.col.s32.s8.s8.s32    { %r86073, %r86074, %r86075, %r86076 },    { %r1, %r2, %r3, %r4 },    { %r5, %r6 },            { %r86073, %r86074, %r86075, %r86076 }; 
	// end inline asm
	// begin inline asm
	mma.sync.aligned.m16n8k32.row.col.s32.s8.s8.s32    { %r86069, %r86070, %r86071, %r86072 },    { %r1, %r2, %r3, %r4 },    { %r5, %r6 },            { %r86069, %r86070, %r86071, %r86072 }; 
	// end inline asm
	// begin inline asm
	mma.sync.aligned.m16n8k32.row.col.s32.s8.s8.s32    { %r86065, %r86066, %r86067, %r86068 },    { %r1, %r2, %r3, %r4 },    { %r5, %r6 },            { %r86065, %r86066, %r86067, %r86068 }; 
	// end inline asm
	// begin inline asm
	mma.sync.aligned.m16n8k32.row.col.s32.s8.s8.s32    { %r86073, %r86074, %r86075, %r86076 },    { %r1, %r2, %r3, %r4 },    { %r5, %r6 },            { %r86073, %r86074, %r86075, %r86076 }; 
	// end inline asm
	// begin inline asm
	mma.sync.aligned.m16n8k32.row.col.s32.s8.s8.s32    { %r86069, %r86070, %r86071, %r86072 },    { %r1, %r2, %r3, %r4 },    { %r5, %r6 },            { %r86069, %r86070, %r86071, %r86072 }; 
	// end inline asm
	// begin inline asm
	mma.sync.aligned.m16n8k32.row.col.s32.s8.s8.s32    { %r86065, %r86066, %r86067, %r86068 },    { %r1, %r2, %r3, %r4 },    { %r5, %r6 },            { %r86065, %r86066, %r86067, %r86068 }; 
	// end inline asm
	// begin inline asm
	mma.sync.aligned.m16n8k32.row.col.s32.s8.s8.s32    { %r86073, %r86074, %r86075, %r86076 },    { %r1, %r2, %r3, %r4 },    { %r5, %r6 },            { %r86073, %r86074, %r86075, %r86076 }; 
	// end inline asm
	// begin inline asm
	mma.sync.aligned.m16n8k32.row.col.s32.s8.s8.s32    { %r86069, %r86070, %r86071, %r86072 },    { %r1, %r2, %r3, %r4 },    { %r5, %r6 },            { %r86069, %r86070, %r86071, %r86072 }; 
	// end inline asm
	// begin inline asm
	mma.sync.aligned.m16n8k32.row.col.s32.s8.s8.s32    { %r86065, %r86066, %r86067, %r86068 },    { %r1, %r2, %r3, %r4 },    { %r5, %r6 },            { %r86065, %r86066, %r86067, %r86068 }; 
	// end inline asm
	// begin inline asm
	mma.sync.aligned.m16n8k32.row.col.s32.s8.s8.s32    { %r86073, %r86074, %r86075, %r86076 },    { %r1, %r2, %r3, %r4 },    { %r5, %r6 },            { %r86073, %r86074, %r86075, %r86076 }; 
	// end inline asm
	// begin inline asm
	mma.sync.aligned.m16n8k32.row.col.s32.s8.s8.s32    { %r86069, %r86070, %r86071, %r86072 },    { %r1, %r2, %r3, %r4 },    { %r5, %r6 },            { %r86069, %r86070, %r86071, %r86072 }; 
	// end inline asm
	// begin inline asm
	mma.sync.aligned.m16n8k32.row.col.s32.s8.s8.s32    { %r86065, %r86066, %r86067, %r86068 },    { %r1, %r2, %r3, %r4 },    { %r5, %r6 },            { %r86065, %r86066, %r86067, %r86068 }; 
	// end inline asm
	// begin inline asm
	mma.sync.aligned.m16n8k32.row.col.s32.s8.s8.s32    { %r86073, %r86074, %r86075, %r86076 },    { %r1, %r2, %r3, %r4 },    { %r5, %r6 },            { %r86073, %r86074, %r86075, %r86076 }; 
	// end inline asm
	// begin inline asm
	mma.sync.aligned.m16n8k32.row.col.s32.s8.s8.s32    { %r86069, %r86070, %r86071, %r86072 },    { %r1, %r2, %r3, %r4 },    { %r5, %r6 },            { %r86069, %r86070, %r86071, %r86072 }; 
	// end inline asm
	// begin inline asm
	mma.sync.aligned.m16n8k32.row.col.s32.s8.s8.s32    { %r86065, %r86066, %r86067, %r86068 },    { %r1, %r2, %r3, %r4 },    { %r5, %r6 },            { %r86065, %r86066, %r86067, %r86068 }; 
	// end inline asm
	// begin inline asm
	mma.sync.aligned.m16n8k32.row.col.s32.s8.s8.s32    { %r86073, %r86074, %r86075, %r86076 },    { %r1, %r2, %r3, %r4 },    { %r5, %r6 },            { %r86073, %r86074, %r86075, %r86076 }; 
	// end inline asm
	// begin inline asm
	mma.sync.aligned.m16n8k32.row.col.s32.s8.s8.s32    { %r86069, %r86070, %r86071, %r86072 },    { %r1, %r2, %r3, %r4 },    { %r5, %r6 },            { %r86069, %r86070, %r86071, %r86072 }; 
	// end inline asm
	// begin inline asm
	mma.sync.aligned.m16n8k32.row.col.s32.s8.s8.s32    { %r86065, %r86066, %r86067, %r86068 },    { %r1, %r2, %r3, %r4 },    { %r5, %r6 },            { %r86065, %r86066, %r86067, %r86068 }; 
	// end inline asm
	// begin inline asm
	mma.sync.aligned.m16n8k32.row.col.s32.s8.s8.s32    { %r86073, %r86074, %r86075, %r86076 },    { %r1, %r2, %r3, %r4 },    { %r5, %r6 },            { %r86073, %r86074, %r86075, %r86076 }; 
	// end inline asm
	// begin inline asm
	mma.sync.aligned.m16n8k32.row.col.s32.s8.s8.s32    { %r86069, %r86070, %r86071, %r86072 },    { %r1, %r2, %r3, %r4 },    { %r5, %r6 },            { %r86069, %r86070, %r86071, %r86072 }; 
	// end inline asm
	// begin inline asm
	mma.sync.aligned.m16n8k32.row.col.s32.s8.s8.s32    { %r86065, %r86066, %r86067, %r86068 },    { %r1, %r2, %r3, %r4 },    { %r5, %r6 },            { %r86065, %r86066, %r86067, %r86068 }; 
	// end inline asm
	// begin inline asm
	mma.sync.aligned.m16n8k32.row.col.s32.s8.s8.s32    { %r86073, %r86074, %r86075, %r86076 },    { %r1, %r2, %r3, %r4 },    { %r5, %r6 },            { %r86073, %r86074, %r86075, %r86076 }; 
	// end inline asm
	// begin inline asm
	mma.sync.aligned.m16n8k32.row.col.s32.s8.s8.s32    { %r86069, %r86070, %r86071, %r86072 },    { %r1, %r2, %r3, %r4 },    { %r5, %r6 },            { %r86069, %r86070, %r86071, %r86072 }; 
	// end inline asm
	// begin inline asm
	mma.sync.aligned.m16n8k32.row.col.s32.s8.s8.s32    { %r86065, %r86066, %r86067, %r86068 },    { %r1, %r2, %r3, %r4 },    { %r5, %r6 },            { %r86065, %r86066, %r86067, %r86068 }; 
	// end inline asm
	// begin inline asm
	mma.sync.aligned.m16n8k32.row.col.s32.s8.s8.s32    { %r86073, %r86074, %r86075, %r86076 },    { %r1, %r2, %r3, %r4 },    { %r5, %r6 },            { %r86073, %r86074, %r86075, %r86076 }; 
	// end inline asm
	// begin inline asm
	mma.sync.aligned.m16n8k32.row.col.s32.s8.s8.s32    { %r86069, %r86070, %r86071, %r86072 },    { %r1, %r2, %r3, %r4 },    { %r5, %r6 },            { %r86069, %r86070, %r86071, %r86072 }; 
	// end inline asm
	// begin inline asm
	mma.sync.aligned.m16n8k32.row.col.s32.s8.s8.s32    { %r86065, %r86066, %r86067, %r86068 },    { %r1, %r2, %r3, %r4 },    { %r5, %r6 },            { %r86065, %r86066, %r86067, %r86068 }; 
	// end inline asm
	// begin inline asm
	mma.sync.aligned.m16n8k32.row.col.s32.s8.s8.s32    { %r86073, %r86074, %r86075, %r86076 },    { %r1, %r2, %r3, %r4 },    { %r5, %r6 },            { %r86073, %r86074, %r86075, %r86076 }; 
	// end inline asm
	// begin inline asm
	mma.sync.aligned.m16n8k32.row.col.s32.s8.s8.s32    { %r86069, %r86070, %r86071, %r86072 },    { %r1, %r2, %r3, %r4 },    { %r5, %r6 },            { %r86069, %r86070, %r86071, %r86072 }; 
	// end inline asm
	// begin inline asm
	mma.sync.aligned.m16n8k32.row.col.s32.s8.s8.s32    { %r86065, %r86066, %r86067, %r86068 },    { %r1, %r2, %r3, %r4 },    { %r5, %r6 },            { %r86065, %r86066, %r86067, %r86068 }; 
	// end inline asm
	// begin inline asm
	mma.sync.aligned.m16n8k32.row.col.s32.s8.s8.s32    { %r86073, %r86074, %r86075, %r86076 },    { %r1, %r2, %r3, %r4 },    { %r5, %r6 },            { %r86073, %r86074, %r86075, %r86076 }; 
	// end inline asm
	// begin inline asm
	mma.sync.aligned.m16n8k32.row.col.s32.s8.s8.s32    { %r86069, %r86070, %r86071, %r86072 },    { %r1, %r2, %r3, %r4 },    { %r5, %r6 },            { %r86069, %r86070, %r86071, %r86072 }; 
	// end inline asm
	// begin inline asm
	mma.sync.aligned.m16n8k32.row.col.s32.s8.s8.s32    { %r86065, %r86066, %r86067, %r86068 },    { %r1, %r2, %r3, %r4 },    { %r5, %r6 },            { %r86065, %r86066, %r86067, %r86068 }; 
	// end inline asm
	// begin inline asm
	mma.sync.aligned.m16n8k32.row.col.s32.s8.s8.s32    { %r86073, %r86074, %r86075, %r86076 },    { %r1, %r2, %r3, %r4 },    { %r5, %r6 },            { %r86073, %r86074, %r86075, %r86076 }; 
	// end inline asm
	// begin inline asm
	mma.sync.aligned.m16n8k32.row.col.s32.s8.s8.s32    { %r86069, %r86070, %r86071, %r86072 },    { %r1, %r2, %r3, %r4 },    { %r5, %r6 },            { %r86069, %r86070, %r86071, %r86072 }; 
	// end inline asm
	// begin inline asm
	mma.sync.aligned.m16n8k32.row.col.s32.s8.s8.s32    { %r86065, %r86066, %r86067, %r86068 },    { %r1, %r2, %r3, %r4 },    { %r5, %r6 },            { %r86065, %r86066, %r86067, %r86068 }; 
	// end inline asm
	// begin inline asm
	mma.sync.aligned.m16n8k32.row.col.s32.s8.s8.s32    { %r86073, %r86074, %r86075, %r86076 },    { %r1, %r2, %r3, %r4 },    { %r5, %r6 },            { %r86073, %r86074, %r86075, %r86076 }; 
	// end inline asm
	// begin inline asm
	mma.sync.aligned.m16n8k32.row.col.s32.s8.s8.s32    { %r86069, %r86070, %r86071, %r86072 },    { %r1, %r2, %r3, %r4 },    { %r5, %r6 },            { %r86069, %r86070, %r86071, %r86072 }; 
	// end inline asm
	// begin inline asm
	mma.sync.aligned.m16n8k32.row.col.s32.s8.s8.s32    { %r86065, %r86066, %r86067, %r86068 },    { %r1, %r2, %r3, %r4 },    { %r5, %r6 },            { %r86065, %r86066, %r86067, %r86068 }; 
	// end inline asm
	// begin inline asm
	mma.sync.aligned.m16n8k32.row.col.s32.s8.s8.s32    { %r86073, %r86074, %r86075, %r86076 },    { %r1, %r2, %r3, %r4 },    { %r5, %r6 },            { %r86073, %r86074, %r86075, %r86076 }; 
	// end inline asm
	// begin inline asm
	mma.sync.aligned.m16n8k32.row.col.s32.s8.s8.s32    { %r86069, %r86070, %r86071, %r86072 },    { %r1, %r2, %r3, %r4 },    { %r5, %r6 },            { %r86069, %r86070, %r86071, %r86072 }; 
	// end inline asm
	// begin inline asm
	mma.sync.aligned.m16n8k32.row.col.s32.s8.s8.s32    { %r86065, %r86066, %r86067, %r86068 },    { %r1, %r2, %r3, %r4 },    { %r5, %r6 },            { %r86065, %r86066, %r86067, %r86068 }; 
	// end inline asm
	// begin inline asm
	mma.sync.aligned.m16n8k32.row.col.s32.s8.s8.s32    { %r86073, %r86074, %r86075, %r86076 },    { %r1, %r2, %r3, %r4 },    { %r5, %r6 },            { %r86073, %r86074, %r86075, %r86076 }; 
	// end inline asm
	// begin inline asm
	mma.sync.aligned.m16n8k32.row.col.s32.s8.s8.s32    { %r86069, %r86070, %r86071, %r86072 },    { %r1, %r2, %r3, %r4 },    { %r5, %r6 },            { %r86069, %r86070, %r86071, %r86072 }; 
	// end inline asm
	// begin inline asm
	mma.sync.aligned.m16n8k32.row.col.s32.s8.s8.s32    { %r86065, %r86066, %r86067, %r86068 },    { %r1, %r2, %r3, %r4 },    { %r5, %r6 },            { %r86065, %r86066, %r86067, %r86068 }; 
	// end inline asm
	// begin inline asm
	mma.sync.aligned.m16n8k32.row.col.s32.s8.s8.s32    { %r86073, %r86074, %r86075, %r86076 },    { %r1, %r2, %r3, %r4 },    { %r5, %r6 },            { %r86073, %r86074, %r86075, %r86076 }; 
	// end inline asm
	// begin inline asm
	mma.sync.aligned.m16n8k32.row.col.s32.s8.s8.s32    { %r86069, %r86070, %r86071, %r86072 },    { %r1, %r2, %r3, %r4 },    { %r5, %r6 },            { %r86069, %r86070, %r86071, %r86072 }; 
	// end inline asm
	// begin inline asm
	mma.sync.aligned.m16n8k32.row.col.s32.s8.s8.s32    { %r86065, %r86066, %r86067, %r86068 },    { %r1, %r2, %r3, %r4 },    { %r5, %r6 },            { %r86065, %r86066, %r86067, %r86068 }; 
	// end inline asm
	// begin inline asm
	mma.sync.aligned.m16n8k32.row.col.s32.s8.s8.s32    { %r86073, %r86074, %r86075, %r86076 },    { %r1, %r2, %r3, %r4 },    { %r5, %r6 },            { %r86073, %r86074, %r86075, %r86076 }; 
	// end inline asm
	// begin inline asm
	mma.sync.aligned.m16n8k32.row.col.s32.s8.s8.s32    { %r86069, %r86070, %r86071, %r86072 },    { %r1, %r2, %r3, %r4 },    { %r5, %r6 },            { %r86069, %r86070, %r86071, %r86072 }; 
	// end inline asm
	// begin inline asm
	mma.sync.aligned.m16n8k32.row.col.s32.s8.s8.s32    { %r86065, %r86066, %r86067, %r86068 },    { %r1, %r2, %r3, %r4 },    { %r5, %r6 },            { %r86065, %r86066, %r86067, %r86068 }; 
	// end inline asm
	// begin inline asm
	mma.sync.aligned.m16n8k32.row.col.s32.s8.s8.s32    { %r86073, %r86074, %r86075, %r86076 },    { %r1, %r2, %r3, %r4 },    { %r5, %r6 },            { %r86073, %r86074, %r86075, %r86076 }; 
	// end inline asm
	// begin inline asm
	mma.sync.aligned.m16n8k32.row.col.s32.s8.s8.s32    { %r86069, %r86070, %r86071, %r86072 },    { %r1, %r2, %r3, %r4 },    { %r5, %r6 },            { %r86069, %r86070, %r86071, %r86072 }; 
	// end inline asm
	// begin inline asm
	mma.sync.aligned.m16n8k32.row.col.s32.s8.s8.s32    { %r86065, %r86066, %r86067, %r86068 },    { %r1, %r2, %r3, %r4 },    { %r5, %r6 },            { %r86065, %r86066, %r86067, %r86068 }; 
	// end inline asm
	// begin inline asm
	mma.sync.aligned.m16n8k32.row.col.s32.s8.s8.s32    { %r86073, %r86074, %r86075, %r86076 },    { %r1, %r2, %r3, %r4 },    { %r5, %r6 },            { %r86073, %r86074, %r86075, %r86076 }; 
	// end inline asm
	// begin inline asm
	mma.sync.aligned.m16n8k32.row.col.s32.s8.s8.s32    { %r86069, %r86070, %r86071, %r86072 },    { %r1, %r2, %r3, %r4 },    { %r5, %r6 },            { %r86069, %r86070, %r86071, %r86072 }; 
	// end inline asm
	// begin inline asm
	mma.sync.aligned.m16n8k32.row.col.s32.s8.s8.s32    { %r86065, %r86066, %r86067, %r86068 },    { %r1, %r2, %r3, %r4 },    { %r5, %r6 },            { %r86065, %r86066, %r86067, %r86068 }; 
	// end inline asm
	// begin inline asm
	mma.sync.aligned.m16n8k32.row.col.s32.s8.s8.s32    { %r86073, %r86074, %r86075, %r86076 },    { %r1, %r2, %r3, %r4 },    { %r5, %r6 },            { %r86073, %r86074, %r86075, %r86076 }; 
	// end inline asm
	// begin inline asm
	mma.sync.aligned.m16n8k32.row.col.s32.s8.s8.s32    { %r86069, %r86070, %r86071, %r86072 },    { %r1, %r2, %r3, %r4 },    { %r5, %r6 },            { %r86069, %r86070, %r86071, %r86072 }; 
	// end inline asm
	// begin inline asm
	mma.sync.aligned.m16n8k32.row.col.s32.s8.s8.s32    { %r86065, %r86066, %r86067, %r86068 },    { %r1, %r2, %r3, %r4 },    { %r5, %r6 },            { %r86065, %r86066, %r86067, %r86068 }; 
	// end inline asm
	// begin inline asm
	mma.sync.aligned.m16n8k32.row.col.s32.s8.s8.s32    { %r86073, %r86074, %r86075, %r86076 },    { %r1, %r2, %r3, %r4 },    { %r5, %r6 },            { %r86073, %r86074, %r86075, %r86076 }; 
	// end inline asm
	// begin inline asm
	mma.sync.aligned.m16n8k32.row.col.s32.s8.s8.s32    { %r86069, %r86070, %r86071, %r86072 },    { %r1, %r2, %r3, %r4 },    { %r5, %r6 },            { %r86069, %r86070, %r86071, %r86072 }; 
	// end inline asm
	// begin inline asm
	mma.sync.aligned.m16n8k32.row.col.s32.s8.s8.s32    { %r86065, %r86066, %r86067, %r86068 },    { %r1, %r2, %r3, %r4 },    { %r5, %r6 },            { %r86065, %r86066, %r86067, %r86068 }; 
	// end inline asm
	// begin inline asm
	mma.sync.aligned.m16n8k32.row.col.s32.s8.s8.s32    { %r86073, %r86074, %r86075, %r86076 },    { %r1, %r2, %r3, %r4 },    { %r5, %r6 },            { %r86073, %r86074, %r86075, %r86076 }; 
	// end inline asm
	// begin inline asm
	mma.sync.aligned.m16n8k32.row.col.s32.s8.s8.s32    { %r86069, %r86070, %r86071, %r86072 },    { %r1, %r2, %r3, %r4 },    { %r5, %r6 },            { %r86069, %r86070, %r86071, %r86072 }; 
	// end inline asm
	// begin inline asm
	mma.sync.aligned.m16n8k32.row.col.s32.s8.s8.s32    { %r86065, %r86066, %r86067, %r86068 },    { %r1, %r2, %r3, %r4 },    { %r5, %r6 },            { %r86065, %r86066, %r86067, %r86068 }; 
	// end inline asm
	// begin inline asm
	mma.sync.aligned.m16n8k32.row.col.s32.s8.s8.s32    { %r86073, %r86074, %r86075, %r86076 },    { %r1, %r2, %r3, %r4 },    { %r5, %r6 },            { %r86073, %r86074, %r86075, %r86076 }; 
	// end inline asm
	// begin inline asm
	mma.sync.aligned.m16n8k32.row.col.s32.s8.s8.s32    { %r86069, %r86070, %r86071, %r86072 },    { %r1, %r2, %r3, %r4 },    { %r5, %r6 },            { %r86069, %r86070, %r86071, %r86072 }; 
	// end inline asm
	// begin inline asm
	mma.sync.aligned.m16n8k32.row.col.s32.s8.s8.s32    { %r86065, %r86066, %r86067, %r86068 },    { %r1, %r2, %r3, %r4 },    { %r5, %r6 },            { %r86065, %r86066, %r86067, %r86068 }; 
	// end inline asm
	// begin inline asm
	mma.sync.aligned.m16n8k32.row.col.s32.s8.s8.s32    { %r86073, %r86074, %r86075, %r86076 },    { %r1, %r2, %r3, %r4 },    { %r5, %r6 },            { %r86073, %r86074, %r86075, %r86076 }; 
	// end inline asm
	// begin inline asm
	mma.sync.aligned.m16n8k32.row.col.s32.s8.s8.s32    { %r86069, %r86070, %r86071, %r86072 },    { %r1, %r2, %r3, %r4 },    { %r5, %r6 },            { %r86069, %r86070, %r86071, %r86072 }; 
	// end inline asm
	// begin inline asm
	mma.sync.aligned.m16n8k32.row.col.s32.s8.s8.s32    { %r86065, %r86066, %r86067, %r86068 },    { %r1, %r2, %r3, %r4 },    { %r5, %r6 },            { %r86065, %r86066, %r86067, %r86068 }; 
	// end inline asm
	// begin inline asm
	mma.sync.aligned.m16n8k32.row.col.s32.s8.s8.s32    { %r86073, %r86074, %r86075, %r86076 },    { %r1, %r2, %r3, %r4 },    { %r5, %r6 },            { %r86073, %r86074, %r86075, %r86076 }; 
	// end inline asm
	// begin inline asm
	mma.sync.aligned.m16n8k32.row.col.s32.s8.s8.s32    { %r86069, %r86070, %r86071, %r86072 },    { %r1, %r2, %r3, %r4 },    { %r5, %r6 },            { %r86069, %r86070, %r86071, %r86072 }; 
	// end inline asm
	// begin inline asm
	mma.sync.aligned.m16n8k32.row.col.s32.s8.s8.s32    { %r86065, %r86066, %r86067, %r86068 },    { %r1, %r2, %r3, %r4 },    { %r5, %r6 },            { %r86065, %r86066, %r86067, %r86068 }; 
	// end inline asm
	// begin inline asm
	mma.sync.aligned.m16n8k32.row.col.s32.s8.s8.s32    { %r86073, %r86074, %r86075, %r86076 },    { %r1, %r2, %r3, %r4 },    { %r5, %r6 },            { %r86073, %r86074, %r86075, %r86076 }; 
	// end inline asm
	// begin inline asm
	mma.sync.aligned.m16n8k32.row.col.s32.s8.s8.s32    { %r86069, %r86070, %r86071, %r86072 },    { %r1, %r2, %r3, %r4 },    { %r5, %r6 },            { %r86069, %r86070, %r86071, %r86072 }; 
	// end inline asm
	// begin inline asm
	mma.sync.aligned.m16n8k32.row.col.s32.s8.s8.s32    { %r86065, %r86066, %r86067, %r86068 },    { %r1, %r2, %r3, %r4 },    { %r5, %r6 },            { %r86065, %r86066, %r86067, %r86068 }; 
	// end inline asm
	// begin inline asm
	mma.sync.aligned.m16n8k32.row.col.s32.s8.s8.s32    { %r86073, %r86074, %r86075, %r86076 },    { %r1, %r2, %r3, %r4 },    { %r5, %r6 },            { %r86073, %r86074, %r86075, %r86076 }; 
	// end inline asm
	// begin inline asm
	mma.sync.aligned.m16n8k32.row.col.s32.s8.s8.s32    { %r86069, %r86070, %r86071, %r86072 },    { %r1, %r2, %r3, %r4 },    { %r5, %r6 },            { %r86069, %r86070, %r86071, %r86072 }; 
	// end inline asm
	// begin inline asm
	mma.sync.aligned.m16n8k32.row.col.s32.s8.s8.s32    { %r86065, %r86066, %r86067, %r86068 },    { %r1, %r2, %r3, %r4 },    { %r5, %r6 },            { %r86065, %r86066, %r86067, %r86068 }; 
	// end inline asm
	// begin inline asm
	mma.sync.aligned.m16n8k32.row.col.s32.s8.s8.s32    { %r86073, %r86074, %r86075, %r86076 },    { %r1, %r2, %r3, %r4 },    { %r5, %r6 },            { %r86073, %r86074, %r86075, %r86076 }; 
	// end inline asm
	// begin inline asm
	mma.sync.aligned.m16n8k32.row.col.s32.s8.s8.s32    { %r86069, %r86070, %r86071, %r86072 },    { %r1, %r2, %r3, %r4 },    { %r5, %r6 },            { %r86069, %r86070, %r86071, %r86072 }; 
	// end inline asm
	// begin inline asm
	mma.sync.aligned.m16n8k32.row.col.s32.s8.s8.s32    { %r86065, %r86066, %r86067, %r86068 },    { %r1, %r2, %r3, %r4 },    { %r5, %r6 },            { %r86065, %r86066, %r86067, %r86068 }; 
	// end inline asm
	// begin inline asm
	mma.sync.aligned.m16n8k32.row.col.s32.s8.s8.s32    { %r86073, %r86074, %r86075, %r86076 },    { %r1, %r2, %r3, %r4 },    { %r5, %r6 },            { %r86073, %r86074, %r86075, %r86076 }; 
	// end inline asm
	// begin inline asm
	mma.sync.aligned.m16n8k32.row.col.s32.s8.s8.s32    { %r86069, %r86070, %r86071, %r86072 },    { %r1, %r2, %r3, %r4 },    { %r5, %r6 },            { %r86069, %r86070, %r86071, %r86072 }; 
	// end inline asm
	// begin inline asm
	mma.sync.aligned.m16n8k32.row.col.s32.s8.s8.s32    { %r86065, %r86066, %r86067, %r86068 },    { %r1, %r2, %r3, %r4 },    { %r5, %r6 },            { %r86065, %r86066, %r86067, %r86068 }; 
	// end inline asm
	// begin inline asm
	mma.sync.aligned.m16n8k32.row.col.s32.s8.s8.s32    { %r86073, %r86074, %r86075, %r86076 },    { %r1, %r2, %r3, %r4 },    { %r5, %r6 },            { %r86073, %r86074, %r86075, %r86076 }; 
	// end inline asm
	// begin inline asm
	mma.sync.aligned.m16n8k32.row.col.s32.s8.s8.s32    { %r86069, %r86070, %r86071, %r86072 },    { %r1, %r2, %r3, %r4 },    { %r5, %r6 },            { %r86069, %r86070, %r86071, %r86072 }; 
	// end inline asm
	// begin inline asm
	mma.sync.aligned.m16n8k32.row.col.s32.s8.s8.s32    { %r86065, %r86066, %r86067, %r86068 },    { %r1, %r2, %r3, %r4 },    { %r5, %r6 },            { %r86065, %r86066, %r86067, %r86068 }; 
	// end inline asm
	// begin inline asm
	mma.sync.aligned.m16n8k32.row.col.s32.s8.s8.s32    { %r86073, %r86074, %r86075, %r86076 },    { %r1, %r2, %r3, %r4 },    { %r5, %r6 },            { %r86073, %r86074, %r86075, %r86076 }; 
	// end inline asm
	// begin inline asm
	mma.sync.aligned.m16n8k32.row.col.s32.s8.s8.s32    { %r86069, %r86070, %r86071, %r86072 },    { %r1, %r2, %r3, %r4 },    { %r5, %r6 },            { %r86069, %r86070, %r86071, %r86072 }; 
	// end inline asm
	// begin inline asm
	mma.sync.aligned.m16n8k32.row.col.s32.s8.s8.s32    { %r86065, %r86066, %r86067, %r86068 },    { %r1, %r2, %r3, %r4 },    { %r5, %r6 },            { %r86065, %r86066, %r86067, %r86068 }; 
	// end inline asm
	// begin inline asm
	mma.sync.aligned.m16n8k32.row.col.s32.s8.s8.s32    { %r86073, %r86074, %r86075, %r86076 },    { %r1, %r2, %r3, %r4 },    { %r5, %r6 },            { %r86073, %r86074, %r86075, %r86076 }; 
	// end inline asm
	// begin inline asm
	mma.sync.aligned.m16n8k32.row.col.s32.s8.s8.s32    { %r86069, %r86070, %r86071, %r86072 },    { %r1, %r2, %r3, %r4 },    { %r5, %r6 },            { %r86069, %r86070, %r86071, %r86072 }; 
	// end inline asm
	// begin inline asm
	mma.sync.aligned.m16n8k32.row.col.s32.s8.s8.s32    { %r86065, %r86066, %r86067, %r86068 },    { %r1, %r2, %r3, %r4 },    { %r5, %r6 },            { %r86065, %r86066, %r86067, %r86068 }; 
	// end inline asm
	// begin inline asm
	mma.sync.aligned.m16n8k32.row.col.s32.s8.s8.s32    { %r86073, %r86074, %r86075, %r86076 },    { %r1, %r2, %r3, %r4 },    { %r5, %r6 },            { %r86073, %r86074, %r86075, %r86076 }; 
	// end inline asm
	// begin inline asm
	mma.sync.aligned.m16n8k32.row.col.s32.s8.s8.s32    { %r86069, %r86070, %r86071, %r86072 },    { %r1, %r2, %r3, %r4 },    { %r5, %r6 },            { %r86069, %r86070, %r86071, %r86072 }; 
	// end inline asm
	// begin inline asm
	mma.sync.aligned.m16n8k32.row.col.s32.s8.s8.s32    { %r86065, %r86066, %r86067, %r86068 },    { %r1, %r2, %r3, %r4 },    { %r5, %r6 },            { %r86065, %r86066, %r86067, %r86068 }; 
	// end inline asm
	// begin inline asm
	mma.sync.aligned.m16n8k32.row.col.s32.s8.s8.s32    { %r86073, %r86074, %r86075, %r86076 },    { %r1, %r2, %r3, %r4 },    { %r5, %r6 },            { %r86073, %r86074, %r86075, %r86076 }; 
	// end inline asm
	// begin inline asm
	mma.sync.aligned.m16n8k32.row.col.s32.s8.s8.s32    { %r86069, %r86070, %r86071, %r86072 },    { %r1, %r2, %r3, %r4 },    { %r5, %r6 },            { %r86069, %r86070, %r86071, %r86072 }; 
	// end inline asm
	// begin inline asm
	mma.sync.aligned.m16n8k32.row.col.s32.s8.s8.s32    { %r86065, %r86066, %r86067, %r86068 },    { %r1, %r2, %r3, %r4 },    { %r5, %r6 },            { %r86065, %r86066, %r86067, %r86068 }; 
	// end inline asm
	// begin inline asm
	mma.sync.aligned.m16n8k32.row.col.s32.s8.s8.s32    { %r86073, %r86074, %r86075, %r86076 },    { %r1, %r2, %r3, %r4 },    { %r5, %r6 },            { %r86073, %r86074, %r86075, %r86076 }; 
	// end inline asm
	// begin inline asm
	mma.sync.aligned.m16n8k32.row.col.s32.s8.s8.s32    { %r86069, %r86070, %r86071, %r86072 },    { %r1, %r2, %r3, %r4 },    { %r5, %r6 },            { %r86069, %r86070, %r86071, %r86072 }; 
	// end inline asm
	// begin inline asm
	mma.sync.aligned.m16n8k32.row.col.s32.s8.s8.s32    { %r86065, %r86066, %r86067, %r86068 },    { %r1, %r2, %r3, %r4 },    { %r5, %r6 },            { %r86065, %r86066, %r86067, %r86068 }; 
	// end inline asm
	// begin inline asm
	mma.sync.aligned.m16n8k32.row.col.s32.s8.s8.s32    { %r86073, %r86074, %r86075, %r86076 },    { %r1, %r2, %r3, %r4 },    { %r5, %r6 },            { %r86073, %r86074, %r86075, %r86076 }; 
	// end inline asm
	// begin inline asm
	mma.sync.aligned.m16n8k32.row.col.s32.s8.s8.s32    { %r86069, %r86070, %r86071, %r86072 },    { %r1, %r2, %r3, %r4 },    { %r5, %r6 },            { %r86069, %r86070, %r86071, %r86072 }; 
	// end inline asm
	// begin inline asm
	mma.sync.aligned.m16n8k32.row.col.s32.s8.s8.s32    { %r86065, %r86066, %r86067, %r86068 },    { %r1, %r2, %r3, %r4 },    { %r5, %r6 },            { %r86065, %r86066, %r86067, %r86068 }; 
	// end inline asm
	// begin inline asm
	mma.sync.aligned.m16n8k32.row.col.s32.s8.s8.s32    { %r86073, %r86074, %r86075, %r86076 },    { %r1, %r2, %r3, %r4 },    { %r5, %r6 },            { %r86073, %r86074, %r86075, %r86076 }; 
	// end inline asm
	// begin inline asm
	mma.sync.aligned.m16n8k32.row.col.s32.s8.s8.s32    { %r86069, %r86070, %r86071, %r86072 },    { %r1, %r2, %r3, %r4 },    { %r5, %r6 },            { %r86069, %r86070, %r86071, %r86072 }; 
	// end inline asm
	// begin inline asm
	mma.sync.aligned.m16n8k32.row.col.s32.s8.s8.s32    { %r86065, %r86066, %r86067, %r86068 },    { %r1, %r2, %r3, %r4 },    { %r5, %r6 },            { %r86065, %r86066, %r86067, %r86068 }; 
	// end inline asm
	// begin inline asm
	mma.sync.aligned.m16n8k32.row.col.s32.s8.s8.s32    { %r86073, %r86074, %r86075, %r86076 },    { %r1, %r2, %r3, %r4 },    { %r5, %r6 },            { %r86073, %r86074, %r86075, %r86076 }; 
	// end inline asm
	// begin inline asm
	mma.sync.aligned.m16n8k32.row.col.s32.s8.s8.s32    { %r86069, %r86070, %r86071, %r86072 },    { %r1, %r2, %r3, %r4 },    { %r5, %r6 },            { %r86069, %r86070, %r86071, %r86072 }; 
	// end inline asm
	// begin inline asm
	mma.sync.aligned.m16n8k32.row.col.s32.s8.s8.s32    { %r86065, %r86066, %r86067, %r86068 },    { %r1, %r2, %r3, %r4 },    { %r5, %r6 },            { %r86065, %r86066, %r86067, %r86068 }; 
	// end inline asm
	// begin inline asm
	mma.sync.aligned.m16n8k32.row.col.s32.s8.s8.s32    { %r86073, %r86074, %r86075, %r86076 },    { %r1, %r2, %r3, %r4 },    { %r5, %r6 },            { %r86073, %r86074, %r86075, %r86076 }; 
	// end inline asm
	// begin inline asm
	mma.sync.aligned.m16n8k32.row.col.s32.s8.s8.s32    { %r86069, %r86070, %r86071, %r86072 },    { %r1, %r2, %r3, %r4 },    { %r5, %r6 },            { %r86069, %r86070, %r86071, %r86072 }; 
	// end inline asm
	// begin inline asm
	mma.sync.aligned.m16n8k32.row.col.s32.s8.s8.s32    { %r86065, %r86066, %r86067, %r86068 },    { %r1, %r2, %r3, %r4 },    { %r5, %r6 },            { %r86065, %r86066, %r86067, %r86068 }; 
	// end inline asm
	// begin inline asm
	mma.sync.aligned.m16n8k32.row.col.s32.s8.s8.s32    { %r86073, %r86074, %r86075, %r86076 },    { %r1, %r2, %r3, %r4 },    { %r5, %r6 },            { %r86073, %r86074, %r86075, %r86076 }; 
	// end inline asm
	// begin inline asm
	mma.sync.aligned.m16n8k32.row.col.s32.s8.s8.s32    { %r86069, %r86070, %r86071, %r86072 },    { %r1, %r2, %r3, %r4 },    { %r5, %r6 },            { %r86069, %r86070, %r86071, %r86072 }; 
	// end inline asm
	// begin inline asm
	mma.sync.aligned.m16n8k32.row.col.s32.s8.s8.s32    { %r86065, %r86066, %r86067, %r86068 },    { %r1, %r2, %r3, %r4 },    { %r5, %r6 },            { %r86065, %r86066, %r86067, %r86068 }; 
	// end inline asm
	// begin inline asm
	mma.sync.aligned.m16n8k32.row.col.s32.s8.s8.s32    { %r86073, %r86074, %r86075, %r86076 },    { %r1, %r2, %r3, %r4 },    { %r5, %r6 },            { %r86073, %r86074, %r86075, %r86076 }; 
	// end inline asm
	// begin inline asm
	mma.sync.aligned.m16n8k32.row.col.s32.s8.s8.s32    { %r86069, %r86070, %r86071, %r86072 },    { %r1, %r2, %r3, %r4 },    { %r5, %r6 },            { %r86069, %r86070, %r86071, %r86072 }; 
	// end inline asm
	// begin inline asm
	mma.sync.aligned.m16n8k32.row.col.s32.s8.s8.s32    { %r86065, %r86066, %r86067, %r86068 },    { %r1, %r2, %r3, %r4 },    { %r5, %r6 },            { %r86065, %r86066, %r86067, %r86068 }; 
	// end inline asm
	// begin inline asm
	mma.sync.aligned.m16n8k32.row.col.s32.s8.s8.s32    { %r86073, %r86074, %r86075, %r86076 },    { %r1, %r2, %r3, %r4 },    { %r5, %r6 },            { %r86073, %r86074, %r86075, %r86076 }; 
	// end inline asm
	// begin inline asm
	mma.sync.aligned.m16n8k32.row.col.s32.s8.s8.s32    { %r86069, %r86070, %r86071, %r86072 },    { %r1, %r2, %r3, %r4 },    { %r5, %r6 },            { %r86069, %r86070, %r86071, %r86072 }; 
	// end inline asm
	// begin inline asm
	mma.sync.aligned.m16n8k32.row.col.s32.s8.s8.s32    { %r86065, %r86066, %r86067, %r86068 },    { %r1, %r2, %r3, %r4 },    { %r5, %r6 },            { %r86065, %r86066, %r86067, %r86068 }; 
	// end inline asm
	// begin inline asm
	mma.sync.aligned.m16n8k32.row.col.s32.s8.s8.s32    { %r86073, %r86074, %r86075, %r86076 },    { %r1, %r2, %r3, %r4 },    { %r5, %r6 },            { %r86073, %r86074, %r86075, %r86076 }; 
	// end inline asm
	// begin inline asm
	mma.sync.aligned.m16n8k32.row.col.s32.s8.s8.s32    { %r86069, %r86070, %r86071, %r86072 },    { %r1, %r2, %r3, %r4 },    { %r5, %r6 },            { %r86069, %r86070, %r86071, %r86072 }; 
	// end inline asm
	// begin inline asm
	mma.sync.aligned.m16n8k32.row.col.s32.s8.s8.s32    { %r86065, %r86066, %r86067, %r86068 },    { %r1, %r2, %r3, %r4 },    { %r5, %r6 },            { %r86065, %r86066, %r86067, %r86068 }; 
	// end inline asm
	// begin inline asm
	mma.sync.aligned.m16n8k32.row.col.s32.s8.s8.s32    { %r86073, %r86074, %r86075, %r86076 },    { %r1, %r2, %r3, %r4 },    { %r5, %r6 },            { %r86073, %r86074, %r86075, %r86076 }; 
	// end inline asm
	// begin inline asm
	mma.sync.aligned.m16n8k32.row.col.s32.s8.s8.s32    { %r86069, %r86070, %r86071, %r86072 },    { %r1, %r2, %r3, %r4 },    { %r5, %r6 },            { %r86069, %r86070, %r86071, %r86072 }; 
	// end inline asm
	// begin inline asm
	mma.sync.aligned.m16n8k32.row.col.s32.s8.s8.s32    { %r86065, %r86066, %r86067, %r86068 },    { %r1, %r2, %r3, %r4 },    { %r5, %r6 },            { %r86065, %r86066, %r86067, %r86068 }; 
	// end inline asm
	// begin inline asm
	mma.sync.aligned.m16n8k32.row.col.s32.s8.s8.s32    { %r86073, %r86074, %r86075, %r86076 },    { %r1, %r2, %r3, %r4 },    { %r5, %r6 },            { %r86073, %r86074, %r86075, %r86076 }; 
	// end inline asm
	// begin inline asm
	mma.sync.aligned.m16n8k32.row.col.s32.s8.s8.s32    { %r86069, %r86070, %r86071, %r86072 },    { %r1, %r2, %r3, %r4 },    { %r5, %r6 },            { %r86069, %r86070, %r86071, %r86072 }; 
	// end inline asm
	// begin inline asm
	mma.sync.aligned.m16n8k32.row.col.s32.s8.s8.s32    { %r86065, %r86066, %r86067, %r86068 },    { %r1, %r2, %r3, %r4 },    { %r5, %r6 },            { %r86065, %r86066, %r86067, %r86068 }; 
	// end inline asm
	// begin inline asm
	mma.sync.aligned.m16n8k32.row.col.s32.s8.s8.s32    { %r86073, %r86074, %r86075, %r86076 },    { %r1, %r2, %r3, %r4 },    { %r5, %r6 },            { %r86073, %r86074, %r86075, %r86076 }; 
	// end inline asm
	// begin inline asm
	mma.sync.aligned.m16n8k32.row.col.s32.s8.s8.s32    { %r86069, %r86070, %r86071, %r86072 },    { %r1, %r2, %r3, %r4 },    { %r5, %r6 },            { %r86069, %r86070, %r86071, %r86072 }; 
	// end inline asm
	// begin inline asm
	mma.sync.aligned.m16n8k32.row.col.s32.s8.s8.s32    { %r86065, %r86066, %r86067, %r86068 },    { %r1, %r2, %r3, %r4 },    { %r5, %r6 },            { %r86065, %r86066, %r86067, %r86068 }; 
	// end inline asm
	// begin inline asm
	mma.sync.aligned.m16n8k32.row.col.s32.s8.s8.s32    { %r86073, %r86074, %r86075, %r86076 },    { %r1, %r2, %r3, %r4 },    { %r5, %r6 },            { %r86073, %r86074, %r86075, %r86076 }; 
	// end inline asm
	// begin inline asm
	mma.sync.aligned.m16n8k32.row.col.s32.s8.s8.s32    { %r86069, %r86070, %r86071, %r86072 },    { %r1, %r2, %r3, %r4 },    { %r5, %r6 },            { %r86069, %r86070, %r86071, %r86072 }; 
	// end inline asm
	// begin inline asm
	mma.sync.aligned.m16n8k32.row.col.s32.s8.s8.s32    { %r86065, %r86066, %r86067, %r86068 },    { %r1, %r2, %r3, %r4 },    { %r5, %r6 },            { %r86065, %r86066, %r86067, %r86068 }; 
	// end inline asm
	// begin inline asm
	mma.sync.aligned.m16n8k32.row.col.s32.s8.s8.s32    { %r86073, %r86074, %r86075, %r86076 },    { %r1, %r2, %r3, %r4 },    { %r5, %r6 },            { %r86073, %r86074, %r86075, %r86076 }; 
	// end inline asm
	// begin inline asm
	mma.sync.aligned.m16n8k32.row.col.s32.s8.s8.s32    { %r86069, %r86070, %r86071, %r86072 },    { %r1, %r2, %r3, %r4 },    { %r5, %r6 },            { %r86069, %r86070, %r86071, %r86072 }; 
	// end inline asm
	// begin inline asm
	mma.sync.aligned.m16n8k32.row.col.s32.s8.s8.s32    { %r86065, %r86066, %r86067, %r86068 },    { %r1, %r2, %r3, %r4 },    { %r5, %r6 },            { %r86065, %r86066, %r86067, %r86068 }; 
	// end inline asm
	// begin inline asm
	mma.sync.aligned.m16n8k32.row.col.s32.s8.s8.s32    { %r86073, %r86074, %r86075, %r86076 },    { %r1, %r2, %r3, %r4 },    { %r5, %r6 },            { %r86073, %r86074, %r86075, %r86076 }; 
	// end inline asm
	// begin inline asm
	mma.sync.aligned.m16n8k32.row.col.s32.s8.s8.s32    { %r86069, %r86070, %r86071, %r86072 },    { %r1, %r2, %r3, %r4 },    { %r5, %r6 },            { %r86069, %r86070, %r86071, %r86072 }; 
	// end inline asm
	// begin inline asm
	mma.sync.aligned.m16n8k32.row.col.s32.s8.s8.s32    { %r86065, %r86066, %r86067, %r86068 },    { %r1, %r2, %r3, %r4 },    { %r5, %r6 },            { %r86065, %r86066, %r86067, %r86068 }; 
	// end inline asm
	// begin inline asm
	mma.sync.aligned.m16n8k32.row.col.s32.s8.s8.s32    { %r86073, %r86074, %r86075, %r86076 },    { %r1, %r2, %r3, %r4 },    { %r5, %r6 },            { %r86073, %r86074, %r86075, %r86076 }; 
	// end inline asm
	// begin inline asm
	mma.sync.aligned.m16n8k32.row.col.s32.s8.s8.s32    { %r86069, %r86070, %r86071, %r86072 },    { %r1, %r2, %r3, %r4 },    { %r5, %r6 },            { %r86069, %r86070, %r86071, %r86072 }; 
	// end inline asm
	// begin inline asm
	mma.sync.aligned.m16n8k32.row.col.s32.s8.s8.s32    { %r86065, %r86066, %r86067, %r86068 },    { %r1, %r2, %r3, %r4 },    { %r5, %r6 },            { %r86065, %r86066, %r86067, %r86068 }; 
	// end inline asm
	// begin inline asm
	mma.sync.aligned.m16n8k32.row.col.s32.s8.s8.s32    { %r86073, %r86074, %r86075, %r86076 },    { %r1, %r2, %r3, %r4 },    { %r5, %r6 },            { %r86073, %r86074, %r86075, %r86076 }; 
	// end inline asm
	// begin inline asm
	mma.sync.aligned.m16n8k32.row.col.s32.s8.s8.s32    { %r86069, %r86070, %r86071, %r86072 },    { %r1, %r2, %r3, %r4 },    { %r5, %r6 },            { %r86069, %r86070, %r86071, %r86072 }; 
	// end inline asm
	// begin inline asm
	mma.sync.aligned.m16n8k32.row.col.s32.s8.s8.s32    { %r86065, %r86066, %r86067, %r86068 },    { %r1, %r2, %r3, %r4 },    { %r5, %r6 },            { %r86065, %r86066, %r86067, %r86068 }; 
	// end inline asm
	// begin inline asm
	mma.sync.aligned.m16n8k32.row.col.s32.s8.s8.s32    { %r86073, %r86074, %r86075, %r86076 },    { %r1, %r2, %r3, %r4 },    { %r5, %r6 },            { %r86073, %r86074, %r86075, %r86076 }; 
	// end inline asm
	// begin inline asm
	mma.sync.aligned.m16n8k32.row.col.s32.s8.s8.s32    { %r86069, %r86070, %r86071, %r86072 },    { %r1, %r2, %r3, %r4 },    { %r5, %r6 },            { %r86069, %r86070, %r86071, %r86072 }; 
	// end inline asm
	// begin inline asm
	mma.sync.aligned.m16n8k32.row.col.s32.s8.s8.s32    { %r86065, %r86066, %r86067, %r86068 },    { %r1, %r2, %r3, %r4 },    { %r5, %r6 },            { %r86065, %r86066, %r86067, %r86068 }; 
	// end inline asm
	// begin inline asm
	mma.sync.aligned.m16n8k32.row.col.s32.s8.s8.s32    { %r86073, %r86074, %r86075, %r86076 },    { %r1, %r2, %r3, %r4 },    { %r5, %r6 },            { %r86073, %r86074, %r86075, %r86076 }; 
	// end inline asm
	// begin inline asm
	mma.sync.aligned.m16n8k32.row.col.s32.s8.s8.s32    { %r86069, %r86070, %r86071, %r86072 },    { %r1, %r2, %r3, %r4 },    { %r5, %r6 },            { %r86069, %r86070, %r86071, %r86072 }; 
	// end inline asm
	// begin inline asm
	mma.sync.aligned.m16n8k32.row.col.s32.s8.s8.s32    { %r86065, %r86066, %r86067, %r86068 },    { %r1, %r2, %r3, %r4 },    { %r5, %r6 },            { %r86065, %r86066, %r86067, %r86068 }; 
	// end inline asm
	// begin inline asm
	mma.sync.aligned.m16n8k32.row.col.s32.s8.s8.s32    { %r86073, %r86074, %r86075, %r86076 },    { %r1, %r2, %r3, %r4 },    { %r5, %r6 },            { %r86073, %r86074, %r86075, %r86076 }; 
	// end inline asm
	// begin inline asm
	mma.sync.aligned.m16n8k32.row.col.s32.s8.s8.s32    { %r86069, %r86070, %r86071, %r86072 },    { %r1, %r2, %r3, %r4 },    { %r5, %r6 },            { %r86069, %r86070, %r86071, %r86072 }; 
	// end inline asm
	// begin inline asm
	mma.sync.aligned.m16n8k32.row.col.s32.s8.s8.s32    { %r86065, %r86066, %r86067, %r86068 },    { %r1, %r2, %r3, %r4 },    { %r5, %r6 },            { %r86065, %r86066, %r86067, %r86068 }; 
	// end inline asm
	// begin inline asm
	mma.sync.aligned.m16n8k32.row.col.s32.s8.s8.s32    { %r86073, %r86074, %r86075, %r86076 },    { %r1, %r2, %r3, %r4 },    { %r5, %r6 },            { %r86073, %r86074, %r86075, %r86076 }; 
	// end inline asm
	// begin inline asm
	mma.sync.aligned.m16n8k32.row.col.s32.s8.s8.s32    { %r86069, %r86070, %r86071, %r86072 },    { %r1, %r2, %r3, %r4 },    { %r5, %r6 },            { %r86069, %r86070, %r86071, %r86072 }; 
	// end inline asm
	// begin inline asm
	mma.sync.aligned.m16n8k32.row.col.s32.s8.s8.s32    { %r86065, %r86066, %r86067, %r86068 },    { %r1, %r2, %r3, %r4 },    { %r5, %r6 },            { %r86065, %r86066, %r86067, %r86068 }; 
	// end inline asm
	// begin inline asm
	mma.sync.aligned.m16n8k32.row.col.s32.s8.s8.s32    { %r86073, %r86074, %r86075, %r86076 },    { %r1, %r2, %r3, %r4 },    { %r5, %r6 },            { %r86073, %r86074, %r86075, %r86076 }; 
	// end inline asm
	// begin inline asm
	mma.sync.aligned.m16n8k32.row.col.s32.s8.s8.s32    { %r86069, %r86070, %r86071, %r86072 },    { %r1, %r2, %r3, %r4 },    { %r5, %r6 },            { %r86069, %r86070, %r86071, %r86072 }; 
	// end inline asm
	// begin inline asm
	mma.sync.aligned.m16n8k32.row.col.s32.s8.s8.s32    { %r86065, %r86066, %r86067, %r86068 },    { %r1, %r2, %r3, %r4 },    { %r5, %r6 },            { %r86065, %r86066, %r86067, %r86068 }; 
	// end inline asm
	// begin inline asm
	mma.sync.aligned.m16n8k32.row.col.s32.s8.s8.s32    { %r86073, %r86074, %r86075, %r86076 },    { %r1, %r2, %r3, %r4 },    { %r5, %r6 },            { %r86073, %r86074, %r86075, %r86076 }; 
	// end inline asm
	// begin inline asm
	mma.sync.aligned.m16n8k32.row.col.s32.s8.s8.s32    { %r86069, %r86070, %r86071, %r86072 },    { %r1, %r2, %r3, %r4 },    { %r5, %r6 },            { %r86069, %r86070, %r86071, %r86072 }; 
	// end inline asm
	// begin inline asm
	mma.sync.aligned.m16n8k32.row.col.s32.s8.s8.s32    { %r86065, %r86066, %r86067, %r86068 },    { %r1, %r2, %r3, %r4 },    { %r5, %r6 },            { %r86065, %r86066, %r86067, %r86068 }; 
	// end inline asm
	// begin inline asm
	mma.sync.aligned.m16n8k32.row.col.s32.s8.s8.s32    { %r86073, %r86074, %r86075, %r86076 },    { %r1, %r2, %r3, %r4 },    { %r5, %r6 },            { %r86073, %r86074, %r86075, %r86076 }; 
	// end inline asm
	// begin inline asm
	mma.sync.aligned.m16n8k32.row.col.s32.s8.s8.s32    { %r86069, %r86070, %r86071, %r86072 },    { %r1, %r2, %r3, %r4 },    { %r5, %r6 },            { %r86069, %r86070, %r86071, %r86072 }; 
	// end inline asm
	// begin inline asm
	mma.sync.aligned.m16n8k32.row.col.s32.s8.s8.s32    { %r86065, %r86066, %r86067, %r86068 },    { %r1, %r2, %r3, %r4 },    { %r5, %r6 },            { %r86065, %r86066, %r86067, %r86068 }; 
	// end inline asm
	// begin inline asm
	mma.sync.aligned.m16n8k32.row.col.s32.s8.s8.s32    { %r86073, %r86074, %r86075, %r86076 },    { %r1, %r2, %r3, %r4 },    { %r5, %r6 },            { %r86073, %r86074, %r86075, %r86076 }; 
	// end inline asm
	// begin inline asm
	mma.sync.aligned.m16n8k32.row.col.s32.s8.s8.s32    { %r86069, %r86070, %r86071, %r86072 },    { %r1, %r2, %r3, %r4 },    { %r5, %r6 },            { %r86069, %r86070, %r86071, %r86072 }; 
	// end inline asm
	// begin inline asm
	mma.sync.aligned.m16n8k32.row.col.s32.s8.s8.s32    { %r86065, %r86066, %r86067, %r86068 },    { %r1, %r2, %r3, %r4 },    { %r5, %r6 },            { %r86065, %r86066, %r86067, %r86068 }; 
	// end inline asm
	// begin inline asm
	mma.sync.aligned.m16n8k32.row.col.s32.s8.s8.s32    { %r86073, %r86074, %r86075, %r86076 },    { %r1, %r2, %r3, %r4 },    { %r5, %r6 },            { %r86073, %r86074, %r86075, %r86076 }; 
	// end inline asm
	// begin inline asm
	mma.sync.aligned.m16n8k32.row.col.s32.s8.s8.s32    { %r86069, %r86070, %r86071, %r86072 },    { %r1, %r2, %r3, %r4 },    { %r5, %r6 },            { %r86069, %r86070, %r86071, %r86072 }; 
	// end inline asm
	// begin inline asm
	mma.sync.aligned.m16n8k32.row.col.s32.s8.s8.s32    { %r86065, %r86066, %r86067, %r86068 },    { %r1, %r2, %r3, %r4 },    { %r5, %r6 },            { %r86065, %r86066, %r86067, %r86068 }; 
	// end inline asm
	// begin inline asm
	mma.sync.aligned.m16n8k32.row.col.s32.s8.s8.s32    { %r86073, %r86074, %r86075, %r86076 },    { %r1, %r2, %r3, %r4 },    { %r5, %r6 },            { %r86073, %r86074, %r86075, %r86076 }; 
	// end inline asm
	// begin inline asm
	mma.sync.aligned.m16n8k32.row.col.s32.s8.s8.s32    { %r86069, %r86070, %r86071, %r86072 },    { %r1, %r2, %r3, %r4 },    { %r5, %r6 },            { %r86069, %r86070, %r86071, %r86072 }; 
	// end inline asm
	// begin inline asm
	mma.sync.aligned.m16n8k32.row.col.s32.s8.s8.s32    { %r86065, %r86066, %r86067, %r86068 },    { %r1, %r2, %r3, %r4 },    { %r5, %r6 },            { %r86065, %r86066, %r86067, %r86068 }; 
	// end inline asm
	// begin inline asm
	mma.sync.aligned.m16n8k32.row.col.s32.s8.s8.s32    { %r86073, %r86074, %r86075, %r86076 },    { %r1, %r2, %r3, %r4 },    { %r5, %r6 },            { %r86073, %r86074, %r86075, %r86076 }; 
	// end inline asm
	// begin inline asm
	mma.sync.aligned.m16n8k32.row.col.s32.s8.s8.s32    { %r86069, %r86070, %r86071, %r86072 },    { %r1, %r2, %r3, %r4 },    { %r5, %r6 },            { %r86069, %r86070, %r86071, %r86072 }; 
	// end inline asm
	// begin inline asm
	mma.sync.aligned.m16n8k32.row.col.s32.s8.s8.s32    { %r86065, %r86066, %r86067, %r86068 },    { %r1, %r2, %r3, %r4 },    { %r5, %r6 },            { %r86065, %r86066, %r86067, %r86068 }; 
	// end inline asm
	// begin inline asm
	mma.sync.aligned.m16n8k32.row.col.s32.s8.s8.s32    { %r86073, %r86074, %r86075, %r86076 },    { %r1, %r2, %r3, %r4 },    { %r5, %r6 },            { %r86073, %r86074, %r86075, %r86076 }; 
	// end inline asm
	// begin inline asm
	mma.sync.aligned.m16n8k32.row.col.s32.s8.s8.s32    { %r86069, %r86070, %r86071, %r86072 },    { %r1, %r2, %r3, %r4 },    { %r5, %r6 },            { %r86069, %r86070, %r86071, %r86072 }; 
	// end inline asm
	// begin inline asm
	mma.sync.aligned.m16n8k32.row.col.s32.s8.s8.s32    { %r86065, %r86066, %r86067, %r86068 },    { %r1, %r2, %r3, %r4 },    { %r5, %r6 },            { %r86065, %r86066, %r86067, %r86068 }; 
	// end inline asm
	// begin inline asm
	mma.sync.aligned.m16n8k32.row.col.s32.s8.s8.s32    { %r86073, %r86074, %r86075, %r86076 },    { %r1, %r2, %r3, %r4 },    { %r5, %r6 },            { %r86073, %r86074, %r86075, %r86076 }; 
	// end inline asm
	// begin inline asm
	mma.sync.aligned.m16n8k32.row.col.s32.s8.s8.s32    { %r86069, %r86070, %r86071, %r86072 },    { %r1, %r2, %r3, %r4 },    { %r5, %r6 },            { %r86069, %r86070, %r86071, %r86072 }; 
	// end inline asm
	// begin inline asm
	mma.sync.aligned.m16n8k32.row.col.s32.s8.s8.s32    { %r86065, %r86066, %r86067, %r86068 },    { %r1, %r2, %r3, %r4 },    { %r5, %r6 },            { %r86065, %r86066, %r86067, %r86068 }; 
	// end inline asm
	// begin inline asm
	mma.sync.aligned.m16n8k32.row.col.s32.s8.s8.s32    { %r86073, %r86074, %r86075, %r86076 },    { %r1, %r2, %r3, %r4 },    { %r5, %r6 },            { %r86073, %r86074, %r86075, %r86076 }; 
	// end inline asm
	// begin inline asm
	mma.sync.aligned.m16n8k32.row.col.s32.s8.s8.s32    { %r86069, %r86070, %r86071, %r86072 },    { %r1, %r2, %r3, %r4 },    { %r5, %r6 },            { %r86069, %r86070, %r86071, %r86072 }; 
	// end inline asm
	// begin inline asm
	mma.sync.aligned.m16n8k32.row.col.s32.s8.s8.s32    { %r86065, %r86066, %r86067, %r86068 },    { %r1, %r2, %r3, %r4 },    { %r5, %r6 },            { %r86065, %r86066, %r86067, %r86068 }; 
	// end inline asm
	// begin inline asm
	mma.sync.aligned.m16n8k32.row.col.s32.s8.s8.s32    { %r86073, %r86074, %r86075, %r86076 },    { %r1, %r2, %r3, %r4 },    { %r5, %r6 },            { %r86073, %r86074, %r86075, %r86076 }; 
	// end inline asm
	// begin inline asm
	mma.sync.aligned.m16n8k32.row.col.s32.s8.s8.s32    { %r86069, %r86070, %r86071, %r86072 },    { %r1, %r2, %r3, %r4 },    { %r5, %r6 },            { %r86069, %r86070, %r86071, %r86072 }; 
	// end inline asm
	// begin inline asm
	mma.sync.aligned.m16n8k32.row.col.s32.s8.s8.s32    { %r86065, %r86066, %r86067, %r86068 },    { %r1, %r2, %r3, %r4 },    { %r5, %r6 },            { %r86065, %r86066, %r86067, %r86068 }; 
	// end inline asm
	mov.u32 	%r14906, %r86074;
	mov.u32 	%r14908, %r86076;
	mov.u32 	%r14905, %r86073;
	mov.u32 	%r14907, %r86075;
	// begin inline asm
	mma.sync.aligned.m16n8k32.row.col.s32.s8.s8.s32    { %r14905, %r14906, %r14907, %r14908 },    { %r1, %r2, %r3, %r4 },    { %r5, %r6 },            { %r14905, %r14906, %r14907, %r14908 }; 
	// end inline asm
	mov.u32 	%r14921, %r86071;
	mov.u32 	%r14920, %r86070;
	mov.u32 	%r14922, %r86072;
	mov.u32 	%r14919, %r86069;
	// begin inline asm
	mma.sync.aligned.m16n8k32.row.col.s32.s8.s8.s32    { %r14919, %r14920, %r14921, %r14922 },    { %r1, %r2, %r3, %r4 },    { %r5, %r6 },            { %r14919, %r14920, %r14921, %r14922 }; 
	// end inline asm
	mov.u32 	%r14933, %r86065;
	mov.u32 	%r14935, %r86067;
	mov.u32 	%r14934, %r86066;
	mov.u32 	%r14936, %r86068;
	// begin inline asm
	mma.sync.aligned.m16n8k32.row.col.s32.s8.s8.s32    { %r14933, %r14934, %r14935, %r14936 },    { %r1, %r2, %r3, %r4 },    { %r5, %r6 },            { %r14933, %r14934, %r14935, %r14936 }; 
	// end inline asm
	// begin inline asm
	mma.sync.aligned.m16n8k32.row.col.s32.s8.s8.s32    { %r14905, %r14906, %r14907, %r14908 },    { %r1, %r2, %r3, %r4 },    { %r5, %r6 },            { %r14905, %r14906, %r14907, %r14908 }; 
	// end inline asm
	// begin inline asm
	mma.sync.aligned.m16n8k32.row.col.s32.s8.s8.s32    { %r14919, %r14920, %r14921, %r14922 },    { %r1, %r2, %r3, %r4 },    { %r5, %r6 },            { %r14919, %r14920, %r14921, %r14922 }; 
	// end inline asm
	// begin inline asm
	mma.sync.aligned.m16n8k32.row.col.s32.s8.s8.s32    { %r14933, %r14934, %r14935, %r14936 },    { %r1, %r2, %r3, %r4 },    { %r5, %r6 },            { %r14933, %r14934, %r14935, %r14936 }; 
	// end inline asm
	// begin inline asm
	mma.sync.aligned.m16n8k32.row.col.s32.s8.s8.s32    { %r14905, %r14906, %r14907, %r14908 },    { %r1, %r2, %r3, %r4 },    { %r5, %r6 },            { %r14905, %r14906, %r14907, %r14908 }; 
	// end inline asm
	// begin inline asm
	mma.sync.aligned.m16n8k32.row.col.s32.s8.s8.s32    { %r14919, %r14920, %r14921, %r14922 },    { %r1, %r2, %r3, %r4 },    { %r5, %r6 },            { %r14919, %r14920, %r14921, %r14922 }; 
	// end inline asm
	// begin inline asm
	mma.sync.aligned.m16n8k32.row.col.s32.s8.s8.s32    { %r14933, %r14934, %r14935, %r14936 },    { %r1, %r2, %r3, %r4 },    { %r5, %r6 },            { %r14933, %r14934, %r14935, %r14936 }; 
	// end inline asm
	// begin inline asm
	mma.sync.aligned.m16n8k32.row.col.s32.s8.s8.s32    { %r14905, %r14906, %r14907, %r14908 },    { %r1, %r2, %r3, %r4 },    { %r5, %r6 },            { %r14905, %r14906, %r14907, %r14908 }; 
	// end inline asm
	// begin inline asm
	mma.sync.aligned.m16n8k32.row.col.s32.s8.s8.s32    { %r14919, %r14920, %r14921, %r14922 },    { %r1, %r2, %r3, %r4 },    { %r5, %r6 },            { %r14919, %r14920, %r14921, %r14922 }; 
	// end inline asm
	// begin inline asm
	mma.sync.aligned.m16n8k32.row.col.s32.s8.s8.s32    { %r14933, %r14934, %r14935, %r14936 },    { %r1, %r2, %r3, %r4 },    { %r5, %r6 },            { %r14933, %r14934, %r14935, %r14936 }; 
	// end inline asm
	// begin inline asm
	mma.sync.aligned.m16n8k32.row.col.s32.s8.s8.s32    { %r14905, %r14906, %r14907, %r14908 },    { %r1, %r2, %r3, %r4 },    { %r5, %r6 },            { %r14905, %r14906, %r14907, %r14908 }; 
	// end inline asm
	// begin inline asm
	mma.sync.aligned.m16n8k32.row.col.s32.s8.s8.s32    { %r14919, %r14920, %r14921, %r14922 },    { %r1, %r2, %r3, %r4 },    { %r5, %r6 },            { %r14919, %r14920, %r14921, %r14922 }; 
	// end inline asm
	// begin inline asm
	mma.sync.aligned.m16n8k32.row.col.s32.s8.s8.s32    { %r14933, %r14934, %r14935, %r14936 },    { %r1, %r2, %r3, %r4 },    { %r5, %r6 },            { %r14933, %r14934, %r14935, %r14936 }; 
	// end inline asm
	// begin inline asm
	mma.sync.aligned.m16n8k32.row.col.s32.s8.s8.s32    { %r14905, %r14906, %r14907, %r14908 },    { %r1, %r2, %r3, %r4 },    { %r5, %r6 },            { %r14905, %r14906, %r14907, %r14908 }; 
	// end inline asm
	// begin inline asm
	mma.sync.aligned.m16n8k32.row.col.s32.s8.s8.s32    { %r14919, %r14920, %r14921, %r14922 },    { %r1, %r2, %r3, %r4 },    { %r5, %r6 },            { %r14919, %r14920, %r14921, %r14922 }; 
	// end inline asm
	// begin inline asm
	mma.sync.aligned.m16n8k32.row.col.s32.s8.s8.s32    { %r14933, %r14934, %r14935, %r14936 },    { %r1, %r2, %r3, %r4 },    { %r5, %r6 },            { %r14933, %r14934, %r14935, %r14936 }; 
	// end inline asm
	// begin inline asm
	mma.sync.aligned.m16n8k32.row.col.s32.s8.s8.s32    { %r14905, %r14906, %r14907, %r14908 },    { %r1, %r2, %r3, %r4 },    { %r5, %r6 },            { %r14905, %r14906, %r14907, %r14908 }; 
	// end inline asm
	// begin inline asm
	mma.sync.aligned.m16n8k32.row.col.s32.s8.s8.s32    { %r14919, %r14920, %r14921, %r14922 },    { %r1, %r2, %r3, %r4 },    { %r5, %r6 },            { %r14919, %r14920, %r14921, %r14922 }; 
	// end inline asm
	// begin inline asm
	mma.sync.aligned.m16n8k32.row.col.s32.s8.s8.s32    { %r14933, %r14934, %r14935, %r14936 },    { %r1, %r2, %r3, %r4 },    { %r5, %r6 },            { %r14933, %r14934, %r14935, %r14936 }; 
	// end inline asm
	// begin inline asm
	mma.sync.aligned.m16n8k32.row.col.s32.s8.s8.s32    { %r14905, %r14906, %r14907, %r14908 },    { %r1, %r2, %r3, %r4 },    { %r5, %r6 },            { %r14905, %r14906, %r14907, %r14908 }; 
	// end inline asm
	// begin inline asm
	mma.sync.aligned.m16n8k32.row.col.s32.s8.s8.s32    { %r14919, %r14920, %r14921, %r14922 },    { %r1, %r2, %r3, %r4 },    { %r5, %r6 },            { %r14919, %r14920, %r14921, %r14922 }; 
	// end inline asm
	// begin inline asm
	mma.sync.aligned.m16n8k32.row.col.s32.s8.s8.s32    { %r14933, %r14934, %r14935, %r14936 },    { %r1, %r2, %r3, %r4 },    { %r5, %r6 },            { %r14933, %r14934, %r14935, %r14936 }; 
	// end inline asm
	// begin inline asm
	mma.sync.aligned.m16n8k32.row.col.s32.s8.s8.s32    { %r14905, %r14906, %r14907, %r14908 },    { %r1, %r2, %r3, %r4 },    { %r5, %r6 },            { %r14905, %r14906, %r14907, %r14908 }; 
	// end inline asm
	// begin inline asm
	mma.sync.aligned.m16n8k32.row.col.s32.s8.s8.s32    { %r14919, %r14920, %r14921, %r14922 },    { %r1, %r2, %r3, %r4 },    { %r5, %r6 },            { %r14919, %r14920, %r14921, %r14922 }; 
	// end inline asm
	// begin inline asm
	mma.sync.aligned.m16n8k32.row.col.s32.s8.s8.s32    { %r14933, %r14934, %r14935, %r14936 },    { %r1, %r2, %r3, %r4 },    { %r5, %r6 },            { %r14933, %r14934, %r14935, %r14936 }; 
	// end inline asm
	// begin inline asm
	mma.sync.aligned.m16n8k32.row.col.s32.s8.s8.s32    { %r14905, %r14906, %r14907, %r14908 },    { %r1, %r2, %r3, %r4 },    { %r5, %r6 },            { %r14905, %r14906, %r14907, %r14908 }; 
	// end inline asm
	// begin inline asm
	mma.sync.aligned.m16n8k32.row.col.s32.s8.s8.s32    { %r14919, %r14920, %r14921, %r14922 },    { %r1, %r2, %r3, %r4 },    { %r5, %r6 },            { %r14919, %r14920, %r14921, %r14922 }; 
	// end inline asm
	// begin inline asm
	mma.sync.aligned.m16n8k32.row.col.s32.s8.s8.s32    { %r14933, %r14934, %r14935, %r14936 },    { %r1, %r2, %r3, %r4 },    { %r5, %r6 },            { %r14933, %r14934, %r14935, %r14936 }; 
	// end inline asm
	// begin inline asm
	mma.sync.aligned.m16n8k32.row.col.s32.s8.s8.s32    { %r14905, %r14906, %r14907, %r14908 },    { %r1, %r2, %r3, %r4 },    { %r5, %r6 },            { %r14905, %r14906, %r14907, %r14908 }; 
	// end inline asm
	// begin inline asm
	mma.sync.aligned.m16n8k32.row.col.s32.s8.s8.s32    { %r14919, %r14920, %r14921, %r14922 },    { %r1, %r2, %r3, %r4 },    { %r5, %r6 },            { %r14919, %r14920, %r14921, %r14922 }; 
	// end inline asm
	// begin inline asm
	mma.sync.aligned.m16n8k32.row.col.s32.s8.s8.s32    { %r14933, %r14934, %r14935, %r14936 },    { %r1, %r2, %r3, %r4 },    { %r5, %r6 },            { %r14933, %r14934, %r14935, %r14936 }; 
	// end inline asm
	// begin inline asm
	mma.sync.aligned.m16n8k32.row.col.s32.s8.s8.s32    { %r14905, %r14906, %r14907, %r14908 },    { %r1, %r2, %r3, %r4 },    { %r5, %r6 },            { %r14905, %r14906, %r14907, %r14908 }; 
	// end inline asm
	// begin inline asm
	mma.sync.aligned.m16n8k32.row.col.s32.s8.s8.s32    { %r14919, %r14920, %r14921, %r14922 },    { %r1, %r2, %r3, %r4 },    { %r5, %r6 },            { %r14919, %r14920, %r14921, %r14922 }; 
	// end inline asm
	// begin inline asm
	mma.sync.aligned.m16n8k32.row.col.s32.s8.s8.s32    { %r14933, %r14934, %r14935, %r14936 },    { %r1, %r2, %r3, %r4 },    { %r5, %r6 },            { %r14933, %r14934, %r14935, %r14936 }; 
	// end inline asm
	// begin inline asm
	mma.sync.aligned.m16n8k32.row.col.s32.s8.s8.s32    { %r14905, %r14906, %r14907, %r14908 },    { %r1, %r2, %r3, %r4 },    { %r5, %r6 },            { %r14905, %r14906, %r14907, %r14908 }; 
	// end inline asm
	// begin inline asm
	mma.sync.aligned.m16n8k32.row.col.s32.s8.s8.s32    { %r14919, %r14920, %r14921, %r14922 },    { %r1, %r2, %r3, %r4 },    { %r5, %r6 },            { %r14919, %r14920, %r14921, %r14922 }; 
	// end inline asm
	// begin inline asm
	mma.sync.aligned.m16n8k32.row.col.s32.s8.s8.s32    { %r14933, %r14934, %r14935, %r14936 },    { %r1, %r2, %r3, %r4 },    { %r5, %r6 },            { %r14933, %r14934, %r14935, %r14936 }; 
	// end inline asm
	// begin inline asm
	mma.sync.aligned.m16n8k32.row.col.s32.s8.s8.s32    { %r14905, %r14906, %r14907, %r14908 },    { %r1, %r2, %r3, %r4 },    { %r5, %r6 },            { %r14905, %r14906, %r14907, %r14908 }; 
	// end inline asm
	// begin inline asm
	mma.sync.aligned.m16n8k32.row.col.s32.s8.s8.s32    { %r14919, %r14920, %r14921, %r14922 },    { %r1, %r2, %r3, %r4 },    { %r5, %r6 },            { %r14919, %r14920, %r14921, %r14922 }; 
	// end inline asm
	// begin inline asm
	mma.sync.aligned.m16n8k32.row.col.s32.s8.s8.s32    { %r14933, %r14934, %r14935, %r14936 },    { %r1, %r2, %r3, %r4 },    { %r5, %r6 },            { %r14933, %r14934, %r14935, %r14936 }; 
	// end inline asm
	// begin inline asm
	mma.sync.aligned.m16n8k32.row.col.s32.s8.s8.s32    { %r14905, %r14906, %r14907, %r14908 },    { %r1, %r2, %r3, %r4 },    { %r5, %r6 },            { %r14905, %r14906, %r14907, %r14908 }; 
	// end inline asm
	// begin inline asm
	mma.sync.aligned.m16n8k32.row.col.s32.s8.s8.s32    { %r14919, %r14920, %r14921, %r14922 },    { %r1, %r2, %r3, %r4 },    { %r5, %r6 },            { %r14919, %r14920, %r14921, %r14922 }; 
	// end inline asm
	// begin inline asm
	mma.sync.aligned.m16n8k32.row.col.s32.s8.s8.s32    { %r14933, %r14934, %r14935, %r14936 },    { %r1, %r2, %r3, %r4 },    { %r5, %r6 },            { %r14933, %r14934, %r14935, %r14936 }; 
	// end inline asm
	// begin inline asm
	mma.sync.aligned.m16n8k32.row.col.s32.s8.s8.s32    { %r14905, %r14906, %r14907, %r14908 },    { %r1, %r2, %r3, %r4 },    { %r5, %r6 },            { %r14905, %r14906, %r14907, %r14908 }; 
	// end inline asm
	// begin inline asm
	mma.sync.aligned.m16n8k32.row.col.s32.s8.s8.s32    { %r14919, %r14920, %r14921, %r14922 },    { %r1, %r2, %r3, %r4 },    { %r5, %r6 },            { %r14919, %r14920, %r14921, %r14922 }; 
	// end inline asm
	// begin inline asm
	mma.sync.aligned.m16n8k32.row.col.s32.s8.s8.s32    { %r14933, %r14934, %r14935, %r14936 },    { %r1, %r2, %r3, %r4 },    { %r5, %r6 },            { %r14933, %r14934, %r14935, %r14936 }; 
	// end inline asm
	// begin inline asm
	mma.sync.aligned.m16n8k32.row.col.s32.s8.s8.s32    { %r14905, %r14906, %r14907, %r14908 },    { %r1, %r2, %r3, %r4 },    { %r5, %r6 },            { %r14905, %r14906, %r14907, %r14908 }; 
	// end inline asm
	// begin inline asm
	mma.sync.aligned.m16n8k32.row.col.s32.s8.s8.s32    { %r14919, %r14920, %r14921, %r14922 },    { %r1, %r2, %r3, %r4 },    { %r5, %r6 },            { %r14919, %r14920, %r14921, %r14922 }; 
	// end inline asm
	// begin inline asm
	mma.sync.aligned.m16n8k32.row.col.s32.s8.s8.s32    { %r14933, %r14934, %r14935, %r14936 },    { %r1, %r2, %r3, %r4 },    { %r5, %r6 },            { %r14933, %r14934, %r14935, %r14936 }; 
	// end inline asm
	// begin inline asm
	mma.sync.aligned.m16n8k32.row.col.s32.s8.s8.s32    { %r14905, %r14906, %r14907, %r14908 },    { %r1, %r2, %r3, %r4 },    { %r5, %r6 },            { %r14905, %r14906, %r14907, %r14908 }; 
	// end inline asm
	// begin inline asm
	mma.sync.aligned.m16n8k32.row.col.s32.s8.s8.s32    { %r14919, %r14920, %r14921, %r14922 },    { %r1, %r2, %r3, %r4 },    { %r5, %r6 },            { %r14919, %r14920, %r14921, %r14922 }; 
	// end inline asm
	// begin inline asm
	mma.sync.aligned.m16n8k32.row.col.s32.s8.s8.s32    { %r14933, %r14934, %r14935, %r14936 },    { %r1, %r2, %r3, %r4 },    { %r5, %r6 },            { %r14933, %r14934, %r14935, %r14936 }; 
	// end inline asm
	// begin inline asm
	mma.sync.aligned.m16n8k32.row.col.s32.s8.s8.s32    { %r14905, %r14906, %r14907, %r14908 },    { %r1, %r2, %r3, %r4 },    { %r5, %r6 },            { %r14905, %r14906, %r14907, %r14908 }; 
	// end inline asm
	// begin inline asm
	mma.sync.aligned.m16n8k32.row.col.s32.s8.s8.s32    { %r14919, %r14920, %r14921, %r14922 },    { %r1, %r2, %r3, %r4 },    { %r5, %r6 },            { %r14919, %r14920, %r14921, %r14922 }; 
	// end inline asm
	// begin inline asm
	mma.sync.aligned.m16n8k32.row.col.s32.s8.s8.s32    { %r14933, %r14934, %r14935, %r14936 },    { %r1, %r2, %r3, %r4 },    { %r5, %r6 },            { %r14933, %r14934, %r14935, %r14936 }; 
	// end inline asm
	// begin inline asm
	mma.sync.aligned.m16n8k32.row.col.s32.s8.s8.s32    { %r14905, %r14906, %r14907, %r14908 },    { %r1, %r2, %r3, %r4 },    { %r5, %r6 },            { %r14905, %r14906, %r14907, %r14908 }; 
	// end inline asm
	// begin inline asm
	mma.sync.aligned.m16n8k32.row.col.s32.s8.s8.s32    { %r14919, %r14920, %r14921, %r14922 },    { %r1, %r2, %r3, %r4 },    { %r5, %r6 },            { %r14919, %r14920, %r14921, %r14922 }; 
	// end inline asm
	// begin inline asm
	mma.sync.aligned.m16n8k32.row.col.s32.s8.s8.s32    { %r14933, %r14934, %r14935, %r14936 },    { %r1, %r2, %r3, %r4 },    { %r5, %r6 },            { %r14933, %r14934, %r14935, %r14936 }; 
	// end inline asm
	// begin inline asm
	mma.sync.aligned.m16n8k32.row.col.s32.s8.s8.s32    { %r14905, %r14906, %r14907, %r14908 },    { %r1, %r2, %r3, %r4 },    { %r5, %r6 },            { %r14905, %r14906, %r14907, %r14908 }; 
	// end inline asm
	// begin inline asm
	mma.sync.aligned.m16n8k32.row.col.s32.s8.s8.s32    { %r14919, %r14920, %r14921, %r14922 },    { %r1, %r2, %r3, %r4 },    { %r5, %r6 },            { %r14919, %r14920, %r14921, %r14922 }; 
	// end inline asm
	// begin inline asm
	mma.sync.aligned.m16n8k32.row.col.s32.s8.s8.s32    { %r14933, %r14934, %r14935, %r14936 },    { %r1, %r2, %r3, %r4 },    { %r5, %r6 },            { %r14933, %r14934, %r14935, %r14936 }; 
	// end inline asm
	// begin inline asm
	mma.sync.aligned.m16n8k32.row.col.s32.s8.s8.s32    { %r14905, %r14906, %r14907, %r14908 },    { %r1, %r2, %r3, %r4 },    { %r5, %r6 },            { %r14905, %r14906, %r14907, %r14908 }; 
	// end inline asm
	// begin inline asm
	mma.sync.aligned.m16n8k32.row.col.s32.s8.s8.s32    { %r14919, %r14920, %r14921, %r14922 },    { %r1, %r2, %r3, %r4 },    { %r5, %r6 },            { %r14919, %r14920, %r14921, %r14922 }; 
	// end inline asm
	// begin inline asm
	mma.sync.aligned.m16n8k32.row.col.s32.s8.s8.s32    { %r14933, %r14934, %r14935, %r14936 },    { %r1, %r2, %r3, %r4 },    { %r5, %r6 },            { %r14933, %r14934, %r14935, %r14936 }; 
	// end inline asm
	// begin inline asm
	mma.sync.aligned.m16n8k32.row.col.s32.s8.s8.s32    { %r14905, %r14906, %r14907, %r14908 },    { %r1, %r2, %r3, %r4 },    { %r5, %r6 },            { %r14905, %r14906, %r14907, %r14908 }; 
	// end inline asm
	// begin inline asm
	mma.sync.aligned.m16n8k32.row.col.s32.s8.s8.s32    { %r14919, %r14920, %r14921, %r14922 },    { %r1, %r2, %r3, %r4 },    { %r5, %r6 },            { %r14919, %r14920, %r14921, %r14922 }; 
	// end inline asm
	// begin inline asm
	mma.sync.aligned.m16n8k32.row.col.s32.s8.s8.s32    { %r14933, %r14934, %r14935, %r14936 },    { %r1, %r2, %r3, %r4 },    { %r5, %r6 },            { %r14933, %r14934, %r14935, %r14936 }; 
	// end inline asm
	// begin inline asm
	mma.sync.aligned.m16n8k32.row.col.s32.s8.s8.s32    { %r14905, %r14906, %r14907, %r14908 },    { %r1, %r2, %r3, %r4 },    { %r5, %r6 },            { %r14905, %r14906, %r14907, %r14908 }; 
	// end inline asm
	// begin inline asm
	mma.sync.aligned.m16n8k32.row.col.s32.s8.s8.s32    { %r14919, %r14920, %r14921, %r14922 },    { %r1, %r2, %r3, %r4 },    { %r5, %r6 },            { %r14919, %r14920, %r14921, %r14922 }; 
	// end inline asm
	// begin inline asm
	mma.sync.aligned.m16n8k32.row.col.s32.s8.s8.s32    { %r14933, %r14934, %r14935, %r14936 },    { %r1, %r2, %r3, %r4 },    { %r5, %r6 },            { %r14933, %r14934, %r14935, %r14936 }; 
	// end inline asm
	// begin inline asm
	mma.sync.aligned.m16n8k32.row.col.s32.s8.s8.s32    { %r14905, %r14906, %r14907, %r14908 },    { %r1, %r2, %r3, %r4 },    { %r5, %r6 },            { %r14905, %r14906, %r14907, %r14908 }; 
	// end inline asm
	// begin inline asm
	mma.sync.aligned.m16n8k32.row.col.s32.s8.s8.s32    { %r14919, %r14920, %r14921, %r14922 },    { %r1, %r2, %r3, %r4 },    { %r5, %r6 },            { %r14919, %r14920, %r14921, %r14922 }; 
	// end inline asm
	// begin inline asm
	mma.sync.aligned.m16n8k32.row.col.s32.s8.s8.s32    { %r14933, %r14934, %r14935, %r14936 },    { %r1, %r2, %r3, %r4 },    { %r5, %r6 },            { %r14933, %r14934, %r14935, %r14936 }; 
	// end inline asm
	// begin inline asm
	mma.sync.aligned.m16n8k32.row.col.s32.s8.s8.s32    { %r14905, %r14906, %r14907, %r14908 },    { %r1, %r2, %r3, %r4 },    { %r5, %r6 },            { %r14905, %r14906, %r14907, %r14908 }; 
	// end inline asm
	// begin inline asm
	mma.sync.aligned.m16n8k32.row.col.s32.s8.s8.s32    { %r14919, %r14920, %r14921, %r14922 },    { %r1, %r2, %r3, %r4 },    { %r5, %r6 },            { %r14919, %r14920, %r14921, %r14922 }; 
	// end inline asm
	// begin inline asm
	mma.sync.aligned.m16n8k32.row.col.s32.s8.s8.s32    { %r14933, %r14934, %r14935, %r14936 },    { %r1, %r2, %r3, %r4 },    { %r5, %r6 },            { %r14933, %r14934, %r14935, %r14936 }; 
	// end inline asm
	// begin inline asm
	mma.sync.aligned.m16n8k32.row.col.s32.s8.s8.s32    { %r14905, %r14906, %r14907, %r14908 },    { %r1, %r2, %r3, %r4 },    { %r5, %r6 },            { %r14905, %r14906, %r14907, %r14908 }; 
	// end inline asm
	// begin inline asm
	mma.sync.aligned.m16n8k32.row.col.s32.s8.s8.s32    { %r14919, %r14920, %r14921, %r14922 },    { %r1, %r2, %r3, %r4 },    { %r5, %r6 },            { %r14919, %r14920, %r14921, %r14922 }; 
	// end inline asm
	// begin inline asm
	mma.sync.aligned.m16n8k32.row.col.s32.s8.s8.s32    { %r14933, %r14934, %r14935, %r14936 },    { %r1, %r2, %r3, %r4 },    { %r5, %r6 },            { %r14933, %r14934, %r14935, %r14936 }; 
	// end inline asm
	// begin inline asm
	mma.sync.aligned.m16n8k32.row.col.s32.s8.s8.s32    { %r14905, %r14906, %r14907, %r14908 },    { %r1, %r2, %r3, %r4 },    { %r5, %r6 },            { %r14905, %r14906, %r14907, %r14908 }; 
	// end inline asm
	// begin inline asm
	mma.sync.aligned.m16n8k32.row.col.s32.s8.s8.s32    { %r14919, %r14920, %r14921, %r14922 },    { %r1, %r2, %r3, %r4 },    { %r5, %r6 },            { %r14919, %r14920, %r14921, %r14922 }; 
	// end inline asm
	// begin inline asm
	mma.sync.aligned.m16n8k32.row.col.s32.s8.s8.s32    { %r14933, %r14934, %r14935, %r14936 },    { %r1, %r2, %r3, %r4 },    { %r5, %r6 },            { %r14933, %r14934, %r14935, %r14936 }; 
	// end inline asm
	// begin inline asm
	mma.sync.aligned.m16n8k32.row.col.s32.s8.s8.s32    { %r14905, %r14906, %r14907, %r14908 },    { %r1, %r2, %r3, %r4 },    { %r5, %r6 },            { %r14905, %r14906, %r14907, %r14908 }; 
	// end inline asm
	// begin inline asm
	mma.sync.aligned.m16n8k32.row.col.s32.s8.s8.s32    { %r14919, %r14920, %r14921, %r14922 },    { %r1, %r2, %r3, %r4 },    { %r5, %r6 },            { %r14919, %r14920, %r14921, %r14922 }; 
	// end inline asm
	// begin inline asm
	mma.sync.aligned.m16n8k32.row.col.s32.s8.s8.s32    { %r14933, %r14934, %r14935, %r14936 },    { %r1, %r2, %r3, %r4 },    { %r5, %r6 },            { %r14933, %r14934, %r14935, %r14936 }; 
	// end inline asm
	// begin inline asm
	mma.sync.aligned.m16n8k32.row.col.s32.s8.s8.s32    { %r14905, %r14906, %r14907, %r14908 },    { %r1, %r2, %r3, %r4 },    { %r5, %r6 },            { %r14905, %r14906, %r14907, %r14908 }; 
	// end inline asm
	// begin inline asm
	mma.sync.aligned.m16n8k32.row.col.s32.s8.s8.s32    { %r14919, %r14920, %r14921, %r14922 },    { %r1, %r2, %r3, %r4 },    { %r5, %r6 },            { %r14919, %r14920, %r14921, %r14922 }; 
	// end inline asm
	// begin inline asm
	mma.sync.aligned.m16n8k32.row.col.s32.s8.s8.s32    { %r14933, %r14934, %r14935, %r14936 },    { %r1, %r2, %r3, %r4 },    { %r5, %r6 },            { %r14933, %r14934, %r14935, %r14936 }; 
	// end inline asm
	// begin inline asm
	mma.sync.aligned.m16n8k32.row.col.s32.s8.s8.s32    { %r14905, %r14906, %r14907, %r14908 },    { %r1, %r2, %r3, %r4 },    { %r5, %r6 },            { %r14905, %r14906, %r14907, %r14908 }; 
	// end inline asm
	// begin inline asm
	mma.sync.aligned.m16n8k32.row.col.s32.s8.s8.s32    { %r14919, %r14920, %r14921, %r14922 },    { %r1, %r2, %r3, %r4 },    { %r5, %r6 },            { %r14919, %r14920, %r14921, %r14922 }; 
	// end inline asm
	// begin inline asm
	mma.sync.aligned.m16n8k32.row.col.s32.s8.s8.s32    { %r14933, %r14934, %r14935, %r14936 },    { %r1, %r2, %r3, %r4 },    { %r5, %r6 },            { %r14933, %r14934, %r14935, %r14936 }; 
	// end inline asm
	// begin inline asm
	mma.sync.aligned.m16n8k32.row.col.s32.s8.s8.s32    { %r14905, %r14906, %r14907, %r14908 },    { %r1, %r2, %r3, %r4 },    { %r5, %r6 },            { %r14905, %r14906, %r14907, %r14908 }; 
	// end inline asm
	// begin inline asm
	mma.sync.aligned.m16n8k32.row.col.s32.s8.s8.s32    { %r14919, %r14920, %r14921, %r14922 },    { %r1, %r2, %r3, %r4 },    { %r5, %r6 },            { %r14919, %r14920, %r14921, %r14922 }; 
	// end inline asm
	// begin inline asm
	mma.sync.aligned.m16n8k32.row.col.s32.s8.s8.s32    { %r14933, %r14934, %r14935, %r14936 },    { %r1, %r2, %r3, %r4 },    { %r5, %r6 },            { %r14933, %r14934, %r14935, %r14936 }; 
	// end inline asm
	// begin inline asm
	mma.sync.aligned.m16n8k32.row.col.s32.s8.s8.s32    { %r14905, %r14906, %r14907, %r14908 },    { %r1, %r2, %r3, %r4 },    { %r5, %r6 },            { %r14905, %r14906, %r14907, %r14908 }; 
	// end inline asm
	// begin inline asm
	mma.sync.aligned.m16n8k32.row.col.s32.s8.s8.s32    { %r14919, %r14920, %r14921, %r14922 },    { %r1, %r2, %r3, %r4 },    { %r5, %r6 },            { %r14919, %r14920, %r14921, %r14922 }; 
	// end inline asm
	// begin inline asm
	mma.sync.aligned.m16n8k32.row.col.s32.s8.s8.s32    { %r14933, %r14934, %r14935, %r14936 },    { %r1, %r2, %r3, %r4 },    { %r5, %r6 },            { %r14933, %r14934, %r14935, %r14936 }; 
	// end inline asm
	// begin inline asm
	mma.sync.aligned.m16n8k32.row.col.s32.s8.s8.s32    { %r14905, %r14906, %r14907, %r14908 },    { %r1, %r2, %r3, %r4 },    { %r5, %r6 },            { %r14905, %r14906, %r14907, %r14908 }; 
	// end inline asm
	// begin inline asm
	mma.sync.aligned.m16n8k32.row.col.s32.s8.s8.s32    { %r14919, %r14920, %r14921, %r14922 },    { %r1, %r2, %r3, %r4 },    { %r5, %r6 },            { %r14919, %r14920, %r14921, %r14922 }; 
	// end inline asm
	// begin inline asm
	mma.sync.aligned.m16n8k32.row.col.s32.s8.s8.s32    { %r14933, %r14934, %r14935, %r14936 },    { %r1, %r2, %r3, %r4 },    { %r5, %r6 },            { %r14933, %r14934, %r14935, %r14936 }; 
	// end inline asm
	// begin inline asm
	mma.sync.aligned.m16n8k32.row.col.s32.s8.s8.s32    { %r14905, %r14906, %r14907, %r14908 },    { %r1, %r2, %r3, %r4 },    { %r5, %r6 },            { %r14905, %r14906, %r14907, %r14908 }; 
	// end inline asm
	// begin inline asm
	mma.sync.aligned.m16n8k32.row.col.s32.s8.s8.s32    { %r14919, %r14920, %r14921, %r14922 },    { %r1, %r2, %r3, %r4 },    { %r5, %r6 },            { %r14919, %r14920, %r14921, %r14922 }; 
	// end inline asm
	// begin inline asm
	mma.sync.aligned.m16n8k32.row.col.s32.s8.s8.s32    { %r14933, %r14934, %r14935, %r14936 },    { %r1, %r2, %r3, %r4 },    { %r5, %r6 },            { %r14933, %r14934, %r14935, %r14936 }; 
	// end inline asm
	// begin inline asm
	mma.sync.aligned.m16n8k32.row.col.s32.s8.s8.s32    { %r14905, %r14906, %r14907, %r14908 },    { %r1, %r2, %r3, %r4 },    { %r5, %r6 },            { %r14905, %r14906, %r14907, %r14908 }; 
	// end inline asm
	// begin inline asm
	mma.sync.aligned.m16n8k32.row.col.s32.s8.s8.s32    { %r14919, %r14920, %r14921, %r14922 },    { %r1, %r2, %r3, %r4 },    { %r5, %r6 },            { %r14919, %r14920, %r14921, %r14922 }; 
	// end inline asm
	// begin inline asm
	mma.sync.aligned.m16n8k32.row.col.s32.s8.s8.s32    { %r14933, %r14934, %r14935, %r14936 },    { %r1, %r2, %r3, %r4 },    { %r5, %r6 },            { %r14933, %r14934, %r14935, %r14936 }; 
	// end inline asm
	// begin inline asm
	mma.sync.aligned.m16n8k32.row.col.s32.s8.s8.s32    { %r14905, %r14906, %r14907, %r14908 },    { %r1, %r2, %r3, %r4 },    { %r5, %r6 },            { %r14905, %r14906, %r14907, %r14908 }; 
	// end inline asm
	// begin inline asm
	mma.sync.aligned.m16n8k32.row.col.s32.s8.s8.s32    { %r14919, %r14920, %r14921, %r14922 },    { %r1, %r2, %r3, %r4 },    { %r5, %r6 },            { %r14919, %r14920, %r14921, %r14922 }; 
	// end inline asm
	// begin inline asm
	mma.sync.aligned.m16n8k32.row.col.s32.s8.s8.s32    { %r14933, %r14934, %r14935, %r14936 },    { %r1, %r2, %r3, %r4 },    { %r5, %r6 },            { %r14933, %r14934, %r14935, %r14936 }; 
	// end inline asm
	// begin inline asm
	mma.sync.aligned.m16n8k32.row.col.s32.s8.s8.s32    { %r14905, %r14906, %r14907, %r14908 },    { %r1, %r2, %r3, %r4 },    { %r5, %r6 },            { %r14905, %r14906, %r14907, %r14908 }; 
	// end inline asm
	// begin inline asm
	mma.sync.aligned.m16n8k32.row.col.s32.s8.s8.s32    { %r14919, %r14920, %r14921, %r14922 },    { %r1, %r2, %r3, %r4 },    { %r5, %r6 },            { %r14919, %r14920, %r14921, %r14922 }; 
	// end inline asm
	// begin inline asm
	mma.sync.aligned.m16n8k32.row.col.s32.s8.s8.s32    { %r14933, %r14934, %r14935, %r14936 },    { %r1, %r2, %r3, %r4 },    { %r5, %r6 },            { %r14933, %r14934, %r14935, %r14936 }; 
	// end inline asm
	// begin inline asm
	mma.sync.aligned.m16n8k32.row.col.s32.s8.s8.s32    { %r14905, %r14906, %r14907, %r14908 },    { %r1, %r2, %r3, %r4 },    { %r5, %r6 },            { %r14905, %r14906, %r14907, %r14908 }; 
	// end inline asm
	// begin inline asm
	mma.sync.aligned.m16n8k32.row.col.s32.s8.s8.s32    { %r14919, %r14920, %r14921, %r14922 },    { %r1, %r2, %r3, %r4 },    { %r5, %r6 },            { %r14919, %r14920, %r14921, %r14922 }; 
	// end inline asm
	// begin inline asm
	mma.sync.aligned.m16n8k32.row.col.s32.s8.s8.s32    { %r14933, %r14934, %r14935, %r14936 },    { %r1, %r2, %r3, %r4 },    { %r5, %r6 },            { %r14933, %r14934, %r14935, %r14936 }; 
	// end inline asm
	// begin inline asm
	mma.sync.aligned.m16n8k32.row.col.s32.s8.s8.s32    { %r14905, %r14906, %r14907, %r14908 },    { %r1, %r2, %r3, %r4 },    { %r5, %r6 },            { %r14905, %r14906, %r14907, %r14908 }; 
	// end inline asm
	// begin inline asm
	mma.sync.aligned.m16n8k32.row.col.s32.s8.s8.s32    { %r14919, %r14920, %r14921, %r14922 },    { %r1, %r2, %r3, %r4 },    { %r5, %r6 },            { %r14919, %r14920, %r14921, %r14922 }; 
	// end inline asm
	// begin inline asm
	mma.sync.aligned.m16n8k32.row.col.s32.s8.s8.s32    { %r14933, %r14934, %r14935, %r14936 },    { %r1, %r2, %r3, %r4 },    { %r5, %r6 },            { %r14933, %r14934, %r14935, %r14936 }; 
	// end inline asm
	// begin inline asm
	mma.sync.aligned.m16n8k32.row.col.s32.s8.s8.s32    { %r14905, %r14906, %r14907, %r14908 },    { %r1, %r2, %r3, %r4 },    { %r5, %r6 },            { %r14905, %r14906, %r14907, %r14908 }; 
	// end inline asm
	// begin inline asm
	mma.sync.aligned.m16n8k32.row.col.s32.s8.s8.s32    { %r14919, %r14920, %r14921, %r14922 },    { %r1, %r2, %r3, %r4 },    { %r5, %r6 },            { %r14919, %r14920, %r14921, %r14922 }; 
	// end inline asm
	// begin inline asm
	mma.sync.aligned.m16n8k32.row.col.s32.s8.s8.s32    { %r14933, %r14934, %r14935, %r14936 },    { %r1, %r2, %r3, %r4 },    { %r5, %r6 },            { %r14933, %r14934, %r14935, %r14936 }; 
	// end inline asm
	// begin inline asm
	mma.sync.aligned.m16n8k32.row.col.s32.s8.s8.s32    { %r14905, %r14906, %r14907, %r14908 },    { %r1, %r2, %r3, %r4 },    { %r5, %r6 },            { %r14905, %r14906, %r14907, %r14908 }; 
	// end inline asm
	// begin inline asm
	mma.sync.aligned.m16n8k32.row.col.s32.s8.s8.s32    { %r14919, %r14920, %r14921, %r14922 },    { %r1, %r2, %r3, %r4 },    { %r5, %r6 },            { %r14919, %r14920, %r14921, %r14922 }; 
	// end inline asm
	// begin inline asm
	mma.sync.aligned.m16n8k32.row.col.s32.s8.s8.s32    { %r14933, %r14934, %r14935, %r14936 },    { %r1, %r2, %r3, %r4 },    { %r5, %r6 },            { %r14933, %r14934, %r14935, %r14936 }; 
	// end inline asm
	// begin inline asm
	mma.sync.aligned.m16n8k32.row.col.s32.s8.s8.s32    { %r14905, %r14906, %r14907, %r14908 },    { %r1, %r2, %r3, %r4 },    { %r5, %r6 },            { %r14905, %r14906, %r14907, %r14908 }; 
	// end inline asm
	// begin inline asm
	mma.sync.aligned.m16n8k32.row.col.s32.s8.s8.s32    { %r14919, %r14920, %r14921, %r14922 },    { %r1, %r2, %r3, %r4 },    { %r5, %r6 },            { %r14919, %r14920, %r14921, %r14922 }; 
	// end inline asm
	// begin inline asm
	mma.sync.aligned.m16n8k32.row.col.s32.s8.s8.s32    { %r14933, %r14934, %r14935, %r14936 },    { %r1, %r2, %r3, %r4 },    { %r5, %r6 },            { %r14933, %r14934, %r14935, %r14936 }; 
	// end inline asm
	// begin inline asm
	mma.sync.aligned.m16n8k32.row.col.s32.s8.s8.s32    { %r14905, %r14906, %r14907, %r14908 },    { %r1, %r2, %r3, %r4 },    { %r5, %r6 },            { %r14905, %r14906, %r14907, %r14908 }; 
	// end inline asm
	// begin inline asm
	mma.sync.aligned.m16n8k32.row.col.s32.s8.s8.s32    { %r14919, %r14920, %r14921, %r14922 },    { %r1, %r2, %r3, %r4 },    { %r5, %r6 },            { %r14919, %r14920, %r14921, %r14922 }; 
	// end inline asm
	// begin inline asm
	mma.sync.aligned.m16n8k32.row.col.s32.s8.s8.s32    { %r14933, %r14934, %r14935, %r14936 },    { %r1, %r2, %r3, %r4 },    { %r5, %r6 },            { %r14933, %r14934, %r14935, %r14936 }; 
	// end inline asm
	// begin inline asm
	mma.sync.aligned.m16n8k32.row.col.s32.s8.s8.s32    { %r14905, %r14906, %r14907, %r14908 },    { %r1, %r2, %r3, %r4 },    { %r5, %r6 },            { %r14905, %r14906, %r14907, %r14908 }; 
	// end inline asm
	// begin inline asm
	mma.sync.aligned.m16n8k32.row.col.s32.s8.s8.s32    { %r14919, %r14920, %r14921, %r14922 },    { %r1, %r2, %r3, %r4 },    { %r5, %r6 },            { %r14919, %r14920, %r14921, %r14922 }; 
	// end inline asm
	// begin inline asm
	mma.sync.aligned.m16n8k32.row.col.s32.s8.s8.s32    { %r14933, %r14934, %r14935, %r14936 },    { %r1, %r2, %r3, %r4 },    { %r5, %r6 },            { %r14933, %r14934, %r14935, %r14936 }; 
	// end inline asm
	// begin inline asm
	mma.sync.aligned.m16n8k32.row.col.s32.s8.s8.s32    { %r14905, %r14906, %r14907, %r14908 },    { %r1, %r2, %r3, %r4 },    { %r5, %r6 },            { %r14905, %r14906, %r14907, %r14908 }; 
	// end inline asm
	// begin inline asm
	mma.sync.aligned.m16n8k32.row.col.s32.s8.s8.s32    { %r14919, %r14920, %r14921, %r14922 },    { %r1, %r2, %r3, %r4 },    { %r5, %r6 },            { %r14919, %r14920, %r14921, %r14922 }; 
	// end inline asm
	// begin inline asm
	mma.sync.aligned.m16n8k32.row.col.s32.s8.s8.s32    { %r14933, %r14934, %r14935, %r14936 },    { %r1, %r2, %r3, %r4 },    { %r5, %r6 },            { %r14933, %r14934, %r14935, %r14936 }; 
	// end inline asm
	// begin inline asm
	mma.sync.aligned.m16n8k32.row.col.s32.s8.s8.s32    { %r14905, %r14906, %r14907, %r14908 },    { %r1, %r2, %r3, %r4 },    { %r5, %r6 },            { %r14905, %r14906, %r14907, %r14908 }; 
	// end inline asm
	// begin inline asm
	mma.sync.aligned.m16n8k32.row.col.s32.s8.s8.s32    { %r14919, %r14920, %r14921, %r14922 },    { %r1, %r2, %r3, %r4 },    { %r5, %r6 },            { %r14919, %r14920, %r14921, %r14922 }; 
	// end inline asm
	// begin inline asm
	mma.sync.aligned.m16n8k32.row.col.s32.s8.s8.s32    { %r14933, %r14934, %r14935, %r14936 },    { %r1, %r2, %r3, %r4 },    { %r5, %r6 },            { %r14933, %r14934, %r14935, %r14936 }; 
	// end inline asm
	// begin inline asm
	mma.sync.aligned.m16n8k32.row.col.s32.s8.s8.s32    { %r14905, %r14906, %r14907, %r14908 },    { %r1, %r2, %r3, %r4 },    { %r5, %r6 },            { %r14905, %r14906, %r14907, %r14908 }; 
	// end inline asm
	// begin inline asm
	mma.sync.aligned.m16n8k32.row.col.s32.s8.s8.s32    { %r14919, %r14920, %r14921, %r14922 },    { %r1, %r2, %r3, %r4 },    { %r5, %r6 },            { %r14919, %r14920, %r14921, %r14922 }; 
	// end inline asm
	// begin inline asm
	mma.sync.aligned.m16n8k32.row.col.s32.s8.s8.s32    { %r14933, %r14934, %r14935, %r14936 },    { %r1, %r2, %r3, %r4 },    { %r5, %r6 },            { %r14933, %r14934, %r14935, %r14936 }; 
	// end inline asm
	// begin inline asm
	mma.sync.aligned.m16n8k32.row.col.s32.s8.s8.s32    { %r14905, %r14906, %r14907, %r14908 },    { %r1, %r2, %r3, %r4 },    { %r5, %r6 },            { %r14905, %r14906, %r14907, %r14908 }; 
	// end inline asm
	// begin inline asm
	mma.sync.aligned.m16n8k32.row.col.s32.s8.s8.s32    { %r14919, %r14920, %r14921, %r14922 },    { %r1, %r2, %r3, %r4 },    { %r5, %r6 },            { %r14919, %r14920, %r14921, %r14922 }; 
	// end inline asm
	// begin inline asm
	mma.sync.aligned.m16n8k32.row.col.s32.s8.s8.s32    { %r14933, %r14934, %r14935, %r14936 },    { %r1, %r2, %r3, %r4 },    { %r5, %r6 },            { %r14933, %r14934, %r14935, %r14936 }; 
	// end inline asm
	// begin inline asm
	mma.sync.aligned.m16n8k32.row.col.s32.s8.s8.s32    { %r14905, %r14906, %r14907, %r14908 },    { %r1, %r2, %r3, %r4 },    { %r5, %r6 },            { %r14905, %r14906, %r14907, %r14908 }; 
	// end inline asm
	// begin inline asm
	mma.sync.aligned.m16n8k32.row.col.s32.s8.s8.s32    { %r14919, %r14920, %r14921, %r14922 },    { %r1, %r2, %r3, %r4 },    { %r5, %r6 },            { %r14919, %r14920, %r14921, %r14922 }; 
	// end inline asm
	// begin inline asm
	mma.sync.aligned.m16n8k32.row.col.s32.s8.s8.s32    { %r14933, %r14934, %r14935, %r14936 },    { %r1, %r2, %r3, %r4 },    { %r5, %r6 },            { %r14933, %r14934, %r14935, %r14936 }; 
	// end inline asm
	// begin inline asm
	mma.sync.aligned.m16n8k32.row.col.s32.s8.s8.s32    { %r14905, %r14906, %r14907, %r14908 },    { %r1, %r2, %r3, %r4 },    { %r5, %r6 },            { %r14905, %r14906, %r14907, %r14908 }; 
	// end inline asm
	// begin inline asm
	mma.sync.aligned.m16n8k32.row.col.s32.s8.s8.s32    { %r14919, %r14920, %r14921, %r14922 },    { %r1, %r2, %r3, %r4 },    { %r5, %r6 },            { %r14919, %r14920, %r14921, %r14922 }; 
	// end inline asm
	// begin inline asm
	mma.sync.aligned.m16n8k32.row.col.s32.s8.s8.s32    { %r14933, %r14934, %r14935, %r14936 },    { %r1, %r2, %r3, %r4 },    { %r5, %r6 },            { %r14933, %r14934, %r14935, %r14936 }; 
	// end inline asm
	// begin inline asm
	mma.sync.aligned.m16n8k32.row.col.s32.s8.s8.s32    { %r14905, %r14906, %r14907, %r14908 },    { %r1, %r2, %r3, %r4 },    { %r5, %r6 },            { %r14905, %r14906, %r14907, %r14908 }; 
	// end inline asm
	// begin inline asm
	mma.sync.aligned.m16n8k32.row.col.s32.s8.s8.s32    { %r14919, %r14920, %r14921, %r14922 },    { %r1, %r2, %r3, %r4 },    { %r5, %r6 },            { %r14919, %r14920, %r14921, %r14922 }; 
	// end inline asm
	// begin inline asm
	mma.sync.aligned.m16n8k32.row.col.s32.s8.s8.s32    { %r14933, %r14934, %r14935, %r14936 },    { %r1, %r2, %r3, %r4 },    { %r5, %r6 },            { %r14933, %r14934, %r14935, %r14936 }; 
	// end inline asm
	// begin inline asm
	mma.sync.aligned.m16n8k32.row.col.s32.s8.s8.s32    { %r14905, %r14906, %r14907, %r14908 },    { %r1, %r2, %r3, %r4 },    { %r5, %r6 },            { %r14905, %r14906, %r14907, %r14908 }; 
	// end inline asm
	// begin inline asm
	mma.sync.aligned.m16n8k32.row.col.s32.s8.s8.s32    { %r14919, %r14920, %r14921, %r14922 },    { %r1, %r2, %r3, %r4 },    { %r5, %r6 },            { %r14919, %r14920, %r14921, %r14922 }; 
	// end inline asm
	// begin inline asm
	mma.sync.aligned.m16n8k32.row.col.s32.s8.s8.s32    { %r14933, %r14934, %r14935, %r14936 },    { %r1, %r2, %r3, %r4 },    { %r5, %r6 },            { %r14933, %r14934, %r14935, %r14936 }; 
	// end inline asm
	// begin inline asm
	mma.sync.aligned.m16n8k32.row.col.s32.s8.s8.s32    { %r14905, %r14906, %r14907, %r14908 },    { %r1, %r2, %r3, %r4 },    { %r5, %r6 },            { %r14905, %r14906, %r14907, %r14908 }; 
	// end inline asm
	// begin inline asm
	mma.sync.aligned.m16n8k32.row.col.s32.s8.s8.s32    { %r14919, %r14920, %r14921, %r14922 },    { %r1, %r2, %r3, %r4 },    { %r5, %r6 },            { %r14919, %r14920, %r14921, %r14922 }; 
	// end inline asm
	// begin inline asm
	mma.sync.aligned.m16n8k32.row.col.s32.s8.s8.s32    { %r14933, %r14934, %r14935, %r14936 },    { %r1, %r2, %r3, %r4 },    { %r5, %r6 },            { %r14933, %r14934, %r14935, %r14936 }; 
	// end inline asm
	// begin inline asm
	mma.sync.aligned.m16n8k32.row.col.s32.s8.s8.s32    { %r14905, %r14906, %r14907, %r14908 },    { %r1, %r2, %r3, %r4 },    { %r5, %r6 },            { %r14905, %r14906, %r14907, %r14908 }; 
	// end inline asm
	// begin inline asm
	mma.sync.aligned.m16n8k32.row.col.s32.s8.s8.s32    { %r14919, %r14920, %r14921, %r14922 },    { %r1, %r2, %r3, %r4 },    { %r5, %r6 },            { %r14919, %r14920, %r14921, %r14922 }; 
	// end inline asm
	// begin inline asm
	mma.sync.aligned.m16n8k32.row.col.s32.s8.s8.s32    { %r14933, %r14934, %r14935, %r14936 },    { %r1, %r2, %r3, %r4 },    { %r5, %r6 },            { %r14933, %r14934, %r14935, %r14936 }; 
	// end inline asm
	// begin inline asm
	mma.sync.aligned.m16n8k32.row.col.s32.s8.s8.s32    { %r14905, %r14906, %r14907, %r14908 },    { %r1, %r2, %r3, %r4 },    { %r5, %r6 },            { %r14905, %r14906, %r14907, %r14908 }; 
	// end inline asm
	// begin inline asm
	mma.sync.aligned.m16n8k32.row.col.s32.s8.s8.s32    { %r14919, %r14920, %r14921, %r14922 },    { %r1, %r2, %r3, %r4 },    { %r5, %r6 },            { %r14919, %r14920, %r14921, %r14922 }; 
	// end inline asm
	// begin inline asm
	mma.sync.aligned.m16n8k32.row.col.s32.s8.s8.s32    { %r14933, %r14934, %r14935, %r14936 },    { %r1, %r2, %r3, %r4 },    { %r5, %r6 },            { %r14933, %r14934, %r14935, %r14936 }; 
	// end inline asm
	// begin inline asm
	mma.sync.aligned.m16n8k32.row.col.s32.s8.s8.s32    { %r14905, %r14906, %r14907, %r14908 },    { %r1, %r2, %r3, %r4 },    { %r5, %r6 },            { %r14905, %r14906, %r14907, %r14908 }; 
	// end inline asm
	// begin inline asm
	mma.sync.aligned.m16n8k32.row.col.s32.s8.s8.s32    { %r14919, %r14920, %r14921, %r14922 },    { %r1, %r2, %r3, %r4 },    { %r5, %r6 },            { %r14919, %r14920, %r14921, %r14922 }; 
	// end inline asm
	// begin inline asm
	mma.sync.aligned.m16n8k32.row.col.s32.s8.s8.s32    { %r14933, %r14934, %r14935, %r14936 },    { %r1, %r2, %r3, %r4 },    { %r5, %r6 },            { %r14933, %r14934, %r14935, %r14936 }; 
	// end inline asm
	// begin inline asm
	mma.sync.aligned.m16n8k32.row.col.s32.s8.s8.s32    { %r14905, %r14906, %r14907, %r14908 },    { %r1, %r2, %r3, %r4 },    { %r5, %r6 },            { %r14905, %r14906, %r14907, %r14908 }; 
	// end inline asm
	// begin inline asm
	mma.sync.aligned.m16n8k32.row.col.s32.s8.s8.s32    { %r14919, %r14920, %r14921, %r14922 },    { %r1, %r2, %r3, %r4 },    { %r5, %r6 },            { %r14919, %r14920, %r14921, %r14922 }; 
	// end inline asm
	// begin inline asm
	mma.sync.aligned.m16n8k32.row.col.s32.s8.s8.s32    { %r14933, %r14934, %r14935, %r14936 },    { %r1, %r2, %r3, %r4 },    { %r5, %r6 },            { %r14933, %r14934, %r14935, %r14936 }; 
	// end inline asm
	// begin inline asm
	mma.sync.aligned.m16n8k32.row.col.s32.s8.s8.s32    { %r14905, %r14906, %r14907, %r14908 },    { %r1, %r2, %r3, %r4 },    { %r5, %r6 },            { %r14905, %r14906, %r14907, %r14908 }; 
	// end inline asm
	// begin inline asm
	mma.sync.aligned.m16n8k32.row.col.s32.s8.s8.s32    { %r14919, %r14920, %r14921, %r14922 },    { %r1, %r2, %r3, %r4 },    { %r5, %r6 },            { %r14919, %r14920, %r14921, %r14922 }; 
	// end inline asm
	// begin inline asm
	mma.sync.aligned.m16n8k32.row.col.s32.s8.s8.s32    { %r14933, %r14934, %r14935, %r14936 },    { %r1, %r2, %r3, %r4 },    { %r5, %r6 },            { %r14933, %r14934, %r14935, %r14936 }; 
	// end inline asm
	// begin inline asm
	mma.sync.aligned.m16n8k32.row.col.s32.s8.s8.s32    { %r14905, %r14906, %r14907, %r14908 },    { %r1, %r2, %r3, %r4 },    { %r5, %r6 },            { %r14905, %r14906, %r14907, %r14908 }; 
	// end inline asm
	// begin inline asm
	mma.sync.aligned.m16n8k32.row.col.s32.s8.s8.s32    { %r14919, %r14920, %r14921, %r14922 },    { %r1, %r2, %r3, %r4 },    { %r5, %r6 },            { %r14919, %r14920, %r14921, %r14922 }; 
	// end inline asm
	// begin inline asm
	mma.sync.aligned.m16n8k32.row.col.s32.s8.s8.s32    { %r14933, %r14934, %r14935, %r14936 },    { %r1, %r2, %r3, %r4 },    { %r5, %r6 },            { %r14933, %r14934, %r14935, %r14936 }; 
	// end inline asm
	// begin inline asm
	mma.sync.aligned.m16n8k32.row.col.s32.s8.s8.s32    { %r14905, %r14906, %r14907, %r14908 },    { %r1, %r2, %r3, %r4 },    { %r5, %r6 },            { %r14905, %r14906, %r14907, %r14908 }; 
	// end inline asm
	// begin inline asm
	mma.sync.aligned.m16n8k32.row.col.s32.s8.s8.s32    { %r14919, %r14920, %r14921, %r14922 },    { %r1, %r2, %r3, %r4 },    { %r5, %r6 },            { %r14919, %r14920, %r14921, %r14922 }; 
	// end inline asm
	// begin inline asm
	mma.sync.aligned.m16n8k32.row.col.s32.s8.s8.s32    { %r14933, %r14934, %r14935, %r14936 },    { %r1, %r2, %r3, %r4 },    { %r5, %r6 },            { %r14933, %r14934, %r14935, %r14936 }; 
	// end inline asm
	// begin inline asm
	mma.sync.aligned.m16n8k32.row.col.s32.s8.s8.s32    { %r14905, %r14906, %r14907, %r14908 },    { %r1, %r2, %r3, %r4 },    { %r5, %r6 },            { %r14905, %r14906, %r14907, %r14908 }; 
	// end inline asm
	// begin inline asm
	mma.sync.aligned.m16n8k32.row.col.s32.s8.s8.s32    { %r14919, %r14920, %r14921, %r14922 },    { %r1, %r2, %r3, %r4 },    { %r5, %r6 },            { %r14919, %r14920, %r14921, %r14922 }; 
	// end inline asm
	// begin inline asm
	mma.sync.aligned.m16n8k32.row.col.s32.s8.s8.s32    { %r14933, %r14934, %r14935, %r14936 },    { %r1, %r2, %r3, %r4 },    { %r5, %r6 },            { %r14933, %r14934, %r14935, %r14936 }; 
	// end inline asm
	// begin inline asm
	mma.sync.aligned.m16n8k32.row.col.s32.s8.s8.s32    { %r14905, %r14906, %r14907, %r14908 },    { %r1, %r2, %r3, %r4 },    { %r5, %r6 },            { %r14905, %r14906, %r14907, %r14908 }; 
	// end inline asm
	// begin inline asm
	mma.sync.aligned.m16n8k32.row.col.s32.s8.s8.s32    { %r14919, %r14920, %r14921, %r14922 },    { %r1, %r2, %r3, %r4 },    { %r5, %r6 },            { %r14919, %r14920, %r14921, %r14922 }; 
	// end inline asm
	// begin inline asm
	mma.sync.aligned.m16n8k32.row.col.s32.s8.s8.s32    { %r14933, %r14934, %r14935, %r14936 },    { %r1, %r2, %r3, %r4 },    { %r5, %r6 },            { %r14933, %r14934, %r14935, %r14936 }; 
	// end inline asm
	// begin inline asm
	mma.sync.aligned.m16n8k32.row.col.s32.s8.s8.s32    { %r14905, %r14906, %r14907, %r14908 },    { %r1, %r2, %r3, %r4 },    { %r5, %r6 },            { %r14905, %r14906, %r14907, %r14908 }; 
	// end inline asm
	// begin inline asm
	mma.sync.aligned.m16n8k32.row.col.s32.s8.s8.s32    { %r14919, %r14920, %r14921, %r14922 },    { %r1, %r2, %r3, %r4 },    { %r5, %r6 },            { %r14919, %r14920, %r14921, %r14922 }; 
	// end inline asm
	// begin inline asm
	mma.sync.aligned.m16n8k32.row.col.s32.s8.s8.s32    { %r14933, %r14934, %r14935, %r14936 },    { %r1, %r2, %r3, %r4 },    { %r5, %r6 },            { %r14933, %r14934, %r14935, %r14936 }; 
	// end inline asm
	// begin inline asm
	mma.sync.aligned.m16n8k32.row.col.s32.s8.s8.s32    { %r14905, %r14906, %r14907, %r14908 },    { %r1, %r2, %r3, %r4 },    { %r5, %r6 },            { %r14905, %r14906, %r14907, %r14908 }; 
	// end inline asm
	// begin inline asm
	mma.sync.aligned.m16n8k32.row.col.s32.s8.s8.s32    { %r14919, %r14920, %r14921, %r14922 },    { %r1, %r2, %r3, %r4 },    { %r5, %r6 },            { %r14919, %r14920, %r14921, %r14922 }; 
	// end inline asm
	// begin inline asm
	mma.sync.aligned.m16n8k32.row.col.s32.s8.s8.s32    { %r14933, %r14934, %r14935, %r14936 },    { %r1, %r2, %r3, %r4 },    { %r5, %r6 },            { %r14933, %r14934, %r14935, %r14936 }; 
	// end inline asm
	// begin inline asm
	mma.sync.aligned.m16n8k32.row.col.s32.s8.s8.s32    { %r14905, %r14906, %r14907, %r14908 },    { %r1, %r2, %r3, %r4 },    { %r5, %r6 },            { %r14905, %r14906, %r14907, %r14908 }; 
	// end inline asm
	// begin inline asm
	mma.sync.aligned.m16n8k32.row.col.s32.s8.s8.s32    { %r14919, %r14920, %r14921, %r14922 },    { %r1, %r2, %r3, %r4 },    { %r5, %r6 },            { %r14919, %r14920, %r14921, %r14922 }; 
	// end inline asm
	// begin inline asm
	mma.sync.aligned.m16n8k32.row.col.s32.s8.s8.s32    { %r14933, %r14934, %r14935, %r14936 },    { %r1, %r2, %r3, %r4 },    { %r5, %r6 },            { %r14933, %r14934, %r14935, %r14936 }; 
	// end inline asm
	// begin inline asm
	mma.sync.aligned.m16n8k32.row.col.s32.s8.s8.s32    { %r14905, %r14906, %r14907, %r14908 },    { %r1, %r2, %r3, %r4 },    { %r5, %r6 },            { %r14905, %r14906, %r14907, %r14908 }; 
	// end inline asm
	// begin inline asm
	mma.sync.aligned.m16n8k32.row.col.s32.s8.s8.s32    { %r14919, %r14920, %r14921, %r14922 },    { %r1, %r2, %r3, %r4 },    { %r5, %r6 },            { %r14919, %r14920, %r14921, %r14922 }; 
	// end inline asm
	// begin inline asm
	mma.sync.aligned.m16n8k32.row.col.s32.s8.s8.s32    { %r14933, %r14934, %r14935, %r14936 },    { %r1, %r2, %r3, %r4 },    { %r5, %r6 },            { %r14933, %r14934, %r14935, %r14936 }; 
	// end inline asm
	// begin inline asm
	mma.sync.aligned.m16n8k32.row.col.s32.s8.s8.s32    { %r14905, %r14906, %r14907, %r14908 },    { %r1, %r2, %r3, %r4 },    { %r5, %r6 },            { %r14905, %r14906, %r14907, %r14908 }; 
	// end inline asm
	// begin inline asm
	mma.sync.aligned.m16n8k32.row.col.s32.s8.s8.s32    { %r14919, %r14920, %r14921, %r14922 },    { %r1, %r2, %r3, %r4 },    { %r5, %r6 },            { %r14919, %r14920, %r14921, %r14922 }; 
	// end inline asm
	// begin inline asm
	mma.sync.aligned.m16n8k32.row.col.s32.s8.s8.s32    { %r14933, %r14934, %r14935, %r14936 },    { %r1, %r2, %r3, %r4 },    { %r5, %r6 },            { %r14933, %r14934, %r14935, %r14936 }; 
	// end inline asm
	// begin inline asm
	mma.sync.aligned.m16n8k32.row.col.s32.s8.s8.s32    { %r14905, %r14906, %r14907, %r14908 },    { %r1, %r2, %r3, %r4 },    { %r5, %r6 },            { %r14905, %r14906, %r14907, %r14908 }; 
	// end inline asm
	// begin inline asm
	mma.sync.aligned.m16n8k32.row.col.s32.s8.s8.s32    { %r14919, %r14920, %r14921, %r14922 },    { %r1, %r2, %r3, %r4 },    { %r5, %r6 },            { %r14919, %r14920, %r14921, %r14922 }; 
	// end inline asm
	// begin inline asm
	mma.sync.aligned.m16n8k32.row.col.s32.s8.s8.s32    { %r14933, %r14934, %r14935, %r14936 },    { %r1, %r2, %r3, %r4 },    { %r5, %r6 },            { %r14933, %r14934, %r14935, %r14936 }; 
	// end inline asm
	// begin inline asm
	mma.sync.aligned.m16n8k32.row.col.s32.s8.s8.s32    { %r14905, %r14906, %r14907, %r14908 },    { %r1, %r2, %r3, %r4 },    { %r5, %r6 },            { %r14905, %r14906, %r14907, %r14908 }; 
	// end inline asm
	// begin inline asm
	mma.sync.aligned.m16n8k32.row.col.s32.s8.s8.s32    { %r14919, %r14920, %r14921, %r14922 },    { %r1, %r2, %r3, %r4 },    { %r5, %r6 },            { %r14919, %r14920, %r14921, %r14922 }; 
	// end inline asm
	// begin inline asm
	mma.sync.aligned.m16n8k32.row.col.s32.s8.s8.s32    { %r14933, %r14934, %r14935, %r14936 },    { %r1, %r2, %r3, %r4 },    { %r5, %r6 },            { %r14933, %r14934, %r14935, %r14936 }; 
	// end inline asm
	// begin inline asm
	mma.sync.aligned.m16n8k32.row.col.s32.s8.s8.s32    { %r14905, %r14906, %r14907, %r14908 },    { %r1, %r2, %r3, %r4 },    { %r5, %r6 },            { %r14905, %r14906, %r14907, %r14908 }; 
	// end inline asm
	// begin inline asm
	mma.sync.aligned.m16n8k32.row.col.s32.s8.s8.s32    { %r14919, %r14920, %r14921, %r14922 },    { %r1, %r2, %r3, %r4 },    { %r5, %r6 },            { %r14919, %r14920, %r14921, %r14922 }; 
	// end inline asm
	// begin inline asm
	mma.sync.aligned.m16n8k32.row.col.s32.s8.s8.s32    { %r14933, %r14934, %r14935, %r14936 },    { %r1, %r2, %r3, %r4 },    { %r5, %r6 },            { %r14933, %r14934, %r14935, %r14936 }; 
	// end inline asm
	// begin inline asm
	mma.sync.aligned.m16n8k32.row.col.s32.s8.s8.s32    { %r14905, %r14906, %r14907, %r14908 },    { %r1, %r2, %r3, %r4 },    { %r5, %r6 },            { %r14905, %r14906, %r14907, %r14908 }; 
	// end inline asm
	// begin inline asm
	mma.sync.aligned.m16n8k32.row.col.s32.s8.s8.s32    { %r14919, %r14920, %r14921, %r14922 },    { %r1, %r2, %r3, %r4 },    { %r5, %r6 },            { %r14919, %r14920, %r14921, %r14922 }; 
	// end inline asm
	// begin inline asm
	mma.sync.aligned.m16n8k32.row.col.s32.s8.s8.s32    { %r14933, %r14934, %r14935, %r14936 },    { %r1, %r2, %r3, %r4 },    { %r5, %r6 },            { %r14933, %r14934, %r14935, %r14936 }; 
	// end inline asm
	// begin inline asm
	mma.sync.aligned.m16n8k32.row.col.s32.s8.s8.s32    { %r14905, %r14906, %r14907, %r14908 },    { %r1, %r2, %r3, %r4 },    { %r5, %r6 },            { %r14905, %r14906, %r14907, %r14908 }; 
	// end inline asm
	// begin inline asm
	mma.sync.aligned.m16n8k32.row.col.s32.s8.s8.s32    { %r14919, %r14920, %r14921, %r14922 },    { %r1, %r2, %r3, %r4 },    { %r5, %r6 },            { %r14919, %r14920, %r14921, %r14922 }; 
	// end inline asm
	// begin inline asm
	mma.sync.aligned.m16n8k32.row.col.s32.s8.s8.s32    { %r14933, %r14934, %r14935, %r14936 },    { %r1, %r2, %r3, %r4 },    { %r5, %r6 },            { %r14933, %r14934, %r14935, %r14936 }; 
	// end inline asm
	// begin inline asm
	mma.sync.aligned.m16n8k32.row.col.s32.s8.s8.s32    { %r14905, %r14906, %r14907, %r14908 },    { %r1, %r2, %r3, %r4 },    { %r5, %r6 },            { %r14905, %r14906, %r14907, %r14908 }; 
	// end inline asm
	// begin inline asm
	mma.sync.aligned.m16n8k32.row.col.s32.s8.s8.s32    { %r14919, %r14920, %r14921, %r14922 },    { %r1, %r2, %r3, %r4 },    { %r5, %r6 },            { %r14919, %r14920, %r14921, %r14922 }; 
	// end inline asm
	// begin inline asm
	mma.sync.aligned.m16n8k32.row.col.s32.s8.s8.s32    { %r14933, %r14934, %r14935, %r14936 },    { %r1, %r2, %r3, %r4 },    { %r5, %r6 },            { %r14933, %r14934, %r14935, %r14936 }; 
	// end inline asm
	// begin inline asm
	mma.sync.aligned.m16n8k32.row.col.s32.s8.s8.s32    { %r14905, %r14906, %r14907, %r14908 },    { %r1, %r2, %r3, %r4 },    { %r5, %r6 },            { %r14905, %r14906, %r14907, %r14908 }; 
	// end inline asm
	// begin inline asm
	mma.sync.aligned.m16n8k32.row.col.s32.s8.s8.s32    { %r14919, %r14920, %r14921, %r14922 },    { %r1, %r2, %r3, %r4 },    { %r5, %r6 },            { %r14919, %r14920, %r14921, %r14922 }; 
	// end inline asm
	// begin inline asm
	mma.sync.aligned.m16n8k32.row.col.s32.s8.s8.s32    { %r14933, %r14934, %r14935, %r14936 },    { %r1, %r2, %r3, %r4 },    { %r5, %r6 },            { %r14933, %r14934, %r14935, %r14936 }; 
	// end inline asm
	// begin inline asm
	mma.sync.aligned.m16n8k32.row.col.s32.s8.s8.s32    { %r14905, %r14906, %r14907, %r14908 },    { %r1, %r2, %r3, %r4 },    { %r5, %r6 },            { %r14905, %r14906, %r14907, %r14908 }; 
	// end inline asm
	// begin inline asm
	mma.sync.aligned.m16n8k32.row.col.s32.s8.s8.s32    { %r14919, %r14920, %r14921, %r14922 },    { %r1, %r2, %r3, %r4 },    { %r5, %r6 },            { %r14919, %r14920, %r14921, %r14922 }; 
	// end inline asm
	// begin inline asm
	mma.sync.aligned.m16n8k32.row.col.s32.s8.s8.s32    { %r14933, %r14934, %r14935, %r14936 },    { %r1, %r2, %r3, %r4 },    { %r5, %r6 },            { %r14933, %r14934, %r14935, %r14936 }; 
	// end inline asm
	// begin inline asm
	mma.sync.aligned.m16n8k32.row.col.s32.s8.s8.s32    { %r14905, %r14906, %r14907, %r14908 },    { %r1, %r2, %r3, %r4 },    { %r5, %r6 },            { %r14905, %r14906, %r14907, %r14908 }; 
	// end inline asm
	// begin inline asm
	mma.sync.aligned.m16n8k32.row.col.s32.s8.s8.s32    { %r14919, %r14920, %r14921, %r14922 },    { %r1, %r2, %r3, %r4 },    { %r5, %r6 },            { %r14919, %r14920, %r14921, %r14922 }; 
	// end inline asm
	// begin inline asm
	mma.sync.aligned.m16n8k32.row.col.s32.s8.s8.s32    { %r14933, %r14934, %r14935, %r14936 },    { %r1, %r2, %r3, %r4 },    { %r5, %r6 },            { %r14933, %r14934, %r14935, %r14936 }; 
	// end inline asm
	// begin inline asm
	mma.sync.aligned.m16n8k32.row.col.s32.s8.s8.s32    { %r14905, %r14906, %r14907, %r14908 },    { %r1, %r2, %r3, %r4 },    { %r5, %r6 },            { %r14905, %r14906, %r14907, %r14908 }; 
	// end inline asm
	// begin inline asm
	mma.sync.aligned.m16n8k32.row.col.s32.s8.s8.s32    { %r14919, %r14920, %r14921, %r14922 },    { %r1, %r2, %r3, %r4 },    { %r5, %r6 },            { %r14919, %r14920, %r14921, %r14922 }; 
	// end inline asm
	// begin inline asm
	mma.sync.aligned.m16n8k32.row.col.s32.s8.s8.s32    { %r14933, %r14934, %r14935, %r14936 },    { %r1, %r2, %r3, %r4 },    { %r5, %r6 },            { %r14933, %r14934, %r14935, %r14936 }; 
	// end inline asm
	// begin inline asm
	mma.sync.aligned.m16n8k32.row.col.s32.s8.s8.s32    { %r14905, %r14906, %r14907, %r14908 },    { %r1, %r2, %r3, %r4 },    { %r5, %r6 },            { %r14905, %r14906, %r14907, %r14908 }; 
	// end inline asm
	// begin inline asm
	mma.sync.aligned.m16n8k32.row.col.s32.s8.s8.s32    { %r14919, %r14920, %r14921, %r14922 },    { %r1, %r2, %r3, %r4 },    { %r5, %r6 },            { %r14919, %r14920, %r14921, %r14922 }; 
	// end inline asm
	// begin inline asm
	mma.sync.aligned.m16n8k32.row.col.s32.s8.s8.s32    { %r14933, %r14934, %r14935, %r14936 },    { %r1, %r2, %r3, %r4 },    { %r5, %r6 },            { %r14933, %r14934, %r14935, %r14936 }; 
	// end inline asm
	// begin inline asm
	mma.sync.aligned.m16n8k32.row.col.s32.s8.s8.s32    { %r14905, %r14906, %r14907, %r14908 },    { %r1, %r2, %r3, %r4 },    { %r5, %r6 },            { %r14905, %r14906, %r14907, %r14908 }; 
	// end inline asm
	// begin inline asm
	mma.sync.aligned.m16n8k32.row.col.s32.s8.s8.s32    { %r14919, %r14920, %r14921, %r14922 },    { %r1, %r2, %r3, %r4 },    { %r5, %r6 },            { %r14919, %r14920, %r14921, %r14922 }; 
	// end inline asm
	// begin inline asm
	mma.sync.aligned.m16n8k32.row.col.s32.s8.s8.s32    { %r14933, %r14934, %r14935, %r14936 },    { %r1, %r2, %r3, %r4 },    { %r5, %r6 },            { %r14933, %r14934, %r14935, %r14936 }; 
	// end inline asm
	// begin inline asm
	mma.sync.aligned.m16n8k32.row.col.s32.s8.s8.s32    { %r14905, %r14906, %r14907, %r14908 },    { %r1, %r2, %r3, %r4 },    { %r5, %r6 },            { %r14905, %r14906, %r14907, %r14908 }; 
	// end inline asm
	// begin inline asm
	mma.sync.aligned.m16n8k32.row.col.s32.s8.s8.s32    { %r14919, %r14920, %r14921, %r14922 },    { %r1, %r2, %r3, %r4 },    { %r5, %r6 },            { %r14919, %r14920, %r14921, %r14922 }; 
	// end inline asm
	// begin inline asm
	mma.sync.aligned.m16n8k32.row.col.s32.s8.s8.s32    { %r14933, %r14934, %r14935, %r14936 },    { %r1, %r2, %r3, %r4 },    { %r5, %r6 },            { %r14933, %r14934, %r14935, %r14936 }; 
	// end inline asm
	// begin inline asm
	mma.sync.aligned.m16n8k32.row.col.s32.s8.s8.s32    { %r14905, %r14906, %r14907, %r14908 },    { %r1, %r2, %r3, %r4 },    { %r5, %r6 },            { %r14905, %r14906, %r14907, %r14908 }; 
	// end inline asm
	// begin inline asm
	mma.sync.aligned.m16n8k32.row.col.s32.s8.s8.s32    { %r14919, %r14920, %r14921, %r14922 },    { %r1, %r2, %r3, %r4 },    { %r5, %r6 },            { %r14919, %r14920, %r14921, %r14922 }; 
	// end inline asm
	// begin inline asm
	mma.sync.aligned.m16n8k32.row.col.s32.s8.s8.s32    { %r14933, %r14934, %r14935, %r14936 },    { %r1, %r2, %r3, %r4 },    { %r5, %r6 },            { %r14933, %r14934, %r14935, %r14936 }; 
	// end inline asm
	// begin inline asm
	mma.sync.aligned.m16n8k32.row.col.s32.s8.s8.s32    { %r14905, %r14906, %r14907, %r14908 },    { %r1, %r2, %r3, %r4 },    { %r5, %r6 },            { %r14905, %r14906, %r14907, %r14908 }; 
	// end inline asm
	// begin inline asm
	mma.sync.aligned.m16n8k32.row.col.s32.s8.s8.s32    { %r14919, %r14920, %r14921, %r14922 },    { %r1, %r2, %r3, %r4 },    { %r5, %r6 },            { %r14919, %r14920, %r14921, %r14922 }; 
	// end inline asm
	// begin inline asm
	mma.sync.aligned.m16n8k32.row.col.s32.s8.s8.s32    { %r14933, %r14934, %r14935, %r14936 },    { %r1, %r2, %r3, %r4 },    { %r5, %r6 },            { %r14933, %r14934, %r14935, %r14936 }; 
	// end inline asm
	// begin inline asm
	mma.sync.aligned.m16n8k32.row.col.s32.s8.s8.s32    { %r14905, %r14906, %r14907, %r14908 },    { %r1, %r2, %r3, %r4 },    { %r5, %r6 },            { %r14905, %r14906, %r14907, %r14908 }; 
	// end inline asm
	// begin inline asm
	mma.sync.aligned.m16n8k32.row.col.s32.s8.s8.s32    { %r14919, %r14920, %r14921, %r14922 },    { %r1, %r2, %r3, %r4 },    { %r5, %r6 },            { %r14919, %r14920, %r14921, %r14922 }; 
	// end inline asm
	// begin inline asm
	mma.sync.aligned.m16n8k32.row.col.s32.s8.s8.s32    { %r14933, %r14934, %r14935, %r14936 },    { %r1, %r2, %r3, %r4 },    { %r5, %r6 },            { %r14933, %r14934, %r14935, %r14936 }; 
	// end inline asm
	// begin inline asm
	mma.sync.aligned.m16n8k32.row.col.s32.s8.s8.s32    { %r14905, %r14906, %r14907, %r14908 },    { %r1, %r2, %r3, %r4 },    { %r5, %r6 },            { %r14905, %r14906, %r14907, %r14908 }; 
	// end inline asm
	// begin inline asm
	mma.sync.aligned.m16n8k32.row.col.s32.s8.s8.s32    { %r14919, %r14920, %r14921, %r14922 },    { %r1, %r2, %r3, %r4 },    { %r5, %r6 },            { %r14919, %r14920, %r14921, %r14922 }; 
	// end inline asm
	// begin inline asm
	mma.sync.aligned.m16n8k32.row.col.s32.s8.s8.s32    { %r14933, %r14934, %r14935, %r14936 },    { %r1, %r2, %r3, %r4 },    { %r5, %r6 },            { %r14933, %r14934, %r14935, %r14936 }; 
	// end inline asm
	// begin inline asm
	mma.sync.aligned.m16n8k32.row.col.s32.s8.s8.s32    { %r14905, %r14906, %r14907, %r14908 },    { %r1, %r2, %r3, %r4 },    { %r5, %r6 },            { %r14905, %r14906, %r14907, %r14908 }; 
	// end inline asm
	// begin inline asm
	mma.sync.aligned.m16n8k32.row.col.s32.s8.s8.s32    { %r14919, %r14920, %r14921, %r14922 },    { %r1, %r2, %r3, %r4 },    { %r5, %r6 },            { %r14919, %r14920, %r14921, %r14922 }; 
	// end inline asm
	// begin inline asm
	mma.sync.aligned.m16n8k32.row.col.s32.s8.s8.s32    { %r14933, %r14934, %r14935, %r14936 },    { %r1, %r2, %r3, %r4 },    { %r5, %r6 },            { %r14933, %r14934, %r14935, %r14936 }; 
	// end inline asm
	// begin inline asm
	mma.sync.aligned.m16n8k32.row.col.s32.s8.s8.s32    { %r14905, %r14906, %r14907, %r14908 },    { %r1, %r2, %r3, %r4 },    { %r5, %r6 },            { %r14905, %r14906, %r14907, %r14908 }; 
	// end inline asm
	// begin inline asm
	mma.sync.aligned.m16n8k32.row.col.s32.s8.s8.s32    { %r14919, %r14920, %r14921, %r14922 },    { %r1, %r2, %r3, %r4 },    { %r5, %r6 },            { %r14919, %r14920, %r14921, %r14922 }; 
	// end inline asm
	// begin inline asm
	mma.sync.aligned.m16n8k32.row.col.s32.s8.s8.s32    { %r14933, %r14934, %r14935, %r14936 },    { %r1, %r2, %r3, %r4 },    { %r5, %r6 },            { %r14933, %r14934, %r14935, %r14936 }; 
	// end inline asm
	// begin inline asm
	mma.sync.aligned.m16n8k32.row.col.s32.s8.s8.s32    { %r14905, %r14906, %r14907, %r14908 },    { %r1, %r2, %r3, %r4 },    { %r5, %r6 },            { %r14905, %r14906, %r14907, %r14908 }; 
	// end inline asm
	// begin inline asm
	mma.sync.aligned.m16n8k32.row.col.s32.s8.s8.s32    { %r14919, %r14920, %r14921, %r14922 },    { %r1, %r2, %r3, %r4 },    { %r5, %r6 },            { %r14919, %r14920, %r14921, %r14922 }; 
	// end inline asm
	// begin inline asm
	mma.sync.aligned.m16n8k32.row.col.s32.s8.s8.s32    { %r14933, %r14934, %r14935, %r14936 },    { %r1, %r2, %r3, %r4 },    { %r5, %r6 },            { %r14933, %r14934, %r14935, %r14936 }; 
	// end inline asm
	// begin inline asm
	mma.sync.aligned.m16n8k32.row.col.s32.s8.s8.s32    { %r14905, %r14906, %r14907, %r14908 },    { %r1, %r2, %r3, %r4 },    { %r5, %r6 },            { %r14905, %r14906, %r14907, %r14908 }; 
	// end inline asm
	// begin inline asm
	mma.sync.aligned.m16n8k32.row.col.s32.s8.s8.s32    { %r14919, %r14920, %r14921, %r14922 },    { %r1, %r2, %r3, %r4 },    { %r5, %r6 },            { %r14919, %r14920, %r14921, %r14922 }; 
	// end inline asm
	// begin inline asm
	mma.sync.aligned.m16n8k32.row.col.s32.s8.s8.s32    { %r14933, %r14934, %r14935, %r14936 },    { %r1, %r2, %r3, %r4 },    { %r5, %r6 },            { %r14933, %r14934, %r14935, %r14936 }; 
	// end inline asm
	// begin inline asm
	mma.sync.aligned.m16n8k32.row.col.s32.s8.s8.s32    { %r14905, %r14906, %r14907, %r14908 },    { %r1, %r2, %r3, %r4 },    { %r5, %r6 },            { %r14905, %r14906, %r14907, %r14908 }; 
	// end inline asm
	// begin inline asm
	mma.sync.aligned.m16n8k32.row.col.s32.s8.s8.s32    { %r14919, %r14920, %r14921, %r14922 },    { %r1, %r2, %r3, %r4 },    { %r5, %r6 },            { %r14919, %r14920, %r14921, %r14922 }; 
	// end inline asm
	// begin inline asm
	mma.sync.aligned.m16n8k32.row.col.s32.s8.s8.s32    { %r14933, %r14934, %r14935, %r14936 },    { %r1, %r2, %r3, %r4 },    { %r5, %r6 },            { %r14933, %r14934, %r14935, %r14936 }; 
	// end inline asm
	// begin inline asm
	mma.sync.aligned.m16n8k32.row.col.s32.s8.s8.s32    { %r14905, %r14906, %r14907, %r14908 },    { %r1, %r2, %r3, %r4 },    { %r5, %r6 },            { %r14905, %r14906, %r14907, %r14908 }; 
	// end inline asm
	// begin inline asm
	mma.sync.aligned.m16n8k32.row.col.s32.s8.s8.s32    { %r14919, %r14920, %r14921, %r14922 },    { %r1, %r2, %r3, %r4 },    { %r5, %r6 },            { %r14919, %r14920, %r14921, %r14922 }; 
	// end inline asm
	// begin inline asm
	mma.sync.aligned.m16n8k32.row.col.s32.s8.s8.s32    { %r14933, %r14934, %r14935, %r14936 },    { %r1, %r2, %r3, %r4 },    { %r5, %r6 },            { %r14933, %r14934, %r14935, %r14936 }; 
	// end inline asm
	// begin inline asm
	mma.sync.aligned.m16n8k32.row.col.s32.s8.s8.s32    { %r14905, %r14906, %r14907, %r14908 },    { %r1, %r2, %r3, %r4 },    { %r5, %r6 },            { %r14905, %r14906, %r14907, %r14908 }; 
	// end inline asm
	// begin inline asm
	mma.sync.aligned.m16n8k32.row.col.s32.s8.s8.s32    { %r14919, %r14920, %r14921, %r14922 },    { %r1, %r2, %r3, %r4 },    { %r5, %r6 },            { %r14919, %r14920, %r14921, %r14922 }; 
	// end inline asm
	// begin inline asm
	mma.sync.aligned.m16n8k32.row.col.s32.s8.s8.s32    { %r14933, %r14934, %r14935, %r14936 },    { %r1, %r2, %r3, %r4 },    { %r5, %r6 },            { %r14933, %r14934, %r14935, %r14936 }; 
	// end inline asm
	// begin inline asm
	mma.sync.aligned.m16n8k32.row.col.s32.s8.s8.s32    { %r14905, %r14906, %r14907, %r14908 },    { %r1, %r2, %r3, %r4 },    { %r5, %r6 },            { %r14905, %r14906, %r14907, %r14908 }; 
	// end inline asm
	// begin inline asm
	mma.sync.aligned.m16n8k32.row.col.s32.s8.s8.s32    { %r14919, %r14920, %r14921, %r14922 },    { %r1, %r2, %r3, %r4 },    { %r5, %r6 },            { %r14919, %r14920, %r14921, %r14922 }; 
	// end inline asm
	// begin inline asm
	mma.sync.aligned.m16n8k32.row.col.s32.s8.s8.s32    { %r14933, %r14934, %r14935, %r14936 },    { %r1, %r2, %r3, %r4 },    { %r5, %r6 },            { %r14933, %r14934, %r14935, %r14936 }; 
	// end inline asm
	// begin inline asm
	mma.sync.aligned.m16n8k32.row.col.s32.s8.s8.s32    { %r14905, %r14906, %r14907, %r14908 },    { %r1, %r2, %r3, %r4 },    { %r5, %r6 },            { %r14905, %r14906, %r14907, %r14908 }; 
	// end inline asm
	// begin inline asm
	mma.sync.aligned.m16n8k32.row.col.s32.s8.s8.s32    { %r14919, %r14920, %r14921, %r14922 },    { %r1, %r2, %r3, %r4 },    { %r5, %r6 },            { %r14919, %r14920, %r14921, %r14922 }; 
	// end inline asm
	// begin inline asm
	mma.sync.aligned.m16n8k32.row.col.s32.s8.s8.s32    { %r14933, %r14934, %r14935, %r14936 },    { %r1, %r2, %r3, %r4 },    { %r5, %r6 },            { %r14933, %r14934, %r14935, %r14936 }; 
	// end inline asm
	// begin inline asm
	mma.sync.aligned.m16n8k32.row.col.s32.s8.s8.s32    { %r14905, %r14906, %r14907, %r14908 },    { %r1, %r2, %r3, %r4 },    { %r5, %r6 },            { %r14905, %r14906, %r14907, %r14908 }; 
	// end inline asm
	// begin inline asm
	mma.sync.aligned.m16n8k32.row.col.s32.s8.s8.s32    { %r14919, %r14920, %r14921, %r14922 },    { %r1, %r2, %r3, %r4 },    { %r5, %r6 },            { %r14919, %r14920, %r14921, %r14922 }; 
	// end inline asm
	// begin inline asm
	mma.sync.aligned.m16n8k32.row.col.s32.s8.s8.s32    { %r14933, %r14934, %r14935, %r14936 },    { %r1, %r2, %r3, %r4 },    { %r5, %r6 },            { %r14933, %r14934, %r14935, %r14936 }; 
	// end inline asm
	// begin inline asm
	mma.sync.aligned.m16n8k32.row.col.s32.s8.s8.s32    { %r14905, %r14906, %r14907, %r14908 },    { %r1, %r2, %r3, %r4 },    { %r5, %r6 },            { %r14905, %r14906, %r14907, %r14908 }; 
	// end inline asm
	// begin inline asm
	mma.sync.aligned.m16n8k32.row.col.s32.s8.s8.s32    { %r14919, %r14920, %r14921, %r14922 },    { %r1, %r2, %r3, %r4 },    { %r5, %r6 },            { %r14919, %r14920, %r14921, %r14922 }; 
	// end inline asm
	// begin inline asm
	mma.sync.aligned.m16n8k32.row.col.s32.s8.s8.s32    { %r14933, %r14934, %r14935, %r14936 },    { %r1, %r2, %r3, %r4 },    { %r5, %r6 },            { %r14933, %r14934, %r14935, %r14936 }; 
	// end inline asm
	// begin inline asm
	mma.sync.aligned.m16n8k32.row.col.s32.s8.s8.s32    { %r14905, %r14906, %r14907, %r14908 },    { %r1, %r2, %r3, %r4 },    { %r5, %r6 },            { %r14905, %r14906, %r14907, %r14908 }; 
	// end inline asm
	// begin inline asm
	mma.sync.aligned.m16n8k32.row.col.s32.s8.s8.s32    { %r14919, %r14920, %r14921, %r14922 },    { %r1, %r2, %r3, %r4 },    { %r5, %r6 },            { %r14919, %r14920, %r14921, %r14922 }; 
	// end inline asm
	// begin inline asm
	mma.sync.aligned.m16n8k32.row.col.s32.s8.s8.s32    { %r14933, %r14934, %r14935, %r14936 },    { %r1, %r2, %r3, %r4 },    { %r5, %r6 },            { %r14933, %r14934, %r14935, %r14936 }; 
	// end inline asm
	// begin inline asm
	mma.sync.aligned.m16n8k32.row.col.s32.s8.s8.s32    { %r14905, %r14906, %r14907, %r14908 },    { %r1, %r2, %r3, %r4 },    { %r5, %r6 },            { %r14905, %r14906, %r14907, %r14908 }; 
	// end inline asm
	// begin inline asm
	mma.sync.aligned.m16n8k32.row.col.s32.s8.s8.s32    { %r14919, %r14920, %r14921, %r14922 },    { %r1, %r2, %r3, %r4 },    { %r5, %r6 },            { %r14919, %r14920, %r14921, %r14922 }; 
	// end inline asm
	// begin inline asm
	mma.sync.aligned.m16n8k32.row.col.s32.s8.s8.s32    { %r14933, %r14934, %r14935, %r14936 },    { %r1, %r2, %r3, %r4 },    { %r5, %r6 },            { %r14933, %r14934, %r14935, %r14936 }; 
	// end inline asm
	// begin inline asm
	mma.sync.aligned.m16n8k32.row.col.s32.s8.s8.s32    { %r14905, %r14906, %r14907, %r14908 },    { %r1, %r2, %r3, %r4 },    { %r5, %r6 },            { %r14905, %r14906, %r14907, %r14908 }; 
	// end inline asm
	// begin inline asm
	mma.sync.aligned.m16n8k32.row.col.s32.s8.s8.s32    { %r14919, %r14920, %r14921, %r14922 },    { %r1, %r2, %r3, %r4 },    { %r5, %r6 },            { %r14919, %r14920, %r14921, %r14922 }; 
	// end inline asm
	// begin inline asm
	mma.sync.aligned.m16n8k32.row.col.s32.s8.s8.s32    { %r14933, %r14934, %r14935, %r14936 },    { %r1, %r2, %r3, %r4 },    { %r5, %r6 },            { %r14933, %r14934, %r14935, %r14936 }; 
	// end inline asm
	// begin inline asm
	mma.sync.aligned.m16n8k32.row.col.s32.s8.s8.s32    { %r14905, %r14906, %r14907, %r14908 },    { %r1, %r2, %r3, %r4 },    { %r5, %r6 },            { %r14905, %r14906, %r14907, %r14908 }; 
	// end inline asm
	// begin inline asm
	mma.sync.aligned.m16n8k32.row.col.s32.s8.s8.s32    { %r14919, %r14920, %r14921, %r14922 },    { %r1, %r2, %r3, %r4 },    { %r5, %r6 },            { %r14919, %r14920, %r14921, %r14922 }; 
	// end inline asm
	// begin inline asm
	mma.sync.aligned.m16n8k32.row.col.s32.s8.s8.s32    { %r14933, %r14934, %r14935, %r14936 },    { %r1, %r2, %r3, %r4 },    { %r5, %r6 },            { %r14933, %r14934, %r14935, %r14936 }; 
	// end inline asm
	// begin inline asm
	mma.sync.aligned.m16n8k32.row.col.s32.s8.s8.s32    { %r14905, %r14906, %r14907, %r14908 },    { %r1, %r2, %r3, %r4 },    { %r5, %r6 },            { %r14905, %r14906, %r14907, %r14908 }; 
	// end inline asm
	// begin inline asm
	mma.sync.aligned.m16n8k32.row.col.s32.s8.s8.s32    { %r14919, %r14920, %r14921, %r14922 },    { %r1, %r2, %r3, %r4 },    { %r5, %r6 },            { %r14919, %r14920, %r14921, %r14922 }; 
	// end inline asm
	// begin inline asm
	mma.sync.aligned.m16n8k32.row.col.s32.s8.s8.s32    { %r14933, %r14934, %r14935, %r14936 },    { %r1, %r2, %r3, %r4 },    { %r5, %r6 },            { %r14933, %r14934, %r14935, %r14936 }; 
	// end inline asm
	// begin inline asm
	mma.sync.aligned.m16n8k32.row.col.s32.s8.s8.s32    { %r14905, %r14906, %r14907, %r14908 },    { %r1, %r2, %r3, %r4 },    { %r5, %r6 },            { %r14905, %r14906, %r14907, %r14908 }; 
	// end inline asm
	// begin inline asm
	mma.sync.aligned.m16n8k32.row.col.s32.s8.s8.s32    { %r14919, %r14920, %r14921, %r14922 },    { %r1, %r2, %r3, %r4 },    { %r5, %r6 },            { %r14919, %r14920, %r14921, %r14922 }; 
	// end inline asm
	// begin inline asm
	mma.sync.aligned.m16n8k32.row.col.s32.s8.s8.s32    { %r14933, %r14934, %r14935, %r14936 },    { %r1, %r2, %r3, %r4 },    { %r5, %r6 },            { %r14933, %r14934, %r14935, %r14936 }; 
	// end inline asm
	// begin inline asm
	mma.sync.aligned.m16n8k32.row.col.s32.s8.s8.s32    { %r14905, %r14906, %r14907, %r14908 },    { %r1, %r2, %r3, %r4 },    { %r5, %r6 },            { %r14905, %r14906, %r14907, %r14908 }; 
	// end inline asm
	// begin inline asm
	mma.sync.aligned.m16n8k32.row.col.s32.s8.s8.s32    { %r14919, %r14920, %r14921, %r14922 },    { %r1, %r2, %r3, %r4 },    { %r5, %r6 },            { %r14919, %r14920, %r14921, %r14922 }; 
	// end inline asm
	// begin inline asm
	mma.sync.aligned.m16n8k32.row.col.s32.s8.s8.s32    { %r14933, %r14934, %r14935, %r14936 },    { %r1, %r2, %r3, %r4 },    { %r5, %r6 },            { %r14933, %r14934, %r14935, %r14936 }; 
	// end inline asm
	// begin inline asm
	mma.sync.aligned.m16n8k32.row.col.s32.s8.s8.s32    { %r14905, %r14906, %r14907, %r14908 },    { %r1, %r2, %r3, %r4 },    { %r5, %r6 },            { %r14905, %r14906, %r14907, %r14908 }; 
	// end inline asm
	// begin inline asm
	mma.sync.aligned.m16n8k32.row.col.s32.s8.s8.s32    { %r14919, %r14920, %r14921, %r14922 },    { %r1, %r2, %r3, %r4 },    { %r5, %r6 },            { %r14919, %r14920, %r14921, %r14922 }; 
	// end inline asm
	// begin inline asm
	mma.sync.aligned.m16n8k32.row.col.s32.s8.s8.s32    { %r14933, %r14934, %r14935, %r14936 },    { %r1, %r2, %r3, %r4 },    { %r5, %r6 },            { %r14933, %r14934, %r14935, %r14936 }; 
	// end inline asm
	// begin inline asm
	mma.sync.aligned.m16n8k32.row.col.s32.s8.s8.s32    { %r14905, %r14906, %r14907, %r14908 },    { %r1, %r2, %r3, %r4 },    { %r5, %r6 },            { %r14905, %r14906, %r14907, %r14908 }; 
	// end inline asm
	// begin inline asm
	mma.sync.aligned.m16n8k32.row.col.s32.s8.s8.s32    { %r14919, %r14920, %r14921, %r14922 },    { %r1, %r2, %r3, %r4 },    { %r5, %r6 },            { %r14919, %r14920, %r14921, %r14922 }; 
	// end inline asm
	// begin inline asm
	mma.sync.aligned.m16n8k32.row.col.s32.s8.s8.s32    { %r14933, %r14934, %r14935, %r14936 },    { %r1, %r2, %r3, %r4 },    { %r5, %r6 },            { %r14933, %r14934, %r14935, %r14936 }; 
	// end inline asm
	// begin inline asm
	mma.sync.aligned.m16n8k32.row.col.s32.s8.s8.s32    { %r14905, %r14906, %r14907, %r14908 },    { %r1, %r2, %r3, %r4 },    { %r5, %r6 },            { %r14905, %r14906, %r14907, %r14908 }; 
	// end inline asm
	// begin inline asm
	mma.sync.aligned.m16n8k32.row.col.s32.s8.s8.s32    { %r14919, %r14920, %r14921, %r14922 },    { %r1, %r2, %r3, %r4 },    { %r5, %r6 },            { %r14919, %r14920, %r14921, %r14922 }; 
	// end inline asm
	// begin inline asm
	mma.sync.aligned.m16n8k32.row.col.s32.s8.s8.s32    { %r14933, %r14934, %r14935, %r14936 },    { %r1, %r2, %r3, %r4 },    { %r5, %r6 },            { %r14933, %r14934, %r14935, %r14936 }; 
	// end inline asm
	// begin inline asm
	mma.sync.aligned.m16n8k32.row.col.s32.s8.s8.s32    { %r14905, %r14906, %r14907, %r14908 },    { %r1, %r2, %r3, %r4 },    { %r5, %r6 },            { %r14905, %r14906, %r14907, %r14908 }; 
	// end inline asm
	// begin inline asm
	mma.sync.aligned.m16n8k32.row.col.s32.s8.s8.s32    { %r14919, %r14920, %r14921, %r14922 },    { %r1, %r2, %r3, %r4 },    { %r5, %r6 },            { %r14919, %r14920, %r14921, %r14922 }; 
	// end inline asm
	// begin inline asm
	mma.sync.aligned.m16n8k32.row.col.s32.s8.s8.s32    { %r14933, %r14934, %r14935, %r14936 },    { %r1, %r2, %r3, %r4 },    { %r5, %r6 },            { %r14933, %r14934, %r14935, %r14936 }; 
	// end inline asm
	// begin inline asm
	mma.sync.aligned.m16n8k32.row.col.s32.s8.s8.s32    { %r14905, %r14906, %r14907, %r14908 },    { %r1, %r2, %r3, %r4 },    { %r5, %r6 },            { %r14905, %r14906, %r14907, %r14908 }; 
	// end inline asm
	// begin inline asm
	mma.sync.aligned.m16n8k32.row.col.s32.s8.s8.s32    { %r14919, %r14920, %r14921, %r14922 },    { %r1, %r2, %r3, %r4 },    { %r5, %r6 },            { %r14919, %r14920, %r14921, %r14922 }; 
	// end inline asm
	// begin inline asm
	mma.sync.aligned.m16n8k32.row.col.s32.s8.s8.s32    { %r14933, %r14934, %r14935, %r14936 },    { %r1, %r2, %r3, %r4 },    { %r5, %r6 },            { %r14933, %r14934, %r14935, %r14936 }; 
	// end inline asm
	// begin inline asm
	mma.sync.aligned.m16n8k32.row.col.s32.s8.s8.s32    { %r14905, %r14906, %r14907, %r14908 },    { %r1, %r2, %r3, %r4 },    { %r5, %r6 },            { %r14905, %r14906, %r14907, %r14908 }; 
	// end inline asm
	// begin inline asm
	mma.sync.aligned.m16n8k32.row.col.s32.s8.s8.s32    { %r14919, %r14920, %r14921, %r14922 },    { %r1, %r2, %r3, %r4 },    { %r5, %r6 },            { %r14919, %r14920, %r14921, %r14922 }; 
	// end inline asm
	// begin inline asm
	mma.sync.aligned.m16n8k32.row.col.s32.s8.s8.s32    { %r14933, %r14934, %r14935, %r14936 },    { %r1, %r2, %r3, %r4 },    { %r5, %r6 },            { %r14933, %r14934, %r14935, %r14936 }; 
	// end inline asm
	// begin inline asm
	mma.sync.aligned.m16n8k32.row.col.s32.s8.s8.s32    { %r14905, %r14906, %r14907, %r14908 },    { %r1, %r2, %r3, %r4 },    { %r5, %r6 },            { %r14905, %r14906, %r14907, %r14908 }; 
	// end inline asm
	// begin inline asm
	mma.sync.aligned.m16n8k32.row.col.s32.s8.s8.s32    { %r14919, %r14920, %r14921, %r14922 },    { %r1, %r2, %r3, %r4 },    { %r5, %r6 },            { %r14919, %r14920, %r14921, %r14922 }; 
	// end inline asm
	// begin inline asm
	mma.sync.aligned.m16n8k32.row.col.s32.s8.s8.s32    { %r14933, %r14934, %r14935, %r14936 },    { %r1, %r2, %r3, %r4 },    { %r5, %r6 },            { %r14933, %r14934, %r14935, %r14936 }; 
	// end inline asm
	// begin inline asm
	mma.sync.aligned.m16n8k32.row.col.s32.s8.s8.s32    { %r14905, %r14906, %r14907, %r14908 },    { %r1, %r2, %r3, %r4 },    { %r5, %r6 },            { %r14905, %r14906, %r14907, %r14908 }; 
	// end inline asm
	// begin inline asm
	mma.sync.aligned.m16n8k32.row.col.s32.s8.s8.s32    { %r14919, %r14920, %r14921, %r14922 },    { %r1, %r2, %r3, %r4 },    { %r5, %r6 },            { %r14919, %r14920, %r14921, %r14922 }; 
	// end inline asm
	// begin inline asm
	mma.sync.aligned.m16n8k32.row.col.s32.s8.s8.s32    { %r14933, %r14934, %r14935, %r14936 },    { %r1, %r2, %r3, %r4 },    { %r5, %r6 },            { %r14933, %r14934, %r14935, %r14936 }; 
	// end inline asm
	// begin inline asm
	mma.sync.aligned.m16n8k32.row.col.s32.s8.s8.s32    { %r14905, %r14906, %r14907, %r14908 },    { %r1, %r2, %r3, %r4 },    { %r5, %r6 },            { %r14905, %r14906, %r14907, %r14908 }; 
	// end inline asm
	// begin inline asm
	mma.sync.aligned.m16n8k32.row.col.s32.s8.s8.s32    { %r14919, %r14920, %r14921, %r14922 },    { %r1, %r2, %r3, %r4 },    { %r5, %r6 },            { %r14919, %r14920, %r14921, %r14922 }; 
	// end inline asm
	// begin inline asm
	mma.sync.aligned.m16n8k32.row.col.s32.s8.s8.s32    { %r14933, %r14934, %r14935, %r14936 },    { %r1, %r2, %r3, %r4 },    { %r5, %r6 },            { %r14933, %r14934, %r14935, %r14936 }; 
	// end inline asm
	// begin inline asm
	mma.sync.aligned.m16n8k32.row.col.s32.s8.s8.s32    { %r14905, %r14906, %r14907, %r14908 },    { %r1, %r2, %r3, %r4 },    { %r5, %r6 },            { %r14905, %r14906, %r14907, %r14908 }; 
	// end inline asm
	// begin inline asm
	mma.sync.aligned.m16n8k32.row.col.s32.s8.s8.s32    { %r14919, %r14920, %r14921, %r14922 },    { %r1, %r2, %r3, %r4 },    { %r5, %r6 },            { %r14919, %r14920, %r14921, %r14922 }; 
	// end inline asm
	// begin inline asm
	mma.sync.aligned.m16n8k32.row.col.s32.s8.s8.s32    { %r14933, %r14934, %r14935, %r14936 },    { %r1, %r2, %r3, %r4 },    { %r5, %r6 },            { %r14933, %r14934, %r14935, %r14936 }; 
	// end inline asm
	// begin inline asm
	mma.sync.aligned.m16n8k32.row.col.s32.s8.s8.s32    { %r14905, %r14906, %r14907, %r14908 },    { %r1, %r2, %r3, %r4 },    { %r5, %r6 },            { %r14905, %r14906, %r14907, %r14908 }; 
	// end inline asm
	// begin inline asm
	mma.sync.aligned.m16n8k32.row.col.s32.s8.s8.s32    { %r14919, %r14920, %r14921, %r14922 },    { %r1, %r2, %r3, %r4 },    { %r5, %r6 },            { %r14919, %r14920, %r14921, %r14922 }; 
	// end inline asm
	// begin inline asm
	mma.sync.aligned.m16n8k32.row.col.s32.s8.s8.s32    { %r14933, %r14934, %r14935, %r14936 },    { %r1, %r2, %r3, %r4 },    { %r5, %r6 },            { %r14933, %r14934, %r14935, %r14936 }; 
	// end inline asm
	// begin inline asm
	mma.sync.aligned.m16n8k32.row.col.s32.s8.s8.s32    { %r14905, %r14906, %r14907, %r14908 },    { %r1, %r2, %r3, %r4 },    { %r5, %r6 },            { %r14905, %r14906, %r14907, %r14908 }; 
	// end inline asm
	// begin inline asm
	mma.sync.aligned.m16n8k32.row.col.s32.s8.s8.s32    { %r14919, %r14920, %r14921, %r14922 },    { %r1, %r2, %r3, %r4 },    { %r5, %r6 },            { %r14919, %r14920, %r14921, %r14922 }; 
	// end inline asm
	// begin inline asm
	mma.sync.aligned.m16n8k32.row.col.s32.s8.s8.s32    { %r14933, %r14934, %r14935, %r14936 },    { %r1, %r2, %r3, %r4 },    { %r5, %r6 },            { %r14933, %r14934, %r14935, %r14936 }; 
	// end inline asm
	// begin inline asm
	mma.sync.aligned.m16n8k32.row.col.s32.s8.s8.s32    { %r14905, %r14906, %r14907, %r14908 },    { %r1, %r2, %r3, %r4 },    { %r5, %r6 },            { %r14905, %r14906, %r14907, %r14908 }; 
	// end inline asm
	// begin inline asm
	mma.sync.aligned.m16n8k32.row.col.s32.s8.s8.s32    { %r14919, %r14920, %r14921, %r14922 },    { %r1, %r2, %r3, %r4 },    { %r5, %r6 },            { %r14919, %r14920, %r14921, %r14922 }; 
	// end inline asm
	// begin inline asm
	mma.sync.aligned.m16n8k32.row.col.s32.s8.s8.s32    { %r14933, %r14934, %r14935, %r14936 },    { %r1, %r2, %r3, %r4 },    { %r5, %r6 },            { %r14933, %r14934, %r14935, %r14936 }; 
	// end inline asm
	// begin inline asm
	mma.sync.aligned.m16n8k32.row.col.s32.s8.s8.s32    { %r14905, %r14906, %r14907, %r14908 },    { %r1, %r2, %r3, %r4 },    { %r5, %r6 },            { %r14905, %r14906, %r14907, %r14908 }; 
	// end inline asm
	// begin inline asm
	mma.sync.aligned.m16n8k32.row.col.s32.s8.s8.s32    { %r14919, %r14920, %r14921, %r14922 },    { %r1, %r2, %r3, %r4 },    { %r5, %r6 },            { %r14919, %r14920, %r14921, %r14922 }; 
	// end inline asm
	// begin inline asm
	mma.sync.aligned.m16n8k32.row.col.s32.s8.s8.s32    { %r14933, %r14934, %r14935, %r14936 },    { %r1, %r2, %r3, %r4 },    { %r5, %r6 },            { %r14933, %r14934, %r14935, %r14936 }; 
	// end inline asm
	// begin inline asm
	mma.sync.aligned.m16n8k32.row.col.s32.s8.s8.s32    { %r14905, %r14906, %r14907, %r14908 },    { %r1, %r2, %r3, %r4 },    { %r5, %r6 },            { %r14905, %r14906, %r14907, %r14908 }; 
	// end inline asm
	// begin inline asm
	mma.sync.aligned.m16n8k32.row.col.s32.s8.s8.s32    { %r14919, %r14920, %r14921, %r14922 },    { %r1, %r2, %r3, %r4 },    { %r5, %r6 },            { %r14919, %r14920, %r14921, %r14922 }; 
	// end inline asm
	// begin inline asm
	mma.sync.aligned.m16n8k32.row.col.s32.s8.s8.s32    { %r14933, %r14934, %r14935, %r14936 },    { %r1, %r2, %r3, %r4 },    { %r5, %r6 },            { %r14933, %r14934, %r14935, %r14936 }; 
	// end inline asm
	// begin inline asm
	mma.sync.aligned.m16n8k32.row.col.s32.s8.s8.s32    { %r14905, %r14906, %r14907, %r14908 },    { %r1, %r2, %r3, %r4 },    { %r5, %r6 },            { %r14905, %r14906, %r14907, %r14908 }; 
	// end inline asm
	// begin inline asm
	mma.sync.aligned.m16n8k32.row.col.s32.s8.s8.s32    { %r14919, %r14920, %r14921, %r14922 },    { %r1, %r2, %r3, %r4 },    { %r5, %r6 },            { %r14919, %r14920, %r14921, %r14922 }; 
	// end inline asm
	// begin inline asm
	mma.sync.aligned.m16n8k32.row.col.s32.s8.s8.s32    { %r14933, %r14934, %r14935, %r14936 },    { %r1, %r2, %r3, %r4 },    { %r5, %r6 },            { %r14933, %r14934, %r14935, %r14936 }; 
	// end inline asm
	// begin inline asm
	mma.sync.aligned.m16n8k32.row.col.s32.s8.s8.s32    { %r14905, %r14906, %r14907, %r14908 },    { %r1, %r2, %r3, %r4 },    { %r5, %r6 },            { %r14905, %r14906, %r14907, %r14908 }; 
	// end inline asm
	// begin inline asm
	mma.sync.aligned.m16n8k32.row.col.s32.s8.s8.s32    { %r14919, %r14920, %r14921, %r14922 },    { %r1, %r2, %r3, %r4 },    { %r5, %r6 },            { %r14919, %r14920, %r14921, %r14922 }; 
	// end inline asm
	// begin inline asm
	mma.sync.aligned.m16n8k32.row.col.s32.s8.s8.s32    { %r14933, %r14934, %r14935, %r14936 },    { %r1, %r2, %r3, %r4 },    { %r5, %r6 },            { %r14933, %r14934, %r14935, %r14936 }; 
	// end inline asm
	// begin inline asm
	mma.sync.aligned.m16n8k32.row.col.s32.s8.s8.s32    { %r14905, %r14906, %r14907, %r14908 },    { %r1, %r2, %r3, %r4 },    { %r5, %r6 },            { %r14905, %r14906, %r14907, %r14908 }; 
	// end inline asm
	// begin inline asm
	mma.sync.aligned.m16n8k32.row.col.s32.s8.s8.s32    { %r14919, %r14920, %r14921, %r14922 },    { %r1, %r2, %r3, %r4 },    { %r5, %r6 },            { %r14919, %r14920, %r14921, %r14922 }; 
	// end inline asm
	// begin inline asm
	mma.sync.aligned.m16n8k32.row.col.s32.s8.s8.s32    { %r14933, %r14934, %r14935, %r14936 },    { %r1, %r2, %r3, %r4 },    { %r5, %r6 },            { %r14933, %r14934, %r14935, %r14936 }; 
	// end inline asm
	// begin inline asm
	mma.sync.aligned.m16n8k32.row.col.s32.s8.s8.s32    { %r14905, %r14906, %r14907, %r14908 },    { %r1, %r2, %r3, %r4 },    { %r5, %r6 },            { %r14905, %r14906, %r14907, %r14908 }; 
	// end inline asm
	// begin inline asm
	mma.sync.aligned.m16n8k32.row.col.s32.s8.s8.s32    { %r14919, %r14920, %r14921, %r14922 },    { %r1, %r2, %r3, %r4 },    { %r5, %r6 },            { %r14919, %r14920, %r14921, %r14922 }; 
	// end inline asm
	// begin inline asm
	mma.sync.aligned.m16n8k32.row.col.s32.s8.s8.s32    { %r14933, %r14934, %r14935, %r14936 },    { %r1, %r2, %r3, %r4 },    { %r5, %r6 },            { %r14933, %r14934, %r14935, %r14936 }; 
	// end inline asm
	// begin inline asm
	mma.sync.aligned.m16n8k32.row.col.s32.s8.s8.s32    { %r14905, %r14906, %r14907, %r14908 },    { %r1, %r2, %r3, %r4 },    { %r5, %r6 },            { %r14905, %r14906, %r14907, %r14908 }; 
	// end inline asm
	// begin inline asm
	mma.sync.aligned.m16n8k32.row.col.s32.s8.s8.s32    { %r14919, %r14920, %r14921, %r14922 },    { %r1, %r2, %r3, %r4 },    { %r5, %r6 },            { %r14919, %r14920, %r14921, %r14922 }; 
	// end inline asm
	// begin inline asm
	mma.sync.aligned.m16n8k32.row.col.s32.s8.s8.s32    { %r14933, %r14934, %r14935, %r14936 },    { %r1, %r2, %r3, %r4 },    { %r5, %r6 },            { %r14933, %r14934, %r14935, %r14936 }; 
	// end inline asm
	// begin inline asm
	mma.sync.aligned.m16n8k32.row.col.s32.s8.s8.s32    { %r14905, %r14906, %r14907, %r14908 },    { %r1, %r2, %r3, %r4 },    { %r5, %r6 },            { %r14905, %r14906, %r14907, %r14908 }; 
	// end inline asm
	// begin inline asm
	mma.sync.aligned.m16n8k32.row.col.s32.s8.s8.s32    { %r14919, %r14920, %r14921, %r14922 },    { %r1, %r2, %r3, %r4 },    { %r5, %r6 },            { %r14919, %r14920, %r14921, %r14922 }; 
	// end inline asm
	// begin inline asm
	mma.sync.aligned.m16n8k32.row.col.s32.s8.s8.s32    { %r14933, %r14934, %r14935, %r14936 },    { %r1, %r2, %r3, %r4 },    { %r5, %r6 },            { %r14933, %r14934, %r14935, %r14936 }; 
	// end inline asm
	// begin inline asm
	mma.sync.aligned.m16n8k32.row.col.s32.s8.s8.s32    { %r14905, %r14906, %r14907, %r14908 },    { %r1, %r2, %r3, %r4 },    { %r5, %r6 },            { %r14905, %r14906, %r14907, %r14908 }; 
	// end inline asm
	// begin inline asm
	mma.sync.aligned.m16n8k32.row.col.s32.s8.s8.s32    { %r14919, %r14920, %r14921, %r14922 },    { %r1, %r2, %r3, %r4 },    { %r5, %r6 },            { %r14919, %r14920, %r14921, %r14922 }; 
	// end inline asm
	// begin inline asm
	mma.sync.aligned.m16n8k32.row.col.s32.s8.s8.s32    { %r14933, %r14934, %r14935, %r14936 },    { %r1, %r2, %r3, %r4 },    { %r5, %r6 },            { %r14933, %r14934, %r14935, %r14936 }; 
	// end inline asm
	// begin inline asm
	mma.sync.aligned.m16n8k32.row.col.s32.s8.s8.s32    { %r14905, %r14906, %r14907, %r14908 },    { %r1, %r2, %r3, %r4 },    { %r5, %r6 },            { %r14905, %r14906, %r14907, %r14908 }; 
	// end inline asm
	// begin inline asm
	mma.sync.aligned.m16n8k32.row.col.s32.s8.s8.s32    { %r14919, %r14920, %r14921, %r14922 },    { %r1, %r2, %r3, %r4 },    { %r5, %r6 },            { %r14919, %r14920, %r14921, %r14922 }; 
	// end inline asm
	// begin inline asm
	mma.sync.aligned.m16n8k32.row.col.s32.s8.s8.s32    { %r14933, %r14934, %r14935, %r14936 },    { %r1, %r2, %r3, %r4 },    { %r5, %r6 },            { %r14933, %r14934, %r14935, %r14936 }; 
	// end inline asm
	// begin inline asm
	mma.sync.aligned.m16n8k32.row.col.s32.s8.s8.s32    { %r14905, %r14906, %r14907, %r14908 },    { %r1, %r2, %r3, %r4 },    { %r5, %r6 },            { %r14905, %r14906, %r14907, %r14908 }; 
	// end inline asm
	// begin inline asm
	mma.sync.aligned.m16n8k32.row.col.s32.s8.s8.s32    { %r14919, %r14920, %r14921, %r14922 },    { %r1, %r2, %r3, %r4 },    { %r5, %r6 },            { %r14919, %r14920, %r14921, %r14922 }; 
	// end inline asm
	// begin inline asm
	mma.sync.aligned.m16n8k32.row.col.s32.s8.s8.s32    { %r14933, %r14934, %r14935, %r14936 },    { %r1, %r2, %r3, %r4 },    { %r5, %r6 },            { %r14933, %r14934, %r14935, %r14936 }; 
	// end inline asm
	// begin inline asm
	mma.sync.aligned.m16n8k32.row.col.s32.s8.s8.s32    { %r14905, %r14906, %r14907, %r14908 },    { %r1, %r2, %r3, %r4 },    { %r5, %r6 },            { %r14905, %r14906, %r14907, %r14908 }; 
	// end inline asm
	// begin inline asm
	mma.sync.aligned.m16n8k32.row.col.s32.s8.s8.s32    { %r14919, %r14920, %r14921, %r14922 },    { %r1, %r2, %r3, %r4 },    { %r5, %r6 },            { %r14919, %r14920, %r14921, %r14922 }; 
	// end inline asm
	// begin inline asm
	mma.sync.aligned.m16n8k32.row.col.s32.s8.s8.s32    { %r14933, %r14934, %r14935, %r14936 },    { %r1, %r2, %r3, %r4 },    { %r5, %r6 },            { %r14933, %r14934, %r14935, %r14936 }; 
	// end inline asm
	// begin inline asm
	mma.sync.aligned.m16n8k32.row.col.s32.s8.s8.s32    { %r14905, %r14906, %r14907, %r14908 },    { %r1, %r2, %r3, %r4 },    { %r5, %r6 },            { %r14905, %r14906, %r14907, %r14908 }; 
	// end inline asm
	// begin inline asm
	mma.sync.aligned.m16n8k32.row.col.s32.s8.s8.s32    { %r14919, %r14920, %r14921, %r14922 },    { %r1, %r2, %r3, %r4 },    { %r5, %r6 },            { %r14919, %r14920, %r14921, %r14922 }; 
	// end inline asm
	// begin inline asm
	mma.sync.aligned.m16n8k32.row.col.s32.s8.s8.s32    { %r14933, %r14934, %r14935, %r14936 },    { %r1, %r2, %r3, %r4 },    { %r5, %r6 },            { %r14933, %r14934, %r14935, %r14936 }; 
	// end inline asm
	// begin inline asm
	mma.sync.aligned.m16n8k32.row.col.s32.s8.s8.s32    { %r14905, %r14906, %r14907, %r14908 },    { %r1, %r2, %r3, %r4 },    { %r5, %r6 },            { %r14905, %r14906, %r14907, %r14908 }; 
	// end inline asm
	// begin inline asm
	mma.sync.aligned.m16n8k32.row.col.s32.s8.s8.s32    { %r14919, %r14920, %r14921, %r14922 },    { %r1, %r2, %r3, %r4 },    { %r5, %r6 },            { %r14919, %r14920, %r14921, %r14922 }; 
	// end inline asm
	// begin inline asm
	mma.sync.aligned.m16n8k32.row.col.s32.s8.s8.s32    { %r14933, %r14934, %r14935, %r14936 },    { %r1, %r2, %r3, %r4 },    { %r5, %r6 },            { %r14933, %r14934, %r14935, %r14936 }; 
	// end inline asm
	// begin inline asm
	mma.sync.aligned.m16n8k32.row.col.s32.s8.s8.s32    { %r14905, %r14906, %r14907, %r14908 },    { %r1, %r2, %r3, %r4 },    { %r5, %r6 },            { %r14905, %r14906, %r14907, %r14908 }; 
	// end inline asm
	// begin inline asm
	mma.sync.aligned.m16n8k32.row.col.s32.s8.s8.s32    { %r14919, %r14920, %r14921, %r14922 },    { %r1, %r2, %r3, %r4 },    { %r5, %r6 },            { %r14919, %r14920, %r14921, %r14922 }; 
	// end inline asm
	// begin inline asm
	mma.sync.aligned.m16n8k32.row.col.s32.s8.s8.s32    { %r14933, %r14934, %r14935, %r14936 },    { %r1, %r2, %r3, %r4 },    { %r5, %r6 },            { %r14933, %r14934, %r14935, %r14936 }; 
	// end inline asm
	// begin inline asm
	mma.sync.aligned.m16n8k32.row.col.s32.s8.s8.s32    { %r14905, %r14906, %r14907, %r14908 },    { %r1, %r2, %r3, %r4 },    { %r5, %r6 },            { %r14905, %r14906, %r14907, %r14908 }; 
	// end inline asm
	// begin inline asm
	mma.sync.aligned.m16n8k32.row.col.s32.s8.s8.s32    { %r14919, %r14920, %r14921, %r14922 },    { %r1, %r2, %r3, %r4 },    { %r5, %r6 },            { %r14919, %r14920, %r14921, %r14922 }; 
	// end inline asm
	// begin inline asm
	mma.sync.aligned.m16n8k32.row.col.s32.s8.s8.s32    { %r14933, %r14934, %r14935, %r14936 },    { %r1, %r2, %r3, %r4 },    { %r5, %r6 },            { %r14933, %r14934, %r14935, %r14936 }; 
	// end inline asm
	// begin inline asm
	mma.sync.aligned.m16n8k32.row.col.s32.s8.s8.s32    { %r14905, %r14906, %r14907, %r14908 },    { %r1, %r2, %r3, %r4 },    { %r5, %r6 },            { %r14905, %r14906, %r14907, %r14908 }; 
	// end inline asm
	// begin inline asm
	mma.sync.aligned.m16n8k32.row.col.s32.s8.s8.s32    { %r14919, %r14920, %r14921, %r14922 },    { %r1, %r2, %r3, %r4 },    { %r5, %r6 },            { %r14919, %r14920, %r14921, %r14922 }; 
	// end inline asm
	// begin inline asm
	mma.sync.aligned.m16n8k32.row.col.s32.s8.s8.s32    { %r14933, %r14934, %r14935, %r14936 },    { %r1, %r2, %r3, %r4 },    { %r5, %r6 },            { %r14933, %r14934, %r14935, %r14936 }; 
	// end inline asm
	// begin inline asm
	mma.sync.aligned.m16n8k32.row.col.s32.s8.s8.s32    { %r14905, %r14906, %r14907, %r14908 },    { %r1, %r2, %r3, %r4 },    { %r5, %r6 },            { %r14905, %r14906, %r14907, %r14908 }; 
	// end inline asm
	// begin inline asm
	mma.sync.aligned.m16n8k32.row.col.s32.s8.s8.s32    { %r14919, %r14920, %r14921, %r14922 },    { %r1, %r2, %r3, %r4 },    { %r5, %r6 },            { %r14919, %r14920, %r14921, %r14922 }; 
	// end inline asm
	// begin inline asm
	mma.sync.aligned.m16n8k32.row.col.s32.s8.s8.s32    { %r14933, %r14934, %r14935, %r14936 },    { %r1, %r2, %r3, %r4 },    { %r5, %r6 },            { %r14933, %r14934, %r14935, %r14936 }; 
	// end inline asm
	// begin inline asm
	mma.sync.aligned.m16n8k32.row.col.s32.s8.s8.s32    { %r14905, %r14906, %r14907, %r14908 },    { %r1, %r2, %r3, %r4 },    { %r5, %r6 },            { %r14905, %r14906, %r14907, %r14908 }; 
	// end inline asm
	// begin inline asm
	mma.sync.aligned.m16n8k32.row.col.s32.s8.s8.s32    { %r14919, %r14920, %r14921, %r14922 },    { %r1, %r2, %r3, %r4 },    { %r5, %r6 },            { %r14919, %r14920, %r14921, %r14922 }; 
	// end inline asm
	// begin inline asm
	mma.sync.aligned.m16n8k32.row.col.s32.s8.s8.s32    { %r14933, %r14934, %r14935, %r14936 },    { %r1, %r2, %r3, %r4 },    { %r5, %r6 },            { %r14933, %r14934, %r14935, %r14936 }; 
	// end inline asm
	// begin inline asm
	mma.sync.aligned.m16n8k32.row.col.s32.s8.s8.s32    { %r14905, %r14906, %r14907, %r14908 },    { %r1, %r2, %r3, %r4 },    { %r5, %r6 },            { %r14905, %r14906, %r14907, %r14908 }; 
	// end inline asm
	// begin inline asm
	mma.sync.aligned.m16n8k32.row.col.s32.s8.s8.s32    { %r14919, %r14920, %r14921, %r14922 },    { %r1, %r2, %r3, %r4 },    { %r5, %r6 },            { %r14919, %r14920, %r14921, %r14922 }; 
	// end inline asm
	// begin inline asm
	mma.sync.aligned.m16n8k32.row.col.s32.s8.s8.s32    { %r14933, %r14934, %r14935, %r14936 },    { %r1, %r2, %r3, %r4 },    { %r5, %r6 },            { %r14933, %r14934, %r14935, %r14936 }; 
	// end inline asm
	// begin inline asm
	mma.sync.aligned.m16n8k32.row.col.s32.s8.s8.s32    { %r14905, %r14906, %r14907, %r14908 },    { %r1, %r2, %r3, %r4 },    { %r5, %r6 },            { %r14905, %r14906, %r14907, %r14908 }; 
	// end inline asm
	// begin inline asm
	mma.sync.aligned.m16n8k32.row.col.s32.s8.s8.s32    { %r14919, %r14920, %r14921, %r14922 },    { %r1, %r2, %r3, %r4 },    { %r5, %r6 },            { %r14919, %r14920, %r14921, %r14922 }; 
	// end inline asm
	// begin inline asm
	mma.sync.aligned.m16n8k32.row.col.s32.s8.s8.s32    { %r14933, %r14934, %r14935, %r14936 },    { %r1, %r2, %r3, %r4 },    { %r5, %r6 },            { %r14933, %r14934, %r14935, %r14936 }; 
	// end inline asm
	// begin inline asm
	mma.sync.aligned.m16n8k32.row.col.s32.s8.s8.s32    { %r14905, %r14906, %r14907, %r14908 },    { %r1, %r2, %r3, %r4 },    { %r5, %r6 },            { %r14905, %r14906, %r14907, %r14908 }; 
	// end inline asm
	// begin inline asm
	mma.sync.aligned.m16n8k32.row.col.s32.s8.s8.s32    { %r14919, %r14920, %r14921, %r14922 },    { %r1, %r2, %r3, %r4 },    { %r5, %r6 },            { %r14919, %r14920, %r14921, %r14922 }; 
	// end inline asm
	// begin inline asm
	mma.sync.aligned.m16n8k32.row.col.s32.s8.s8.s32    { %r14933, %r14934, %r14935, %r14936 },    { %r1, %r2, %r3, %r4 },    { %r5, %r6 },            { %r14933, %r14934, %r14935, %r14936 }; 
	// end inline asm
	// begin inline asm
	mma.sync.aligned.m16n8k32.row.col.s32.s8.s8.s32    { %r14905, %r14906, %r14907, %r14908 },    { %r1, %r2, %r3, %r4 },    { %r5, %r6 },            { %r14905, %r14906, %r14907, %r14908 }; 
	// end inline asm
	// begin inline asm
	mma.sync.aligned.m16n8k32.row.col.s32.s8.s8.s32    { %r14919, %r14920, %r14921, %r14922 },    { %r1, %r2, %r3, %r4 },    { %r5, %r6 },            { %r14919, %r14920, %r14921, %r14922 }; 
	// end inline asm
	// begin inline asm
	mma.sync.aligned.m16n8k32.row.col.s32.s8.s8.s32    { %r14933, %r14934, %r14935, %r14936 },    { %r1, %r2, %r3, %r4 },    { %r5, %r6 },            { %r14933, %r14934, %r14935, %r14936 }; 
	// end inline asm
	// begin inline asm
	mma.sync.aligned.m16n8k32.row.col.s32.s8.s8.s32    { %r14905, %r14906, %r14907, %r14908 },    { %r1, %r2, %r3, %r4 },    { %r5, %r6 },            { %r14905, %r14906, %r14907, %r14908 }; 
	// end inline asm
	// begin inline asm
	mma.sync.aligned.m16n8k32.row.col.s32.s8.s8.s32    { %r14919, %r14920, %r14921, %r14922 },    { %r1, %r2, %r3, %r4 },    { %r5, %r6 },            { %r14919, %r14920, %r14921, %r14922 }; 
	// end inline asm
	// begin inline asm
	mma.sync.aligned.m16n8k32.row.col.s32.s8.s8.s32    { %r14933, %r14934, %r14935, %r14936 },    { %r1, %r2, %r3, %r4 },    { %r5, %r6 },            { %r14933, %r14934, %r14935, %r14936 }; 
	// end inline asm
	// begin inline asm
	mma.sync.aligned.m16n8k32.row.col.s32.s8.s8.s32    { %r14905, %r14906, %r14907, %r14908 },    { %r1, %r2, %r3, %r4 },    { %r5, %r6 },            { %r14905, %r14906, %r14907, %r14908 }; 
	// end inline asm
	// begin inline asm
	mma.sync.aligned.m16n8k32.row.col.s32.s8.s8.s32    { %r14919, %r14920, %r14921, %r14922 },    { %r1, %r2, %r3, %r4 },    { %r5, %r6 },            { %r14919, %r14920, %r14921, %r14922 }; 
	// end inline asm
	// begin inline asm
	mma.sync.aligned.m16n8k32.row.col.s32.s8.s8.s32    { %r14933, %r14934, %r14935, %r14936 },    { %r1, %r2, %r3, %r4 },    { %r5, %r6 },            { %r14933, %r14934, %r14935, %r14936 }; 
	// end inline asm
	// begin inline asm
	mma.sync.aligned.m16n8k32.row.col.s32.s8.s8.s32    { %r14905, %r14906, %r14907, %r14908 },    { %r1, %r2, %r3, %r4 },    { %r5, %r6 },            { %r14905, %r14906, %r14907, %r14908 }; 
	// end inline asm
	// begin inline asm
	mma.sync.aligned.m16n8k32.row.col.s32.s8.s8.s32    { %r14919, %r14920, %r14921, %r14922 },    { %r1, %r2, %r3, %r4 },    { %r5, %r6 },            { %r14919, %r14920, %r14921, %r14922 }; 
	// end inline asm
	// begin inline asm
	mma.sync.aligned.m16n8k32.row.col.s32.s8.s8.s32    { %r14933, %r14934, %r14935, %r14936 },    { %r1, %r2, %r3, %r4 },    { %r5, %r6 },            { %r14933, %r14934, %r14935, %r14936 }; 
	// end inline asm
	// begin inline asm
	mma.sync.aligned.m16n8k32.row.col.s32.s8.s8.s32    { %r14905, %r14906, %r14907, %r14908 },    { %r1, %r2, %r3, %r4 },    { %r5, %r6 },            { %r14905, %r14906, %r14907, %r14908 }; 
	// end inline asm
	// begin inline asm
	mma.sync.aligned.m16n8k32.row.col.s32.s8.s8.s32    { %r14919, %r14920, %r14921, %r14922 },    { %r1, %r2, %r3, %r4 },    { %r5, %r6 },            { %r14919, %r14920, %r14921, %r14922 }; 
	// end inline asm
	// begin inline asm
	mma.sync.aligned.m16n8k32.row.col.s32.s8.s8.s32    { %r14933, %r14934, %r14935, %r14936 },    { %r1, %r2, %r3, %r4 },    { %r5, %r6 },            { %r14933, %r14934, %r14935, %r14936 }; 
	// end inline asm
	// begin inline asm
	mma.sync.aligned.m16n8k32.row.col.s32.s8.s8.s32    { %r14905, %r14906, %r14907, %r14908 },    { %r1, %r2, %r3, %r4 },    { %r5, %r6 },            { %r14905, %r14906, %r14907, %r14908 }; 
	// end inline asm
	// begin inline asm
	mma.sync.aligned.m16n8k32.row.col.s32.s8.s8.s32    { %r14919, %r14920, %r14921, %r14922 },    { %r1, %r2, %r3, %r4 },    { %r5, %r6 },            { %r14919, %r14920, %r14921, %r14922 }; 
	// end inline asm
	// begin inline asm
	mma.sync.aligned.m16n8k32.row.col.s32.s8.s8.s32    { %r14933, %r14934, %r14935, %r14936 },    { %r1, %r2, %r3, %r4 },    { %r5, %r6 },            { %r14933, %r14934, %r14935, %r14936 }; 
	// end inline asm
	// begin inline asm
	mma.sync.aligned.m16n8k32.row.col.s32.s8.s8.s32    { %r14905, %r14906, %r14907, %r14908 },    { %r1, %r2, %r3, %r4 },    { %r5, %r6 },            { %r14905, %r14906, %r14907, %r14908 }; 
	// end inline asm
	// begin inline asm
	mma.sync.aligned.m16n8k32.row.col.s32.s8.s8.s32    { %r14919, %r14920, %r14921, %r14922 },    { %r1, %r2, %r3, %r4 },    { %r5, %r6 },            { %r14919, %r14920, %r14921, %r14922 }; 
	// end inline asm
	// begin inline asm
	mma.sync.aligned.m16n8k32.row.col.s32.s8.s8.s32    { %r14933, %r14934, %r14935, %r14936 },    { %r1, %r2, %r3, %r4 },    { %r5, %r6 },            { %r14933, %r14934, %r14935, %r14936 }; 
	// end inline asm
	// begin inline asm
	mma.sync.aligned.m16n8k32.row.col.s32.s8.s8.s32    { %r14905, %r14906, %r14907, %r14908 },    { %r1, %r2, %r3, %r4 },    { %r5, %r6 },            { %r14905, %r14906, %r14907, %r14908 }; 
	// end inline asm
	// begin inline asm
	mma.sync.aligned.m16n8k32.row.col.s32.s8.s8.s32    { %r14919, %r14920, %r14921, %r14922 },    { %r1, %r2, %r3, %r4 },    { %r5, %r6 },            { %r14919, %r14920, %r14921, %r14922 }; 
	// end inline asm
	// begin inline asm
	mma.sync.aligned.m16n8k32.row.col.s32.s8.s8.s32    { %r14933, %r14934, %r14935, %r14936 },    { %r1, %r2, %r3, %r4 },    { %r5, %r6 },            { %r14933, %r14934, %r14935, %r14936 }; 
	// end inline asm
	// begin inline asm
	mma.sync.aligned.m16n8k32.row.col.s32.s8.s8.s32    { %r14905, %r14906, %r14907, %r14908 },    { %r1, %r2, %r3, %r4 },    { %r5, %r6 },            { %r14905, %r14906, %r14907, %r14908 }; 
	// end inline asm
	// begin inline asm
	mma.sync.aligned.m16n8k32.row.col.s32.s8.s8.s32    { %r14919, %r14920, %r14921, %r14922 },    { %r1, %r2, %r3, %r4 },    { %r5, %r6 },            { %r14919, %r14920, %r14921, %r14922 }; 
	// end inline asm
	// begin inline asm
	mma.sync.aligned.m16n8k32.row.col.s32.s8.s8.s32    { %r14933, %r14934, %r14935, %r14936 },    { %r1, %r2, %r3, %r4 },    { %r5, %r6 },            { %r14933, %r14934, %r14935, %r14936 }; 
	// end inline asm
	// begin inline asm
	mma.sync.aligned.m16n8k32.row.col.s32.s8.s8.s32    { %r14905, %r14906, %r14907, %r14908 },    { %r1, %r2, %r3, %r4 },    { %r5, %r6 },            { %r14905, %r14906, %r14907, %r14908 }; 
	// end inline asm
	// begin inline asm
	mma.sync.aligned.m16n8k32.row.col.s32.s8.s8.s32    { %r14919, %r14920, %r14921, %r14922 },    { %r1, %r2, %r3, %r4 },    { %r5, %r6 },            { %r14919, %r14920, %r14921, %r14922 }; 
	// end inline asm
	// begin inline asm
	mma.sync.aligned.m16n8k32.row.col.s32.s8.s8.s32    { %r14933, %r14934, %r14935, %r14936 },    { %r1, %r2, %r3, %r4 },    { %r5, %r6 },            { %r14933, %r14934, %r14935, %r14936 }; 
	// end inline asm
	// begin inline asm
	mma.sync.aligned.m16n8k32.row.col.s32.s8.s8.s32    { %r14905, %r14906, %r14907, %r14908 },    { %r1, %r2, %r3, %r4 },    { %r5, %r6 },            { %r14905, %r14906, %r14907, %r14908 }; 
	// end inline asm
	// begin inline asm
	mma.sync.aligned.m16n8k32.row.col.s32.s8.s8.s32    { %r14919, %r14920, %r14921, %r14922 },    { %r1, %r2, %r3, %r4 },    { %r5, %r6 },            { %r14919, %r14920, %r14921, %r14922 }; 
	// end inline asm
	// begin inline asm
	mma.sync.aligned.m16n8k32.row.col.s32.s8.s8.s32    { %r14933, %r14934, %r14935, %r14936 },    { %r1, %r2, %r3, %r4 },    { %r5, %r6 },            { %r14933, %r14934, %r14935, %r14936 }; 
	// end inline asm
	// begin inline asm
	mma.sync.aligned.m16n8k32.row.col.s32.s8.s8.s32    { %r14905, %r14906, %r14907, %r14908 },    { %r1, %r2, %r3, %r4 },    { %r5, %r6 },            { %r14905, %r14906, %r14907, %r14908 }; 
	// end inline asm
	// begin inline asm
	mma.sync.aligned.m16n8k32.row.col.s32.s8.s8.s32    { %r14919, %r14920, %r14921, %r14922 },    { %r1, %r2, %r3, %r4 },    { %r5, %r6 },            { %r14919, %r14920, %r14921, %r14922 }; 
	// end inline asm
	// begin inline asm
	mma.sync.aligned.m16n8k32.row.col.s32.s8.s8.s32    { %r14933, %r14934, %r14935, %r14936 },    { %r1, %r2, %r3, %r4 },    { %r5, %r6 },            { %r14933, %r14934, %r14935, %r14936 }; 
	// end inline asm
	// begin inline asm
	mma.sync.aligned.m16n8k32.row.col.s32.s8.s8.s32    { %r14905, %r14906, %r14907, %r14908 },    { %r1, %r2, %r3, %r4 },    { %r5, %r6 },            { %r14905, %r14906, %r14907, %r14908 }; 
	// end inline asm
	// begin inline asm
	mma.sync.aligned.m16n8k32.row.col.s32.s8.s8.s32    { %r14919, %r14920, %r14921, %r14922 },    { %r1, %r2, %r3, %r4 },    { %r5, %r6 },            { %r14919, %r14920, %r14921, %r14922 }; 
	// end inline asm
	// begin inline asm
	mma.sync.aligned.m16n8k32.row.col.s32.s8.s8.s32    { %r14933, %r14934, %r14935, %r14936 },    { %r1, %r2, %r3, %r4 },    { %r5, %r6 },            { %r14933, %r14934, %r14935, %r14936 }; 
	// end inline asm
	// begin inline asm
	mma.sync.aligned.m16n8k32.row.col.s32.s8.s8.s32    { %r14905, %r14906, %r14907, %r14908 },    { %r1, %r2, %r3, %r4 },    { %r5, %r6 },            { %r14905, %r14906, %r14907, %r14908 }; 
	// end inline asm
	// begin inline asm
	mma.sync.aligned.m16n8k32.row.col.s32.s8.s8.s32    { %r14919, %r14920, %r14921, %r14922 },    { %r1, %r2, %r3, %r4 },    { %r5, %r6 },            { %r14919, %r14920, %r14921, %r14922 }; 
	// end inline asm
	// begin inline asm
	mma.sync.aligned.m16n8k32.row.col.s32.s8.s8.s32    { %r14933, %r14934, %r14935, %r14936 },    { %r1, %r2, %r3, %r4 },    { %r5, %r6 },            { %r14933, %r14934, %r14935, %r14936 }; 
	// end inline asm
	// begin inline asm
	mma.sync.aligned.m16n8k32.row.col.s32.s8.s8.s32    { %r14905, %r14906, %r14907, %r14908 },    { %r1, %r2, %r3, %r4 },    { %r5, %r6 },            { %r14905, %r14906, %r14907, %r14908 }; 
	// end inline asm
	// begin inline asm
	mma.sync.aligned.m16n8k32.row.col.s32.s8.s8.s32    { %r14919, %r14920, %r14921, %r14922 },    { %r1, %r2, %r3, %r4 },    { %r5, %r6 },            { %r14919, %r14920, %r14921, %r14922 }; 
	// end inline asm
	// begin inline asm
	mma.sync.aligned.m16n8k32.row.col.s32.s8.s8.s32    { %r14933, %r14934, %r14935, %r14936 },    { %r1, %r2, %r3, %r4 },    { %r5, %r6 },            { %r14933, %r14934, %r14935, %r14936 }; 
	// end inline asm
	// begin inline asm
	mma.sync.aligned.m16n8k32.row.col.s32.s8.s8.s32    { %r14905, %r14906, %r14907, %r14908 },    { %r1, %r2, %r3, %r4 },    { %r5, %r6 },            { %r14905, %r14906, %r14907, %r14908 }; 
	// end inline asm
	// begin inline asm
	mma.sync.aligned.m16n8k32.row.col.s32.s8.s8.s32    { %r14919, %r14920, %r14921, %r14922 },    { %r1, %r2, %r3, %r4 },    { %r5, %r6 },            { %r14919, %r14920, %r14921, %r14922 }; 
	// end inline asm
	// begin inline asm
	mma.sync.aligned.m16n8k32.row.col.s32.s8.s8.s32    { %r14933, %r14934, %r14935, %r14936 },    { %r1, %r2, %r3, %r4 },    { %r5, %r6 },            { %r14933, %r14934, %r14935, %r14936 }; 
	// end inline asm
	// begin inline asm
	mma.sync.aligned.m16n8k32.row.col.s32.s8.s8.s32    { %r14905, %r14906, %r14907, %r14908 },    { %r1, %r2, %r3, %r4 },    { %r5, %r6 },            { %r14905, %r14906, %r14907, %r14908 }; 
	// end inline asm
	// begin inline asm
	mma.sync.aligned.m16n8k32.row.col.s32.s8.s8.s32    { %r14919, %r14920, %r14921, %r14922 },    { %r1, %r2, %r3, %r4 },    { %r5, %r6 },            { %r14919, %r14920, %r14921, %r14922 }; 
	// end inline asm
	// begin inline asm
	mma.sync.aligned.m16n8k32.row.col.s32.s8.s8.s32    { %r14933, %r14934, %r14935, %r14936 },    { %r1, %r2, %r3, %r4 },    { %r5, %r6 },            { %r14933, %r14934, %r14935, %r14936 }; 
	// end inline asm
	// begin inline asm
	mma.sync.aligned.m16n8k32.row.col.s32.s8.s8.s32    { %r14905, %r14906, %r14907, %r14908 },    { %r1, %r2, %r3, %r4 },    { %r5, %r6 },            { %r14905, %r14906, %r14907, %r14908 }; 
	// end inline asm
	// begin inline asm
	mma.sync.aligned.m16n8k32.row.col.s32.s8.s8.s32    { %r14919, %r14920, %r14921, %r14922 },    { %r1, %r2, %r3, %r4 },    { %r5, %r6 },            { %r14919, %r14920, %r14921, %r14922 }; 
	// end inline asm
	// begin inline asm
	mma.sync.aligned.m16n8k32.row.col.s32.s8.s8.s32    { %r14933, %r14934, %r14935, %r14936 },    { %r1, %r2, %r3, %r4 },    { %r5, %r6 },            { %r14933, %r14934, %r14935, %r14936 }; 
	// end inline asm
	// begin inline asm
	mma.sync.aligned.m16n8k32.row.col.s32.s8.s8.s32    { %r14905, %r14906, %r14907, %r14908 },    { %r1, %r2, %r3, %r4 },    { %r5, %r6 },            { %r14905, %r14906, %r14907, %r14908 }; 
	// end inline asm
	// begin inline asm
	mma.sync.aligned.m16n8k32.row.col.s32.s8.s8.s32    { %r14919, %r14920, %r14921, %r14922 },    { %r1, %r2, %r3, %r4 },    { %r5, %r6 },            { %r14919, %r14920, %r14921, %r14922 }; 
	// end inline asm
	// begin inline asm
	mma.sync.aligned.m16n8k32.row.col.s32.s8.s8.s32    { %r14933, %r14934, %r14935, %r14936 },    { %r1, %r2, %r3, %r4 },    { %r5, %r6 },            { %r14933, %r14934, %r14935, %r14936 }; 
	// end inline asm
	// begin inline asm
	mma.sync.aligned.m16n8k32.row.col.s32.s8.s8.s32    { %r14905, %r14906, %r14907, %r14908 },    { %r1, %r2, %r3, %r4 },    { %r5, %r6 },            { %r14905, %r14906, %r14907, %r14908 }; 
	// end inline asm
	// begin inline asm
	mma.sync.aligned.m16n8k32.row.col.s32.s8.s8.s32    { %r14919, %r14920, %r14921, %r14922 },    { %r1, %r2, %r3, %r4 },    { %r5, %r6 },            { %r14919, %r14920, %r14921, %r14922 }; 
	// end inline asm
	// begin inline asm
	mma.sync.aligned.m16n8k32.row.col.s32.s8.s8.s32    { %r14933, %r14934, %r14935, %r14936 },    { %r1, %r2, %r3, %r4 },    { %r5, %r6 },            { %r14933, %r14934, %r14935, %r14936 }; 
	// end inline asm
	// begin inline asm
	mma.sync.aligned.m16n8k32.row.col.s32.s8.s8.s32    { %r14905, %r14906, %r14907, %r14908 },    { %r1, %r2, %r3, %r4 },    { %r5, %r6 },            { %r14905, %r14906, %r14907, %r14908 }; 
	// end inline asm
	// begin inline asm
	mma.sync.aligned.m16n8k32.row.col.s32.s8.s8.s32    { %r14919, %r14920, %r14921, %r14922 },    { %r1, %r2, %r3, %r4 },    { %r5, %r6 },            { %r14919, %r14920, %r14921, %r14922 }; 
	// end inline asm
	// begin inline asm
	mma.sync.aligned.m16n8k32.row.col.s32.s8.s8.s32    { %r14933, %r14934, %r14935, %r14936 },    { %r1, %r2, %r3, %r4 },    { %r5, %r6 },            { %r14933, %r14934, %r14935, %r14936 }; 
	// end inline asm
	// begin inline asm
	mma.sync.aligned.m16n8k32.row.col.s32.s8.s8.s32    { %r14905, %r14906, %r14907, %r14908 },    { %r1, %r2, %r3, %r4 },    { %r5, %r6 },            { %r14905, %r14906, %r14907, %r14908 }; 
	// end inline asm
	// begin inline asm
	mma.sync.aligned.m16n8k32.row.col.s32.s8.s8.s32    { %r14919, %r14920, %r14921, %r14922 },    { %r1, %r2, %r3, %r4 },    { %r5, %r6 },            { %r14919, %r14920, %r14921, %r14922 }; 
	// end inline asm
	// begin inline asm
	mma.sync.aligned.m16n8k32.row.col.s32.s8.s8.s32    { %r14933, %r14934, %r14935, %r14936 },    { %r1, %r2, %r3, %r4 },    { %r5, %r6 },            { %r14933, %r14934, %r14935, %r14936 }; 
	// end inline asm
	// begin inline asm
	mma.sync.aligned.m16n8k32.row.col.s32.s8.s8.s32    { %r14905, %r14906, %r14907, %r14908 },    { %r1, %r2, %r3, %r4 },    { %r5, %r6 },            { %r14905, %r14906, %r14907, %r14908 }; 
	// end inline asm
	// begin inline asm
	mma.sync.aligned.m16n8k32.row.col.s32.s8.s8.s32    { %r14919, %r14920, %r14921, %r14922 },    { %r1, %r2, %r3, %r4 },    { %r5, %r6 },            { %r14919, %r14920, %r14921, %r14922 }; 
	// end inline asm
	// begin inline asm
	mma.sync.aligned.m16n8k32.row.col.s32.s8.s8.s32    { %r14933, %r14934, %r14935, %r14936 },    { %r1, %r2, %r3, %r4 },    { %r5, %r6 },            { %r14933, %r14934, %r14935, %r14936 }; 
	// end inline asm
	// begin inline asm
	mma.sync.aligned.m16n8k32.row.col.s32.s8.s8.s32    { %r14905, %r14906, %r14907, %r14908 },    { %r1, %r2, %r3, %r4 },    { %r5, %r6 },            { %r14905, %r14906, %r14907, %r14908 }; 
	// end inline asm
	// begin inline asm
	mma.sync.aligned.m16n8k32.row.col.s32.s8.s8.s32    { %r14919, %r14920, %r14921, %r14922 },    { %r1, %r2, %r3, %r4 },    { %r5, %r6 },            { %r14919, %r14920, %r14921, %r14922 }; 
	// end inline asm
	// begin inline asm
	mma.sync.aligned.m16n8k32.row.col.s32.s8.s8.s32    { %r14933, %r14934, %r14935, %r14936 },    { %r1, %r2, %r3, %r4 },    { %r5, %r6 },            { %r14933, %r14934, %r14935, %r14936 }; 
	// end inline asm
	// begin inline asm
	mma.sync.aligned.m16n8k32.row.col.s32.s8.s8.s32    { %r14905, %r14906, %r14907, %r14908 },    { %r1, %r2, %r3, %r4 },    { %r5, %r6 },            { %r14905, %r14906, %r14907, %r14908 }; 
	// end inline asm
	// begin inline asm
	mma.sync.aligned.m16n8k32.row.col.s32.s8.s8.s32    { %r14919, %r14920, %r14921, %r14922 },    { %r1, %r2, %r3, %r4 },    { %r5, %r6 },            { %r14919, %r14920, %r14921, %r14922 }; 
	// end inline asm
	// begin inline asm
	mma.sync.aligned.m16n8k32.row.col.s32.s8.s8.s32    { %r14933, %r14934, %r14935, %r14936 },    { %r1, %r2, %r3, %r4 },    { %r5, %r6 },            { %r14933, %r14934, %r14935, %r14936 }; 
	// end inline asm
	// begin inline asm
	mma.sync.aligned.m16n8k32.row.col.s32.s8.s8.s32    { %r14905, %r14906, %r14907, %r14908 },    { %r1, %r2, %r3, %r4 },    { %r5, %r6 },            { %r14905, %r14906, %r14907, %r14908 }; 
	// end inline asm
	// begin inline asm
	mma.sync.aligned.m16n8k32.row.col.s32.s8.s8.s32    { %r14919, %r14920, %r14921, %r14922 },    { %r1, %r2, %r3, %r4 },    { %r5, %r6 },            { %r14919, %r14920, %r14921, %r14922 }; 
	// end inline asm
	// begin inline asm
	mma.sync.aligned.m16n8k32.row.col.s32.s8.s8.s32    { %r14933, %r14934, %r14935, %r14936 },    { %r1, %r2, %r3, %r4 },    { %r5, %r6 },            { %r14933, %r14934, %r14935, %r14936 }; 
	// end inline asm
	// begin inline asm
	mma.sync.aligned.m16n8k32.row.col.s32.s8.s8.s32    { %r14905, %r14906, %r14907, %r14908 },    { %r1, %r2, %r3, %r4 },    { %r5, %r6 },            { %r14905, %r14906, %r14907, %r14908 }; 
	// end inline asm
	// begin inline asm
	mma.sync.aligned.m16n8k32.row.col.s32.s8.s8.s32    { %r14919, %r14920, %r14921, %r14922 },    { %r1, %r2, %r3, %r4 },    { %r5, %r6 },            { %r14919, %r14920, %r14921, %r14922 }; 
	// end inline asm
	// begin inline asm
	mma.sync.aligned.m16n8k32.row.col.s32.s8.s8.s32    { %r14933, %r14934, %r14935, %r14936 },    { %r1, %r2, %r3, %r4 },    { %r5, %r6 },            { %r14933, %r14934, %r14935, %r14936 }; 
	// end inline asm
	// begin inline asm
	mma.sync.aligned.m16n8k32.row.col.s32.s8.s8.s32    { %r14905, %r14906, %r14907, %r14908 },    { %r1, %r2, %r3, %r4 },    { %r5, %r6 },            { %r14905, %r14906, %r14907, %r14908 }; 
	// end inline asm
	// begin inline asm
	mma.sync.aligned.m16n8k32.row.col.s32.s8.s8.s32    { %r14919, %r14920, %r14921, %r14922 },    { %r1, %r2, %r3, %r4 },    { %r5, %r6 },            { %r14919, %r14920, %r14921, %r14922 }; 
	// end inline asm
	// begin inline asm
	mma.sync.aligned.m16n8k32.row.col.s32.s8.s8.s32    { %r14933, %r14934, %r14935, %r14936 },    { %r1, %r2, %r3, %r4 },    { %r5, %r6 },            { %r14933, %r14934, %r14935, %r14936 }; 
	// end inline asm
	// begin inline asm
	mma.sync.aligned.m16n8k32.row.col.s32.s8.s8.s32    { %r14905, %r14906, %r14907, %r14908 },    { %r1, %r2, %r3, %r4 },    { %r5, %r6 },            { %r14905, %r14906, %r14907, %r14908 }; 
	// end inline asm
	// begin inline asm
	mma.sync.aligned.m16n8k32.row.col.s32.s8.s8.s32    { %r14919, %r14920, %r14921, %r14922 },    { %r1, %r2, %r3, %r4 },    { %r5, %r6 },            { %r14919, %r14920, %r14921, %r14922 }; 
	// end inline asm
	// begin inline asm
	mma.sync.aligned.m16n8k32.row.col.s32.s8.s8.s32    { %r14933, %r14934, %r14935, %r14936 },    { %r1, %r2, %r3, %r4 },    { %r5, %r6 },            { %r14933, %r14934, %r14935, %r14936 }; 
	// end inline asm
	// begin inline asm
	mma.sync.aligned.m16n8k32.row.col.s32.s8.s8.s32    { %r14905, %r14906, %r14907, %r14908 },    { %r1, %r2, %r3, %r4 },    { %r5, %r6 },            { %r14905, %r14906, %r14907, %r14908 }; 
	// end inline asm
	// begin inline asm
	mma.sync.aligned.m16n8k32.row.col.s32.s8.s8.s32    { %r14919, %r14920, %r14921, %r14922 },    { %r1, %r2, %r3, %r4 },    { %r5, %r6 },            { %r14919, %r14920, %r14921, %r14922 }; 
	// end inline asm
	// begin inline asm
	mma.sync.aligned.m16n8k32.row.col.s32.s8.s8.s32    { %r14933, %r14934, %r14935, %r14936 },    { %r1, %r2, %r3, %r4 },    { %r5, %r6 },            { %r14933, %r14934, %r14935, %r14936 }; 
	// end inline asm
	// begin inline asm
	mma.sync.aligned.m16n8k32.row.col.s32.s8.s8.s32    { %r14905, %r14906, %r14907, %r14908 },    { %r1, %r2, %r3, %r4 },    { %r5, %r6 },            { %r14905, %r14906, %r14907, %r14908 }; 
	// end inline asm
	// begin inline asm
	mma.sync.aligned.m16n8k32.row.col.s32.s8.s8.s32    { %r14919, %r14920, %r14921, %r14922 },    { %r1, %r2, %r3, %r4 },    { %r5, %r6 },            { %r14919, %r14920, %r14921, %r14922 }; 
	// end inline asm
	// begin inline asm
	mma.sync.aligned.m16n8k32.row.col.s32.s8.s8.s32    { %r14933, %r14934, %r14935, %r14936 },    { %r1, %r2, %r3, %r4 },    { %r5, %r6 },            { %r14933, %r14934, %r14935, %r14936 }; 
	// end inline asm
	// begin inline asm
	mma.sync.aligned.m16n8k32.row.col.s32.s8.s8.s32    { %r14905, %r14906, %r14907, %r14908 },    { %r1, %r2, %r3, %r4 },    { %r5, %r6 },            { %r14905, %r14906, %r14907, %r14908 }; 
	// end inline asm
	// begin inline asm
	mma.sync.aligned.m16n8k32.row.col.s32.s8.s8.s32    { %r14919, %r14920, %r14921, %r14922 },    { %r1, %r2, %r3, %r4 },    { %r5, %r6 },            { %r14919, %r14920, %r14921, %r14922 }; 
	// end inline asm
	// begin inline asm
	mma.sync.aligned.m16n8k32.row.col.s32.s8.s8.s32    { %r14933, %r14934, %r14935, %r14936 },    { %r1, %r2, %r3, %r4 },    { %r5, %r6 },            { %r14933, %r14934, %r14935, %r14936 }; 
	// end inline asm
	// begin inline asm
	mma.sync.aligned.m16n8k32.row.col.s32.s8.s8.s32    { %r14905, %r14906, %r14907, %r14908 },    { %r1, %r2, %r3, %r4 },    { %r5, %r6 },            { %r14905, %r14906, %r14907, %r14908 }; 
	// end inline asm
	// begin inline asm
	mma.sync.aligned.m16n8k32.row.col.s32.s8.s8.s32    { %r14919, %r14920, %r14921, %r14922 },    { %r1, %r2, %r3, %r4 },    { %r5, %r6 },            { %r14919, %r14920, %r14921, %r14922 }; 
	// end inline asm
	// begin inline asm
	mma.sync.aligned.m16n8k32.row.col.s32.s8.s8.s32    { %r14933, %r14934, %r14935, %r14936 },    { %r1, %r2, %r3, %r4 },    { %r5, %r6 },            { %r14933, %r14934, %r14935, %r14936 }; 
	// end inline asm
	// begin inline asm
	mma.sync.aligned.m16n8k32.row.col.s32.s8.s8.s32    { %r14905, %r14906, %r14907, %r14908 },    { %r1, %r2, %r3, %r4 },    { %r5, %r6 },            { %r14905, %r14906, %r14907, %r14908 }; 
	// end inline asm
	// begin inline asm
	mma.sync.aligned.m16n8k32.row.col.s32.s8.s8.s32    { %r14919, %r14920, %r14921, %r14922 },    { %r1, %r2, %r3, %r4 },    { %r5, %r6 },            { %r14919, %r14920, %r14921, %r14922 }; 
	// end inline asm
	// begin inline asm
	mma.sync.aligned.m16n8k32.row.col.s32.s8.s8.s32    { %r14933, %r14934, %r14935, %r14936 },    { %r1, %r2, %r3, %r4 },    { %r5, %r6 },            { %r14933, %r14934, %r14935, %r14936 }; 
	// end inline asm
	// begin inline asm
	mma.sync.aligned.m16n8k32.row.col.s32.s8.s8.s32    { %r14905, %r14906, %r14907, %r14908 },    { %r1, %r2, %r3, %r4 },    { %r5, %r6 },            { %r14905, %r14906, %r14907, %r14908 }; 
	// end inline asm
	// begin inline asm
	mma.sync.aligned.m16n8k32.row.col.s32.s8.s8.s32    { %r14919, %r14920, %r14921, %r14922 },    { %r1, %r2, %r3, %r4 },    { %r5, %r6 },            { %r14919, %r14920, %r14921, %r14922 }; 
	// end inline asm
	// begin inline asm
	mma.sync.aligned.m16n8k32.row.col.s32.s8.s8.s32    { %r14933, %r14934, %r14935, %r14936 },    { %r1, %r2, %r3, %r4 },    { %r5, %r6 },            { %r14933, %r14934, %r14935, %r14936 }; 
	// end inline asm
	// begin inline asm
	mma.sync.aligned.m16n8k32.row.col.s32.s8.s8.s32    { %r14905, %r14906, %r14907, %r14908 },    { %r1, %r2, %r3, %r4 },    { %r5, %r6 },            { %r14905, %r14906, %r14907, %r14908 }; 
	// end inline asm
	// begin inline asm
	mma.sync.aligned.m16n8k32.row.col.s32.s8.s8.s32    { %r14919, %r14920, %r14921, %r14922 },    { %r1, %r2, %r3, %r4 },    { %r5, %r6 },            { %r14919, %r14920, %r14921, %r14922 }; 
	// end inline asm
	// begin inline asm
	mma.sync.aligned.m16n8k32.row.col.s32.s8.s8.s32    { %r14933, %r14934, %r14935, %r14936 },    { %r1, %r2, %r3, %r4 },    { %r5, %r6 },            { %r14933, %r14934, %r14935, %r14936 }; 
	// end inline asm
	// begin inline asm
	mma.sync.aligned.m16n8k32.row.col.s32.s8.s8.s32    { %r14905, %r14906, %r14907, %r14908 },    { %r1, %r2, %r3, %r4 },    { %r5, %r6 },            { %r14905, %r14906, %r14907, %r14908 }; 
	// end inline asm
	// begin inline asm
	mma.sync.aligned.m16n8k32.row.col.s32.s8.s8.s32    { %r14919, %r14920, %r14921, %r14922 },    { %r1, %r2, %r3, %r4 },    { %r5, %r6 },            { %r14919, %r14920, %r14921, %r14922 }; 
	// end inline asm
	// begin inline asm
	mma.sync.aligned.m16n8k32.row.col.s32.s8.s8.s32    { %r14933, %r14934, %r14935, %r14936 },    { %r1, %r2, %r3, %r4 },    { %r5, %r6 },            { %r14933, %r14934, %r14935, %r14936 }; 
	// end inline asm
	// begin inline asm
	mma.sync.aligned.m16n8k32.row.col.s32.s8.s8.s32    { %r14905, %r14906, %r14907, %r14908 },    { %r1, %r2, %r3, %r4 },    { %r5, %r6 },            { %r14905, %r14906, %r14907, %r14908 }; 
	// end inline asm
	// begin inline asm
	mma.sync.aligned.m16n8k32.row.col.s32.s8.s8.s32    { %r14919, %r14920, %r14921, %r14922 },    { %r1, %r2, %r3, %r4 },    { %r5, %r6 },            { %r14919, %r14920, %r14921, %r14922 }; 
	// end inline asm
	// begin inline asm
	mma.sync.aligned.m16n8k32.row.col.s32.s8.s8.s32    { %r14933, %r14934, %r14935, %r14936 },    { %r1, %r2, %r3, %r4 },    { %r5, %r6 },            { %r14933, %r14934, %r14935, %r14936 }; 
	// end inline asm
	// begin inline asm
	mma.sync.aligned.m16n8k32.row.col.s32.s8.s8.s32    { %r14905, %r14906, %r14907, %r14908 },    { %r1, %r2, %r3, %r4 },    { %r5, %r6 },            { %r14905, %r14906, %r14907, %r14908 }; 
	// end inline asm
	// begin inline asm
	mma.sync.aligned.m16n8k32.row.col.s32.s8.s8.s32    { %r14919, %r14920, %r14921, %r14922 },    { %r1, %r2, %r3, %r4 },    { %r5, %r6 },            { %r14919, %r14920, %r14921, %r14922 }; 
	// end inline asm
	// begin inline asm
	mma.sync.aligned.m16n8k32.row.col.s32.s8.s8.s32    { %r14933, %r14934, %r14935, %r14936 },    { %r1, %r2, %r3, %r4 },    { %r5, %r6 },            { %r14933, %r14934, %r14935, %r14936 }; 
	// end inline asm
	// begin inline asm
	mma.sync.aligned.m16n8k32.row.col.s32.s8.s8.s32    { %r14905, %r14906, %r14907, %r14908 },    { %r1, %r2, %r3, %r4 },    { %r5, %r6 },            { %r14905, %r14906, %r14907, %r14908 }; 
	// end inline asm
	// begin inline asm
	mma.sync.aligned.m16n8k32.row.col.s32.s8.s8.s32    { %r14919, %r14920, %r14921, %r14922 },    { %r1, %r2, %r3, %r4 },    { %r5, %r6 },            { %r14919, %r14920, %r14921, %r14922 }; 
	// end inline asm
	// begin inline asm
	mma.sync.aligned.m16n8k32.row.col.s32.s8.s8.s32    { %r14933, %r14934, %r14935, %r14936 },    { %r1, %r2, %r3, %r4 },    { %r5, %r6 },            { %r14933, %r14934, %r14935, %r14936 }; 
	// end inline asm
	// begin inline asm
	mma.sync.aligned.m16n8k32.row.col.s32.s8.s8.s32    { %r14905, %r14906, %r14907, %r14908 },    { %r1, %r2, %r3, %r4 },    { %r5, %r6 },            { %r14905, %r14906, %r14907, %r14908 }; 
	// end inline asm
	// begin inline asm
	mma.sync.aligned.m16n8k32.row.col.s32.s8.s8.s32    { %r14919, %r14920, %r14921, %r14922 },    { %r1, %r2, %r3, %r4 },    { %r5, %r6 },            { %r14919, %r14920, %r14921, %r14922 }; 
	// end inline asm
	// begin inline asm
	mma.sync.aligned.m16n8k32.row.col.s32.s8.s8.s32    { %r14933, %r14934, %r14935, %r14936 },    { %r1, %r2, %r3, %r4 },    { %r5, %r6 },            { %r14933, %r14934, %r14935, %r14936 }; 
	// end inline asm
	// begin inline asm
	mma.sync.aligned.m16n8k32.row.col.s32.s8.s8.s32    { %r14905, %r14906, %r14907, %r14908 },    { %r1, %r2, %r3, %r4 },    { %r5, %r6 },            { %r14905, %r14906, %r14907, %r14908 }; 
	// end inline asm
	// begin inline asm
	mma.sync.aligned.m16n8k32.row.col.s32.s8.s8.s32    { %r14919, %r14920, %r14921, %r14922 },    { %r1, %r2, %r3, %r4 },    { %r5, %r6 },            { %r14919, %r14920, %r14921, %r14922 }; 
	// end inline asm
	// begin inline asm
	mma.sync.aligned.m16n8k32.row.col.s32.s8.s8.s32    { %r14933, %r14934, %r14935, %r14936 },    { %r1, %r2, %r3, %r4 },    { %r5, %r6 },            { %r14933, %r14934, %r14935, %r14936 }; 
	// end inline asm
	// begin inline asm
	mma.sync.aligned.m16n8k32.row.col.s32.s8.s8.s32    { %r14905, %r14906, %r14907, %r14908 },    { %r1, %r2, %r3, %r4 },    { %r5, %r6 },            { %r14905, %r14906, %r14907, %r14908 }; 
	// end inline asm
	// begin inline asm
	mma.sync.aligned.m16n8k32.row.col.s32.s8.s8.s32    { %r14919, %r14920, %r14921, %r14922 },    { %r1, %r2, %r3, %r4 },    { %r5, %r6 },            { %r14919, %r14920, %r14921, %r14922 }; 
	// end inline asm
	// begin inline asm
	mma.sync.aligned.m16n8k32.row.col.s32.s8.s8.s32    { %r14933, %r14934, %r14935, %r14936 },    { %r1, %r2, %r3, %r4 },    { %r5, %r6 },            { %r14933, %r14934, %r14935, %r14936 }; 
	// end inline asm
	// begin inline asm
	mma.sync.aligned.m16n8k32.row.col.s32.s8.s8.s32    { %r14905, %r14906, %r14907, %r14908 },    { %r1, %r2, %r3, %r4 },    { %r5, %r6 },            { %r14905, %r14906, %r14907, %r14908 }; 
	// end inline asm
	// begin inline asm
	mma.sync.aligned.m16n8k32.row.col.s32.s8.s8.s32    { %r14919, %r14920, %r14921, %r14922 },    { %r1, %r2, %r3, %r4 },    { %r5, %r6 },            { %r14919, %r14920, %r14921, %r14922 }; 
	// end inline asm
	// begin inline asm
	mma.sync.aligned.m16n8k32.row.col.s32.s8.s8.s32    { %r14933, %r14934, %r14935, %r14936 },    { %r1, %r2, %r3, %r4 },    { %r5, %r6 },            { %r14933, %r14934, %r14935, %r14936 }; 
	// end inline asm
	// begin inline asm
	mma.sync.aligned.m16n8k32.row.col.s32.s8.s8.s32    { %r14905, %r14906, %r14907, %r14908 },    { %r1, %r2, %r3, %r4 },    { %r5, %r6 },            { %r14905, %r14906, %r14907, %r14908 }; 
	// end inline asm
	// begin inline asm
	mma.sync.aligned.m16n8k32.row.col.s32.s8.s8.s32    { %r14919, %r14920, %r14921, %r14922 },    { %r1, %r2, %r3, %r4 },    { %r5, %r6 },            { %r14919, %r14920, %r14921, %r14922 }; 
	// end inline asm
	// begin inline asm
	mma.sync.aligned.m16n8k32.row.col.s32.s8.s8.s32    { %r14933, %r14934, %r14935, %r14936 },    { %r1, %r2, %r3, %r4 },    { %r5, %r6 },            { %r14933, %r14934, %r14935, %r14936 }; 
	// end inline asm
	// begin inline asm
	mma.sync.aligned.m16n8k32.row.col.s32.s8.s8.s32    { %r14905, %r14906, %r14907, %r14908 },    { %r1, %r2, %r3, %r4 },    { %r5, %r6 },            { %r14905, %r14906, %r14907, %r14908 }; 
	// end inline asm
	// begin inline asm
	mma.sync.aligned.m16n8k32.row.col.s32.s8.s8.s32    { %r14919, %r14920, %r14921, %r14922 },    { %r1, %r2, %r3, %r4 },    { %r5, %r6 },            { %r14919, %r14920, %r14921, %r14922 }; 
	// end inline asm
	// begin inline asm
	mma.sync.aligned.m16n8k32.row.col.s32.s8.s8.s32    { %r14933, %r14934, %r14935, %r14936 },    { %r1, %r2, %r3, %r4 },    { %r5, %r6 },            { %r14933, %r14934, %r14935, %r14936 }; 
	// end inline asm
	// begin inline asm
	mma.sync.aligned.m16n8k32.row.col.s32.s8.s8.s32    { %r14905, %r14906, %r14907, %r14908 },    { %r1, %r2, %r3, %r4 },    { %r5, %r6 },            { %r14905, %r14906, %r14907, %r14908 }; 
	// end inline asm
	// begin inline asm
	mma.sync.aligned.m16n8k32.row.col.s32.s8.s8.s32    { %r14919, %r14920, %r14921, %r14922 },    { %r1, %r2, %r3, %r4 },    { %r5, %r6 },            { %r14919, %r14920, %r14921, %r14922 }; 
	// end inline asm
	// begin inline asm
	mma.sync.aligned.m16n8k32.row.col.s32.s8.s8.s32    { %r14933, %r14934, %r14935, %r14936 },    { %r1, %r2, %r3, %r4 },    { %r5, %r6 },            { %r14933, %r14934, %r14935, %r14936 }; 
	// end inline asm
	// begin inline asm
	mma.sync.aligned.m16n8k32.row.col.s32.s8.s8.s32    { %r14905, %r14906, %r14907, %r14908 },    { %r1, %r2, %r3, %r4 },    { %r5, %r6 },            { %r14905, %r14906, %r14907, %r14908 }; 
	// end inline asm
	// begin inline asm
	mma.sync.aligned.m16n8k32.row.col.s32.s8.s8.s32    { %r14919, %r14920, %r14921, %r14922 },    { %r1, %r2, %r3, %r4 },    { %r5, %r6 },            { %r14919, %r14920, %r14921, %r14922 }; 
	// end inline asm
	// begin inline asm
	mma.sync.aligned.m16n8k32.row.col.s32.s8.s8.s32    { %r14933, %r14934, %r14935, %r14936 },    { %r1, %r2, %r3, %r4 },    { %r5, %r6 },            { %r14933, %r14934, %r14935, %r14936 }; 
	// end inline asm
	// begin inline asm
	mma.sync.aligned.m16n8k32.row.col.s32.s8.s8.s32    { %r14905, %r14906, %r14907, %r14908 },    { %r1, %r2, %r3, %r4 },    { %r5, %r6 },            { %r14905, %r14906, %r14907, %r14908 }; 
	// end inline asm
	// begin inline asm
	mma.sync.aligned.m16n8k32.row.col.s32.s8.s8.s32    { %r14919, %r14920, %r14921, %r14922 },    { %r1, %r2, %r3, %r4 },    { %r5, %r6 },            { %r14919, %r14920, %r14921, %r14922 }; 
	// end inline asm
	// begin inline asm
	mma.sync.aligned.m16n8k32.row.col.s32.s8.s8.s32    { %r14933, %r14934, %r14935, %r14936 },    { %r1, %r2, %r3, %r4 },    { %r5, %r6 },            { %r14933, %r14934, %r14935, %r14936 }; 
	// end inline asm
	// begin inline asm
	mma.sync.aligned.m16n8k32.row.col.s32.s8.s8.s32    { %r14905, %r14906, %r14907, %r14908 },    { %r1, %r2, %r3, %r4 },    { %r5, %r6 },            { %r14905, %r14906, %r14907, %r14908 }; 
	// end inline asm
	// begin inline asm
	mma.sync.aligned.m16n8k32.row.col.s32.s8.s8.s32    { %r14919, %r14920, %r14921, %r14922 },    { %r1, %r2, %r3, %r4 },    { %r5, %r6 },            { %r14919, %r14920, %r14921, %r14922 }; 
	// end inline asm
	// begin inline asm
	mma.sync.aligned.m16n8k32.row.col.s32.s8.s8.s32    { %r14933, %r14934, %r14935, %r14936 },    { %r1, %r2, %r3, %r4 },    { %r5, %r6 },            { %r14933, %r14934, %r14935, %r14936 }; 
	// end inline asm
	// begin inline asm
	mma.sync.aligned.m16n8k32.row.col.s32.s8.s8.s32    { %r14905, %r14906, %r14907, %r14908 },    { %r1, %r2, %r3, %r4 },    { %r5, %r6 },            { %r14905, %r14906, %r14907, %r14908 }; 
	// end inline asm
	// begin inline asm
	mma.sync.aligned.m16n8k32.row.col.s32.s8.s8.s32    { %r14919, %r14920, %r14921, %r14922 },    { %r1, %r2, %r3, %r4 },    { %r5, %r6 },            { %r14919, %r14920, %r14921, %r14922 }; 
	// end inline asm
	// begin inline asm
	mma.sync.aligned.m16n8k32.row.col.s32.s8.s8.s32    { %r14933, %r14934, %r14935, %r14936 },    { %r1, %r2, %r3, %r4 },    { %r5, %r6 },            { %r14933, %r14934, %r14935, %r14936 }; 
	// end inline asm
	// begin inline asm
	mma.sync.aligned.m16n8k32.row.col.s32.s8.s8.s32    { %r14905, %r14906, %r14907, %r14908 },    { %r1, %r2, %r3, %r4 },    { %r5, %r6 },            { %r14905, %r14906, %r14907, %r14908 }; 
	// end inline asm
	// begin inline asm
	mma.sync.aligned.m16n8k32.row.col.s32.s8.s8.s32    { %r14919, %r14920, %r14921, %r14922 },    { %r1, %r2, %r3, %r4 },    { %r5, %r6 },            { %r14919, %r14920, %r14921, %r14922 }; 
	// end inline asm
	// begin inline asm
	mma.sync.aligned.m16n8k32.row.col.s32.s8.s8.s32    { %r14933, %r14934, %r14935, %r14936 },    { %r1, %r2, %r3, %r4 },    { %r5, %r6 },            { %r14933, %r14934, %r14935, %r14936 }; 
	// end inline asm
	// begin inline asm
	mma.sync.aligned.m16n8k32.row.col.s32.s8.s8.s32    { %r14905, %r14906, %r14907, %r14908 },    { %r1, %r2, %r3, %r4 },    { %r5, %r6 },            { %r14905, %r14906, %r14907, %r14908 }; 
	// end inline asm
	// begin inline asm
	mma.sync.aligned.m16n8k32.row.col.s32.s8.s8.s32    { %r14919, %r14920, %r14921, %r14922 },    { %r1, %r2, %r3, %r4 },    { %r5, %r6 },            { %r14919, %r14920, %r14921, %r14922 }; 
	// end inline asm
	// begin inline asm
	mma.sync.aligned.m16n8k32.row.col.s32.s8.s8.s32    { %r14933, %r14934, %r14935, %r14936 },    { %r1, %r2, %r3, %r4 },    { %r5, %r6 },            { %r14933, %r14934, %r14935, %r14936 }; 
	// end inline asm
	// begin inline asm
	mma.sync.aligned.m16n8k32.row.col.s32.s8.s8.s32    { %r14905, %r14906, %r14907, %r14908 },    { %r1, %r2, %r3, %r4 },    { %r5, %r6 },            { %r14905, %r14906, %r14907, %r14908 }; 
	// end inline asm
	// begin inline asm
	mma.sync.aligned.m16n8k32.row.col.s32.s8.s8.s32    { %r14919, %r14920, %r14921, %r14922 },    { %r1, %r2, %r3, %r4 },    { %r5, %r6 },            { %r14919, %r14920, %r14921, %r14922 }; 
	// end inline asm
	// begin inline asm
	mma.sync.aligned.m16n8k32.row.col.s32.s8.s8.s32    { %r14933, %r14934, %r14935, %r14936 },    { %r1, %r2, %r3, %r4 },    { %r5, %r6 },            { %r14933, %r14934, %r14935, %r14936 }; 
	// end inline asm
	// begin inline asm
	mma.sync.aligned.m16n8k32.row.col.s32.s8.s8.s32    { %r14905, %r14906, %r14907, %r14908 },    { %r1, %r2, %r3, %r4 },    { %r5, %r6 },            { %r14905, %r14906, %r14907, %r14908 }; 
	// end inline asm
	// begin inline asm
	mma.sync.aligned.m16n8k32.row.col.s32.s8.s8.s32    { %r14919, %r14920, %r14921, %r14922 },    { %r1, %r2, %r3, %r4 },    { %r5, %r6 },            { %r14919, %r14920, %r14921, %r14922 }; 
	// end inline asm
	// begin inline asm
	mma.sync.aligned.m16n8k32.row.col.s32.s8.s8.s32    { %r14933, %r14934, %r14935, %r14936 },    { %r1, %r2, %r3, %r4 },    { %r5, %r6 },            { %r14933, %r14934, %r14935, %r14936 }; 
	// end inline asm
	// begin inline asm
	mma.sync.aligned.m16n8k32.row.col.s32.s8.s8.s32    { %r14905, %r14906, %r14907, %r14908 },    { %r1, %r2, %r3, %r4 },    { %r5, %r6 },            { %r14905, %r14906, %r14907, %r14908 }; 
	// end inline asm
	// begin inline asm
	mma.sync.aligned.m16n8k32.row.col.s32.s8.s8.s32    { %r14919, %r14920, %r14921, %r14922 },    { %r1, %r2, %r3, %r4 },    { %r5, %r6 },            { %r14919, %r14920, %r14921, %r14922 }; 
	// end inline asm
	// begin inline asm
	mma.sync.aligned.m16n8k32.row.col.s32.s8.s8.s32    { %r14933, %r14934, %r14935, %r14936 },    { %r1, %r2, %r3, %r4 },    { %r5, %r6 },            { %r14933, %r14934, %r14935, %r14936 }; 
	// end inline asm
	// begin inline asm
	mma.sync.aligned.m16n8k32.row.col.s32.s8.s8.s32    { %r14905, %r14906, %r14907, %r14908 },    { %r1, %r2, %r3, %r4 },    { %r5, %r6 },            { %r14905, %r14906, %r14907, %r14908 }; 
	// end inline asm
	// begin inline asm
	mma.sync.aligned.m16n8k32.row.col.s32.s8.s8.s32    { %r14919, %r14920, %r14921, %r14922 },    { %r1, %r2, %r3, %r4 },    { %r5, %r6 },            { %r14919, %r14920, %r14921, %r14922 }; 
	// end inline asm
	// begin inline asm
	mma.sync.aligned.m16n8k32.row.col.s32.s8.s8.s32    { %r14933, %r14934, %r14935, %r14936 },    { %r1, %r2, %r3, %r4 },    { %r5, %r6 },            { %r14933, %r14934, %r14935, %r14936 }; 
	// end inline asm
	// begin inline asm
	mma.sync.aligned.m16n8k32.row.col.s32.s8.s8.s32    { %r14905, %r14906, %r14907, %r14908 },    { %r1, %r2, %r3, %r4 },    { %r5, %r6 },            { %r14905, %r14906, %r14907, %r14908 }; 
	// end inline asm
	// begin inline asm
	mma.sync.aligned.m16n8k32.row.col.s32.s8.s8.s32    { %r14919, %r14920, %r14921, %r14922 },    { %r1, %r2, %r3, %r4 },    { %r5, %r6 },            { %r14919, %r14920, %r14921, %r14922 }; 
	// end inline asm
	// begin inline asm
	mma.sync.aligned.m16n8k32.row.col.s32.s8.s8.s32    { %r14933, %r14934, %r14935, %r14936 },    { %r1, %r2, %r3, %r4 },    { %r5, %r6 },            { %r14933, %r14934, %r14935, %r14936 }; 
	// end inline asm
	// begin inline asm
	mma.sync.aligned.m16n8k32.row.col.s32.s8.s8.s32    { %r14905, %r14906, %r14907, %r14908 },    { %r1, %r2, %r3, %r4 },    { %r5, %r6 },            { %r14905, %r14906, %r14907, %r14908 }; 
	// end inline asm
	// begin inline asm
	mma.sync.aligned.m16n8k32.row.col.s32.s8.s8.s32    { %r14919, %r14920, %r14921, %r14922 },    { %r1, %r2, %r3, %r4 },    { %r5, %r6 },            { %r14919, %r14920, %r14921, %r14922 }; 
	// end inline asm
	// begin inline asm
	mma.sync.aligned.m16n8k32.row.col.s32.s8.s8.s32    { %r14933, %r14934, %r14935, %r14936 },    { %r1, %r2, %r3, %r4 },    { %r5, %r6 },            { %r14933, %r14934, %r14935, %r14936 }; 
	// end inline asm
	// begin inline asm
	mma.sync.aligned.m16n8k32.row.col.s32.s8.s8.s32    { %r14905, %r14906, %r14907, %r14908 },    { %r1, %r2, %r3, %r4 },    { %r5, %r6 },            { %r14905, %r14906, %r14907, %r14908 }; 
	// end inline asm
	// begin inline asm
	mma.sync.aligned.m16n8k32.row.col.s32.s8.s8.s32    { %r14919, %r14920, %r14921, %r14922 },    { %r1, %r2, %r3, %r4 },    { %r5, %r6 },            { %r14919, %r14920, %r14921, %r14922 }; 
	// end inline asm
	// begin inline asm
	mma.sync.aligned.m16n8k32.row.col.s32.s8.s8.s32    { %r14933, %r14934, %r14935, %r14936 },    { %r1, %r2, %r3, %r4 },    { %r5, %r6 },            { %r14933, %r14934, %r14935, %r14936 }; 
	// end inline asm
	// begin inline asm
	mma.sync.aligned.m16n8k32.row.col.s32.s8.s8.s32    { %r14905, %r14906, %r14907, %r14908 },    { %r1, %r2, %r3, %r4 },    { %r5, %r6 },            { %r14905, %r14906, %r14907, %r14908 }; 
	// end inline asm
	// begin inline asm
	mma.sync.aligned.m16n8k32.row.col.s32.s8.s8.s32    { %r14919, %r14920, %r14921, %r14922 },    { %r1, %r2, %r3, %r4 },    { %r5, %r6 },            { %r14919, %r14920, %r14921, %r14922 }; 
	// end inline asm
	// begin inline asm
	mma.sync.aligned.m16n8k32.row.col.s32.s8.s8.s32    { %r14933, %r14934, %r14935, %r14936 },    { %r1, %r2, %r3, %r4 },    { %r5, %r6 },            { %r14933, %r14934, %r14935, %r14936 }; 
	// end inline asm
	// begin inline asm
	mma.sync.aligned.m16n8k32.row.col.s32.s8.s8.s32    { %r14905, %r14906, %r14907, %r14908 },    { %r1, %r2, %r3, %r4 },    { %r5, %r6 },            { %r14905, %r14906, %r14907, %r14908 }; 
	// end inline asm
	// begin inline asm
	mma.sync.aligned.m16n8k32.row.col.s32.s8.s8.s32    { %r14919, %r14920, %r14921, %r14922 },    { %r1, %r2, %r3, %r4 },    { %r5, %r6 },            { %r14919, %r14920, %r14921, %r14922 }; 
	// end inline asm
	// begin inline asm
	mma.sync.aligned.m16n8k32.row.col.s32.s8.s8.s32    { %r14933, %r14934, %r14935, %r14936 },    { %r1, %r2, %r3, %r4 },    { %r5, %r6 },            { %r14933, %r14934, %r14935, %r14936 }; 
	// end inline asm
	// begin inline asm
	mma.sync.aligned.m16n8k32.row.col.s32.s8.s8.s32    { %r14905, %r14906, %r14907, %r14908 },    { %r1, %r2, %r3, %r4 },    { %r5, %r6 },            { %r14905, %r14906, %r14907, %r14908 }; 
	// end inline asm
	// begin inline asm
	mma.sync.aligned.m16n8k32.row.col.s32.s8.s8.s32    { %r14919, %r14920, %r14921, %r14922 },    { %r1, %r2, %r3, %r4 },    { %r5, %r6 },            { %r14919, %r14920, %r14921, %r14922 }; 
	// end inline asm
	// begin inline asm
	mma.sync.aligned.m16n8k32.row.col.s32.s8.s8.s32    { %r14933, %r14934, %r14935, %r14936 },    { %r1, %r2, %r3, %r4 },    { %r5, %r6 },            { %r14933, %r14934, %r14935, %r14936 }; 
	// end inline asm
	// begin inline asm
	mma.sync.aligned.m16n8k32.row.col.s32.s8.s8.s32    { %r14905, %r14906, %r14907, %r14908 },    { %r1, %r2, %r3, %r4 },    { %r5, %r6 },            { %r14905, %r14906, %r14907, %r14908 }; 
	// end inline asm
	// begin inline asm
	mma.sync.aligned.m16n8k32.row.col.s32.s8.s8.s32    { %r14919, %r14920, %r14921, %r14922 },    { %r1, %r2, %r3, %r4 },    { %r5, %r6 },            { %r14919, %r14920, %r14921, %r14922 }; 
	// end inline asm
	// begin inline asm
	mma.sync.aligned.m16n8k32.row.col.s32.s8.s8.s32    { %r14933, %r14934, %r14935, %r14936 },    { %r1, %r2, %r3, %r4 },    { %r5, %r6 },            { %r14933, %r14934, %r14935, %r14936 }; 
	// end inline asm
	// begin inline asm
	mma.sync.aligned.m16n8k32.row.col.s32.s8.s8.s32    { %r14905, %r14906, %r14907, %r14908 },    { %r1, %r2, %r3, %r4 },    { %r5, %r6 },            { %r14905, %r14906, %r14907, %r14908 }; 
	// end inline asm
	// begin inline asm
	mma.sync.aligned.m16n8k32.row.col.s32.s8.s8.s32    { %r14919, %r14920, %r14921, %r14922 },    { %r1, %r2, %r3, %r4 },    { %r5, %r6 },            { %r14919, %r14920, %r14921, %r14922 }; 
	// end inline asm
	// begin inline asm
	mma.sync.aligned.m16n8k32.row.col.s32.s8.s8.s32    { %r14933, %r14934, %r14935, %r14936 },    { %r1, %r2, %r3, %r4 },    { %r5, %r6 },            { %r14933, %r14934, %r14935, %r14936 }; 
	// end inline asm
	// begin inline asm
	mma.sync.aligned.m16n8k32.row.col.s32.s8.s8.s32    { %r14905, %r14906, %r14907, %r14908 },    { %r1, %r2, %r3, %r4 },    { %r5, %r6 },            { %r14905, %r14906, %r14907, %r14908 }; 
	// end inline asm
	// begin inline asm
	mma.sync.aligned.m16n8k32.row.col.s32.s8.s8.s32    { %r14919, %r14920, %r14921, %r14922 },    { %r1, %r2, %r3, %r4 },    { %r5, %r6 },            { %r14919, %r14920, %r14921, %r14922 }; 
	// end inline asm
	// begin inline asm
	mma.sync.aligned.m16n8k32.row.col.s32.s8.s8.s32    { %r14933, %r14934, %r14935, %r14936 },    { %r1, %r2, %r3, %r4 },    { %r5, %r6 },            { %r14933, %r14934, %r14935, %r14936 }; 
	// end inline asm
	// begin inline asm
	mma.sync.aligned.m16n8k32.row.col.s32.s8.s8.s32    { %r14905, %r14906, %r14907, %r14908 },    { %r1, %r2, %r3, %r4 },    { %r5, %r6 },            { %r14905, %r14906, %r14907, %r14908 }; 
	// end inline asm
	// begin inline asm
	mma.sync.aligned.m16n8k32.row.col.s32.s8.s8.s32    { %r14919, %r14920, %r14921, %r14922 },    { %r1, %r2, %r3, %r4 },    { %r5, %r6 },            { %r14919, %r14920, %r14921, %r14922 }; 
	// end inline asm
	// begin inline asm
	mma.sync.aligned.m16n8k32.row.col.s32.s8.s8.s32    { %r14933, %r14934, %r14935, %r14936 },    { %r1, %r2, %r3, %r4 },    { %r5, %r6 },            { %r14933, %r14934, %r14935, %r14936 }; 
	// end inline asm
	// begin inline asm
	mma.sync.aligned.m16n8k32.row.col.s32.s8.s8.s32    { %r14905, %r14906, %r14907, %r14908 },    { %r1, %r2, %r3, %r4 },    { %r5, %r6 },            { %r14905, %r14906, %r14907, %r14908 }; 
	// end inline asm
	// begin inline asm
	mma.sync.aligned.m16n8k32.row.col.s32.s8.s8.s32    { %r14919, %r14920, %r14921, %r14922 },    { %r1, %r2, %r3, %r4 },    { %r5, %r6 },            { %r14919, %r14920, %r14921, %r14922 }; 
	// end inline asm
	// begin inline asm
	mma.sync.aligned.m16n8k32.row.col.s32.s8.s8.s32    { %r14933, %r14934, %r14935, %r14936 },    { %r1, %r2, %r3, %r4 },    { %r5, %r6 },            { %r14933, %r14934, %r14935, %r14936 }; 
	// end inline asm
	// begin inline asm
	mma.sync.aligned.m16n8k32.row.col.s32.s8.s8.s32    { %r14905, %r14906, %r14907, %r14908 },    { %r1, %r2, %r3, %r4 },    { %r5, %r6 },            { %r14905, %r14906, %r14907, %r14908 }; 
	// end inline asm
	// begin inline asm
	mma.sync.aligned.m16n8k32.row.col.s32.s8.s8.s32    { %r14919, %r14920, %r14921, %r14922 },    { %r1, %r2, %r3, %r4 },    { %r5, %r6 },            { %r14919, %r14920, %r14921, %r14922 }; 
	// end inline asm
	// begin inline asm
	mma.sync.aligned.m16n8k32.row.col.s32.s8.s8.s32    { %r14933, %r14934, %r14935, %r14936 },    { %r1, %r2, %r3, %r4 },    { %r5, %r6 },            { %r14933, %r14934, %r14935, %r14936 }; 
	// end inline asm
	// begin inline asm
	mma.sync.aligned.m16n8k32.row.col.s32.s8.s8.s32    { %r14905, %r14906, %r14907, %r14908 },    { %r1, %r2, %r3, %r4 },    { %r5, %r6 },            { %r14905, %r14906, %r14907, %r14908 }; 
	// end inline asm
	// begin inline asm
	mma.sync.aligned.m16n8k32.row.col.s32.s8.s8.s32    { %r14919, %r14920, %r14921, %r14922 },    { %r1, %r2, %r3, %r4 },    { %r5, %r6 },            { %r14919, %r14920, %r14921, %r14922 }; 
	// end inline asm
	// begin inline asm
	mma.sync.aligned.m16n8k32.row.col.s32.s8.s8.s32    { %r14933, %r14934, %r14935, %r14936 },    { %r1, %r2, %r3, %r4 },    { %r5, %r6 },            { %r14933, %r14934, %r14935, %r14936 }; 
	// end inline asm
	// begin inline asm
	mma.sync.aligned.m16n8k32.row.col.s32.s8.s8.s32    { %r14905, %r14906, %r14907, %r14908 },    { %r1, %r2, %r3, %r4 },    { %r5, %r6 },            { %r14905, %r14906, %r14907, %r14908 }; 
	// end inline asm
	// begin inline asm
	mma.sync.aligned.m16n8k32.row.col.s32.s8.s8.s32    { %r14919, %r14920, %r14921, %r14922 },    { %r1, %r2, %r3, %r4 },    { %r5, %r6 },            { %r14919, %r14920, %r14921, %r14922 }; 
	// end inline asm
	// begin inline asm
	mma.sync.aligned.m16n8k32.row.col.s32.s8.s8.s32    { %r14933, %r14934, %r14935, %r14936 },    { %r1, %r2, %r3, %r4 },    { %r5, %r6 },            { %r14933, %r14934, %r14935, %r14936 }; 
	// end inline asm
	// begin inline asm
	mma.sync.aligned.m16n8k32.row.col.s32.s8.s8.s32    { %r14905, %r14906, %r14907, %r14908 },    { %r1, %r2, %r3, %r4 },    { %r5, %r6 },            { %r14905, %r14906, %r14907, %r14908 }; 
	// end inline asm
	// begin inline asm
	mma.sync.aligned.m16n8k32.row.col.s32.s8.s8.s32    { %r14919, %r14920, %r14921, %r14922 },    { %r1, %r2, %r3, %r4 },    { %r5, %r6 },            { %r14919, %r14920, %r14921, %r14922 }; 
	// end inline asm
	// begin inline asm
	mma.sync.aligned.m16n8k32.row.col.s32.s8.s8.s32    { %r14933, %r14934, %r14935, %r14936 },    { %r1, %r2, %r3, %r4 },    { %r5, %r6 },            { %r14933, %r14934, %r14935, %r14936 }; 
	// end inline asm
	// begin inline asm
	mma.sync.aligned.m16n8k32.row.col.s32.s8.s8.s32    { %r14905, %r14906, %r14907, %r14908 },    { %r1, %r2, %r3, %r4 },    { %r5, %r6 },            { %r14905, %r14906, %r14907, %r14908 }; 
	// end inline asm
	// begin inline asm
	mma.sync.aligned.m16n8k32.row.col.s32.s8.s8.s32    { %r14919, %r14920, %r14921, %r14922 },    { %r1, %r2, %r3, %r4 },    { %r5, %r6 },            { %r14919, %r14920, %r14921, %r14922 }; 
	// end inline asm
	// begin inline asm
	mma.sync.aligned.m16n8k32.row.col.s32.s8.s8.s32    { %r14933, %r14934, %r14935, %r14936 },    { %r1, %r2, %r3, %r4 },    { %r5, %r6 },            { %r14933, %r14934, %r14935, %r14936 }; 
	// end inline asm
	// begin inline asm
	mma.sync.aligned.m16n8k32.row.col.s32.s8.s8.s32    { %r14905, %r14906, %r14907, %r14908 },    { %r1, %r2, %r3, %r4 },    { %r5, %r6 },            { %r14905, %r14906, %r14907, %r14908 }; 
	// end inline asm
	// begin inline asm
	mma.sync.aligned.m16n8k32.row.col.s32.s8.s8.s32    { %r14919, %r14920, %r14921, %r14922 },    { %r1, %r2, %r3, %r4 },    { %r5, %r6 },            { %r14919, %r14920, %r14921, %r14922 }; 
	// end inline asm
	// begin inline asm
	mma.sync.aligned.m16n8k32.row.col.s32.s8.s8.s32    { %r14933, %r14934, %r14935, %r14936 },    { %r1, %r2, %r3, %r4 },    { %r5, %r6 },            { %r14933, %r14934, %r14935, %r14936 }; 
	// end inline asm
	// begin inline asm
	mma.sync.aligned.m16n8k32.row.col.s32.s8.s8.s32    { %r14905, %r14906, %r14907, %r14908 },    { %r1, %r2, %r3, %r4 },    { %r5, %r6 },            { %r14905, %r14906, %r14907, %r14908 }; 
	// end inline asm
	// begin inline asm
	mma.sync.aligned.m16n8k32.row.col.s32.s8.s8.s32    { %r14919, %r14920, %r14921, %r14922 },    { %r1, %r2, %r3, %r4 },    { %r5, %r6 },            { %r14919, %r14920, %r14921, %r14922 }; 
	// end inline asm
	// begin inline asm
	mma.sync.aligned.m16n8k32.row.col.s32.s8.s8.s32    { %r14933, %r14934, %r14935, %r14936 },    { %r1, %r2, %r3, %r4 },    { %r5, %r6 },            { %r14933, %r14934, %r14935, %r14936 }; 
	// end inline asm
	// begin inline asm
	mma.sync.aligned.m16n8k32.row.col.s32.s8.s8.s32    { %r14905, %r14906, %r14907, %r14908 },    { %r1, %r2, %r3, %r4 },    { %r5, %r6 },            { %r14905, %r14906, %r14907, %r14908 }; 
	// end inline asm
	// begin inline asm
	mma.sync.aligned.m16n8k32.row.col.s32.s8.s8.s32    { %r14919, %r14920, %r14921, %r14922 },    { %r1, %r2, %r3, %r4 },    { %r5, %r6 },            { %r14919, %r14920, %r14921, %r14922 }; 
	// end inline asm
	// begin inline asm
	mma.sync.aligned.m16n8k32.row.col.s32.s8.s8.s32    { %r14933, %r14934, %r14935, %r14936 },    { %r1, %r2, %r3, %r4 },    { %r5, %r6 },            { %r14933, %r14934, %r14935, %r14936 }; 
	// end inline asm
	// begin inline asm
	mma.sync.aligned.m16n8k32.row.col.s32.s8.s8.s32    { %r14905, %r14906, %r14907, %r14908 },    { %r1, %r2, %r3, %r4 },    { %r5, %r6 },            { %r14905, %r14906, %r14907, %r14908 }; 
	// end inline asm
	// begin inline asm
	mma.sync.aligned.m16n8k32.row.col.s32.s8.s8.s32    { %r14919, %r14920, %r14921, %r14922 },    { %r1, %r2, %r3, %r4 },    { %r5, %r6 },            { %r14919, %r14920, %r14921, %r14922 }; 
	// end inline asm
	// begin inline asm
	mma.sync.aligned.m16n8k32.row.col.s32.s8.s8.s32    { %r14933, %r14934, %r14935, %r14936 },    { %r1, %r2, %r3, %r4 },    { %r5, %r6 },            { %r14933, %r14934, %r14935, %r14936 }; 
	// end inline asm
	// begin inline asm
	mma.sync.aligned.m16n8k32.row.col.s32.s8.s8.s32    { %r14905, %r14906, %r14907, %r14908 },    { %r1, %r2, %r3, %r4 },    { %r5, %r6 },            { %r14905, %r14906, %r14907, %r14908 }; 
	// end inline asm
	// begin inline asm
	mma.sync.aligned.m16n8k32.row.col.s32.s8.s8.s32    { %r14919, %r14920, %r14921, %r14922 },    { %r1, %r2, %r3, %r4 },    { %r5, %r6 },            { %r14919, %r14920, %r14921, %r14922 }; 
	// end inline asm
	// begin inline asm
	mma.sync.aligned.m16n8k32.row.col.s32.s8.s8.s32    { %r14933, %r14934, %r14935, %r14936 },    { %r1, %r2, %r3, %r4 },    { %r5, %r6 },            { %r14933, %r14934, %r14935, %r14936 }; 
	// end inline asm
	// begin inline asm
	mma.sync.aligned.m16n8k32.row.col.s32.s8.s8.s32    { %r14905, %r14906, %r14907, %r14908 },    { %r1, %r2, %r3, %r4 },    { %r5, %r6 },            { %r14905, %r14906, %r14907, %r14908 }; 
	// end inline asm
	// begin inline asm
	mma.sync.aligned.m16n8k32.row.col.s32.s8.s8.s32    { %r14919, %r14920, %r14921, %r14922 },    { %r1, %r2, %r3, %r4 },    { %r5, %r6 },            { %r14919, %r14920, %r14921, %r14922 }; 
	// end inline asm
	// begin inline asm
	mma.sync.aligned.m16n8k32.row.col.s32.s8.s8.s32    { %r14933, %r14934, %r14935, %r14936 },    { %r1, %r2, %r3, %r4 },    { %r5, %r6 },            { %r14933, %r14934, %r14935, %r14936 }; 
	// end inline asm
	// begin inline asm
	mma.sync.aligned.m16n8k32.row.col.s32.s8.s8.s32    { %r14905, %r14906, %r14907, %r14908 },    { %r1, %r2, %r3, %r4 },    { %r5, %r6 },            { %r14905, %r14906, %r14907, %r14908 }; 
	// end inline asm
	// begin inline asm
	mma.sync.aligned.m16n8k32.row.col.s32.s8.s8.s32    { %r14919, %r14920, %r14921, %r14922 },    { %r1, %r2, %r3, %r4 },    { %r5, %r6 },            { %r14919, %r14920, %r14921, %r14922 }; 
	// end inline asm
	// begin inline asm
	mma.sync.aligned.m16n8k32.row.col.s32.s8.s8.s32    { %r14933, %r14934, %r14935, %r14936 },    { %r1, %r2, %r3, %r4 },    { %r5, %r6 },            { %r14933, %r14934, %r14935, %r14936 }; 
	// end inline asm
	// begin inline asm
	mma.sync.aligned.m16n8k32.row.col.s32.s8.s8.s32    { %r14905, %r14906, %r14907, %r14908 },    { %r1, %r2, %r3, %r4 },    { %r5, %r6 },            { %r14905, %r14906, %r14907, %r14908 }; 
	// end inline asm
	// begin inline asm
	mma.sync.aligned.m16n8k32.row.col.s32.s8.s8.s32    { %r14919, %r14920, %r14921, %r14922 },    { %r1, %r2, %r3, %r4 },    { %r5, %r6 },            { %r14919, %r14920, %r14921, %r14922 }; 
	// end inline asm
	// begin inline asm
	mma.sync.aligned.m16n8k32.row.col.s32.s8.s8.s32    { %r14933, %r14934, %r14935, %r14936 },    { %r1, %r2, %r3, %r4 },    { %r5, %r6 },            { %r14933, %r14934, %r14935, %r14936 }; 
	// end inline asm
	// begin inline asm
	mma.sync.aligned.m16n8k32.row.col.s32.s8.s8.s32    { %r14905, %r14906, %r14907, %r14908 },    { %r1, %r2, %r3, %r4 },    { %r5, %r6 },            { %r14905, %r14906, %r14907, %r14908 }; 
	// end inline asm
	// begin inline asm
	mma.sync.aligned.m16n8k32.row.col.s32.s8.s8.s32    { %r14919, %r14920, %r14921, %r14922 },    { %r1, %r2, %r3, %r4 },    { %r5, %r6 },            { %r14919, %r14920, %r14921, %r14922 }; 
	// end inline asm
	// begin inline asm
	mma.sync.aligned.m16n8k32.row.col.s32.s8.s8.s32    { %r14933, %r14934, %r14935, %r14936 },    { %r1, %r2, %r3, %r4 },    { %r5, %r6 },            { %r14933, %r14934, %r14935, %r14936 }; 
	// end inline asm
	// begin inline asm
	mma.sync.aligned.m16n8k32.row.col.s32.s8.s8.s32    { %r14905, %r14906, %r14907, %r14908 },    { %r1, %r2, %r3, %r4 },    { %r5, %r6 },            { %r14905, %r14906, %r14907, %r14908 }; 
	// end inline asm
	// begin inline asm
	mma.sync.aligned.m16n8k32.row.col.s32.s8.s8.s32    { %r14919, %r14920, %r14921, %r14922 },    { %r1, %r2, %r3, %r4 },    { %r5, %r6 },            { %r14919, %r14920, %r14921, %r14922 }; 
	// end inline asm
	// begin inline asm
	mma.sync.aligned.m16n8k32.row.col.s32.s8.s8.s32    { %r14933, %r14934, %r14935, %r14936 },    { %r1, %r2, %r3, %r4 },    { %r5, %r6 },            { %r14933, %r14934, %r14935, %r14936 }; 
	// end inline asm
	// begin inline asm
	mma.sync.aligned.m16n8k32.row.col.s32.s8.s8.s32    { %r14905, %r14906, %r14907, %r14908 },    { %r1, %r2, %r3, %r4 },    { %r5, %r6 },            { %r14905, %r14906, %r14907, %r14908 }; 
	// end inline asm
	// begin inline asm
	mma.sync.aligned.m16n8k32.row.col.s32.s8.s8.s32    { %r14919, %r14920, %r14921, %r14922 },    { %r1, %r2, %r3, %r4 },    { %r5, %r6 },            { %r14919, %r14920, %r14921, %r14922 }; 
	// end inline asm
	// begin inline asm
	mma.sync.aligned.m16n8k32.row.col.s32.s8.s8.s32    { %r14933, %r14934, %r14935, %r14936 },    { %r1, %r2, %r3, %r4 },    { %r5, %r6 },            { %r14933, %r14934, %r14935, %r14936 }; 
	// end inline asm
	// begin inline asm
	mma.sync.aligned.m16n8k32.row.col.s32.s8.s8.s32    { %r14905, %r14906, %r14907, %r14908 },    { %r1, %r2, %r3, %r4 },    { %r5, %r6 },            { %r14905, %r14906, %r14907, %r14908 }; 
	// end inline asm
	// begin inline asm
	mma.sync.aligned.m16n8k32.row.col.s32.s8.s8.s32    { %r14919, %r14920, %r14921, %r14922 },    { %r1, %r2, %r3, %r4 },    { %r5, %r6 },            { %r14919, %r14920, %r14921, %r14922 }; 
	// end inline asm
	// begin inline asm
	mma.sync.aligned.m16n8k32.row.col.s32.s8.s8.s32    { %r14933, %r14934, %r14935, %r14936 },    { %r1, %r2, %r3, %r4 },    { %r5, %r6 },            { %r14933, %r14934, %r14935, %r14936 }; 
	// end inline asm
	// begin inline asm
	mma.sync.aligned.m16n8k32.row.col.s32.s8.s8.s32    { %r14905, %r14906, %r14907, %r14908 },    { %r1, %r2, %r3, %r4 },    { %r5, %r6 },            { %r14905, %r14906, %r14907, %r14908 }; 
	// end inline asm
	// begin inline asm
	mma.sync.aligned.m16n8k32.row.col.s32.s8.s8.s32    { %r14919, %r14920, %r14921, %r14922 },    { %r1, %r2, %r3, %r4 },    { %r5, %r6 },            { %r14919, %r14920, %r14921, %r14922 }; 
	// end inline asm
	// begin inline asm
	mma.sync.aligned.m16n8k32.row.col.s32.s8.s8.s32    { %r14933, %r14934, %r14935, %r14936 },    { %r1, %r2, %r3, %r4 },    { %r5, %r6 },            { %r14933, %r14934, %r14935, %r14936 }; 
	// end inline asm
	// begin inline asm
	mma.sync.aligned.m16n8k32.row.col.s32.s8.s8.s32    { %r14905, %r14906, %r14907, %r14908 },    { %r1, %r2, %r3, %r4 },    { %r5, %r6 },            { %r14905, %r14906, %r14907, %r14908 }; 
	// end inline asm
	// begin inline asm
	mma.sync.aligned.m16n8k32.row.col.s32.s8.s8.s32    { %r14919, %r14920, %r14921, %r14922 },    { %r1, %r2, %r3, %r4 },    { %r5, %r6 },            { %r14919, %r14920, %r14921, %r14922 }; 
	// end inline asm
	// begin inline asm
	mma.sync.aligned.m16n8k32.row.col.s32.s8.s8.s32    { %r14933, %r14934, %r14935, %r14936 },    { %r1, %r2, %r3, %r4 },    { %r5, %r6 },            { %r14933, %r14934, %r14935, %r14936 }; 
	// end inline asm
	// begin inline asm
	mma.sync.aligned.m16n8k32.row.col.s32.s8.s8.s32    { %r14905, %r14906, %r14907, %r14908 },    { %r1, %r2, %r3, %r4 },    { %r5, %r6 },            { %r14905, %r14906, %r14907, %r14908 }; 
	// end inline asm
	// begin inline asm
	mma.sync.aligned.m16n8k32.row.col.s32.s8.s8.s32    { %r14919, %r14920, %r14921, %r14922 },    { %r1, %r2, %r3, %r4 },    { %r5, %r6 },            { %r14919, %r14920, %r14921, %r14922 }; 
	// end inline asm
	// begin inline asm
	mma.sync.aligned.m16n8k32.row.col.s32.s8.s8.s32    { %r14933, %r14934, %r14935, %r14936 },    { %r1, %r2, %r3, %r4 },    { %r5, %r6 },            { %r14933, %r14934, %r14935, %r14936 }; 
	// end inline asm
	// begin inline asm
	mma.sync.aligned.m16n8k32.row.col.s32.s8.s8.s32    { %r14905, %r14906, %r14907, %r14908 },    { %r1, %r2, %r3, %r4 },    { %r5, %r6 },            { %r14905, %r14906, %r14907, %r14908 }; 
	// end inline asm
	// begin inline asm
	mma.sync.aligned.m16n8k32.row.col.s32.s8.s8.s32    { %r14919, %r14920, %r14921, %r14922 },    { %r1, %r2, %r3, %r4 },    { %r5, %r6 },            { %r14919, %r14920, %r14921, %r14922 }; 
	// end inline asm
	// begin inline asm
	mma.sync.aligned.m16n8k32.row.col.s32.s8.s8.s32    { %r14933, %r14934, %r14935, %r14936 },    { %r1, %r2, %r3, %r4 },    { %r5, %r6 },            { %r14933, %r14934, %r14935, %r14936 }; 
	// end inline asm
	// begin inline asm
	mma.sync.aligned.m16n8k32.row.col.s32.s8.s8.s32    { %r14905, %r14906, %r14907, %r14908 },    { %r1, %r2, %r3, %r4 },    { %r5, %r6 },            { %r14905, %r14906, %r14907, %r14908 }; 
	// end inline asm
	// begin inline asm
	mma.sync.aligned.m16n8k32.row.col.s32.s8.s8.s32    { %r14919, %r14920, %r14921, %r14922 },    { %r1, %r2, %r3, %r4 },    { %r5, %r6 },            { %r14919, %r14920, %r14921, %r14922 }; 
	// end inline asm
	// begin inline asm
	mma.sync.aligned.m16n8k32.row.col.s32.s8.s8.s32    { %r14933, %r14934, %r14935, %r14936 },    { %r1, %r2, %r3, %r4 },    { %r5, %r6 },            { %r14933, %r14934, %r14935, %r14936 }; 
	// end inline asm
	// begin inline asm
	mma.sync.aligned.m16n8k32.row.col.s32.s8.s8.s32    { %r14905, %r14906, %r14907, %r14908 },    { %r1, %r2, %r3, %r4 },    { %r5, %r6 },            { %r14905, %r14906, %r14907, %r14908 }; 
	// end inline asm
	// begin inline asm
	mma.sync.aligned.m16n8k32.row.col.s32.s8.s8.s32    { %r14919, %r14920, %r14921, %r14922 },    { %r1, %r2, %r3, %r4 },    { %r5, %r6 },            { %r14919, %r14920, %r14921, %r14922 }; 
	// end inline asm
	// begin inline asm
	mma.sync.aligned.m16n8k32.row.col.s32.s8.s8.s32    { %r14933, %r14934, %r14935, %r14936 },    { %r1, %r2, %r3, %r4 },    { %r5, %r6 },            { %r14933, %r14934, %r14935, %r14936 }; 
	// end inline asm
	// begin inline asm
	mma.sync.aligned.m16n8k32.row.col.s32.s8.s8.s32    { %r14905, %r14906, %r14907, %r14908 },    { %r1, %r2, %r3, %r4 },    { %r5, %r6 },            { %r14905, %r14906, %r14907, %r14908 }; 
	// end inline asm
	// begin inline asm
	mma.sync.aligned.m16n8k32.row.col.s32.s8.s8.s32    { %r14919, %r14920, %r14921, %r14922 },    { %r1, %r2, %r3, %r4 },    { %r5, %r6 },            { %r14919, %r14920, %r14921, %r14922 }; 
	// end inline asm
	// begin inline asm
	mma.sync.aligned.m16n8k32.row.col.s32.s8.s8.s32    { %r14933, %r14934, %r14935, %r14936 },    { %r1, %r2, %r3, %r4 },    { %r5, %r6 },            { %r14933, %r14934, %r14935, %r14936 }; 
	// end inline asm
	// begin inline asm
	mma.sync.aligned.m16n8k32.row.col.s32.s8.s8.s32    { %r14905, %r14906, %r14907, %r14908 },    { %r1, %r2, %r3, %r4 },    { %r5, %r6 },            { %r14905, %r14906, %r14907, %r14908 }; 
	// end inline asm
	// begin inline asm
	mma.sync.aligned.m16n8k32.row.col.s32.s8.s8.s32    { %r14919, %r14920, %r14921, %r14922 },    { %r1, %r2, %r3, %r4 },    { %r5, %r6 },            { %r14919, %r14920, %r14921, %r14922 }; 
	// end inline asm
	// begin inline asm
	mma.sync.aligned.m16n8k32.row.col.s32.s8.s8.s32    { %r14933, %r14934, %r14935, %r14936 },    { %r1, %r2, %r3, %r4 },    { %r5, %r6 },            { %r14933, %r14934, %r14935, %r14936 }; 
	// end inline asm
	// begin inline asm
	mma.sync.aligned.m16n8k32.row.col.s32.s8.s8.s32    { %r14905, %r14906, %r14907, %r14908 },    { %r1, %r2, %r3, %r4 },    { %r5, %r6 },            { %r14905, %r14906, %r14907, %r14908 }; 
	// end inline asm
	// begin inline asm
	mma.sync.aligned.m16n8k32.row.col.s32.s8.s8.s32    { %r14919, %r14920, %r14921, %r14922 },    { %r1, %r2, %r3, %r4 },    { %r5, %r6 },            { %r14919, %r14920, %r14921, %r14922 }; 
	// end inline asm
	// begin inline asm
	mma.sync.aligned.m16n8k32.row.col.s32.s8.s8.s32    { %r14933, %r14934, %r14935, %r14936 },    { %r1, %r2, %r3, %r4 },    { %r5, %r6 },            { %r14933, %r14934, %r14935, %r14936 }; 
	// end inline asm
	// begin inline asm
	mma.sync.aligned.m16n8k32.row.col.s32.s8.s8.s32    { %r14905, %r14906, %r14907, %r14908 },    { %r1, %r2, %r3, %r4 },    { %r5, %r6 },            { %r14905, %r14906, %r14907, %r14908 }; 
	// end inline asm
	// begin inline asm
	mma.sync.aligned.m16n8k32.row.col.s32.s8.s8.s32    { %r14919, %r14920, %r14921, %r14922 },    { %r1, %r2, %r3, %r4 },    { %r5, %r6 },            { %r14919, %r14920, %r14921, %r14922 }; 
	// end inline asm
	// begin inline asm
	mma.sync.aligned.m16n8k32.row.col.s32.s8.s8.s32    { %r14933, %r14934, %r14935, %r14936 },    { %r1, %r2, %r3, %r4 },    { %r5, %r6 },            { %r14933, %r14934, %r14935, %r14936 }; 
	// end inline asm
	// begin inline asm
	mma.sync.aligned.m16n8k32.row.col.s32.s8.s8.s32    { %r14905, %r14906, %r14907, %r14908 },    { %r1, %r2, %r3, %r4 },    { %r5, %r6 },            { %r14905, %r14906, %r14907, %r14908 }; 
	// end inline asm
	// begin inline asm
	mma.sync.aligned.m16n8k32.row.col.s32.s8.s8.s32    { %r14919, %r14920, %r14921, %r14922 },    { %r1, %r2, %r3, %r4 },    { %r5, %r6 },            { %r14919, %r14920, %r14921, %r14922 }; 
	// end inline asm
	// begin inline asm
	mma.sync.aligned.m16n8k32.row.col.s32.s8.s8.s32    { %r14933, %r14934, %r14935, %r14936 },    { %r1, %r2, %r3, %r4 },    { %r5, %r6 },            { %r14933, %r14934, %r14935, %r14936 }; 
	// end inline asm
	// begin inline asm
	mma.sync.aligned.m16n8k32.row.col.s32.s8.s8.s32    { %r14905, %r14906, %r14907, %r14908 },    { %r1, %r2, %r3, %r4 },    { %r5, %r6 },            { %r14905, %r14906, %r14907, %r14908 }; 
	// end inline asm
	// begin inline asm
	mma.sync.aligned.m16n8k32.row.col.s32.s8.s8.s32    { %r14919, %r14920, %r14921, %r14922 },    { %r1, %r2, %r3, %r4 },    { %r5, %r6 },            { %r14919, %r14920, %r14921, %r14922 }; 
	// end inline asm
	// begin inline asm
	mma.sync.aligned.m16n8k32.row.col.s32.s8.s8.s32    { %r14933, %r14934, %r14935, %r14936 },    { %r1, %r2, %r3, %r4 },    { %r5, %r6 },            { %r14933, %r14934, %r14935, %r14936 }; 
	// end inline asm
	// begin inline asm
	mma.sync.aligned.m16n8k32.row.col.s32.s8.s8.s32    { %r14905, %r14906, %r14907, %r14908 },    { %r1, %r2, %r3, %r4 },    { %r5, %r6 },            { %r14905, %r14906, %r14907, %r14908 }; 
	// end inline asm
	// begin inline asm
	mma.sync.aligned.m16n8k32.row.col.s32.s8.s8.s32    { %r14919, %r14920, %r14921, %r14922 },    { %r1, %r2, %r3, %r4 },    { %r5, %r6 },            { %r14919, %r14920, %r14921, %r14922 }; 
	// end inline asm
	// begin inline asm
	mma.sync.aligned.m16n8k32.row.col.s32.s8.s8.s32    { %r14933, %r14934, %r14935, %r14936 },    { %r1, %r2, %r3, %r4 },    { %r5, %r6 },            { %r14933, %r14934, %r14935, %r14936 }; 
	// end inline asm
	// begin inline asm
	mma.sync.aligned.m16n8k32.row.col.s32.s8.s8.s32    { %r14905, %r14906, %r14907, %r14908 },    { %r1, %r2, %r3, %r4 },    { %r5, %r6 },            { %r14905, %r14906, %r14907, %r14908 }; 
	// end inline asm
	// begin inline asm
	mma.sync.aligned.m16n8k32.row.col.s32.s8.s8.s32    { %r14919, %r14920, %r14921, %r14922 },    { %r1, %r2, %r3, %r4 },    { %r5, %r6 },            { %r14919, %r14920, %r14921, %r14922 }; 
	// end inline asm
	// begin inline asm
	mma.sync.aligned.m16n8k32.row.col.s32.s8.s8.s32    { %r14933, %r14934, %r14935, %r14936 },    { %r1, %r2, %r3, %r4 },    { %r5, %r6 },            { %r14933, %r14934, %r14935, %r14936 }; 
	// end inline asm
	// begin inline asm
	mma.sync.aligned.m16n8k32.row.col.s32.s8.s8.s32    { %r14905, %r14906, %r14907, %r14908 },    { %r1, %r2, %r3, %r4 },    { %r5, %r6 },            { %r14905, %r14906, %r14907, %r14908 }; 
	// end inline asm
	// begin inline asm
	mma.sync.aligned.m16n8k32.row.col.s32.s8.s8.s32    { %r14919, %r14920, %r14921, %r14922 },    { %r1, %r2, %r3, %r4 },    { %r5, %r6 },            { %r14919, %r14920, %r14921, %r14922 }; 
	// end inline asm
	// begin inline asm
	mma.sync.aligned.m16n8k32.row.col.s32.s8.s8.s32    { %r14933, %r14934, %r14935, %r14936 },    { %r1, %r2, %r3, %r4 },    { %r5, %r6 },            { %r14933, %r14934, %r14935, %r14936 }; 
	// end inline asm
	// begin inline asm
	mma.sync.aligned.m16n8k32.row.col.s32.s8.s8.s32    { %r14905, %r14906, %r14907, %r14908 },    { %r1, %r2, %r3, %r4 },    { %r5, %r6 },            { %r14905, %r14906, %r14907, %r14908 }; 
	// end inline asm
	// begin inline asm
	mma.sync.aligned.m16n8k32.row.col.s32.s8.s8.s32    { %r14919, %r14920, %r14921, %r14922 },    { %r1, %r2, %r3, %r4 },    { %r5, %r6 },            { %r14919, %r14920, %r14921, %r14922 }; 
	// end inline asm
	// begin inline asm
	mma.sync.aligned.m16n8k32.row.col.s32.s8.s8.s32    { %r14933, %r14934, %r14935, %r14936 },    { %r1, %r2, %r3, %r4 },    { %r5, %r6 },            { %r14933, %r14934, %r14935, %r14936 }; 
	// end inline asm
	// begin inline asm
	mma.sync.aligned.m16n8k32.row.col.s32.s8.s8.s32    { %r14905, %r14906, %r14907, %r14908 },    { %r1, %r2, %r3, %r4 },    { %r5, %r6 },            { %r14905, %r14906, %r14907, %r14908 }; 
	// end inline asm
	// begin inline asm
	mma.sync.aligned.m16n8k32.row.col.s32.s8.s8.s32    { %r14919, %r14920, %r14921, %r14922 },    { %r1, %r2, %r3, %r4 },    { %r5, %r6 },            { %r14919, %r14920, %r14921, %r14922 }; 
	// end inline asm
	// begin inline asm
	mma.sync.aligned.m16n8k32.row.col.s32.s8.s8.s32    { %r14933, %r14934, %r14935, %r14936 },    { %r1, %r2, %r3, %r4 },    { %r5, %r6 },            { %r14933, %r14934, %r14935, %r14936 }; 
	// end inline asm
	// begin inline asm
	mma.sync.aligned.m16n8k32.row.col.s32.s8.s8.s32    { %r14905, %r14906, %r14907, %r14908 },    { %r1, %r2, %r3, %r4 },    { %r5, %r6 },            { %r14905, %r14906, %r14907, %r14908 }; 
	// end inline asm
	// begin inline asm
	mma.sync.aligned.m16n8k32.row.col.s32.s8.s8.s32    { %r14919, %r14920, %r14921, %r14922 },    { %r1, %r2, %r3, %r4 },    { %r5, %r6 },            { %r14919, %r14920, %r14921, %r14922 }; 
	// end inline asm
	// begin inline asm
	mma.sync.aligned.m16n8k32.row.col.s32.s8.s8.s32    { %r14933, %r14934, %r14935, %r14936 },    { %r1, %r2, %r3, %r4 },    { %r5, %r6 },            { %r14933, %r14934, %r14935, %r14936 }; 
	// end inline asm
	// begin inline asm
	mma.sync.aligned.m16n8k32.row.col.s32.s8.s8.s32    { %r14905, %r14906, %r14907, %r14908 },    { %r1, %r2, %r3, %r4 },    { %r5, %r6 },            { %r14905, %r14906, %r14907, %r14908 }; 
	// end inline asm
	// begin inline asm
	mma.sync.aligned.m16n8k32.row.col.s32.s8.s8.s32    { %r14919, %r14920, %r14921, %r14922 },    { %r1, %r2, %r3, %r4 },    { %r5, %r6 },            { %r14919, %r14920, %r14921, %r14922 }; 
	// end inline asm
	// begin inline asm
	mma.sync.aligned.m16n8k32.row.col.s32.s8.s8.s32    { %r14933, %r14934, %r14935, %r14936 },    { %r1, %r2, %r3, %r4 },    { %r5, %r6 },            { %r14933, %r14934, %r14935, %r14936 }; 
	// end inline asm
	// begin inline asm
	mma.sync.aligned.m16n8k32.row.col.s32.s8.s8.s32    { %r14905, %r14906, %r14907, %r14908 },    { %r1, %r2, %r3, %r4 },    { %r5, %r6 },            { %r14905, %r14906, %r14907, %r14908 }; 
	// end inline asm
	// begin inline asm
	mma.sync.aligned.m16n8k32.row.col.s32.s8.s8.s32    { %r14919, %r14920, %r14921, %r14922 },    { %r1, %r2, %r3, %r4 },    { %r5, %r6 },            { %r14919, %r14920, %r14921, %r14922 }; 
	// end inline asm
	// begin inline asm
	mma.sync.aligned.m16n8k32.row.col.s32.s8.s8.s32    { %r14933, %r14934, %r14935, %r14936 },    { %r1, %r2, %r3, %r4 },    { %r5, %r6 },            { %r14933, %r14934, %r14935, %r14936 }; 
	// end inline asm
	// begin inline asm
	mma.sync.aligned.m16n8k32.row.col.s32.s8.s8.s32    { %r14905, %r14906, %r14907, %r14908 },    { %r1, %r2, %r3, %r4 },    { %r5, %r6 },            { %r14905, %r14906, %r14907, %r14908 }; 
	// end inline asm
	// begin inline asm
	mma.sync.aligned.m16n8k32.row.col.s32.s8.s8.s32    { %r14919, %r14920, %r14921, %r14922 },    { %r1, %r2, %r3, %r4 },    { %r5, %r6 },            { %r14919, %r14920, %r14921, %r14922 }; 
	// end inline asm
	// begin inline asm
	mma.sync.aligned.m16n8k32.row.col.s32.s8.s8.s32    { %r14933, %r14934, %r14935, %r14936 },    { %r1, %r2, %r3, %r4 },    { %r5, %r6 },            { %r14933, %r14934, %r14935, %r14936 }; 
	// end inline asm
	// begin inline asm
	mma.sync.aligned.m16n8k32.row.col.s32.s8.s8.s32    { %r14905, %r14906, %r14907, %r14908 },    { %r1, %r2, %r3, %r4 },    { %r5, %r6 },            { %r14905, %r14906, %r14907, %r14908 }; 
	// end inline asm
	// begin inline asm
	mma.sync.aligned.m16n8k32.row.col.s32.s8.s8.s32    { %r14919, %r14920, %r14921, %r14922 },    { %r1, %r2, %r3, %r4 },    { %r5, %r6 },            { %r14919, %r14920, %r14921, %r14922 }; 
	// end inline asm
	// begin inline asm
	mma.sync.aligned.m16n8k32.row.col.s32.s8.s8.s32    { %r14933, %r14934, %r14935, %r14936 },    { %r1, %r2, %r3, %r4 },    { %r5, %r6 },            { %r14933, %r14934, %r14935, %r14936 }; 
	// end inline asm
	// begin inline asm
	mma.sync.aligned.m16n8k32.row.col.s32.s8.s8.s32    { %r14905, %r14906, %r14907, %r14908 },    { %r1, %r2, %r3, %r4 },    { %r5, %r6 },            { %r14905, %r14906, %r14907, %r14908 }; 
	// end inline asm
	// begin inline asm
	mma.sync.aligned.m16n8k32.row.col.s32.s8.s8.s32    { %r14919, %r14920, %r14921, %r14922 },    { %r1, %r2, %r3, %r4 },    { %r5, %r6 },            { %r14919, %r14920, %r14921, %r14922 }; 
	// end inline asm
	// begin inline asm
	mma.sync.aligned.m16n8k32.row.col.s32.s8.s8.s32    { %r14933, %r14934, %r14935, %r14936 },    { %r1, %r2, %r3, %r4 },    { %r5, %r6 },            { %r14933, %r14934, %r14935, %r14936 }; 
	// end inline asm
	// begin inline asm
	mma.sync.aligned.m16n8k32.row.col.s32.s8.s8.s32    { %r14905, %r14906, %r14907, %r14908 },    { %r1, %r2, %r3, %r4 },    { %r5, %r6 },            { %r14905, %r14906, %r14907, %r14908 }; 
	// end inline asm
	// begin inline asm
	mma.sync.aligned.m16n8k32.row.col.s32.s8.s8.s32    { %r14919, %r14920, %r14921, %r14922 },    { %r1, %r2, %r3, %r4 },    { %r5, %r6 },            { %r14919, %r14920, %r14921, %r14922 }; 
	// end inline asm
	// begin inline asm
	mma.sync.aligned.m16n8k32.row.col.s32.s8.s8.s32    { %r14933, %r14934, %r14935, %r14936 },    { %r1, %r2, %r3, %r4 },    { %r5, %r6 },            { %r14933, %r14934, %r14935, %r14936 }; 
	// end inline asm
	// begin inline asm
	mma.sync.aligned.m16n8k32.row.col.s32.s8.s8.s32    { %r14905, %r14906, %r14907, %r14908 },    { %r1, %r2, %r3, %r4 },    { %r5, %r6 },            { %r14905, %r14906, %r14907, %r14908 }; 
	// end inline asm
	// begin inline asm
	mma.sync.aligned.m16n8k32.row.col.s32.s8.s8.s32    { %r14919, %r14920, %r14921, %r14922 },    { %r1, %r2, %r3, %r4 },    { %r5, %r6 },            { %r14919, %r14920, %r14921, %r14922 }; 
	// end inline asm
	// begin inline asm
	mma.sync.aligned.m16n8k32.row.col.s32.s8.s8.s32    { %r14933, %r14934, %r14935, %r14936 },    { %r1, %r2, %r3, %r4 },    { %r5, %r6 },            { %r14933, %r14934, %r14935, %r14936 }; 
	// end inline asm
	// begin inline asm
	mma.sync.aligned.m16n8k32.row.col.s32.s8.s8.s32    { %r14905, %r14906, %r14907, %r14908 },    { %r1, %r2, %r3, %r4 },    { %r5, %r6 },            { %r14905, %r14906, %r14907, %r14908 }; 
	// end inline asm
	// begin inline asm
	mma.sync.aligned.m16n8k32.row.col.s32.s8.s8.s32    { %r14919, %r14920, %r14921, %r14922 },    { %r1, %r2, %r3, %r4 },    { %r5, %r6 },            { %r14919, %r14920, %r14921, %r14922 }; 
	// end inline asm
	// begin inline asm
	mma.sync.aligned.m16n8k32.row.col.s32.s8.s8.s32    { %r14933, %r14934, %r14935, %r14936 },    { %r1, %r2, %r3, %r4 },    { %r5, %r6 },            { %r14933, %r14934, %r14935, %r14936 }; 
	// end inline asm
	// begin inline asm
	mma.sync.aligned.m16n8k32.row.col.s32.s8.s8.s32    { %r14905, %r14906, %r14907, %r14908 },    { %r1, %r2, %r3, %r4 },    { %r5, %r6 },            { %r14905, %r14906, %r14907, %r14908 }; 
	// end inline asm
	// begin inline asm
	mma.sync.aligned.m16n8k32.row.col.s32.s8.s8.s32    { %r14919, %r14920, %r14921, %r14922 },    { %r1, %r2, %r3, %r4 },    { %r5, %r6 },            { %r14919, %r14920, %r14921, %r14922 }; 
	// end inline asm
	// begin inline asm
	mma.sync.aligned.m16n8k32.row.col.s32.s8.s8.s32    { %r14933, %r14934, %r14935, %r14936 },    { %r1, %r2, %r3, %r4 },    { %r5, %r6 },            { %r14933, %r14934, %r14935, %r14936 }; 
	// end inline asm
	// begin inline asm
	mma.sync.aligned.m16n8k32.row.col.s32.s8.s8.s32    { %r14905, %r14906, %r14907, %r14908 },    { %r1, %r2, %r3, %r4 },    { %r5, %r6 },            { %r14905, %r14906, %r14907, %r14908 }; 
	// end inline asm
	// begin inline asm
	mma.sync.aligned.m16n8k32.row.col.s32.s8.s8.s32    { %r14919, %r14920, %r14921, %r14922 },    { %r1, %r2, %r3, %r4 },    { %r5, %r6 },            { %r14919, %r14920, %r14921, %r14922 }; 
	// end inline asm
	// begin inline asm
	mma.sync.aligned.m16n8k32.row.col.s32.s8.s8.s32    { %r14933, %r14934, %r14935, %r14936 },    { %r1, %r2, %r3, %r4 },    { %r5, %r6 },            { %r14933, %r14934, %r14935, %r14936 }; 
	// end inline asm
	// begin inline asm
	mma.sync.aligned.m16n8k32.row.col.s32.s8.s8.s32    { %r14905, %r14906, %r14907, %r14908 },    { %r1, %r2, %r3, %r4 },    { %r5, %r6 },            { %r14905, %r14906, %r14907, %r14908 }; 
	// end inline asm
	// begin inline asm
	mma.sync.aligned.m16n8k32.row.col.s32.s8.s8.s32    { %r14919, %r14920, %r14921, %r14922 },    { %r1, %r2, %r3, %r4 },    { %r5, %r6 },            { %r14919, %r14920, %r14921, %r14922 }; 
	// end inline asm
	// begin inline asm
	mma.sync.aligned.m16n8k32.row.col.s32.s8.s8.s32    { %r14933, %r14934, %r14935, %r14936 },    { %r1, %r2, %r3, %r4 },    { %r5, %r6 },            { %r14933, %r14934, %r14935, %r14936 }; 
	// end inline asm
	// begin inline asm
	mma.sync.aligned.m16n8k32.row.col.s32.s8.s8.s32    { %r14905, %r14906, %r14907, %r14908 },    { %r1, %r2, %r3, %r4 },    { %r5, %r6 },            { %r14905, %r14906, %r14907, %r14908 }; 
	// end inline asm
	// begin inline asm
	mma.sync.aligned.m16n8k32.row.col.s32.s8.s8.s32    { %r14919, %r14920, %r14921, %r14922 },    { %r1, %r2, %r3, %r4 },    { %r5, %r6 },            { %r14919, %r14920, %r14921, %r14922 }; 
	// end inline asm
	// begin inline asm
	mma.sync.aligned.m16n8k32.row.col.s32.s8.s8.s32    { %r14933, %r14934, %r14935, %r14936 },    { %r1, %r2, %r3, %r4 },    { %r5, %r6 },            { %r14933, %r14934, %r14935, %r14936 }; 
	// end inline asm
	// begin inline asm
	mma.sync.aligned.m16n8k32.row.col.s32.s8.s8.s32    { %r14905, %r14906, %r14907, %r14908 },    { %r1, %r2, %r3, %r4 },    { %r5, %r6 },            { %r14905, %r14906, %r14907, %r14908 }; 
	// end inline asm
	// begin inline asm
	mma.sync.aligned.m16n8k32.row.col.s32.s8.s8.s32    { %r14919, %r14920, %r14921, %r14922 },    { %r1, %r2, %r3, %r4 },    { %r5, %r6 },            { %r14919, %r14920, %r14921, %r14922 }; 
	// end inline asm
	// begin inline asm
	mma.sync.aligned.m16n8k32.row.col.s32.s8.s8.s32    { %r14933, %r14934, %r14935, %r14936 },    { %r1, %r2, %r3, %r4 },    { %r5, %r6 },            { %r14933, %r14934, %r14935, %r14936 }; 
	// end inline asm
	// begin inline asm
	mma.sync.aligned.m16n8k32.row.col.s32.s8.s8.s32    { %r14905, %r14906, %r14907, %r14908 },    { %r1, %r2, %r3, %r4 },    { %r5, %r6 },            { %r14905, %r14906, %r14907, %r14908 }; 
	// end inline asm
	// begin inline asm
	mma.sync.aligned.m16n8k32.row.col.s32.s8.s8.s32    { %r14919, %r14920, %r14921, %r14922 },    { %r1, %r2, %r3, %r4 },    { %r5, %r6 },            { %r14919, %r14920, %r14921, %r14922 }; 
	// end inline asm
	// begin inline asm
	mma.sync.aligned.m16n8k32.row.col.s32.s8.s8.s32    { %r14933, %r14934, %r14935, %r14936 },    { %r1, %r2, %r3, %r4 },    { %r5, %r6 },            { %r14933, %r14934, %r14935, %r14936 }; 
	// end inline asm
	// begin inline asm
	mma.sync.aligned.m16n8k32.row.col.s32.s8.s8.s32    { %r14905, %r14906, %r14907, %r14908 },    { %r1, %r2, %r3, %r4 },    { %r5, %r6 },            { %r14905, %r14906, %r14907, %r14908 }; 
	// end inline asm
	// begin inline asm
	mma.sync.aligned.m16n8k32.row.col.s32.s8.s8.s32    { %r14919, %r14920, %r14921, %r14922 },    { %r1, %r2, %r3, %r4 },    { %r5, %r6 },            { %r14919, %r14920, %r14921, %r14922 }; 
	// end inline asm
	// begin inline asm
	mma.sync.aligned.m16n8k32.row.col.s32.s8.s8.s32    { %r14933, %r14934, %r14935, %r14936 },    { %r1, %r2, %r3, %r4 },    { %r5, %r6 },            { %r14933, %r14934, %r14935, %r14936 }; 
	// end inline asm
	// begin inline asm
	mma.sync.aligned.m16n8k32.row.col.s32.s8.s8.s32    { %r14905, %r14906, %r14907, %r14908 },    { %r1, %r2, %r3, %r4 },    { %r5, %r6 },            { %r14905, %r14906, %r14907, %r14908 }; 
	// end inline asm
	// begin inline asm
	mma.sync.aligned.m16n8k32.row.col.s32.s8.s8.s32    { %r14919, %r14920, %r14921, %r14922 },    { %r1, %r2, %r3, %r4 },    { %r5, %r6 },            { %r14919, %r14920, %r14921, %r14922 }; 
	// end inline asm
	// begin inline asm
	mma.sync.aligned.m16n8k32.row.col.s32.s8.s8.s32    { %r14933, %r14934, %r14935, %r14936 },    { %r1, %r2, %r3, %r4 },    { %r5, %r6 },            { %r14933, %r14934, %r14935, %r14936 }; 
	// end inline asm
	// begin inline asm
	mma.sync.aligned.m16n8k32.row.col.s32.s8.s8.s32    { %r14905, %r14906, %r14907, %r14908 },    { %r1, %r2, %r3, %r4 },    { %r5, %r6 },            { %r14905, %r14906, %r14907, %r14908 }; 
	// end inline asm
	// begin inline asm
	mma.sync.aligned.m16n8k32.row.col.s32.s8.s8.s32    { %r14919, %r14920, %r14921, %r14922 },    { %r1, %r2, %r3, %r4 },    { %r5, %r6 },            { %r14919, %r14920, %r14921, %r14922 }; 
	// end inline asm
	// begin inline asm
	mma.sync.aligned.m16n8k32.row.col.s32.s8.s8.s32    { %r14933, %r14934, %r14935, %r14936 },    { %r1, %r2, %r3, %r4 },    { %r5, %r6 },            { %r14933, %r14934, %r14935, %r14936 }; 
	// end inline asm
	// begin inline asm
	mma.sync.aligned.m16n8k32.row.col.s32.s8.s8.s32    { %r14905, %r14906, %r14907, %r14908 },    { %r1, %r2, %r3, %r4 },    { %r5, %r6 },            { %r14905, %r14906, %r14907, %r14908 }; 
	// end inline asm
	// begin inline asm
	mma.sync.aligned.m16n8k32.row.col.s32.s8.s8.s32    { %r14919, %r14920, %r14921, %r14922 },    { %r1, %r2, %r3, %r4 },    { %r5, %r6 },            { %r14919, %r14920, %r14921, %r14922 }; 
	// end inline asm
	// begin inline asm
	mma.sync.aligned.m16n8k32.row.col.s32.s8.s8.s32    { %r14933, %r14934, %r14935, %r14936 },    { %r1, %r2, %r3, %r4 },    { %r5, %r6 },            { %r14933, %r14934, %r14935, %r14936 }; 
	// end inline asm
	// begin inline asm
	mma.sync.aligned.m16n8k32.row.col.s32.s8.s8.s32    { %r14905, %r14906, %r14907, %r14908 },    { %r1, %r2, %r3, %r4 },    { %r5, %r6 },            { %r14905, %r14906, %r14907, %r14908 }; 
	// end inline asm
	// begin inline asm
	mma.sync.aligned.m16n8k32.row.col.s32.s8.s8.s32    { %r14919, %r14920, %r14921, %r14922 },    { %r1, %r2, %r3, %r4 },    { %r5, %r6 },            { %r14919, %r14920, %r14921, %r14922 }; 
	// end inline asm
	// begin inline asm
	mma.sync.aligned.m16n8k32.row.col.s32.s8.s8.s32    { %r14933, %r14934, %r14935, %r14936 },    { %r1, %r2, %r3, %r4 },    { %r5, %r6 },            { %r14933, %r14934, %r14935, %r14936 }; 
	// end inline asm
	// begin inline asm
	mma.sync.aligned.m16n8k32.row.col.s32.s8.s8.s32    { %r14905, %r14906, %r14907, %r14908 },    { %r1, %r2, %r3, %r4 },    { %r5, %r6 },            { %r14905, %r14906, %r14907, %r14908 }; 
	// end inline asm
	// begin inline asm
	mma.sync.aligned.m16n8k32.row.col.s32.s8.s8.s32    { %r14919, %r14920, %r14921, %r14922 },    { %r1, %r2, %r3, %r4 },    { %r5, %r6 },            { %r14919, %r14920, %r14921, %r14922 }; 
	// end inline asm
	// begin inline asm
	mma.sync.aligned.m16n8k32.row.col.s32.s8.s8.s32    { %r14933, %r14934, %r14935, %r14936 },    { %r1, %r2, %r3, %r4 },    { %r5, %r6 },            { %r14933, %r14934, %r14935, %r14936 }; 
	// end inline asm
	// begin inline asm
	mma.sync.aligned.m16n8k32.row.col.s32.s8.s8.s32    { %r14905, %r14906, %r14907, %r14908 },    { %r1, %r2, %r3, %r4 },    { %r5, %r6 },            { %r14905, %r14906, %r14907, %r14908 }; 
	// end inline asm
	// begin inline asm
	mma.sync.aligned.m16n8k32.row.col.s32.s8.s8.s32    { %r14919, %r14920, %r14921, %r14922 },    { %r1, %r2, %r3, %r4 },    { %r5, %r6 },            { %r14919, %r14920, %r14921, %r14922 }; 
	// end inline asm
	// begin inline asm
	mma.sync.aligned.m16n8k32.row.col.s32.s8.s8.s32    { %r14933, %r14934, %r14935, %r14936 },    { %r1, %r2, %r3, %r4 },    { %r5, %r6 },            { %r14933, %r14934, %r14935, %r14936 }; 
	// end inline asm
	// begin inline asm
	mma.sync.aligned.m16n8k32.row.col.s32.s8.s8.s32    { %r14905, %r14906, %r14907, %r14908 },    { %r1, %r2, %r3, %r4 },    { %r5, %r6 },            { %r14905, %r14906, %r14907, %r14908 }; 
	// end inline asm
	// begin inline asm
	mma.sync.aligned.m16n8k32.row.col.s32.s8.s8.s32    { %r14919, %r14920, %r14921, %r14922 },    { %r1, %r2, %r3, %r4 },    { %r5, %r6 },            { %r14919, %r14920, %r14921, %r14922 }; 
	// end inline asm
	// begin inline asm
	mma.sync.aligned.m16n8k32.row.col.s32.s8.s8.s32    { %r14933, %r14934, %r14935, %r14936 },    { %r1, %r2, %r3, %r4 },    { %r5, %r6 },            { %r14933, %r14934, %r14935, %r14936 }; 
	// end inline asm
	// begin inline asm
	mma.sync.aligned.m16n8k32.row.col.s32.s8.s8.s32    { %r14905, %r14906, %r14907, %r14908 },    { %r1, %r2, %r3, %r4 },    { %r5, %r6 },            { %r14905, %r14906, %r14907, %r14908 }; 
	// end inline asm
	// begin inline asm
	mma.sync.aligned.m16n8k32.row.col.s32.s8.s8.s32    { %r14919, %r14920, %r14921, %r14922 },    { %r1, %r2, %r3, %r4 },    { %r5, %r6 },            { %r14919, %r14920, %r14921, %r14922 }; 
	// end inline asm
	// begin inline asm
	mma.sync.aligned.m16n8k32.row.col.s32.s8.s8.s32    { %r14933, %r14934, %r14935, %r14936 },    { %r1, %r2, %r3, %r4 },    { %r5, %r6 },            { %r14933, %r14934, %r14935, %r14936 }; 
	// end inline asm
	// begin inline asm
	mma.sync.aligned.m16n8k32.row.col.s32.s8.s8.s32    { %r14905, %r14906, %r14907, %r14908 },    { %r1, %r2, %r3, %r4 },    { %r5, %r6 },            { %r14905, %r14906, %r14907, %r14908 }; 
	// end inline asm
	// begin inline asm
	mma.sync.aligned.m16n8k32.row.col.s32.s8.s8.s32    { %r14919, %r14920, %r14921, %r14922 },    { %r1, %r2, %r3, %r4 },    { %r5, %r6 },            { %r14919, %r14920, %r14921, %r14922 }; 
	// end inline asm
	// begin inline asm
	mma.sync.aligned.m16n8k32.row.col.s32.s8.s8.s32    { %r14933, %r14934, %r14935, %r14936 },    { %r1, %r2, %r3, %r4 },    { %r5, %r6 },            { %r14933, %r14934, %r14935, %r14936 }; 
	// end inline asm
	// begin inline asm
	mma.sync.aligned.m16n8k32.row.col.s32.s8.s8.s32    { %r14905, %r14906, %r14907, %r14908 },    { %r1, %r2, %r3, %r4 },    { %r5, %r6 },            { %r14905, %r14906, %r14907, %r14908 }; 
	// end inline asm
	// begin inline asm
	mma.sync.aligned.m16n8k32.row.col.s32.s8.s8.s32    { %r14919, %r14920, %r14921, %r14922 },    { %r1, %r2, %r3, %r4 },    { %r5, %r6 },            { %r14919, %r14920, %r14921, %r14922 }; 
	// end inline asm
	// begin inline asm
	mma.sync.aligned.m16n8k32.row.col.s32.s8.s8.s32    { %r14933, %r14934, %r14935, %r14936 },    { %r1, %r2, %r3, %r4 },    { %r5, %r6 },            { %r14933, %r14934, %r14935, %r14936 }; 
	// end inline asm
	// begin inline asm
	mma.sync.aligned.m16n8k32.row.col.s32.s8.s8.s32    { %r14905, %r14906, %r14907, %r14908 },    { %r1, %r2, %r3, %r4 },    { %r5, %r6 },            { %r14905, %r14906, %r14907, %r14908 }; 
	// end inline asm
	// begin inline asm
	mma.sync.aligned.m16n8k32.row.col.s32.s8.s8.s32    { %r14919, %r14920, %r14921, %r14922 },    { %r1, %r2, %r3, %r4 },    { %r5, %r6 },            { %r14919, %r14920, %r14921, %r14922 }; 
	// end inline asm
	// begin inline asm
	mma.sync.aligned.m16n8k32.row.col.s32.s8.s8.s32    { %r14933, %r14934, %r14935, %r14936 },    { %r1, %r2, %r3, %r4 },    { %r5, %r6 },            { %r14933, %r14934, %r14935, %r14936 }; 
	// end inline asm
	// begin inline asm
	mma.sync.aligned.m16n8k32.row.col.s32.s8.s8.s32    { %r14905, %r14906, %r14907, %r14908 },    { %r1, %r2, %r3, %r4 },    { %r5, %r6 },            { %r14905, %r14906, %r14907, %r14908 }; 
	// end inline asm
	// begin inline asm
	mma.sync.aligned.m16n8k32.row.col.s32.s8.s8.s32    { %r14919, %r14920, %r14921, %r14922 },    { %r1, %r2, %r3, %r4 },    { %r5, %r6 },            { %r14919, %r14920, %r14921, %r14922 }; 
	// end inline asm
	// begin inline asm
	mma.sync.aligned.m16n8k32.row.col.s32.s8.s8.s32    { %r14933, %r14934, %r14935, %r14936 },    { %r1, %r2, %r3, %r4 },    { %r5, %r6 },            { %r14933, %r14934, %r14935, %r14936 }; 
	// end inline asm
	// begin inline asm
	mma.sync.aligned.m16n8k32.row.col.s32.s8.s8.s32    { %r14905, %r14906, %r14907, %r14908 },    { %r1, %r2, %r3, %r4 },    { %r5, %r6 },            { %r14905, %r14906, %r14907, %r14908 }; 
	// end inline asm
	// begin inline asm
	mma.sync.aligned.m16n8k32.row.col.s32.s8.s8.s32    { %r14919, %r14920, %r14921, %r14922 },    { %r1, %r2, %r3, %r4 },    { %r5, %r6 },            { %r14919, %r14920, %r14921, %r14922 }; 
	// end inline asm
	// begin inline asm
	mma.sync.aligned.m16n8k32.row.col.s32.s8.s8.s32    { %r14933, %r14934, %r14935, %r14936 },    { %r1, %r2, %r3, %r4 },    { %r5, %r6 },            { %r14933, %r14934, %r14935, %r14936 }; 
	// end inline asm
	// begin inline asm
	mma.sync.aligned.m16n8k32.row.col.s32.s8.s8.s32    { %r14905, %r14906, %r14907, %r14908 },    { %r1, %r2, %r3, %r4 },    { %r5, %r6 },            { %r14905, %r14906, %r14907, %r14908 }; 
	// end inline asm
	// begin inline asm
	mma.sync.aligned.m16n8k32.row.col.s32.s8.s8.s32    { %r14919, %r14920, %r14921, %r14922 },    { %r1, %r2, %r3, %r4 },    { %r5, %r6 },            { %r14919, %r14920, %r14921, %r14922 }; 
	// end inline asm
	// begin inline asm
	mma.sync.aligned.m16n8k32.row.col.s32.s8.s8.s32    { %r14933, %r14934, %r14935, %r14936 },    { %r1, %r2, %r3, %r4 },    { %r5, %r6 },            { %r14933, %r14934, %r14935, %r14936 }; 
	// end inline asm
	// begin inline asm
	mma.sync.aligned.m16n8k32.row.col.s32.s8.s8.s32    { %r14905, %r14906, %r14907, %r14908 },    { %r1, %r2, %r3, %r4 },    { %r5, %r6 },            { %r14905, %r14906, %r14907, %r14908 }; 
	// end inline asm
	// begin inline asm
	mma.sync.aligned.m16n8k32.row.col.s32.s8.s8.s32    { %r14919, %r14920, %r14921, %r14922 },    { %r1, %r2, %r3, %r4 },    { %r5, %r6 },            { %r14919, %r14920, %r14921, %r14922 }; 
	// end inline asm
	// begin inline asm
	mma.sync.aligned.m16n8k32.row.col.s32.s8.s8.s32    { %r14933, %r14934, %r14935, %r14936 },    { %r1, %r2, %r3, %r4 },    { %r5, %r6 },            { %r14933, %r14934, %r14935, %r14936 }; 
	// end inline asm
	// begin inline asm
	mma.sync.aligned.m16n8k32.row.col.s32.s8.s8.s32    { %r14905, %r14906, %r14907, %r14908 },    { %r1, %r2, %r3, %r4 },    { %r5, %r6 },            { %r14905, %r14906, %r14907, %r14908 }; 
	// end inline asm
	// begin inline asm
	mma.sync.aligned.m16n8k32.row.col.s32.s8.s8.s32    { %r14919, %r14920, %r14921, %r14922 },    { %r1, %r2, %r3, %r4 },    { %r5, %r6 },            { %r14919, %r14920, %r14921, %r14922 }; 
	// end inline asm
	// begin inline asm
	mma.sync.aligned.m16n8k32.row.col.s32.s8.s8.s32    { %r14933, %r14934, %r14935, %r14936 },    { %r1, %r2, %r3, %r4 },    { %r5, %r6 },            { %r14933, %r14934, %r14935, %r14936 }; 
	// end inline asm
	// begin inline asm
	mma.sync.aligned.m16n8k32.row.col.s32.s8.s8.s32    { %r14905, %r14906, %r14907, %r14908 },    { %r1, %r2, %r3, %r4 },    { %r5, %r6 },            { %r14905, %r14906, %r14907, %r14908 }; 
	// end inline asm
	// begin inline asm
	mma.sync.aligned.m16n8k32.row.col.s32.s8.s8.s32    { %r14919, %r14920, %r14921, %r14922 },    { %r1, %r2, %r3, %r4 },    { %r5, %r6 },            { %r14919, %r14920, %r14921, %r14922 }; 
	// end inline asm
	// begin inline asm
	mma.sync.aligned.m16n8k32.row.col.s32.s8.s8.s32    { %r14933, %r14934, %r14935, %r14936 },    { %r1, %r2, %r3, %r4 },    { %r5, %r6 },            { %r14933, %r14934, %r14935, %r14936 }; 
	// end inline asm
	// begin inline asm
	mma.sync.aligned.m16n8k32.row.col.s32.s8.s8.s32    { %r14905, %r14906, %r14907, %r14908 },    { %r1, %r2, %r3, %r4 },    { %r5, %r6 },            { %r14905, %r14906, %r14907, %r14908 }; 
	// end inline asm
	// begin inline asm
	mma.sync.aligned.m16n8k32.row.col.s32.s8.s8.s32    { %r14919, %r14920, %r14921, %r14922 },    { %r1, %r2, %r3, %r4 },    { %r5, %r6 },            { %r14919, %r14920, %r14921, %r14922 }; 
	// end inline asm
	// begin inline asm
	mma.sync.aligned.m16n8k32.row.col.s32.s8.s8.s32    { %r14933, %r14934, %r14935, %r14936 },    { %r1, %r2, %r3, %r4 },    { %r5, %r6 },            { %r14933, %r14934, %r14935, %r14936 }; 
	// end inline asm
	// begin inline asm
	mma.sync.aligned.m16n8k32.row.col.s32.s8.s8.s32    { %r14905, %r14906, %r14907, %r14908 },    { %r1, %r2, %r3, %r4 },    { %r5, %r6 },            { %r14905, %r14906, %r14907, %r14908 }; 
	// end inline asm
	// begin inline asm
	mma.sync.aligned.m16n8k32.row.col.s32.s8.s8.s32    { %r14919, %r14920, %r14921, %r14922 },    { %r1, %r2, %r3, %r4 },    { %r5, %r6 },            { %r14919, %r14920, %r14921, %r14922 }; 
	// end inline asm
	// begin inline asm
	mma.sync.aligned.m16n8k32.row.col.s32.s8.s8.s32    { %r14933, %r14934, %r14935, %r14936 },    { %r1, %r2, %r3, %r4 },    { %r5, %r6 },            { %r14933, %r14934, %r14935, %r14936 }; 
	// end inline asm
	// begin inline asm
	mma.sync.aligned.m16n8k32.row.col.s32.s8.s8.s32    { %r14905, %r14906, %r14907, %r14908 },    { %r1, %r2, %r3, %r4 },    { %r5, %r6 },            { %r14905, %r14906, %r14907, %r14908 }; 
	// end inline asm
	// begin inline asm
	mma.sync.aligned.m16n8k32.row.col.s32.s8.s8.s32    { %r14919, %r14920, %r14921, %r14922 },    { %r1, %r2, %r3, %r4 },    { %r5, %r6 },            { %r14919, %r14920, %r14921, %r14922 }; 
	// end inline asm
	// begin inline asm
	mma.sync.aligned.m16n8k32.row.col.s32.s8.s8.s32    { %r14933, %r14934, %r14935, %r14936 },    { %r1, %r2, %r3, %r4 },    { %r5, %r6 },            { %r14933, %r14934, %r14935, %r14936 }; 
	// end inline asm
	// begin inline asm
	mma.sync.aligned.m16n8k32.row.col.s32.s8.s8.s32    { %r14905, %r14906, %r14907, %r14908 },    { %r1, %r2, %r3, %r4 },    { %r5, %r6 },            { %r14905, %r14906, %r14907, %r14908 }; 
	// end inline asm
	// begin inline asm
	mma.sync.aligned.m16n8k32.row.col.s32.s8.s8.s32    { %r14919, %r14920, %r14921, %r14922 },    { %r1, %r2, %r3, %r4 },    { %r5, %r6 },            { %r14919, %r14920, %r14921, %r14922 }; 
	// end inline asm
	// begin inline asm
	mma.sync.aligned.m16n8k32.row.col.s32.s8.s8.s32    { %r14933, %r14934, %r14935, %r14936 },    { %r1, %r2, %r3, %r4 },    { %r5, %r6 },            { %r14933, %r14934, %r14935, %r14936 }; 
	// end inline asm
	// begin inline asm
	mma.sync.aligned.m16n8k32.row.col.s32.s8.s8.s32    { %r14905, %r14906, %r14907, %r14908 },    { %r1, %r2, %r3, %r4 },    { %r5, %r6 },            { %r14905, %r14906, %r14907, %r14908 }; 
	// end inline asm
	// begin inline asm
	mma.sync.aligned.m16n8k32.row.col.s32.s8.s8.s32    { %r14919, %r14920, %r14921, %r14922 },    { %r1, %r2, %r3, %r4 },    { %r5, %r6 },            { %r14919, %r14920, %r14921, %r14922 }; 
	// end inline asm
	// begin inline asm
	mma.sync.aligned.m16n8k32.row.col.s32.s8.s8.s32    { %r14933, %r14934, %r14935, %r14936 },    { %r1, %r2, %r3, %r4 },    { %r5, %r6 },            { %r14933, %r14934, %r14935, %r14936 }; 
	// end inline asm
	// begin inline asm
	mma.sync.aligned.m16n8k32.row.col.s32.s8.s8.s32    { %r14905, %r14906, %r14907, %r14908 },    { %r1, %r2, %r3, %r4 },    { %r5, %r6 },            { %r14905, %r14906, %r14907, %r14908 }; 
	// end inline asm
	// begin inline asm
	mma.sync.aligned.m16n8k32.row.col.s32.s8.s8.s32    { %r14919, %r14920, %r14921, %r14922 },    { %r1, %r2, %r3, %r4 },    { %r5, %r6 },            { %r14919, %r14920, %r14921, %r14922 }; 
	// end inline asm
	// begin inline asm
	mma.sync.aligned.m16n8k32.row.col.s32.s8.s8.s32    { %r14933, %r14934, %r14935, %r14936 },    { %r1, %r2, %r3, %r4 },    { %r5, %r6 },            { %r14933, %r14934, %r14935, %r14936 }; 
	// end inline asm
	// begin inline asm
	mma.sync.aligned.m16n8k32.row.col.s32.s8.s8.s32    { %r14905, %r14906, %r14907, %r14908 },    { %r1, %r2, %r3, %r4 },    { %r5, %r6 },            { %r14905, %r14906, %r14907, %r14908 }; 
	// end inline asm
	// begin inline asm
	mma.sync.aligned.m16n8k32.row.col.s32.s8.s8.s32    { %r14919, %r14920, %r14921, %r14922 },    { %r1, %r2, %r3, %r4 },    { %r5, %r6 },            { %r14919, %r14920, %r14921, %r14922 }; 
	// end inline asm
	// begin inline asm
	mma.sync.aligned.m16n8k32.row.col.s32.s8.s8.s32    { %r14933, %r14934, %r14935, %r14936 },    { %r1, %r2, %r3, %r4 },    { %r5, %r6 },            { %r14933, %r14934, %r14935, %r14936 }; 
	// end inline asm
	// begin inline asm
	mma.sync.aligned.m16n8k32.row.col.s32.s8.s8.s32    { %r14905, %r14906, %r14907, %r14908 },    { %r1, %r2, %r3, %r4 },    { %r5, %r6 },            { %r14905, %r14906, %r14907, %r14908 }; 
	// end inline asm
	// begin inline asm
	mma.sync.aligned.m16n8k32.row.col.s32.s8.s8.s32    { %r14919, %r14920, %r14921, %r14922 },    { %r1, %r2, %r3, %r4 },    { %r5, %r6 },            { %r14919, %r14920, %r14921, %r14922 }; 
	// end inline asm
	// begin inline asm
	mma.sync.aligned.m16n8k32.row.col.s32.s8.s8.s32    { %r14933, %r14934, %r14935, %r14936 },    { %r1, %r2, %r3, %r4 },    { %r5, %r6 },            { %r14933, %r14934, %r14935, %r14936 }; 
	// end inline asm
	// begin inline asm
	mma.sync.aligned.m16n8k32.row.col.s32.s8.s8.s32    { %r14905, %r14906, %r14907, %r14908 },    { %r1, %r2, %r3, %r4 },    { %r5, %r6 },            { %r14905, %r14906, %r14907, %r14908 }; 
	// end inline asm
	// begin inline asm
	mma.sync.aligned.m16n8k32.row.col.s32.s8.s8.s32    { %r14919, %r14920, %r14921, %r14922 },    { %r1, %r2, %r3, %r4 },    { %r5, %r6 },            { %r14919, %r14920, %r14921, %r14922 }; 
	// end inline asm
	// begin inline asm
	mma.sync.aligned.m16n8k32.row.col.s32.s8.s8.s32    { %r14933, %r14934, %r14935, %r14936 },    { %r1, %r2, %r3, %r4 },    { %r5, %r6 },            { %r14933, %r14934, %r14935, %r14936 }; 
	// end inline asm
	// begin inline asm
	mma.sync.aligned.m16n8k32.row.col.s32.s8.s8.s32    { %r14905, %r14906, %r14907, %r14908 },    { %r1, %r2, %r3, %r4 },    { %r5, %r6 },            { %r14905, %r14906, %r14907, %r14908 }; 
	// end inline asm
	// begin inline asm
	mma.sync.aligned.m16n8k32.row.col.s32.s8.s8.s32    { %r14919, %r14920, %r14921, %r14922 },    { %r1, %r2, %r3, %r4 },    { %r5, %r6 },            { %r14919, %r14920, %r14921, %r14922 }; 
	// end inline asm
	// begin inline asm
	mma.sync.aligned.m16n8k32.row.col.s32.s8.s8.s32    { %r14933, %r14934, %r14935, %r14936 },    { %r1, %r2, %r3, %r4 },    { %r5, %r6 },            { %r14933, %r14934, %r14935, %r14936 }; 
	// end inline asm
	// begin inline asm
	mma.sync.aligned.m16n8k32.row.col.s32.s8.s8.s32    { %r14905, %r14906, %r14907, %r14908 },    { %r1, %r2, %r3, %r4 },    { %r5, %r6 },            { %r14905, %r14906, %r14907, %r14908 }; 
	// end inline asm
	// begin inline asm
	mma.sync.aligned.m16n8k32.row.col.s32.s8.s8.s32    { %r14919, %r14920, %r14921, %r14922 },    { %r1, %r2, %r3, %r4 },    { %r5, %r6 },            { %r14919, %r14920, %r14921, %r14922 }; 
	// end inline asm
	// begin inline asm
	mma.sync.aligned.m16n8k32.row.col.s32.s8.s8.s32    { %r14933, %r14934, %r14935, %r14936 },    { %r1, %r2, %r3, %r4 },    { %r5, %r6 },            { %r14933, %r14934, %r14935, %r14936 }; 
	// end inline asm
	// begin inline asm
	mma.sync.aligned.m16n8k32.row.col.s32.s8.s8.s32    { %r14905, %r14906, %r14907, %r14908 },    { %r1, %r2, %r3, %r4 },    { %r5, %r6 },            { %r14905, %r14906, %r14907, %r14908 }; 
	// end inline asm
	// begin inline asm
	mma.sync.aligned.m16n8k32.row.col.s32.s8.s8.s32    { %r14919, %r14920, %r14921, %r14922 },    { %r1, %r2, %r3, %r4 },    { %r5, %r6 },            { %r14919, %r14920, %r14921, %r14922 }; 
	// end inline asm
	// begin inline asm
	mma.sync.aligned.m16n8k32.row.col.s32.s8.s8.s32    { %r14933, %r14934, %r14935, %r14936 },    { %r1, %r2, %r3, %r4 },    { %r5, %r6 },            { %r14933, %r14934, %r14935, %r14936 }; 
	// end inline asm
	// begin inline asm
	mma.sync.aligned.m16n8k32.row.col.s32.s8.s8.s32    { %r14905, %r14906, %r14907, %r14908 },    { %r1, %r2, %r3, %r4 },    { %r5, %r6 },            { %r14905, %r14906, %r14907, %r14908 }; 
	// end inline asm
	// begin inline asm
	mma.sync.aligned.m16n8k32.row.col.s32.s8.s8.s32    { %r14919, %r14920, %r14921, %r14922 },    { %r1, %r2, %r3, %r4 },    { %r5, %r6 },            { %r14919, %r14920, %r14921, %r14922 }; 
	// end inline asm
	// begin inline asm
	mma.sync.aligned.m16n8k32.row.col.s32.s8.s8.s32    { %r14933, %r14934, %r14935, %r14936 },    { %r1, %r2, %r3, %r4 },    { %r5, %r6 },            { %r14933, %r14934, %r14935, %r14936 }; 
	// end inline asm
	// begin inline asm
	mma.sync.aligned.m16n8k32.row.col.s32.s8.s8.s32    { %r14905, %r14906, %r14907, %r14908 },    { %r1, %r2, %r3, %r4 },    { %r5, %r6 },            { %r14905, %r14906, %r14907, %r14908 }; 
	// end inline asm
	// begin inline asm
	mma.sync.aligned.m16n8k32.row.col.s32.s8.s8.s32    { %r14919, %r14920, %r14921, %r14922 },    { %r1, %r2, %r3, %r4 },    { %r5, %r6 },            { %r14919, %r14920, %r14921, %r14922 }; 
	// end inline asm
	// begin inline asm
	mma.sync.aligned.m16n8k32.row.col.s32.s8.s8.s32    { %r14933, %r14934, %r14935, %r14936 },    { %r1, %r2, %r3, %r4 },    { %r5, %r6 },            { %r14933, %r14934, %r14935, %r14936 }; 
	// end inline asm
	// begin inline asm
	mma.sync.aligned.m16n8k32.row.col.s32.s8.s8.s32    { %r14905, %r14906, %r14907, %r14908 },    { %r1, %r2, %r3, %r4 },    { %r5, %r6 },            { %r14905, %r14906, %r14907, %r14908 }; 
	// end inline asm
	// begin inline asm
	mma.sync.aligned.m16n8k32.row.col.s32.s8.s8.s32    { %r14919, %r14920, %r14921, %r14922 },    { %r1, %r2, %r3, %r4 },    { %r5, %r6 },            { %r14919, %r14920, %r14921, %r14922 }; 
	// end inline asm
	// begin inline asm
	mma.sync.aligned.m16n8k32.row.col.s32.s8.s8.s32    { %r14933, %r14934, %r14935, %r14936 },    { %r1, %r2, %r3, %r4 },    { %r5, %r6 },            { %r14933, %r14934, %r14935, %r14936 }; 
	// end inline asm
	// begin inline asm
	mma.sync.aligned.m16n8k32.row.col.s32.s8.s8.s32    { %r14905, %r14906, %r14907, %r14908 },    { %r1, %r2, %r3, %r4 },    { %r5, %r6 },            { %r14905, %r14906, %r14907, %r14908 }; 
	// end inline asm
	// begin inline asm
	mma.sync.aligned.m16n8k32.row.col.s32.s8.s8.s32    { %r14919, %r14920, %r14921, %r14922 },    { %r1, %r2, %r3, %r4 },    { %r5, %r6 },            { %r14919, %r14920, %r14921, %r14922 }; 
	// end inline asm
	// begin inline asm
	mma.sync.aligned.m16n8k32.row.col.s32.s8.s8.s32    { %r14933, %r14934, %r14935, %r14936 },    { %r1, %r2, %r3, %r4 },    { %r5, %r6 },            { %r14933, %r14934, %r14935, %r14936 }; 
	// end inline asm
	// begin inline asm
	mma.sync.aligned.m16n8k32.row.col.s32.s8.s8.s32    { %r14905, %r14906, %r14907, %r14908 },    { %r1, %r2, %r3, %r4 },    { %r5, %r6 },            { %r14905, %r14906, %r14907, %r14908 }; 
	// end inline asm
	// begin inline asm
	mma.sync.aligned.m16n8k32.row.col.s32.s8.s8.s32    { %r14919, %r14920, %r14921, %r14922 },    { %r1, %r2, %r3, %r4 },    { %r5, %r6 },            { %r14919, %r14920, %r14921, %r14922 }; 
	// end inline asm
	// begin inline asm
	mma.sync.aligned.m16n8k32.row.col.s32.s8.s8.s32    { %r14933, %r14934, %r14935, %r14936 },    { %r1, %r2, %r3, %r4 },    { %r5, %r6 },            { %r14933, %r14934, %r14935, %r14936 }; 
	// end inline asm
	// begin inline asm
	mma.sync.aligned.m16n8k32.row.col.s32.s8.s8.s32    { %r14905, %r14906, %r14907, %r14908 },    { %r1, %r2, %r3, %r4 },    { %r5, %r6 },            { %r14905, %r14906, %r14907, %r14908 }; 
	// end inline asm
	// begin inline asm
	mma.sync.aligned.m16n8k32.row.col.s32.s8.s8.s32    { %r14919, %r14920, %r14921, %r14922 },    { %r1, %r2, %r3, %r4 },    { %r5, %r6 },            { %r14919, %r14920, %r14921, %r14922 }; 
	// end inline asm
	// begin inline asm
	mma.sync.aligned.m16n8k32.row.col.s32.s8.s8.s32    { %r14933, %r14934, %r14935, %r14936 },    { %r1, %r2, %r3, %r4 },    { %r5, %r6 },            { %r14933, %r14934, %r14935, %r14936 }; 
	// end inline asm
	// begin inline asm
	mma.sync.aligned.m16n8k32.row.col.s32.s8.s8.s32    { %r14905, %r14906, %r14907, %r14908 },    { %r1, %r2, %r3, %r4 },    { %r5, %r6 },            { %r14905, %r14906, %r14907, %r14908 }; 
	// end inline asm
	// begin inline asm
	mma.sync.aligned.m16n8k32.row.col.s32.s8.s8.s32    { %r14919, %r14920, %r14921, %r14922 },    { %r1, %r2, %r3, %r4 },    { %r5, %r6 },            { %r14919, %r14920, %r14921, %r14922 }; 
	// end inline asm
	// begin inline asm
	mma.sync.aligned.m16n8k32.row.col.s32.s8.s8.s32    { %r14933, %r14934, %r14935, %r14936 },    { %r1, %r2, %r3, %r4 },    { %r5, %r6 },            { %r14933, %r14934, %r14935, %r14936 }; 
	// end inline asm
	// begin inline asm
	mma.sync.aligned.m16n8k32.row.col.s32.s8.s8.s32    { %r14905, %r14906, %r14907, %r14908 },    { %r1, %r2, %r3, %r4 },    { %r5, %r6 },            { %r14905, %r14906, %r14907, %r14908 }; 
	// end inline asm
	// begin inline asm
	mma.sync.aligned.m16n8k32.row.col.s32.s8.s8.s32    { %r14919, %r14920, %r14921, %r14922 },    { %r1, %r2, %r3, %r4 },    { %r5, %r6 },            { %r14919, %r14920, %r14921, %r14922 }; 
	// end inline asm
	// begin inline asm
	mma.sync.aligned.m16n8k32.row.col.s32.s8.s8.s32    { %r14933, %r14934, %r14935, %r14936 },    { %r1, %r2, %r3, %r4 },    { %r5, %r6 },            { %r14933, %r14934, %r14935, %r14936 }; 
	// end inline asm
	// begin inline asm
	mma.sync.aligned.m16n8k32.row.col.s32.s8.s8.s32    { %r14905, %r14906, %r14907, %r14908 },    { %r1, %r2, %r3, %r4 },    { %r5, %r6 },            { %r14905, %r14906, %r14907, %r14908 }; 
	// end inline asm
	// begin inline asm
	mma.sync.aligned.m16n8k32.row.col.s32.s8.s8.s32    { %r14919, %r14920, %r14921, %r14922 },    { %r1, %r2, %r3, %r4 },    { %r5, %r6 },            { %r14919, %r14920, %r14921, %r14922 }; 
	// end inline asm
	// begin inline asm
	mma.sync.aligned.m16n8k32.row.col.s32.s8.s8.s32    { %r14933, %r14934, %r14935, %r14936 },    { %r1, %r2, %r3, %r4 },    { %r5, %r6 },            { %r14933, %r14934, %r14935, %r14936 }; 
	// end inline asm
	// begin inline asm
	mma.sync.aligned.m16n8k32.row.col.s32.s8.s8.s32    { %r14905, %r14906, %r14907, %r14908 },    { %r1, %r2, %r3, %r4 },    { %r5, %r6 },            { %r14905, %r14906, %r14907, %r14908 }; 
	// end inline asm
	// begin inline asm
	mma.sync.aligned.m16n8k32.row.col.s32.s8.s8.s32    { %r14919, %r14920, %r14921, %r14922 },    { %r1, %r2, %r3, %r4 },    { %r5, %r6 },            { %r14919, %r14920, %r14921, %r14922 }; 
	// end inline asm
	// begin inline asm
	mma.sync.aligned.m16n8k32.row.col.s32.s8.s8.s32    { %r14933, %r14934, %r14935, %r14936 },    { %r1, %r2, %r3, %r4 },    { %r5, %r6 },            { %r14933, %r14934, %r14935, %r14936 }; 
	// end inline asm
	// begin inline asm
	mma.sync.aligned.m16n8k32.row.col.s32.s8.s8.s32    { %r14905, %r14906, %r14907, %r14908 },    { %r1, %r2, %r3, %r4 },    { %r5, %r6 },            { %r14905, %r14906, %r14907, %r14908 }; 
	// end inline asm
	// begin inline asm
	mma.sync.aligned.m16n8k32.row.col.s32.s8.s8.s32    { %r14919, %r14920, %r14921, %r14922 },    { %r1, %r2, %r3, %r4 },    { %r5, %r6 },            { %r14919, %r14920, %r14921, %r14922 }; 
	// end inline asm
	// begin inline asm
	mma.sync.aligned.m16n8k32.row.col.s32.s8.s8.s32    { %r14933, %r14934, %r14935, %r14936 },    { %r1, %r2, %r3, %r4 },    { %r5, %r6 },            { %r14933, %r14934, %r14935, %r14936 }; 
	// end inline asm
	// begin inline asm
	mma.sync.aligned.m16n8k32.row.col.s32.s8.s8.s32    { %r14905, %r14906, %r14907, %r14908 },    { %r1, %r2, %r3, %r4 },    { %r5, %r6 },            { %r14905, %r14906, %r14907, %r14908 }; 
	// end inline asm
	// begin inline asm
	mma.sync.aligned.m16n8k32.row.col.s32.s8.s8.s32    { %r14919, %r14920, %r14921, %r14922 },    { %r1, %r2, %r3, %r4 },    { %r5, %r6 },            { %r14919, %r14920, %r14921, %r14922 }; 
	// end inline asm
	// begin inline asm
	mma.sync.aligned.m16n8k32.row.col.s32.s8.s8.s32    { %r14933, %r14934, %r14935, %r14936 },    { %r1, %r2, %r3, %r4 },    { %r5, %r6 },            { %r14933, %r14934, %r14935, %r14936 }; 
	// end inline asm
	// begin inline asm
	mma.sync.aligned.m16n8k32.row.col.s32.s8.s8.s32    { %r14905, %r14906, %r14907, %r14908 },    { %r1, %r2, %r3, %r4 },    { %r5, %r6 },            { %r14905, %r14906, %r14907, %r14908 }; 
	// end inline asm
	// begin inline asm
	mma.sync.aligned.m16n8k32.row.col.s32.s8.s8.s32    { %r14919, %r14920, %r14921, %r14922 },    { %r1, %r2, %r3, %r4 },    { %r5, %r6 },            { %r14919, %r14920, %r14921, %r14922 }; 
	// end inline asm
	// begin inline asm
	mma.sync.aligned.m16n8k32.row.col.s32.s8.s8.s32    { %r14933, %r14934, %r14935, %r14936 },    { %r1, %r2, %r3, %r4 },    { %r5, %r6 },            { %r14933, %r14934, %r14935, %r14936 }; 
	// end inline asm
	// begin inline asm
	mma.sync.aligned.m16n8k32.row.col.s32.s8.s8.s32    { %r14905, %r14906, %r14907, %r14908 },    { %r1, %r2, %r3, %r4 },    { %r5, %r6 },            { %r14905, %r14906, %r14907, %r14908 }; 
	// end inline asm
	// begin inline asm
	mma.sync.aligned.m16n8k32.row.col.s32.s8.s8.s32    { %r14919, %r14920, %r14921, %r14922 },    { %r1, %r2, %r3, %r4 },    { %r5, %r6 },            { %r14919, %r14920, %r14921, %r14922 }; 
	// end inline asm
	// begin inline asm
	mma.sync.aligned.m16n8k32.row.col.s32.s8.s8.s32    { %r14933, %r14934, %r14935, %r14936 },    { %r1, %r2, %r3, %r4 },    { %r5, %r6 },            { %r14933, %r14934, %r14935, %r14936 }; 
	// end inline asm
	// begin inline asm
	mma.sync.aligned.m16n8k32.row.col.s32.s8.s8.s32    { %r14905, %r14906, %r14907, %r14908 },    { %r1, %r2, %r3, %r4 },    { %r5, %r6 },            { %r14905, %r14906, %r14907, %r14908 }; 
	// end inline asm
	// begin inline asm
	mma.sync.aligned.m16n8k32.row.col.s32.s8.s8.s32    { %r14919, %r14920, %r14921, %r14922 },    { %r1, %r2, %r3, %r4 },    { %r5, %r6 },            { %r14919, %r14920, %r14921, %r14922 }; 
	// end inline asm
	// begin inline asm
	mma.sync.aligned.m16n8k32.row.col.s32.s8.s8.s32    { %r14933, %r14934, %r14935, %r14936 },    { %r1, %r2, %r3, %r4 },    { %r5, %r6 },            { %r14933, %r14934, %r14935, %r14936 }; 
	// end inline asm
	// begin inline asm
	mma.sync.aligned.m16n8k32.row.col.s32.s8.s8.s32    { %r14905, %r14906, %r14907, %r14908 },    { %r1, %r2, %r3, %r4 },    { %r5, %r6 },            { %r14905, %r14906, %r14907, %r14908 }; 
	// end inline asm
	// begin inline asm
	mma.sync.aligned.m16n8k32.row.col.s32.s8.s8.s32    { %r14919, %r14920, %r14921, %r14922 },    { %r1, %r2, %r3, %r4 },    { %r5, %r6 },            { %r14919, %r14920, %r14921, %r14922 }; 
	// end inline asm
	// begin inline asm
	mma.sync.aligned.m16n8k32.row.col.s32.s8.s8.s32    { %r14933, %r14934, %r14935, %r14936 },    { %r1, %r2, %r3, %r4 },    { %r5, %r6 },            { %r14933, %r14934, %r14935, %r14936 }; 
	// end inline asm
	// begin inline asm
	mma.sync.aligned.m16n8k32.row.col.s32.s8.s8.s32    { %r14905, %r14906, %r14907, %r14908 },    { %r1, %r2, %r3, %r4 },    { %r5, %r6 },            { %r14905, %r14906, %r14907, %r14908 }; 
	// end inline asm
	// begin inline asm
	mma.sync.aligned.m16n8k32.row.col.s32.s8.s8.s32    { %r14919, %r14920, %r14921, %r14922 },    { %r1, %r2, %r3, %r4 },    { %r5, %r6 },            { %r14919, %r14920, %r14921, %r14922 }; 
	// end inline asm
	// begin inline asm
	mma.sync.aligned.m16n8k32.row.col.s32.s8.s8.s32    { %r14933, %r14934, %r14935, %r14936 },    { %r1, %r2, %r3, %r4 },    { %r5, %r6 },            { %r14933, %r14934, %r14935, %r14936 }; 
	// end inline asm
	// begin inline asm
	mma.sync.aligned.m16n8k32.row.col.s32.s8.s8.s32    { %r14905, %r14906, %r14907, %r14908 },    { %r1, %r2, %r3, %r4 },    { %r5, %r6 },            { %r14905, %r14906, %r14907, %r14908 }; 
	// end inline asm
	// begin inline asm
	mma.sync.aligned.m16n8k32.row.col.s32.s8.s8.s32    { %r14919, %r14920, %r14921, %r14922 },    { %r1, %r2, %r3, %r4 },    { %r5, %r6 },            { %r14919, %r14920, %r14921, %r14922 }; 
	// end inline asm
	// begin inline asm
	mma.sync.aligned.m16n8k32.row.col.s32.s8.s8.s32    { %r14933, %r14934, %r14935, %r14936 },    { %r1, %r2, %r3, %r4 },    { %r5, %r6 },            { %r14933, %r14934, %r14935, %r14936 }; 
	// end inline asm
	// begin inline asm
	mma.sync.aligned.m16n8k32.row.col.s32.s8.s8.s32    { %r14905, %r14906, %r14907, %r14908 },    { %r1, %r2, %r3, %r4 },    { %r5, %r6 },            { %r14905, %r14906, %r14907, %r14908 }; 
	// end inline asm
	// begin inline asm
	mma.sync.aligned.m16n8k32.row.col.s32.s8.s8.s32    { %r14919, %r14920, %r14921, %r14922 },    { %r1, %r2, %r3, %r4 },    { %r5, %r6 },            { %r14919, %r14920, %r14921, %r14922 }; 
	// end inline asm
	// begin inline asm
	mma.sync.aligned.m16n8k32.row.col.s32.s8.s8.s32    { %r14933, %r14934, %r14935, %r14936 },    { %r1, %r2, %r3, %r4 },    { %r5, %r6 },            { %r14933, %r14934, %r14935, %r14936 }; 
	// end inline asm
	// begin inline asm
	mma.sync.aligned.m16n8k32.row.col.s32.s8.s8.s32    { %r14905, %r14906, %r14907, %r14908 },    { %r1, %r2, %r3, %r4 },    { %r5, %r6 },            { %r14905, %r14906, %r14907, %r14908 }; 
	// end inline asm
	// begin inline asm
	mma.sync.aligned.m16n8k32.row.col.s32.s8.s8.s32    { %r14919, %r14920, %r14921, %r14922 },    { %r1, %r2, %r3, %r4 },    { %r5, %r6 },            { %r14919, %r14920, %r14921, %r14922 }; 
	// end inline asm
	// begin inline asm
	mma.sync.aligned.m16n8k32.row.col.s32.s8.s8.s32    { %r14933, %r14934, %r14935, %r14936 },    { %r1, %r2, %r3, %r4 },    { %r5, %r6 },            { %r14933, %r14934, %r14935, %r14936 }; 
	// end inline asm
	// begin inline asm
	mma.sync.aligned.m16n8k32.row.col.s32.s8.s8.s32    { %r14905, %r14906, %r14907, %r14908 },    { %r1, %r2, %r3, %r4 },    { %r5, %r6 },            { %r14905, %r14906, %r14907, %r14908 }; 
	// end inline asm
	// begin inline asm
	mma.sync.aligned.m16n8k32.row.col.s32.s8.s8.s32    { %r14919, %r14920, %r14921, %r14922 },    { %r1, %r2, %r3, %r4 },    { %r5, %r6 },            { %r14919, %r14920, %r14921, %r14922 }; 
	// end inline asm
	// begin inline asm
	mma.sync.aligned.m16n8k32.row.col.s32.s8.s8.s32    { %r14933, %r14934, %r14935, %r14936 },    { %r1, %r2, %r3, %r4 },    { %r5, %r6 },            { %r14933, %r14934, %r14935, %r14936 }; 
	// end inline asm
	// begin inline asm
	mma.sync.aligned.m16n8k32.row.col.s32.s8.s8.s32    { %r14905, %r14906, %r14907, %r14908 },    { %r1, %r2, %r3, %r4 },    { %r5, %r6 },            { %r14905, %r14906, %r14907, %r14908 }; 
	// end inline asm
	// begin inline asm
	mma.sync.aligned.m16n8k32.row.col.s32.s8.s8.s32    { %r14919, %r14920, %r14921, %r14922 },    { %r1, %r2, %r3, %r4 },    { %r5, %r6 },            { %r14919, %r14920, %r14921, %r14922 }; 
	// end inline asm
	// begin inline asm
	mma.sync.aligned.m16n8k32.row.col.s32.s8.s8.s32    { %r14933, %r14934, %r14935, %r14936 },    { %r1, %r2, %r3, %r4 },    { %r5, %r6 },            { %r14933, %r14934, %r14935, %r14936 }; 
	// end inline asm
	// begin inline asm
	mma.sync.aligned.m16n8k32.row.col.s32.s8.s8.s32    { %r14905, %r14906, %r14907, %r14908 },    { %r1, %r2, %r3, %r4 },    { %r5, %r6 },            { %r14905, %r14906, %r14907, %r14908 }; 
	// end inline asm
	// begin inline asm
	mma.sync.aligned.m16n8k32.row.col.s32.s8.s8.s32    { %r14919, %r14920, %r14921, %r14922 },    { %r1, %r2, %r3, %r4 },    { %r5, %r6 },            { %r14919, %r14920, %r14921, %r14922 }; 
	// end inline asm
	// begin inline asm
	mma.sync.aligned.m16n8k32.row.col.s32.s8.s8.s32    { %r14933, %r14934, %r14935, %r14936 },    { %r1, %r2, %r3, %r4 },    { %r5, %r6 },            { %r14933, %r14934, %r14935, %r14936 }; 
	// end inline asm
	// begin inline asm
	mma.sync.aligned.m16n8k32.row.col.s32.s8.s8.s32    { %r14905, %r14906, %r14907, %r14908 },    { %r1, %r2, %r3, %r4 },    { %r5, %r6 },            { %r14905, %r14906, %r14907, %r14908 }; 
	// end inline asm
	// begin inline asm
	mma.sync.aligned.m16n8k32.row.col.s32.s8.s8.s32    { %r14919, %r14920, %r14921, %r14922 },    { %r1, %r2, %r3, %r4 },    { %r5, %r6 },            { %r14919, %r14920, %r14921, %r14922 }; 
	// end inline asm
	// begin inline asm
	mma.sync.aligned.m16n8k32.row.col.s32.s8.s8.s32    { %r14933, %r14934, %r14935, %r14936 },    { %r1, %r2, %r3, %r4 },    { %r5, %r6 },            { %r14933, %r14934, %r14935, %r14936 }; 
	// end inline asm
	// begin inline asm
	mma.sync.aligned.m16n8k32.row.col.s32.s8.s8.s32    { %r14905, %r14906, %r14907, %r14908 },    { %r1, %r2, %r3, %r4 },    { %r5, %r6 },            { %r14905, %r14906, %r14907, %r14908 }; 
	// end inline asm
	// begin inline asm
	mma.sync.aligned.m16n8k32.row.col.s32.s8.s8.s32    { %r14919, %r14920, %r14921, %r14922 },    { %r1, %r2, %r3, %r4 },    { %r5, %r6 },            { %r14919, %r14920, %r14921, %r14922 }; 
	// end inline asm
	// begin inline asm
	mma.sync.aligned.m16n8k32.row.col.s32.s8.s8.s32    { %r14933, %r14934, %r14935, %r14936 },    { %r1, %r2, %r3, %r4 },    { %r5, %r6 },            { %r14933, %r14934, %r14935, %r14936 }; 
	// end inline asm
	// begin inline asm
	mma.sync.aligned.m16n8k32.row.col.s32.s8.s8.s32    { %r14905, %r14906, %r14907, %r14908 },    { %r1, %r2, %r3, %r4 },    { %r5, %r6 },            { %r14905, %r14906, %r14907, %r14908 }; 
	// end inline asm
	// begin inline asm
	mma.sync.aligned.m16n8k32.row.col.s32.s8.s8.s32    { %r14919, %r14920, %r14921, %r14922 },    { %r1, %r2, %r3, %r4 },    { %r5, %r6 },            { %r14919, %r14920, %r14921, %r14922 }; 
	// end inline asm
	// begin inline asm
	mma.sync.aligned.m16n8k32.row.col.s32.s8.s8.s32    { %r14933, %r14934, %r14935, %r14936 },    { %r1, %r2, %r3, %r4 },    { %r5, %r6 },            { %r14933, %r14934, %r14935, %r14936 }; 
	// end inline asm
	// begin inline asm
	mma.sync.aligned.m16n8k32.row.col.s32.s8.s8.s32    { %r14905, %r14906, %r14907, %r14908 },    { %r1, %r2, %r3, %r4 },    { %r5, %r6 },            { %r14905, %r14906, %r14907, %r14908 }; 
	// end inline asm
	// begin inline asm
	mma.sync.aligned.m16n8k32.row.col.s32.s8.s8.s32    { %r14919, %r14920, %r14921, %r14922 },    { %r1, %r2, %r3, %r4 },    { %r5, %r6 },            { %r14919, %r14920, %r14921, %r14922 }; 
	// end inline asm
	// begin inline asm
	mma.sync.aligned.m16n8k32.row.col.s32.s8.s8.s32    { %r14933, %r14934, %r14935, %r14936 },    { %r1, %r2, %r3, %r4 },    { %r5, %r6 },            { %r14933, %r14934, %r14935, %r14936 }; 
	// end inline asm
	// begin inline asm
	mma.sync.aligned.m16n8k32.row.col.s32.s8.s8.s32    { %r14905, %r14906, %r14907, %r14908 },    { %r1, %r2, %r3, %r4 },    { %r5, %r6 },            { %r14905, %r14906, %r14907, %r14908 }; 
	// end inline asm
	// begin inline asm
	mma.sync.aligned.m16n8k32.row.col.s32.s8.s8.s32    { %r14919, %r14920, %r14921, %r14922 },    { %r1, %r2, %r3, %r4 },    { %r5, %r6 },            { %r14919, %r14920, %r14921, %r14922 }; 
	// end inline asm
	// begin inline asm
	mma.sync.aligned.m16n8k32.row.col.s32.s8.s8.s32    { %r14933, %r14934, %r14935, %r14936 },    { %r1, %r2, %r3, %r4 },    { %r5, %r6 },            { %r14933, %r14934, %r14935, %r14936 }; 
	// end inline asm
	// begin inline asm
	mma.sync.aligned.m16n8k32.row.col.s32.s8.s8.s32    { %r14905, %r14906, %r14907, %r14908 },    { %r1, %r2, %r3, %r4 },    { %r5, %r6 },            { %r14905, %r14906, %r14907, %r14908 }; 
	// end inline asm
	// begin inline asm
	mma.sync.aligned.m16n8k32.row.col.s32.s8.s8.s32    { %r14919, %r14920, %r14921, %r14922 },    { %r1, %r2, %r3, %r4 },    { %r5, %r6 },            { %r14919, %r14920, %r14921, %r14922 }; 
	// end inline asm
	// begin inline asm
	mma.sync.aligned.m16n8k32.row.col.s32.s8.s8.s32    { %r14933, %r14934, %r14935, %r14936 },    { %r1, %r2, %r3, %r4 },    { %r5, %r6 },            { %r14933, %r14934, %r14935, %r14936 }; 
	// end inline asm
	// begin inline asm
	mma.sync.aligned.m16n8k32.row.col.s32.s8.s8.s32    { %r14905, %r14906, %r14907, %r14908 },    { %r1, %r2, %r3, %r4 },    { %r5, %r6 },            { %r14905, %r14906, %r14907, %r14908 }; 
	// end inline asm
	// begin inline asm
	mma.sync.aligned.m16n8k32.row.col.s32.s8.s8.s32    { %r14919, %r14920, %r14921, %r14922 },    { %r1, %r2, %r3, %r4 },    { %r5, %r6 },            { %r14919, %r14920, %r14921, %r14922 }; 
	// end inline asm
	// begin inline asm
	mma.sync.aligned.m16n8k32.row.col.s32.s8.s8.s32    { %r14933, %r14934, %r14935, %r14936 },    { %r1, %r2, %r3, %r4 },    { %r5, %r6 },            { %r14933, %r14934, %r14935, %r14936 }; 
	// end inline asm
	// begin inline asm
	mma.sync.aligned.m16n8k32.row.col.s32.s8.s8.s32    { %r14905, %r14906, %r14907, %r14908 },    { %r1, %r2, %r3, %r4 },    { %r5, %r6 },            { %r14905, %r14906, %r14907, %r14908 }; 
	// end inline asm
	// begin inline asm
	mma.sync.aligned.m16n8k32.row.col.s32.s8.s8.s32    { %r14919, %r14920, %r14921, %r14922 },    { %r1, %r2, %r3, %r4 },    { %r5, %r6 },            { %r14919, %r14920, %r14921, %r14922 }; 
	// end inline asm
	// begin inline asm
	mma.sync.aligned.m16n8k32.row.col.s32.s8.s8.s32    { %r14933, %r14934, %r14935, %r14936 },    { %r1, %r2, %r3, %r4 },    { %r5, %r6 },            { %r14933, %r14934, %r14935, %r14936 }; 
	// end inline asm
	// begin inline asm
	mma.sync.aligned.m16n8k32.row.col.s32.s8.s8.s32    { %r14905, %r14906, %r14907, %r14908 },    { %r1, %r2, %r3, %r4 },    { %r5, %r6 },            { %r14905, %r14906, %r14907, %r14908 }; 
	// end inline asm
	// begin inline asm
	mma.sync.aligned.m16n8k32.row.col.s32.s8.s8.s32    { %r14919, %r14920, %r14921, %r14922 },    { %r1, %r2, %r3, %r4 },    { %r5, %r6 },            { %r14919, %r14920, %r14921, %r14922 }; 
	// end inline asm
	// begin inline asm
	mma.sync.aligned.m16n8k32.row.col.s32.s8.s8.s32    { %r14933, %r14934, %r14935, %r14936 },    { %r1, %r2, %r3, %r4 },    { %r5, %r6 },            { %r14933, %r14934, %r14935, %r14936 }; 
	// end inline asm
	// begin inline asm
	mma.sync.aligned.m16n8k32.row.col.s32.s8.s8.s32    { %r14905, %r14906, %r14907, %r14908 },    { %r1, %r2, %r3, %r4 },    { %r5, %r6 },            { %r14905, %r14906, %r14907, %r14908 }; 
	// end inline asm
	// begin inline asm
	mma.sync.aligned.m16n8k32.row.col.s32.s8.s8.s32    { %r14919, %r14920, %r14921, %r14922 },    { %r1, %r2, %r3, %r4 },    { %r5, %r6 },            { %r14919, %r14920, %r14921, %r14922 }; 
	// end inline asm
	// begin inline asm
	mma.sync.aligned.m16n8k32.row.col.s32.s8.s8.s32    { %r14933, %r14934, %r14935, %r14936 },    { %r1, %r2, %r3, %r4 },    { %r5, %r6 },            { %r14933, %r14934, %r14935, %r14936 }; 
	// end inline asm
	// begin inline asm
	mma.sync.aligned.m16n8k32.row.col.s32.s8.s8.s32    { %r14905, %r14906, %r14907, %r14908 },    { %r1, %r2, %r3, %r4 },    { %r5, %r6 },            { %r14905, %r14906, %r14907, %r14908 }; 
	// end inline asm
	// begin inline asm
	mma.sync.aligned.m16n8k32.row.col.s32.s8.s8.s32    { %r14919, %r14920, %r14921, %r14922 },    { %r1, %r2, %r3, %r4 },    { %r5, %r6 },            { %r14919, %r14920, %r14921, %r14922 }; 
	// end inline asm
	// begin inline asm
	mma.sync.aligned.m16n8k32.row.col.s32.s8.s8.s32    { %r14933, %r14934, %r14935, %r14936 },    { %r1, %r2, %r3, %r4 },    { %r5, %r6 },            { %r14933, %r14934, %r14935, %r14936 }; 
	// end inline asm
	// begin inline asm
	mma.sync.aligned.m16n8k32.row.col.s32.s8.s8.s32    { %r14905, %r14906, %r14907, %r14908 },    { %r1, %r2, %r3, %r4 },    { %r5, %r6 },            { %r14905, %r14906, %r14907, %r14908 }; 
	// end inline asm
	// begin inline asm
	mma.sync.aligned.m16n8k32.row.col.s32.s8.s8.s32    { %r14919, %r14920, %r14921, %r14922 },    { %r1, %r2, %r3, %r4 },    { %r5, %r6 },            { %r14919, %r14920, %r14921, %r14922 }; 
	// end inline asm
	// begin inline asm
	mma.sync.aligned.m16n8k32.row.col.s32.s8.s8.s32    { %r14933, %r14934, %r14935, %r14936 },    { %r1, %r2, %r3, %r4 },    { %r5, %r6 },            { %r14933, %r14934, %r14935, %r14936 }; 
	// end inline asm
	// begin inline asm
	mma.sync.aligned.m16n8k32.row.col.s32.s8.s8.s32    { %r14905, %r14906, %r14907, %r14908 },    { %r1, %r2, %r3, %r4 },    { %r5, %r6 },            { %r14905, %r14906, %r14907, %r14908 }; 
	// end inline asm
	// begin inline asm
	mma.sync.aligned.m16n8k32.row.col.s32.s8.s8.s32    { %r14919, %r14920, %r14921, %r14922 },    { %r1, %r2, %r3, %r4 },    { %r5, %r6 },            { %r14919, %r14920, %r14921, %r14922 }; 
	// end inline asm
	// begin inline asm
	mma.sync.aligned.m16n8k32.row.col.s32.s8.s8.s32    { %r14933, %r14934, %r14935, %r14936 },    { %r1, %r2, %r3, %r4 },    { %r5, %r6 },            { %r14933, %r14934, %r14935, %r14936 }; 
	// end inline asm
	// begin inline asm
	mma.sync.aligned.m16n8k32.row.col.s32.s8.s8.s32    { %r14905, %r14906, %r14907, %r14908 },    { %r1, %r2, %r3, %r4 },    { %r5, %r6 },            { %r14905, %r14906, %r14907, %r14908 }; 
	// end inline asm
	// begin inline asm
	mma.sync.aligned.m16n8k32.row.col.s32.s8.s8.s32    { %r14919, %r14920, %r14921, %r14922 },    { %r1, %r2, %r3, %r4 },    { %r5, %r6 },            { %r14919, %r14920, %r14921, %r14922 }; 
	// end inline asm
	// begin inline asm
	mma.sync.aligned.m16n8k32.row.col.s32.s8.s8.s32    { %r14933, %r14934, %r14935, %r14936 },    { %r1, %r2, %r3, %r4 },    { %r5, %r6 },            { %r14933, %r14934, %r14935, %r14936 }; 
	// end inline asm
	// begin inline asm
	mma.sync.aligned.m16n8k32.row.col.s32.s8.s8.s32    { %r14905, %r14906, %r14907, %r14908 },    { %r1, %r2, %r3, %r4 },    { %r5, %r6 },            { %r14905, %r14906, %r14907, %r14908 }; 
	// end inline asm
	// begin inline asm
	mma.sync.aligned.m16n8k32.row.col.s32.s8.s8.s32    { %r14919, %r14920, %r14921, %r14922 },    { %r1, %r2, %r3, %r4 },    { %r5, %r6 },            { %r14919, %r14920, %r14921, %r14922 }; 
	// end inline asm
	// begin inline asm
	mma.sync.aligned.m16n8k32.row.col.s32.s8.s8.s32    { %r14933, %r14934, %r14935, %r14936 },    { %r1, %r2, %r3, %r4 },    { %r5, %r6 },            { %r14933, %r14934, %r14935, %r14936 }; 
	// end inline asm
	// begin inline asm
	mma.sync.aligned.m16n8k32.row.col.s32.s8.s8.s32    { %r14905, %r14906, %r14907, %r14908 },    { %r1, %r2, %r3, %r4 },    { %r5, %r6 },            { %r14905, %r14906, %r14907, %r14908 }; 
	// end inline asm
	// begin inline asm
	mma.sync.aligned.m16n8k32.row.col.s32.s8.s8.s32    { %r14919, %r14920, %r14921, %r14922 },    { %r1, %r2, %r3, %r4 },    { %r5, %r6 },            { %r14919, %r14920, %r14921, %r14922 }; 
	// end inline asm
	// begin inline asm
	mma.sync.aligned.m16n8k32.row.col.s32.s8.s8.s32    { %r14933, %r14934, %r14935, %r14936 },    { %r1, %r2, %r3, %r4 },    { %r5, %r6 },            { %r14933, %r14934, %r14935, %r14936 }; 
	// end inline asm
	// begin inline asm
	mma.sync.aligned.m16n8k32.row.col.s32.s8.s8.s32    { %r14905, %r14906, %r14907, %r14908 },    { %r1, %r2, %r3, %r4 },    { %r5, %r6 },            { %r14905, %r14906, %r14907, %r14908 }; 
	// end inline asm
	// begin inline asm
	mma.sync.aligned.m16n8k32.row.col.s32.s8.s8.s32    { %r14919, %r14920, %r14921, %r14922 },    { %r1, %r2, %r3, %r4 },    { %r5, %r6 },            { %r14919, %r14920, %r14921, %r14922 }; 
	// end inline asm
	// begin inline asm
	mma.sync.aligned.m16n8k32.row.col.s32.s8.s8.s32    { %r14933, %r14934, %r14935, %r14936 },    { %r1, %r2, %r3, %r4 },    { %r5, %r6 },            { %r14933, %r14934, %r14935, %r14936 }; 
	// end inline asm
	// begin inline asm
	mma.sync.aligned.m16n8k32.row.col.s32.s8.s8.s32    { %r14905, %r14906, %r14907, %r14908 },    { %r1, %r2, %r3, %r4 },    { %r5, %r6 },            { %r14905, %r14906, %r14907, %r14908 }; 
	// end inline asm
	// begin inline asm
	mma.sync.aligned.m16n8k32.row.col.s32.s8.s8.s32    { %r14919, %r14920, %r14921, %r14922 },    { %r1, %r2, %r3, %r4 },    { %r5, %r6 },            { %r14919, %r14920, %r14921, %r14922 }; 
	// end inline asm
	// begin inline asm
	mma.sync.aligned.m16n8k32.row.col.s32.s8.s8.s32    { %r14933, %r14934, %r14935, %r14936 },    { %r1, %r2, %r3, %r4 },    { %r5, %r6 },            { %r14933, %r14934, %r14935, %r14936 }; 
	// end inline asm
	// begin inline asm
	mma.sync.aligned.m16n8k32.row.col.s32.s8.s8.s32    { %r14905, %r14906, %r14907, %r14908 },    { %r1, %r2, %r3, %r4 },    { %r5, %r6 },            { %r14905, %r14906, %r14907, %r14908 }; 
	// end inline asm
	// begin inline asm
	mma.sync.aligned.m16n8k32.row.col.s32.s8.s8.s32    { %r14919, %r14920, %r14921, %r14922 },    { %r1, %r2, %r3, %r4 },    { %r5, %r6 },            { %r14919, %r14920, %r14921, %r14922 }; 
	// end inline asm
	// begin inline asm
	mma.sync.aligned.m16n8k32.row.col.s32.s8.s8.s32    { %r14933, %r14934, %r14935, %r14936 },    { %r1, %r2, %r3, %r4 },    { %r5, %r6 },            { %r14933, %r14934, %r14935, %r14936 }; 
	// end inline asm
	// begin inline asm
	mma.sync.aligned.m16n8k32.row.col.s32.s8.s8.s32    { %r14905, %r14906, %r14907, %r14908 },    { %r1, %r2, %r3, %r4 },    { %r5, %r6 },            { %r14905, %r14906, %r14907, %r14908 }; 
	// end inline asm
	// begin inline asm
	mma.sync.aligned.m16n8k32.row.col.s32.s8.s8.s32    { %r14919, %r14920, %r14921, %r14922 },    { %r1, %r2, %r3, %r4 },    { %r5, %r6 },            { %r14919, %r14920, %r14921, %r14922 }; 
	// end inline asm
	// begin inline asm
	mma.sync.aligned.m16n8k32.row.col.s32.s8.s8.s32    { %r14933, %r14934, %r14935, %r14936 },    { %r1, %r2, %r3, %r4 },    { %r5, %r6 },            { %r14933, %r14934, %r14935, %r14936 }; 
	// end inline asm
	// begin inline asm
	mma.sync.aligned.m16n8k32.row.col.s32.s8.s8.s32    { %r14905, %r14906, %r14907, %r14908 },    { %r1, %r2, %r3, %r4 },    { %r5, %r6 },            { %r14905, %r14906, %r14907, %r14908 }; 
	// end inline asm
	// begin inline asm
	mma.sync.aligned.m16n8k32.row.col.s32.s8.s8.s32    { %r14919, %r14920, %r14921, %r14922 },    { %r1, %r2, %r3, %r4 },    { %r5, %r6 },            { %r14919, %r14920, %r14921, %r14922 }; 
	// end inline asm
	// begin inline asm
	mma.sync.aligned.m16n8k32.row.col.s32.s8.s8.s32    { %r14933, %r14934, %r14935, %r14936 },    { %r1, %r2, %r3, %r4 },    { %r5, %r6 },            { %r14933, %r14934, %r14935, %r14936 }; 
	// end inline asm
	// begin inline asm
	mma.sync.aligned.m16n8k32.row.col.s32.s8.s8.s32    { %r14905, %r14906, %r14907, %r14908 },    { %r1, %r2, %r3, %r4 },    { %r5, %r6 },            { %r14905, %r14906, %r14907, %r14908 }; 
	// end inline asm
	// begin inline asm
	mma.sync.aligned.m16n8k32.row.col.s32.s8.s8.s32    { %r14919, %r14920, %r14921, %r14922 },    { %r1, %r2, %r3, %r4 },    { %r5, %r6 },            { %r14919, %r14920, %r14921, %r14922 }; 
	// end inline asm
	// begin inline asm
	mma.sync.aligned.m16n8k32.row.col.s32.s8.s8.s32    { %r14933, %r14934, %r14935, %r14936 },    { %r1, %r2, %r3, %r4 },    { %r5, %r6 },            { %r14933, %r14934, %r14935, %r14936 }; 
	// end inline asm
	// begin inline asm
	mma.sync.aligned.m16n8k32.row.col.s32.s8.s8.s32    { %r14905, %r14906, %r14907, %r14908 },    { %r1, %r2, %r3, %r4 },    { %r5, %r6 },            { %r14905, %r14906, %r14907, %r14908 }; 
	// end inline asm
	// begin inline asm
	mma.sync.aligned.m16n8k32.row.col.s32.s8.s8.s32    { %r14919, %r14920, %r14921, %r14922 },    { %r1, %r2, %r3, %r4 },    { %r5, %r6 },            { %r14919, %r14920, %r14921, %r14922 }; 
	// end inline asm
	// begin inline asm
	mma.sync.aligned.m16n8k32.row.col.s32.s8.s8.s32    { %r14933, %r14934, %r14935, %r14936 },    { %r1, %r2, %r3, %r4 },    { %r5, %r6 },            { %r14933, %r14934, %r14935, %r14936 }; 
	// end inline asm
	// begin inline asm
	mma.sync.aligned.m16n8k32.row.col.s32.s8.s8.s32    { %r14905, %r14906, %r14907, %r14908 },    { %r1, %r2, %r3, %r4 },    { %r5, %r6 },            { %r14905, %r14906, %r14907, %r14908 }; 
	// end inline asm
	// begin inline asm
	mma.sync.aligned.m16n8k32.row.col.s32.s8.s8.s32    { %r14919, %r14920, %r14921, %r14922 },    { %r1, %r2, %r3, %r4 },    { %r5, %r6 },            { %r14919, %r14920, %r14921, %r14922 }; 
	// end inline asm
	// begin inline asm
	mma.sync.aligned.m16n8k32.row.col.s32.s8.s8.s32    { %r14933, %r14934, %r14935, %r14936 },    { %r1, %r2, %r3, %r4 },    { %r5, %r6 },            { %r14933, %r14934, %r14935, %r14936 }; 
	// end inline asm
	// begin inline asm
	mma.sync.aligned.m16n8k32.row.col.s32.s8.s8.s32    { %r14905, %r14906, %r14907, %r14908 },    { %r1, %r2, %r3, %r4 },    { %r5, %r6 },            { %r14905, %r14906, %r14907, %r14908 }; 
	// end inline asm
	// begin inline asm
	mma.sync.aligned.m16n8k32.row.col.s32.s8.s8.s32    { %r14919, %r14920, %r14921, %r14922 },    { %r1, %r2, %r3, %r4 },    { %r5, %r6 },            { %r14919, %r14920, %r14921, %r14922 }; 
	// end inline asm
	// begin inline asm
	mma.sync.aligned.m16n8k32.row.col.s32.s8.s8.s32    { %r14933, %r14934, %r14935, %r14936 },    { %r1, %r2, %r3, %r4 },    { %r5, %r6 },            { %r14933, %r14934, %r14935, %r14936 }; 
	// end inline asm
	// begin inline asm
	mma.sync.aligned.m16n8k32.row.col.s32.s8.s8.s32    { %r14905, %r14906, %r14907, %r14908 },    { %r1, %r2, %r3, %r4 },    { %r5, %r6 },            { %r14905, %r14906, %r14907, %r14908 }; 
	// end inline asm
	// begin inline asm
	mma.sync.aligned.m16n8k32.row.col.s32.s8.s8.s32    { %r14919, %r14920, %r14921, %r14922 },    { %r1, %r2, %r3, %r4 },    { %r5, %r6 },            { %r14919, %r14920, %r14921, %r14922 }; 
	// end inline asm
	// begin inline asm
	mma.sync.aligned.m16n8k32.row.col.s32.s8.s8.s32    { %r14933, %r14934, %r14935, %r14936 },    { %r1, %r2, %r3, %r4 },    { %r5, %r6 },            { %r14933, %r14934, %r14935, %r14936 }; 
	// end inline asm
	// begin inline asm
	mma.sync.aligned.m16n8k32.row.col.s32.s8.s8.s32    { %r14905, %r14906, %r14907, %r14908 },    { %r1, %r2, %r3, %r4 },    { %r5, %r6 },            { %r14905, %r14906, %r14907, %r14908 }; 
	// end inline asm
	// begin inline asm
	mma.sync.aligned.m16n8k32.row.col.s32.s8.s8.s32    { %r14919, %r14920, %r14921, %r14922 },    { %r1, %r2, %r3, %r4 },    { %r5, %r6 },            { %r14919, %r14920, %r14921, %r14922 }; 
	// end inline asm
	// begin inline asm
	mma.sync.aligned.m16n8k32.row.col.s32.s8.s8.s32    { %r14933, %r14934, %r14935, %r14936 },    { %r1, %r2, %r3, %r4 },    { %r5, %r6 },            { %r14933, %r14934, %r14935, %r14936 }; 
	// end inline asm
	// begin inline asm
	mma.sync.aligned.m16n8k32.row.col.s32.s8.s8.s32    { %r14905, %r14906, %r14907, %r14908 },    { %r1, %r2, %r3, %r4 },    { %r5, %r6 },            { %r14905, %r14906, %r14907, %r14908 }; 
	// end inline asm
	// begin inline asm
	mma.sync.aligned.m16n8k32.row.col.s32.s8.s8.s32    { %r14919, %r14920, %r14921, %r14922 },    { %r1, %r2, %r3, %r4 },    { %r5, %r6 },            { %r14919, %r14920, %r14921, %r14922 }; 
	// end inline asm
	// begin inline asm
	mma.sync.aligned.m16n8k32.row.col.s32.s8.s8.s32    { %r14933, %r14934, %r14935, %r14936 },    { %r1, %r2, %r3, %r4 },    { %r5, %r6 },            { %r14933, %r14934, %r14935, %r14936 }; 
	// end inline asm
	// begin inline asm
	mma.sync.aligned.m16n8k32.row.col.s32.s8.s8.s32    { %r14905, %r14906, %r14907, %r14908 },    { %r1, %r2, %r3, %r4 },    { %r5, %r6 },            { %r14905, %r14906, %r14907, %r14908 }; 
	// end inline asm
	// begin inline asm
	mma.sync.aligned.m16n8k32.row.col.s32.s8.s8.s32    { %r14919, %r14920, %r14921, %r14922 },    { %r1, %r2, %r3, %r4 },    { %r5, %r6 },            { %r14919, %r14920, %r14921, %r14922 }; 
	// end inline asm
	// begin inline asm
	mma.sync.aligned.m16n8k32.row.col.s32.s8.s8.s32    { %r14933, %r14934, %r14935, %r14936 },    { %r1, %r2, %r3, %r4 },    { %r5, %r6 },            { %r14933, %r14934, %r14935, %r14936 }; 
	// end inline asm
	// begin inline asm
	mma.sync.aligned.m16n8k32.row.col.s32.s8.s8.s32    { %r14905, %r14906, %r14907, %r14908 },    { %r1, %r2, %r3, %r4 },    { %r5, %r6 },            { %r14905, %r14906, %r14907, %r14908 }; 
	// end inline asm
	// begin inline asm
	mma.sync.aligned.m16n8k32.row.col.s32.s8.s8.s32    { %r14919, %r14920, %r14921, %r14922 },    { %r1, %r2, %r3, %r4 },    { %r5, %r6 },            { %r14919, %r14920, %r14921, %r14922 }; 
	// end inline asm
	// begin inline asm
	mma.sync.aligned.m16n8k32.row.col.s32.s8.s8.s32    { %r14933, %r14934, %r14935, %r14936 },    { %r1, %r2, %r3, %r4 },    { %r5, %r6 },            { %r14933, %r14934, %r14935, %r14936 }; 
	// end inline asm
	// begin inline asm
	mma.sync.aligned.m16n8k32.row.col.s32.s8.s8.s32    { %r14905, %r14906, %r14907, %r14908 },    { %r1, %r2, %r3, %r4 },    { %r5, %r6 },            { %r14905, %r14906, %r14907, %r14908 }; 
	// end inline asm
	// begin inline asm
	mma.sync.aligned.m16n8k32.row.col.s32.s8.s8.s32    { %r14919, %r14920, %r14921, %r14922 },    { %r1, %r2, %r3, %r4 },    { %r5, %r6 },            { %r14919, %r14920, %r14921, %r14922 }; 
	// end inline asm
	// begin inline asm
	mma.sync.aligned.m16n8k32.row.col.s32.s8.s8.s32    { %r14933, %r14934, %r14935, %r14936 },    { %r1, %r2, %r3, %r4 },    { %r5, %r6 },            { %r14933, %r14934, %r14935, %r14936 }; 
	// end inline asm
	// begin inline asm
	mma.sync.aligned.m16n8k32.row.col.s32.s8.s8.s32    { %r14905, %r14906, %r14907, %r14908 },    { %r1, %r2, %r3, %r4 },    { %r5, %r6 },            { %r14905, %r14906, %r14907, %r14908 }; 
	// end inline asm
	// begin inline asm
	mma.sync.aligned.m16n8k32.row.col.s32.s8.s8.s32    { %r14919, %r14920, %r14921, %r14922 },    { %r1, %r2, %r3, %r4 },    { %r5, %r6 },            { %r14919, %r14920, %r14921, %r14922 }; 
	// end inline asm
	// begin inline asm
	mma.sync.aligned.m16n8k32.row.col.s32.s8.s8.s32    { %r14933, %r14934, %r14935, %r14936 },    { %r1, %r2, %r3, %r4 },    { %r5, %r6 },            { %r14933, %r14934, %r14935, %r14936 }; 
	// end inline asm
	// begin inline asm
	mma.sync.aligned.m16n8k32.row.col.s32.s8.s8.s32    { %r14905, %r14906, %r14907, %r14908 },    { %r1, %r2, %r3, %r4 },    { %r5, %r6 },            { %r14905, %r14906, %r14907, %r14908 }; 
	// end inline asm
	// begin inline asm
	mma.sync.aligned.m16n8k32.row.col.s32.s8.s8.s32    { %r14919, %r14920, %r14921, %r14922 },    { %r1, %r2, %r3, %r4 },    { %r5, %r6 },            { %r14919, %r14920, %r14921, %r14922 }; 
	// end inline asm
	// begin inline asm
	mma.sync.aligned.m16n8k32.row.col.s32.s8.s8.s32    { %r14933, %r14934, %r14935, %r14936 },    { %r1, %r2, %r3, %r4 },    { %r5, %r6 },            { %r14933, %r14934, %r14935, %r14936 }; 
	// end inline asm
	// begin inline asm
	mma.sync.aligned.m16n8k32.row.col.s32.s8.s8.s32    { %r14905, %r14906, %r14907, %r14908 },    { %r1, %r2, %r3, %r4 },    { %r5, %r6 },            { %r14905, %r14906, %r14907, %r14908 }; 
	// end inline asm
	// begin inline asm
	mma.sync.aligned.m16n8k32.row.col.s32.s8.s8.s32    { %r14919, %r14920, %r14921, %r14922 },    { %r1, %r2, %r3, %r4 },    { %r5, %r6 },            { %r14919, %r14920, %r14921, %r14922 }; 
	// end inline asm
	// begin inline asm
	mma.sync.aligned.m16n8k32.row.col.s32.s8.s8.s32    { %r14933, %r14934, %r14935, %r14936 },    { %r1, %r2, %r3, %r4 },    { %r5, %r6 },            { %r14933, %r14934, %r14935, %r14936 }; 
	// end inline asm
	// begin inline asm
	mma.sync.aligned.m16n8k32.row.col.s32.s8.s8.s32    { %r14905, %r14906, %r14907, %r14908 },    { %r1, %r2, %r3, %r4 },    { %r5, %r6 },            { %r14905, %r14906, %r14907, %r14908 }; 
	// end inline asm
	// begin inline asm
	mma.sync.aligned.m16n8k32.row.col.s32.s8.s8.s32    { %r14919, %r14920, %r14921, %r14922 },    { %r1, %r2, %r3, %r4 },    { %r5, %r6 },            { %r14919, %r14920, %r14921, %r14922 }; 
	// end inline asm
	// begin inline asm
	mma.sync.aligned.m16n8k32.row.col.s32.s8.s8.s32    { %r14933, %r14934, %r14935, %r14936 },    { %r1, %r2, %r3, %r4 },    { %r5, %r6 },            { %r14933, %r14934, %r14935, %r14936 }; 
	// end inline asm
	// begin inline asm
	mma.sync.aligned.m16n8k32.row.col.s32.s8.s8.s32    { %r14905, %r14906, %r14907, %r14908 },    { %r1, %r2, %r3, %r4 },    { %r5, %r6 },            { %r14905, %r14906, %r14907, %r14908 }; 
	// end inline asm
	// begin inline asm
	mma.sync.aligned.m16n8k32.row.col.s32.s8.s8.s32    { %r14919, %r14920, %r14921, %r14922 },    { %r1, %r2, %r3, %r4 },    { %r5, %r6 },            { %r14919, %r14920, %r14921, %r14922 }; 
	// end inline asm
	// begin inline asm
	mma.sync.aligned.m16n8k32.row.col.s32.s8.s8.s32    { %r14933, %r14934, %r14935, %r14936 },    { %r1, %r2, %r3, %r4 },    { %r5, %r6 },            { %r14933, %r14934, %r14935, %r14936 }; 
	// end inline asm
	// begin inline asm
	mma.sync.aligned.m16n8k32.row.col.s32.s8.s8.s32    { %r14905, %r14906, %r14907, %r14908 },    { %r1, %r2, %r3, %r4 },    { %r5, %r6 },            { %r14905, %r14906, %r14907, %r14908 }; 
	// end inline asm
	// begin inline asm
	mma.sync.aligned.m16n8k32.row.col.s32.s8.s8.s32    { %r14919, %r14920, %r14921, %r14922 },    { %r1, %r2, %r3, %r4 },    { %r5, %r6 },            { %r14919, %r14920, %r14921, %r14922 }; 
	// end inline asm
	// begin inline asm
	mma.sync.aligned.m16n8k32.row.col.s32.s8.s8.s32    { %r14933, %r14934, %r14935, %r14936 },    { %r1, %r2, %r3, %r4 },    { %r5, %r6 },            { %r14933, %r14934, %r14935, %r14936 }; 
	// end inline asm
	// begin inline asm
	mma.sync.aligned.m16n8k32.row.col.s32.s8.s8.s32    { %r14905, %r14906, %r14907, %r14908 },    { %r1, %r2, %r3, %r4 },    { %r5, %r6 },            { %r14905, %r14906, %r14907, %r14908 }; 
	// end inline asm
	// begin inline asm
	mma.sync.aligned.m16n8k32.row.col.s32.s8.s8.s32    { %r14919, %r14920, %r14921, %r14922 },    { %r1, %r2, %r3, %r4 },    { %r5, %r6 },            { %r14919, %r14920, %r14921, %r14922 }; 
	// end inline asm
	// begin inline asm
	mma.sync.aligned.m16n8k32.row.col.s32.s8.s8.s32    { %r14933, %r14934, %r14935, %r14936 },    { %r1, %r2, %r3, %r4 },    { %r5, %r6 },            { %r14933, %r14934, %r14935, %r14936 }; 
	// end inline asm
	// begin inline asm
	mma.sync.aligned.m16n8k32.row.col.s32.s8.s8.s32    { %r14905, %r14906, %r14907, %r14908 },    { %r1, %r2, %r3, %r4 },    { %r5, %r6 },            { %r14905, %r14906, %r14907, %r14908 }; 
	// end inline asm
	// begin inline asm
	mma.sync.aligned.m16n8k32.row.col.s32.s8.s8.s32    { %r14919, %r14920, %r14921, %r14922 },    { %r1, %r2, %r3, %r4 },    { %r5, %r6 },            { %r14919, %r14920, %r14921, %r14922 }; 
	// end inline asm
	// begin inline asm
	mma.sync.aligned.m16n8k32.row.col.s32.s8.s8.s32    { %r14933, %r14934, %r14935, %r14936 },    { %r1, %r2, %r3, %r4 },    { %r5, %r6 },            { %r14933, %r14934, %r14935, %r14936 }; 
	// end inline asm
	// begin inline asm
	mma.sync.aligned.m16n8k32.row.col.s32.s8.s8.s32    { %r14905, %r14906, %r14907, %r14908 },    { %r1, %r2, %r3, %r4 },    { %r5, %r6 },            { %r14905, %r14906, %r14907, %r14908 }; 
	// end inline asm
	// begin inline asm
	mma.sync.aligned.m16n8k32.row.col.s32.s8.s8.s32    { %r14919, %r14920, %r14921, %r14922 },    { %r1, %r2, %r3, %r4 },    { %r5, %r6 },            { %r14919, %r14920, %r14921, %r14922 }; 
	// end inline asm
	// begin inline asm
	mma.sync.aligned.m16n8k32.row.col.s32.s8.s8.s32    { %r14933, %r14934, %r14935, %r14936 },    { %r1, %r2, %r3, %r4 },    { %r5, %r6 },            { %r14933, %r14934, %r14935, %r14936 }; 
	// end inline asm
	// begin inline asm
	mma.sync.aligned.m16n8k32.row.col.s32.s8.s8.s32    { %r14905, %r14906, %r14907, %r14908 },    { %r1, %r2, %r3, %r4 },    { %r5, %r6 },            { %r14905, %r14906, %r14907, %r14908 }; 
	// end inline asm
	// begin inline asm
	mma.sync.aligned.m16n8k32.row.col.s32.s8.s8.s32    { %r14919, %r14920, %r14921, %r14922 },    { %r1, %r2, %r3, %r4 },    { %r5, %r6 },            { %r14919, %r14920, %r14921, %r14922 }; 
	// end inline asm
	// begin inline asm
	mma.sync.aligned.m16n8k32.row.col.s32.s8.s8.s32    { %r14933, %r14934, %r14935, %r14936 },    { %r1, %r2, %r3, %r4 },    { %r5, %r6 },            { %r14933, %r14934, %r14935, %r14936 }; 
	// end inline asm
	// begin inline asm
	mma.sync.aligned.m16n8k32.row.col.s32.s8.s8.s32    { %r14905, %r14906, %r14907, %r14908 },    { %r1, %r2, %r3, %r4 },    { %r5, %r6 },            { %r14905, %r14906, %r14907, %r14908 }; 
	// end inline asm
	// begin inline asm
	mma.sync.aligned.m16n8k32.row.col.s32.s8.s8.s32    { %r14919, %r14920, %r14921, %r14922 },    { %r1, %r2, %r3, %r4 },    { %r5, %r6 },            { %r14919, %r14920, %r14921, %r14922 }; 
	// end inline asm
	// begin inline asm
	mma.sync.aligned.m16n8k32.row.col.s32.s8.s8.s32    { %r14933, %r14934, %r14935, %r14936 },    { %r1, %r2, %r3, %r4 },    { %r5, %r6 },            { %r14933, %r14934, %r14935, %r14936 }; 
	// end inline asm
	// begin inline asm
	mma.sync.aligned.m16n8k32.row.col.s32.s8.s8.s32    { %r14905, %r14906, %r14907, %r14908 },    { %r1, %r2, %r3, %r4 },    { %r5, %r6 },            { %r14905, %r14906, %r14907, %r14908 }; 
	// end inline asm
	// begin inline asm
	mma.sync.aligned.m16n8k32.row.col.s32.s8.s8.s32    { %r14919, %r14920, %r14921, %r14922 },    { %r1, %r2, %r3, %r4 },    { %r5, %r6 },            { %r14919, %r14920, %r14921, %r14922 }; 
	// end inline asm
	// begin inline asm
	mma.sync.aligned.m16n8k32.row.col.s32.s8.s8.s32    { %r14933, %r14934, %r14935, %r14936 },    { %r1, %r2, %r3, %r4 },    { %r5, %r6 },            { %r14933, %r14934, %r14935, %r14936 }; 
	// end inline asm
	// begin inline asm
	mma.sync.aligned.m16n8k32.row.col.s32.s8.s8.s32    { %r14905, %r14906, %r14907, %r14908 },    { %r1, %r2, %r3, %r4 },    { %r5, %r6 },            { %r14905, %r14906, %r14907, %r14908 }; 
	// end inline asm
	// begin inline asm
	mma.sync.aligned.m16n8k32.row.col.s32.s8.s8.s32    { %r14919, %r14920, %r14921, %r14922 },    { %r1, %r2, %r3, %r4 },    { %r5, %r6 },            { %r14919, %r14920, %r14921, %r14922 }; 
	// end inline asm
	// begin inline asm
	mma.sync.aligned.m16n8k32.row.col.s32.s8.s8.s32    { %r14933, %r14934, %r14935, %r14936 },    { %r1, %r2, %r3, %r4 },    { %r5, %r6 },            { %r14933, %r14934, %r14935, %r14936 }; 
	// end inline asm
	// begin inline asm
	mma.sync.aligned.m16n8k32.row.col.s32.s8.s8.s32    { %r14905, %r14906, %r14907, %r14908 },    { %r1, %r2, %r3, %r4 },    { %r5, %r6 },            { %r14905, %r14906, %r14907, %r14908 }; 
	// end inline asm
	// begin inline asm
	mma.sync.aligned.m16n8k32.row.col.s32.s8.s8.s32    { %r14919, %r14920, %r14921, %r14922 },    { %r1, %r2, %r3, %r4 },    { %r5, %r6 },            { %r14919, %r14920, %r14921, %r14922 }; 
	// end inline asm
	// begin inline asm
	mma.sync.aligned.m16n8k32.row.col.s32.s8.s8.s32    { %r14933, %r14934, %r14935, %r14936 },    { %r1, %r2, %r3, %r4 },    { %r5, %r6 },            { %r14933, %r14934, %r14935, %r14936 }; 
	// end inline asm
	// begin inline asm
	mma.sync.aligned.m16n8k32.row.col.s32.s8.s8.s32    { %r14905, %r14906, %r14907, %r14908 },    { %r1, %r2, %r3, %r4 },    { %r5, %r6 },            { %r14905, %r14906, %r14907, %r14908 }; 
	// end inline asm
	// begin inline asm
	mma.sync.aligned.m16n8k32.row.col.s32.s8.s8.s32    { %r14919, %r14920, %r14921, %r14922 },    { %r1, %r2, %r3, %r4 },    { %r5, %r6 },            { %r14919, %r14920, %r14921, %r14922 }; 
	// end inline asm
	// begin inline asm
	mma.sync.aligned.m16n8k32.row.col.s32.s8.s8.s32    { %r14933, %r14934, %r14935, %r14936 },    { %r1, %r2, %r3, %r4 },    { %r5, %r6 },            { %r14933, %r14934, %r14935, %r14936 }; 
	// end inline asm
	// begin inline asm
	mma.sync.aligned.m16n8k32.row.col.s32.s8.s8.s32    { %r14905, %r14906, %r14907, %r14908 },    { %r1, %r2, %r3, %r4 },    { %r5, %r6 },            { %r14905, %r14906, %r14907, %r14908 }; 
	// end inline asm
	// begin inline asm
	mma.sync.aligned.m16n8k32.row.col.s32.s8.s8.s32    { %r14919, %r14920, %r14921, %r14922 },    { %r1, %r2, %r3, %r4 },    { %r5, %r6 },            { %r14919, %r14920, %r14921, %r14922 }; 
	// end inline asm
	// begin inline asm
	mma.sync.aligned.m16n8k32.row.col.s32.s8.s8.s32    { %r14933, %r14934, %r14935, %r14936 },    { %r1, %r2, %r3, %r4 },    { %r5, %r6 },            { %r14933, %r14934, %r14935, %r14936 }; 
	// end inline asm
	mov.u32 	%r29816, %r14906;
	mov.u32 	%r29818, %r14908;
	mov.u32 	%r29815, %r14905;
	mov.u32 	%r29817, %r14907;
	// begin inline asm
	mma.sync.aligned.m16n8k32.row.col.s32.s8.s8.s32    { %r29815, %r29816, %r29817, %r29818 },    { %r1, %r2, %r3, %r4 },    { %r5, %r6 },            { %r29815, %r29816, %r29817, %r29818 }; 
	// end inline asm
	mov.u32 	%r29830, %r14920;
	mov.u32 	%r29832, %r14922;
	mov.u32 	%r29829, %r14919;
	mov.u32 	%r29831, %r14921;
	// begin inline asm
	mma.sync.aligned.m16n8k32.row.col.s32.s8.s8.s32    { %r29829, %r29830, %r29831, %r29832 },    { %r1, %r2, %r3, %r4 },    { %r5, %r6 },            { %r29829, %r29830, %r29831, %r29832 }; 
	// end inline asm
	mov.u32 	%r29845, %r14935;
	mov.u32 	%r29844, %r14934;
	mov.u32 	%r29846, %r14936;
	mov.u32 	%r29843, %r14933;
	// begin inline asm
	mma.sync.aligned.m16n8k32.row.col.s32.s8.s8.s32    { %r29843, %r29844, %r29845, %r29846 },    { %r1, %r2, %r3, %r4 },    { %r5, %r6 },            { %r29843, %r29844, %r29845, %r29846 }; 
	// end inline asm
	// begin inline asm
	mma.sync.aligned.m16n8k32.row.col.s32.s8.s8.s32    { %r29815, %r29816, %r29817, %r29818 },    { %r1, %r2, %r3, %r4 },    { %r5, %r6 },            { %r29815, %r29816, %r29817, %r29818 }; 
	// end inline asm
	// begin inline asm
	mma.sync.aligned.m16n8k32.row.col.s32.s8.s8.s32    { %r29829, %r29830, %r29831, %r29832 },    { %r1, %r2, %r3, %r4 },    { %r5, %r6 },            { %r29829, %r29830, %r29831, %r29832 }; 
	// end inline asm
	// begin inline asm
	mma.sync.aligned.m16n8k32.row.col.s32.s8.s8.s32    { %r29843, %r29844, %r29845, %r29846 },    { %r1, %r2, %r3, %r4 },    { %r5, %r6 },            { %r29843, %r29844, %r29845, %r29846 }; 
	// end inline asm
	// begin inline asm
	mma.sync.aligned.m16n8k32.row.col.s32.s8.s8.s32    { %r29815, %r29816, %r29817, %r29818 },    { %r1, %r2, %r3, %r4 },    { %r5, %r6 },            { %r29815, %r29816, %r29817, %r29818 }; 
	// end inline asm
	// begin inline asm
	mma.sync.aligned.m16n8k32.row.col.s32.s8.s8.s32    { %r29829, %r29830, %r29831, %r29832 },    { %r1, %r2, %r3, %r4 },    { %r5, %r6 },            { %r29829, %r29830, %r29831, %r29832 }; 
	// end inline asm
	// begin inline asm
	mma.sync.aligned.m16n8k32.row.col.s32.s8.s8.s32    { %r29843, %r29844, %r29845, %r29846 },    { %r1, %r2, %r3, %r4 },    { %r5, %r6 },            { %r29843, %r29844, %r29845, %r29846 }; 
	// end inline asm
	// begin inline asm
	mma.sync.aligned.m16n8k32.row.col.s32.s8.s8.s32    { %r29815, %r29816, %r29817, %r29818 },    { %r1, %r2, %r3, %r4 },    { %r5, %r6 },            { %r29815, %r29816, %r29817, %r29818 }; 
	// end inline asm
	// begin inline asm
	mma.sync.aligned.m16n8k32.row.col.s32.s8.s8.s32    { %r29829, %r29830, %r29831, %r29832 },    { %r1, %r2, %r3, %r4 },    { %r5, %r6 },            { %r29829, %r29830, %r29831, %r29832 }; 
	// end inline asm
	// begin inline asm
	mma.sync.aligned.m16n8k32.row.col.s32.s8.s8.s32    { %r29843, %r29844, %r29845, %r29846 },    { %r1, %r2, %r3, %r4 },    { %r5, %r6 },            { %r29843, %r29844, %r29845, %r29846 }; 
	// end inline asm
	// begin inline asm
	mma.sync.aligned.m16n8k32.row.col.s32.s8.s8.s32    { %r29815, %r29816, %r29817, %r29818 },    { %r1, %r2, %r3, %r4 },    { %r5, %r6 },            { %r29815, %r29816, %r29817, %r29818 }; 
	// end inline asm
	// begin inline asm
	mma.sync.aligned.m16n8k32.row.col.s32.s8.s8.s32    { %r29829, %r29830, %r29831, %r29832 },    { %r1, %r2, %r3, %r4 },    { %r5, %r6 },            { %r29829, %r29830, %r29831, %r29832 }; 
	// end inline asm
	// begin inline asm
	mma.sync.aligned.m16n8k32.row.col.s32.s8.s8.s32    { %r29843, %r29844, %r29845, %r29846 },    { %r1, %r2, %r3, %r4 },    { %r5, %r6 },            { %r29843, %r29844, %r29845, %r29846 }; 
	// end inline asm
	// begin inline asm
	mma.sync.aligned.m16n8k32.row.col.s32.s8.s8.s32    { %r29815, %r29816, %r29817, %r29818 },    { %r1, %r2, %r3, %r4 },    { %r5, %r6 },            { %r29815, %r29816, %r29817, %r29818 }; 
	// end inline asm
	// begin inline asm
	mma.sync.aligned.m16n8k32.row.col.s32.s8.s8.s32    { %r29829, %r29830, %r29831, %r29832 },    { %r1, %r2, %r3, %r4 },    { %r5, %r6 },            { %r29829, %r29830, %r29831, %r29832 }; 
	// end inline asm
	// begin inline asm
	mma.sync.aligned.m16n8k32.row.col.s32.s8.s8.s32    { %r29843, %r29844, %r29845, %r29846 },    { %r1, %r2, %r3, %r4 },    { %r5, %r6 },            { %r29843, %r29844, %r29845, %r29846 }; 
	// end inline asm
	// begin inline asm
	mma.sync.aligned.m16n8k32.row.col.s32.s8.s8.s32    { %r29815, %r29816, %r29817, %r29818 },    { %r1, %r2, %r3, %r4 },    { %r5, %r6 },            { %r29815, %r29816, %r29817, %r29818 }; 
	// end inline asm
	// begin inline asm
	mma.sync.aligned.m16n8k32.row.col.s32.s8.s8.s32    { %r29829, %r29830, %r29831, %r29832 },    { %r1, %r2, %r3, %r4 },    { %r5, %r6 },            { %r29829, %r29830, %r29831, %r29832 }; 
	// end inline asm
	// begin inline asm
	mma.sync.aligned.m16n8k32.row.col.s32.s8.s8.s32    { %r29843, %r29844, %r29845, %r29846 },    { %r1, %r2, %r3, %r4 },    { %r5, %r6 },            { %r29843, %r29844, %r29845, %r29846 }; 
	// end inline asm
	// begin inline asm
	mma.sync.aligned.m16n8k32.row.col.s32.s8.s8.s32    { %r29815, %r29816, %r29817, %r29818 },    { %r1, %r2, %r3, %r4 },    { %r5, %r6 },            { %r29815, %r29816, %r29817, %r29818 }; 
	// end inline asm
	// begin inline asm
	mma.sync.aligned.m16n8k32.row.col.s32.s8.s8.s32    { %r29829, %r29830, %r29831, %r29832 },    { %r1, %r2, %r3, %r4 },    { %r5, %r6 },            { %r29829, %r29830, %r29831, %r29832 }; 
	// end inline asm
	// begin inline asm
	mma.sync.aligned.m16n8k32.row.col.s32.s8.s8.s32    { %r29843, %r29844, %r29845, %r29846 },    { %r1, %r2, %r3, %r4 },    { %r5, %r6 },            { %r29843, %r29844, %r29845, %r29846 }; 
	// end inline asm
	// begin inline asm
	mma.sync.aligned.m16n8k32.row.col.s32.s8.s8.s32    { %r29815, %r29816, %r29817, %r29818 },    { %r1, %r2, %r3, %r4 },    { %r5, %r6 },            { %r29815, %r29816, %r29817, %r29818 }; 
	// end inline asm
	// begin inline asm
	mma.sync.aligned.m16n8k32.row.col.s32.s8.s8.s32    { %r29829, %r29830, %r29831, %r29832 },    { %r1, %r2, %r3, %r4 },    { %r5, %r6 },            { %r29829, %r29830, %r29831, %r29832 }; 
	// end inline asm
	// begin inline asm
	mma.sync.aligned.m16n8k32.row.col.s32.s8.s8.s32    { %r29843, %r29844, %r29845, %r29846 },    { %r1, %r2, %r3, %r4 },    { %r5, %r6 },            { %r29843, %r29844, %r29845, %r29846 }; 
	// end inline asm
	// begin inline asm
	mma.sync.aligned.m16n8k32.row.col.s32.s8.s8.s32    { %r29815, %r29816, %r29817, %r29818 },    { %r1, %r2, %r3, %r4 },    { %r5, %r6 },            { %r29815, %r29816, %r29817, %r29818 }; 
	// end inline asm
	// begin inline asm
	mma.sync.aligned.m16n8k32.row.col.s32.s8.s8.s32    { %r29829, %r29830, %r29831, %r29832 },    { %r1, %r2, %r3, %r4 },    { %r5, %r6 },            { %r29829, %r29830, %r29831, %r29832 }; 
	// end inline asm
	// begin inline asm
	mma.sync.aligned.m16n8k32.row.col.s32.s8.s8.s32    { %r29843, %r29844, %r29845, %r29846 },    { %r1, %r2, %r3, %r4 },    { %r5, %r6 },            { %r29843, %r29844, %r29845, %r29846 }; 
	// end inline asm
	// begin inline asm
	mma.sync.aligned.m16n8k32.row.col.s32.s8.s8.s32    { %r29815, %r29816, %r29817, %r29818 },    { %r1, %r2, %r3, %r4 },    { %r5, %r6 },            { %r29815, %r29816, %r29817, %r29818 }; 
	// end inline asm
	// begin inline asm
	mma.sync.aligned.m16n8k32.row.col.s32.s8.s8.s32    { %r29829, %r29830, %r29831, %r29832 },    { %r1, %r2, %r3, %r4 },    { %r5, %r6 },            { %r29829, %r29830, %r29831, %r29832 }; 
	// end inline asm
	// begin inline asm
	mma.sync.aligned.m16n8k32.row.col.s32.s8.s8.s32    { %r29843, %r29844, %r29845, %r29846 },    { %r1, %r2, %r3, %r4 },    { %r5, %r6 },            { %r29843, %r29844, %r29845, %r29846 }; 
	// end inline asm
	// begin inline asm
	mma.sync.aligned.m16n8k32.row.col.s32.s8.s8.s32    { %r29815, %r29816, %r29817, %r29818 },    { %r1, %r2, %r3, %r4 },    { %r5, %r6 },            { %r29815, %r29816, %r29817, %r29818 }; 
	// end inline asm
	// begin inline asm
	mma.sync.aligned.m16n8k32.row.col.s32.s8.s8.s32    { %r29829, %r29830, %r29831, %r29832 },    { %r1, %r2, %r3, %r4 },    { %r5, %r6 },            { %r29829, %r29830, %r29831, %r29832 }; 
	// end inline asm
	// begin inline asm
	mma.sync.aligned.m16n8k32.row.col.s32.s8.s8.s32    { %r29843, %r29844, %r29845, %r29846 },    { %r1, %r2, %r3, %r4 },    { %r5, %r6 },            { %r29843, %r29844, %r29845, %r29846 }; 
	// end inline asm
	// begin inline asm
	mma.sync.aligned.m16n8k32.row.col.s32.s8.s8.s32    { %r29815, %r29816, %r29817, %r29818 },    { %r1, %r2, %r3, %r4 },    { %r5, %r6 },            { %r29815, %r29816, %r29817, %r29818 }; 
	// end inline asm
	// begin inline asm
	mma.sync.aligned.m16n8k32.row.col.s32.s8.s8.s32    { %r29829, %r29830, %r29831, %r29832 },    { %r1, %r2, %r3, %r4 },    { %r5, %r6 },            { %r29829, %r29830, %r29831, %r29832 }; 
	// end inline asm
	// begin inline asm
	mma.sync.aligned.m16n8k32.row.col.s32.s8.s8.s32    { %r29843, %r29844, %r29845, %r29846 },    { %r1, %r2, %r3, %r4 },    { %r5, %r6 },            { %r29843, %r29844, %r29845, %r29846 }; 
	// end inline asm
	// begin inline asm
	mma.sync.aligned.m16n8k32.row.col.s32.s8.s8.s32    { %r29815, %r29816, %r29817, %r29818 },    { %r1, %r2, %r3, %r4 },    { %r5, %r6 },            { %r29815, %r29816, %r29817, %r29818 }; 
	// end inline asm
	// begin inline asm
	mma.sync.aligned.m16n8k32.row.col.s32.s8.s8.s32    { %r29829, %r29830, %r29831, %r29832 },    { %r1, %r2, %r3, %r4 },    { %r5, %r6 },            { %r29829, %r29830, %r29831, %r29832 }; 
	// end inline asm
	// begin inline asm
	mma.sync.aligned.m16n8k32.row.col.s32.s8.s8.s32    { %r29843, %r29844, %r29845, %r29846 },    { %r1, %r2, %r3, %r4 },    { %r5, %r6 },            { %r29843, %r29844, %r29845, %r29846 }; 
	// end inline asm
	// begin inline asm
	mma.sync.aligned.m16n8k32.row.col.s32.s8.s8.s32    { %r29815, %r29816, %r29817, %r29818 },    { %r1, %r2, %r3, %r4 },    { %r5, %r6 },            { %r29815, %r29816, %r29817, %r29818 }; 
	// end inline asm
	// begin inline asm
	mma.sync.aligned.m16n8k32.row.col.s32.s8.s8.s32    { %r29829, %r29830, %r29831, %r29832 },    { %r1, %r2, %r3, %r4 },    { %r5, %r6 },            { %r29829, %r29830, %r29831, %r29832 }; 
	// end inline asm
	// begin inline asm
	mma.sync.aligned.m16n8k32.row.col.s32.s8.s8.s32    { %r29843, %r29844, %r29845, %r29846 },    { %r1, %r2, %r3, %r4 },    { %r5, %r6 },            { %r29843, %r29844, %r29845, %r29846 }; 
	// end inline asm
	// begin inline asm
	mma.sync.aligned.m16n8k32.row.col.s32.s8.s8.s32    { %r29815, %r29816, %r29817, %r29818 },    { %r1, %r2, %r3, %r4 },    { %r5, %r6 },            { %r29815, %r29816, %r29817, %r29818 }; 
	// end inline asm
	// begin inline asm
	mma.sync.aligned.m16n8k32.row.col.s32.s8.s8.s32    { %r29829, %r29830, %r29831, %r29832 },    { %r1, %r2, %r3, %r4 },    { %r5, %r6 },            { %r29829, %r29830, %r29831, %r29832 }; 
	// end inline asm
	// begin inline asm
	mma.sync.aligned.m16n8k32.row.col.s32.s8.s8.s32    { %r29843, %r29844, %r29845, %r29846 },    { %r1, %r2, %r3, %r4 },    { %r5, %r6 },            { %r29843, %r29844, %r29845, %r29846 }; 
	// end inline asm
	// begin inline asm
	mma.sync.aligned.m16n8k32.row.col.s32.s8.s8.s32    { %r29815, %r29816, %r29817, %r29818 },    { %r1, %r2, %r3, %r4 },    { %r5, %r6 },            { %r29815, %r29816, %r29817, %r29818 }; 
	// end inline asm
	// begin inline asm
	mma.sync.aligned.m16n8k32.row.col.s32.s8.s8.s32    { %r29829, %r29830, %r29831, %r29832 },    { %r1, %r2, %r3, %r4 },    { %r5, %r6 },            { %r29829, %r29830, %r29831, %r29832 }; 
	// end inline asm
	// begin inline asm
	mma.sync.aligned.m16n8k32.row.col.s32.s8.s8.s32    { %r29843, %r29844, %r29845, %r29846 },    { %r1, %r2, %r3, %r4 },    { %r5, %r6 },            { %r29843, %r29844, %r29845, %r29846 }; 
	// end inline asm
	// begin inline asm
	mma.sync.aligned.m16n8k32.row.col.s32.s8.s8.s32    { %r29815, %r29816, %r29817, %r29818 },    { %r1, %r2, %r3, %r4 },    { %r5, %r6 },            { %r29815, %r29816, %r29817, %r29818 }; 
	// end inline asm
	// begin inline asm
	mma.sync.aligned.m16n8k32.row.col.s32.s8.s8.s32    { %r29829, %r29830, %r29831, %r29832 },    { %r1, %r2, %r3, %r4 },    { %r5, %r6 },            { %r29829, %r29830, %r29831, %r29832 }; 
	// end inline asm
	// begin inline asm
	mma.sync.aligned.m16n8k32.row.col.s32.s8.s8.s32    { %r29843, %r29844, %r29845, %r29846 },    { %r1, %r2, %r3, %r4 },    { %r5, %r6 },            { %r29843, %r29844, %r29845, %r29846 }; 
	// end inline asm
	// begin inline asm
	mma.sync.aligned.m16n8k32.row.col.s32.s8.s8.s32    { %r29815, %r29816, %r29817, %r29818 },    { %r1, %r2, %r3, %r4 },    { %r5, %r6 },            { %r29815, %r29816, %r29817, %r29818 }; 
	// end inline asm
	// begin inline asm
	mma.sync.aligned.m16n8k32.row.col.s32.s8.s8.s32    { %r29829, %r29830, %r29831, %r29832 },    { %r1, %r2, %r3, %r4 },    { %r5, %r6 },            { %r29829, %r29830, %r29831, %r29832 }; 
	// end inline asm
	// begin inline asm
	mma.sync.aligned.m16n8k32.row.col.s32.s8.s8.s32    { %r29843, %r29844, %r29845, %r29846 },    { %r1, %r2, %r3, %r4 },    { %r5, %r6 },            { %r29843, %r29844, %r29845, %r29846 }; 
	// end inline asm
	// begin inline asm
	mma.sync.aligned.m16n8k32.row.col.s32.s8.s8.s32    { %r29815, %r29816, %r29817, %r29818 },    { %r1, %r2, %r3, %r4 },    { %r5, %r6 },            { %r29815, %r29816, %r29817, %r29818 }; 
	// end inline asm
	// begin inline asm
	mma.sync.aligned.m16n8k32.row.col.s32.s8.s8.s32    { %r29829, %r29830, %r29831, %r29832 },    { %r1, %r2, %r3, %r4 },    { %r5, %r6 },            { %r29829, %r29830, %r29831, %r29832 }; 
	// end inline asm
	// begin inline asm
	mma.sync.aligned.m16n8k32.row.col.s32.s8.s8.s32    { %r29843, %r29844, %r29845, %r29846 },    { %r1, %r2, %r3, %r4 },    { %r5, %r6 },            { %r29843, %r29844, %r29845, %r29846 }; 
	// end inline asm
	// begin inline asm
	mma.sync.aligned.m16n8k32.row.col.s32.s8.s8.s32    { %r29815, %r29816, %r29817, %r29818 },    { %r1, %r2, %r3, %r4 },    { %r5, %r6 },            { %r29815, %r29816, %r29817, %r29818 }; 
	// end inline asm
	// begin inline asm
	mma.sync.aligned.m16n8k32.row.col.s32.s8.s8.s32    { %r29829, %r29830, %r29831, %r29832 },    { %r1, %r2, %r3, %r4 },    { %r5, %r6 },            { %r29829, %r29830, %r29831, %r29832 }; 
	// end inline asm
	// begin inline asm
	mma.sync.aligned.m16n8k32.row.col.s32.s8.s8.s32    { %r29843, %r29844, %r29845, %r29846 },    { %r1, %r2, %r3, %r4 },    { %r5, %r6 },            { %r29843, %r29844, %r29845, %r29846 }; 
	// end inline asm
	// begin inline asm
	mma.sync.aligned.m16n8k32.row.col.s32.s8.s8.s32    { %r29815, %r29816, %r29817, %r29818 },    { %r1, %r2, %r3, %r4 },    { %r5, %r6 },            { %r29815, %r29816, %r29817, %r29818 }; 
	// end inline asm
	// begin inline asm
	mma.sync.aligned.m16n8k32.row.col.s32.s8.s8.s32    { %r29829, %r29830, %r29831, %r29832 },    { %r1, %r2, %r3, %r4 },    { %r5, %r6 },            { %r29829, %r29830, %r29831, %r29832 }; 
	// end inline asm
	// begin inline asm
	mma.sync.aligned.m16n8k32.row.col.s32.s8.s8.s32    { %r29843, %r29844, %r29845, %r29846 },    { %r1, %r2, %r3, %r4 },    { %r5, %r6 },            { %r29843, %r29844, %r29845, %r29846 }; 
	// end inline asm
	// begin inline asm
	mma.sync.aligned.m16n8k32.row.col.s32.s8.s8.s32    { %r29815, %r29816, %r29817, %r29818 },    { %r1, %r2, %r3, %r4 },    { %r5, %r6 },            { %r29815, %r29816, %r29817, %r29818 }; 
	// end inline asm
	// begin inline asm
	mma.sync.aligned.m16n8k32.row.col.s32.s8.s8.s32    { %r29829, %r29830, %r29831, %r29832 },    { %r1, %r2, %r3, %r4 },    { %r5, %r6 },            { %r29829, %r29830, %r29831, %r29832 }; 
	// end inline asm
	// begin inline asm
	mma.sync.aligned.m16n8k32.row.col.s32.s8.s8.s32    { %r29843, %r29844, %r29845, %r29846 },    { %r1, %r2, %r3, %r4 },    { %r5, %r6 },            { %r29843, %r29844, %r29845, %r29846 }; 
	// end inline asm
	// begin inline asm
	mma.sync.aligned.m16n8k32.row.col.s32.s8.s8.s32    { %r29815, %r29816, %r29817, %r29818 },    { %r1, %r2, %r3, %r4 },    { %r5, %r6 },            { %r29815, %r29816, %r29817, %r29818 }; 
	// end inline asm
	// begin inline asm
	mma.sync.aligned.m16n8k32.row.col.s32.s8.s8.s32    { %r29829, %r29830, %r29831, %r29832 },    { %r1, %r2, %r3, %r4 },    { %r5, %r6 },            { %r29829, %r29830, %r29831, %r29832 }; 
	// end inline asm
	// begin inline asm
	mma.sync.aligned.m16n8k32.row.col.s32.s8.s8.s32    { %r29843, %r29844, %r29845, %r29846 },    { %r1, %r2, %r3, %r4 },    { %r5, %r6 },            { %r29843, %r29844, %r29845, %r29846 }; 
	// end inline asm
	// begin inline asm
	mma.sync.aligned.m16n8k32.row.col.s32.s8.s8.s32    { %r29815, %r29816, %r29817, %r29818 },    { %r1, %r2, %r3, %r4 },    { %r5, %r6 },            { %r29815, %r29816, %r29817, %r29818 }; 
	// end inline asm
	// begin inline asm
	mma.sync.aligned.m16n8k32.row.col.s32.s8.s8.s32    { %r29829, %r29830, %r29831, %r29832 },    { %r1, %r2, %r3, %r4 },    { %r5, %r6 },            { %r29829, %r29830, %r29831, %r29832 }; 
	// end inline asm
	// begin inline asm
	mma.sync.aligned.m16n8k32.row.col.s32.s8.s8.s32    { %r29843, %r29844, %r29845, %r29846 },    { %r1, %r2, %r3, %r4 },    { %r5, %r6 },            { %r29843, %r29844, %r29845, %r29846 }; 
	// end inline asm
	// begin inline asm
	mma.sync.aligned.m16n8k32.row.col.s32.s8.s8.s32    { %r29815, %r29816, %r29817, %r29818 },    { %r1, %r2, %r3, %r4 },    { %r5, %r6 },            { %r29815, %r29816, %r29817, %r29818 }; 
	// end inline asm
	// begin inline asm
	mma.sync.aligned.m16n8k32.row.col.s32.s8.s8.s32    { %r29829, %r29830, %r29831, %r29832 },    { %r1, %r2, %r3, %r4 },    { %r5, %r6 },            { %r29829, %r29830, %r29831, %r29832 }; 
	// end inline asm
	// begin inline asm
	mma.sync.aligned.m16n8k32.row.col.s32.s8.s8.s32    { %r29843, %r29844, %r29845, %r29846 },    { %r1, %r2, %r3, %r4 },    { %r5, %r6 },            { %r29843, %r29844, %r29845, %r29846 }; 
	// end inline asm
	// begin inline asm
	mma.sync.aligned.m16n8k32.row.col.s32.s8.s8.s32    { %r29815, %r29816, %r29817, %r29818 },    { %r1, %r2, %r3, %r4 },    { %r5, %r6 },            { %r29815, %r29816, %r29817, %r29818 }; 
	// end inline asm
	// begin inline asm
	mma.sync.aligned.m16n8k32.row.col.s32.s8.s8.s32    { %r29829, %r29830, %r29831, %r29832 },    { %r1, %r2, %r3, %r4 },    { %r5, %r6 },            { %r29829, %r29830, %r29831, %r29832 }; 
	// end inline asm
	// begin inline asm
	mma.sync.aligned.m16n8k32.row.col.s32.s8.s8.s32    { %r29843, %r29844, %r29845, %r29846 },    { %r1, %r2, %r3, %r4 },    { %r5, %r6 },            { %r29843, %r29844, %r29845, %r29846 }; 
	// end inline asm
	// begin inline asm
	mma.sync.aligned.m16n8k32.row.col.s32.s8.s8.s32    { %r29815, %r29816, %r29817, %r29818 },    { %r1, %r2, %r3, %r4 },    { %r5, %r6 },            { %r29815, %r29816, %r29817, %r29818 }; 
	// end inline asm
	// begin inline asm
	mma.sync.aligned.m16n8k32.row.col.s32.s8.s8.s32    { %r29829, %r29830, %r29831, %r29832 },    { %r1, %r2, %r3, %r4 },    { %r5, %r6 },            { %r29829, %r29830, %r29831, %r29832 }; 
	// end inline asm
	// begin inline asm
	mma.sync.aligned.m16n8k32.row.col.s32.s8.s8.s32    { %r29843, %r29844, %r29845, %r29846 },    { %r1, %r2, %r3, %r4 },    { %r5, %r6 },            { %r29843, %r29844, %r29845, %r29846 }; 
	// end inline asm
	// begin inline asm
	mma.sync.aligned.m16n8k32.row.col.s32.s8.s8.s32    { %r29815, %r29816, %r29817, %r29818 },    { %r1, %r2, %r3, %r4 },    { %r5, %r6 },            { %r29815, %r29816, %r29817, %r29818 }; 
	// end inline asm
	// begin inline asm
	mma.sync.aligned.m16n8k32.row.col.s32.s8.s8.s32    { %r29829, %r29830, %r29831, %r29832 },    { %r1, %r2, %r3, %r4 },    { %r5, %r6 },            { %r29829, %r29830, %r29831, %r29832 }; 
	// end inline asm
	// begin inline asm
	mma.sync.aligned.m16n8k32.row.col.s32.s8.s8.s32    { %r29843, %r29844, %r29845, %r29846 },    { %r1, %r2, %r3, %r4 },    { %r5, %r6 },            { %r29843, %r29844, %r29845, %r29846 }; 
	// end inline asm
	// begin inline asm
	mma.sync.aligned.m16n8k32.row.col.s32.s8.s8.s32    { %r29815, %r29816, %r29817, %r29818 },    { %r1, %r2, %r3, %r4 },    { %r5, %r6 },            { %r29815, %r29816, %r29817, %r29818 }; 
	// end inline asm
	// begin inline asm
	mma.sync.aligned.m16n8k32.row.col.s32.s8.s8.s32    { %r29829, %r29830, %r29831, %r29832 },    { %r1, %r2, %r3, %r4 },    { %r5, %r6 },            { %r29829, %r29830, %r29831, %r29832 }; 
	// end inline asm
	// begin inline asm
	mma.sync.aligned.m16n8k32.row.col.s32.s8.s8.s32    { %r29843, %r29844, %r29845, %r29846 },    { %r1, %r2, %r3, %r4 },    { %r5, %r6 },            { %r29843, %r29844, %r29845, %r29846 }; 
	// end inline asm
	// begin inline asm
	mma.sync.aligned.m16n8k32.row.col.s32.s8.s8.s32    { %r29815, %r29816, %r29817, %r29818 },    { %r1, %r2, %r3, %r4 },    { %r5, %r6 },            { %r29815, %r29816, %r29817, %r29818 }; 
	// end inline asm
	// begin inline asm
	mma.sync.aligned.m16n8k32.row.col.s32.s8.s8.s32    { %r29829, %r29830, %r29831, %r29832 },    { %r1, %r2, %r3, %r4 },    { %r5, %r6 },            { %r29829, %r29830, %r29831, %r29832 }; 
	// end inline asm
	// begin inline asm
	mma.sync.aligned.m16n8k32.row.col.s32.s8.s8.s32    { %r29843, %r29844, %r29845, %r29846 },    { %r1, %r2, %r3, %r4 },    { %r5, %r6 },            { %r29843, %r29844, %r29845, %r29846 }; 
	// end inline asm
	// begin inline asm
	mma.sync.aligned.m16n8k32.row.col.s32.s8.s8.s32    { %r29815, %r29816, %r29817, %r29818 },    { %r1, %r2, %r3, %r4 },    { %r5, %r6 },            { %r29815, %r29816, %r29817, %r29818 }; 
	// end inline asm
	// begin inline asm
	mma.sync.aligned.m16n8k32.row.col.s32.s8.s8.s32    { %r29829, %r29830, %r29831, %r29832 },    { %r1, %r2, %r3, %r4 },    { %r5, %r6 },            { %r29829, %r29830, %r29831, %r29832 }; 
	// end inline asm
	// begin inline asm
	mma.sync.aligned.m16n8k32.row.col.s32.s8.s8.s32    { %r29843, %r29844, %r29845, %r29846 },    { %r1, %r2, %r3, %r4 },    { %r5, %r6 },            { %r29843, %r29844, %r29845, %r29846 }; 
	// end inline asm
	// begin inline asm
	mma.sync.aligned.m16n8k32.row.col.s32.s8.s8.s32    { %r29815, %r29816, %r29817, %r29818 },    { %r1, %r2, %r3, %r4 },    { %r5, %r6 },            { %r29815, %r29816, %r29817, %r29818 }; 
	// end inline asm
	// begin inline asm
	mma.sync.aligned.m16n8k32.row.col.s32.s8.s8.s32    { %r29829, %r29830, %r29831, %r29832 },    { %r1, %r2, %r3, %r4 },    { %r5, %r6 },            { %r29829, %r29830, %r29831, %r29832 }; 
	// end inline asm
	// begin inline asm
	mma.sync.aligned.m16n8k32.row.col.s32.s8.s8.s32    { %r29843, %r29844, %r29845, %r29846 },    { %r1, %r2, %r3, %r4 },    { %r5, %r6 },            { %r29843, %r29844, %r29845, %r29846 }; 
	// end inline asm
	// begin inline asm
	mma.sync.aligned.m16n8k32.row.col.s32.s8.s8.s32    { %r29815, %r29816, %r29817, %r29818 },    { %r1, %r2, %r3, %r4 },    { %r5, %r6 },            { %r29815, %r29816, %r29817, %r29818 }; 
	// end inline asm
	// begin inline asm
	mma.sync.aligned.m16n8k32.row.col.s32.s8.s8.s32    { %r29829, %r29830, %r29831, %r29832 },    { %r1, %r2, %r3, %r4 },    { %r5, %r6 },            { %r29829, %r29830, %r29831, %r29832 }; 
	// end inline asm
	// begin inline asm
	mma.sync.aligned.m16n8k32.row.col.s32.s8.s8.s32    { %r29843, %r29844, %r29845, %r29846 },    { %r1, %r2, %r3, %r4 },    { %r5, %r6 },            { %r29843, %r29844, %r29845, %r29846 }; 
	// end inline asm
	// begin inline asm
	mma.sync.aligned.m16n8k32.row.col.s32.s8.s8.s32    { %r29815, %r29816, %r29817, %r29818 },    { %r1, %r2, %r3, %r4 },    { %r5, %r6 },            { %r29815, %r29816, %r29817, %r29818 }; 
	// end inline asm
	// begin inline asm
	mma.sync.aligned.m16n8k32.row.col.s32.s8.s8.s32    { %r29829, %r29830, %r29831, %r29832 },    { %r1, %r2, %r3, %r4 },    { %r5, %r6 },            { %r29829, %r29830, %r29831, %r29832 }; 
	// end inline asm
	// begin inline asm
	mma.sync.aligned.m16n8k32.row.col.s32.s8.s8.s32    { %r29843, %r29844, %r29845, %r29846 },    { %r1, %r2, %r3, %r4 },    { %r5, %r6 },            { %r29843, %r29844, %r29845, %r29846 }; 
	// end inline asm
	// begin inline asm
	mma.sync.aligned.m16n8k32.row.col.s32.s8.s8.s32    { %r29815, %r29816, %r29817, %r29818 },    { %r1, %r2, %r3, %r4 },    { %r5, %r6 },            { %r29815, %r29816, %r29817, %r29818 }; 
	// end inline asm
	// begin inline asm
	mma.sync.aligned.m16n8k32.row.col.s32.s8.s8.s32    { %r29829, %r29830, %r29831, %r29832 },    { %r1, %r2, %r3, %r4 },    { %r5, %r6 },            { %r29829, %r29830, %r29831, %r29832 }; 
	// end inline asm
	// begin inline asm
	mma.sync.aligned.m16n8k32.row.col.s32.s8.s8.s32    { %r29843, %r29844, %r29845, %r29846 },    { %r1, %r2, %r3, %r4 },    { %r5, %r6 },            { %r29843, %r29844, %r29845, %r29846 }; 
	// end inline asm
	// begin inline asm
	mma.sync.aligned.m16n8k32.row.col.s32.s8.s8.s32    { %r29815, %r29816, %r29817, %r29818 },    { %r1, %r2, %r3, %r4 },    { %r5, %r6 },            { %r29815, %r29816, %r29817, %r29818 }; 
	// end inline asm
	// begin inline asm
	mma.sync.aligned.m16n8k32.row.col.s32.s8.s8.s32    { %r29829, %r29830, %r29831, %r29832 },    { %r1, %r2, %r3, %r4 },    { %r5, %r6 },            { %r29829, %r29830, %r29831, %r29832 }; 
	// end inline asm
	// begin inline asm
	mma.sync.aligned.m16n8k32.row.col.s32.s8.s8.s32    { %r29843, %r29844, %r29845, %r29846 },    { %r1, %r2, %r3, %r4 },    { %r5, %r6 },            { %r29843, %r29844, %r29845, %r29846 }; 
	// end inline asm
	// begin inline asm
	mma.sync.aligned.m16n8k32.row.col.s32.s8.s8.s32    { %r29815, %r29816, %r29817, %r29818 },    { %r1, %r2, %r3, %r4 },    { %r5, %r6 },            { %r29815, %r29816, %r29817, %r29818 }; 
	// end inline asm
	// begin inline asm
	mma.sync.aligned.m16n8k32.row.col.s32.s8.s8.s32    { %r29829, %r29830, %r29831, %r29832 },    { %r1, %r2, %r3, %r4 },    { %r5, %r6 },            { %r29829, %r29830, %r29831, %r29832 }; 
	// end inline asm
	// begin inline asm
	mma.sync.aligned.m16n8k32.row.col.s32.s8.s8.s32    { %r29843, %r29844, %r29845, %r29846 },    { %r1, %r2, %r3, %r4 },    { %r5, %r6 },            { %r29843, %r29844, %r29845, %r29846 }; 
	// end inline asm
	// begin inline asm
	mma.sync.aligned.m16n8k32.row.col.s32.s8.s8.s32    { %r29815, %r29816, %r29817, %r29818 },    { %r1, %r2, %r3, %r4 },    { %r5, %r6 },            { %r29815, %r29816, %r29817, %r29818 }; 
	// end inline asm
	// begin inline asm
	mma.sync.aligned.m16n8k32.row.col.s32.s8.s8.s32    { %r29829, %r29830, %r29831, %r29832 },    { %r1, %r2, %r3, %r4 },    { %r5, %r6 },            { %r29829, %r29830, %r29831, %r29832 }; 
	// end inline asm
	// begin inline asm
	mma.sync.aligned.m16n8k32.row.col.s32.s8.s8.s32    { %r29843, %r29844, %r29845, %r29846 },    { %r1, %r2, %r3, %r4 },    { %r5, %r6 },            { %r29843, %r29844, %r29845, %r29846 }; 
	// end inline asm
	// begin inline asm
	mma.sync.aligned.m16n8k32.row.col.s32.s8.s8.s32    { %r29815, %r29816, %r29817, %r29818 },    { %r1, %r2, %r3, %r4 },    { %r5, %r6 },            { %r29815, %r29816, %r29817, %r29818 }; 
	// end inline asm
	// begin inline asm
	mma.sync.aligned.m16n8k32.row.col.s32.s8.s8.s32    { %r29829, %r29830, %r29831, %r29832 },    { %r1, %r2, %r3, %r4 },    { %r5, %r6 },            { %r29829, %r29830, %r29831, %r29832 }; 
	// end inline asm
	// begin inline asm
	mma.sync.aligned.m16n8k32.row.col.s32.s8.s8.s32    { %r29843, %r29844, %r29845, %r29846 },    { %r1, %r2, %r3, %r4 },    { %r5, %r6 },            { %r29843, %r29844, %r29845, %r29846 }; 
	// end inline asm
	// begin inline asm
	mma.sync.aligned.m16n8k32.row.col.s32.s8.s8.s32    { %r29815, %r29816, %r29817, %r29818 },    { %r1, %r2, %r3, %r4 },    { %r5, %r6 },            { %r29815, %r29816, %r29817, %r29818 }; 
	// end inline asm
	// begin inline asm
	mma.sync.aligned.m16n8k32.row.col.s32.s8.s8.s32    { %r29829, %r29830, %r29831, %r29832 },    { %r1, %r2, %r3, %r4 },    { %r5, %r6 },            { %r29829, %r29830, %r29831, %r29832 }; 
	// end inline asm
	// begin inline asm
	mma.sync.aligned.m16n8k32.row.col.s32.s8.s8.s32    { %r29843, %r29844, %r29845, %r29846 },    { %r1, %r2, %r3, %r4 },    { %r5, %r6 },            { %r29843, %r29844, %r29845, %r29846 }; 
	// end inline asm
	// begin inline asm
	mma.sync.aligned.m16n8k32.row.col.s32.s8.s8.s32    { %r29815, %r29816, %r29817, %r29818 },    { %r1, %r2, %r3, %r4 },    { %r5, %r6 },            { %r29815, %r29816, %r29817, %r29818 }; 
	// end inline asm
	// begin inline asm
	mma.sync.aligned.m16n8k32.row.col.s32.s8.s8.s32    { %r29829, %r29830, %r29831, %r29832 },    { %r1, %r2, %r3, %r4 },    { %r5, %r6 },            { %r29829, %r29830, %r29831, %r29832 }; 
	// end inline asm
	// begin inline asm
	mma.sync.aligned.m16n8k32.row.col.s32.s8.s8.s32    { %r29843, %r29844, %r29845, %r29846 },    { %r1, %r2, %r3, %r4 },    { %r5, %r6 },            { %r29843, %r29844, %r29845, %r29846 }; 
	// end inline asm
	// begin inline asm
	mma.sync.aligned.m16n8k32.row.col.s32.s8.s8.s32    { %r29815, %r29816, %r29817, %r29818 },    { %r1, %r2, %r3, %r4 },    { %r5, %r6 },            { %r29815, %r29816, %r29817, %r29818 }; 
	// end inline asm
	// begin inline asm
	mma.sync.aligned.m16n8k32.row.col.s32.s8.s8.s32    { %r29829, %r29830, %r29831, %r29832 },    { %r1, %r2, %r3, %r4 },    { %r5, %r6 },            { %r29829, %r29830, %r29831, %r29832 }; 
	// end inline asm
	// begin inline asm
	mma.sync.aligned.m16n8k32.row.col.s32.s8.s8.s32    { %r29843, %r29844, %r29845, %r29846 },    { %r1, %r2, %r3, %r4 },    { %r5, %r6 },            { %r29843, %r29844, %r29845, %r29846 }; 
	// end inline asm
	// begin inline asm
	mma.sync.aligned.m16n8k32.row.col.s32.s8.s8.s32    { %r29815, %r29816, %r29817, %r29818 },    { %r1, %r2, %r3, %r4 },    { %r5, %r6 },            { %r29815, %r29816, %r29817, %r29818 }; 
	// end inline asm
	// begin inline asm
	mma.sync.aligned.m16n8k32.row.col.s32.s8.s8.s32    { %r29829, %r29830, %r29831, %r29832 },    { %r1, %r2, %r3, %r4 },    { %r5, %r6 },            { %r29829, %r29830, %r29831, %r29832 }; 
	// end inline asm
	// begin inline asm
	mma.sync.aligned.m16n8k32.row.col.s32.s8.s8.s32    { %r29843, %r29844, %r29845, %r29846 },    { %r1, %r2, %r3, %r4 },    { %r5, %r6 },            { %r29843, %r29844, %r29845, %r29846 }; 
	// end inline asm
	// begin inline asm
	mma.sync.aligned.m16n8k32.row.col.s32.s8.s8.s32    { %r29815, %r29816, %r29817, %r29818 },    { %r1, %r2, %r3, %r4 },    { %r5, %r6 },            { %r29815, %r29816, %r29817, %r29818 }; 
	// end inline asm
	// begin inline asm
	mma.sync.aligned.m16n8k32.row.col.s32.s8.s8.s32    { %r29829, %r29830, %r29831, %r29832 },    { %r1, %r2, %r3, %r4 },    { %r5, %r6 },            { %r29829, %r29830, %r29831, %r29832 }; 
	// end inline asm
	// begin inline asm
	mma.sync.aligned.m16n8k32.row.col.s32.s8.s8.s32    { %r29843, %r29844, %r29845, %r29846 },    { %r1, %r2, %r3, %r4 },    { %r5, %r6 },            { %r29843, %r29844, %r29845, %r29846 }; 
	// end inline asm
	// begin inline asm
	mma.sync.aligned.m16n8k32.row.col.s32.s8.s8.s32    { %r29815, %r29816, %r29817, %r29818 },    { %r1, %r2, %r3, %r4 },    { %r5, %r6 },            { %r29815, %r29816, %r29817, %r29818 }; 
	// end inline asm
	// begin inline asm
	mma.sync.aligned.m16n8k32.row.col.s32.s8.s8.s32    { %r29829, %r29830, %r29831, %r29832 },    { %r1, %r2, %r3, %r4 },    { %r5, %r6 },            { %r29829, %r29830, %r29831, %r29832 }; 
	// end inline asm
	// begin inline asm
	mma.sync.aligned.m16n8k32.row.col.s32.s8.s8.s32    { %r29843, %r29844, %r29845, %r29846 },    { %r1, %r2, %r3, %r4 },    { %r5, %r6 },            { %r29843, %r29844, %r29845, %r29846 }; 
	// end inline asm
	// begin inline asm
	mma.sync.aligned.m16n8k32.row.col.s32.s8.s8.s32    { %r29815, %r29816, %r29817, %r29818 },    { %r1, %r2, %r3, %r4 },    { %r5, %r6 },            { %r29815, %r29816, %r29817, %r29818 }; 
	// end inline asm
	// begin inline asm
	mma.sync.aligned.m16n8k32.row.col.s32.s8.s8.s32    { %r29829, %r29830, %r29831, %r29832 },    { %r1, %r2, %r3, %r4 },    { %r5, %r6 },            { %r29829, %r29830, %r29831, %r29832 }; 
	// end inline asm
	// begin inline asm
	mma.sync.aligned.m16n8k32.row.col.s32.s8.s8.s32    { %r29843, %r29844, %r29845, %r29846 },    { %r1, %r2, %r3, %r4 },    { %r5, %r6 },            { %r29843, %r29844, %r29845, %r29846 }; 
	// end inline asm
	// begin inline asm
	mma.sync.aligned.m16n8k32.row.col.s32.s8.s8.s32    { %r29815, %r29816, %r29817, %r29818 },    { %r1, %r2, %r3, %r4 },    { %r5, %r6 },            { %r29815, %r29816, %r29817, %r29818 }; 
	// end inline asm
	// begin inline asm
	mma.sync.aligned.m16n8k32.row.col.s32.s8.s8.s32    { %r29829, %r29830, %r29831, %r29832 },    { %r1, %r2, %r3, %r4 },    { %r5, %r6 },            { %r29829, %r29830, %r29831, %r29832 }; 
	// end inline asm
	// begin inline asm
	mma.sync.aligned.m16n8k32.row.col.s32.s8.s8.s32    { %r29843, %r29844, %r29845, %r29846 },    { %r1, %r2, %r3, %r4 },    { %r5, %r6 },            { %r29843, %r29844, %r29845, %r29846 }; 
	// end inline asm
	// begin inline asm
	mma.sync.aligned.m16n8k32.row.col.s32.s8.s8.s32    { %r29815, %r29816, %r29817, %r29818 },    { %r1, %r2, %r3, %r4 },    { %r5, %r6 },            { %r29815, %r29816, %r29817, %r29818 }; 
	// end inline asm
	// begin inline asm
	mma.sync.aligned.m16n8k32.row.col.s32.s8.s8.s32    { %r29829, %r29830, %r29831, %r29832 },    { %r1, %r2, %r3, %r4 },    { %r5, %r6 },            { %r29829, %r29830, %r29831, %r29832 }; 
	// end inline asm
	// begin inline asm
	mma.sync.aligned.m16n8k32.row.col.s32.s8.s8.s32    { %r29843, %r29844, %r29845, %r29846 },    { %r1, %r2, %r3, %r4 },    { %r5, %r6 },            { %r29843, %r29844, %r29845, %r29846 }; 
	// end inline asm
	// begin inline asm
	mma.sync.aligned.m16n8k32.row.col.s32.s8.s8.s32    { %r29815, %r29816, %r29817, %r29818 },    { %r1, %r2, %r3, %r4 },    { %r5, %r6 },            { %r29815, %r29816, %r29817, %r29818 }; 
	// end inline asm
	// begin inline asm
	mma.sync.aligned.m16n8k32.row.col.s32.s8.s8.s32    { %r29829, %r29830, %r29831, %r29832 },    { %r1, %r2, %r3, %r4 },    { %r5, %r6 },            { %r29829, %r29830, %r29831, %r29832 }; 
	// end inline asm
	// begin inline asm
	mma.sync.aligned.m16n8k32.row.col.s32.s8.s8.s32    { %r29843, %r29844, %r29845, %r29846 },    { %r1, %r2, %r3, %r4 },    { %r5, %r6 },            { %r29843, %r29844, %r29845, %r29846 }; 
	// end inline asm
	// begin inline asm
	mma.sync.aligned.m16n8k32.row.col.s32.s8.s8.s32    { %r29815, %r29816, %r29817, %r29818 },    { %r1, %r2, %r3, %r4 },    { %r5, %r6 },            { %r29815, %r29816, %r29817, %r29818 }; 
	// end inline asm
	// begin inline asm
	mma.sync.aligned.m16n8k32.row.col.s32.s8.s8.s32    { %r29829, %r29830, %r29831, %r29832 },    { %r1, %r2, %r3, %r4 },    { %r5, %r6 },            { %r29829, %r29830, %r29831, %r29832 }; 
	// end inline asm
	// begin inline asm
	mma.sync.aligned.m16n8k32.row.col.s32.s8.s8.s32    { %r29843, %r29844, %r29845, %r29846 },    { %r1, %r2, %r3, %r4 },    { %r5, %r6 },            { %r29843, %r29844, %r29845, %r29846 }; 
	// end inline asm
	// begin inline asm
	mma.sync.aligned.m16n8k32.row.col.s32.s8.s8.s32    { %r29815, %r29816, %r29817, %r29818 },    { %r1, %r2, %r3, %r4 },    { %r5, %r6 },            { %r29815, %r29816, %r29817, %r29818 }; 
	// end inline asm
	// begin inline asm
	mma.sync.aligned.m16n8k32.row.col.s32.s8.s8.s32    { %r29829, %r29830, %r29831, %r29832 },    { %r1, %r2, %r3, %r4 },    { %r5, %r6 },            { %r29829, %r29830, %r29831, %r29832 }; 
	// end inline asm
	// begin inline asm
	mma.sync.aligned.m16n8k32.row.col.s32.s8.s8.s32    { %r29843, %r29844, %r29845, %r29846 },    { %r1, %r2, %r3, %r4 },    { %r5, %r6 },            { %r29843, %r29844, %r29845, %r29846 }; 
	// end inline asm
	// begin inline asm
	mma.sync.aligned.m16n8k32.row.col.s32.s8.s8.s32    { %r29815, %r29816, %r29817, %r29818 },    { %r1, %r2, %r3, %r4 },    { %r5, %r6 },            { %r29815, %r29816, %r29817, %r29818 }; 
	// end inline asm
	// begin inline asm
	mma.sync.aligned.m16n8k32.row.col.s32.s8.s8.s32    { %r29829, %r29830, %r29831, %r29832 },    { %r1, %r2, %r3, %r4 },    { %r5, %r6 },            { %r29829, %r29830, %r29831, %r29832 }; 
	// end inline asm
	// begin inline asm
	mma.sync.aligned.m16n8k32.row.col.s32.s8.s8.s32    { %r29843, %r29844, %r29845, %r29846 },    { %r1, %r2, %r3, %r4 },    { %r5, %r6 },            { %r29843, %r29844, %r29845, %r29846 }; 
	// end inline asm
	// begin inline asm
	mma.sync.aligned.m16n8k32.row.col.s32.s8.s8.s32    { %r29815, %r29816, %r29817, %r29818 },    { %r1, %r2, %r3, %r4 },    { %r5, %r6 },            { %r29815, %r29816, %r29817, %r29818 }; 
	// end inline asm
	// begin inline asm
	mma.sync.aligned.m16n8k32.row.col.s32.s8.s8.s32    { %r29829, %r29830, %r29831, %r29832 },    { %r1, %r2, %r3, %r4 },    { %r5, %r6 },            { %r29829, %r29830, %r29831, %r29832 }; 
	// end inline asm
	// begin inline asm
	mma.sync.aligned.m16n8k32.row.col.s32.s8.s8.s32    { %r29843, %r29844, %r29845, %r29846 },    { %r1, %r2, %r3, %r4 },    { %r5, %r6 },            { %r29843, %r29844, %r29845, %r29846 }; 
	// end inline asm
	// begin inline asm
	mma.sync.aligned.m16n8k32.row.col.s32.s8.s8.s32    { %r29815, %r29816, %r29817, %r29818 },    { %r1, %r2, %r3, %r4 },    { %r5, %r6 },            { %r29815, %r29816, %r29817, %r29818 }; 
	// end inline asm
	// begin inline asm
	mma.sync.aligned.m16n8k32.row.col.s32.s8.s8.s32    { %r29829, %r29830, %r29831, %r29832 },    { %r1, %r2, %r3, %r4 },    { %r5, %r6 },            { %r29829, %r29830, %r29831, %r29832 }; 
	// end inline asm
	// begin inline asm
	mma.sync.aligned.m16n8k32.row.col.s32.s8.s8.s32    { %r29843, %r29844, %r29845, %r29846 },    { %r1, %r2, %r3, %r4 },    { %r5, %r6 },            { %r29843, %r29844, %r29845, %r29846 }; 
	// end inline asm
	// begin inline asm
	mma.sync.aligned.m16n8k32.row.col.s32.s8.s8.s32    { %r29815, %r29816, %r29817, %r29818 },    { %r1, %r2, %r3, %r4 },    { %r5, %r6 },            { %r29815, %r29816, %r29817, %r29818 }; 
	// end inline asm
	// begin inline asm
	mma.sync.aligned.m16n8k32.row.col.s32.s8.s8.s32    { %r29829, %r29830, %r29831, %r29832 },    { %r1, %r2, %r3, %r4 },    { %r5, %r6 },            { %r29829, %r29830, %r29831, %r29832 }; 
	// end inline asm
	// begin inline asm
	mma.sync.aligned.m16n8k32.row.col.s32.s8.s8.s32    { %r29843, %r29844, %r29845, %r29846 },    { %r1, %r2, %r3, %r4 },    { %r5, %r6 },            { %r29843, %r29844, %r29845, %r29846 }; 
	// end inline asm
	// begin inline asm
	mma.sync.aligned.m16n8k32.row.col.s32.s8.s8.s32    { %r29815, %r29816, %r29817, %r29818 },    { %r1, %r2, %r3, %r4 },    { %r5, %r6 },            { %r29815, %r29816, %r29817, %r29818 }; 
	// end inline asm
	// begin inline asm
	mma.sync.aligned.m16n8k32.row.col.s32.s8.s8.s32    { %r29829, %r29830, %r29831, %r29832 },    { %r1, %r2, %r3, %r4 },    { %r5, %r6 },            { %r29829, %r29830, %r29831, %r29832 }; 
	// end inline asm
	// begin inline asm
	mma.sync.aligned.m16n8k32.row.col.s32.s8.s8.s32    { %r29843, %r29844, %r29845, %r29846 },    { %r1, %r2, %r3, %r4 },    { %r5, %r6 },            { %r29843, %r29844, %r29845, %r29846 }; 
	// end inline asm
	// begin inline asm
	mma.sync.aligned.m16n8k32.row.col.s32.s8.s8.s32    { %r29815, %r29816, %r29817, %r29818 },    { %r1, %r2, %r3, %r4 },    { %r5, %r6 },            { %r29815, %r29816, %r29817, %r29818 }; 
	// end inline asm
	// begin inline asm
	mma.sync.aligned.m16n8k32.row.col.s32.s8.s8.s32    { %r29829, %r29830, %r29831, %r29832 },    { %r1, %r2, %r3, %r4 },    { %r5, %r6 },            { %r29829, %r29830, %r29831, %r29832 }; 
	// end inline asm
	// begin inline asm
	mma.sync.aligned.m16n8k32.row.col.s32.s8.s8.s32    { %r29843, %r29844, %r29845, %r29846 },    { %r1, %r2, %r3, %r4 },    { %r5, %r6 },            { %r29843, %r29844, %r29845, %r29846 }; 
	// end inline asm
	// begin inline asm
	mma.sync.aligned.m16n8k32.row.col.s32.s8.s8.s32    { %r29815, %r29816, %r29817, %r29818 },    { %r1, %r2, %r3, %r4 },    { %r5, %r6 },            { %r29815, %r29816, %r29817, %r29818 }; 
	// end inline asm
	// begin inline asm
	mma.sync.aligned.m16n8k32.row.col.s32.s8.s8.s32    { %r29829, %r29830, %r29831, %r29832 },    { %r1, %r2, %r3, %r4 },    { %r5, %r6 },            { %r29829, %r29830, %r29831, %r29832 }; 
	// end inline asm
	// begin inline asm
	mma.sync.aligned.m16n8k32.row.col.s32.s8.s8.s32    { %r29843, %r29844, %r29845, %r29846 },    { %r1, %r2, %r3, %r4 },    { %r5, %r6 },            { %r29843, %r29844, %r29845, %r29846 }; 
	// end inline asm
	// begin inline asm
	mma.sync.aligned.m16n8k32.row.col.s32.s8.s8.s32    { %r29815, %r29816, %r29817, %r29818 },    { %r1, %r2, %r3, %r4 },    { %r5, %r6 },            { %r29815, %r29816, %r29817, %r29818 }; 
	// end inline asm
	// begin inline asm
	mma.sync.aligned.m16n8k32.row.col.s32.s8.s8.s32    { %r29829, %r29830, %r29831, %r29832 },    { %r1, %r2, %r3, %r4 },    { %r5, %r6 },            { %r29829, %r29830, %r29831, %r29832 }; 
	// end inline asm
	// begin inline asm
	mma.sync.aligned.m16n8k32.row.col.s32.s8.s8.s32    { %r29843, %r29844, %r29845, %r29846 },    { %r1, %r2, %r3, %r4 },    { %r5, %r6 },            { %r29843, %r29844, %r29845, %r29846 }; 
	// end inline asm
	// begin inline asm
	mma.sync.aligned.m16n8k32.row.col.s32.s8.s8.s32    { %r29815, %r29816, %r29817, %r29818 },    { %r1, %r2, %r3, %r4 },    { %r5, %r6 },            { %r29815, %r29816, %r29817, %r29818 }; 
	// end inline asm
	// begin inline asm
	mma.sync.aligned.m16n8k32.row.col.s32.s8.s8.s32    { %r29829, %r29830, %r29831, %r29832 },    { %r1, %r2, %r3, %r4 },    { %r5, %r6 },            { %r29829, %r29830, %r29831, %r29832 }; 
	// end inline asm
	// begin inline asm
	mma.sync.aligned.m16n8k32.row.col.s32.s8.s8.s32    { %r29843, %r29844, %r29845, %r29846 },    { %r1, %r2, %r3, %r4 },    { %r5, %r6 },            { %r29843, %r29844, %r29845, %r29846 }; 
	// end inline asm
	// begin inline asm
	mma.sync.aligned.m16n8k32.row.col.s32.s8.s8.s32    { %r29815, %r29816, %r29817, %r29818 },    { %r1, %r2, %r3, %r4 },    { %r5, %r6 },            { %r29815, %r29816, %r29817, %r29818 }; 
	// end inline asm
	// begin inline asm
	mma.sync.aligned.m16n8k32.row.col.s32.s8.s8.s32    { %r29829, %r29830, %r29831, %r29832 },    { %r1, %r2, %r3, %r4 },    { %r5, %r6 },            { %r29829, %r29830, %r29831, %r29832 }; 
	// end inline asm
	// begin inline asm
	mma.sync.aligned.m16n8k32.row.col.s32.s8.s8.s32    { %r29843, %r29844, %r29845, %r29846 },    { %r1, %r2, %r3, %r4 },    { %r5, %r6 },            { %r29843, %r29844, %r29845, %r29846 }; 
	// end inline asm
	// begin inline asm
	mma.sync.aligned.m16n8k32.row.col.s32.s8.s8.s32    { %r29815, %r29816, %r29817, %r29818 },    { %r1, %r2, %r3, %r4 },    { %r5, %r6 },            { %r29815, %r29816, %r29817, %r29818 }; 
	// end inline asm
	// begin inline asm
	mma.sync.aligned.m16n8k32.row.col.s32.s8.s8.s32    { %r29829, %r29830, %r29831, %r29832 },    { %r1, %r2, %r3, %r4 },    { %r5, %r6 },            { %r29829, %r29830, %r29831, %r29832 }; 
	// end inline asm
	// begin inline asm
	mma.sync.aligned.m16n8k32.row.col.s32.s8.s8.s32    { %r29843, %r29844, %r29845, %r29846 },    { %r1, %r2, %r3, %r4 },    { %r5, %r6 },            { %r29843, %r29844, %r29845, %r29846 }; 
	// end inline asm
	// begin inline asm
	mma.sync.aligned.m16n8k32.row.col.s32.s8.s8.s32    { %r29815, %r29816, %r29817, %r29818 },    { %r1, %r2, %r3, %r4 },    { %r5, %r6 },            { %r29815, %r29816, %r29817, %r29818 }; 
	// end inline asm
	// begin inline asm
	mma.sync.aligned.m16n8k32.row.col.s32.s8.s8.s32    { %r29829, %r29830, %r29831, %r29832 },    { %r1, %r2, %r3, %r4 },    { %r5, %r6 },            { %r29829, %r29830, %r29831, %r29832 }; 
	// end inline asm
	// begin inline asm
	mma.sync.aligned.m16n8k32.row.col.s32.s8.s8.s32    { %r29843, %r29844, %r29845, %r29846 },    { %r1, %r2, %r3, %r4 },    { %r5, %r6 },            { %r29843, %r29844, %r29845, %r29846 }; 
	// end inline asm
	// begin inline asm
	mma.sync.aligned.m16n8k32.row.col.s32.s8.s8.s32    { %r29815, %r29816, %r29817, %r29818 },    { %r1, %r2, %r3, %r4 },    { %r5, %r6 },            { %r29815, %r29816, %r29817, %r29818 }; 
	// end inline asm
	// begin inline asm
	mma.sync.aligned.m16n8k32.row.col.s32.s8.s8.s32    { %r29829, %r29830, %r29831, %r29832 },    { %r1, %r2, %r3, %r4 },    { %r5, %r6 },            { %r29829, %r29830, %r29831, %r29832 }; 
	// end inline asm
	// begin inline asm
	mma.sync.aligned.m16n8k32.row.col.s32.s8.s8.s32    { %r29843, %r29844, %r29845, %r29846 },    { %r1, %r2, %r3, %r4 },    { %r5, %r6 },            { %r29843, %r29844, %r29845, %r29846 }; 
	// end inline asm
	// begin inline asm
	mma.sync.aligned.m16n8k32.row.col.s32.s8.s8.s32    { %r29815, %r29816, %r29817, %r29818 },    { %r1, %r2, %r3, %r4 },    { %r5, %r6 },            { %r29815, %r29816, %r29817, %r29818 }; 
	// end inline asm
	// begin inline asm
	mma.sync.aligned.m16n8k32.row.col.s32.s8.s8.s32    { %r29829, %r29830, %r29831, %r29832 },    { %r1, %r2, %r3, %r4 },    { %r5, %r6 },            { %r29829, %r29830, %r29831, %r29832 }; 
	// end inline asm
	// begin inline asm
	mma.sync.aligned.m16n8k32.row.col.s32.s8.s8.s32    { %r29843, %r29844, %r29845, %r29846 },    { %r1, %r2, %r3, %r4 },    { %r5, %r6 },            { %r29843, %r29844, %r29845, %r29846 }; 
	// end inline asm
	// begin inline asm
	mma.sync.aligned.m16n8k32.row.col.s32.s8.s8.s32    { %r29815, %r29816, %r29817, %r29818 },    { %r1, %r2, %r3, %r4 },    { %r5, %r6 },            { %r29815, %r29816, %r29817, %r29818 }; 
	// end inline asm
	// begin inline asm
	mma.sync.aligned.m16n8k32.row.col.s32.s8.s8.s32    { %r29829, %r29830, %r29831, %r29832 },    { %r1, %r2, %r3, %r4 },    { %r5, %r6 },            { %r29829, %r29830, %r29831, %r29832 }; 
	// end inline asm
	// begin inline asm
	mma.sync.aligned.m16n8k32.row.col.s32.s8.s8.s32    { %r29843, %r29844, %r29845, %r29846 },    { %r1, %r2, %r3, %r4 },    { %r5, %r6 },            { %r29843, %r29844, %r29845, %r29846 }; 
	// end inline asm
	// begin inline asm
	mma.sync.aligned.m16n8k32.row.col.s32.s8.s8.s32    { %r29815, %r29816, %r29817, %r29818 },    { %r1, %r2, %r3, %r4 },    { %r5, %r6 },            { %r29815, %r29816, %r29817, %r29818 }; 
	// end inline asm
	// begin inline asm
	mma.sync.aligned.m16n8k32.row.col.s32.s8.s8.s32    { %r29829, %r29830, %r29831, %r29832 },    { %r1, %r2, %r3, %r4 },    { %r5, %r6 },            { %r29829, %r29830, %r29831, %r29832 }; 
	// end inline asm
	// begin inline asm
	mma.sync.aligned.m16n8k32.row.col.s32.s8.s8.s32    { %r29843, %r29844, %r29845, %r29846 },    { %r1, %r2, %r3, %r4 },    { %r5, %r6 },            { %r29843, %r29844, %r29845, %r29846 }; 
	// end inline asm
	// begin inline asm
	mma.sync.aligned.m16n8k32.row.col.s32.s8.s8.s32    { %r29815, %r29816, %r29817, %r29818 },    { %r1, %r2, %r3, %r4 },    { %r5, %r6 },            { %r29815, %r29816, %r29817, %r29818 }; 
	// end inline asm
	// begin inline asm
	mma.sync.aligned.m16n8k32.row.col.s32.s8.s8.s32    { %r29829, %r29830, %r29831, %r29832 },    { %r1, %r2, %r3, %r4 },    { %r5, %r6 },            { %r29829, %r29830, %r29831, %r29832 }; 
	// end inline asm
	// begin inline asm
	mma.sync.aligned.m16n8k32.row.col.s32.s8.s8.s32    { %r29843, %r29844, %r29845, %r29846 },    { %r1, %r2, %r3, %r4 },    { %r5, %r6 },            { %r29843, %r29844, %r29845, %r29846 }; 
	// end inline asm
	// begin inline asm
	mma.sync.aligned.m16n8k32.row.col.s32.s8.s8.s32    { %r29815, %r29816, %r29817, %r29818 },    { %r1, %r2, %r3, %r4 },    { %r5, %r6 },            { %r29815, %r29816, %r29817, %r29818 }; 
	// end inline asm
	// begin inline asm
	mma.sync.aligned.m16n8k32.row.col.s32.s8.s8.s32    { %r29829, %r29830, %r29831, %r29832 },    { %r1, %r2, %r3, %r4 },    { %r5, %r6 },            { %r29829, %r29830, %r29831, %r29832 }; 
	// end inline asm
	// begin inline asm
	mma.sync.aligned.m16n8k32.row.col.s32.s8.s8.s32    { %r29843, %r29844, %r29845, %r29846 },    { %r1, %r2, %r3, %r4 },    { %r5, %r6 },            { %r29843, %r29844, %r29845, %r29846 }; 
	// end inline asm
	// begin inline asm
	mma.sync.aligned.m16n8k32.row.col.s32.s8.s8.s32    { %r29815, %r29816, %r29817, %r29818 },    { %r1, %r2, %r3, %r4 },    { %r5, %r6 },            { %r29815, %r29816, %r29817, %r29818 }; 
	// end inline asm
	// begin inline asm
	mma.sync.aligned.m16n8k32.row.col.s32.s8.s8.s32    { %r29829, %r29830, %r29831, %r29832 },    { %r1, %r2, %r3, %r4 },    { %r5, %r6 },            { %r29829, %r29830, %r29831, %r29832 }; 
	// end inline asm
	// begin inline asm
	mma.sync.aligned.m16n8k32.row.col.s32.s8.s8.s32    { %r29843, %r29844, %r29845, %r29846 },    { %r1, %r2, %r3, %r4 },    { %r5, %r6 },            { %r29843, %r29844, %r29845, %r29846 }; 
	// end inline asm
	// begin inline asm
	mma.sync.aligned.m16n8k32.row.col.s32.s8.s8.s32    { %r29815, %r29816, %r29817, %r29818 },    { %r1, %r2, %r3, %r4 },    { %r5, %r6 },            { %r29815, %r29816, %r29817, %r29818 }; 
	// end inline asm
	// begin inline asm
	mma.sync.aligned.m16n8k32.row.col.s32.s8.s8.s32    { %r29829, %r29830, %r29831, %r29832 },    { %r1, %r2, %r3, %r4 },    { %r5, %r6 },            { %r29829, %r29830, %r29831, %r29832 }; 
	// end inline asm
	// begin inline asm
	mma.sync.aligned.m16n8k32.row.col.s32.s8.s8.s32    { %r29843, %r29844, %r29845, %r29846 },    { %r1, %r2, %r3, %r4 },    { %r5, %r6 },            { %r29843, %r29844, %r29845, %r29846 }; 
	// end inline asm
	// begin inline asm
	mma.sync.aligned.m16n8k32.row.col.s32.s8.s8.s32    { %r29815, %r29816, %r29817, %r29818 },    { %r1, %r2, %r3, %r4 },    { %r5, %r6 },            { %r29815, %r29816, %r29817, %r29818 }; 
	// end inline asm
	// begin inline asm
	mma.sync.aligned.m16n8k32.row.col.s32.s8.s8.s32    { %r29829, %r29830, %r29831, %r29832 },    { %r1, %r2, %r3, %r4 },    { %r5, %r6 },            { %r29829, %r29830, %r29831, %r29832 }; 
	// end inline asm
	// begin inline asm
	mma.sync.aligned.m16n8k32.row.col.s32.s8.s8.s32    { %r29843, %r29844, %r29845, %r29846 },    { %r1, %r2, %r3, %r4 },    { %r5, %r6 },            { %r29843, %r29844, %r29845, %r29846 }; 
	// end inline asm
	// begin inline asm
	mma.sync.aligned.m16n8k32.row.col.s32.s8.s8.s32    { %r29815, %r29816, %r29817, %r29818 },    { %r1, %r2, %r3, %r4 },    { %r5, %r6 },            { %r29815, %r29816, %r29817, %r29818 }; 
	// end inline asm
	// begin inline asm
	mma.sync.aligned.m16n8k32.row.col.s32.s8.s8.s32    { %r29829, %r29830, %r29831, %r29832 },    { %r1, %r2, %r3, %r4 },    { %r5, %r6 },            { %r29829, %r29830, %r29831, %r29832 }; 
	// end inline asm
	// begin inline asm
	mma.sync.aligned.m16n8k32.row.col.s32.s8.s8.s32    { %r29843, %r29844, %r29845, %r29846 },    { %r1, %r2, %r3, %r4 },    { %r5, %r6 },            { %r29843, %r29844, %r29845, %r29846 }; 
	// end inline asm
	// begin inline asm
	mma.sync.aligned.m16n8k32.row.col.s32.s8.s8.s32    { %r29815, %r29816, %r29817, %r29818 },    { %r1, %r2, %r3, %r4 },    { %r5, %r6 },            { %r29815, %r29816, %r29817, %r29818 }; 
	// end inline asm
	// begin inline asm
	mma.sync.aligned.m16n8k32.row.col.s32.s8.s8.s32    { %r29829, %r29830, %r29831, %r29832 },    { %r1, %r2, %r3, %r4 },    { %r5, %r6 },            { %r29829, %r29830, %r29831, %r29832 }; 
	// end inline asm
	// begin inline asm
	mma.sync.aligned.m16n8k32.row.col.s32.s8.s8.s32    { %r29843, %r29844, %r29845, %r29846 },    { %r1, %r2, %r3, %r4 },    { %r5, %r6 },            { %r29843, %r29844, %r29845, %r29846 }; 
	// end inline asm
	// begin inline asm
	mma.sync.aligned.m16n8k32.row.col.s32.s8.s8.s32    { %r29815, %r29816, %r29817, %r29818 },    { %r1, %r2, %r3, %r4 },    { %r5, %r6 },            { %r29815, %r29816, %r29817, %r29818 }; 
	// end inline asm
	// begin inline asm
	mma.sync.aligned.m16n8k32.row.col.s32.s8.s8.s32    { %r29829, %r29830, %r29831, %r29832 },    { %r1, %r2, %r3, %r4 },    { %r5, %r6 },            { %r29829, %r29830, %r29831, %r29832 }; 
	// end inline asm
	// begin inline asm
	mma.sync.aligned.m16n8k32.row.col.s32.s8.s8.s32    { %r29843, %r29844, %r29845, %r29846 },    { %r1, %r2, %r3, %r4 },    { %r5, %r6 },            { %r29843, %r29844, %r29845, %r29846 }; 
	// end inline asm
	// begin inline asm
	mma.sync.aligned.m16n8k32.row.col.s32.s8.s8.s32    { %r29815, %r29816, %r29817, %r29818 },    { %r1, %r2, %r3, %r4 },    { %r5, %r6 },            { %r29815, %r29816, %r29817, %r29818 }; 
	// end inline asm
	// begin inline asm
	mma.sync.aligned.m16n8k32.row.col.s32.s8.s8.s32    { %r29829, %r29830, %r29831, %r29832 },    { %r1, %r2, %r3, %r4 },    { %r5, %r6 },            { %r29829, %r29830, %r29831, %r29832 }; 
	// end inline asm
	// begin inline asm
	mma.sync.aligned.m16n8k32.row.col.s32.s8.s8.s32    { %r29843, %r29844, %r29845, %r29846 },    { %r1, %r2, %r3, %r4 },    { %r5, %r6 },            { %r29843, %r29844, %r29845, %r29846 }; 
	// end inline asm
	// begin inline asm
	mma.sync.aligned.m16n8k32.row.col.s32.s8.s8.s32    { %r29815, %r29816, %r29817, %r29818 },    { %r1, %r2, %r3, %r4 },    { %r5, %r6 },            { %r29815, %r29816, %r29817, %r29818 }; 
	// end inline asm
	// begin inline asm
	mma.sync.aligned.m16n8k32.row.col.s32.s8.s8.s32    { %r29829, %r29830, %r29831, %r29832 },    { %r1, %r2, %r3, %r4 },    { %r5, %r6 },            { %r29829, %r29830, %r29831, %r29832 }; 
	// end inline asm
	// begin inline asm
	mma.sync.aligned.m16n8k32.row.col.s32.s8.s8.s32    { %r29843, %r29844, %r29845, %r29846 },    { %r1, %r2, %r3, %r4 },    { %r5, %r6 },            { %r29843, %r29844, %r29845, %r29846 }; 
	// end inline asm
	// begin inline asm
	mma.sync.aligned.m16n8k32.row.col.s32.s8.s8.s32    { %r29815, %r29816, %r29817, %r29818 },    { %r1, %r2, %r3, %r4 },    { %r5, %r6 },            { %r29815, %r29816, %r29817, %r29818 }; 
	// end inline asm
	// begin inline asm
	mma.sync.aligned.m16n8k32.row.col.s32.s8.s8.s32    { %r29829, %r29830, %r29831, %r29832 },    { %r1, %r2, %r3, %r4 },    { %r5, %r6 },            { %r29829, %r29830, %r29831, %r29832 }; 
	// end inline asm
	// begin inline asm
	mma.sync.aligned.m16n8k32.row.col.s32.s8.s8.s32    { %r29843, %r29844, %r29845, %r29846 },    { %r1, %r2, %r3, %r4 },    { %r5, %r6 },            { %r29843, %r29844, %r29845, %r29846 }; 
	// end inline asm
	// begin inline asm
	mma.sync.aligned.m16n8k32.row.col.s32.s8.s8.s32    { %r29815, %r29816, %r29817, %r29818 },    { %r1, %r2, %r3, %r4 },    { %r5, %r6 },            { %r29815, %r29816, %r29817, %r29818 }; 
	// end inline asm
	// begin inline asm
	mma.sync.aligned.m16n8k32.row.col.s32.s8.s8.s32    { %r29829, %r29830, %r29831, %r29832 },    { %r1, %r2, %r3, %r4 },    { %r5, %r6 },            { %r29829, %r29830, %r29831, %r29832 }; 
	// end inline asm
	// begin inline asm
	mma.sync.aligned.m16n8k32.row.col.s32.s8.s8.s32    { %r29843, %r29844, %r29845, %r29846 },    { %r1, %r2, %r3, %r4 },    { %r5, %r6 },            { %r29843, %r29844, %r29845, %r29846 }; 
	// end inline asm
	// begin inline asm
	mma.sync.aligned.m16n8k32.row.col.s32.s8.s8.s32    { %r29815, %r29816, %r29817, %r29818 },    { %r1, %r2, %r3, %r4 },    { %r5, %r6 },            { %r29815, %r29816, %r29817, %r29818 }; 
	// end inline asm
	// begin inline asm
	mma.sync.aligned.m16n8k32.row.col.s32.s8.s8.s32    { %r29829, %r29830, %r29831, %r29832 },    { %r1, %r2, %r3, %r4 },    { %r5, %r6 },            { %r29829, %r29830, %r29831, %r29832 }; 
	// end inline asm
	// begin inline asm
	mma.sync.aligned.m16n8k32.row.col.s32.s8.s8.s32    { %r29843, %r29844, %r29845, %r29846 },    { %r1, %r2, %r3, %r4 },    { %r5, %r6 },            { %r29843, %r29844, %r29845, %r29846 }; 
	// end inline asm
	// begin inline asm
	mma.sync.aligned.m16n8k32.row.col.s32.s8.s8.s32    { %r29815, %r29816, %r29817, %r29818 },    { %r1, %r2, %r3, %r4 },    { %r5, %r6 },            { %r29815, %r29816, %r29817, %r29818 }; 
	// end inline asm
	// begin inline asm
	mma.sync.aligned.m16n8k32.row.col.s32.s8.s8.s32    { %r29829, %r29830, %r29831, %r29832 },    { %r1, %r2, %r3, %r4 },    { %r5, %r6 },            { %r29829, %r29830, %r29831, %r29832 }; 
	// end inline asm
	// begin inline asm
	mma.sync.aligned.m16n8k32.row.col.s32.s8.s8.s32    { %r29843, %r29844, %r29845, %r29846 },    { %r1, %r2, %r3, %r4 },    { %r5, %r6 },            { %r29843, %r29844, %r29845, %r29846 }; 
	// end inline asm
	// begin inline asm
	mma.sync.aligned.m16n8k32.row.col.s32.s8.s8.s32    { %r29815, %r29816, %r29817, %r29818 },    { %r1, %r2, %r3, %r4 },    { %r5, %r6 },            { %r29815, %r29816, %r29817, %r29818 }; 
	// end inline asm
	// begin inline asm
	mma.sync.aligned.m16n8k32.row.col.s32.s8.s8.s32    { %r29829, %r29830, %r29831, %r29832 },    { %r1, %r2, %r3, %r4 },    { %r5, %r6 },            { %r29829, %r29830, %r29831, %r29832 }; 
	// end inline asm
	// begin inline asm
	mma.sync.aligned.m16n8k32.row.col.s32.s8.s8.s32    { %r29843, %r29844, %r29845, %r29846 },    { %r1, %r2, %r3, %r4 },    { %r5, %r6 },            { %r29843, %r29844, %r29845, %r29846 }; 
	// end inline asm
	// begin inline asm
	mma.sync.aligned.m16n8k32.row.col.s32.s8.s8.s32    { %r29815, %r29816, %r29817, %r29818 },    { %r1, %r2, %r3, %r4 },    { %r5, %r6 },            { %r29815, %r29816, %r29817, %r29818 }; 
	// end inline asm
	// begin inline asm
	mma.sync.aligned.m16n8k32.row.col.s32.s8.s8.s32    { %r29829, %r29830, %r29831, %r29832 },    { %r1, %r2, %r3, %r4 },    { %r5, %r6 },            { %r29829, %r29830, %r29831, %r29832 }; 
	// end inline asm
	// begin inline asm
	mma.sync.aligned.m16n8k32.row.col.s32.s8.s8.s32    { %r29843, %r29844, %r29845, %r29846 },    { %r1, %r2, %r3, %r4 },    { %r5, %r6 },            { %r29843, %r29844, %r29845, %r29846 }; 
	// end inline asm
	// begin inline asm
	mma.sync.aligned.m16n8k32.row.col.s32.s8.s8.s32    { %r29815, %r29816, %r29817, %r29818 },    { %r1, %r2, %r3, %r4 },    { %r5, %r6 },            { %r29815, %r29816, %r29817, %r29818 }; 
	// end inline asm
	// begin inline asm
	mma.sync.aligned.m16n8k32.row.col.s32.s8.s8.s32    { %r29829, %r29830, %r29831, %r29832 },    { %r1, %r2, %r3, %r4 },    { %r5, %r6 },            { %r29829, %r29830, %r29831, %r29832 }; 
	// end inline asm
	// begin inline asm
	mma.sync.aligned.m16n8k32.row.col.s32.s8.s8.s32    { %r29843, %r29844, %r29845, %r29846 },    { %r1, %r2, %r3, %r4 },    { %r5, %r6 },            { %r29843, %r29844, %r29845, %r29846 }; 
	// end inline asm
	// begin inline asm
	mma.sync.aligned.m16n8k32.row.col.s32.s8.s8.s32    { %r29815, %r29816, %r29817, %r29818 },    { %r1, %r2, %r3, %r4 },    { %r5, %r6 },            { %r29815, %r29816, %r29817, %r29818 }; 
	// end inline asm
	// begin inline asm
	mma.sync.aligned.m16n8k32.row.col.s32.s8.s8.s32    { %r29829, %r29830, %r29831, %r29832 },    { %r1, %r2, %r3, %r4 },    { %r5, %r6 },            { %r29829, %r29830, %r29831, %r29832 }; 
	// end inline asm
	// begin inline asm
	mma.sync.aligned.m16n8k32.row.col.s32.s8.s8.s32    { %r29843, %r29844, %r29845, %r29846 },    { %r1, %r2, %r3, %r4 },    { %r5, %r6 },            { %r29843, %r29844, %r29845, %r29846 }; 
	// end inline asm
	// begin inline asm
	mma.sync.aligned.m16n8k32.row.col.s32.s8.s8.s32    { %r29815, %r29816, %r29817, %r29818 },    { %r1, %r2, %r3, %r4 },    { %r5, %r6 },            { %r29815, %r29816, %r29817, %r29818 }; 
	// end inline asm
	// begin inline asm
	mma.sync.aligned.m16n8k32.row.col.s32.s8.s8.s32    { %r29829, %r29830, %r29831, %r29832 },    { %r1, %r2, %r3, %r4 },    { %r5, %r6 },            { %r29829, %r29830, %r29831, %r29832 }; 
	// end inline asm
	// begin inline asm
	mma.sync.aligned.m16n8k32.row.col.s32.s8.s8.s32    { %r29843, %r29844, %r29845, %r29846 },    { %r1, %r2, %r3, %r4 },    { %r5, %r6 },            { %r29843, %r29844, %r29845, %r29846 }; 
	// end inline asm
	// begin inline asm
	mma.sync.aligned.m16n8k32.row.col.s32.s8.s8.s32    { %r29815, %r29816, %r29817, %r29818 },    { %r1, %r2, %r3, %r4 },    { %r5, %r6 },            { %r29815, %r29816, %r29817, %r29818 }; 
	// end inline asm
	// begin inline asm
	mma.sync.aligned.m16n8k32.row.col.s32.s8.s8.s32    { %r29829, %r29830, %r29831, %r29832 },    { %r1, %r2, %r3, %r4 },    { %r5, %r6 },            { %r29829, %r29830, %r29831, %r29832 }; 
	// end inline asm
	// begin inline asm
	mma.sync.aligned.m16n8k32.row.col.s32.s8.s8.s32    { %r29843, %r29844, %r29845, %r29846 },    { %r1, %r2, %r3, %r4 },    { %r5, %r6 },            { %r29843, %r29844, %r29845, %r29846 }; 
	// end inline asm
	// begin inline asm
	mma.sync.aligned.m16n8k32.row.col.s32.s8.s8.s32    { %r29815, %r29816, %r29817, %r29818 },    { %r1, %r2, %r3, %r4 },    { %r5, %r6 },            { %r29815, %r29816, %r29817, %r29818 }; 
	// end inline asm
	// begin inline asm
	mma.sync.aligned.m16n8k32.row.col.s32.s8.s8.s32    { %r29829, %r29830, %r29831, %r29832 },    { %r1, %r2, %r3, %r4 },    { %r5, %r6 },            { %r29829, %r29830, %r29831, %r29832 }; 
	// end inline asm
	// begin inline asm
	mma.sync.aligned.m16n8k32.row.col.s32.s8.s8.s32    { %r29843, %r29844, %r29845, %r29846 },    { %r1, %r2, %r3, %r4 },    { %r5, %r6 },            { %r29843, %r29844, %r29845, %r29846 }; 
	// end inline asm
	// begin inline asm
	mma.sync.aligned.m16n8k32.row.col.s32.s8.s8.s32    { %r29815, %r29816, %r29817, %r29818 },    { %r1, %r2, %r3, %r4 },    { %r5, %r6 },            { %r29815, %r29816, %r29817, %r29818 }; 
	// end inline asm
	// begin inline asm
	mma.sync.aligned.m16n8k32.row.col.s32.s8.s8.s32    { %r29829, %r29830, %r29831, %r29832 },    { %r1, %r2, %r3, %r4 },    { %r5, %r6 },            { %r29829, %r29830, %r29831, %r29832 }; 
	// end inline asm
	// begin inline asm
	mma.sync.aligned.m16n8k32.row.col.s32.s8.s8.s32    { %r29843, %r29844, %r29845, %r29846 },    { %r1, %r2, %r3, %r4 },    { %r5, %r6 },            { %r29843, %r29844, %r29845, %r29846 }; 
	// end inline asm
	// begin inline asm
	mma.sync.aligned.m16n8k32.row.col.s32.s8.s8.s32    { %r29815, %r29816, %r29817, %r29818 },    { %r1, %r2, %r3, %r4 },    { %r5, %r6 },            { %r29815, %r29816, %r29817, %r29818 }; 
	// end inline asm
	// begin inline asm
	mma.sync.aligned.m16n8k32.row.col.s32.s8.s8.s32    { %r29829, %r29830, %r29831, %r29832 },    { %r1, %r2, %r3, %r4 },    { %r5, %r6 },            { %r29829, %r29830, %r29831, %r29832 }; 
	// end inline asm
	// begin inline asm
	mma.sync.aligned.m16n8k32.row.col.s32.s8.s8.s32    { %r29843, %r29844, %r29845, %r29846 },    { %r1, %r2, %r3, %r4 },    { %r5, %r6 },            { %r29843, %r29844, %r29845, %r29846 }; 
	// end inline asm
	// begin inline asm
	mma.sync.aligned.m16n8k32.row.col.s32.s8.s8.s32    { %r29815, %r29816, %r29817, %r29818 },    { %r1, %r2, %r3, %r4 },    { %r5, %r6 },            { %r29815, %r29816, %r29817, %r29818 }; 
	// end inline asm
	// begin inline asm
	mma.sync.aligned.m16n8k32.row.col.s32.s8.s8.s32    { %r29829, %r29830, %r29831, %r29832 },    { %r1, %r2, %r3, %r4 },    { %r5, %r6 },            { %r29829, %r29830, %r29831, %r29832 }; 
	// end inline asm
	// begin inline asm
	mma.sync.aligned.m16n8k32.row.col.s32.s8.s8.s32    { %r29843, %r29844, %r29845, %r29846 },    { %r1, %r2, %r3, %r4 },    { %r5, %r6 },            { %r29843, %r29844, %r29845, %r29846 }; 
	// end inline asm
	// begin inline asm
	mma.sync.aligned.m16n8k32.row.col.s32.s8.s8.s32    { %r29815, %r29816, %r29817, %r29818 },    { %r1, %r2, %r3, %r4 },    { %r5, %r6 },            { %r29815, %r29816, %r29817, %r29818 }; 
	// end inline asm
	// begin inline asm
	mma.sync.aligned.m16n8k32.row.col.s32.s8.s8.s32    { %r29829, %r29830, %r29831, %r29832 },    { %r1, %r2, %r3, %r4 },    { %r5, %r6 },            { %r29829, %r29830, %r29831, %r29832 }; 
	// end inline asm
	// begin inline asm
	mma.sync.aligned.m16n8k32.row.col.s32.s8.s8.s32    { %r29843, %r29844, %r29845, %r29846 },    { %r1, %r2, %r3, %r4 },    { %r5, %r6 },            { %r29843, %r29844, %r29845, %r29846 }; 
	// end inline asm
	// begin inline asm
	mma.sync.aligned.m16n8k32.row.col.s32.s8.s8.s32    { %r29815, %r29816, %r29817, %r29818 },    { %r1, %r2, %r3, %r4 },    { %r5, %r6 },            { %r29815, %r29816, %r29817, %r29818 }; 
	// end inline asm
	// begin inline asm
	mma.sync.aligned.m16n8k32.row.col.s32.s8.s8.s32    { %r29829, %r29830, %r29831, %r29832 },    { %r1, %r2, %r3, %r4 },    { %r5, %r6 },            { %r29829, %r29830, %r29831, %r29832 }; 
	// end inline asm
	// begin inline asm
	mma.sync.aligned.m16n8k32.row.col.s32.s8.s8.s32    { %r29843, %r29844, %r29845, %r29846 },    { %r1, %r2, %r3, %r4 },    { %r5, %r6 },            { %r29843, %r29844, %r29845, %r29846 }; 
	// end inline asm
	// begin inline asm
	mma.sync.aligned.m16n8k32.row.col.s32.s8.s8.s32    { %r29815, %r29816, %r29817, %r29818 },    { %r1, %r2, %r3, %r4 },    { %r5, %r6 },            { %r29815, %r29816, %r29817, %r29818 }; 
	// end inline asm
	// begin inline asm
	mma.sync.aligned.m16n8k32.row.col.s32.s8.s8.s32    { %r29829, %r29830, %r29831, %r29832 },    { %r1, %r2, %r3, %r4 },    { %r5, %r6 },            { %r29829, %r29830, %r29831, %r29832 }; 
	// end inline asm
	// begin inline asm
	mma.sync.aligned.m16n8k32.row.col.s32.s8.s8.s32    { %r29843, %r29844, %r29845, %r29846 },    { %r1, %r2, %r3, %r4 },    { %r5, %r6 },            { %r29843, %r29844, %r29845, %r29846 }; 
	// end inline asm
	// begin inline asm
	mma.sync.aligned.m16n8k32.row.col.s32.s8.s8.s32    { %r29815, %r29816, %r29817, %r29818 },    { %r1, %r2, %r3, %r4 },    { %r5, %r6 },            { %r29815, %r29816, %r29817, %r29818 }; 
	// end inline asm
	// begin inline asm
	mma.sync.aligned.m16n8k32.row.col.s32.s8.s8.s32    { %r29829, %r29830, %r29831, %r29832 },    { %r1, %r2, %r3, %r4 },    { %r5, %r6 },            { %r29829, %r29830, %r29831, %r29832 }; 
	// end inline asm
	// begin inline asm
	mma.sync.aligned.m16n8k32.row.col.s32.s8.s8.s32    { %r29843, %r29844, %r29845, %r29846 },    { %r1, %r2, %r3, %r4 },    { %r5, %r6 },            { %r29843, %r29844, %r29845, %r29846 }; 
	// end inline asm
	// begin inline asm
	mma.sync.aligned.m16n8k32.row.col.s32.s8.s8.s32    { %r29815, %r29816, %r29817, %r29818 },    { %r1, %r2, %r3, %r4 },    { %r5, %r6 },            { %r29815, %r29816, %r29817, %r29818 }; 
	// end inline asm
	// begin inline asm
	mma.sync.aligned.m16n8k32.row.col.s32.s8.s8.s32    { %r29829, %r29830, %r29831, %r29832 },    { %r1, %r2, %r3, %r4 },    { %r5, %r6 },            { %r29829, %r29830, %r29831, %r29832 }; 
	// end inline asm
	// begin inline asm
	mma.sync.aligned.m16n8k32.row.col.s32.s8.s8.s32    { %r29843, %r29844, %r29845, %r29846 },    { %r1, %r2, %r3, %r4 },    { %r5, %r6 },            { %r29843, %r29844, %r29845, %r29846 }; 
	// end inline asm
	// begin inline asm
	mma.sync.aligned.m16n8k32.row.col.s32.s8.s8.s32    { %r29815, %r29816, %r29817, %r29818 },    { %r1, %r2, %r3, %r4 },    { %r5, %r6 },            { %r29815, %r29816, %r29817, %r29818 }; 
	// end inline asm
	// begin inline asm
	mma.sync.aligned.m16n8k32.row.col.s32.s8.s8.s32    { %r29829, %r29830, %r29831, %r29832 },    { %r1, %r2, %r3, %r4 },    { %r5, %r6 },            { %r29829, %r29830, %r29831, %r29832 }; 
	// end inline asm
	// begin inline asm
	mma.sync.aligned.m16n8k32.row.col.s32.s8.s8.s32    { %r29843, %r29844, %r29845, %r29846 },    { %r1, %r2, %r3, %r4 },    { %r5, %r6 },            { %r29843, %r29844, %r29845, %r29846 }; 
	// end inline asm
	// begin inline asm
	mma.sync.aligned.m16n8k32.row.col.s32.s8.s8.s32    { %r29815, %r29816, %r29817, %r29818 },    { %r1, %r2, %r3, %r4 },    { %r5, %r6 },            { %r29815, %r29816, %r29817, %r29818 }; 
	// end inline asm
	// begin inline asm
	mma.sync.aligned.m16n8k32.row.col.s32.s8.s8.s32    { %r29829, %r29830, %r29831, %r29832 },    { %r1, %r2, %r3, %r4 },    { %r5, %r6 },            { %r29829, %r29830, %r29831, %r29832 }; 
	// end inline asm
	// begin inline asm
	mma.sync.aligned.m16n8k32.row.col.s32.s8.s8.s32    { %r29843, %r29844, %r29845, %r29846 },    { %r1, %r2, %r3, %r4 },    { %r5, %r6 },            { %r29843, %r29844, %r29845, %r29846 }; 
	// end inline asm
	// begin inline asm
	mma.sync.aligned.m16n8k32.row.col.s32.s8.s8.s32    { %r29815, %r29816, %r29817, %r29818 },    { %r1, %r2, %r3, %r4 },    { %r5, %r6 },            { %r29815, %r29816, %r29817, %r29818 }; 
	// end inline asm
	// begin inline asm
	mma.sync.aligned.m16n8k32.row.col.s32.s8.s8.s32    { %r29829, %r29830, %r29831, %r29832 },    { %r1, %r2, %r3, %r4 },    { %r5, %r6 },            { %r29829, %r29830, %r29831, %r29832 }; 
	// end inline asm
	// begin inline asm
	mma.sync.aligned.m16n8k32.row.col.s32.s8.s8.s32    { %r29843, %r29844, %r29845, %r29846 },    { %r1, %r2, %r3, %r4 },    { %r5, %r6 },            { %r29843, %r29844, %r29845, %r29846 }; 
	// end inline asm
	// begin inline asm
	mma.sync.aligned.m16n8k32.row.col.s32.s8.s8.s32    { %r29815, %r29816, %r29817, %r29818 },    { %r1, %r2, %r3, %r4 },    { %r5, %r6 },            { %r29815, %r29816, %r29817, %r29818 }; 
	// end inline asm
	// begin inline asm
	mma.sync.aligned.m16n8k32.row.col.s32.s8.s8.s32    { %r29829, %r29830, %r29831, %r29832 },    { %r1, %r2, %r3, %r4 },    { %r5, %r6 },            { %r29829, %r29830, %r29831, %r29832 }; 
	// end inline asm
	// begin inline asm
	mma.sync.aligned.m16n8k32.row.col.s32.s8.s8.s32    { %r29843, %r29844, %r29845, %r29846 },    { %r1, %r2, %r3, %r4 },    { %r5, %r6 },            { %r29843, %r29844, %r29845, %r29846 }; 
	// end inline asm
	// begin inline asm
	mma.sync.aligned.m16n8k32.row.col.s32.s8.s8.s32    { %r29815, %r29816, %r29817, %r29818 },    { %r1, %r2, %r3, %r4 },    { %r5, %r6 },            { %r29815, %r29816, %r29817, %r29818 }; 
	// end inline asm
	// begin inline asm
	mma.sync.aligned.m16n8k32.row.col.s32.s8.s8.s32    { %r29829, %r29830, %r29831, %r29832 },    { %r1, %r2, %r3, %r4 },    { %r5, %r6 },            { %r29829, %r29830, %r29831, %r29832 }; 
	// end inline asm
	// begin inline asm
	mma.sync.aligned.m16n8k32.row.col.s32.s8.s8.s32    { %r29843, %r29844, %r29845, %r29846 },    { %r1, %r2, %r3, %r4 },    { %r5, %r6 },            { %r29843, %r29844, %r29845, %r29846 }; 
	// end inline asm
	// begin inline asm
	mma.sync.aligned.m16n8k32.row.col.s32.s8.s8.s32    { %r29815, %r29816, %r29817, %r29818 },    { %r1, %r2, %r3, %r4 },    { %r5, %r6 },            { %r29815, %r29816, %r29817, %r29818 }; 
	// end inline asm
	// begin inline asm
	mma.sync.aligned.m16n8k32.row.col.s32.s8.s8.s32    { %r29829, %r29830, %r29831, %r29832 },    { %r1, %r2, %r3, %r4 },    { %r5, %r6 },            { %r29829, %r29830, %r29831, %r29832 }; 
	// end inline asm
	// begin inline asm
	mma.sync.aligned.m16n8k32.row.col.s32.s8.s8.s32    { %r29843, %r29844, %r29845, %r29846 },    { %r1, %r2, %r3, %r4 },    { %r5, %r6 },            { %r29843, %r29844, %r29845, %r29846 }; 
	// end inline asm
	// begin inline asm
	mma.sync.aligned.m16n8k32.row.col.s32.s8.s8.s32    { %r29815, %r29816, %r29817, %r29818 },    { %r1, %r2, %r3, %r4 },    { %r5, %r6 },            { %r29815, %r29816, %r29817, %r29818 }; 
	// end inline asm
	// begin inline asm
	mma.sync.aligned.m16n8k32.row.col.s32.s8.s8.s32    { %r29829, %r29830, %r29831, %r29832 },    { %r1, %r2, %r3, %r4 },    { %r5, %r6 },            { %r29829, %r29830, %r29831, %r29832 }; 
	// end inline asm
	// begin inline asm
	mma.sync.aligned.m16n8k32.row.col.s32.s8.s8.s32    { %r29843, %r29844, %r29845, %r29846 },    { %r1, %r2, %r3, %r4 },    { %r5, %r6 },            { %r29843, %r29844, %r29845, %r29846 }; 
	// end inline asm
	// begin inline asm
	mma.sync.aligned.m16n8k32.row.col.s32.s8.s8.s32    { %r29815, %r29816, %r29817, %r29818 },    { %r1, %r2, %r3, %r4 },    { %r5, %r6 },            { %r29815, %r29816, %r29817, %r29818 }; 
	// end inline asm
	// begin inline asm
	mma.sync.aligned.m16n8k32.row.col.s32.s8.s8.s32    { %r29829, %r29830, %r29831, %r29832 },    { %r1, %r2, %r3, %r4 },    { %r5, %r6 },            { %r29829, %r29830, %r29831, %r29832 }; 
	// end inline asm
	// begin inline asm
	mma.sync.aligned.m16n8k32.row.col.s32.s8.s8.s32    { %r29843, %r29844, %r29845, %r29846 },    { %r1, %r2, %r3, %r4 },    { %r5, %r6 },            { %r29843, %r29844, %r29845, %r29846 }; 
	// end inline asm
	// begin inline asm
	mma.sync.aligned.m16n8k32.row.col.s32.s8.s8.s32    { %r29815, %r29816, %r29817, %r29818 },    { %r1, %r2, %r3, %r4 },    { %r5, %r6 },            { %r29815, %r29816, %r29817, %r29818 }; 
	// end inline asm
	// begin inline asm
	mma.sync.aligned.m16n8k32.row.col.s32.s8.s8.s32    { %r29829, %r29830, %r29831, %r29832 },    { %r1, %r2, %r3, %r4 },    { %r5, %r6 },            { %r29829, %r29830, %r29831, %r29832 }; 
	// end inline asm
	// begin inline asm
	mma.sync.aligned.m16n8k32.row.col.s32.s8.s8.s32    { %r29843, %r29844, %r29845, %r29846 },    { %r1, %r2, %r3, %r4 },    { %r5, %r6 },            { %r29843, %r29844, %r29845, %r29846 }; 
	// end inline asm
	// begin inline asm
	mma.sync.aligned.m16n8k32.row.col.s32.s8.s8.s32    { %r29815, %r29816, %r29817, %r29818 },    { %r1, %r2, %r3, %r4 },    { %r5, %r6 },            { %r29815, %r29816, %r29817, %r29818 }; 
	// end inline asm
	// begin inline asm
	mma.sync.aligned.m16n8k32.row.col.s32.s8.s8.s32    { %r29829, %r29830, %r29831, %r29832 },    { %r1, %r2, %r3, %r4 },    { %r5, %r6 },            { %r29829, %r29830, %r29831, %r29832 }; 
	// end inline asm
	// begin inline asm
	mma.sync.aligned.m16n8k32.row.col.s32.s8.s8.s32    { %r29843, %r29844, %r29845, %r29846 },    { %r1, %r2, %r3, %r4 },    { %r5, %r6 },            { %r29843, %r29844, %r29845, %r29846 }; 
	// end inline asm
	// begin inline asm
	mma.sync.aligned.m16n8k32.row.col.s32.s8.s8.s32    { %r29815, %r29816, %r29817, %r29818 },    { %r1, %r2, %r3, %r4 },    { %r5, %r6 },            { %r29815, %r29816, %r29817, %r29818 }; 
	// end inline asm
	// begin inline asm
	mma.sync.aligned.m16n8k32.row.col.s32.s8.s8.s32    { %r29829, %r29830, %r29831, %r29832 },    { %r1, %r2, %r3, %r4 },    { %r5, %r6 },            { %r29829, %r29830, %r29831, %r29832 }; 
	// end inline asm
	// begin inline asm
	mma.sync.aligned.m16n8k32.row.col.s32.s8.s8.s32    { %r29843, %r29844, %r29845, %r29846 },    { %r1, %r2, %r3, %r4 },    { %r5, %r6 },            { %r29843, %r29844, %r29845, %r29846 }; 
	// end inline asm
	// begin inline asm
	mma.sync.aligned.m16n8k32.row.col.s32.s8.s8.s32    { %r29815, %r29816, %r29817, %r29818 },    { %r1, %r2, %r3, %r4 },    { %r5, %r6 },            { %r29815, %r29816, %r29817, %r29818 }; 
	// end inline asm
	// begin inline asm
	mma.sync.aligned.m16n8k32.row.col.s32.s8.s8.s32    { %r29829, %r29830, %r29831, %r29832 },    { %r1, %r2, %r3, %r4 },    { %r5, %r6 },            { %r29829, %r29830, %r29831, %r29832 }; 
	// end inline asm
	// begin inline asm
	mma.sync.aligned.m16n8k32.row.col.s32.s8.s8.s32    { %r29843, %r29844, %r29845, %r29846 },    { %r1, %r2, %r3, %r4 },    { %r5, %r6 },            { %r29843, %r29844, %r29845, %r29846 }; 
	// end inline asm
	// begin inline asm
	mma.sync.aligned.m16n8k32.row.col.s32.s8.s8.s32    { %r29815, %r29816, %r29817, %r29818 },    { %r1, %r2, %r3, %r4 },    { %r5, %r6 },            { %r29815, %r29816, %r29817, %r29818 }; 
	// end inline asm
	// begin inline asm
	mma.sync.aligned.m16n8k32.row.col.s32.s8.s8.s32    { %r29829, %r29830, %r29831, %r29832 },    { %r1, %r2, %r3, %r4 },    { %r5, %r6 },            { %r29829, %r29830, %r29831, %r29832 }; 
	// end inline asm
	// begin inline asm
	mma.sync.aligned.m16n8k32.row.col.s32.s8.s8.s32    { %r29843, %r29844, %r29845, %r29846 },    { %r1, %r2, %r3, %r4 },    { %r5, %r6 },            { %r29843, %r29844, %r29845, %r29846 }; 
	// end inline asm
	// begin inline asm
	mma.sync.aligned.m16n8k32.row.col.s32.s8.s8.s32    { %r29815, %r29816, %r29817, %r29818 },    { %r1, %r2, %r3, %r4 },    { %r5, %r6 },            { %r29815, %r29816, %r29817, %r29818 }; 
	// end inline asm
	// begin inline asm
	mma.sync.aligned.m16n8k32.row.col.s32.s8.s8.s32    { %r29829, %r29830, %r29831, %r29832 },    { %r1, %r2, %r3, %r4 },    { %r5, %r6 },            { %r29829, %r29830, %r29831, %r29832 }; 
	// end inline asm
	// begin inline asm
	mma.sync.aligned.m16n8k32.row.col.s32.s8.s8.s32    { %r29843, %r29844, %r29845, %r29846 },    { %r1, %r2, %r3, %r4 },    { %r5, %r6 },            { %r29843, %r29844, %r29845, %r29846 }; 
	// end inline asm
	// begin inline asm
	mma.sync.aligned.m16n8k32.row.col.s32.s8.s8.s32    { %r29815, %r29816, %r29817, %r29818 },    { %r1, %r2, %r3, %r4 },    { %r5, %r6 },            { %r29815, %r29816, %r29817, %r29818 }; 
	// end inline asm
	// begin inline asm
	mma.sync.aligned.m16n8k32.row.col.s32.s8.s8.s32    { %r29829, %r29830, %r29831, %r29832 },    { %r1, %r2, %r3, %r4 },    { %r5, %r6 },            { %r29829, %r29830, %r29831, %r29832 }; 
	// end inline asm
	// begin inline asm
	mma.sync.aligned.m16n8k32.row.col.s32.s8.s8.s32    { %r29843, %r29844, %r29845, %r29846 },    { %r1, %r2, %r3, %r4 },    { %r5, %r6 },            { %r29843, %r29844, %r29845, %r29846 }; 
	// end inline asm
	// begin inline asm
	mma.sync.aligned.m16n8k32.row.col.s32.s8.s8.s32    { %r29815, %r29816, %r29817, %r29818 },    { %r1, %r2, %r3, %r4 },    { %r5, %r6 },            { %r29815, %r29816, %r29817, %r29818 }; 
	// end inline asm
	// begin inline asm
	mma.sync.aligned.m16n8k32.row.col.s32.s8.s8.s32    { %r29829, %r29830, %r29831, %r29832 },    { %r1, %r2, %r3, %r4 },    { %r5, %r6 },            { %r29829, %r29830, %r29831, %r29832 }; 
	// end inline asm
	// begin inline asm
	mma.sync.aligned.m16n8k32.row.col.s32.s8.s8.s32    { %r29843, %r29844, %r29845, %r29846 },    { %r1, %r2, %r3, %r4 },    { %r5, %r6 },            { %r29843, %r29844, %r29845, %r29846 }; 
	// end inline asm
	// begin inline asm
	mma.sync.aligned.m16n8k32.row.col.s32.s8.s8.s32    { %r29815, %r29816, %r29817, %r29818 },    { %r1, %r2, %r3, %r4 },    { %r5, %r6 },            { %r29815, %r29816, %r29817, %r29818 }; 
	// end inline asm
	// begin inline asm
	mma.sync.aligned.m16n8k32.row.col.s32.s8.s8.s32    { %r29829, %r29830, %r29831, %r29832 },    { %r1, %r2, %r3, %r4 },    { %r5, %r6 },            { %r29829, %r29830, %r29831, %r29832 }; 
	// end inline asm
	// begin inline asm
	mma.sync.aligned.m16n8k32.row.col.s32.s8.s8.s32    { %r29843, %r29844, %r29845, %r29846 },    { %r1, %r2, %r3, %r4 },    { %r5, %r6 },            { %r29843, %r29844, %r29845, %r29846 }; 
	// end inline asm
	// begin inline asm
	mma.sync.aligned.m16n8k32.row.col.s32.s8.s8.s32    { %r29815, %r29816, %r29817, %r29818 },    { %r1, %r2, %r3, %r4 },    { %r5, %r6 },            { %r29815, %r29816, %r29817, %r29818 }; 
	// end inline asm
	// begin inline asm
	mma.sync.aligned.m16n8k32.row.col.s32.s8.s8.s32    { %r29829, %r29830, %r29831, %r29832 },    { %r1, %r2, %r3, %r4 },    { %r5, %r6 },            { %r29829, %r29830, %r29831, %r29832 }; 
	// end inline asm
	// begin inline asm
	mma.sync.aligned.m16n8k32.row.col.s32.s8.s8.s32    { %r29843, %r29844, %r29845, %r29846 },    { %r1, %r2, %r3, %r4 },    { %r5, %r6 },            { %r29843, %r29844, %r29845, %r29846 }; 
	// end inline asm
	// begin inline asm
	mma.sync.aligned.m16n8k32.row.col.s32.s8.s8.s32    { %r29815, %r29816, %r29817, %r29818 },    { %r1, %r2, %r3, %r4 },    { %r5, %r6 },            { %r29815, %r29816, %r29817, %r29818 }; 
	// end inline asm
	// begin inline asm
	mma.sync.aligned.m16n8k32.row.col.s32.s8.s8.s32    { %r29829, %r29830, %r29831, %r29832 },    { %r1, %r2, %r3, %r4 },    { %r5, %r6 },            { %r29829, %r29830, %r29831, %r29832 }; 
	// end inline asm
	// begin inline asm
	mma.sync.aligned.m16n8k32.row.col.s32.s8.s8.s32    { %r29843, %r29844, %r29845, %r29846 },    { %r1, %r2, %r3, %r4 },    { %r5, %r6 },            { %r29843, %r29844, %r29845, %r29846 }; 
	// end inline asm
	// begin inline asm
	mma.sync.aligned.m16n8k32.row.col.s32.s8.s8.s32    { %r29815, %r29816, %r29817, %r29818 },    { %r1, %r2, %r3, %r4 },    { %r5, %r6 },            { %r29815, %r29816, %r29817, %r29818 }; 
	// end inline asm
	// begin inline asm
	mma.sync.aligned.m16n8k32.row.col.s32.s8.s8.s32    { %r29829, %r29830, %r29831, %r29832 },    { %r1, %r2, %r3, %r4 },    { %r5, %r6 },            { %r29829, %r29830, %r29831, %r29832 }; 
	// end inline asm
	// begin inline asm
	mma.sync.aligned.m16n8k32.row.col.s32.s8.s8.s32    { %r29843, %r29844, %r29845, %r29846 },    { %r1, %r2, %r3, %r4 },    { %r5, %r6 },            { %r29843, %r29844, %r29845, %r29846 }; 
	// end inline asm
	// begin inline asm
	mma.sync.aligned.m16n8k32.row.col.s32.s8.s8.s32    { %r29815, %r29816, %r29817, %r29818 },    { %r1, %r2, %r3, %r4 },    { %r5, %r6 },            { %r29815, %r29816, %r29817, %r29818 }; 
	// end inline asm
	// begin inline asm
	mma.sync.aligned.m16n8k32.row.col.s32.s8.s8.s32    { %r29829, %r29830, %r29831, %r29832 },    { %r1, %r2, %r3, %r4 },    { %r5, %r6 },            { %r29829, %r29830, %r29831, %r29832 }; 
	// end inline asm
	// begin inline asm
	mma.sync.aligned.m16n8k32.row.col.s32.s8.s8.s32    { %r29843, %r29844, %r29845, %r29846 },    { %r1, %r2, %r3, %r4 },    { %r5, %r6 },            { %r29843, %r29844, %r29845, %r29846 }; 
	// end inline asm
	// begin inline asm
	mma.sync.aligned.m16n8k32.row.col.s32.s8.s8.s32    { %r29815, %r29816, %r29817, %r29818 },    { %r1, %r2, %r3, %r4 },    { %r5, %r6 },            { %r29815, %r29816, %r29817, %r29818 }; 
	// end inline asm
	// begin inline asm
	mma.sync.aligned.m16n8k32.row.col.s32.s8.s8.s32    { %r29829, %r29830, %r29831, %r29832 },    { %r1, %r2, %r3, %r4 },    { %r5, %r6 },            { %r29829, %r29830, %r29831, %r29832 }; 
	// end inline asm
	// begin inline asm
	mma.sync.aligned.m16n8k32.row.col.s32.s8.s8.s32    { %r29843, %r29844, %r29845, %r29846 },    { %r1, %r2, %r3, %r4 },    { %r5, %r6 },            { %r29843, %r29844, %r29845, %r29846 }; 
	// end inline asm
	// begin inline asm
	mma.sync.aligned.m16n8k32.row.col.s32.s8.s8.s32    { %r29815, %r29816, %r29817, %r29818 },    { %r1, %r2, %r3, %r4 },    { %r5, %r6 },            { %r29815, %r29816, %r29817, %r29818 }; 
	// end inline asm
	// begin inline asm
	mma.sync.aligned.m16n8k32.row.col.s32.s8.s8.s32    { %r29829, %r29830, %r29831, %r29832 },    { %r1, %r2, %r3, %r4 },    { %r5, %r6 },            { %r29829, %r29830, %r29831, %r29832 }; 
	// end inline asm
	// begin inline asm
	mma.sync.aligned.m16n8k32.row.col.s32.s8.s8.s32    { %r29843, %r29844, %r29845, %r29846 },    { %r1, %r2, %r3, %r4 },    { %r5, %r6 },            { %r29843, %r29844, %r29845, %r29846 }; 
	// end inline asm
	// begin inline asm
	mma.sync.aligned.m16n8k32.row.col.s32.s8.s8.s32    { %r29815, %r29816, %r29817, %r29818 },    { %r1, %r2, %r3, %r4 },    { %r5, %r6 },            { %r29815, %r29816, %r29817, %r29818 }; 
	// end inline asm
	// begin inline asm
	mma.sync.aligned.m16n8k32.row.col.s32.s8.s8.s32    { %r29829, %r29830, %r29831, %r29832 },    { %r1, %r2, %r3, %r4 },    { %r5, %r6 },            { %r29829, %r29830, %r29831, %r29832 }; 
	// end inline asm
	// begin inline asm
	mma.sync.aligned.m16n8k32.row.col.s32.s8.s8.s32    { %r29843, %r29844, %r29845, %r29846 },    { %r1, %r2, %r3, %r4 },    { %r5, %r6 },            { %r29843, %r29844, %r29845, %r29846 }; 
	// end inline asm
	// begin inline asm
	mma.sync.aligned.m16n8k32.row.col.s32.s8.s8.s32    { %r29815, %r29816, %r29817, %r29818 },    { %r1, %r2, %r3, %r4 },    { %r5, %r6 },            { %r29815, %r29816, %r29817, %r29818 }; 
	// end inline asm
	// begin inline asm
	mma.sync.aligned.m16n8k32.row.col.s32.s8.s8.s32    { %r29829, %r29830, %r29831, %r29832 },    { %r1, %r2, %r3, %r4 },    { %r5, %r6 },            { %r29829, %r29830, %r29831, %r29832 }; 
	// end inline asm
	// begin inline asm
	mma.sync.aligned.m16n8k32.row.col.s32.s8.s8.s32    { %r29843, %r29844, %r29845, %r29846 },    { %r1, %r2, %r3, %r4 },    { %r5, %r6 },            { %r29843, %r29844, %r29845, %r29846 }; 
	// end inline asm
	// begin inline asm
	mma.sync.aligned.m16n8k32.row.col.s32.s8.s8.s32    { %r29815, %r29816, %r29817, %r29818 },    { %r1, %r2, %r3, %r4 },    { %r5, %r6 },            { %r29815, %r29816, %r29817, %r29818 }; 
	// end inline asm
	// begin inline asm
	mma.sync.aligned.m16n8k32.row.col.s32.s8.s8.s32    { %r29829, %r29830, %r29831, %r29832 },    { %r1, %r2, %r3, %r4 },    { %r5, %r6 },            { %r29829, %r29830, %r29831, %r29832 }; 
	// end inline asm
	// begin inline asm
	mma.sync.aligned.m16n8k32.row.col.s32.s8.s8.s32    { %r29843, %r29844, %r29845, %r29846 },    { %r1, %r2, %r3, %r4 },    { %r5, %r6 },            { %r29843, %r29844, %r29845, %r29846 }; 
	// end inline asm
	// begin inline asm
	mma.sync.aligned.m16n8k32.row.col.s32.s8.s8.s32    { %r29815, %r29816, %r29817, %r29818 },    { %r1, %r2, %r3, %r4 },    { %r5, %r6 },            { %r29815, %r29816, %r29817, %r29818 }; 
	// end inline asm
	// begin inline asm
	mma.sync.aligned.m16n8k32.row.col.s32.s8.s8.s32    { %r29829, %r29830, %r29831, %r29832 },    { %r1, %r2, %r3, %r4 },    { %r5, %r6 },            { %r29829, %r29830, %r29831, %r29832 }; 
	// end inline asm
	// begin inline asm
	mma.sync.aligned.m16n8k32.row.col.s32.s8.s8.s32    { %r29843, %r29844, %r29845, %r29846 },    { %r1, %r2, %r3, %r4 },    { %r5, %r6 },            { %r29843, %r29844, %r29845, %r29846 }; 
	// end inline asm
	// begin inline asm
	mma.sync.aligned.m16n8k32.row.col.s32.s8.s8.s32    { %r29815, %r29816, %r29817, %r29818 },    { %r1, %r2, %r3, %r4 },    { %r5, %r6 },            { %r29815, %r29816, %r29817, %r29818 }; 
	// end inline asm
	// begin inline asm
	mma.sync.aligned.m16n8k32.row.col.s32.s8.s8.s32    { %r29829, %r29830, %r29831, %r29832 },    { %r1, %r2, %r3, %r4 },    { %r5, %r6 },            { %r29829, %r29830, %r29831, %r29832 }; 
	// end inline asm
	// begin inline asm
	mma.sync.aligned.m16n8k32.row.col.s32.s8.s8.s32    { %r29843, %r29844, %r29845, %r29846 },    { %r1, %r2, %r3, %r4 },    { %r5, %r6 },            { %r29843, %r29844, %r29845, %r29846 }; 
	// end inline asm
	// begin inline asm
	mma.sync.aligned.m16n8k32.row.col.s32.s8.s8.s32    { %r29815, %r29816, %r29817, %r29818 },    { %r1, %r2, %r3, %r4 },    { %r5, %r6 },            { %r29815, %r29816, %r29817, %r29818 }; 
	// end inline asm
	// begin inline asm
	mma.sync.aligned.m16n8k32.row.col.s32.s8.s8.s32    { %r29829, %r29830, %r29831, %r29832 },    { %r1, %r2, %r3, %r4 },    { %r5, %r6 },            { %r29829, %r29830, %r29831, %r29832 }; 
	// end inline asm
	// begin inline asm
	mma.sync.aligned.m16n8k32.row.col.s32.s8.s8.s32    { %r29843, %r29844, %r29845, %r29846 },    { %r1, %r2, %r3, %r4 },    { %r5, %r6 },            { %r29843, %r29844, %r29845, %r29846 }; 
	// end inline asm
	// begin inline asm
	mma.sync.aligned.m16n8k32.row.col.s32.s8.s8.s32    { %r29815, %r29816, %r29817, %r29818 },    { %r1, %r2, %r3, %r4 },    { %r5, %r6 },            { %r29815, %r29816, %r29817, %r29818 }; 
	// end inline asm
	// begin inline asm
	mma.sync.aligned.m16n8k32.row.col.s32.s8.s8.s32    { %r29829, %r29830, %r29831, %r29832 },    { %r1, %r2, %r3, %r4 },    { %r5, %r6 },            { %r29829, %r29830, %r29831, %r29832 }; 
	// end inline asm
	// begin inline asm
	mma.sync.aligned.m16n8k32.row.col.s32.s8.s8.s32    { %r29843, %r29844, %r29845, %r29846 },    { %r1, %r2, %r3, %r4 },    { %r5, %r6 },            { %r29843, %r29844, %r29845, %r29846 }; 
	// end inline asm
	// begin inline asm
	mma.sync.aligned.m16n8k32.row.col.s32.s8.s8.s32    { %r29815, %r29816, %r29817, %r29818 },    { %r1, %r2, %r3, %r4 },    { %r5, %r6 },            { %r29815, %r29816, %r29817, %r29818 }; 
	// end inline asm
	// begin inline asm
	mma.sync.aligned.m16n8k32.row.col.s32.s8.s8.s32    { %r29829, %r29830, %r29831, %r29832 },    { %r1, %r2, %r3, %r4 },    { %r5, %r6 },            { %r29829, %r29830, %r29831, %r29832 }; 
	// end inline asm
	// begin inline asm
	mma.sync.aligned.m16n8k32.row.col.s32.s8.s8.s32    { %r29843, %r29844, %r29845, %r29846 },    { %r1, %r2, %r3, %r4 },    { %r5, %r6 },            { %r29843, %r29844, %r29845, %r29846 }; 
	// end inline asm
	// begin inline asm
	mma.sync.aligned.m16n8k32.row.col.s32.s8.s8.s32    { %r29815, %r29816, %r29817, %r29818 },    { %r1, %r2, %r3, %r4 },    { %r5, %r6 },            { %r29815, %r29816, %r29817, %r29818 }; 
	// end inline asm
	// begin inline asm
	mma.sync.aligned.m16n8k32.row.col.s32.s8.s8.s32    { %r29829, %r29830, %r29831, %r29832 },    { %r1, %r2, %r3, %r4 },    { %r5, %r6 },            { %r29829, %r29830, %r29831, %r29832 }; 
	// end inline asm
	// begin inline asm
	mma.sync.aligned.m16n8k32.row.col.s32.s8.s8.s32    { %r29843, %r29844, %r29845, %r29846 },    { %r1, %r2, %r3, %r4 },    { %r5, %r6 },            { %r29843, %r29844, %r29845, %r29846 }; 
	// end inline asm
	// begin inline asm
	mma.sync.aligned.m16n8k32.row.col.s32.s8.s8.s32    { %r29815, %r29816, %r29817, %r29818 },    { %r1, %r2, %r3, %r4 },    { %r5, %r6 },            { %r29815, %r29816, %r29817, %r29818 }; 
	// end inline asm
	// begin inline asm
	mma.sync.aligned.m16n8k32.row.col.s32.s8.s8.s32    { %r29829, %r29830, %r29831, %r29832 },    { %r1, %r2, %r3, %r4 },    { %r5, %r6 },            { %r29829, %r29830, %r29831, %r29832 }; 
	// end inline asm
	// begin inline asm
	mma.sync.aligned.m16n8k32.row.col.s32.s8.s8.s32    { %r29843, %r29844, %r29845, %r29846 },    { %r1, %r2, %r3, %r4 },    { %r5, %r6 },            { %r29843, %r29844, %r29845, %r29846 }; 
	// end inline asm
	// begin inline asm
	mma.sync.aligned.m16n8k32.row.col.s32.s8.s8.s32    { %r29815, %r29816, %r29817, %r29818 },    { %r1, %r2, %r3, %r4 },    { %r5, %r6 },            { %r29815, %r29816, %r29817, %r29818 }; 
	// end inline asm
	// begin inline asm
	mma.sync.aligned.m16n8k32.row.col.s32.s8.s8.s32    { %r29829, %r29830, %r29831, %r29832 },    { %r1, %r2, %r3, %r4 },    { %r5, %r6 },            { %r29829, %r29830, %r29831, %r29832 }; 
	// end inline asm
	// begin inline asm
	mma.sync.aligned.m16n8k32.row.col.s32.s8.s8.s32    { %r29843, %r29844, %r29845, %r29846 },    { %r1, %r2, %r3, %r4 },    { %r5, %r6 },            { %r29843, %r29844, %r29845, %r29846 }; 
	// end inline asm
	// begin inline asm
	mma.sync.aligned.m16n8k32.row.col.s32.s8.s8.s32    { %r29815, %r29816, %r29817, %r29818 },    { %r1, %r2, %r3, %r4 },    { %r5, %r6 },            { %r29815, %r29816, %r29817, %r29818 }; 
	// end inline asm
	// begin inline asm
	mma.sync.aligned.m16n8k32.row.col.s32.s8.s8.s32    { %r29829, %r29830, %r29831, %r29832 },    { %r1, %r2, %r3, %r4 },    { %r5, %r6 },            { %r29829, %r29830, %r29831, %r29832 }; 
	// end inline asm
	// begin inline asm
	mma.sync.aligned.m16n8k32.row.col.s32.s8.s8.s32    { %r29843, %r29844, %r29845, %r29846 },    { %r1, %r2, %r3, %r4 },    { %r5, %r6 },            { %r29843, %r29844, %r29845, %r29846 }; 
	// end inline asm
	// begin inline asm
	mma.sync.aligned.m16n8k32.row.col.s32.s8.s8.s32    { %r29815, %r29816, %r29817, %r29818 },    { %r1, %r2, %r3, %r4 },    { %r5, %r6 },            { %r29815, %r29816, %r29817, %r29818 }; 
	// end inline asm
	// begin inline asm
	mma.sync.aligned.m16n8k32.row.col.s32.s8.s8.s32    { %r29829, %r29830, %r29831, %r29832 },    { %r1, %r2, %r3, %r4 },    { %r5, %r6 },            { %r29829, %r29830, %r29831, %r29832 }; 
	// end inline asm
	// begin inline asm
	mma.sync.aligned.m16n8k32.row.col.s32.s8.s8.s32    { %r29843, %r29844, %r29845, %r29846 },    { %r1, %r2, %r3, %r4 },    { %r5, %r6 },            { %r29843, %r29844, %r29845, %r29846 }; 
	// end inline asm
	// begin inline asm
	mma.sync.aligned.m16n8k32.row.col.s32.s8.s8.s32    { %r29815, %r29816, %r29817, %r29818 },    { %r1, %r2, %r3, %r4 },    { %r5, %r6 },            { %r29815, %r29816, %r29817, %r29818 }; 
	// end inline asm
	// begin inline asm
	mma.sync.aligned.m16n8k32.row.col.s32.s8.s8.s32    { %r29829, %r29830, %r29831, %r29832 },    { %r1, %r2, %r3, %r4 },    { %r5, %r6 },            { %r29829, %r29830, %r29831, %r29832 }; 
	// end inline asm
	// begin inline asm
	mma.sync.aligned.m16n8k32.row.col.s32.s8.s8.s32    { %r29843, %r29844, %r29845, %r29846 },    { %r1, %r2, %r3, %r4 },    { %r5, %r6 },            { %r29843, %r29844, %r29845, %r29846 }; 
	// end inline asm
	// begin inline asm
	mma.sync.aligned.m16n8k32.row.col.s32.s8.s8.s32    { %r29815, %r29816, %r29817, %r29818 },    { %r1, %r2, %r3, %r4 },    { %r5, %r6 },            { %r29815, %r29816, %r29817, %r29818 }; 
	// end inline asm
	// begin inline asm
	mma.sync.aligned.m16n8k32.row.col.s32.s8.s8.s32    { %r29829, %r29830, %r29831, %r29832 },    { %r1, %r2, %r3, %r4 },    { %r5, %r6 },            { %r29829, %r29830, %r29831, %r29832 }; 
	// end inline asm
	// begin inline asm
	mma.sync.aligned.m16n8k32.row.col.s32.s8.s8.s32    { %r29843, %r29844, %r29845, %r29846 },    { %r1, %r2, %r3, %r4 },    { %r5, %r6 },            { %r29843, %r29844, %r29845, %r29846 }; 
	// end inline asm
	// begin inline asm
	mma.sync.aligned.m16n8k32.row.col.s32.s8.s8.s32    { %r29815, %r29816, %r29817, %r29818 },    { %r1, %r2, %r3, %r4 },    { %r5, %r6 },            { %r29815, %r29816, %r29817, %r29818 }; 
	// end inline asm
	// begin inline asm
	mma.sync.aligned.m16n8k32.row.col.s32.s8.s8.s32    { %r29829, %r29830, %r29831, %r29832 },    { %r1, %r2, %r3, %r4 },    { %r5, %r6 },            { %r29829, %r29830, %r29831, %r29832 }; 
	// end inline asm
	// begin inline asm
	mma.sync.aligned.m16n8k32.row.col.s32.s8.s8.s32    { %r29843, %r29844, %r29845, %r29846 },    { %r1, %r2, %r3, %r4 },    { %r5, %r6 },            { %r29843, %r29844, %r29845, %r29846 }; 
	// end inline asm
	// begin inline asm
	mma.sync.aligned.m16n8k32.row.col.s32.s8.s8.s32    { %r29815, %r29816, %r29817, %r29818 },    { %r1, %r2, %r3, %r4 },    { %r5, %r6 },            { %r29815, %r29816, %r29817, %r29818 }; 
	// end inline asm
	// begin inline asm
	mma.sync.aligned.m16n8k32.row.col.s32.s8.s8.s32    { %r29829, %r29830, %r29831, %r29832 },    { %r1, %r2, %r3, %r4 },    { %r5, %r6 },            { %r29829, %r29830, %r29831, %r29832 }; 
	// end inline asm
	// begin inline asm
	mma.sync.aligned.m16n8k32.row.col.s32.s8.s8.s32    { %r29843, %r29844, %r29845, %r29846 },    { %r1, %r2, %r3, %r4 },    { %r5, %r6 },            { %r29843, %r29844, %r29845, %r29846 }; 
	// end inline asm
	// begin inline asm
	mma.sync.aligned.m16n8k32.row.col.s32.s8.s8.s32    { %r29815, %r29816, %r29817, %r29818 },    { %r1, %r2, %r3, %r4 },    { %r5, %r6 },            { %r29815, %r29816, %r29817, %r29818 }; 
	// end inline asm
	// begin inline asm
	mma.sync.aligned.m16n8k32.row.col.s32.s8.s8.s32    { %r29829, %r29830, %r29831, %r29832 },    { %r1, %r2, %r3, %r4 },    { %r5, %r6 },            { %r29829, %r29830, %r29831, %r29832 }; 
	// end inline asm
	// begin inline asm
	mma.sync.aligned.m16n8k32.row.col.s32.s8.s8.s32    { %r29843, %r29844, %r29845, %r29846 },    { %r1, %r2, %r3, %r4 },    { %r5, %r6 },            { %r29843, %r29844, %r29845, %r29846 }; 
	// end inline asm
	// begin inline asm
	mma.sync.aligned.m16n8k32.row.col.s32.s8.s8.s32    { %r29815, %r29816, %r29817, %r29818 },    { %r1, %r2, %r3, %r4 },    { %r5, %r6 },            { %r29815, %r29816, %r29817, %r29818 }; 
	// end inline asm
	// begin inline asm
	mma.sync.aligned.m16n8k32.row.col.s32.s8.s8.s32    { %r29829, %r29830, %r29831, %r29832 },    { %r1, %r2, %r3, %r4 },    { %r5, %r6 },            { %r29829, %r29830, %r29831, %r29832 }; 
	// end inline asm
	// begin inline asm
	mma.sync.aligned.m16n8k32.row.col.s32.s8.s8.s32    { %r29843, %r29844, %r29845, %r29846 },    { %r1, %r2, %r3, %r4 },    { %r5, %r6 },            { %r29843, %r29844, %r29845, %r29846 }; 
	// end inline asm
	// begin inline asm
	mma.sync.aligned.m16n8k32.row.col.s32.s8.s8.s32    { %r29815, %r29816, %r29817, %r29818 },    { %r1, %r2, %r3, %r4 },    { %r5, %r6 },            { %r29815, %r29816, %r29817, %r29818 }; 
	// end inline asm
	// begin inline asm
	mma.sync.aligned.m16n8k32.row.col.s32.s8.s8.s32    { %r29829, %r29830, %r29831, %r29832 },    { %r1, %r2, %r3, %r4 },    { %r5, %r6 },            { %r29829, %r29830, %r29831, %r29832 }; 
	// end inline asm
	// begin inline asm
	mma.sync.aligned.m16n8k32.row.col.s32.s8.s8.s32    { %r29843, %r29844, %r29845, %r29846 },    { %r1, %r2, %r3, %r4 },    { %r5, %r6 },            { %r29843, %r29844, %r29845, %r29846 }; 
	// end inline asm
	// begin inline asm
	mma.sync.aligned.m16n8k32.row.col.s32.s8.s8.s32    { %r29815, %r29816, %r29817, %r29818 },    { %r1, %r2, %r3, %r4 },    { %r5, %r6 },            { %r29815, %r29816, %r29817, %r29818 }; 
	// end inline asm
	// begin inline asm
	mma.sync.aligned.m16n8k32.row.col.s32.s8.s8.s32    { %r29829, %r29830, %r29831, %r29832 },    { %r1, %r2, %r3, %r4 },    { %r5, %r6 },            { %r29829, %r29830, %r29831, %r29832 }; 
	// end inline asm
	// begin inline asm
	mma.sync.aligned.m16n8k32.row.col.s32.s8.s8.s32    { %r29843, %r29844, %r29845, %r29846 },    { %r1, %r2, %r3, %r4 },    { %r5, %r6 },            { %r29843, %r29844, %r29845, %r29846 }; 
	// end inline asm
	// begin inline asm
	mma.sync.aligned.m16n8k32.row.col.s32.s8.s8.s32    { %r29815, %r29816, %r29817, %r29818 },    { %r1, %r2, %r3, %r4 },    { %r5, %r6 },            { %r29815, %r29816, %r29817, %r29818 }; 
	// end inline asm
	// begin inline asm
	mma.sync.aligned.m16n8k32.row.col.s32.s8.s8.s32    { %r29829, %r29830, %r29831, %r29832 },    { %r1, %r2, %r3, %r4 },    { %r5, %r6 },            { %r29829, %r29830, %r29831, %r29832 }; 
	// end inline asm
	// begin inline asm
	mma.sync.aligned.m16n8k32.row.col.s32.s8.s8.s32    { %r29843, %r29844, %r29845, %r29846 },    { %r1, %r2, %r3, %r4 },    { %r5, %r6 },            { %r29843, %r29844, %r29845, %r29846 }; 
	// end inline asm
	// begin inline asm
	mma.sync.aligned.m16n8k32.row.col.s32.s8.s8.s32    { %r29815, %r29816, %r29817, %r29818 },    { %r1, %r2, %r3, %r4 },    { %r5, %r6 },            { %r29815, %r29816, %r29817, %r29818 }; 
	// end inline asm
	// begin inline asm
	mma.sync.aligned.m16n8k32.row.col.s32.s8.s8.s32    { %r29829, %r29830, %r29831, %r29832 },    { %r1, %r2, %r3, %r4 },    { %r5, %r6 },            { %r29829, %r29830, %r29831, %r29832 }; 
	// end inline asm
	// begin inline asm
	mma.sync.aligned.m16n8k32.row.col.s32.s8.s8.s32    { %r29843, %r29844, %r29845, %r29846 },    { %r1, %r2, %r3, %r4 },    { %r5, %r6 },            { %r29843, %r29844, %r29845, %r29846 }; 
	// end inline asm
	// begin inline asm
	mma.sync.aligned.m16n8k32.row.col.s32.s8.s8.s32    { %r29815, %r29816, %r29817, %r29818 },    { %r1, %r2, %r3, %r4 },    { %r5, %r6 },            { %r29815, %r29816, %r29817, %r29818 }; 
	// end inline asm
	// begin inline asm
	mma.sync.aligned.m16n8k32.row.col.s32.s8.s8.s32    { %r29829, %r29830, %r29831, %r29832 },    { %r1, %r2, %r3, %r4 },    { %r5, %r6 },            { %r29829, %r29830, %r29831, %r29832 }; 
	// end inline asm
	// begin inline asm
	mma.sync.aligned.m16n8k32.row.col.s32.s8.s8.s32    { %r29843, %r29844, %r29845, %r29846 },    { %r1, %r2, %r3, %r4 },    { %r5, %r6 },            { %r29843, %r29844, %r29845, %r29846 }; 
	// end inline asm
	// begin inline asm
	mma.sync.aligned.m16n8k32.row.col.s32.s8.s8.s32    { %r29815, %r29816, %r29817, %r29818 },    { %r1, %r2, %r3, %r4 },    { %r5, %r6 },            { %r29815, %r29816, %r29817, %r29818 }; 
	// end inline asm
	// begin inline asm
	mma.sync.aligned.m16n8k32.row.col.s32.s8.s8.s32    { %r29829, %r29830, %r29831, %r29832 },    { %r1, %r2, %r3, %r4 },    { %r5, %r6 },            { %r29829, %r29830, %r29831, %r29832 }; 
	// end inline asm
	// begin inline asm
	mma.sync.aligned.m16n8k32.row.col.s32.s8.s8.s32    { %r29843, %r29844, %r29845, %r29846 },    { %r1, %r2, %r3, %r4 },    { %r5, %r6 },            { %r29843, %r29844, %r29845, %r29846 }; 
	// end inline asm
	// begin inline asm
	mma.sync.aligned.m16n8k32.row.col.s32.s8.s8.s32    { %r29815, %r29816, %r29817, %r29818 },    { %r1, %r2, %r3, %r4 },    { %r5, %r6 },            { %r29815, %r29816, %r29817, %r29818 }; 
	// end inline asm
	// begin inline asm
	mma.sync.aligned.m16n8k32.row.col.s32.s8.s8.s32    { %r29829, %r29830, %r29831, %r29832 },    { %r1, %r2, %r3, %r4 },    { %r5, %r6 },            { %r29829, %r29830, %r29831, %r29832 }; 
	// end inline asm
	// begin inline asm
	mma.sync.aligned.m16n8k32.row.col.s32.s8.s8.s32    { %r29843, %r29844, %r29845, %r29846 },    { %r1, %r2, %r3, %r4 },    { %r5, %r6 },            { %r29843, %r29844, %r29845, %r29846 }; 
	// end inline asm
	// begin inline asm
	mma.sync.aligned.m16n8k32.row.col.s32.s8.s8.s32    { %r29815, %r29816, %r29817, %r29818 },    { %r1, %r2, %r3, %r4 },    { %r5, %r6 },            { %r29815, %r29816, %r29817, %r29818 }; 
	// end inline asm
	// begin inline asm
	mma.sync.aligned.m16n8k32.row.col.s32.s8.s8.s32    { %r29829, %r29830, %r29831, %r29832 },    { %r1, %r2, %r3, %r4 },    { %r5, %r6 },            { %r29829, %r29830, %r29831, %r29832 }; 
	// end inline asm
	// begin inline asm
	mma.sync.aligned.m16n8k32.row.col.s32.s8.s8.s32    { %r29843, %r29844, %r29845, %r29846 },    { %r1, %r2, %r3, %r4 },    { %r5, %r6 },            { %r29843, %r29844, %r29845, %r29846 }; 
	// end inline asm
	// begin inline asm
	mma.sync.aligned.m16n8k32.row.col.s32.s8.s8.s32    { %r29815, %r29816, %r29817, %r29818 },    { %r1, %r2, %r3, %r4 },    { %r5, %r6 },            { %r29815, %r29816, %r29817, %r29818 }; 
	// end inline asm
	// begin inline asm
	mma.sync.aligned.m16n8k32.row.col.s32.s8.s8.s32    { %r29829, %r29830, %r29831, %r29832 },    { %r1, %r2, %r3, %r4 },    { %r5, %r6 },            { %r29829, %r29830, %r29831, %r29832 }; 
	// end inline asm
	// begin inline asm
	mma.sync.aligned.m16n8k32.row.col.s32.s8.s8.s32    { %r29843, %r29844, %r29845, %r29846 },    { %r1, %r2, %r3, %r4 },    { %r5, %r6 },            { %r29843, %r29844, %r29845, %r29846 }; 
	// end inline asm
	// begin inline asm
	mma.sync.aligned.m16n8k32.row.col.s32.s8.s8.s32    { %r29815, %r29816, %r29817, %r29818 },    { %r1, %r2, %r3, %r4 },    { %r5, %r6 },            { %r29815, %r29816, %r29817, %r29818 }; 
	// end inline asm
	// begin inline asm
	mma.sync.aligned.m16n8k32.row.col.s32.s8.s8.s32    { %r29829, %r29830, %r29831, %r29832 },    { %r1, %r2, %r3, %r4 },    { %r5, %r6 },            { %r29829, %r29830, %r29831, %r29832 }; 
	// end inline asm
	// begin inline asm
	mma.sync.aligned.m16n8k32.row.col.s32.s8.s8.s32    { %r29843, %r29844, %r29845, %r29846 },    { %r1, %r2, %r3, %r4 },    { %r5, %r6 },            { %r29843, %r29844, %r29845, %r29846 }; 
	// end inline asm
	// begin inline asm
	mma.sync.aligned.m16n8k32.row.col.s32.s8.s8.s32    { %r29815, %r29816, %r29817, %r29818 },    { %r1, %r2, %r3, %r4 },    { %r5, %r6 },            { %r29815, %r29816, %r29817, %r29818 }; 
	// end inline asm
	// begin inline asm
	mma.sync.aligned.m16n8k32.row.col.s32.s8.s8.s32    { %r29829, %r29830, %r29831, %r29832 },    { %r1, %r2, %r3, %r4 },    { %r5, %r6 },            { %r29829, %r29830, %r29831, %r29832 }; 
	// end inline asm
	// begin inline asm
	mma.sync.aligned.m16n8k32.row.col.s32.s8.s8.s32    { %r29843, %r29844, %r29845, %r29846 },    { %r1, %r2, %r3, %r4 },    { %r5, %r6 },            { %r29843, %r29844, %r29845, %r29846 }; 
	// end inline asm
	// begin inline asm
	mma.sync.aligned.m16n8k32.row.col.s32.s8.s8.s32    { %r29815, %r29816, %r29817, %r29818 },    { %r1, %r2, %r3, %r4 },    { %r5, %r6 },            { %r29815, %r29816, %r29817, %r29818 }; 
	// end inline asm
	// begin inline asm
	mma.sync.aligned.m16n8k32.row.col.s32.s8.s8.s32    { %r29829, %r29830, %r29831, %r29832 },    { %r1, %r2, %r3, %r4 },    { %r5, %r6 },            { %r29829, %r29830, %r29831, %r29832 }; 
	// end inline asm
	// begin inline asm
	mma.sync.aligned.m16n8k32.row.col.s32.s8.s8.s32    { %r29843, %r29844, %r29845, %r29846 },    { %r1, %r2, %r3, %r4 },    { %r5, %r6 },            { %r29843, %r29844, %r29845, %r29846 }; 
	// end inline asm
	// begin inline asm
	mma.sync.aligned.m16n8k32.row.col.s32.s8.s8.s32    { %r29815, %r29816, %r29817, %r29818 },    { %r1, %r2, %r3, %r4 },    { %r5, %r6 },            { %r29815, %r29816, %r29817, %r29818 }; 
	// end inline asm
	// begin inline asm
	mma.sync.aligned.m16n8k32.row.col.s32.s8.s8.s32    { %r29829, %r29830, %r29831, %r29832 },    { %r1, %r2, %r3, %r4 },    { %r5, %r6 },            { %r29829, %r29830, %r29831, %r29832 }; 
	// end inline asm
	// begin inline asm
	mma.sync.aligned.m16n8k32.row.col.s32.s8.s8.s32    { %r29843, %r29844, %r29845, %r29846 },    { %r1, %r2, %r3, %r4 },    { %r5, %r6 },            { %r29843, %r29844, %r29845, %r29846 }; 
	// end inline asm
	// begin inline asm
	mma.sync.aligned.m16n8k32.row.col.s32.s8.s8.s32    { %r29815, %r29816, %r29817, %r29818 },    { %r1, %r2, %r3, %r4 },    { %r5, %r6 },            { %r29815, %r29816, %r29817, %r29818 }; 
	// end inline asm
	// begin inline asm
	mma.sync.aligned.m16n8k32.row.col.s32.s8.s8.s32    { %r29829, %r29830, %r29831, %r29832 },    { %r1, %r2, %r3, %r4 },    { %r5, %r6 },            { %r29829, %r29830, %r29831, %r29832 }; 
	// end inline asm
	// begin inline asm
	mma.sync.aligned.m16n8k32.row.col.s32.s8.s8.s32    { %r29843, %r29844, %r29845, %r29846 },    { %r1, %r2, %r3, %r4 },    { %r5, %r6 },            { %r29843, %r29844, %r29845, %r29846 }; 
	// end inline asm
	// begin inline asm
	mma.sync.aligned.m16n8k32.row.col.s32.s8.s8.s32    { %r29815, %r29816, %r29817, %r29818 },    { %r1, %r2, %r3, %r4 },    { %r5, %r6 },            { %r29815, %r29816, %r29817, %r29818 }; 
	// end inline asm
	// begin inline asm
	mma.sync.aligned.m16n8k32.row.col.s32.s8.s8.s32    { %r29829, %r29830, %r29831, %r29832 },    { %r1, %r2, %r3, %r4 },    { %r5, %r6 },            { %r29829, %r29830, %r29831, %r29832 }; 
	// end inline asm
	// begin inline asm
	mma.sync.aligned.m16n8k32.row.col.s32.s8.s8.s32    { %r29843, %r29844, %r29845, %r29846 },    { %r1, %r2, %r3, %r4 },    { %r5, %r6 },            { %r29843, %r29844, %r29845, %r29846 }; 
	// end inline asm
	// begin inline asm
	mma.sync.aligned.m16n8k32.row.col.s32.s8.s8.s32    { %r29815, %r29816, %r29817, %r29818 },    { %r1, %r2, %r3, %r4 },    { %r5, %r6 },            { %r29815, %r29816, %r29817, %r29818 }; 
	// end inline asm
	// begin inline asm
	mma.sync.aligned.m16n8k32.row.col.s32.s8.s8.s32    { %r29829, %r29830, %r29831, %r29832 },    { %r1, %r2, %r3, %r4 },    { %r5, %r6 },            { %r29829, %r29830, %r29831, %r29832 }; 
	// end inline asm
	// begin inline asm
	mma.sync.aligned.m16n8k32.row.col.s32.s8.s8.s32    { %r29843, %r29844, %r29845, %r29846 },    { %r1, %r2, %r3, %r4 },    { %r5, %r6 },            { %r29843, %r29844, %r29845, %r29846 }; 
	// end inline asm
	// begin inline asm
	mma.sync.aligned.m16n8k32.row.col.s32.s8.s8.s32    { %r29815, %r29816, %r29817, %r29818 },    { %r1, %r2, %r3, %r4 },    { %r5, %r6 },            { %r29815, %r29816, %r29817, %r29818 }; 
	// end inline asm
	// begin inline asm
	mma.sync.aligned.m16n8k32.row.col.s32.s8.s8.s32    { %r29829, %r29830, %r29831, %r29832 },    { %r1, %r2, %r3, %r4 },    { %r5, %r6 },            { %r29829, %r29830, %r29831, %r29832 }; 
	// end inline asm
	// begin inline asm
	mma.sync.aligned.m16n8k32.row.col.s32.s8.s8.s32    { %r29843, %r29844, %r29845, %r29846 },    { %r1, %r2, %r3, %r4 },    { %r5, %r6 },            { %r29843, %r29844, %r29845, %r29846 }; 
	// end inline asm
	// begin inline asm
	mma.sync.aligned.m16n8k32.row.col.s32.s8.s8.s32    { %r29815, %r29816, %r29817, %r29818 },    { %r1, %r2, %r3, %r4 },    { %r5, %r6 },            { %r29815, %r29816, %r29817, %r29818 }; 
	// end inline asm
	// begin inline asm
	mma.sync.aligned.m16n8k32.row.col.s32.s8.s8.s32    { %r29829, %r29830, %r29831, %r29832 },    { %r1, %r2, %r3, %r4 },    { %r5, %r6 },            { %r29829, %r29830, %r29831, %r29832 }; 
	// end inline asm
	// begin inline asm
	mma.sync.aligned.m16n8k32.row.col.s32.s8.s8.s32    { %r29843, %r29844, %r29845, %r29846 },    { %r1, %r2, %r3, %r4 },    { %r5, %r6 },            { %r29843, %r29844, %r29845, %r29846 }; 
	// end inline asm
	// begin inline asm
	mma.sync.aligned.m16n8k32.row.col.s32.s8.s8.s32    { %r29815, %r29816, %r29817, %r29818 },    { %r1, %r2, %r3, %r4 },    { %r5, %r6 },            { %r29815, %r29816, %r29817, %r29818 }; 
	// end inline asm
	// begin inline asm
	mma.sync.aligned.m16n8k32.row.col.s32.s8.s8.s32    { %r29829, %r29830, %r29831, %r29832 },    { %r1, %r2, %r3, %r4 },    { %r5, %r6 },            { %r29829, %r29830, %r29831, %r29832 }; 
	// end inline asm
	// begin inline asm
	mma.sync.aligned.m16n8k32.row.col.s32.s8.s8.s32    { %r29843, %r29844, %r29845, %r29846 },    { %r1, %r2, %r3, %r4 },    { %r5, %r6 },            { %r29843, %r29844, %r29845, %r29846 }; 
	// end inline asm
	// begin inline asm
	mma.sync.aligned.m16n8k32.row.col.s32.s8.s8.s32    { %r29815, %r29816, %r29817, %r29818 },    { %r1, %r2, %r3, %r4 },    { %r5, %r6 },            { %r29815, %r29816, %r29817, %r29818 }; 
	// end inline asm
	// begin inline asm
	mma.sync.aligned.m16n8k32.row.col.s32.s8.s8.s32    { %r29829, %r29830, %r29831, %r29832 },    { %r1, %r2, %r3, %r4 },    { %r5, %r6 },            { %r29829, %r29830, %r29831, %r29832 }; 
	// end inline asm
	// begin inline asm
	mma.sync.aligned.m16n8k32.row.col.s32.s8.s8.s32    { %r29843, %r29844, %r29845, %r29846 },    { %r1, %r2, %r3, %r4 },    { %r5, %r6 },            { %r29843, %r29844, %r29845, %r29846 }; 
	// end inline asm
	// begin inline asm
	mma.sync.aligned.m16n8k32.row.col.s32.s8.s8.s32    { %r29815, %r29816, %r29817, %r29818 },    { %r1, %r2, %r3, %r4 },    { %r5, %r6 },            { %r29815, %r29816, %r29817, %r29818 }; 
	// end inline asm
	// begin inline asm
	mma.sync.aligned.m16n8k32.row.col.s32.s8.s8.s32    { %r29829, %r29830, %r29831, %r29832 },    { %r1, %r2, %r3, %r4 },    { %r5, %r6 },            { %r29829, %r29830, %r29831, %r29832 }; 
	// end inline asm
	// begin inline asm
	mma.sync.aligned.m16n8k32.row.col.s32.s8.s8.s32    { %r29843, %r29844, %r29845, %r29846 },    { %r1, %r2, %r3, %r4 },    { %r5, %r6 },            { %r29843, %r29844, %r29845, %r29846 }; 
	// end inline asm
	// begin inline asm
	mma.sync.aligned.m16n8k32.row.col.s32.s8.s8.s32    { %r29815, %r29816, %r29817, %r29818 },    { %r1, %r2, %r3, %r4 },    { %r5, %r6 },            { %r29815, %r29816, %r29817, %r29818 }; 
	// end inline asm
	// begin inline asm
	mma.sync.aligned.m16n8k32.row.col.s32.s8.s8.s32    { %r29829, %r29830, %r29831, %r29832 },    { %r1, %r2, %r3, %r4 },    { %r5, %r6 },            { %r29829, %r29830, %r29831, %r29832 }; 
	// end inline asm
	// begin inline asm
	mma.sync.aligned.m16n8k32.row.col.s32.s8.s8.s32    { %r29843, %r29844, %r29845, %r29846 },    { %r1, %r2, %r3, %r4 },    { %r5, %r6 },            { %r29843, %r29844, %r29845, %r29846 }; 
	// end inline asm
	// begin inline asm
	mma.sync.aligned.m16n8k32.row.col.s32.s8.s8.s32    { %r29815, %r29816, %r29817, %r29818 },    { %r1, %r2, %r3, %r4 },    { %r5, %r6 },            { %r29815, %r29816, %r29817, %r29818 }; 
	// end inline asm
	// begin inline asm
	mma.sync.aligned.m16n8k32.row.col.s32.s8.s8.s32    { %r29829, %r29830, %r29831, %r29832 },    { %r1, %r2, %r3, %r4 },    { %r5, %r6 },            { %r29829, %r29830, %r29831, %r29832 }; 
	// end inline asm
	// begin inline asm
	mma.sync.aligned.m16n8k32.row.col.s32.s8.s8.s32    { %r29843, %r29844, %r29845, %r29846 },    { %r1, %r2, %r3, %r4 },    { %r5, %r6 },            { %r29843, %r29844, %r29845, %r29846 }; 
	// end inline asm
	// begin inline asm
	mma.sync.aligned.m16n8k32.row.col.s32.s8.s8.s32    { %r29815, %r29816, %r29817, %r29818 },    { %r1, %r2, %r3, %r4 },    { %r5, %r6 },            { %r29815, %r29816, %r29817, %r29818 }; 
	// end inline asm
	// begin inline asm
	mma.sync.aligned.m16n8k32.row.col.s32.s8.s8.s32    { %r29829, %r29830, %r29831, %r29832 },    { %r1, %r2, %r3, %r4 },    { %r5, %r6 },            { %r29829, %r29830, %r29831, %r29832 }; 
	// end inline asm
	// begin inline asm
	mma.sync.aligned.m16n8k32.row.col.s32.s8.s8.s32    { %r29843, %r29844, %r29845, %r29846 },    { %r1, %r2, %r3, %r4 },    { %r5, %r6 },            { %r29843, %r29844, %r29845, %r29846 }; 
	// end inline asm
	// begin inline asm
	mma.sync.aligned.m16n8k32.row.col.s32.s8.s8.s32    { %r29815, %r29816, %r29817, %r29818 },    { %r1, %r2, %r3, %r4 },    { %r5, %r6 },            { %r29815, %r29816, %r29817, %r29818 }; 
	// end inline asm
	// begin inline asm
	mma.sync.aligned.m16n8k32.row.col.s32.s8.s8.s32    { %r29829, %r29830, %r29831, %r29832 },    { %r1, %r2, %r3, %r4 },    { %r5, %r6 },            { %r29829, %r29830, %r29831, %r29832 }; 
	// end inline asm
	// begin inline asm
	mma.sync.aligned.m16n8k32.row.col.s32.s8.s8.s32    { %r29843, %r29844, %r29845, %r29846 },    { %r1, %r2, %r3, %r4 },    { %r5, %r6 },            { %r29843, %r29844, %r29845, %r29846 }; 
	// end inline asm
	// begin inline asm
	mma.sync.aligned.m16n8k32.row.col.s32.s8.s8.s32    { %r29815, %r29816, %r29817, %r29818 },    { %r1, %r2, %r3, %r4 },    { %r5, %r6 },            { %r29815, %r29816, %r29817, %r29818 }; 
	// end inline asm
	// begin inline asm
	mma.sync.aligned.m16n8k32.row.col.s32.s8.s8.s32    { %r29829, %r29830, %r29831, %r29832 },    { %r1, %r2, %r3, %r4 },    { %r5, %r6 },            { %r29829, %r29830, %r29831, %r29832 }; 
	// end inline asm
	// begin inline asm
	mma.sync.aligned.m16n8k32.row.col.s32.s8.s8.s32    { %r29843, %r29844, %r29845, %r29846 },    { %r1, %r2, %r3, %r4 },    { %r5, %r6 },            { %r29843, %r29844, %r29845, %r29846 }; 
	// end inline asm
	// begin inline asm
	mma.sync.aligned.m16n8k32.row.col.s32.s8.s8.s32    { %r29815, %r29816, %r29817, %r29818 },    { %r1, %r2, %r3, %r4 },    { %r5, %r6 },            { %r29815, %r29816, %r29817, %r29818 }; 
	// end inline asm
	// begin inline asm
	mma.sync.aligned.m16n8k32.row.col.s32.s8.s8.s32    { %r29829, %r29830, %r29831, %r29832 },    { %r1, %r2, %r3, %r4 },    { %r5, %r6 },            { %r29829, %r29830, %r29831, %r29832 }; 
	// end inline asm
	// begin inline asm
	mma.sync.aligned.m16n8k32.row.col.s32.s8.s8.s32    { %r29843, %r29844, %r29845, %r29846 },    { %r1, %r2, %r3, %r4 },    { %r5, %r6 },            { %r29843, %r29844, %r29845, %r29846 }; 
	// end inline asm
	// begin inline asm
	mma.sync.aligned.m16n8k32.row.col.s32.s8.s8.s32    { %r29815, %r29816, %r29817, %r29818 },    { %r1, %r2, %r3, %r4 },    { %r5, %r6 },            { %r29815, %r29816, %r29817, %r29818 }; 
	// end inline asm
	// begin inline asm
	mma.sync.aligned.m16n8k32.row.col.s32.s8.s8.s32    { %r29829, %r29830, %r29831, %r29832 },    { %r1, %r2, %r3, %r4 },    { %r5, %r6 },            { %r29829, %r29830, %r29831, %r29832 }; 
	// end inline asm
	// begin inline asm
	mma.sync.aligned.m16n8k32.row.col.s32.s8.s8.s32    { %r29843, %r29844, %r29845, %r29846 },    { %r1, %r2, %r3, %r4 },    { %r5, %r6 },            { %r29843, %r29844, %r29845, %r29846 }; 
	// end inline asm
	// begin inline asm
	mma.sync.aligned.m16n8k32.row.col.s32.s8.s8.s32    { %r29815, %r29816, %r29817, %r29818 },    { %r1, %r2, %r3, %r4 },    { %r5, %r6 },            { %r29815, %r29816, %r29817, %r29818 }; 
	// end inline asm
	// begin inline asm
	mma.sync.aligned.m16n8k32.row.col.s32.s8.s8.s32    { %r29829, %r29830, %r29831, %r29832 },    { %r1, %r2, %r3, %r4 },    { %r5, %r6 },            { %r29829, %r29830, %r29831, %r29832 }; 
	// end inline asm
	// begin inline asm
	mma.sync.aligned.m16n8k32.row.col.s32.s8.s8.s32    { %r29843, %r29844, %r29845, %r29846 },    { %r1, %r2, %r3, %r4 },    { %r5, %r6 },            { %r29843, %r29844, %r29845, %r29846 }; 
	// end inline asm
	// begin inline asm
	mma.sync.aligned.m16n8k32.row.col.s32.s8.s8.s32    { %r29815, %r29816, %r29817, %r29818 },    { %r1, %r2, %r3, %r4 },    { %r5, %r6 },            { %r29815, %r29816, %r29817, %r29818 }; 
	// end inline asm
	// begin inline asm
	mma.sync.aligned.m16n8k32.row.col.s32.s8.s8.s32    { %r29829, %r29830, %r29831, %r29832 },    { %r1, %r2, %r3, %r4 },    { %r5, %r6 },            { %r29829, %r29830, %r29831, %r29832 }; 
	// end inline asm
	// begin inline asm
	mma.sync.aligned.m16n8k32.row.col.s32.s8.s8.s32    { %r29843, %r29844, %r29845, %r29846 },    { %r1, %r2, %r3, %r4 },    { %r5, %r6 },            { %r29843, %r29844, %r29845, %r29846 }; 
	// end inline asm
	// begin inline asm
	mma.sync.aligned.m16n8k32.row.col.s32.s8.s8.s32    { %r29815, %r29816, %r29817, %r29818 },    { %r1, %r2, %r3, %r4 },    { %r5, %r6 },            { %r29815, %r29816, %r29817, %r29818 }; 
	// end inline asm
	// begin inline asm
	mma.sync.aligned.m16n8k32.row.col.s32.s8.s8.s32    { %r29829, %r29830, %r29831, %r29832 },    { %r1, %r2, %r3, %r4 },    { %r5, %r6 },            { %r29829, %r29830, %r29831, %r29832 }; 
	// end inline asm
	// begin inline asm
	mma.sync.aligned.m16n8k32.row.col.s32.s8.s8.s32    { %r29843, %r29844, %r29845, %r29846 },    { %r1, %r2, %r3, %r4 },    { %r5, %r6 },            { %r29843, %r29844, %r29845, %r29846 }; 
	// end inline asm
	// begin inline asm
	mma.sync.aligned.m16n8k32.row.col.s32.s8.s8.s32    { %r29815, %r29816, %r29817, %r29818 },    { %r1, %r2, %r3, %r4 },    { %r5, %r6 },            { %r29815, %r29816, %r29817, %r29818 }; 
	// end inline asm
	// begin inline asm
	mma.sync.aligned.m16n8k32.row.col.s32.s8.s8.s32    { %r29829, %r29830, %r29831, %r29832 },    { %r1, %r2, %r3, %r4 },    { %r5, %r6 },            { %r29829, %r29830, %r29831, %r29832 }; 
	// end inline asm
	// begin inline asm
	mma.sync.aligned.m16n8k32.row.col.s32.s8.s8.s32    { %r29843, %r29844, %r29845, %r29846 },    { %r1, %r2, %r3, %r4 },    { %r5, %r6 },            { %r29843, %r29844, %r29845, %r29846 }; 
	// end inline asm
	// begin inline asm
	mma.sync.aligned.m16n8k32.row.col.s32.s8.s8.s32    { %r29815, %r29816, %r29817, %r29818 },    { %r1, %r2, %r3, %r4 },    { %r5, %r6 },            { %r29815, %r29816, %r29817, %r29818 }; 
	// end inline asm
	// begin inline asm
	mma.sync.aligned.m16n8k32.row.col.s32.s8.s8.s32    { %r29829, %r29830, %r29831, %r29832 },    { %r1, %r2, %r3, %r4 },    { %r5, %r6 },            { %r29829, %r29830, %r29831, %r29832 }; 
	// end inline asm
	// begin inline asm
	mma.sync.aligned.m16n8k32.row.col.s32.s8.s8.s32    { %r29843, %r29844, %r29845, %r29846 },    { %r1, %r2, %r3, %r4 },    { %r5, %r6 },            { %r29843, %r29844, %r29845, %r29846 }; 
	// end inline asm
	// begin inline asm
	mma.sync.aligned.m16n8k32.row.col.s32.s8.s8.s32    { %r29815, %r29816, %r29817, %r29818 },    { %r1, %r2, %r3, %r4 },    { %r5, %r6 },            { %r29815, %r29816, %r29817, %r29818 }; 
	// end inline asm
	// begin inline asm
	mma.sync.aligned.m16n8k32.row.col.s32.s8.s8.s32    { %r29829, %r29830, %r29831, %r29832 },    { %r1, %r2, %r3, %r4 },    { %r5, %r6 },            { %r29829, %r29830, %r29831, %r29832 }; 
	// end inline asm
	// begin inline asm
	mma.sync.aligned.m16n8k32.row.col.s32.s8.s8.s32    { %r29843, %r29844, %r29845, %r29846 },    { %r1, %r2, %r3, %r4 },    { %r5, %r6 },            { %r29843, %r29844, %r29845, %r29846 }; 
	// end inline asm
	// begin inline asm
	mma.sync.aligned.m16n8k32.row.col.s32.s8.s8.s32    { %r29815, %r29816, %r29817, %r29818 },    { %r1, %r2, %r3, %r4 },    { %r5, %r6 },            { %r29815, %r29816, %r29817, %r29818 }; 
	// end inline asm
	// begin inline asm
	mma.sync.aligned.m16n8k32.row.col.s32.s8.s8.s32    { %r29829, %r29830, %r29831, %r29832 },    { %r1, %r2, %r3, %r4 },    { %r5, %r6 },            { %r29829, %r29830, %r29831, %r29832 }; 
	// end inline asm
	// begin inline asm
	mma.sync.aligned.m16n8k32.row.col.s32.s8.s8.s32    { %r29843, %r29844, %r29845, %r29846 },    { %r1, %r2, %r3, %r4 },    { %r5, %r6 },            { %r29843, %r29844, %r29845, %r29846 }; 
	// end inline asm
	// begin inline asm
	mma.sync.aligned.m16n8k32.row.col.s32.s8.s8.s32    { %r29815, %r29816, %r29817, %r29818 },    { %r1, %r2, %r3, %r4 },    { %r5, %r6 },            { %r29815, %r29816, %r29817, %r29818 }; 
	// end inline asm
	// begin inline asm
	mma.sync.aligned.m16n8k32.row.col.s32.s8.s8.s32    { %r29829, %r29830, %r29831, %r29832 },    { %r1, %r2, %r3, %r4 },    { %r5, %r6 },            { %r29829, %r29830, %r29831, %r29832 }; 
	// end inline asm
	// begin inline asm
	mma.sync.aligned.m16n8k32.row.col.s32.s8.s8.s32    { %r29843, %r29844, %r29845, %r29846 },    { %r1, %r2, %r3, %r4 },    { %r5, %r6 },            { %r29843, %r29844, %r29845, %r29846 }; 
	// end inline asm
	// begin inline asm
	mma.sync.aligned.m16n8k32.row.col.s32.s8.s8.s32    { %r29815, %r29816, %r29817, %r29818 },    { %r1, %r2, %r3, %r4 },    { %r5, %r6 },            { %r29815, %r29816, %r29817, %r29818 }; 
	// end inline asm
	// begin inline asm
	mma.sync.aligned.m16n8k32.row.col.s32.s8.s8.s32    { %r29829, %r29830, %r29831, %r29832 },    { %r1, %r2, %r3, %r4 },    { %r5, %r6 },            { %r29829, %r29830, %r29831, %r29832 }; 
	// end inline asm
	// begin inline asm
	mma.sync.aligned.m16n8k32.row.col.s32.s8.s8.s32    { %r29843, %r29844, %r29845, %r29846 },    { %r1, %r2, %r3, %r4 },    { %r5, %r6 },            { %r29843, %r29844, %r29845, %r29846 }; 
	// end inline asm
	// begin inline asm
	mma.sync.aligned.m16n8k32.row.col.s32.s8.s8.s32    { %r29815, %r29816, %r29817, %r29818 },    { %r1, %r2, %r3, %r4 },    { %r5, %r6 },            { %r29815, %r29816, %r29817, %r29818 }; 
	// end inline asm
	// begin inline asm
	mma.sync.aligned.m16n8k32.row.col.s32.s8.s8.s32    { %r29829, %r29830, %r29831, %r29832 },    { %r1, %r2, %r3, %r4 },    { %r5, %r6 },            { %r29829, %r29830, %r29831, %r29832 }; 
	// end inline asm
	// begin inline asm
	mma.sync.aligned.m16n8k32.row.col.s32.s8.s8.s32    { %r29843, %r29844, %r29845, %r29846 },    { %r1, %r2, %r3, %r4 },    { %r5, %r6 },            { %r29843, %r29844, %r29845, %r29846 }; 
	// end inline asm
	// begin inline asm
	mma.sync.aligned.m16n8k32.row.col.s32.s8.s8.s32    { %r29815, %r29816, %r29817, %r29818 },    { %r1, %r2, %r3, %r4 },    { %r5, %r6 },            { %r29815, %r29816, %r29817, %r29818 }; 
	// end inline asm
	// begin inline asm
	mma.sync.aligned.m16n8k32.row.col.s32.s8.s8.s32    { %r29829, %r29830, %r29831, %r29832 },    { %r1, %r2, %r3, %r4 },    { %r5, %r6 },            { %r29829, %r29830, %r29831, %r29832 }; 
	// end inline asm
	// begin inline asm
	mma.sync.aligned.m16n8k32.row.col.s32.s8.s8.s32    { %r29843, %r29844, %r29845, %r29846 },    { %r1, %r2, %r3, %r4 },    { %r5, %r6 },            { %r29843, %r29844, %r29845, %r29846 }; 
	// end inline asm
	// begin inline asm
	mma.sync.aligned.m16n8k32.row.col.s32.s8.s8.s32    { %r29815, %r29816, %r29817, %r29818 },    { %r1, %r2, %r3, %r4 },    { %r5, %r6 },            { %r29815, %r29816, %r29817, %r29818 }; 
	// end inline asm
	// begin inline asm
	mma.sync.aligned.m16n8k32.row.col.s32.s8.s8.s32    { %r29829, %r29830, %r29831, %r29832 },    { %r1, %r2, %r3, %r4 },    { %r5, %r6 },            { %r29829, %r29830, %r29831, %r29832 }; 
	// end inline asm
	// begin inline asm
	mma.sync.aligned.m16n8k32.row.col.s32.s8.s8.s32    { %r29843, %r29844, %r29845, %r29846 },    { %r1, %r2, %r3, %r4 },    { %r5, %r6 },            { %r29843, %r29844, %r29845, %r29846 }; 
	// end inline asm
	// begin inline asm
	mma.sync.aligned.m16n8k32.row.col.s32.s8.s8.s32    { %r29815, %r29816, %r29817, %r29818 },    { %r1, %r2, %r3, %r4 },    { %r5, %r6 },            { %r29815, %r29816, %r29817, %r29818 }; 
	// end inline asm
	// begin inline asm
	mma.sync.aligned.m16n8k32.row.col.s32.s8.s8.s32    { %r29829, %r29830, %r29831, %r29832 },    { %r1, %r2, %r3, %r4 },    { %r5, %r6 },            { %r29829, %r29830, %r29831, %r29832 }; 
	// end inline asm
	// begin inline asm
	mma.sync.aligned.m16n8k32.row.col.s32.s8.s8.s32    { %r29843, %r29844, %r29845, %r29846 },    { %r1, %r2, %r3, %r4 },    { %r5, %r6 },            { %r29843, %r29844, %r29845, %r29846 }; 
	// end inline asm
	// begin inline asm
	mma.sync.aligned.m16n8k32.row.col.s32.s8.s8.s32    { %r29815, %r29816, %r29817, %r29818 },    { %r1, %r2, %r3, %r4 },    { %r5, %r6 },            { %r29815, %r29816, %r29817, %r29818 }; 
	// end inline asm
	// begin inline asm
	mma.sync.aligned.m16n8k32.row.col.s32.s8.s8.s32    { %r29829, %r29830, %r29831, %r29832 },    { %r1, %r2, %r3, %r4 },    { %r5, %r6 },            { %r29829, %r29830, %r29831, %r29832 }; 
	// end inline asm
	// begin inline asm
	mma.sync.aligned.m16n8k32.row.col.s32.s8.s8.s32    { %r29843, %r29844, %r29845, %r29846 },    { %r1, %r2, %r3, %r4 },    { %r5, %r6 },            { %r29843, %r29844, %r29845, %r29846 }; 
	// end inline asm
	// begin inline asm
	mma.sync.aligned.m16n8k32.row.col.s32.s8.s8.s32    { %r29815, %r29816, %r29817, %r29818 },    { %r1, %r2, %r3, %r4 },    { %r5, %r6 },            { %r29815, %r29816, %r29817, %r29818 }; 
	// end inline asm
	// begin inline asm
	mma.sync.aligned.m16n8k32.row.col.s32.s8.s8.s32    { %r29829, %r29830, %r29831, %r29832 },    { %r1, %r2, %r3, %r4 },    { %r5, %r6 },            { %r29829, %r29830, %r29831, %r29832 }; 
	// end inline asm
	// begin inline asm
	mma.sync.aligned.m16n8k32.row.col.s32.s8.s8.s32    { %r29843, %r29844, %r29845, %r29846 },    { %r1, %r2, %r3, %r4 },    { %r5, %r6 },            { %r29843, %r29844, %r29845, %r29846 }; 
	// end inline asm
	// begin inline asm
	mma.sync.aligned.m16n8k32.row.col.s32.s8.s8.s32    { %r29815, %r29816, %r29817, %r29818 },    { %r1, %r2, %r3, %r4 },    { %r5, %r6 },            { %r29815, %r29816, %r29817, %r29818 }; 
	// end inline asm
	// begin inline asm
	mma.sync.aligned.m16n8k32.row.col.s32.s8.s8.s32    { %r29829, %r29830, %r29831, %r29832 },    { %r1, %r2, %r3, %r4 },    { %r5, %r6 },            { %r29829, %r29830, %r29831, %r29832 }; 
	// end inline asm
	// begin inline asm
	mma.sync.aligned.m16n8k32.row.col.s32.s8.s8.s32    { %r29843, %r29844, %r29845, %r29846 },    { %r1, %r2, %r3, %r4 },    { %r5, %r6 },            { %r29843, %r29844, %r29845, %r29846 }; 
	// end inline asm
	// begin inline asm
	mma.sync.aligned.m16n8k32.row.col.s32.s8.s8.s32    { %r29815, %r29816, %r29817, %r29818 },    { %r1, %r2, %r3, %r4 },    { %r5, %r6 },            { %r29815, %r29816, %r29817, %r29818 }; 
	// end inline asm
	// begin inline asm
	mma.sync.aligned.m16n8k32.row.col.s32.s8.s8.s32    { %r29829, %r29830, %r29831, %r29832 },    { %r1, %r2, %r3, %r4 },    { %r5, %r6 },            { %r29829, %r29830, %r29831, %r29832 }; 
	// end inline asm
	// begin inline asm
	mma.sync.aligned.m16n8k32.row.col.s32.s8.s8.s32    { %r29843, %r29844, %r29845, %r29846 },    { %r1, %r2, %r3, %r4 },    { %r5, %r6 },            { %r29843, %r29844, %r29845, %r29846 }; 
	// end inline asm
	// begin inline asm
	mma.sync.aligned.m16n8k32.row.col.s32.s8.s8.s32    { %r29815, %r29816, %r29817, %r29818 },    { %r1, %r2, %r3, %r4 },    { %r5, %r6 },            { %r29815, %r29816, %r29817, %r29818 }; 
	// end inline asm
	// begin inline asm
	mma.sync.aligned.m16n8k32.row.col.s32.s8.s8.s32    { %r29829, %r29830, %r29831, %r29832 },    { %r1, %r2, %r3, %r4 },    { %r5, %r6 },            { %r29829, %r29830, %r29831, %r29832 }; 
	// end inline asm
	// begin inline asm
	mma.sync.aligned.m16n8k32.row.col.s32.s8.s8.s32    { %r29843, %r29844, %r29845, %r29846 },    { %r1, %r2, %r3, %r4 },    { %r5, %r6 },            { %r29843, %r29844, %r29845, %r29846 }; 
	// end inline asm
	// begin inline asm
	mma.sync.aligned.m16n8k32.row.col.s32.s8.s8.s32    { %r29815, %r29816, %r29817, %r29818 },    { %r1, %r2, %r3, %r4 },    { %r5, %r6 },            { %r29815, %r29816, %r29817, %r29818 }; 
	// end inline asm
	// begin inline asm
	mma.sync.aligned.m16n8k32.row.col.s32.s8.s8.s32    { %r29829, %r29830, %r29831, %r29832 },    { %r1, %r2, %r3, %r4 },    { %r5, %r6 },            { %r29829, %r29830, %r29831, %r29832 }; 
	// end inline asm
	// begin inline asm
	mma.sync.aligned.m16n8k32.row.col.s32.s8.s8.s32    { %r29843, %r29844, %r29845, %r29846 },    { %r1, %r2, %r3, %r4 },    { %r5, %r6 },            { %r29843, %r29844, %r29845, %r29846 }; 
	// end inline asm
	// begin inline asm
	mma.sync.aligned.m16n8k32.row.col.s32.s8.s8.s32    { %r29815, %r29816, %r29817, %r29818 },    { %r1, %r2, %r3, %r4 },    { %r5, %r6 },            { %r29815, %r29816, %r29817, %r29818 }; 
	// end inline asm
	// begin inline asm
	mma.sync.aligned.m16n8k32.row.col.s32.s8.s8.s32    { %r29829, %r29830, %r29831, %r29832 },    { %r1, %r2, %r3, %r4 },    { %r5, %r6 },            { %r29829, %r29830, %r29831, %r29832 }; 
	// end inline asm
	// begin inline asm
	mma.sync.aligned.m16n8k32.row.col.s32.s8.s8.s32    { %r29843, %r29844, %r29845, %r29846 },    { %r1, %r2, %r3, %r4 },    { %r5, %r6 },            { %r29843, %r29844, %r29845, %r29846 }; 
	// end inline asm
	// begin inline asm
	mma.sync.aligned.m16n8k32.row.col.s32.s8.s8.s32    { %r29815, %r29816, %r29817, %r29818 },    { %r1, %r2, %r3, %r4 },    { %r5, %r6 },            { %r29815, %r29816, %r29817, %r29818 }; 
	// end inline asm
	// begin inline asm
	mma.sync.aligned.m16n8k32.row.col.s32.s8.s8.s32    { %r29829, %r29830, %r29831, %r29832 },    { %r1, %r2, %r3, %r4 },    { %r5, %r6 },            { %r29829, %r29830, %r29831, %r29832 }; 
	// end inline asm
	// begin inline asm
	mma.sync.aligned.m16n8k32.row.col.s32.s8.s8.s32    { %r29843, %r29844, %r29845, %r29846 },    { %r1, %r2, %r3, %r4 },    { %r5, %r6 },            { %r29843, %r29844, %r29845, %r29846 }; 
	// end inline asm
	// begin inline asm
	mma.sync.aligned.m16n8k32.row.col.s32.s8.s8.s32    { %r29815, %r29816, %r29817, %r29818 },    { %r1, %r2, %r3, %r4 },    { %r5, %r6 },            { %r29815, %r29816, %r29817, %r29818 }; 
	// end inline asm
	// begin inline asm
	mma.sync.aligned.m16n8k32.row.col.s32.s8.s8.s32    { %r29829, %r29830, %r29831, %r29832 },    { %r1, %r2, %r3, %r4 },    { %r5, %r6 },            { %r29829, %r29830, %r29831, %r29832 }; 
	// end inline asm
	// begin inline asm
	mma.sync.aligned.m16n8k32.row.col.s32.s8.s8.s32    { %r29843, %r29844, %r29845, %r29846 },    { %r1, %r2, %r3, %r4 },    { %r5, %r6 },            { %r29843, %r29844, %r29845, %r29846 }; 
	// end inline asm
	// begin inline asm
	mma.sync.aligned.m16n8k32.row.col.s32.s8.s8.s32    { %r29815, %r29816, %r29817, %r29818 },    { %r1, %r2, %r3, %r4 },    { %r5, %r6 },            { %r29815, %r29816, %r29817, %r29818 }; 
	// end inline asm
	// begin inline asm
	mma.sync.aligned.m16n8k32.row.col.s32.s8.s8.s32    { %r29829, %r29830, %r29831, %r29832 },    { %r1, %r2, %r3, %r4 },    { %r5, %r6 },            { %r29829, %r29830, %r29831, %r29832 }; 
	// end inline asm
	// begin inline asm
	mma.sync.aligned.m16n8k32.row.col.s32.s8.s8.s32    { %r29843, %r29844, %r29845, %r29846 },    { %r1, %r2, %r3, %r4 },    { %r5, %r6 },            { %r29843, %r29844, %r29845, %r29846 }; 
	// end inline asm
	// begin inline asm
	mma.sync.aligned.m16n8k32.row.col.s32.s8.s8.s32    { %r29815, %r29816, %r29817, %r29818 },    { %r1, %r2, %r3, %r4 },    { %r5, %r6 },            { %r29815, %r29816, %r29817, %r29818 }; 
	// end inline asm
	// begin inline asm
	mma.sync.aligned.m16n8k32.row.col.s32.s8.s8.s32    { %r29829, %r29830, %r29831, %r29832 },    { %r1, %r2, %r3, %r4 },    { %r5, %r6 },            { %r29829, %r29830, %r29831, %r29832 }; 
	// end inline asm
	// begin inline asm
	mma.sync.aligned.m16n8k32.row.col.s32.s8.s8.s32    { %r29843, %r29844, %r29845, %r29846 },    { %r1, %r2, %r3, %r4 },    { %r5, %r6 },            { %r29843, %r29844, %r29845, %r29846 }; 
	// end inline asm
	// begin inline asm
	mma.sync.aligned.m16n8k32.row.col.s32.s8.s8.s32    { %r29815, %r29816, %r29817, %r29818 },    { %r1, %r2, %r3, %r4 },    { %r5, %r6 },            { %r29815, %r29816, %r29817, %r29818 }; 
	// end inline asm
	// begin inline asm
	mma.sync.aligned.m16n8k32.row.col.s32.s8.s8.s32    { %r29829, %r29830, %r29831, %r29832 },    { %r1, %r2, %r3, %r4 },    { %r5, %r6 },            { %r29829, %r29830, %r29831, %r29832 }; 
	// end inline asm
	// begin inline asm
	mma.sync.aligned.m16n8k32.row.col.s32.s8.s8.s32    { %r29843, %r29844, %r29845, %r29846 },    { %r1, %r2, %r3, %r4 },    { %r5, %r6 },            { %r29843, %r29844, %r29845, %r29846 }; 
	// end inline asm
	// begin inline asm
	mma.sync.aligned.m16n8k32.row.col.s32.s8.s8.s32    { %r29815, %r29816, %r29817, %r29818 },    { %r1, %r2, %r3, %r4 },    { %r5, %r6 },            { %r29815, %r29816, %r29817, %r29818 }; 
	// end inline asm
	// begin inline asm
	mma.sync.aligned.m16n8k32.row.col.s32.s8.s8.s32    { %r29829, %r29830, %r29831, %r29832 },    { %r1, %r2, %r3, %r4 },    { %r5, %r6 },            { %r29829, %r29830, %r29831, %r29832 }; 
	// end inline asm
	// begin inline asm
	mma.sync.aligned.m16n8k32.row.col.s32.s8.s8.s32    { %r29843, %r29844, %r29845, %r29846 },    { %r1, %r2, %r3, %r4 },    { %r5, %r6 },            { %r29843, %r29844, %r29845, %r29846 }; 
	// end inline asm
	// begin inline asm
	mma.sync.aligned.m16n8k32.row.col.s32.s8.s8.s32    { %r29815, %r29816, %r29817, %r29818 },    { %r1, %r2, %r3, %r4 },    { %r5, %r6 },            { %r29815, %r29816, %r29817, %r29818 }; 
	// end inline asm
	// begin inline asm
	mma.sync.aligned.m16n8k32.row.col.s32.s8.s8.s32    { %r29829, %r29830, %r29831, %r29832 },    { %r1, %r2, %r3, %r4 },    { %r5, %r6 },            { %r29829, %r29830, %r29831, %r29832 }; 
	// end inline asm
	// begin inline asm
	mma.sync.aligned.m16n8k32.row.col.s32.s8.s8.s32    { %r29843, %r29844, %r29845, %r29846 },    { %r1, %r2, %r3, %r4 },    { %r5, %r6 },            { %r29843, %r29844, %r29845, %r29846 }; 
	// end inline asm
	// begin inline asm
	mma.sync.aligned.m16n8k32.row.col.s32.s8.s8.s32    { %r29815, %r29816, %r29817, %r29818 },    { %r1, %r2, %r3, %r4 },    { %r5, %r6 },            { %r29815, %r29816, %r29817, %r29818 }; 
	// end inline asm
	// begin inline asm
	mma.sync.aligned.m16n8k32.row.col.s32.s8.s8.s32    { %r29829, %r29830, %r29831, %r29832 },    { %r1, %r2, %r3, %r4 },    { %r5, %r6 },            { %r29829, %r29830, %r29831, %r29832 }; 
	// end inline asm
	// begin inline asm
	mma.sync.aligned.m16n8k32.row.col.s32.s8.s8.s32    { %r29843, %r29844, %r29845, %r29846 },    { %r1, %r2, %r3, %r4 },    { %r5, %r6 },            { %r29843, %r29844, %r29845, %r29846 }; 
	// end inline asm
	// begin inline asm
	mma.sync.aligned.m16n8k32.row.col.s32.s8.s8.s32    { %r29815, %r29816, %r29817, %r29818 },    { %r1, %r2, %r3, %r4 },    { %r5, %r6 },            { %r29815, %r29816, %r29817, %r29818 }; 
	// end inline asm
	// begin inline asm
	mma.sync.aligned.m16n8k32.row.col.s32.s8.s8.s32    { %r29829, %r29830, %r29831, %r29832 },    { %r1, %r2, %r3, %r4 },    { %r5, %r6 },            { %r29829, %r29830, %r29831, %r29832 }; 
	// end inline asm
	// begin inline asm
	mma.sync.aligned.m16n8k32.row.col.s32.s8.s8.s32    { %r29843, %r29844, %r29845, %r29846 },    { %r1, %r2, %r3, %r4 },    { %r5, %r6 },            { %r29843, %r29844, %r29845, %r29846 }; 
	// end inline asm
	// begin inline asm
	mma.sync.aligned.m16n8k32.row.col.s32.s8.s8.s32    { %r29815, %r29816, %r29817, %r29818 },    { %r1, %r2, %r3, %r4 },    { %r5, %r6 },            { %r29815, %r29816, %r29817, %r29818 }; 
	// end inline asm
	// begin inline asm
	mma.sync.aligned.m16n8k32.row.col.s32.s8.s8.s32    { %r29829, %r29830, %r29831, %r29832 },    { %r1, %r2, %r3, %r4 },    { %r5, %r6 },            { %r29829, %r29830, %r29831, %r29832 }; 
	// end inline asm
	// begin inline asm
	mma.sync.aligned.m16n8k32.row.col.s32.s8.s8.s32    { %r29843, %r29844, %r29845, %r29846 },    { %r1, %r2, %r3, %r4 },    { %r5, %r6 },            { %r29843, %r29844, %r29845, %r29846 }; 
	// end inline asm
	// begin inline asm
	mma.sync.aligned.m16n8k32.row.col.s32.s8.s8.s32    { %r29815, %r29816, %r29817, %r29818 },    { %r1, %r2, %r3, %r4 },    { %r5, %r6 },            { %r29815, %r29816, %r29817, %r29818 }; 
	// end inline asm
	// begin inline asm
	mma.sync.aligned.m16n8k32.row.col.s32.s8.s8.s32    { %r29829, %r29830, %r29831, %r29832 },    { %r1, %r2, %r3, %r4 },    { %r5, %r6 },            { %r29829, %r29830, %r29831, %r29832 }; 
	// end inline asm
	// begin inline asm
	mma.sync.aligned.m16n8k32.row.col.s32.s8.s8.s32    { %r29843, %r29844, %r29845, %r29846 },    { %r1, %r2, %r3, %r4 },    { %r5, %r6 },            { %r29843, %r29844, %r29845, %r29846 }; 
	// end inline asm
	// begin inline asm
	mma.sync.aligned.m16n8k32.row.col.s32.s8.s8.s32    { %r29815, %r29816, %r29817, %r29818 },    { %r1, %r2, %r3, %r4 },    { %r5, %r6 },            { %r29815, %r29816, %r29817, %r29818 }; 
	// end inline asm
	// begin inline asm
	mma.sync.aligned.m16n8k32.row.col.s32.s8.s8.s32    { %r29829, %r29830, %r29831, %r29832 },    { %r1, %r2, %r3, %r4 },    { %r5, %r6 },            { %r29829, %r29830, %r29831, %r29832 }; 
	// end inline asm
	// begin inline asm
	mma.sync.aligned.m16n8k32.row.col.s32.s8.s8.s32    { %r29843, %r29844, %r29845, %r29846 },    { %r1, %r2, %r3, %r4 },    { %r5, %r6 },            { %r29843, %r29844, %r29845, %r29846 }; 
	// end inline asm
	// begin inline asm
	mma.sync.aligned.m16n8k32.row.col.s32.s8.s8.s32    { %r29815, %r29816, %r29817, %r29818 },    { %r1, %r2, %r3, %r4 },    { %r5, %r6 },            { %r29815, %r29816, %r29817, %r29818 }; 
	// end inline asm
	// begin inline asm
	mma.sync.aligned.m16n8k32.row.col.s32.s8.s8.s32    { %r29829, %r29830, %r29831, %r29832 },    { %r1, %r2, %r3, %r4 },    { %r5, %r6 },            { %r29829, %r29830, %r29831, %r29832 }; 
	// end inline asm
	// begin inline asm
	mma.sync.aligned.m16n8k32.row.col.s32.s8.s8.s32    { %r29843, %r29844, %r29845, %r29846 },    { %r1, %r2, %r3, %r4 },    { %r5, %r6 },            { %r29843, %r29844, %r29845, %r29846 }; 
	// end inline asm
	// begin inline asm
	mma.sync.aligned.m16n8k32.row.col.s32.s8.s8.s32    { %r29815, %r29816, %r29817, %r29818 },    { %r1, %r2, %r3, %r4 },    { %r5, %r6 },            { %r29815, %r29816, %r29817, %r29818 }; 
	// end inline asm
	// begin inline asm
	mma.sync.aligned.m16n8k32.row.col.s32.s8.s8.s32    { %r29829, %r29830, %r29831, %r29832 },    { %r1, %r2, %r3, %r4 },    { %r5, %r6 },            { %r29829, %r29830, %r29831, %r29832 }; 
	// end inline asm
	// begin inline asm
	mma.sync.aligned.m16n8k32.row.col.s32.s8.s8.s32    { %r29843, %r29844, %r29845, %r29846 },    { %r1, %r2, %r3, %r4 },    { %r5, %r6 },            { %r29843, %r29844, %r29845, %r29846 }; 
	// end inline asm
	// begin inline asm
	mma.sync.aligned.m16n8k32.row.col.s32.s8.s8.s32    { %r29815, %r29816, %r29817, %r29818 },    { %r1, %r2, %r3, %r4 },    { %r5, %r6 },            { %r29815, %r29816, %r29817, %r29818 }; 
	// end inline asm
	// begin inline asm
	mma.sync.aligned.m16n8k32.row.col.s32.s8.s8.s32    { %r29829, %r29830, %r29831, %r29832 },    { %r1, %r2, %r3, %r4 },    { %r5, %r6 },            { %r29829, %r29830, %r29831, %r29832 }; 
	// end inline asm
	// begin inline asm
	mma.sync.aligned.m16n8k32.row.col.s32.s8.s8.s32    { %r29843, %r29844, %r29845, %r29846 },    { %r1, %r2, %r3, %r4 },    { %r5, %r6 },            { %r29843, %r29844, %r29845, %r29846 }; 
	// end inline asm
	// begin inline asm
	mma.sync.aligned.m16n8k32.row.col.s32.s8.s8.s32    { %r29815, %r29816, %r29817, %r29818 },    { %r1, %r2, %r3, %r4 },    { %r5, %r6 },            { %r29815, %r29816, %r29817, %r29818 }; 
	// end inline asm
	// begin inline asm
	mma.sync.aligned.m16n8k32.row.col.s32.s8.s8.s32    { %r29829, %r29830, %r29831, %r29832 },    { %r1, %r2, %r3, %r4 },    { %r5, %r6 },            { %r29829, %r29830, %r29831, %r29832 }; 
	// end inline asm
	// begin inline asm
	mma.sync.aligned.m16n8k32.row.col.s32.s8.s8.s32    { %r29843, %r29844, %r29845, %r29846 },    { %r1, %r2, %r3, %r4 },    { %r5, %r6 },            { %r29843, %r29844, %r29845, %r29846 }; 
	// end inline asm
	// begin inline asm
	mma.sync.aligned.m16n8k32.row.col.s32.s8.s8.s32    { %r29815, %r29816, %r29817, %r29818 },    { %r1, %r2, %r3, %r4 },    { %r5, %r6 },            { %r29815, %r29816, %r29817, %r29818 }; 
	// end inline asm
	// begin inline asm
	mma.sync.aligned.m16n8k32.row.col.s32.s8.s8.s32    { %r29829, %r29830, %r29831, %r29832 },    { %r1, %r2, %r3, %r4 },    { %r5, %r6 },            { %r29829, %r29830, %r29831, %r29832 }; 
	// end inline asm
	// begin inline asm
	mma.sync.aligned.m16n8k32.row.col.s32.s8.s8.s32    { %r29843, %r29844, %r29845, %r29846 },    { %r1, %r2, %r3, %r4 },    { %r5, %r6 },            { %r29843, %r29844, %r29845, %r29846 }; 
	// end inline asm
	// begin inline asm
	mma.sync.aligned.m16n8k32.row.col.s32.s8.s8.s32    { %r29815, %r29816, %r29817, %r29818 },    { %r1, %r2, %r3, %r4 },    { %r5, %r6 },            { %r29815, %r29816, %r29817, %r29818 }; 
	// end inline asm
	// begin inline asm
	mma.sync.aligned.m16n8k32.row.col.s32.s8.s8.s32    { %r29829, %r29830, %r29831, %r29832 },    { %r1, %r2, %r3, %r4 },    { %r5, %r6 },            { %r29829, %r29830, %r29831, %r29832 }; 
	// end inline asm
	// begin inline asm
	mma.sync.aligned.m16n8k32.row.col.s32.s8.s8.s32    { %r29843, %r29844, %r29845, %r29846 },    { %r1, %r2, %r3, %r4 },    { %r5, %r6 },            { %r29843, %r29844, %r29845, %r29846 }; 
	// end inline asm
	// begin inline asm
	mma.sync.aligned.m16n8k32.row.col.s32.s8.s8.s32    { %r29815, %r29816, %r29817, %r29818 },    { %r1, %r2, %r3, %r4 },    { %r5, %r6 },            { %r29815, %r29816, %r29817, %r29818 }; 
	// end inline asm
	// begin inline asm
	mma.sync.aligned.m16n8k32.row.col.s32.s8.s8.s32    { %r29829, %r29830, %r29831, %r29832 },    { %r1, %r2, %r3, %r4 },    { %r5, %r6 },            { %r29829, %r29830, %r29831, %r29832 }; 
	// end inline asm
	// begin inline asm
	mma.sync.aligned.m16n8k32.row.col.s32.s8.s8.s32    { %r29843, %r29844, %r29845, %r29846 },    { %r1, %r2, %r3, %r4 },    { %r5, %r6 },            { %r29843, %r29844, %r29845, %r29846 }; 
	// end inline asm
	// begin inline asm
	mma.sync.aligned.m16n8k32.row.col.s32.s8.s8.s32    { %r29815, %r29816, %r29817, %r29818 },    { %r1, %r2, %r3, %r4 },    { %r5, %r6 },            { %r29815, %r29816, %r29817, %r29818 }; 
	// end inline asm
	// begin inline asm
	mma.sync.aligned.m16n8k32.row.col.s32.s8.s8.s32    { %r29829, %r29830, %r29831, %r29832 },    { %r1, %r2, %r3, %r4 },    { %r5, %r6 },            { %r29829, %r29830, %r29831, %r29832 }; 
	// end inline asm
	// begin inline asm
	mma.sync.aligned.m16n8k32.row.col.s32.s8.s8.s32    { %r29843, %r29844, %r29845, %r29846 },    { %r1, %r2, %r3, %r4 },    { %r5, %r6 },            { %r29843, %r29844, %r29845, %r29846 }; 
	// end inline asm
	// begin inline asm
	mma.sync.aligned.m16n8k32.row.col.s32.s8.s8.s32    { %r29815, %r29816, %r29817, %r29818 },    { %r1, %r2, %r3, %r4 },    { %r5, %r6 },            { %r29815, %r29816, %r29817, %r29818 }; 
	// end inline asm
	// begin inline asm
	mma.sync.aligned.m16n8k32.row.col.s32.s8.s8.s32    { %r29829, %r29830, %r29831, %r29832 },    { %r1, %r2, %r3, %r4 },    { %r5, %r6 },            { %r29829, %r29830, %r29831, %r29832 }; 
	// end inline asm
	// begin inline asm
	mma.sync.aligned.m16n8k32.row.col.s32.s8.s8.s32    { %r29843, %r29844, %r29845, %r29846 },    { %r1, %r2, %r3, %r4 },    { %r5, %r6 },            { %r29843, %r29844, %r29845, %r29846 }; 
	// end inline asm
	// begin inline asm
	mma.sync.aligned.m16n8k32.row.col.s32.s8.s8.s32    { %r29815, %r29816, %r29817, %r29818 },    { %r1, %r2, %r3, %r4 },    { %r5, %r6 },            { %r29815, %r29816, %r29817, %r29818 }; 
	// end inline asm
	// begin inline asm
	mma.sync.aligned.m16n8k32.row.col.s32.s8.s8.s32    { %r29829, %r29830, %r29831, %r29832 },    { %r1, %r2, %r3, %r4 },    { %r5, %r6 },            { %r29829, %r29830, %r29831, %r29832 }; 
	// end inline asm
	// begin inline asm
	mma.sync.aligned.m16n8k32.row.col.s32.s8.s8.s32    { %r29843, %r29844, %r29845, %r29846 },    { %r1, %r2, %r3, %r4 },    { %r5, %r6 },            { %r29843, %r29844, %r29845, %r29846 }; 
	// end inline asm
	// begin inline asm
	mma.sync.aligned.m16n8k32.row.col.s32.s8.s8.s32    { %r29815, %r29816, %r29817, %r29818 },    { %r1, %r2, %r3, %r4 },    { %r5, %r6 },            { %r29815, %r29816, %r29817, %r29818 }; 
	// end inline asm
	// begin inline asm
	mma.sync.aligned.m16n8k32.row.col.s32.s8.s8.s32    { %r29829, %r29830, %r29831, %r29832 },    { %r1, %r2, %r3, %r4 },    { %r5, %r6 },            { %r29829, %r29830, %r29831, %r29832 }; 
	// end inline asm
	// begin inline asm
	mma.sync.aligned.m16n8k32.row.col.s32.s8.s8.s32    { %r29843, %r29844, %r29845, %r29846 },    { %r1, %r2, %r3, %r4 },    { %r5, %r6 },            { %r29843, %r29844, %r29845, %r29846 }; 
	// end inline asm
	// begin inline asm
	mma.sync.aligned.m16n8k32.row.col.s32.s8.s8.s32    { %r29815, %r29816, %r29817, %r29818 },    { %r1, %r2, %r3, %r4 },    { %r5, %r6 },            { %r29815, %r29816, %r29817, %r29818 }; 
	// end inline asm
	// begin inline asm
	mma.sync.aligned.m16n8k32.row.col.s32.s8.s8.s32    { %r29829, %r29830, %r29831, %r29832 },    { %r1, %r2, %r3, %r4 },    { %r5, %r6 },            { %r29829, %r29830, %r29831, %r29832 }; 
	// end inline asm
	// begin inline asm
	mma.sync.aligned.m16n8k32.row.col.s32.s8.s8.s32    { %r29843, %r29844, %r29845, %r29846 },    { %r1, %r2, %r3, %r4 },    { %r5, %r6 },            { %r29843, %r29844, %r29845, %r29846 }; 
	// end inline asm
	// begin inline asm
	mma.sync.aligned.m16n8k32.row.col.s32.s8.s8.s32    { %r29815, %r29816, %r29817, %r29818 },    { %r1, %r2, %r3, %r4 },    { %r5, %r6 },            { %r29815, %r29816, %r29817, %r29818 }; 
	// end inline asm
	// begin inline asm
	mma.sync.aligned.m16n8k32.row.col.s32.s8.s8.s32    { %r29829, %r29830, %r29831, %r29832 },    { %r1, %r2, %r3, %r4 },    { %r5, %r6 },            { %r29829, %r29830, %r29831, %r29832 }; 
	// end inline asm
	// begin inline asm
	mma.sync.aligned.m16n8k32.row.col.s32.s8.s8.s32    { %r29843, %r29844, %r29845, %r29846 },    { %r1, %r2, %r3, %r4 },    { %r5, %r6 },            { %r29843, %r29844, %r29845, %r29846 }; 
	// end inline asm
	// begin inline asm
	mma.sync.aligned.m16n8k32.row.col.s32.s8.s8.s32    { %r29815, %r29816, %r29817, %r29818 },    { %r1, %r2, %r3, %r4 },    { %r5, %r6 },            { %r29815, %r29816, %r29817, %r29818 }; 
	// end inline asm
	// begin inline asm
	mma.sync.aligned.m16n8k32.row.col.s32.s8.s8.s32    { %r29829, %r29830, %r29831, %r29832 },    { %r1, %r2, %r3, %r4 },    { %r5, %r6 },            { %r29829, %r29830, %r29831, %r29832 }; 
	// end inline asm
	// begin inline asm
	mma.sync.aligned.m16n8k32.row.col.s32.s8.s8.s32    { %r29843, %r29844, %r29845, %r29846 },    { %r1, %r2, %r3, %r4 },    { %r5, %r6 },            { %r29843, %r29844, %r29845, %r29846 }; 
	// end inline asm
	// begin inline asm
	mma.sync.aligned.m16n8k32.row.col.s32.s8.s8.s32    { %r29815, %r29816, %r29817, %r29818 },    { %r1, %r2, %r3, %r4 },    { %r5, %r6 },            { %r29815, %r29816, %r29817, %r29818 }; 
	// end inline asm
	// begin inline asm
	mma.sync.aligned.m16n8k32.row.col.s32.s8.s8.s32    { %r29829, %r29830, %r29831, %r29832 },    { %r1, %r2, %r3, %r4 },    { %r5, %r6 },            { %r29829, %r29830, %r29831, %r29832 }; 
	// end inline asm
	// begin inline asm
	mma.sync.aligned.m16n8k32.row.col.s32.s8.s8.s32    { %r29843, %r29844, %r29845, %r29846 },    { %r1, %r2, %r3, %r4 },    { %r5, %r6 },            { %r29843, %r29844, %r29845, %r29846 }; 
	// end inline asm
	// begin inline asm
	mma.sync.aligned.m16n8k32.row.col.s32.s8.s8.s32    { %r29815, %r29816, %r29817, %r29818 },    { %r1, %r2, %r3, %r4 },    { %r5, %r6 },            { %r29815, %r29816, %r29817, %r29818 }; 
	// end inline asm
	// begin inline asm
	mma.sync.aligned.m16n8k32.row.col.s32.s8.s8.s32    { %r29829, %r29830, %r29831, %r29832 },    { %r1, %r2, %r3, %r4 },    { %r5, %r6 },            { %r29829, %r29830, %r29831, %r29832 }; 
	// end inline asm
	// begin inline asm
	mma.sync.aligned.m16n8k32.row.col.s32.s8.s8.s32    { %r29843, %r29844, %r29845, %r29846 },    { %r1, %r2, %r3, %r4 },    { %r5, %r6 },            { %r29843, %r29844, %r29845, %r29846 }; 
	// end inline asm
	// begin inline asm
	mma.sync.aligned.m16n8k32.row.col.s32.s8.s8.s32    { %r29815, %r29816, %r29817, %r29818 },    { %r1, %r2, %r3, %r4 },    { %r5, %r6 },            { %r29815, %r29816, %r29817, %r29818 }; 
	// end inline asm
	// begin inline asm
	mma.sync.aligned.m16n8k32.row.col.s32.s8.s8.s32    { %r29829, %r29830, %r29831, %r29832 },    { %r1, %r2, %r3, %r4 },    { %r5, %r6 },            { %r29829, %r29830, %r29831, %r29832 }; 
	// end inline asm
	// begin inline asm
	mma.sync.aligned.m16n8k32.row.col.s32.s8.s8.s32    { %r29843, %r29844, %r29845, %r29846 },    { %r1, %r2, %r3, %r4 },    { %r5, %r6 },            { %r29843, %r29844, %r29845, %r29846 }; 
	// end inline asm
	// begin inline asm
	mma.sync.aligned.m16n8k32.row.col.s32.s8.s8.s32    { %r29815, %r29816, %r29817, %r29818 },    { %r1, %r2, %r3, %r4 },    { %r5, %r6 },            { %r29815, %r29816, %r29817, %r29818 }; 
	// end inline asm
	// begin inline asm
	mma.sync.aligned.m16n8k32.row.col.s32.s8.s8.s32    { %r29829, %r29830, %r29831, %r29832 },    { %r1, %r2, %r3, %r4 },    { %r5, %r6 },            { %r29829, %r29830, %r29831, %r29832 }; 
	// end inline asm
	// begin inline asm
	mma.sync.aligned.m16n8k32.row.col.s32.s8.s8.s32    { %r29843, %r29844, %r29845, %r29846 },    { %r1, %r2, %r3, %r4 },    { %r5, %r6 },            { %r29843, %r29844, %r29845, %r29846 }; 
	// end inline asm
	// begin inline asm
	mma.sync.aligned.m16n8k32.row.col.s32.s8.s8.s32    { %r29815, %r29816, %r29817, %r29818 },    { %r1, %r2, %r3, %r4 },    { %r5, %r6 },            { %r29815, %r29816, %r29817, %r29818 }; 
	// end inline asm
	// begin inline asm
	mma.sync.aligned.m16n8k32.row.col.s32.s8.s8.s32    { %r29829, %r29830, %r29831, %r29832 },    { %r1, %r2, %r3, %r4 },    { %r5, %r6 },            { %r29829, %r29830, %r29831, %r29832 }; 
	// end inline asm
	// begin inline asm
	mma.sync.aligned.m16n8k32.row.col.s32.s8.s8.s32    { %r29843, %r29844, %r29845, %r29846 },    { %r1, %r2, %r3, %r4 },    { %r5, %r6 },            { %r29843, %r29844, %r29845, %r29846 }; 
	// end inline asm
	// begin inline asm
	mma.sync.aligned.m16n8k32.row.col.s32.s8.s8.s32    { %r29815, %r29816, %r29817, %r29818 },    { %r1, %r2, %r3, %r4 },    { %r5, %r6 },            { %r29815, %r29816, %r29817, %r29818 }; 
	// end inline asm
	// begin inline asm
	mma.sync.aligned.m16n8k32.row.col.s32.s8.s8.s32    { %r29829, %r29830, %r29831, %r29832 },    { %r1, %r2, %r3, %r4 },    { %r5, %r6 },            { %r29829, %r29830, %r29831, %r29832 }; 
	// end inline asm
	// begin inline asm
	mma.sync.aligned.m16n8k32.row.col.s32.s8.s8.s32    { %r29843, %r29844, %r29845, %r29846 },    { %r1, %r2, %r3, %r4 },    { %r5, %r6 },            { %r29843, %r29844, %r29845, %r29846 }; 
	// end inline asm
	// begin inline asm
	mma.sync.aligned.m16n8k32.row.col.s32.s8.s8.s32    { %r29815, %r29816, %r29817, %r29818 },    { %r1, %r2, %r3, %r4 },    { %r5, %r6 },            { %r29815, %r29816, %r29817, %r29818 }; 
	// end inline asm
	// begin inline asm
	mma.sync.aligned.m16n8k32.row.col.s32.s8.s8.s32    { %r29829, %r29830, %r29831, %r29832 },    { %r1, %r2, %r3, %r4 },    { %r5, %r6 },            { %r29829, %r29830, %r29831, %r29832 }; 
	// end inline asm
	// begin inline asm
	mma.sync.aligned.m16n8k32.row.col.s32.s8.s8.s32    { %r29843, %r29844, %r29845, %r29846 },    { %r1, %r2, %r3, %r4 },    { %r5, %r6 },            { %r29843, %r29844, %r29845, %r29846 }; 
	// end inline asm
	// begin inline asm
	mma.sync.aligned.m16n8k32.row.col.s32.s8.s8.s32    { %r29815, %r29816, %r29817, %r29818 },    { %r1, %r2, %r3, %r4 },    { %r5, %r6 },            { %r29815, %r29816, %r29817, %r29818 }; 
	// end inline asm
	// begin inline asm
	mma.sync.aligned.m16n8k32.row.col.s32.s8.s8.s32    { %r29829, %r29830, %r29831, %r29832 },    { %r1, %r2, %r3, %r4 },    { %r5, %r6 },            { %r29829, %r29830, %r29831, %r29832 }; 
	// end inline asm
	// begin inline asm
	mma.sync.aligned.m16n8k32.row.col.s32.s8.s8.s32    { %r29843, %r29844, %r29845, %r29846 },    { %r1, %r2, %r3, %r4 },    { %r5, %r6 },            { %r29843, %r29844, %r29845, %r29846 }; 
	// end inline asm
	// begin inline asm
	mma.sync.aligned.m16n8k32.row.col.s32.s8.s8.s32    { %r29815, %r29816, %r29817, %r29818 },    { %r1, %r2, %r3, %r4 },    { %r5, %r6 },            { %r29815, %r29816, %r29817, %r29818 }; 
	// end inline asm
	// begin inline asm
	mma.sync.aligned.m16n8k32.row.col.s32.s8.s8.s32    { %r29829, %r29830, %r29831, %r29832 },    { %r1, %r2, %r3, %r4 },    { %r5, %r6 },            { %r29829, %r29830, %r29831, %r29832 }; 
	// end inline asm
	// begin inline asm
	mma.sync.aligned.m16n8k32.row.col.s32.s8.s8.s32    { %r29843, %r29844, %r29845, %r29846 },    { %r1, %r2, %r3, %r4 },    { %r5, %r6 },            { %r29843, %r29844, %r29845, %r29846 }; 
	// end inline asm
	// begin inline asm
	mma.sync.aligned.m16n8k32.row.col.s32.s8.s8.s32    { %r29815, %r29816, %r29817, %r29818 },    { %r1, %r2, %r3, %r4 },    { %r5, %r6 },            { %r29815, %r29816, %r29817, %r29818 }; 
	// end inline asm
	// begin inline asm
	mma.sync.aligned.m16n8k32.row.col.s32.s8.s8.s32    { %r29829, %r29830, %r29831, %r29832 },    { %r1, %r2, %r3, %r4 },    { %r5, %r6 },            { %r29829, %r29830, %r29831, %r29832 }; 
	// end inline asm
	// begin inline asm
	mma.sync.aligned.m16n8k32.row.col.s32.s8.s8.s32    { %r29843, %r29844, %r29845, %r29846 },    { %r1, %r2, %r3, %r4 },    { %r5, %r6 },            { %r29843, %r29844, %r29845, %r29846 }; 
	// end inline asm
	// begin inline asm
	mma.sync.aligned.m16n8k32.row.col.s32.s8.s8.s32    { %r29815, %r29816, %r29817, %r29818 },    { %r1, %r2, %r3, %r4 },    { %r5, %r6 },            { %r29815, %r29816, %r29817, %r29818 }; 
	// end inline asm
	// begin inline asm
	mma.sync.aligned.m16n8k32.row.col.s32.s8.s8.s32    { %r29829, %r29830, %r29831, %r29832 },    { %r1, %r2, %r3, %r4 },    { %r5, %r6 },            { %r29829, %r29830, %r29831, %r29832 }; 
	// end inline asm
	// begin inline asm
	mma.sync.aligned.m16n8k32.row.col.s32.s8.s8.s32    { %r29843, %r29844, %r29845, %r29846 },    { %r1, %r2, %r3, %r4 },    { %r5, %r6 },            { %r29843, %r29844, %r29845, %r29846 }; 
	// end inline asm
	// begin inline asm
	mma.sync.aligned.m16n8k32.row.col.s32.s8.s8.s32    { %r29815, %r29816, %r29817, %r29818 },    { %r1, %r2, %r3, %r4 },    { %r5, %r6 },            { %r29815, %r29816, %r29817, %r29818 }; 
	// end inline asm
	// begin inline asm
	mma.sync.aligned.m16n8k32.row.col.s32.s8.s8.s32    { %r29829, %r29830, %r29831, %r29832 },    { %r1, %r2, %r3, %r4 },    { %r5, %r6 },            { %r29829, %r29830, %r29831, %r29832 }; 
	// end inline asm
	// begin inline asm
	mma.sync.aligned.m16n8k32.row.col.s32.s8.s8.s32    { %r29843, %r29844, %r29845, %r29846 },    { %r1, %r2, %r3, %r4 },    { %r5, %r6 },            { %r29843, %r29844, %r29845, %r29846 }; 
	// end inline asm
	// begin inline asm
	mma.sync.aligned.m16n8k32.row.col.s32.s8.s8.s32    { %r29815, %r29816, %r29817, %r29818 },    { %r1, %r2, %r3, %r4 },    { %r5, %r6 },            { %r29815, %r29816, %r29817, %r29818 }; 
	// end inline asm
	// begin inline asm
	mma.sync.aligned.m16n8k32.row.col.s32.s8.s8.s32    { %r29829, %r29830, %r29831, %r29832 },    { %r1, %r2, %r3, %r4 },    { %r5, %r6 },            { %r29829, %r29830, %r29831, %r29832 }; 
	// end inline asm
	// begin inline asm
	mma.sync.aligned.m16n8k32.row.col.s32.s8.s8.s32    { %r29843, %r29844, %r29845, %r29846 },    { %r1, %r2, %r3, %r4 },    { %r5, %r6 },            { %r29843, %r29844, %r29845, %r29846 }; 
	// end inline asm
	// begin inline asm
	mma.sync.aligned.m16n8k32.row.col.s32.s8.s8.s32    { %r29815, %r29816, %r29817, %r29818 },    { %r1, %r2, %r3, %r4 },    { %r5, %r6 },            { %r29815, %r29816, %r29817, %r29818 }; 
	// end inline asm
	// begin inline asm
	mma.sync.aligned.m16n8k32.row.col.s32.s8.s8.s32    { %r29829, %r29830, %r29831, %r29832 },    { %r1, %r2, %r3, %r4 },    { %r5, %r6 },            { %r29829, %r29830, %r29831, %r29832 }; 
	// end inline asm
	// begin inline asm
	mma.sync.aligned.m16n8k32.row.col.s32.s8.s8.s32    { %r29843, %r29844, %r29845, %r29846 },    { %r1, %r2, %r3, %r4 },    { %r5, %r6 },            { %r29843, %r29844, %r29845, %r29846 }; 
	// end inline asm
	// begin inline asm
	mma.sync.aligned.m16n8k32.row.col.s32.s8.s8.s32    { %r29815, %r29816, %r29817, %r29818 },    { %r1, %r2, %r3, %r4 },    { %r5, %r6 },            { %r29815, %r29816, %r29817, %r29818 }; 
	// end inline asm
	// begin inline asm
	mma.sync.aligned.m16n8k32.row.col.s32.s8.s8.s32    { %r29829, %r29830, %r29831, %r29832 },    { %r1, %r2, %r3, %r4 },    { %r5, %r6 },            { %r29829, %r29830, %r29831, %r29832 }; 
	// end inline asm
	// begin inline asm
	mma.sync.aligned.m16n8k32.row.col.s32.s8.s8.s32    { %r29843, %r29844, %r29845, %r29846 },    { %r1, %r2, %r3, %r4 },    { %r5, %r6 },            { %r29843, %r29844, %r29845, %r29846 }; 
	// end inline asm
	// begin inline asm
	mma.sync.aligned.m16n8k32.row.col.s32.s8.s8.s32    { %r29815, %r29816, %r29817, %r29818 },    { %r1, %r2, %r3, %r4 },    { %r5, %r6 },            { %r29815, %r29816, %r29817, %r29818 }; 
	// end inline asm
	// begin inline asm
	mma.sync.aligned.m16n8k32.row.col.s32.s8.s8.s32    { %r29829, %r29830, %r29831, %r29832 },    { %r1, %r2, %r3, %r4 },    { %r5, %r6 },            { %r29829, %r29830, %r29831, %r29832 }; 
	// end inline asm
	// begin inline asm
	mma.sync.aligned.m16n8k32.row.col.s32.s8.s8.s32    { %r29843, %r29844, %r29845, %r29846 },    { %r1, %r2, %r3, %r4 },    { %r5, %r6 },            { %r29843, %r29844, %r29845, %r29846 }; 
	// end inline asm
	// begin inline asm
	mma.sync.aligned.m16n8k32.row.col.s32.s8.s8.s32    { %r29815, %r29816, %r29817, %r29818 },    { %r1, %r2, %r3, %r4 },    { %r5, %r6 },            { %r29815, %r29816, %r29817, %r29818 }; 
	// end inline asm
	// begin inline asm
	mma.sync.aligned.m16n8k32.row.col.s32.s8.s8.s32    { %r29829, %r29830, %r29831, %r29832 },    { %r1, %r2, %r3, %r4 },    { %r5, %r6 },            { %r29829, %r29830, %r29831, %r29832 }; 
	// end inline asm
	// begin inline asm
	mma.sync.aligned.m16n8k32.row.col.s32.s8.s8.s32    { %r29843, %r29844, %r29845, %r29846 },    { %r1, %r2, %r3, %r4 },    { %r5, %r6 },            { %r29843, %r29844, %r29845, %r29846 }; 
	// end inline asm
	// begin inline asm
	mma.sync.aligned.m16n8k32.row.col.s32.s8.s8.s32    { %r29815, %r29816, %r29817, %r29818 },    { %r1, %r2, %r3, %r4 },    { %r5, %r6 },            { %r29815, %r29816, %r29817, %r29818 }; 
	// end inline asm
	// begin inline asm
	mma.sync.aligned.m16n8k32.row.col.s32.s8.s8.s32    { %r29829, %r29830, %r29831, %r29832 },    { %r1, %r2, %r3, %r4 },    { %r5, %r6 },            { %r29829, %r29830, %r29831, %r29832 }; 
	// end inline asm
	// begin inline asm
	mma.sync.aligned.m16n8k32.row.col.s32.s8.s8.s32    { %r29843, %r29844, %r29845, %r29846 },    { %r1, %r2, %r3, %r4 },    { %r5, %r6 },            { %r29843, %r29844, %r29845, %r29846 }; 
	// end inline asm
	// begin inline asm
	mma.sync.aligned.m16n8k32.row.col.s32.s8.s8.s32    { %r29815, %r29816, %r29817, %r29818 },    { %r1, %r2, %r3, %r4 },    { %r5, %r6 },            { %r29815, %r29816, %r29817, %r29818 }; 
	// end inline asm
	// begin inline asm
	mma.sync.aligned.m16n8k32.row.col.s32.s8.s8.s32    { %r29829, %r29830, %r29831, %r29832 },    { %r1, %r2, %r3, %r4 },    { %r5, %r6 },            { %r29829, %r29830, %r29831, %r29832 }; 
	// end inline asm
	// begin inline asm
	mma.sync.aligned.m16n8k32.row.col.s32.s8.s8.s32    { %r29843, %r29844, %r29845, %r29846 },    { %r1, %r2, %r3, %r4 },    { %r5, %r6 },            { %r29843, %r29844, %r29845, %r29846 }; 
	// end inline asm
	// begin inline asm
	mma.sync.aligned.m16n8k32.row.col.s32.s8.s8.s32    { %r29815, %r29816, %r29817, %r29818 },    { %r1, %r2, %r3, %r4 },    { %r5, %r6 },            { %r29815, %r29816, %r29817, %r29818 }; 
	// end inline asm
	// begin inline asm
	mma.sync.aligned.m16n8k32.row.col.s32.s8.s8.s32    { %r29829, %r29830, %r29831, %r29832 },    { %r1, %r2, %r3, %r4 },    { %r5, %r6 },            { %r29829, %r29830, %r29831, %r29832 }; 
	// end inline asm
	// begin inline asm
	mma.sync.aligned.m16n8k32.row.col.s32.s8.s8.s32    { %r29843, %r29844, %r29845, %r29846 },    { %r1, %r2, %r3, %r4 },    { %r5, %r6 },            { %r29843, %r29844, %r29845, %r29846 }; 
	// end inline asm
	// begin inline asm
	mma.sync.aligned.m16n8k32.row.col.s32.s8.s8.s32    { %r29815, %r29816, %r29817, %r29818 },    { %r1, %r2, %r3, %r4 },    { %r5, %r6 },            { %r29815, %r29816, %r29817, %r29818 }; 
	// end inline asm
	// begin inline asm
	mma.sync.aligned.m16n8k32.row.col.s32.s8.s8.s32    { %r29829, %r29830, %r29831, %r29832 },    { %r1, %r2, %r3, %r4 },    { %r5, %r6 },            { %r29829, %r29830, %r29831, %r29832 }; 
	// end inline asm
	// begin inline asm
	mma.sync.aligned.m16n8k32.row.col.s32.s8.s8.s32    { %r29843, %r29844, %r29845, %r29846 },    { %r1, %r2, %r3, %r4 },    { %r5, %r6 },            { %r29843, %r29844, %r29845, %r29846 }; 
	// end inline asm
	// begin inline asm
	mma.sync.aligned.m16n8k32.row.col.s32.s8.s8.s32    { %r29815, %r29816, %r29817, %r29818 },    { %r1, %r2, %r3, %r4 },    { %r5, %r6 },            { %r29815, %r29816, %r29817, %r29818 }; 
	// end inline asm
	// begin inline asm
	mma.sync.aligned.m16n8k32.row.col.s32.s8.s8.s32    { %r29829, %r29830, %r29831, %r29832 },    { %r1, %r2, %r3, %r4 },    { %r5, %r6 },            { %r29829, %r29830, %r29831, %r29832 }; 
	// end inline asm
	// begin inline asm
	mma.sync.aligned.m16n8k32.row.col.s32.s8.s8.s32    { %r29843, %r29844, %r29845, %r29846 },    { %r1, %r2, %r3, %r4 },    { %r5, %r6 },            { %r29843, %r29844, %r29845, %r29846 }; 
	// end inline asm
	// begin inline asm
	mma.sync.aligned.m16n8k32.row.col.s32.s8.s8.s32    { %r29815, %r29816, %r29817, %r29818 },    { %r1, %r2, %r3, %r4 },    { %r5, %r6 },            { %r29815, %r29816, %r29817, %r29818 }; 
	// end inline asm
	// begin inline asm
	mma.sync.aligned.m16n8k32.row.col.s32.s8.s8.s32    { %r29829, %r29830, %r29831, %r29832 },    { %r1, %r2, %r3, %r4 },    { %r5, %r6 },            { %r29829, %r29830, %r29831, %r29832 }; 
	// end inline asm
	// begin inline asm
	mma.sync.aligned.m16n8k32.row.col.s32.s8.s8.s32    { %r29843, %r29844, %r29845, %r29846 },    { %r1, %r2, %r3, %r4 },    { %r5, %r6 },            { %r29843, %r29844, %r29845, %r29846 }; 
	// end inline asm
	// begin inline asm
	mma.sync.aligned.m16n8k32.row.col.s32.s8.s8.s32    { %r29815, %r29816, %r29817, %r29818 },    { %r1, %r2, %r3, %r4 },    { %r5, %r6 },            { %r29815, %r29816, %r29817, %r29818 }; 
	// end inline asm
	// begin inline asm
	mma.sync.aligned.m16n8k32.row.col.s32.s8.s8.s32    { %r29829, %r29830, %r29831, %r29832 },    { %r1, %r2, %r3, %r4 },    { %r5, %r6 },            { %r29829, %r29830, %r29831, %r29832 }; 
	// end inline asm
	// begin inline asm
	mma.sync.aligned.m16n8k32.row.col.s32.s8.s8.s32    { %r29843, %r29844, %r29845, %r29846 },    { %r1, %r2, %r3, %r4 },    { %r5, %r6 },            { %r29843, %r29844, %r29845, %r29846 }; 
	// end inline asm
	// begin inline asm
	mma.sync.aligned.m16n8k32.row.col.s32.s8.s8.s32    { %r29815, %r29816, %r29817, %r29818 },    { %r1, %r2, %r3, %r4 },    { %r5, %r6 },            { %r29815, %r29816, %r29817, %r29818 }; 
	// end inline asm
	// begin inline asm
	mma.sync.aligned.m16n8k32.row.col.s32.s8.s8.s32    { %r29829, %r29830, %r29831, %r29832 },    { %r1, %r2, %r3, %r4 },    { %r5, %r6 },            { %r29829, %r29830, %r29831, %r29832 }; 
	// end inline asm
	// begin inline asm
	mma.sync.aligned.m16n8k32.row.col.s32.s8.s8.s32    { %r29843, %r29844, %r29845, %r29846 },    { %r1, %r2, %r3, %r4 },    { %r5, %r6 },            { %r29843, %r29844, %r29845, %r29846 }; 
	// end inline asm
	// begin inline asm
	mma.sync.aligned.m16n8k32.row.col.s32.s8.s8.s32    { %r29815, %r29816, %r29817, %r29818 },    { %r1, %r2, %r3, %r4 },    { %r5, %r6 },            { %r29815, %r29816, %r29817, %r29818 }; 
	// end inline asm
	// begin inline asm
	mma.sync.aligned.m16n8k32.row.col.s32.s8.s8.s32    { %r29829, %r29830, %r29831, %r29832 },    { %r1, %r2, %r3, %r4 },    { %r5, %r6 },            { %r29829, %r29830, %r29831, %r29832 }; 
	// end inline asm
	// begin inline asm
	mma.sync.aligned.m16n8k32.row.col.s32.s8.s8.s32    { %r29843, %r29844, %r29845, %r29846 },    { %r1, %r2, %r3, %r4 },    { %r5, %r6 },            { %r29843, %r29844, %r29845, %r29846 }; 
	// end inline asm
	// begin inline asm
	mma.sync.aligned.m16n8k32.row.col.s32.s8.s8.s32    { %r29815, %r29816, %r29817, %r29818 },    { %r1, %r2, %r3, %r4 },    { %r5, %r6 },            { %r29815, %r29816, %r29817, %r29818 }; 
	// end inline asm
	// begin inline asm
	mma.sync.aligned.m16n8k32.row.col.s32.s8.s8.s32    { %r29829, %r29830, %r29831, %r29832 },    { %r1, %r2, %r3, %r4 },    { %r5, %r6 },            { %r29829, %r29830, %r29831, %r29832 }; 
	// end inline asm
	// begin inline asm
	mma.sync.aligned.m16n8k32.row.col.s32.s8.s8.s32    { %r29843, %r29844, %r29845, %r29846 },    { %r1, %r2, %r3, %r4 },    { %r5, %r6 },            { %r29843, %r29844, %r29845, %r29846 }; 
	// end inline asm
	// begin inline asm
	mma.sync.aligned.m16n8k32.row.col.s32.s8.s8.s32    { %r29815, %r29816, %r29817, %r29818 },    { %r1, %r2, %r3, %r4 },    { %r5, %r6 },            { %r29815, %r29816, %r29817, %r29818 }; 
	// end inline asm
	// begin inline asm
	mma.sync.aligned.m16n8k32.row.col.s32.s8.s8.s32    { %r29829, %r29830, %r29831, %r29832 },    { %r1, %r2, %r3, %r4 },    { %r5, %r6 },            { %r29829, %r29830, %r29831, %r29832 }; 
	// end inline asm
	// begin inline asm
	mma.sync.aligned.m16n8k32.row.col.s32.s8.s8.s32    { %r29843, %r29844, %r29845, %r29846 },    { %r1, %r2, %r3, %r4 },    { %r5, %r6 },            { %r29843, %r29844, %r29845, %r29846 }; 
	// end inline asm
	// begin inline asm
	mma.sync.aligned.m16n8k32.row.col.s32.s8.s8.s32    { %r29815, %r29816, %r29817, %r29818 },    { %r1, %r2, %r3, %r4 },    { %r5, %r6 },            { %r29815, %r29816, %r29817, %r29818 }; 
	// end inline asm
	// begin inline asm
	mma.sync.aligned.m16n8k32.row.col.s32.s8.s8.s32    { %r29829, %r29830, %r29831, %r29832 },    { %r1, %r2, %r3, %r4 },    { %r5, %r6 },            { %r29829, %r29830, %r29831, %r29832 }; 
	// end inline asm
	// begin inline asm
	mma.sync.aligned.m16n8k32.row.col.s32.s8.s8.s32    { %r29843, %r29844, %r29845, %r29846 },    { %r1, %r2, %r3, %r4 },    { %r5, %r6 },            { %r29843, %r29844, %r29845, %r29846 }; 
	// end inline asm
	// begin inline asm
	mma.sync.aligned.m16n8k32.row.col.s32.s8.s8.s32    { %r29815, %r29816, %r29817, %r29818 },    { %r1, %r2, %r3, %r4 },    { %r5, %r6 },            { %r29815, %r29816, %r29817, %r29818 }; 
	// end inline asm
	// begin inline asm
	mma.sync.aligned.m16n8k32.row.col.s32.s8.s8.s32    { %r29829, %r29830, %r29831, %r29832 },    { %r1, %r2, %r3, %r4 },    { %r5, %r6 },            { %r29829, %r29830, %r29831, %r29832 }; 
	// end inline asm
	// begin inline asm
	mma.sync.aligned.m16n8k32.row.col.s32.s8.s8.s32    { %r29843, %r29844, %r29845, %r29846 },    { %r1, %r2, %r3, %r4 },    { %r5, %r6 },            { %r29843, %r29844, %r29845, %r29846 }; 
	// end inline asm
	// begin inline asm
	mma.sync.aligned.m16n8k32.row.col.s32.s8.s8.s32    { %r29815, %r29816, %r29817, %r29818 },    { %r1, %r2, %r3, %r4 },    { %r5, %r6 },            { %r29815, %r29816, %r29817, %r29818 }; 
	// end inline asm
	// begin inline asm
	mma.sync.aligned.m16n8k32.row.col.s32.s8.s8.s32    { %r29829, %r29830, %r29831, %r29832 },    { %r1, %r2, %r3, %r4 },    { %r5, %r6 },            { %r29829, %r29830, %r29831, %r29832 }; 
	// end inline asm
	// begin inline asm
	mma.sync.aligned.m16n8k32.row.col.s32.s8.s8.s32    { %r29843, %r29844, %r29845, %r29846 },    { %r1, %r2, %r3, %r4 },    { %r5, %r6 },            { %r29843, %r29844, %r29845, %r29846 }; 
	// end inline asm
	// begin inline asm
	mma.sync.aligned.m16n8k32.row.col.s32.s8.s8.s32    { %r29815, %r29816, %r29817, %r29818 },    { %r1, %r2, %r3, %r4 },    { %r5, %r6 },            { %r29815, %r29816, %r29817, %r29818 }; 
	// end inline asm
	// begin inline asm
	mma.sync.aligned.m16n8k32.row.col.s32.s8.s8.s32    { %r29829, %r29830, %r29831, %r29832 },    { %r1, %r2, %r3, %r4 },    { %r5, %r6 },            { %r29829, %r29830, %r29831, %r29832 }; 
	// end inline asm
	// begin inline asm
	mma.sync.aligned.m16n8k32.row.col.s32.s8.s8.s32    { %r29843, %r29844, %r29845, %r29846 },    { %r1, %r2, %r3, %r4 },    { %r5, %r6 },            { %r29843, %r29844, %r29845, %r29846 }; 
	// end inline asm
	// begin inline asm
	mma.sync.aligned.m16n8k32.row.col.s32.s8.s8.s32    { %r29815, %r29816, %r29817, %r29818 },    { %r1, %r2, %r3, %r4 },    { %r5, %r6 },            { %r29815, %r29816, %r29817, %r29818 }; 
	// end inline asm
	// begin inline asm
	mma.sync.aligned.m16n8k32.row.col.s32.s8.s8.s32    { %r29829, %r29830, %r29831, %r29832 },    { %r1, %r2, %r3, %r4 },    { %r5, %r6 },            { %r29829, %r29830, %r29831, %r29832 }; 
	// end inline asm
	// begin inline asm
	mma.sync.aligned.m16n8k32.row.col.s32.s8.s8.s32    { %r29843, %r29844, %r29845, %r29846 },    { %r1, %r2, %r3, %r4 },    { %r5, %r6 },            { %r29843, %r29844, %r29845, %r29846 }; 
	// end inline asm
	// begin inline asm
	mma.sync.aligned.m16n8k32.row.col.s32.s8.s8.s32    { %r29815, %r29816, %r29817, %r29818 },    { %r1, %r2, %r3, %r4 },    { %r5, %r6 },            { %r29815, %r29816, %r29817, %r29818 }; 
	// end inline asm
	// begin inline asm
	mma.sync.aligned.m16n8k32.row.col.s32.s8.s8.s32    { %r29829, %r29830, %r29831, %r29832 },    { %r1, %r2, %r3, %r4 },    { %r5, %r6 },            { %r29829, %r29830, %r29831, %r29832 }; 
	// end inline asm
	// begin inline asm
	mma.sync.aligned.m16n8k32.row.col.s32.s8.s8.s32    { %r29843, %r29844, %r29845, %r29846 },    { %r1, %r2, %r3, %r4 },    { %r5, %r6 },            { %r29843, %r29844, %r29845, %r29846 }; 
	// end inline asm
	// begin inline asm
	mma.sync.aligned.m16n8k32.row.col.s32.s8.s8.s32    { %r29815, %r29816, %r29817, %r29818 },    { %r1, %r2, %r3, %r4 },    { %r5, %r6 },            { %r29815, %r29816, %r29817, %r29818 }; 
	// end inline asm
	// begin inline asm
	mma.sync.aligned.m16n8k32.row.col.s32.s8.s8.s32    { %r29829, %r29830, %r29831, %r29832 },    { %r1, %r2, %r3, %r4 },    { %r5, %r6 },            { %r29829, %r29830, %r29831, %r29832 }; 
	// end inline asm
	// begin inline asm
	mma.sync.aligned.m16n8k32.row.col.s32.s8.s8.s32    { %r29843, %r29844, %r29845, %r29846 },    { %r1, %r2, %r3, %r4 },    { %r5, %r6 },            { %r29843, %r29844, %r29845, %r29846 }; 
	// end inline asm
	// begin inline asm
	mma.sync.aligned.m16n8k32.row.col.s32.s8.s8.s32    { %r29815, %r29816, %r29817, %r29818 },    { %r1, %r2, %r3, %r4 },    { %r5, %r6 },            { %r29815, %r29816, %r29817, %r29818 }; 
	// end inline asm
	// begin inline asm
	mma.sync.aligned.m16n8k32.row.col.s32.s8.s8.s32    { %r29829, %r29830, %r29831, %r29832 },    { %r1, %r2, %r3, %r4 },    { %r5, %r6 },            { %r29829, %r29830, %r29831, %r29832 }; 
	// end inline asm
	// begin inline asm
	mma.sync.aligned.m16n8k32.row.col.s32.s8.s8.s32    { %r29843, %r29844, %r29845, %r29846 },    { %r1, %r2, %r3, %r4 },    { %r5, %r6 },            { %r29843, %r29844, %r29845, %r29846 }; 
	// end inline asm
	// begin inline asm
	mma.sync.aligned.m16n8k32.row.col.s32.s8.s8.s32    { %r29815, %r29816, %r29817, %r29818 },    { %r1, %r2, %r3, %r4 },    { %r5, %r6 },            { %r29815, %r29816, %r29817, %r29818 }; 
	// end inline asm
	// begin inline asm
	mma.sync.aligned.m16n8k32.row.col.s32.s8.s8.s32    { %r29829, %r29830, %r29831, %r29832 },    { %r1, %r2, %r3, %r4 },    { %r5, %r6 },            { %r29829, %r29830, %r29831, %r29832 }; 
	// end inline asm
	// begin inline asm
	mma.sync.aligned.m16n8k32.row.col.s32.s8.s8.s32    { %r29843, %r29844, %r29845, %r29846 },    { %r1, %r2, %r3, %r4 },    { %r5, %r6 },            { %r29843, %r29844, %r29845, %r29846 }; 
	// end inline asm
	// begin inline asm
	mma.sync.aligned.m16n8k32.row.col.s32.s8.s8.s32    { %r29815, %r29816, %r29817, %r29818 },    { %r1, %r2, %r3, %r4 },    { %r5, %r6 },            { %r29815, %r29816, %r29817, %r29818 }; 
	// end inline asm
	// begin inline asm
	mma.sync.aligned.m16n8k32.row.col.s32.s8.s8.s32    { %r29829, %r29830, %r29831, %r29832 },    { %r1, %r2, %r3, %r4 },    { %r5, %r6 },            { %r29829, %r29830, %r29831, %r29832 }; 
	// end inline asm
	// begin inline asm
	mma.sync.aligned.m16n8k32.row.col.s32.s8.s8.s32    { %r29843, %r29844, %r29845, %r29846 },    { %r1, %r2, %r3, %r4 },    { %r5, %r6 },            { %r29843, %r29844, %r29845, %r29846 }; 
	// end inline asm
	// begin inline asm
	mma.sync.aligned.m16n8k32.row.col.s32.s8.s8.s32    { %r29815, %r29816, %r29817, %r29818 },    { %r1, %r2, %r3, %r4 },    { %r5, %r6 },            { %r29815, %r29816, %r29817, %r29818 }; 
	// end inline asm
	// begin inline asm
	mma.sync.aligned.m16n8k32.row.col.s32.s8.s8.s32    { %r29829, %r29830, %r29831, %r29832 },    { %r1, %r2, %r3, %r4 },    { %r5, %r6 },            { %r29829, %r29830, %r29831, %r29832 }; 
	// end inline asm
	// begin inline asm
	mma.sync.aligned.m16n8k32.row.col.s32.s8.s8.s32    { %r29843, %r29844, %r29845, %r29846 },    { %r1, %r2, %r3, %r4 },    { %r5, %r6 },            { %r29843, %r29844, %r29845, %r29846 }; 
	// end inline asm
	// begin inline asm
	mma.sync.aligned.m16n8k32.row.col.s32.s8.s8.s32    { %r29815, %r29816, %r29817, %r29818 },    { %r1, %r2, %r3, %r4 },    { %r5, %r6 },            { %r29815, %r29816, %r29817, %r29818 }; 
	// end inline asm
	// begin inline asm
	mma.sync.aligned.m16n8k32.row.col.s32.s8.s8.s32    { %r29829, %r29830, %r29831, %r29832 },    { %r1, %r2, %r3, %r4 },    { %r5, %r6 },            { %r29829, %r29830, %r29831, %r29832 }; 
	// end inline asm
	// begin inline asm
	mma.sync.aligned.m16n8k32.row.col.s32.s8.s8.s32    { %r29843, %r29844, %r29845, %r29846 },    { %r1, %r2, %r3, %r4 },    { %r5, %r6 },            { %r29843, %r29844, %r29845, %r29846 }; 
	// end inline asm
	// begin inline asm
	mma.sync.aligned.m16n8k32.row.col.s32.s8.s8.s32    { %r29815, %r29816, %r29817, %r29818 },    { %r1, %r2, %r3, %r4 },    { %r5, %r6 },            { %r29815, %r29816, %r29817, %r29818 }; 
	// end inline asm
	// begin inline asm
	mma.sync.aligned.m16n8k32.row.col.s32.s8.s8.s32    { %r29829, %r29830, %r29831, %r29832 },    { %r1, %r2, %r3, %r4 },    { %r5, %r6 },            { %r29829, %r29830, %r29831, %r29832 }; 
	// end inline asm
	// begin inline asm
	mma.sync.aligned.m16n8k32.row.col.s32.s8.s8.s32    { %r29843, %r29844, %r29845, %r29846 },    { %r1, %r2, %r3, %r4 },    { %r5, %r6 },            { %r29843, %r29844, %r29845, %r29846 }; 
	// end inline asm
	// begin inline asm
	mma.sync.aligned.m16n8k32.row.col.s32.s8.s8.s32    { %r29815, %r29816, %r29817, %r29818 },    { %r1, %r2, %r3, %r4 },    { %r5, %r6 },            { %r29815, %r29816, %r29817, %r29818 }; 
	// end inline asm
	// begin inline asm
	mma.sync.aligned.m16n8k32.row.col.s32.s8.s8.s32    { %r29829, %r29830, %r29831, %r29832 },    { %r1, %r2, %r3, %r4 },    { %r5, %r6 },            { %r29829, %r29830, %r29831, %r29832 }; 
	// end inline asm
	// begin inline asm
	mma.sync.aligned.m16n8k32.row.col.s32.s8.s8.s32    { %r29843, %r29844, %r29845, %r29846 },    { %r1, %r2, %r3, %r4 },    { %r5, %r6 },            { %r29843, %r29844, %r29845, %r29846 }; 
	// end inline asm
	// begin inline asm
	mma.sync.aligned.m16n8k32.row.col.s32.s8.s8.s32    { %r29815, %r29816, %r29817, %r29818 },    { %r1, %r2, %r3, %r4 },    { %r5, %r6 },            { %r29815, %r29816, %r29817, %r29818 }; 
	// end inline asm
	// begin inline asm
	mma.sync.aligned.m16n8k32.row.col.s32.s8.s8.s32    { %r29829, %r29830, %r29831, %r29832 },    { %r1, %r2, %r3, %r4 },    { %r5, %r6 },            { %r29829, %r29830, %r29831, %r29832 }; 
	// end inline asm
	// begin inline asm
	mma.sync.aligned.m16n8k32.row.col.s32.s8.s8.s32    { %r29843, %r29844, %r29845, %r29846 },    { %r1, %r2, %r3, %r4 },    { %r5, %r6 },            { %r29843, %r29844, %r29845, %r29846 }; 
	// end inline asm
	// begin inline asm
	mma.sync.aligned.m16n8k32.row.col.s32.s8.s8.s32    { %r29815, %r29816, %r29817, %r29818 },    { %r1, %r2, %r3, %r4 },    { %r5, %r6 },            { %r29815, %r29816, %r29817, %r29818 }; 
	// end inline asm
	// begin inline asm
	mma.sync.aligned.m16n8k32.row.col.s32.s8.s8.s32    { %r29829, %r29830, %r29831, %r29832 },    { %r1, %r2, %r3, %r4 },    { %r5, %r6 },            { %r29829, %r29830, %r29831, %r29832 }; 
	// end inline asm
	// begin inline asm
	mma.sync.aligned.m16n8k32.row.col.s32.s8.s8.s32    { %r29843, %r29844, %r29845, %r29846 },    { %r1, %r2, %r3, %r4 },    { %r5, %r6 },            { %r29843, %r29844, %r29845, %r29846 }; 
	// end inline asm
	// begin inline asm
	mma.sync.aligned.m16n8k32.row.col.s32.s8.s8.s32    { %r29815, %r29816, %r29817, %r29818 },    { %r1, %r2, %r3, %r4 },    { %r5, %r6 },            { %r29815, %r29816, %r29817, %r29818 }; 
	// end inline asm
	// begin inline asm
	mma.sync.aligned.m16n8k32.row.col.s32.s8.s8.s32    { %r29829, %r29830, %r29831, %r29832 },    { %r1, %r2, %r3, %r4 },    { %r5, %r6 },            { %r29829, %r29830, %r29831, %r29832 }; 
	// end inline asm
	// begin inline asm
	mma.sync.aligned.m16n8k32.row.col.s32.s8.s8.s32    { %r29843, %r29844, %r29845, %r29846 },    { %r1, %r2, %r3, %r4 },    { %r5, %r6 },            { %r29843, %r29844, %r29845, %r29846 }; 
	// end inline asm
	// begin inline asm
	mma.sync.aligned.m16n8k32.row.col.s32.s8.s8.s32    { %r29815, %r29816, %r29817, %r29818 },    { %r1, %r2, %r3, %r4 },    { %r5, %r6 },            { %r29815, %r29816, %r29817, %r29818 }; 
	// end inline asm
	// begin inline asm
	mma.sync.aligned.m16n8k32.row.col.s32.s8.s8.s32    { %r29829, %r29830, %r29831, %r29832 },    { %r1, %r2, %r3, %r4 },    { %r5, %r6 },            { %r29829, %r29830, %r29831, %r29832 }; 
	// end inline asm
	// begin inline asm
	mma.sync.aligned.m16n8k32.row.col.s32.s8.s8.s32    { %r29843, %r29844, %r29845, %r29846 },    { %r1, %r2, %r3, %r4 },    { %r5, %r6 },            { %r29843, %r29844, %r29845, %r29846 }; 
	// end inline asm
	// begin inline asm
	mma.sync.aligned.m16n8k32.row.col.s32.s8.s8.s32    { %r29815, %r29816, %r29817, %r29818 },    { %r1, %r2, %r3, %r4 },    { %r5, %r6 },            { %r29815, %r29816, %r29817, %r29818 }; 
	// end inline asm
	// begin inline asm
	mma.sync.aligned.m16n8k32.row.col.s32.s8.s8.s32    { %r29829, %r29830, %r29831, %r29832 },    { %r1, %r2, %r3, %r4 },    { %r5, %r6 },            { %r29829, %r29830, %r29831, %r29832 }; 
	// end inline asm
	// begin inline asm
	mma.sync.aligned.m16n8k32.row.col.s32.s8.s8.s32    { %r29843, %r29844, %r29845, %r29846 },    { %r1, %r2, %r3, %r4 },    { %r5, %r6 },            { %r29843, %r29844, %r29845, %r29846 }; 
	// end inline asm
	// begin inline asm
	mma.sync.aligned.m16n8k32.row.col.s32.s8.s8.s32    { %r29815, %r29816, %r29817, %r29818 },    { %r1, %r2, %r3, %r4 },    { %r5, %r6 },            { %r29815, %r29816, %r29817, %r29818 }; 
	// end inline asm
	// begin inline asm
	mma.sync.aligned.m16n8k32.row.col.s32.s8.s8.s32    { %r29829, %r29830, %r29831, %r29832 },    { %r1, %r2, %r3, %r4 },    { %r5, %r6 },            { %r29829, %r29830, %r29831, %r29832 }; 
	// end inline asm
	// begin inline asm
	mma.sync.aligned.m16n8k32.row.col.s32.s8.s8.s32    { %r29843, %r29844, %r29845, %r29846 },    { %r1, %r2, %r3, %r4 },    { %r5, %r6 },            { %r29843, %r29844, %r29845, %r29846 }; 
	// end inline asm
	// begin inline asm
	mma.sync.aligned.m16n8k32.row.col.s32.s8.s8.s32    { %r29815, %r29816, %r29817, %r29818 },    { %r1, %r2, %r3, %r4 },    { %r5, %r6 },            { %r29815, %r29816, %r29817, %r29818 }; 
	// end inline asm
	// begin inline asm
	mma.sync.aligned.m16n8k32.row.col.s32.s8.s8.s32    { %r29829, %r29830, %r29831, %r29832 },    { %r1, %r2, %r3, %r4 },    { %r5, %r6 },            { %r29829, %r29830, %r29831, %r29832 }; 
	// end inline asm
	// begin inline asm
	mma.sync.aligned.m16n8k32.row.col.s32.s8.s8.s32    { %r29843, %r29844, %r29845, %r29846 },    { %r1, %r2, %r3, %r4 },    { %r5, %r6 },            { %r29843, %r29844, %r29845, %r29846 }; 
	// end inline asm
	// begin inline asm
	mma.sync.aligned.m16n8k32.row.col.s32.s8.s8.s32    { %r29815, %r29816, %r29817, %r29818 },    { %r1, %r2, %r3, %r4 },    { %r5, %r6 },            { %r29815, %r29816, %r29817, %r29818 }; 
	// end inline asm
	// begin inline asm
	mma.sync.aligned.m16n8k32.row.col.s32.s8.s8.s32    { %r29829, %r29830, %r29831, %r29832 },    { %r1, %r2, %r3, %r4 },    { %r5, %r6 },            { %r29829, %r29830, %r29831, %r29832 }; 
	// end inline asm
	// begin inline asm
	mma.sync.aligned.m16n8k32.row.col.s32.s8.s8.s32    { %r29843, %r29844, %r29845, %r29846 },    { %r1, %r2, %r3, %r4 },    { %r5, %r6 },            { %r29843, %r29844, %r29845, %r29846 }; 
	// end inline asm
	// begin inline asm
	mma.sync.aligned.m16n8k32.row.col.s32.s8.s8.s32    { %r29815, %r29816, %r29817, %r29818 },    { %r1, %r2, %r3, %r4 },    { %r5, %r6 },            { %r29815, %r29816, %r29817, %r29818 }; 
	// end inline asm
	// begin inline asm
	mma.sync.aligned.m16n8k32.row.col.s32.s8.s8.s32    { %r29829, %r29830, %r29831, %r29832 },    { %r1, %r2, %r3, %r4 },    { %r5, %r6 },            { %r29829, %r29830, %r29831, %r29832 }; 
	// end inline asm
	// begin inline asm
	mma.sync.aligned.m16n8k32.row.col.s32.s8.s8.s32    { %r29843, %r29844, %r29845, %r29846 },    { %r1, %r2, %r3, %r4 },    { %r5, %r6 },            { %r29843, %r29844, %r29845, %r29846 }; 
	// end inline asm
	// begin inline asm
	mma.sync.aligned.m16n8k32.row.col.s32.s8.s8.s32    { %r29815, %r29816, %r29817, %r29818 },    { %r1, %r2, %r3, %r4 },    { %r5, %r6 },            { %r29815, %r29816, %r29817, %r29818 }; 
	// end inline asm
	// begin inline asm
	mma.sync.aligned.m16n8k32.row.col.s32.s8.s8.s32    { %r29829, %r29830, %r29831, %r29832 },    { %r1, %r2, %r3, %r4 },    { %r5, %r6 },            { %r29829, %r29830, %r29831, %r29832 }; 
	// end inline asm
	// begin inline asm
	mma.sync.aligned.m16n8k32.row.col.s32.s8.s8.s32    { %r29843, %r29844, %r29845, %r29846 },    { %r1, %r2, %r3, %r4 },    { %r5, %r6 },            { %r29843, %r29844, %r29845, %r29846 }; 
	// end inline asm
	// begin inline asm
	mma.sync.aligned.m16n8k32.row.col.s32.s8.s8.s32    { %r29815, %r29816, %r29817, %r29818 },    { %r1, %r2, %r3, %r4 },    { %r5, %r6 },            { %r29815, %r29816, %r29817, %r29818 }; 
	// end inline asm
	// begin inline asm
	mma.sync.aligned.m16n8k32.row.col.s32.s8.s8.s32    { %r29829, %r29830, %r29831, %r29832 },    { %r1, %r2, %r3, %r4 },    { %r5, %r6 },            { %r29829, %r29830, %r29831, %r29832 }; 
	// end inline asm
	// begin inline asm
	mma.sync.aligned.m16n8k32.row.col.s32.s8.s8.s32    { %r29843, %r29844, %r29845, %r29846 },    { %r1, %r2, %r3, %r4 },    { %r5, %r6 },            { %r29843, %r29844, %r29845, %r29846 }; 
	// end inline asm
	// begin inline asm
	mma.sync.aligned.m16n8k32.row.col.s32.s8.s8.s32    { %r29815, %r29816, %r29817, %r29818 },    { %r1, %r2, %r3, %r4 },    { %r5, %r6 },            { %r29815, %r29816, %r29817, %r29818 }; 
	// end inline asm
	// begin inline asm
	mma.sync.aligned.m16n8k32.row.col.s32.s8.s8.s32    { %r29829, %r29830, %r29831, %r29832 },    { %r1, %r2, %r3, %r4 },    { %r5, %r6 },            { %r29829, %r29830, %r29831, %r29832 }; 
	// end inline asm
	// begin inline asm
	mma.sync.aligned.m16n8k32.row.col.s32.s8.s8.s32    { %r29843, %r29844, %r29845, %r29846 },    { %r1, %r2, %r3, %r4 },    { %r5, %r6 },            { %r29843, %r29844, %r29845, %r29846 }; 
	// end inline asm
	// begin inline asm
	mma.sync.aligned.m16n8k32.row.col.s32.s8.s8.s32    { %r29815, %r29816, %r29817, %r29818 },    { %r1, %r2, %r3, %r4 },    { %r5, %r6 },            { %r29815, %r29816, %r29817, %r29818 }; 
	// end inline asm
	// begin inline asm
	mma.sync.aligned.m16n8k32.row.col.s32.s8.s8.s32    { %r29829, %r29830, %r29831, %r29832 },    { %r1, %r2, %r3, %r4 },    { %r5, %r6 },            { %r29829, %r29830, %r29831, %r29832 }; 
	// end inline asm
	// begin inline asm
	mma.sync.aligned.m16n8k32.row.col.s32.s8.s8.s32    { %r29843, %r29844, %r29845, %r29846 },    { %r1, %r2, %r3, %r4 },    { %r5, %r6 },            { %r29843, %r29844, %r29845, %r29846 }; 
	// end inline asm
	// begin inline asm
	mma.sync.aligned.m16n8k32.row.col.s32.s8.s8.s32    { %r29815, %r29816, %r29817, %r29818 },    { %r1, %r2, %r3, %r4 },    { %r5, %r6 },            { %r29815, %r29816, %r29817, %r29818 }; 
	// end inline asm
	// begin inline asm
	mma.sync.aligned.m16n8k32.row.col.s32.s8.s8.s32    { %r29829, %r29830, %r29831, %r29832 },    { %r1, %r2, %r3, %r4 },    { %r5, %r6 },            { %r29829, %r29830, %r29831, %r29832 }; 
	// end inline asm
	// begin inline asm
	mma.sync.aligned.m16n8k32.row.col.s32.s8.s8.s32    { %r29843, %r29844, %r29845, %r29846 },    { %r1, %r2, %r3, %r4 },    { %r5, %r6 },            { %r29843, %r29844, %r29845, %r29846 }; 
	// end inline asm
	// begin inline asm
	mma.sync.aligned.m16n8k32.row.col.s32.s8.s8.s32    { %r29815, %r29816, %r29817, %r29818 },    { %r1, %r2, %r3, %r4 },    { %r5, %r6 },            { %r29815, %r29816, %r29817, %r29818 }; 
	// end inline asm
	// begin inline asm
	mma.sync.aligned.m16n8k32.row.col.s32.s8.s8.s32    { %r29829, %r29830, %r29831, %r29832 },    { %r1, %r2, %r3, %r4 },    { %r5, %r6 },            { %r29829, %r29830, %r29831, %r29832 }; 
	// end inline asm
	// begin inline asm
	mma.sync.aligned.m16n8k32.row.col.s32.s8.s8.s32    { %r29843, %r29844, %r29845, %r29846 },    { %r1, %r2, %r3, %r4 },    { %r5, %r6 },            { %r29843, %r29844, %r29845, %r29846 }; 
	// end inline asm
	// begin inline asm
	mma.sync.aligned.m16n8k32.row.col.s32.s8.s8.s32    { %r29815, %r29816, %r29817, %r29818 },    { %r1, %r2, %r3, %r4 },    { %r5, %r6 },            { %r29815, %r29816, %r29817, %r29818 }; 
	// end inline asm
	// begin inline asm
	mma.sync.aligned.m16n8k32.row.col.s32.s8.s8.s32    { %r29829, %r29830, %r29831, %r29832 },    { %r1, %r2, %r3, %r4 },    { %r5, %r6 },            { %r29829, %r29830, %r29831, %r29832 }; 
	// end inline asm
	// begin inline asm
	mma.sync.aligned.m16n8k32.row.col.s32.s8.s8.s32    { %r29843, %r29844, %r29845, %r29846 },    { %r1, %r2, %r3, %r4 },    { %r5, %r6 },            { %r29843, %r29844, %r29845, %r29846 }; 
	// end inline asm
	// begin inline asm
	mma.sync.aligned.m16n8k32.row.col.s32.s8.s8.s32    { %r29815, %r29816, %r29817, %r29818 },    { %r1, %r2, %r3, %r4 },    { %r5, %r6 },            { %r29815, %r29816, %r29817, %r29818 }; 
	// end inline asm
	// begin inline asm
	mma.sync.aligned.m16n8k32.row.col.s32.s8.s8.s32    { %r29829, %r29830, %r29831, %r29832 },    { %r1, %r2, %r3, %r4 },    { %r5, %r6 },            { %r29829, %r29830, %r29831, %r29832 }; 
	// end inline asm
	// begin inline asm
	mma.sync.aligned.m16n8k32.row.col.s32.s8.s8.s32    { %r29843, %r29844, %r29845, %r29846 },    { %r1, %r2, %r3, %r4 },    { %r5, %r6 },            { %r29843, %r29844, %r29845, %r29846 }; 
	// end inline asm
	// begin inline asm
	mma.sync.aligned.m16n8k32.row.col.s32.s8.s8.s32    { %r29815, %r29816, %r29817, %r29818 },    { %r1, %r2, %r3, %r4 },    { %r5, %r6 },            { %r29815, %r29816, %r29817, %r29818 }; 
	// end inline asm
	// begin inline asm
	mma.sync.aligned.m16n8k32.row.col.s32.s8.s8.s32    { %r29829, %r29830, %r29831, %r29832 },    { %r1, %r2, %r3, %r4 },    { %r5, %r6 },            { %r29829, %r29830, %r29831, %r29832 }; 
	// end inline asm
	// begin inline asm
	mma.sync.aligned.m16n8k32.row.col.s32.s8.s8.s32    { %r29843, %r29844, %r29845, %r29846 },    { %r1, %r2, %r3, %r4 },    { %r5, %r6 },            { %r29843, %r29844, %r29845, %r29846 }; 
	// end inline asm
	// begin inline asm
	mma.sync.aligned.m16n8k32.row.col.s32.s8.s8.s32    { %r29815, %r29816, %r29817, %r29818 },    { %r1, %r2, %r3, %r4 },    { %r5, %r6 },            { %r29815, %r29816, %r29817, %r29818 }; 
	// end inline asm
	// begin inline asm
	mma.sync.aligned.m16n8k32.row.col.s32.s8.s8.s32    { %r29829, %r29830, %r29831, %r29832 },    { %r1, %r2, %r3, %r4 },    { %r5, %r6 },            { %r29829, %r29830, %r29831, %r29832 }; 
	// end inline asm
	// begin inline asm
	mma.sync.aligned.m16n8k32.row.col.s32.s8.s8.s32    { %r29843, %r29844, %r29845, %r29846 },    { %r1, %r2, %r3, %r4 },    { %r5, %r6 },            { %r29843, %r29844, %r29845, %r29846 }; 
	// end inline asm
	// begin inline asm
	mma.sync.aligned.m16n8k32.row.col.s32.s8.s8.s32    { %r29815, %r29816, %r29817, %r29818 },    { %r1, %r2, %r3, %r4 },    { %r5, %r6 },            { %r29815, %r29816, %r29817, %r29818 }; 
	// end inline asm
	// begin inline asm
	mma.sync.aligned.m16n8k32.row.col.s32.s8.s8.s32    { %r29829, %r29830, %r29831, %r29832 },    { %r1, %r2, %r3, %r4 },    { %r5, %r6 },            { %r29829, %r29830, %r29831, %r29832 }; 
	// end inline asm
	// begin inline asm
	mma.sync.aligned.m16n8k32.row.col.s32.s8.s8.s32    { %r29843, %r29844, %r29845, %r29846 },    { %r1, %r2, %r3, %r4 },    { %r5, %r6 },            { %r29843, %r29844, %r29845, %r29846 }; 
	// end inline asm
	// begin inline asm
	mma.sync.aligned.m16n8k32.row.col.s32.s8.s8.s32    { %r29815, %r29816, %r29817, %r29818 },    { %r1, %r2, %r3, %r4 },    { %r5, %r6 },            { %r29815, %r29816, %r29817, %r29818 }; 
	// end inline asm
	// begin inline asm
	mma.sync.aligned.m16n8k32.row.col.s32.s8.s8.s32    { %r29829, %r29830, %r29831, %r29832 },    { %r1, %r2, %r3, %r4 },    { %r5, %r6 },            { %r29829, %r29830, %r29831, %r29832 }; 
	// end inline asm
	// begin inline asm
	mma.sync.aligned.m16n8k32.row.col.s32.s8.s8.s32    { %r29843, %r29844, %r29845, %r29846 },    { %r1, %r2, %r3, %r4 },    { %r5, %r6 },            { %r29843, %r29844, %r29845, %r29846 }; 
	// end inline asm
	// begin inline asm
	mma.sync.aligned.m16n8k32.row.col.s32.s8.s8.s32    { %r29815, %r29816, %r29817, %r29818 },    { %r1, %r2, %r3, %r4 },    { %r5, %r6 },            { %r29815, %r29816, %r29817, %r29818 }; 
	// end inline asm
	// begin inline asm
	mma.sync.aligned.m16n8k32.row.col.s32.s8.s8.s32    { %r29829, %r29830, %r29831, %r29832 },    { %r1, %r2, %r3, %r4 },    { %r5, %r6 },            { %r29829, %r29830, %r29831, %r29832 }; 
	// end inline asm
	// begin inline asm
	mma.sync.aligned.m16n8k32.row.col.s32.s8.s8.s32    { %r29843, %r29844, %r29845, %r29846 },    { %r1, %r2, %r3, %r4 },    { %r5, %r6 },            { %r29843, %r29844, %r29845, %r29846 }; 
	// end inline asm
	// begin inline asm
	mma.sync.aligned.m16n8k32.row.col.s32.s8.s8.s32    { %r29815, %r29816, %r29817, %r29818 },    { %r1, %r2, %r3, %r4 },    { %r5, %r6 },            { %r29815, %r29816, %r29817, %r29818 }; 
	// end inline asm
	// begin inline asm
	mma.sync.aligned.m16n8k32.row.col.s32.s8.s8.s32    { %r29829, %r29830, %r29831, %r29832 },    { %r1, %r2, %r3, %r4 },    { %r5, %r6 },            { %r29829, %r29830, %r29831, %r29832 }; 
	// end inline asm
	// begin inline asm
	mma.sync.aligned.m16n8k32.row.col.s32.s8.s8.s32    { %r29843, %r29844, %r29845, %r29846 },    { %r1, %r2, %r3, %r4 },    { %r5, %r6 },            { %r29843, %r29844, %r29845, %r29846 }; 
	// end inline asm
	// begin inline asm
	mma.sync.aligned.m16n8k32.row.col.s32.s8.s8.s32    { %r29815, %r29816, %r29817, %r29818 },    { %r1, %r2, %r3, %r4 },    { %r5, %r6 },            { %r29815, %r29816, %r29817, %r29818 }; 
	// end inline asm
	// begin inline asm
	mma.sync.aligned.m16n8k32.row.col.s32.s8.s8.s32    { %r29829, %r29830, %r29831, %r29832 },    { %r1, %r2, %r3, %r4 },    { %r5, %r6 },            { %r29829, %r29830, %r29831, %r29832 }; 
	// end inline asm
	// begin inline asm
	mma.sync.aligned.m16n8k32.row.col.s32.s8.s8.s32    { %r29843, %r29844, %r29845, %r29846 },    { %r1, %r2, %r3, %r4 },    { %r5, %r6 },            { %r29843, %r29844, %r29845, %r29846 }; 
	// end inline asm
	// begin inline asm
	mma.sync.aligned.m16n8k32.row.col.s32.s8.s8.s32    { %r29815, %r29816, %r29817, %r29818 },    { %r1, %r2, %r3, %r4 },    { %r5, %r6 },            { %r29815, %r29816, %r29817, %r29818 }; 
	// end inline asm
	// begin inline asm
	mma.sync.aligned.m16n8k32.row.col.s32.s8.s8.s32    { %r29829, %r29830, %r29831, %r29832 },    { %r1, %r2, %r3, %r4 },    { %r5, %r6 },            { %r29829, %r29830, %r29831, %r29832 }; 
	// end inline asm
	// begin inline asm
	mma.sync.aligned.m16n8k32.row.col.s32.s8.s8.s32    { %r29843, %r29844, %r29845, %r29846 },    { %r1, %r2, %r3, %r4 },    { %r5, %r6 },            { %r29843, %r29844, %r29845, %r29846 }; 
	// end inline asm
	// begin inline asm
	mma.sync.aligned.m16n8k32.row.col.s32.s8.s8.s32    { %r29815, %r29816, %r29817, %r29818 },    { %r1, %r2, %r3, %r4 },    { %r5, %r6 },            { %r29815, %r29816, %r29817, %r29818 }; 
	// end inline asm
	// begin inline asm
	mma.sync.aligned.m16n8k32.row.col.s32.s8.s8.s32    { %r29829, %r29830, %r29831, %r29832 },    { %r1, %r2, %r3, %r4 },    { %r5, %r6 },            { %r29829, %r29830, %r29831, %r29832 }; 
	// end inline asm
	// begin inline asm
	mma.sync.aligned.m16n8k32.row.col.s32.s8.s8.s32    { %r29843, %r29844, %r29845, %r29846 },    { %r1, %r2, %r3, %r4 },    { %r5, %r6 },            { %r29843, %r29844, %r29845, %r29846 }; 
	// end inline asm
	// begin inline asm
	mma.sync.aligned.m16n8k32.row.col.s32.s8.s8.s32    { %r29815, %r29816, %r29817, %r29818 },    { %r1, %r2, %r3, %r4 },    { %r5, %r6 },            { %r29815, %r29816, %r29817, %r29818 }; 
	// end inline asm
	// begin inline asm
	mma.sync.aligned.m16n8k32.row.col.s32.s8.s8.s32    { %r29829, %r29830, %r29831, %r29832 },    { %r1, %r2, %r3, %r4 },    { %r5, %r6 },            { %r29829, %r29830, %r29831, %r29832 }; 
	// end inline asm
	// begin inline asm
	mma.sync.aligned.m16n8k32.row.col.s32.s8.s8.s32    { %r29843, %r29844, %r29845, %r29846 },    { %r1, %r2, %r3, %r4 },    { %r5, %r6 },            { %r29843, %r29844, %r29845, %r29846 }; 
	// end inline asm
	// begin inline asm
	mma.sync.aligned.m16n8k32.row.col.s32.s8.s8.s32    { %r29815, %r29816, %r29817, %r29818 },    { %r1, %r2, %r3, %r4 },    { %r5, %r6 },            { %r29815, %r29816, %r29817, %r29818 }; 
	// end inline asm
	// begin inline asm
	mma.sync.aligned.m16n8k32.row.col.s32.s8.s8.s32    { %r29829, %r29830, %r29831, %r29832 },    { %r1, %r2, %r3, %r4 },    { %r5, %r6 },            { %r29829, %r29830, %r29831, %r29832 }; 
	// end inline asm
	// begin inline asm
	mma.sync.aligned.m16n8k32.row.col.s32.s8.s8.s32    { %r29843, %r29844, %r29845, %r29846 },    { %r1, %r2, %r3, %r4 },    { %r5, %r6 },            { %r29843, %r29844, %r29845, %r29846 }; 
	// end inline asm
	// begin inline asm
	mma.sync.aligned.m16n8k32.row.col.s32.s8.s8.s32    { %r29815, %r29816, %r29817, %r29818 },    { %r1, %r2, %r3, %r4 },    { %r5, %r6 },            { %r29815, %r29816, %r29817, %r29818 }; 
	// end inline asm
	// begin inline asm
	mma.sync.aligned.m16n8k32.row.col.s32.s8.s8.s32    { %r29829, %r29830, %r29831, %r29832 },    { %r1, %r2, %r3, %r4 },    { %r5, %r6 },            { %r29829, %r29830, %r29831, %r29832 }; 
	// end inline asm
	// begin inline asm
	mma.sync.aligned.m16n8k32.row.col.s32.s8.s8.s32    { %r29843, %r29844, %r29845, %r29846 },    { %r1, %r2, %r3, %r4 },    { %r5, %r6 },            { %r29843, %r29844, %r29845, %r29846 }; 
	// end inline asm
	// begin inline asm
	mma.sync.aligned.m16n8k32.row.col.s32.s8.s8.s32    { %r29815, %r29816, %r29817, %r29818 },    { %r1, %r2, %r3, %r4 },    { %r5, %r6 },            { %r29815, %r29816, %r29817, %r29818 }; 
	// end inline asm
	// begin inline asm
	mma.sync.aligned.m16n8k32.row.col.s32.s8.s8.s32    { %r29829, %r29830, %r29831, %r29832 },    { %r1, %r2, %r3, %r4 },    { %r5, %r6 },            { %r29829, %r29830, %r29831, %r29832 }; 
	// end inline asm
	// begin inline asm
	mma.sync.aligned.m16n8k32.row.col.s32.s8.s8.s32    { %r29843, %r29844, %r29845, %r29846 },    { %r1, %r2, %r3, %r4 },    { %r5, %r6 },            { %r29843, %r29844, %r29845, %r29846 }; 
	// end inline asm
	// begin inline asm
	mma.sync.aligned.m16n8k32.row.col.s32.s8.s8.s32    { %r29815, %r29816, %r29817, %r29818 },    { %r1, %r2, %r3, %r4 },    { %r5, %r6 },            { %r29815, %r29816, %r29817, %r29818 }; 
	// end inline asm
	// begin inline asm
	mma.sync.aligned.m16n8k32.row.col.s32.s8.s8.s32    { %r29829, %r29830, %r29831, %r29832 },    { %r1, %r2, %r3, %r4 },    { %r5, %r6 },            { %r29829, %r29830, %r29831, %r29832 }; 
	// end inline asm
	// begin inline asm
	mma.sync.aligned.m16n8k32.row.col.s32.s8.s8.s32    { %r29843, %r29844, %r29845, %r29846 },    { %r1, %r2, %r3, %r4 },    { %r5, %r6 },            { %r29843, %r29844, %r29845, %r29846 }; 
	// end inline asm
	// begin inline asm
	mma.sync.aligned.m16n8k32.row.col.s32.s8.s8.s32    { %r29815, %r29816, %r29817, %r29818 },    { %r1, %r2, %r3, %r4 },    { %r5, %r6 },            { %r29815, %r29816, %r29817, %r29818 }; 
	// end inline asm
	// begin inline asm
	mma.sync.aligned.m16n8k32.row.col.s32.s8.s8.s32    { %r29829, %r29830, %r29831, %r29832 },    { %r1, %r2, %r3, %r4 },    { %r5, %r6 },            { %r29829, %r29830, %r29831, %r29832 }; 
	// end inline asm
	// begin inline asm
	mma.sync.aligned.m16n8k32.row.col.s32.s8.s8.s32    { %r29843, %r29844, %r29845, %r29846 },    { %r1, %r2, %r3, %r4 },    { %r5, %r6 },            { %r29843, %r29844, %r29845, %r29846 }; 
	// end inline asm
	// begin inline asm
	mma.sync.aligned.m16n8k32.row.col.s32.s8.s8.s32    { %r29815, %r29816, %r29817, %r29818 },    { %r1, %r2, %r3, %r4 },    { %r5, %r6 },            { %r29815, %r29816, %r29817, %r29818 }; 
	// end inline asm
	// begin inline asm
	mma.sync.aligned.m16n8k32.row.col.s32.s8.s8.s32    { %r29829, %r29830, %r29831, %r29832 },    { %r1, %r2, %r3, %r4 },    { %r5, %r6 },            { %r29829, %r29830, %r29831, %r29832 }; 
	// end inline asm
	// begin inline asm
	mma.sync.aligned.m16n8k32.row.col.s32.s8.s8.s32    { %r29843, %r29844, %r29845, %r29846 },    { %r1, %r2, %r3, %r4 },    { %r5, %r6 },            { %r29843, %r29844, %r29845, %r29846 }; 
	// end inline asm
	// begin inline asm
	mma.sync.aligned.m16n8k32.row.col.s32.s8.s8.s32    { %r29815, %r29816, %r29817, %r29818 },    { %r1, %r2, %r3, %r4 },    { %r5, %r6 },            { %r29815, %r29816, %r29817, %r29818 }; 
	// end inline asm
	// begin inline asm
	mma.sync.aligned.m16n8k32.row.col.s32.s8.s8.s32    { %r29829, %r29830, %r29831, %r29832 },    { %r1, %r2, %r3, %r4 },    { %r5, %r6 },            { %r29829, %r29830, %r29831, %r29832 }; 
	// end inline asm
	// begin inline asm
	mma.sync.aligned.m16n8k32.row.col.s32.s8.s8.s32    { %r29843, %r29844, %r29845, %r29846 },    { %r1, %r2, %r3, %r4 },    { %r5, %r6 },            { %r29843, %r29844, %r29845, %r29846 }; 
	// end inline asm
	// begin inline asm
	mma.sync.aligned.m16n8k32.row.col.s32.s8.s8.s32    { %r29815, %r29816, %r29817, %r29818 },    { %r1, %r2, %r3, %r4 },    { %r5, %r6 },            { %r29815, %r29816, %r29817, %r29818 }; 
	// end inline asm
	// begin inline asm
	mma.sync.aligned.m16n8k32.row.col.s32.s8.s8.s32    { %r29829, %r29830, %r29831, %r29832 },    { %r1, %r2, %r3, %r4 },    { %r5, %r6 },            { %r29829, %r29830, %r29831, %r29832 }; 
	// end inline asm
	// begin inline asm
	mma.sync.aligned.m16n8k32.row.col.s32.s8.s8.s32    { %r29843, %r29844, %r29845, %r29846 },    { %r1, %r2, %r3, %r4 },    { %r5, %r6 },            { %r29843, %r29844, %r29845, %r29846 }; 
	// end inline asm
	// begin inline asm
	mma.sync.aligned.m16n8k32.row.col.s32.s8.s8.s32    { %r29815, %r29816, %r29817, %r29818 },    { %r1, %r2, %r3, %r4 },    { %r5, %r6 },            { %r29815, %r29816, %r29817, %r29818 }; 
	// end inline asm
	// begin inline asm
	mma.sync.aligned.m16n8k32.row.col.s32.s8.s8.s32    { %r29829, %r29830, %r29831, %r29832 },    { %r1, %r2, %r3, %r4 },    { %r5, %r6 },            { %r29829, %r29830, %r29831, %r29832 }; 
	// end inline asm
	// begin inline asm
	mma.sync.aligned.m16n8k32.row.col.s32.s8.s8.s32    { %r29843, %r29844, %r29845, %r29846 },    { %r1, %r2, %r3, %r4 },    { %r5, %r6 },            { %r29843, %r29844, %r29845, %r29846 }; 
	// end inline asm
	// begin inline asm
	mma.sync.aligned.m16n8k32.row.col.s32.s8.s8.s32    { %r29815, %r29816, %r29817, %r29818 },    { %r1, %r2, %r3, %r4 },    { %r5, %r6 },            { %r29815, %r29816, %r29817, %r29818 }; 
	// end inline asm
	// begin inline asm
	mma.sync.aligned.m16n8k32.row.col.s32.s8.s8.s32    { %r29829, %r29830, %r29831, %r29832 },    { %r1, %r2, %r3, %r4 },    { %r5, %r6 },            { %r29829, %r29830, %r29831, %r29832 }; 
	// end inline asm
	// begin inline asm
	mma.sync.aligned.m16n8k32.row.col.s32.s8.s8.s32    { %r29843, %r29844, %r29845, %r29846 },    { %r1, %r2, %r3, %r4 },    { %r5, %r6 },            { %r29843, %r29844, %r29845, %r29846 }; 
	// end inline asm
	// begin inline asm
	mma.sync.aligned.m16n8k32.row.col.s32.s8.s8.s32    { %r29815, %r29816, %r29817, %r29818 },    { %r1, %r2, %r3, %r4 },    { %r5, %r6 },            { %r29815, %r29816, %r29817, %r29818 }; 
	// end inline asm
	// begin inline asm
	mma.sync.aligned.m16n8k32.row.col.s32.s8.s8.s32    { %r29829, %r29830, %r29831, %r29832 },    { %r1, %r2, %r3, %r4 },    { %r5, %r6 },            { %r29829, %r29830, %r29831, %r29832 }; 
	// end inline asm
	// begin inline asm
	mma.sync.aligned.m16n8k32.row.col.s32.s8.s8.s32    { %r29843, %r29844, %r29845, %r29846 },    { %r1, %r2, %r3, %r4 },    { %r5, %r6 },            { %r29843, %r29844, %r29845, %r29846 }; 
	// end inline asm
	// begin inline asm
	mma.sync.aligned.m16n8k32.row.col.s32.s8.s8.s32    { %r29815, %r29816, %r29817, %r29818 },    { %r1, %r2, %r3, %r4 },    { %r5, %r6 },            { %r29815, %r29816, %r29817, %r29818 }; 
	// end inline asm
	// begin inline asm
	mma.sync.aligned.m16n8k32.row.col.s32.s8.s8.s32    { %r29829, %r29830, %r29831, %r29832 },    { %r1, %r2, %r3, %r4 },    { %r5, %r6 },            { %r29829, %r29830, %r29831, %r29832 }; 
	// end inline asm
	// begin inline asm
	mma.sync.aligned.m16n8k32.row.col.s32.s8.s8.s32    { %r29843, %r29844, %r29845, %r29846 },    { %r1, %r2, %r3, %r4 },    { %r5, %r6 },            { %r29843, %r29844, %r29845, %r29846 }; 
	// end inline asm
	// begin inline asm
	mma.sync.aligned.m16n8k32.row.col.s32.s8.s8.s32    { %r29815, %r29816, %r29817, %r29818 },    { %r1, %r2, %r3, %r4 },    { %r5, %r6 },            { %r29815, %r29816, %r29817, %r29818 }; 
	// end inline asm
	// begin inline asm
	mma.sync.aligned.m16n8k32.row.col.s32.s8.s8.s32    { %r29829, %r29830, %r29831, %r29832 },    { %r1, %r2, %r3, %r4 },    { %r5, %r6 },            { %r29829, %r29830, %r29831, %r29832 }; 
	// end inline asm
	// begin inline asm
	mma.sync.aligned.m16n8k32.row.col.s32.s8.s8.s32    { %r29843, %r29844, %r29845, %r29846 },    { %r1, %r2, %r3, %r4 },    { %r5, %r6 },            { %r29843, %r29844, %r29845, %r29846 }; 
	// end inline asm
	// begin inline asm
	mma.sync.aligned.m16n8k32.row.col.s32.s8.s8.s32    { %r29815, %r29816, %r29817, %r29818 },    { %r1, %r2, %r3, %r4 },    { %r5, %r6 },            { %r29815, %r29816, %r29817, %r29818 }; 
	// end inline asm
	// begin inline asm
	mma.sync.aligned.m16n8k32.row.col.s32.s8.s8.s32    { %r29829, %r29830, %r29831, %r29832 },    { %r1, %r2, %r3, %r4 },    { %r5, %r6 },            { %r29829, %r29830, %r29831, %r29832 }; 
	// end inline asm
	// begin inline asm
	mma.sync.aligned.m16n8k32.row.col.s32.s8.s8.s32    { %r29843, %r29844, %r29845, %r29846 },    { %r1, %r2, %r3, %r4 },    { %r5, %r6 },            { %r29843, %r29844, %r29845, %r29846 }; 
	// end inline asm
	// begin inline asm
	mma.sync.aligned.m16n8k32.row.col.s32.s8.s8.s32    { %r29815, %r29816, %r29817, %r29818 },    { %r1, %r2, %r3, %r4 },    { %r5, %r6 },            { %r29815, %r29816, %r29817, %r29818 }; 
	// end inline asm
	// begin inline asm
	mma.sync.aligned.m16n8k32.row.col.s32.s8.s8.s32    { %r29829, %r29830, %r29831, %r29832 },    { %r1, %r2, %r3, %r4 },    { %r5, %r6 },            { %r29829, %r29830, %r29831, %r29832 }; 
	// end inline asm
	// begin inline asm
	mma.sync.aligned.m16n8k32.row.col.s32.s8.s8.s32    { %r29843, %r29844, %r29845, %r29846 },    { %r1, %r2, %r3, %r4 },    { %r5, %r6 },            { %r29843, %r29844, %r29845, %r29846 }; 
	// end inline asm
	// begin inline asm
	mma.sync.aligned.m16n8k32.row.col.s32.s8.s8.s32    { %r29815, %r29816, %r29817, %r29818 },    { %r1, %r2, %r3, %r4 },    { %r5, %r6 },            { %r29815, %r29816, %r29817, %r29818 }; 
	// end inline asm
	// begin inline asm
	mma.sync.aligned.m16n8k32.row.col.s32.s8.s8.s32    { %r29829, %r29830, %r29831, %r29832 },    { %r1, %r2, %r3, %r4 },    { %r5, %r6 },            { %r29829, %r29830, %r29831, %r29832 }; 
	// end inline asm
	// begin inline asm
	mma.sync.aligned.m16n8k32.row.col.s32.s8.s8.s32    { %r29843, %r29844, %r29845, %r29846 },    { %r1, %r2, %r3, %r4 },    { %r5, %r6 },            { %r29843, %r29844, %r29845, %r29846 }; 
	// end inline asm
	// begin inline asm
	mma.sync.aligned.m16n8k32.row.col.s32.s8.s8.s32    { %r29815, %r29816, %r29817, %r29818 },    { %r1, %r2, %r3, %r4 },    { %r5, %r6 },            { %r29815, %r29816, %r29817, %r29818 }; 
	// end inline asm
	// begin inline asm
	mma.sync.aligned.m16n8k32.row.col.s32.s8.s8.s32    { %r29829, %r29830, %r29831, %r29832 },    { %r1, %r2, %r3, %r4 },    { %r5, %r6 },            { %r29829, %r29830, %r29831, %r29832 }; 
	// end inline asm
	// begin inline asm
	mma.sync.aligned.m16n8k32.row.col.s32.s8.s8.s32    { %r29843, %r29844, %r29845, %r29846 },    { %r1, %r2, %r3, %r4 },    { %r5, %r6 },            { %r29843, %r29844, %r29845, %r29846 }; 
	// end inline asm
	// begin inline asm
	mma.sync.aligned.m16n8k32.row.col.s32.s8.s8.s32    { %r29815, %r29816, %r29817, %r29818 },    { %r1, %r2, %r3, %r4 },    { %r5, %r6 },            { %r29815, %r29816, %r29817, %r29818 }; 
	// end inline asm
	// begin inline asm
	mma.sync.aligned.m16n8k32.row.col.s32.s8.s8.s32    { %r29829, %r29830, %r29831, %r29832 },    { %r1, %r2, %r3, %r4 },    { %r5, %r6 },            { %r29829, %r29830, %r29831, %r29832 }; 
	// end inline asm
	// begin inline asm
	mma.sync.aligned.m16n8k32.row.col.s32.s8.s8.s32    { %r29843, %r29844, %r29845, %r29846 },    { %r1, %r2, %r3, %r4 },    { %r5, %r6 },            { %r29843, %r29844, %r29845, %r29846 }; 
	// end inline asm
	// begin inline asm
	mma.sync.aligned.m16n8k32.row.col.s32.s8.s8.s32    { %r29815, %r29816, %r29817, %r29818 },    { %r1, %r2, %r3, %r4 },    { %r5, %r6 },            { %r29815, %r29816, %r29817, %r29818 }; 
	// end inline asm
	// begin inline asm
	mma.sync.aligned.m16n8k32.row.col.s32.s8.s8.s32    { %r29829, %r29830, %r29831, %r29832 },    { %r1, %r2, %r3, %r4 },    { %r5, %r6 },            { %r29829, %r29830, %r29831, %r29832 }; 
	// end inline asm
	// begin inline asm
	mma.sync.aligned.m16n8k32.row.col.s32.s8.s8.s32    { %r29843, %r29844, %r29845, %r29846 },    { %r1, %r2, %r3, %r4 },    { %r5, %r6 },            { %r29843, %r29844, %r29845, %r29846 }; 
	// end inline asm
	// begin inline asm
	mma.sync.aligned.m16n8k32.row.col.s32.s8.s8.s32    { %r29815, %r29816, %r29817, %r29818 },    { %r1, %r2, %r3, %r4 },    { %r5, %r6 },            { %r29815, %r29816, %r29817, %r29818 }; 
	// end inline asm
	// begin inline asm
	mma.sync.aligned.m16n8k32.row.col.s32.s8.s8.s32    { %r29829, %r29830, %r29831, %r29832 },    { %r1, %r2, %r3, %r4 },    { %r5, %r6 },            { %r29829, %r29830, %r29831, %r29832 }; 
	// end inline asm
	// begin inline asm
	mma.sync.aligned.m16n8k32.row.col.s32.s8.s8.s32    { %r29843, %r29844, %r29845, %r29846 },    { %r1, %r2, %r3, %r4 },    { %r5, %r6 },            { %r29843, %r29844, %r29845, %r29846 }; 
	// end inline asm
	// begin inline asm
	mma.sync.aligned.m16n8k32.row.col.s32.s8.s8.s32    { %r29815, %r29816, %r29817, %r29818 },    { %r1, %r2, %r3, %r4 },    { %r5, %r6 },            { %r29815, %r29816, %r29817, %r29818 }; 
	// end inline asm
	// begin inline asm
	mma.sync.aligned.m16n8k32.row.col.s32.s8.s8.s32    { %r29829, %r29830, %r29831, %r29832 },    { %r1, %r2, %r3, %r4 },    { %r5, %r6 },            { %r29829, %r29830, %r29831, %r29832 }; 
	// end inline asm
	// begin inline asm
	mma.sync.aligned.m16n8k32.row.col.s32.s8.s8.s32    { %r29843, %r29844, %r29845, %r29846 },    { %r1, %r2, %r3, %r4 },    { %r5, %r6 },            { %r29843, %r29844, %r29845, %r29846 }; 
	// end inline asm
	// begin inline asm
	mma.sync.aligned.m16n8k32.row.col.s32.s8.s8.s32    { %r29815, %r29816, %r29817, %r29818 },    { %r1, %r2, %r3, %r4 },    { %r5, %r6 },            { %r29815, %r29816, %r29817, %r29818 }; 
	// end inline asm
	// begin inline asm
	mma.sync.aligned.m16n8k32.row.col.s32.s8.s8.s32    { %r29829, %r29830, %r29831, %r29832 },    { %r1, %r2, %r3, %r4 },    { %r5, %r6 },            { %r29829, %r29830, %r29831, %r29832 }; 
	// end inline asm
	// begin inline asm
	mma.sync.aligned.m16n8k32.row.col.s32.s8.s8.s32    { %r29843, %r29844, %r29845, %r29846 },    { %r1, %r2, %r3, %r4 },    { %r5, %r6 },            { %r29843, %r29844, %r29845, %r29846 }; 
	// end inline asm
	// begin inline asm
	mma.sync.aligned.m16n8k32.row.col.s32.s8.s8.s32    { %r29815, %r29816, %r29817, %r29818 },    { %r1, %r2, %r3, %r4 },    { %r5, %r6 },            { %r29815, %r29816, %r29817, %r29818 }; 
	// end inline asm
	// begin inline asm
	mma.sync.aligned.m16n8k32.row.col.s32.s8.s8.s32    { %r29829, %r29830, %r29831, %r29832 },    { %r1, %r2, %r3, %r4 },    { %r5, %r6 },            { %r29829, %r29830, %r29831, %r29832 }; 
	// end inline asm
	// begin inline asm
	mma.sync.aligned.m16n8k32.row.col.s32.s8.s8.s32    { %r29843, %r29844, %r29845, %r29846 },    { %r1, %r2, %r3, %r4 },    { %r5, %r6 },            { %r29843, %r29844, %r29845, %r29846 }; 
	// end inline asm
	// begin inline asm
	mma.sync.aligned.m16n8k32.row.col.s32.s8.s8.s32    { %r29815, %r29816, %r29817, %r29818 },    { %r1, %r2, %r3, %r4 },    { %r5, %r6 },            { %r29815, %r29816, %r29817, %r29818 }; 
	// end inline asm
	// begin inline asm
	mma.sync.aligned.m16n8k32.row.col.s32.s8.s8.s32    { %r29829, %r29830, %r29831, %r29832 },    { %r1, %r2, %r3, %r4 },    { %r5, %r6 },            { %r29829, %r29830, %r29831, %r29832 }; 
	// end inline asm
	// begin inline asm
	mma.sync.aligned.m16n8k32.row.col.s32.s8.s8.s32    { %r29843, %r29844, %r29845, %r29846 },    { %r1, %r2, %r3, %r4 },    { %r5, %r6 },            { %r29843, %r29844, %r29845, %r29846 }; 
	// end inline asm
	// begin inline asm
	mma.sync.aligned.m16n8k32.row.col.s32.s8.s8.s32    { %r29815, %r29816, %r29817, %r29818 },    { %r1, %r2, %r3, %r4 },    { %r5, %r6 },            { %r29815, %r29816, %r29817, %r29818 }; 
	// end inline asm
	// begin inline asm
	mma.sync.aligned.m16n8k32.row.col.s32.s8.s8.s32    { %r29829, %r29830, %r29831, %r29832 },    { %r1, %r2, %r3, %r4 },    { %r5, %r6 },            { %r29829, %r29830, %r29831, %r29832 }; 
	// end inline asm
	// begin inline asm
	mma.sync.aligned.m16n8k32.row.col.s32.s8.s8.s32    { %r29843, %r29844, %r29845, %r29846 },    { %r1, %r2, %r3, %r4 },    { %r5, %r6 },            { %r29843, %r29844, %r29845, %r29846 }; 
	// end inline asm
	// begin inline asm
	mma.sync.aligned.m16n8k32.row.col.s32.s8.s8.s32    { %r29815, %r29816, %r29817, %r29818 },    { %r1, %r2, %r3, %r4 },    { %r5, %r6 },            { %r29815, %r29816, %r29817, %r29818 }; 
	// end inline asm
	// begin inline asm
	mma.sync.aligned.m16n8k32.row.col.s32.s8.s8.s32    { %r29829, %r29830, %r29831, %r29832 },    { %r1, %r2, %r3, %r4 },    { %r5, %r6 },            { %r29829, %r29830, %r29831, %r29832 }; 
	// end inline asm
	// begin inline asm
	mma.sync.aligned.m16n8k32.row.col.s32.s8.s8.s32    { %r29843, %r29844, %r29845, %r29846 },    { %r1, %r2, %r3, %r4 },    { %r5, %r6 },            { %r29843, %r29844, %r29845, %r29846 }; 
	// end inline asm
	// begin inline asm
	mma.sync.aligned.m16n8k32.row.col.s32.s8.s8.s32    { %r29815, %r29816, %r29817, %r29818 },    { %r1, %r2, %r3, %r4 },    { %r5, %r6 },            { %r29815, %r29816, %r29817, %r29818 }; 
	// end inline asm
	// begin inline asm
	mma.sync.aligned.m16n8k32.row.col.s32.s8.s8.s32    { %r29829, %r29830, %r29831, %r29832 },    { %r1, %r2, %r3, %r4 },    { %r5, %r6 },            { %r29829, %r29830, %r29831, %r29832 }; 
	// end inline asm
	// begin inline asm
	mma.sync.aligned.m16n8k32.row.col.s32.s8.s8.s32    { %r29843, %r29844, %r29845, %r29846 },    { %r1, %r2, %r3, %r4 },    { %r5, %r6 },            { %r29843, %r29844, %r29845, %r29846 }; 
	// end inline asm
	// begin inline asm
	mma.sync.aligned.m16n8k32.row.col.s32.s8.s8.s32    { %r29815, %r29816, %r29817, %r29818 },    { %r1, %r2, %r3, %r4 },    { %r5, %r6 },            { %r29815, %r29816, %r29817, %r29818 }; 
	// end inline asm
	// begin inline asm
	mma.sync.aligned.m16n8k32.row.col.s32.s8.s8.s32    { %r29829, %r29830, %r29831, %r29832 },    { %r1, %r2, %r3, %r4 },    { %r5, %r6 },            { %r29829, %r29830, %r29831, %r29832 }; 
	// end inline asm
	// begin inline asm
	mma.sync.aligned.m16n8k32.row.col.s32.s8.s8.s32    { %r29843, %r29844, %r29845, %r29846 },    { %r1, %r2, %r3, %r4 },    { %r5, %r6 },            { %r29843, %r29844, %r29845, %r29846 }; 
	// end inline asm
	// begin inline asm
	mma.sync.aligned.m16n8k32.row.col.s32.s8.s8.s32    { %r29815, %r29816, %r29817, %r29818 },    { %r1, %r2, %r3, %r4 },    { %r5, %r6 },            { %r29815, %r29816, %r29817, %r29818 }; 
	// end inline asm
	// begin inline asm
	mma.sync.aligned.m16n8k32.row.col.s32.s8.s8.s32    { %r29829, %r29830, %r29831, %r29832 },    { %r1, %r2, %r3, %r4 },    { %r5, %r6 },            { %r29829, %r29830, %r29831, %r29832 }; 
	// end inline asm
	// begin inline asm
	mma.sync.aligned.m16n8k32.row.col.s32.s8.s8.s32    { %r29843, %r29844, %r29845, %r29846 },    { %r1, %r2, %r3, %r4 },    { %r5, %r6 },            { %r29843, %r29844, %r29845, %r29846 }; 
	// end inline asm
	// begin inline asm
	mma.sync.aligned.m16n8k32.row.col.s32.s8.s8.s32    { %r29815, %r29816, %r29817, %r29818 },    { %r1, %r2, %r3, %r4 },    { %r5, %r6 },            { %r29815, %r29816, %r29817, %r29818 }; 
	// end inline asm
	// begin inline asm
	mma.sync.aligned.m16n8k32.row.col.s32.s8.s8.s32    { %r29829, %r29830, %r29831, %r29832 },    { %r1, %r2, %r3, %r4 },    { %r5, %r6 },            { %r29829, %r29830, %r29831, %r29832 }; 
	// end inline asm
	// begin inline asm
	mma.sync.aligned.m16n8k32.row.col.s32.s8.s8.s32    { %r29843, %r29844, %r29845, %r29846 },    { %r1, %r2, %r3, %r4 },    { %r5, %r6 },            { %r29843, %r29844, %r29845, %r29846 }; 
	// end inline asm
	// begin inline asm
	mma.sync.aligned.m16n8k32.row.col.s32.s8.s8.s32    { %r29815, %r29816, %r29817, %r29818 },    { %r1, %r2, %r3, %r4 },    { %r5, %r6 },            { %r29815, %r29816, %r29817, %r29818 }; 
	// end inline asm
	// begin inline asm
	mma.sync.aligned.m16n8k32.row.col.s32.s8.s8.s32    { %r29829, %r29830, %r29831, %r29832 },    { %r1, %r2, %r3, %r4 },    { %r5, %r6 },            { %r29829, %r29830, %r29831, %r29832 }; 
	// end inline asm
	// begin inline asm
	mma.sync.aligned.m16n8k32.row.col.s32.s8.s8.s32    { %r29843, %r29844, %r29845, %r29846 },    { %r1, %r2, %r3, %r4 },    { %r5, %r6 },            { %r29843, %r29844, %r29845, %r29846 }; 
	// end inline asm
	// begin inline asm
	mma.sync.aligned.m16n8k32.row.col.s32.s8.s8.s32    { %r29815, %r29816, %r29817, %r29818 },    { %r1, %r2, %r3, %r4 },    { %r5, %r6 },            { %r29815, %r29816, %r29817, %r29818 }; 
	// end inline asm
	// begin inline asm
	mma.sync.aligned.m16n8k32.row.col.s32.s8.s8.s32    { %r29829, %r29830, %r29831, %r29832 },    { %r1, %r2, %r3, %r4 },    { %r5, %r6 },            { %r29829, %r29830, %r29831, %r29832 }; 
	// end inline asm
	// begin inline asm
	mma.sync.aligned.m16n8k32.row.col.s32.s8.s8.s32    { %r29843, %r29844, %r29845, %r29846 },    { %r1, %r2, %r3, %r4 },    { %r5, %r6 },            { %r29843, %r29844, %r29845, %r29846 }; 
	// end inline asm
	// begin inline asm
	mma.sync.aligned.m16n8k32.row.col.s32.s8.s8.s32    { %r29815, %r29816, %r29817, %r29818 },    { %r1, %r2, %r3, %r4 },    { %r5, %r6 },            { %r29815, %r29816, %r29817, %r29818 }; 
	// end inline asm
	// begin inline asm
	mma.sync.aligned.m16n8k32.row.col.s32.s8.s8.s32    { %r29829, %r29830, %r29831, %r29832 },    { %r1, %r2, %r3, %r4 },    { %r5, %r6 },            { %r29829, %r29830, %r29831, %r29832 }; 
	// end inline asm
	// begin inline asm
	mma.sync.aligned.m16n8k32.row.col.s32.s8.s8.s32    { %r29843, %r29844, %r29845, %r29846 },    { %r1, %r2, %r3, %r4 },    { %r5, %r6 },            { %r29843, %r29844, %r29845, %r29846 }; 
	// end inline asm
	// begin inline asm
	mma.sync.aligned.m16n8k32.row.col.s32.s8.s8.s32    { %r29815, %r29816, %r29817, %r29818 },    { %r1, %r2, %r3, %r4 },    { %r5, %r6 },            { %r29815, %r29816, %r29817, %r29818 }; 
	// end inline asm
	// begin inline asm
	mma.sync.aligned.m16n8k32.row.col.s32.s8.s8.s32    { %r29829, %r29830, %r29831, %r29832 },    { %r1, %r2, %r3, %r4 },    { %r5, %r6 },            { %r29829, %r29830, %r29831, %r29832 }; 
	// end inline asm
	// begin inline asm
	mma.sync.aligned.m16n8k32.row.col.s32.s8.s8.s32    { %r29843, %r29844, %r29845, %r29846 },    { %r1, %r2, %r3, %r4 },    { %r5, %r6 },            { %r29843, %r29844, %r29845, %r29846 }; 
	// end inline asm
	// begin inline asm
	mma.sync.aligned.m16n8k32.row.col.s32.s8.s8.s32    { %r29815, %r29816, %r29817, %r29818 },    { %r1, %r2, %r3, %r4 },    { %r5, %r6 },            { %r29815, %r29816, %r29817, %r29818 }; 
	// end inline asm
	// begin inline asm
	mma.sync.aligned.m16n8k32.row.col.s32.s8.s8.s32    { %r29829, %r29830, %r29831, %r29832 },    { %r1, %r2, %r3, %r4 },    { %r5, %r6 },            { %r29829, %r29830, %r29831, %r29832 }; 
	// end inline asm
	// begin inline asm
	mma.sync.aligned.m16n8k32.row.col.s32.s8.s8.s32    { %r29843, %r29844, %r29845, %r29846 },    { %r1, %r2, %r3, %r4 },    { %r5, %r6 },            { %r29843, %r29844, %r29845, %r29846 }; 
	// end inline asm
	// begin inline asm
	mma.sync.aligned.m16n8k32.row.col.s32.s8.s8.s32    { %r29815, %r29816, %r29817, %r29818 },    { %r1, %r2, %r3, %r4 },    { %r5, %r6 },            { %r29815, %r29816, %r29817, %r29818 }; 
	// end inline asm
	// begin inline asm
	mma.sync.aligned.m16n8k32.row.col.s32.s8.s8.s32    { %r29829, %r29830, %r29831, %r29832 },    { %r1, %r2, %r3, %r4 },    { %r5, %r6 },            { %r29829, %r29830, %r29831, %r29832 }; 
	// end inline asm
	// begin inline asm
	mma.sync.aligned.m16n8k32.row.col.s32.s8.s8.s32    { %r29843, %r29844, %r29845, %r29846 },    { %r1, %r2, %r3, %r4 },    { %r5, %r6 },            { %r29843, %r29844, %r29845, %r29846 }; 
	// end inline asm
	// begin inline asm
	mma.sync.aligned.m16n8k32.row.col.s32.s8.s8.s32    { %r29815, %r29816, %r29817, %r29818 },    { %r1, %r2, %r3, %r4 },    { %r5, %r6 },            { %r29815, %r29816, %r29817, %r29818 }; 
	// end inline asm
	// begin inline asm
	mma.sync.aligned.m16n8k32.row.col.s32.s8.s8.s32    { %r29829, %r29830, %r29831, %r29832 },    { %r1, %r2, %r3, %r4 },    { %r5, %r6 },            { %r29829, %r29830, %r29831, %r29832 }; 
	// end inline asm
	// begin inline asm
	mma.sync.aligned.m16n8k32.row.col.s32.s8.s8.s32    { %r29843, %r29844, %r29845, %r29846 },    { %r1, %r2, %r3, %r4 },    { %r5, %r6 },            { %r29843, %r29844, %r29845, %r29846 }; 
	// end inline asm
	// begin inline asm
	mma.sync.aligned.m16n8k32.row.col.s32.s8.s8.s32    { %r29815, %r29816, %r29817, %r29818 },    { %r1, %r2, %r3, %r4 },    { %r5, %r6 },            { %r29815, %r29816, %r29817, %r29818 }; 
	// end inline asm
	// begin inline asm
	mma.sync.aligned.m16n8k32.row.col.s32.s8.s8.s32    { %r29829, %r29830, %r29831, %r29832 },    { %r1, %r2, %r3, %r4 },    { %r5, %r6 },            { %r29829, %r29830, %r29831, %r29832 }; 
	// end inline asm
	// begin inline asm
	mma.sync.aligned.m16n8k32.row.col.s32.s8.s8.s32    { %r29843, %r29844, %r29845, %r29846 },    { %r1, %r2, %r3, %r4 },    { %r5, %r6 },            { %r29843, %r29844, %r29845, %r29846 }; 
	// end inline asm
	// begin inline asm
	mma.sync.aligned.m16n8k32.row.col.s32.s8.s8.s32    { %r29815, %r29816, %r29817, %r29818 },    { %r1, %r2, %r3, %r4 },    { %r5, %r6 },            { %r29815, %r29816, %r29817, %r29818 }; 
	// end inline asm
	// begin inline asm
	mma.sync.aligned.m16n8k32.row.col.s32.s8.s8.s32    { %r29829, %r29830, %r29831, %r29832 },    { %r1, %r2, %r3, %r4 },    { %r5, %r6 },            { %r29829, %r29830, %r29831, %r29832 }; 
	// end inline asm
	// begin inline asm
	mma.sync.aligned.m16n8k32.row.col.s32.s8.s8.s32    { %r29843, %r29844, %r29845, %r29846 },    { %r1, %r2, %r3, %r4 },    { %r5, %r6 },            { %r29843, %r29844, %r29845, %r29846 }; 
	// end inline asm
	// begin inline asm
	mma.sync.aligned.m16n8k32.row.col.s32.s8.s8.s32    { %r29815, %r29816, %r29817, %r29818 },    { %r1, %r2, %r3, %r4 },    { %r5, %r6 },            { %r29815, %r29816, %r29817, %r29818 }; 
	// end inline asm
	// begin inline asm
	mma.sync.aligned.m16n8k32.row.col.s32.s8.s8.s32    { %r29829, %r29830, %r29831, %r29832 },    { %r1, %r2, %r3, %r4 },    { %r5, %r6 },            { %r29829, %r29830, %r29831, %r29832 }; 
	// end inline asm
	// begin inline asm
	mma.sync.aligned.m16n8k32.row.col.s32.s8.s8.s32    { %r29843, %r29844, %r29845, %r29846 },    { %r1, %r2, %r3, %r4 },    { %r5, %r6 },            { %r29843, %r29844, %r29845, %r29846 }; 
	// end inline asm
	// begin inline asm
	mma.sync.aligned.m16n8k32.row.col.s32.s8.s8.s32    { %r29815, %r29816, %r29817, %r29818 },    { %r1, %r2, %r3, %r4 },    { %r5, %r6 },            { %r29815, %r29816, %r29817, %r29818 }; 
	// end inline asm
	// begin inline asm
	mma.sync.aligned.m16n8k32.row.col.s32.s8.s8.s32    { %r29829, %r29830, %r29831, %r29832 },    { %r1, %r2, %r3, %r4 },    { %r5, %r6 },            { %r29829, %r29830, %r29831, %r29832 }; 
	// end inline asm
	// begin inline asm
	mma.sync.aligned.m16n8k32.row.col.s32.s8.s8.s32    { %r29843, %r29844, %r29845, %r29846 },    { %r1, %r2, %r3, %r4 },    { %r5, %r6 },            { %r29843, %r29844, %r29845, %r29846 }; 
	// end inline asm
	// begin inline asm
	mma.sync.aligned.m16n8k32.row.col.s32.s8.s8.s32    { %r29815, %r29816, %r29817, %r29818 },    { %r1, %r2, %r3, %r4 },    { %r5, %r6 },            { %r29815, %r29816, %r29817, %r29818 }; 
	// end inline asm
	// begin inline asm
	mma.sync.aligned.m16n8k32.row.col.s32.s8.s8.s32    { %r29829, %r29830, %r29831, %r29832 },    { %r1, %r2, %r3, %r4 },    { %r5, %r6 },            { %r29829, %r29830, %r29831, %r29832 }; 
	// end inline asm
	// begin inline asm
	mma.sync.aligned.m16n8k32.row.col.s32.s8.s8.s32    { %r29843, %r29844, %r29845, %r29846 },    { %r1, %r2, %r3, %r4 },    { %r5, %r6 },            { %r29843, %r29844, %r29845, %r29846 }; 
	// end inline asm
	// begin inline asm
	mma.sync.aligned.m16n8k32.row.col.s32.s8.s8.s32    { %r29815, %r29816, %r29817, %r29818 },    { %r1, %r2, %r3, %r4 },    { %r5, %r6 },            { %r29815, %r29816, %r29817, %r29818 }; 
	// end inline asm
	// begin inline asm
	mma.sync.aligned.m16n8k32.row.col.s32.s8.s8.s32    { %r29829, %r29830, %r29831, %r29832 },    { %r1, %r2, %r3, %r4 },    { %r5, %r6 },            { %r29829, %r29830, %r29831, %r29832 }; 
	// end inline asm
	// begin inline asm
	mma.sync.aligned.m16n8k32.row.col.s32.s8.s8.s32    { %r29843, %r29844, %r29845, %r29846 },    { %r1, %r2, %r3, %r4 },    { %r5, %r6 },            { %r29843, %r29844, %r29845, %r29846 }; 
	// end inline asm
	// begin inline asm
	mma.sync.aligned.m16n8k32.row.col.s32.s8.s8.s32    { %r29815, %r29816, %r29817, %r29818 },    { %r1, %r2, %r3, %r4 },    { %r5, %r6 },            { %r29815, %r29816, %r29817, %r29818 }; 
	// end inline asm
	// begin inline asm
	mma.sync.aligned.m16n8k32.row.col.s32.s8.s8.s32    { %r29829, %r29830, %r29831, %r29832 },    { %r1, %r2, %r3, %r4 },    { %r5, %r6 },            { %r29829, %r29830, %r29831, %r29832 }; 
	// end inline asm
	// begin inline asm
	mma.sync.aligned.m16n8k32.row.col.s32.s8.s8.s32    { %r29843, %r29844, %r29845, %r29846 },    { %r1, %r2, %r3, %r4 },    { %r5, %r6 },            { %r29843, %r29844, %r29845, %r29846 }; 
	// end inline asm
	// begin inline asm
	mma.sync.aligned.m16n8k32.row.col.s32.s8.s8.s32    { %r29815, %r29816, %r29817, %r29818 },    { %r1, %r2, %r3, %r4 },    { %r5, %r6 },            { %r29815, %r29816, %r29817, %r29818 }; 
	// end inline asm
	// begin inline asm
	mma.sync.aligned.m16n8k32.row.col.s32.s8.s8.s32    { %r29829, %r29830, %r29831, %r29832 },    { %r1, %r2, %r3, %r4 },    { %r5, %r6 },            { %r29829, %r29830, %r29831, %r29832 }; 
	// end inline asm
	// begin inline asm
	mma.sync.aligned.m16n8k32.row.col.s32.s8.s8.s32    { %r29843, %r29844, %r29845, %r29846 },    { %r1, %r2, %r3, %r4 },    { %r5, %r6 },            { %r29843, %r29844, %r29845, %r29846 }; 
	// end inline asm
	// begin inline asm
	mma.sync.aligned.m16n8k32.row.col.s32.s8.s8.s32    { %r29815, %r29816, %r29817, %r29818 },    { %r1, %r2, %r3, %r4 },    { %r5, %r6 },            { %r29815, %r29816, %r29817, %r29818 }; 
	// end inline asm
	// begin inline asm
	mma.sync.aligned.m16n8k32.row.col.s32.s8.s8.s32    { %r29829, %r29830, %r29831, %r29832 },    { %r1, %r2, %r3, %r4 },    { %r5, %r6 },            { %r29829, %r29830, %r29831, %r29832 }; 
	// end inline asm
	// begin inline asm
	mma.sync.aligned.m16n8k32.row.col.s32.s8.s8.s32    { %r29843, %r29844, %r29845, %r29846 },    { %r1, %r2, %r3, %r4 },    { %r5, %r6 },            { %r29843, %r29844, %r29845, %r29846 }; 
	// end inline asm
	// begin inline asm
	mma.sync.aligned.m16n8k32.row.col.s32.s8.s8.s32    { %r29815, %r29816, %r29817, %r29818 },    { %r1, %r2, %r3, %r4 },    { %r5, %r6 },            { %r29815, %r29816, %r29817, %r29818 }; 
	// end inline asm
	// begin inline asm
	mma.sync.aligned.m16n8k32.row.col.s32.s8.s8.s32    { %r29829, %r29830, %r29831, %r29832 },    { %r1, %r2, %r3, %r4 },    { %r5, %r6 },            { %r29829, %r29830, %r29831, %r29832 }; 
	// end inline asm
	// begin inline asm
	mma.sync.aligned.m16n8k32.row.col.s32.s8.s8.s32    { %r29843, %r29844, %r29845, %r29846 },    { %r1, %r2, %r3, %r4 },    { %r5, %r6 },            { %r29843, %r29844, %r29845, %r29846 }; 
	// end inline asm
	// begin inline asm
	mma.sync.aligned.m16n8k32.row.col.s32.s8.s8.s32    { %r29815, %r29816, %r29817, %r29818 },    { %r1, %r2, %r3, %r4 },    { %r5, %r6 },            { %r29815, %r29816, %r29817, %r29818 }; 
	// end inline asm
	// begin inline asm
	mma.sync.aligned.m16n8k32.row.col.s32.s8.s8.s32    { %r29829, %r29830, %r29831, %r29832 },    { %r1, %r2, %r3, %r4 },    { %r5, %r6 },            { %r29829, %r29830, %r29831, %r29832 }; 
	// end inline asm
	// begin inline asm
	mma.sync.aligned.m16n8k32.row.col.s32.s8.s8.s32    { %r29843, %r29844, %r29845, %r29846 },    { %r1, %r2, %r3, %r4 },    { %r5, %r6 },            { %r29843, %r29844, %r29845, %r29846 }; 
	// end inline asm
	// begin inline asm
	mma.sync.aligned.m16n8k32.row.col.s32.s8.s8.s32    { %r29815, %r29816, %r29817, %r29818 },    { %r1, %r2, %r3, %r4 },    { %r5, %r6 },            { %r29815, %r29816, %r29817, %r29818 }; 
	// end inline asm
	// begin inline asm
	mma.sync.aligned.m16n8k32.row.col.s32.s8.s8.s32    { %r29829, %r29830, %r29831, %r29832 },    { %r1, %r2, %r3, %r4 },    { %r5, %r6 },            { %r29829, %r29830, %r29831, %r29832 }; 
	// end inline asm
	// begin inline asm
	mma.sync.aligned.m16n8k32.row.col.s32.s8.s8.s32    { %r29843, %r29844, %r29845, %r29846 },    { %r1, %r2, %r3, %r4 },    { %r5, %r6 },            { %r29843, %r29844, %r29845, %r29846 }; 
	// end inline asm
	// begin inline asm
	mma.sync.aligned.m16n8k32.row.col.s32.s8.s8.s32    { %r29815, %r29816, %r29817, %r29818 },    { %r1, %r2, %r3, %r4 },    { %r5, %r6 },            { %r29815, %r29816, %r29817, %r29818 }; 
	// end inline asm
	// begin inline asm
	mma.sync.aligned.m16n8k32.row.col.s32.s8.s8.s32    { %r29829, %r29830, %r29831, %r29832 },    { %r1, %r2, %r3, %r4 },    { %r5, %r6 },            { %r29829, %r29830, %r29831, %r29832 }; 
	// end inline asm
	// begin inline asm
	mma.sync.aligned.m16n8k32.row.col.s32.s8.s8.s32    { %r29843, %r29844, %r29845, %r29846 },    { %r1, %r2, %r3, %r4 },    { %r5, %r6 },            { %r29843, %r29844, %r29845, %r29846 }; 
	// end inline asm
	// begin inline asm
	mma.sync.aligned.m16n8k32.row.col.s32.s8.s8.s32    { %r29815, %r29816, %r29817, %r29818 },    { %r1, %r2, %r3, %r4 },    { %r5, %r6 },            { %r29815, %r29816, %r29817, %r29818 }; 
	// end inline asm
	// begin inline asm
	mma.sync.aligned.m16n8k32.row.col.s32.s8.s8.s32    { %r29829, %r29830, %r29831, %r29832 },    { %r1, %r2, %r3, %r4 },    { %r5, %r6 },            { %r29829, %r29830, %r29831, %r29832 }; 
	// end inline asm
	// begin inline asm
	mma.sync.aligned.m16n8k32.row.col.s32.s8.s8.s32    { %r29843, %r29844, %r29845, %r29846 },    { %r1, %r2, %r3, %r4 },    { %r5, %r6 },            { %r29843, %r29844, %r29845, %r29846 }; 
	// end inline asm
	// begin inline asm
	mma.sync.aligned.m16n8k32.row.col.s32.s8.s8.s32    { %r29815, %r29816, %r29817, %r29818 },    { %r1, %r2, %r3, %r4 },    { %r5, %r6 },            { %r29815, %r29816, %r29817, %r29818 }; 
	// end inline asm
	// begin inline asm
	mma.sync.aligned.m16n8k32.row.col.s32.s8.s8.s32    { %r29829, %r29830, %r29831, %r29832 },    { %r1, %r2, %r3, %r4 },    { %r5, %r6 },            { %r29829, %r29830, %r29831, %r29832 }; 
	// end inline asm
	// begin inline asm
	mma.sync.aligned.m16n8k32.row.col.s32.s8.s8.s32    { %r29843, %r29844, %r29845, %r29846 },    { %r1, %r2, %r3, %r4 },    { %r5, %r6 },            { %r29843, %r29844, %r29845, %r29846 }; 
	// end inline asm
	// begin inline asm
	mma.sync.aligned.m16n8k32.row.col.s32.s8.s8.s32    { %r29815, %r29816, %r29817, %r29818 },    { %r1, %r2, %r3, %r4 },    { %r5, %r6 },            { %r29815, %r29816, %r29817, %r29818 }; 
	// end inline asm
	// begin inline asm
	mma.sync.aligned.m16n8k32.row.col.s32.s8.s8.s32    { %r29829, %r29830, %r29831, %r29832 },    { %r1, %r2, %r3, %r4 },    { %r5, %r6 },            { %r29829, %r29830, %r29831, %r29832 }; 
	// end inline asm
	// begin inline asm
	mma.sync.aligned.m16n8k32.row.col.s32.s8.s8.s32    { %r29843, %r29844, %r29845, %r29846 },    { %r1, %r2, %r3, %r4 },    { %r5, %r6 },            { %r29843, %r29844, %r29845, %r29846 }; 
	// end inline asm
	// begin inline asm
	mma.sync.aligned.m16n8k32.row.col.s32.s8.s8.s32    { %r29815, %r29816, %r29817, %r29818 },    { %r1, %r2, %r3, %r4 },    { %r5, %r6 },            { %r29815, %r29816, %r29817, %r29818 }; 
	// end inline asm
	// begin inline asm
	mma.sync.aligned.m16n8k32.row.col.s32.s8.s8.s32    { %r29829, %r29830, %r29831, %r29832 },    { %r1, %r2, %r3, %r4 },    { %r5, %r6 },            { %r29829, %r29830, %r29831, %r29832 }; 
	// end inline asm
	// begin inline asm
	mma.sync.aligned.m16n8k32.row.col.s32.s8.s8.s32    { %r29843, %r29844, %r29845, %r29846 },    { %r1, %r2, %r3, %r4 },    { %r5, %r6 },            { %r29843, %r29844, %r29845, %r29846 }; 
	// end inline asm
	// begin inline asm
	mma.sync.aligned.m16n8k32.row.col.s32.s8.s8.s32    { %r29815, %r29816, %r29817, %r29818 },    { %r1, %r2, %r3, %r4 },    { %r5, %r6 },            { %r29815, %r29816, %r29817, %r29818 }; 
	// end inline asm
	// begin inline asm
	mma.sync.aligned.m16n8k32.row.col.s32.s8.s8.s32    { %r29829, %r29830, %r29831, %r29832 },    { %r1, %r2, %r3, %r4 },    { %r5, %r6 },            { %r29829, %r29830, %r29831, %r29832 }; 
	// end inline asm
	// begin inline asm
	mma.sync.aligned.m16n8k32.row.col.s32.s8.s8.s32    { %r29843, %r29844, %r29845, %r29846 },    { %r1, %r2, %r3, %r4 },    { %r5, %r6 },            { %r29843, %r29844, %r29845, %r29846 }; 
	// end inline asm
	// begin inline asm
	mma.sync.aligned.m16n8k32.row.col.s32.s8.s8.s32    { %r29815, %r29816, %r29817, %r29818 },    { %r1, %r2, %r3, %r4 },    { %r5, %r6 },            { %r29815, %r29816, %r29817, %r29818 }; 
	// end inline asm
	// begin inline asm
	mma.sync.aligned.m16n8k32.row.col.s32.s8.s8.s32    { %r29829, %r29830, %r29831, %r29832 },    { %r1, %r2, %r3, %r4 },    { %r5, %r6 },            { %r29829, %r29830, %r29831, %r29832 }; 
	// end inline asm
	// begin inline asm
	mma.sync.aligned.m16n8k32.row.col.s32.s8.s8.s32    { %r29843, %r29844, %r29845, %r29846 },    { %r1, %r2, %r3, %r4 },    { %r5, %r6 },            { %r29843, %r29844, %r29845, %r29846 }; 
	// end inline asm
	// begin inline asm
	mma.sync.aligned.m16n8k32.row.col.s32.s8.s8.s32    { %r29815, %r29816, %r29817, %r29818 },    { %r1, %r2, %r3, %r4 },    { %r5, %r6 },            { %r29815, %r29816, %r29817, %r29818 }; 
	// end inline asm
	// begin inline asm
	mma.sync.aligned.m16n8k32.row.col.s32.s8.s8.s32    { %r29829, %r29830, %r29831, %r29832 },    { %r1, %r2, %r3, %r4 },    { %r5, %r6 },            { %r29829, %r29830, %r29831, %r29832 }; 
	// end inline asm
	// begin inline asm
	mma.sync.aligned.m16n8k32.row.col.s32.s8.s8.s32    { %r29843, %r29844, %r29845, %r29846 },    { %r1, %r2, %r3, %r4 },    { %r5, %r6 },            { %r29843, %r29844, %r29845, %r29846 }; 
	// end inline asm
	// begin inline asm
	mma.sync.aligned.m16n8k32.row.col.s32.s8.s8.s32    { %r29815, %r29816, %r29817, %r29818 },    { %r1, %r2, %r3, %r4 },    { %r5, %r6 },            { %r29815, %r29816, %r29817, %r29818 }; 
	// end inline asm
	// begin inline asm
	mma.sync.aligned.m16n8k32.row.col.s32.s8.s8.s32    { %r29829, %r29830, %r29831, %r29832 },    { %r1, %r2, %r3, %r4 },    { %r5, %r6 },            { %r29829, %r29830, %r29831, %r29832 }; 
	// end inline asm
	// begin inline asm
	mma.sync.aligned.m16n8k32.row.col.s32.s8.s8.s32    { %r29843, %r29844, %r29845, %r29846 },    { %r1, %r2, %r3, %r4 },    { %r5, %r6 },            { %r29843, %r29844, %r29845, %r29846 }; 
	// end inline asm
	// begin inline asm
	mma.sync.aligned.m16n8k32.row.col.s32.s8.s8.s32    { %r29815, %r29816, %r29817, %r29818 },    { %r1, %r2, %r3, %r4 },    { %r5, %r6 },            { %r29815, %r29816, %r29817, %r29818 }; 
	// end inline asm
	// begin inline asm
	mma.sync.aligned.m16n8k32.row.col.s32.s8.s8.s32    { %r29829, %r29830, %r29831, %r29832 },    { %r1, %r2, %r3, %r4 },    { %r5, %r6 },            { %r29829, %r29830, %r29831, %r29832 }; 
	// end inline asm
	// begin inline asm
	mma.sync.aligned.m16n8k32.row.col.s32.s8.s8.s32    { %r29843, %r29844, %r29845, %r29846 },    { %r1, %r2, %r3, %r4 },    { %r5, %r6 },            { %r29843, %r29844, %r29845, %r29846 }; 
	// end inline asm
	// begin inline asm
	mma.sync.aligned.m16n8k32.row.col.s32.s8.s8.s32    { %r29815, %r29816, %r29817, %r29818 },    { %r1, %r2, %r3, %r4 },    { %r5, %r6 },            { %r29815, %r29816, %r29817, %r29818 }; 
	// end inline asm
	// begin inline asm
	mma.sync.aligned.m16n8k32.row.col.s32.s8.s8.s32    { %r29829, %r29830, %r29831, %r29832 },    { %r1, %r2, %r3, %r4 },    { %r5, %r6 },            { %r29829, %r29830, %r29831, %r29832 }; 
	// end inline asm
	// begin inline asm
	mma.sync.aligned.m16n8k32.row.col.s32.s8.s8.s32    { %r29843, %r29844, %r29845, %r29846 },    { %r1, %r2, %r3, %r4 },    { %r5, %r6 },            { %r29843, %r29844, %r29845, %r29846 }; 
	// end inline asm
	// begin inline asm
	mma.sync.aligned.m16n8k32.row.col.s32.s8.s8.s32    { %r29815, %r29816, %r29817, %r29818 },    { %r1, %r2, %r3, %r4 },    { %r5, %r6 },            { %r29815, %r29816, %r29817, %r29818 }; 
	// end inline asm
	// begin inline asm
	mma.sync.aligned.m16n8k32.row.col.s32.s8.s8.s32    { %r29829, %r29830, %r29831, %r29832 },    { %r1, %r2, %r3, %r4 },    { %r5, %r6 },            { %r29829, %r29830, %r29831, %r29832 }; 
	// end inline asm
	// begin inline asm
	mma.sync.aligned.m16n8k32.row.col.s32.s8.s8.s32    { %r29843, %r29844, %r29845, %r29846 },    { %r1, %r2, %r3, %r4 },    { %r5, %r6 },            { %r29843, %r29844, %r29845, %r29846 }; 
	// end inline asm
	// begin inline asm
	mma.sync.aligned.m16n8k32.row.col.s32.s8.s8.s32    { %r29815, %r29816, %r29817, %r29818 },    { %r1, %r2, %r3, %r4 },    { %r5, %r6 },            { %r29815, %r29816, %r29817, %r29818 }; 
	// end inline asm
	// begin inline asm
	mma.sync.aligned.m16n8k32.row.col.s32.s8.s8.s32    { %r29829, %r29830, %r29831, %r29832 },    { %r1, %r2, %r3, %r4 },    { %r5, %r6 },            { %r29829, %r29830, %r29831, %r29832 }; 
	// end inline asm
	// begin inline asm
	mma.sync.aligned.m16n8k32.row.col.s32.s8.s8.s32    { %r29843, %r29844, %r29845, %r29846 },    { %r1, %r2, %r3, %r4 },    { %r5, %r6 },            { %r29843, %r29844, %r29845, %r29846 }; 
	// end inline asm
	// begin inline asm
	mma.sync.aligned.m16n8k32.row.col.s32.s8.s8.s32    { %r29815, %r29816, %r29817, %r29818 },    { %r1, %r2, %r3, %r4 },    { %r5, %r6 },            { %r29815, %r29816, %r29817, %r29818 }; 
	// end inline asm
	// begin inline asm
	mma.sync.aligned.m16n8k32.row.col.s32.s8.s8.s32    { %r29829, %r29830, %r29831, %r29832 },    { %r1, %r2, %r3, %r4 },    { %r5, %r6 },            { %r29829, %r29830, %r29831, %r29832 }; 
	// end inline asm
	// begin inline asm
	mma.sync.aligned.m16n8k32.row.col.s32.s8.s8.s32    { %r29843, %r29844, %r29845, %r29846 },    { %r1, %r2, %r3, %r4 },    { %r5, %r6 },            { %r29843, %r29844, %r29845, %r29846 }; 
	// end inline asm
	// begin inline asm
	mma.sync.aligned.m16n8k32.row.col.s32.s8.s8.s32    { %r29815, %r29816, %r29817, %r29818 },    { %r1, %r2, %r3, %r4 },    { %r5, %r6 },            { %r29815, %r29816, %r29817, %r29818 }; 
	// end inline asm
	// begin inline asm
	mma.sync.aligned.m16n8k32.row.col.s32.s8.s8.s32    { %r29829, %r29830, %r29831, %r29832 },    { %r1, %r2, %r3, %r4 },    { %r5, %r6 },            { %r29829, %r29830, %r29831, %r29832 }; 
	// end inline asm
	// begin inline asm
	mma.sync.aligned.m16n8k32.row.col.s32.s8.s8.s32    { %r29843, %r29844, %r29845, %r29846 },    { %r1, %r2, %r3, %r4 },    { %r5, %r6 },            { %r29843, %r29844, %r29845, %r29846 }; 
	// end inline asm
	// begin inline asm
	mma.sync.aligned.m16n8k32.row.col.s32.s8.s8.s32    { %r29815, %r29816, %r29817, %r29818 },    { %r1, %r2, %r3, %r4 },    { %r5, %r6 },            { %r29815, %r29816, %r29817, %r29818 }; 
	// end inline asm
	// begin inline asm
	mma.sync.aligned.m16n8k32.row.col.s32.s8.s8.s32    { %r29829, %r29830, %r29831, %r29832 },    { %r1, %r2, %r3, %r4 },    { %r5, %r6 },            { %r29829, %r29830, %r29831, %r29832 }; 
	// end inline asm
	// begin inline asm
	mma.sync.aligned.m16n8k32.row.col.s32.s8.s8.s32    { %r29843, %r29844, %r29845, %r29846 },    { %r1, %r2, %r3, %r4 },    { %r5, %r6 },            { %r29843, %r29844, %r29845, %r29846 }; 
	// end inline asm
	// begin inline asm
	mma.sync.aligned.m16n8k32.row.col.s32.s8.s8.s32    { %r29815, %r29816, %r29817, %r29818 },    { %r1, %r2, %r3, %r4 },    { %r5, %r6 },            { %r29815, %r29816, %r29817, %r29818 }; 
	// end inline asm
	// begin inline asm
	mma.sync.aligned.m16n8k32.row.col.s32.s8.s8.s32    { %r29829, %r29830, %r29831, %r29832 },    { %r1, %r2, %r3, %r4 },    { %r5, %r6 },            { %r29829, %r29830, %r29831, %r29832 }; 
	// end inline asm
	// begin inline asm
	mma.sync.aligned.m16n8k32.row.col.s32.s8.s8.s32    { %r29843, %r29844, %r29845, %r29846 },    { %r1, %r2, %r3, %r4 },    { %r5, %r6 },            { %r29843, %r29844, %r29845, %r29846 }; 
	// end inline asm
	// begin inline asm
	mma.sync.aligned.m16n8k32.row.col.s32.s8.s8.s32    { %r29815, %r29816, %r29817, %r29818 },    { %r1, %r2, %r3, %r4 },    { %r5, %r6 },            { %r29815, %r29816, %r29817, %r29818 }; 
	// end inline asm
	// begin inline asm
	mma.sync.aligned.m16n8k32.row.col.s32.s8.s8.s32    { %r29829, %r29830, %r29831, %r29832 },    { %r1, %r2, %r3, %r4 },    { %r5, %r6 },            { %r29829, %r29830, %r29831, %r29832 }; 
	// end inline asm
	// begin inline asm
	mma.sync.aligned.m16n8k32.row.col.s32.s8.s8.s32    { %r29843, %r29844, %r29845, %r29846 },    { %r1, %r2, %r3, %r4 },    { %r5, %r6 },            { %r29843, %r29844, %r29845, %r29846 }; 
	// end inline asm
	// begin inline asm
	mma.sync.aligned.m16n8k32.row.col.s32.s8.s8.s32    { %r29815, %r29816, %r29817, %r29818 },    { %r1, %r2, %r3, %r4 },    { %r5, %r6 },            { %r29815, %r29816, %r29817, %r29818 }; 
	// end inline asm
	// begin inline asm
	mma.sync.aligned.m16n8k32.row.col.s32.s8.s8.s32    { %r29829, %r29830, %r29831, %r29832 },    { %r1, %r2, %r3, %r4 },    { %r5, %r6 },            { %r29829, %r29830, %r29831, %r29832 }; 
	// end inline asm
	// begin inline asm
	mma.sync.aligned.m16n8k32.row.col.s32.s8.s8.s32    { %r29843, %r29844, %r29845, %r29846 },    { %r1, %r2, %r3, %r4 },    { %r5, %r6 },            { %r29843, %r29844, %r29845, %r29846 }; 
	// end inline asm
	// begin inline asm
	mma.sync.aligned.m16n8k32.row.col.s32.s8.s8.s32    { %r29815, %r29816, %r29817, %r29818 },    { %r1, %r2, %r3, %r4 },    { %r5, %r6 },            { %r29815, %r29816, %r29817, %r29818 }; 
	// end inline asm
	// begin inline asm
	mma.sync.aligned.m16n8k32.row.col.s32.s8.s8.s32    { %r29829, %r29830, %r29831, %r29832 },    { %r1, %r2, %r3, %r4 },    { %r5, %r6 },            { %r29829, %r29830, %r29831, %r29832 }; 
	// end inline asm
	// begin inline asm
	mma.sync.aligned.m16n8k32.row.col.s32.s8.s8.s32    { %r29843, %r29844, %r29845, %r29846 },    { %r1, %r2, %r3, %r4 },    { %r5, %r6 },            { %r29843, %r29844, %r29845, %r29846 }; 
	// end inline asm
	// begin inline asm
	mma.sync.aligned.m16n8k32.row.col.s32.s8.s8.s32    { %r29815, %r29816, %r29817, %r29818 },    { %r1, %r2, %r3, %r4 },    { %r5, %r6 },            { %r29815, %r29816, %r29817, %r29818 }; 
	// end inline asm
	// begin inline asm
	mma.sync.aligned.m16n8k32.row.col.s32.s8.s8.s32    { %r29829, %r29830, %r29831, %r29832 },    { %r1, %r2, %r3, %r4 },    { %r5, %r6 },            { %r29829, %r29830, %r29831, %r29832 }; 
	// end inline asm
	// begin inline asm
	mma.sync.aligned.m16n8k32.row.col.s32.s8.s8.s32    { %r29843, %r29844, %r29845, %r29846 },    { %r1, %r2, %r3, %r4 },    { %r5, %r6 },            { %r29843, %r29844, %r29845, %r29846 }; 
	// end inline asm
	// begin inline asm
	mma.sync.aligned.m16n8k32.row.col.s32.s8.s8.s32    { %r29815, %r29816, %r29817, %r29818 },    { %r1, %r2, %r3, %r4 },    { %r5, %r6 },            { %r29815, %r29816, %r29817, %r29818 }; 
	// end inline asm
	// begin inline asm
	mma.sync.aligned.m16n8k32.row.col.s32.s8.s8.s32    { %r29829, %r29830, %r29831, %r29832 },    { %r1, %r2, %r3, %r4 },    { %r5, %r6 },            { %r29829, %r29830, %r29831, %r29832 }; 
	// end inline asm
	// begin inline asm
	mma.sync.aligned.m16n8k32.row.col.s32.s8.s8.s32    { %r29843, %r29844, %r29845, %r29846 },    { %r1, %r2, %r3, %r4 },    { %r5, %r6 },            { %r29843, %r29844, %r29845, %r29846 }; 
	// end inline asm
	// begin inline asm
	mma.sync.aligned.m16n8k32.row.col.s32.s8.s8.s32    { %r29815, %r29816, %r29817, %r29818 },    { %r1, %r2, %r3, %r4 },    { %r5, %r6 },            { %r29815, %r29816, %r29817, %r29818 }; 
	// end inline asm
	// begin inline asm
	mma.sync.aligned.m16n8k32.row.col.s32.s8.s8.s32    { %r29829, %r29830, %r29831, %r29832 },    { %r1, %r2, %r3, %r4 },    { %r5, %r6 },            { %r29829, %r29830, %r29831, %r29832 }; 
	// end inline asm
	// begin inline asm
	mma.sync.aligned.m16n8k32.row.col.s32.s8.s8.s32    { %r29843, %r29844, %r29845, %r29846 },    { %r1, %r2, %r3, %r4 },    { %r5, %r6 },            { %r29843, %r29844, %r29845, %r29846 }; 
	// end inline asm
	// begin inline asm
	mma.sync.aligned.m16n8k32.row.col.s32.s8.s8.s32    { %r29815, %r29816, %r29817, %r29818 },    { %r1, %r2, %r3, %r4 },    { %r5, %r6 },            { %r29815, %r29816, %r29817, %r29818 }; 
	// end inline asm
	// begin inline asm
	mma.sync.aligned.m16n8k32.row.col.s32.s8.s8.s32    { %r29829, %r29830, %r29831, %r29832 },    { %r1, %r2, %r3, %r4 },    { %r5, %r6 },            { %r29829, %r29830, %r29831, %r29832 }; 
	// end inline asm
	// begin inline asm
	mma.sync.aligned.m16n8k32.row.col.s32.s8.s8.s32    { %r29843, %r29844, %r29845, %r29846 },    { %r1, %r2, %r3, %r4 },    { %r5, %r6 },            { %r29843, %r29844, %r29845, %r29846 }; 
	// end inline asm
	mov.u32 	%r44726, %r29816;
	mov.u32 	%r44728, %r29818;
	mov.u32 	%r44725, %r29815;
	mov.u32 	%r44727, %r29817;
	// begin inline asm
	mma.sync.aligned.m16n8k32.row.col.s32.s8.s8.s32    { %r44725, %r44726, %r44727, %r44728 },    { %r1, %r2, %r3, %r4 },    { %r5, %r6 },            { %r44725, %r44726, %r44727, %r44728 }; 
	// end inline asm
	mov.u32 	%r44740, %r29830;
	mov.u32 	%r44742, %r29832;
	mov.u32 	%r44739, %r29829;
	mov.u32 	%r44741, %r29831;
	// begin inline asm
	mma.sync.aligned.m16n8k32.row.col.s32.s8.s8.s32    { %r44739, %r44740, %r44741, %r44742 },    { %r1, %r2, %r3, %r4 },    { %r5, %r6 },            { %r44739, %r44740, %r44741, %r44742 }; 
	// end inline asm
	mov.u32 	%r44754, %r29844;
	mov.u32 	%r44756, %r29846;
	mov.u32 	%r44753, %r29843;
	mov.u32 	%r44755, %r29845;
	// begin inline asm
	mma.sync.aligned.m16n8k32.row.col.s32.s8.s8.s32    { %r44753, %r44754, %r44755, %r44756 },    { %r1, %r2, %r3, %r4 },    { %r5, %r6 },            { %r44753, %r44754, %r44755, %r44756 }; 
	// end inline asm
	// begin inline asm
	mma.sync.aligned.m16n8k32.row.col.s32.s8.s8.s32    { %r44725, %r44726, %r44727, %r44728 },    { %r1, %r2, %r3, %r4 },    { %r5, %r6 },            { %r44725, %r44726, %r44727, %r44728 }; 
	// end inline asm
	// begin inline asm
	mma.sync.aligned.m16n8k32.row.col.s32.s8.s8.s32    { %r44739, %r44740, %r44741, %r44742 },    { %r1, %r2, %r3, %r4 },    { %r5, %r6 },            { %r44739, %r44740, %r44741, %r44742 }; 
	// end inline asm
	// begin inline asm
	mma.sync.aligned.m16n8k32.row.col.s32.s8.s8.s32    { %r44753, %r44754, %r44755, %r44756 },    { %r1, %r2, %r3, %r4 },    { %r5, %r6 },            { %r44753, %r44754, %r44755, %r44756 }; 
	// end inline asm
	// begin inline asm
	mma.sync.aligned.m16n8k32.row.col.s32.s8.s8.s32    { %r44725, %r44726, %r44727, %r44728 },    { %r1, %r2, %r3, %r4 },    { %r5, %r6 },            { %r44725, %r44726, %r44727, %r44728 }; 
	// end inline asm
	// begin inline asm
	mma.sync.aligned.m16n8k32.row.col.s32.s8.s8.s32    { %r44739, %r44740, %r44741, %r44742 },    { %r1, %r2, %r3, %r4 },    { %r5, %r6 },            { %r44739, %r44740, %r44741, %r44742 }; 
	// end inline asm
	// begin inline asm
	mma.sync.aligned.m16n8k32.row.col.s32.s8.s8.s32    { %r44753, %r44754, %r44755, %r44756 },    { %r1, %r2, %r3, %r4 },    { %r5, %r6 },            { %r44753, %r44754, %r44755, %r44756 }; 
	// end inline asm
	// begin inline asm
	mma.sync.aligned.m16n8k32.row.col.s32.s8.s8.s32    { %r44725, %r44726, %r44727, %r44728 },    { %r1, %r2, %r3, %r4 },    { %r5, %r6 },            { %r44725, %r44726, %r44727, %r44728 }; 
	// end inline asm
	// begin inline asm
	mma.sync.aligned.m16n8k32.row.col.s32.s8.s8.s32    { %r44739, %r44740, %r44741, %r44742 },    { %r1, %r2, %r3, %r4 },    { %r5, %r6 },            { %r44739, %r44740, %r44741, %r44742 }; 
	// end inline asm
	// begin inline asm
	mma.sync.aligned.m16n8k32.row.col.s32.s8.s8.s32    { %r44753, %r44754, %r44755, %r44756 },    { %r1, %r2, %r3, %r4 },    { %r5, %r6 },            { %r44753, %r44754, %r44755, %r44756 }; 
	// end inline asm
	// begin inline asm
	mma.sync.aligned.m16n8k32.row.col.s32.s8.s8.s32    { %r44725, %r44726, %r44727, %r44728 },    { %r1, %r2, %r3, %r4 },    { %r5, %r6 },            { %r44725, %r44726, %r44727, %r44728 }; 
	// end inline asm
	// begin inline asm
	mma.sync.aligned.m16n8k32.row.col.s32.s8.s8.s32    { %r44739, %r44740, %r44741, %r44742 },    { %r1, %r2, %r3, %r4 },    { %r5, %r6 },            { %r44739, %r44740, %r44741, %r44742 }; 
	// end inline asm
	// begin inline asm
	mma.sync.aligned.m16n8k32.row.col.s32.s8.s8.s32    { %r44753, %r44754, %r44755, %r44756 },    { %r1, %r2, %r3, %r4 },    { %r5, %r6 },            { %r44753, %r44754, %r44755, %r44756 }; 
	// end inline asm
	// begin inline asm
	mma.sync.aligned.m16n8k32.row.col.s32.s8.s8.s32    { %r44725, %r44726, %r44727, %r44728 },    { %r1, %r2, %r3, %r4 },    { %r5, %r6 },            { %r44725, %r44726, %r44727, %r44728 }; 
	// end inline asm
	// begin inline asm
	mma.sync.aligned.m16n8k32.row.col.s32.s8.s8.s32    { %r44739, %r44740, %r44741, %r44742 },    { %r1, %r2, %r3, %r4 },    { %r5, %r6 },            { %r44739, %r44740, %r44741, %r44742 }; 
	// end inline asm
	// begin inline asm
	mma.sync.aligned.m16n8k32.row.col.s32.s8.s8.s32    { %r44753, %r44754, %r44755, %r44756 },    { %r1, %r2, %r3, %r4 },    { %r5, %r6 },            { %r44753, %r44754, %r44755, %r44756 }; 
	// end inline asm
	// begin inline asm
	mma.sync.aligned.m16n8k32.row.col.s32.s8.s8.s32    { %r44725, %r44726, %r44727, %r44728 },    { %r1, %r2, %r3, %r4 },    { %r5, %r6 },            { %r44725, %r44726, %r44727, %r44728 }; 
	// end inline asm
	// begin inline asm
	mma.sync.aligned.m16n8k32.row.col.s32.s8.s8.s32    { %r44739, %r44740, %r44741, %r44742 },    { %r1, %r2, %r3, %r4 },    { %r5, %r6 },            { %r44739, %r44740, %r44741, %r44742 }; 
	// end inline asm
	// begin inline asm
	mma.sync.aligned.m16n8k32.row.col.s32.s8.s8.s32    { %r44753, %r44754, %r44755, %r44756 },    { %r1, %r2, %r3, %r4 },    { %r5, %r6 },            { %r44753, %r44754, %r44755, %r44756 }; 
	// end inline asm
	// begin inline asm
	mma.sync.aligned.m16n8k32.row.col.s32.s8.s8.s32    { %r44725, %r44726, %r44727, %r44728 },    { %r1, %r2, %r3, %r4 },    { %r5, %r6 },            { %r44725, %r44726, %r44727, %r44728 }; 
	// end inline asm
	// begin inline asm
	mma.sync.aligned.m16n8k32.row.col.s32.s8.s8.s32    { %r44739, %r44740, %r44741, %r44742 },    { %r1, %r2, %r3, %r4 },    { %r5, %r6 },            { %r44739, %r44740, %r44741, %r44742 }; 
	// end inline asm
	// begin inline asm
	mma.sync.aligned.m16n8k32.row.col.s32.s8.s8.s32    { %r44753, %r44754, %r44755, %r44756 },    { %r1, %r2, %r3, %r4 },    { %r5, %r6 },            { %r44753, %r44754, %r44755, %r44756 }; 
	// end inline asm
	// begin inline asm
	mma.sync.aligned.m16n8k32.row.col.s32.s8.s8.s32    { %r44725, %r44726, %r44727, %r44728 },    { %r1, %r2, %r3, %r4 },    { %r5, %r6 },            { %r44725, %r44726, %r44727, %r44728 }; 
	// end inline asm
	// begin inline asm
	mma.sync.aligned.m16n8k32.row.col.s32.s8.s8.s32    { %r44739, %r44740, %r44741, %r44742 },    { %r1, %r2, %r3, %r4 },    { %r5, %r6 },            { %r44739, %r44740, %r44741, %r44742 }; 
	// end inline asm
	// begin inline asm
	mma.sync.aligned.m16n8k32.row.col.s32.s8.s8.s32    { %r44753, %r44754, %r44755, %r44756 },    { %r1, %r2, %r3, %r4 },    { %r5, %r6 },            { %r44753, %r44754, %r44755, %r44756 }; 
	// end inline asm
	// begin inline asm
	mma.sync.aligned.m16n8k32.row.col.s32.s8.s8.s32    { %r44725, %r44726, %r44727, %r44728 },    { %r1, %r2, %r3, %r4 },    { %r5, %r6 },            { %r44725, %r44726, %r44727, %r44728 }; 
	// end inline asm
	// begin inline asm
	mma.sync.aligned.m16n8k32.row.col.s32.s8.s8.s32    { %r44739, %r44740, %r44741, %r44742 },    { %r1, %r2, %r3, %r4 },    { %r5, %r6 },            { %r44739, %r44740, %r44741, %r44742 }; 
	// end inline asm
	// begin inline asm
	mma.sync.aligned.m16n8k32.row.col.s32.s8.s8.s32    { %r44753, %r44754, %r44755, %r44756 },    { %r1, %r2, %r3, %r4 },    { %r5, %r6 },            { %r44753, %r44754, %r44755, %r44756 }; 
	// end inline asm
	// begin inline asm
	mma.sync.aligned.m16n8k32.row.col.s32.s8.s8.s32    { %r44725, %r44726, %r44727, %r44728 },    { %r1, %r2, %r3, %r4 },    { %r5, %r6 },            { %r44725, %r44726, %r44727, %r44728 }; 
	// end inline asm
	// begin inline asm
	mma.sync.aligned.m16n8k32.row.col.s32.s8.s8.s32    { %r44739, %r44740, %r44741, %r44742 },    { %r1, %r2, %r3, %r4 },    { %r5, %r6 },            { %r44739, %r44740, %r44741, %r44742 }; 
	// end inline asm
	// begin inline asm
	mma.sync.aligned.m16n8k32.row.col.s32.s8.s8.s32    { %r44753, %r44754, %r44755, %r44756 },    { %r1, %r2, %r3, %r4 },    { %r5, %r6 },            { %r44753, %r44754, %r44755, %r44756 }; 
	// end inline asm
	// begin inline asm
	mma.sync.aligned.m16n8k32.row.col.s32.s8.s8.s32    { %r44725, %r44726, %r44727, %r44728 },    { %r1, %r2, %r3, %r4 },    { %r5, %r6 },            { %r44725, %r44726, %r44727, %r44728 }; 
	// end inline asm
	// begin inline asm
	mma.sync.aligned.m16n8k32.row.col.s32.s8.s8.s32    { %r44739, %r44740, %r44741, %r44742 },    { %r1, %r2, %r3, %r4 },    { %r5, %r6 },            { %r44739, %r44740, %r44741, %r44742 }; 
	// end inline asm
	// begin inline asm
	mma.sync.aligned.m16n8k32.row.col.s32.s8.s8.s32    { %r44753, %r44754, %r44755, %r44756 },    { %r1, %r2, %r3, %r4 },    { %r5, %r6 },            { %r44753, %r44754, %r44755, %r44756 }; 
	// end inline asm
	// begin inline asm
	mma.sync.aligned.m16n8k32.row.col.s32.s8.s8.s32    { %r44725, %r44726, %r44727, %r44728 },    { %r1, %r2, %r3, %r4 },    { %r5, %r6 },            { %r44725, %r44726, %r44727, %r44728 }; 
	// end inline asm
	// begin inline asm
	mma.sync.aligned.m16n8k32.row.col.s32.s8.s8.s32    { %r44739, %r44740, %r44741, %r44742 },    { %r1, %r2, %r3, %r4 },    { %r5, %r6 },            { %r44739, %r44740, %r44741, %r44742 }; 
	// end inline asm
	// begin inline asm
	mma.sync.aligned.m16n8k32.row.col.s32.s8.s8.s32    { %r44753, %r44754, %r44755, %r44756 },    { %r1, %r2, %r3, %r4 },    { %r5, %r6 },            { %r44753, %r44754, %r44755, %r44756 }; 
	// end inline asm
	// begin inline asm
	mma.sync.aligned.m16n8k32.row.col.s32.s8.s8.s32    { %r44725, %r44726, %r44727, %r44728 },    { %r1, %r2, %r3, %r4 },    { %r5, %r6 },            { %r44725, %r44726, %r44727, %r44728 }; 
	// end inline asm
	// begin inline asm
	mma.sync.aligned.m16n8k32.row.col.s32.s8.s8.s32    { %r44739, %r44740, %r44741, %r44742 },    { %r1, %r2, %r3, %r4 },    { %r5, %r6 },            { %r44739, %r44740, %r44741, %r44742 }; 
	// end inline asm
	// begin inline asm
	mma.sync.aligned.m16n8k32.row.col.s32.s8.s8.s32    { %r44753, %r44754, %r44755, %r44756 },    { %r1, %r2, %r3, %r4 },    { %r5, %r6 },            { %r44753, %r44754, %r44755, %r44756 }; 
	// end inline asm
	// begin inline asm
	mma.sync.aligned.m16n8k32.row.col.s32.s8.s8.s32    { %r44725, %r44726, %r44727, %r44728 },    { %r1, %r2, %r3, %r4 },    { %r5, %r6 },            { %r44725, %r44726, %r44727, %r44728 }; 
	// end inline asm
	// begin inline asm
	mma.sync.aligned.m16n8k32.row.col.s32.s8.s8.s32    { %r44739, %r44740, %r44741, %r44742 },    { %r1, %r2, %r3, %r4 },    { %r5, %r6 },            { %r44739, %r44740, %r44741, %r44742 }; 
	// end inline asm
	// begin inline asm
	mma.sync.aligned.m16n8k32.row.col.s32.s8.s8.s32    { %r44753, %r44754, %r44755, %r44756 },    { %r1, %r2, %r3, %r4 },    { %r5, %r6 },            { %r44753, %r44754, %r44755, %r44756 }; 
	// end inline asm
	// begin inline asm
	mma.sync.aligned.m16n8k32.row.col.s32.s8.s8.s32    { %r44725, %r44726, %r44727, %r44728 },    { %r1, %r2, %r3, %r4 },    { %r5, %r6 },            { %r44725, %r44726, %r44727, %r44728 }; 
	// end inline asm
	// begin inline asm
	mma.sync.aligned.m16n8k32.row.col.s32.s8.s8.s32    { %r44739, %r44740, %r44741, %r44742 },    { %r1, %r2, %r3, %r4 },    { %r5, %r6 },            { %r44739, %r44740, %r44741, %r44742 }; 
	// end inline asm
	// begin inline asm
	mma.sync.aligned.m16n8k32.row.col.s32.s8.s8.s32    { %r44753, %r44754, %r44755, %r44756 },    { %r1, %r2, %r3, %r4 },    { %r5, %r6 },            { %r44753, %r44754, %r44755, %r44756 }; 
	// end inline asm
	// begin inline asm
	mma.sync.aligned.m16n8k32.row.col.s32.s8.s8.s32    { %r44725, %r44726, %r44727, %r44728 },    { %r1, %r2, %r3, %r4 },    { %r5, %r6 },            { %r44725, %r44726, %r44727, %r44728 }; 
	// end inline asm
	// begin inline asm
	mma.sync.aligned.m16n8k32.row.col.s32.s8.s8.s32    { %r44739, %r44740, %r44741, %r44742 },    { %r1, %r2, %r3, %r4 },    { %r5, %r6 },            { %r44739, %r44740, %r44741, %r44742 }; 
	// end inline asm
	// begin inline asm
	mma.sync.aligned.m16n8k32.row.col.s32.s8.s8.s32    { %r44753, %r44754, %r44755, %r44756 },    { %r1, %r2, %r3, %r4 },    { %r5, %r6 },            { %r44753, %r44754, %r44755, %r44756 }; 
	// end inline asm
	// begin inline asm
	mma.sync.aligned.m16n8k32.row.col.s32.s8.s8.s32    { %r44725, %r44726, %r44727, %r44728 },    { %r1, %r2, %r3, %r4 },    { %r5, %r6 },            { %r44725, %r44726, %r44727, %r44728 }; 
	// end inline asm
	// begin inline asm
	mma.sync.aligned.m16n8k32.row.col.s32.s8.s8.s32    { %r44739, %r44740, %r44741, %r44742 },    { %r1, %r2, %r3, %r4 },    { %r5, %r6 },            { %r44739, %r44740, %r44741, %r44742 }; 
	// end inline asm
	// begin inline asm
	mma.sync.aligned.m16n8k32.row.col.s32.s8.s8.s32    { %r44753, %r44754, %r44755, %r44756 },    { %r1, %r2, %r3, %r4 },    { %r5, %r6 },            { %r44753, %r44754, %r44755, %r44756 }; 
	// end inline asm
	// begin inline asm
	mma.sync.aligned.m16n8k32.row.col.s32.s8.s8.s32    { %r44725, %r44726, %r44727, %r44728 },    { %r1, %r2, %r3, %r4 },    { %r5, %r6 },            { %r44725, %r44726, %r44727, %r44728 }; 
	// end inline asm
	// begin inline asm
	mma.sync.aligned.m16n8k32.row.col.s32.s8.s8.s32    { %r44739, %r44740, %r44741, %r44742 },    { %r1, %r2, %r3, %r4 },    { %r5, %r6 },            { %r44739, %r44740, %r44741, %r44742 }; 
	// end inline asm
	// begin inline asm
	mma.sync.aligned.m16n8k32.row.col.s32.s8.s8.s32    { %r44753, %r44754, %r44755, %r44756 },    { %r1, %r2, %r3, %r4 },    { %r5, %r6 },            { %r44753, %r44754, %r44755, %r44756 }; 
	// end inline asm
	// begin inline asm
	mma.sync.aligned.m16n8k32.row.col.s32.s8.s8.s32    { %r44725, %r44726, %r44727, %r44728 },    { %r1, %r2, %r3, %r4 },    { %r5, %r6 },            { %r44725, %r44726, %r44727, %r44728 }; 
	// end inline asm
	// begin inline asm
	mma.sync.aligned.m16n8k32.row.col.s32.s8.s8.s32    { %r44739, %r44740, %r44741, %r44742 },    { %r1, %r2, %r3, %r4 },    { %r5, %r6 },            { %r44739, %r44740, %r44741, %r44742 }; 
	// end inline asm
	// begin inline asm
	mma.sync.aligned.m16n8k32.row.col.s32.s8.s8.s32    { %r44753, %r44754, %r44755, %r44756 },    { %r1, %r2, %r3, %r4 },    { %r5, %r6 },            { %r44753, %r44754, %r44755, %r44756 }; 
	// end inline asm
	// begin inline asm
	mma.sync.aligned.m16n8k32.row.col.s32.s8.s8.s32    { %r44725, %r44726, %r44727, %r44728 },    { %r1, %r2, %r3, %r4 },    { %r5, %r6 },            { %r44725, %r44726, %r44727, %r44728 }; 
	// end inline asm
	// begin inline asm
	mma.sync.aligned.m16n8k32.row.col.s32.s8.s8.s32    { %r44739, %r44740, %r44741, %r44742 },    { %r1, %r2, %r3, %r4 },    { %r5, %r6 },            { %r44739, %r44740, %r44741, %r44742 }; 
	// end inline asm
	// begin inline asm
	mma.sync.aligned.m16n8k32.row.col.s32.s8.s8.s32    { %r44753, %r44754, %r44755, %r44756 },    { %r1, %r2, %r3, %r4 },    { %r5, %r6 },            { %r44753, %r44754, %r44755, %r44756 }; 
	// end inline asm
	// begin inline asm
	mma.sync.aligned.m16n8k32.row.col.s32.s8.s8.s32    { %r44725, %r44726, %r44727, %r44728 },    { %r1, %r2, %r3, %r4 },    { %r5, %r6 },            { %r44725, %r44726, %r44727, %r44728 }; 
	// end inline asm
	// begin inline asm
	mma.sync.aligned.m16n8k32.row.col.s32.s8.s8.s32    { %r44739, %r44740, %r44741, %r44742 },    { %r1, %r2, %r3, %r4 },    { %r5, %r6 },            { %r44739, %r44740, %r44741, %r44742 }; 
	// end inline asm
	// begin inline asm
	mma.sync.aligned.m16n8k32.row.col.s32.s8.s8.s32    { %r44753, %r44754, %r44755, %r44756 },    { %r1, %r2, %r3, %r4 },    { %r5, %r6 },            { %r44753, %r44754, %r44755, %r44756 }; 
	// end inline asm
	// begin inline asm
	mma.sync.aligned.m16n8k32.row.col.s32.s8.s8.s32    { %r44725, %r44726, %r44727, %r44728 },    { %r1, %r2, %r3, %r4 },    { %r5, %r6 },            { %r44725, %r44726, %r44727, %r44728 }; 
	// end inline asm
	// begin inline asm
	mma.sync.aligned.m16n8k32.row.col.s32.s8.s8.s32    { %r44739, %r44740, %r44741, %r44742 },    { %r1, %r2, %r3, %r4 },    { %r5, %r6 },            { %r44739, %r44740, %r44741, %r44742 }; 
	// end inline asm
	// begin inline asm
	mma.sync.aligned.m16n8k32.row.col.s32.s8.s8.s32    { %r44753, %r44754, %r44755, %r44756 },    { %r1, %r2, %r3, %r4 },    { %r5, %r6 },            { %r44753, %r44754, %r44755, %r44756 }; 
	// end inline asm
	// begin inline asm
	mma.sync.aligned.m16n8k32.row.col.s32.s8.s8.s32    { %r44725, %r44726, %r44727, %r44728 },    { %r1, %r2, %r3, %r4 },    { %r5, %r6 },            { %r44725, %r44726, %r44727, %r44728 }; 
	// end inline asm
	// begin inline asm
	mma.sync.aligned.m16n8k32.row.col.s32.s8.s8.s32    { %r44739, %r44740, %r44741, %r44742 },    { %r1, %r2, %r3, %r4 },    { %r5, %r6 },            { %r44739, %r44740, %r44741, %r44742 }; 
	// end inline asm
	// begin inline asm
	mma.sync.aligned.m16n8k32.row.col.s32.s8.s8.s32    { %r44753, %r44754, %r44755, %r44756 },    { %r1, %r2, %r3, %r4 },    { %r5, %r6 },            { %r44753, %r44754, %r44755, %r44756 }; 
	// end inline asm
	// begin inline asm
	mma.sync.aligned.m16n8k32.row.col.s32.s8.s8.s32    { %r44725, %r44726, %r44727, %r44728 },    { %r1, %r2, %r3, %r4 },    { %r5, %r6 },            { %r44725, %r44726, %r44727, %r44728 }; 
	// end inline asm
	// begin inline asm
	mma.sync.aligned.m16n8k32.row.col.s32.s8.s8.s32    { %r44739, %r44740, %r44741, %r44742 },    { %r1, %r2, %r3, %r4 },    { %r5, %r6 },            { %r44739, %r44740, %r44741, %r44742 }; 
	// end inline asm
	// begin inline asm
	mma.sync.aligned.m16n8k32.row.col.s32.s8.s8.s32    { %r44753, %r44754, %r44755, %r44756 },    { %r1, %r2, %r3, %r4 },    { %r5, %r6 },            { %r44753, %r44754, %r44755, %r44756 }; 
	// end inline asm
	// begin inline asm
	mma.sync.aligned.m16n8k32.row.col.s32.s8.s8.s32    { %r44725, %r44726, %r44727, %r44728 },    { %r1, %r2, %r3, %r4 },    { %r5, %r6 },            { %r44725, %r44726, %r44727, %r44728 }; 
	// end inline asm
	// begin inline asm
	mma.sync.aligned.m16n8k32.row.col.s32.s8.s8.s32    { %r44739, %r44740, %r44741, %r44742 },    { %r1, %r2, %r3, %r4 },    { %r5, %r6 },            { %r44739, %r44740, %r44741, %r44742 }; 
	// end inline asm
	// begin inline asm
	mma.sync.aligned.m16n8k32.row.col.s32.s8.s8.s32    { %r44753, %r44754, %r44755, %r44756 },    { %r1, %r2, %r3, %r4 },    { %r5, %r6 },            { %r44753, %r44754, %r44755, %r44756 }; 
	// end inline asm
	// begin inline asm
	mma.sync.aligned.m16n8k32.row.col.s32.s8.s8.s32    { %r44725, %r44726, %r44727, %r44728 },    { %r1, %r2, %r3, %r4 },    { %r5, %r6 },            { %r44725, %r44726, %r44727, %r44728 }; 
	// end inline asm
	// begin inline asm
	mma.sync.aligned.m16n8k32.row.col.s32.s8.s8.s32    { %r44739, %r44740, %r44741, %r44742 },    { %r1, %r2, %r3, %r4 },    { %r5, %r6 },            { %r44739, %r44740, %r44741, %r44742 }; 
	// end inline asm
	// begin inline asm
	mma.sync.aligned.m16n8k32.row.col.s32.s8.s8.s32    { %r44753, %r44754, %r44755, %r44756 },    { %r1, %r2, %r3, %r4 },    { %r5, %r6 },            { %r44753, %r44754, %r44755, %r44756 }; 
	// end inline asm
	// begin inline asm
	mma.sync.aligned.m16n8k32.row.col.s32.s8.s8.s32    { %r44725, %r44726, %r44727, %r44728 },    { %r1, %r2, %r3, %r4 },    { %r5, %r6 },            { %r44725, %r44726, %r44727, %r44728 }; 
	// end inline asm
	// begin inline asm
	mma.sync.aligned.m16n8k32.row.col.s32.s8.s8.s32    { %r44739, %r44740, %r44741, %r44742 },    { %r1, %r2, %r3, %r4 },    { %r5, %r6 },            { %r44739, %r44740, %r44741, %r44742 }; 
	// end inline asm
	// begin inline asm
	mma.sync.aligned.m16n8k32.row.col.s32.s8.s8.s32    { %r44753, %r44754, %r44755, %r44756 },    { %r1, %r2, %r3, %r4 },    { %r5, %r6 },            { %r44753, %r44754, %r44755, %r44756 }; 
	// end inline asm
	// begin inline asm
	mma.sync.aligned.m16n8k32.row.col.s32.s8.s8.s32    { %r44725, %r44726, %r44727, %r44728 },    { %r1, %r2, %r3, %r4 },    { %r5, %r6 },            { %r44725, %r44726, %r44727, %r44728 }; 
	// end inline asm
	// begin inline asm
	mma.sync.aligned.m16n8k32.row.col.s32.s8.s8.s32    { %r44739, %r44740, %r44741, %r44742 },    { %r1, %r2, %r3, %r4 },    { %r5, %r6 },            { %r44739, %r44740, %r44741, %r44742 }; 
	// end inline asm
	// begin inline asm
	mma.sync.aligned.m16n8k32.row.col.s32.s8.s8.s32    { %r44753, %r44754, %r44755, %r44756 },    { %r1, %r2, %r3, %r4 },    { %r5, %r6 },            { %r44753, %r44754, %r44755, %r44756 }; 
	// end inline asm
	// begin inline asm
	mma.sync.aligned.m16n8k32.row.col.s32.s8.s8.s32    { %r44725, %r44726, %r44727, %r44728 },    { %r1, %r2, %r3, %r4 },    { %r5, %r6 },            { %r44725, %r44726, %r44727, %r44728 }; 
	// end inline asm
	// begin inline asm
	mma.sync.aligned.m16n8k32.row.col.s32.s8.s8.s32    { %r44739, %r44740, %r44741, %r44742 },    { %r1, %r2, %r3, %r4 },    { %r5, %r6 },            { %r44739, %r44740, %r44741, %r44742 }; 
	// end inline asm
	// begin inline asm
	mma.sync.aligned.m16n8k32.row.col.s32.s8.s8.s32    { %r44753, %r44754, %r44755, %r44756 },    { %r1, %r2, %r3, %r4 },    { %r5, %r6 },            { %r44753, %r44754, %r44755, %r44756 }; 
	// end inline asm
	// begin inline asm
	mma.sync.aligned.m16n8k32.row.col.s32.s8.s8.s32    { %r44725, %r44726, %r44727, %r44728 },    { %r1, %r2, %r3, %r4 },    { %r5, %r6 },            { %r44725, %r44726, %r44727, %r44728 }; 
	// end inline asm
	// begin inline asm
	mma.sync.aligned.m16n8k32.row.col.s32.s8.s8.s32    { %r44739, %r44740, %r44741, %r44742 },    { %r1, %r2, %r3, %r4 },    { %r5, %r6 },            { %r44739, %r44740, %r44741, %r44742 }; 
	// end inline asm
	// begin inline asm
	mma.sync.aligned.m16n8k32.row.col.s32.s8.s8.s32    { %r44753, %r44754, %r44755, %r44756 },    { %r1, %r2, %r3, %r4 },    { %r5, %r6 },            { %r44753, %r44754, %r44755, %r44756 }; 
	// end inline asm
	// begin inline asm
	mma.sync.aligned.m16n8k32.row.col.s32.s8.s8.s32    { %r44725, %r44726, %r44727, %r44728 },    { %r1, %r2, %r3, %r4 },    { %r5, %r6 },            { %r44725, %r44726, %r44727, %r44728 }; 
	// end inline asm
	// begin inline asm
	mma.sync.aligned.m16n8k32.row.col.s32.s8.s8.s32    { %r44739, %r44740, %r44741, %r44742 },    { %r1, %r2, %r3, %r4 },    { %r5, %r6 },            { %r44739, %r44740, %r44741, %r44742 }; 
	// end inline asm
	// begin inline asm
	mma.sync.aligned.m16n8k32.row.col.s32.s8.s8.s32    { %r44753, %r44754, %r44755, %r44756 },    { %r1, %r2, %r3, %r4 },    { %r5, %r6 },            { %r44753, %r44754, %r44755, %r44756 }; 
	// end inline asm
	// begin inline asm
	mma.sync.aligned.m16n8k32.row.col.s32.s8.s8.s32    { %r44725, %r44726, %r44727, %r44728 },    { %r1, %r2, %r3, %r4 },    { %r5, %r6 },            { %r44725, %r44726, %r44727, %r44728 }; 
	// end inline asm
	// begin inline asm
	mma.sync.aligned.m16n8k32.row.col.s32.s8.s8.s32    { %r44739, %r44740, %r44741, %r44742 },    { %r1, %r2, %r3, %r4 },    { %r5, %r6 },            { %r44739, %r44740, %r44741, %r44742 }; 
	// end inline asm
	// begin inline asm
	mma.sync.aligned.m16n8k32.row.col.s32.s8.s8.s32    { %r44753, %r44754, %r44755, %r44756 },    { %r1, %r2, %r3, %r4 },    { %r5, %r6 },            { %r44753, %r44754, %r44755, %r44756 }; 
	// end inline asm
	// begin inline asm
	mma.sync.aligned.m16n8k32.row.col.s32.s8.s8.s32    { %r44725, %r44726, %r44727, %r44728 },    { %r1, %r2, %r3, %r4 },    { %r5, %r6 },            { %r44725, %r44726, %r44727, %r44728 }; 
	// end inline asm
	// begin inline asm
	mma.sync.aligned.m16n8k32.row.col.s32.s8.s8.s32    { %r44739, %r44740, %r44741, %r44742 },    { %r1, %r2, %r3, %r4 },    { %r5, %r6 },            { %r44739, %r44740, %r44741, %r44742 }; 
	// end inline asm
	// begin inline asm
	mma.sync.aligned.m16n8k32.row.col.s32.s8.s8.s32    { %r44753, %r44754, %r44755, %r44756 },    { %r1, %r2, %r3, %r4 },    { %r5, %r6 },            { %r44753, %r44754, %r44755, %r44756 }; 
	// end inline asm
	// begin inline asm
	mma.sync.aligned.m16n8k32.row.col.s32.s8.s8.s32    { %r44725, %r44726, %r44727, %r44728 },    { %r1, %r2, %r3, %r4 },    { %r5, %r6 },            { %r44725, %r44726, %r44727, %r44728 }; 
	// end inline asm
	// begin inline asm
	mma.sync.aligned.m16n8k32.row.col.s32.s8.s8.s32    { %r44739, %r44740, %r44741, %r44742 },    { %r1, %r2, %r3, %r4 },    { %r5, %r6 },            { %r44739, %r44740, %r44741, %r44742 }; 
	// end inline asm
	// begin inline asm
	mma.sync.aligned.m16n8k32.row.col.s32.s8.s8.s32    { %r44753, %r44754, %r44755, %r44756 },    { %r1, %r2, %r3, %r4 },    { %r5, %r6 },            { %r44753, %r44754, %r44755, %r44756 }; 
	// end inline asm
	// begin inline asm
	mma.sync.aligned.m16n8k32.row.col.s32.s8.s8.s32    { %r44725, %r44726, %r44727, %r44728 },    { %r1, %r2, %r3, %r4 },    { %r5, %r6 },            { %r44725, %r44726, %r44727, %r44728 }; 
	// end inline asm
	// begin inline asm
	mma.sync.aligned.m16n8k32.row.col.s32.s8.s8.s32    { %r44739, %r44740, %r44741, %r44742 },    { %r1, %r2, %r3, %r4 },    { %r5, %r6 },            { %r44739, %r44740, %r44741, %r44742 }; 
	// end inline asm
	// begin inline asm
	mma.sync.aligned.m16n8k32.row.col.s32.s8.s8.s32    { %r44753, %r44754, %r44755, %r44756 },    { %r1, %r2, %r3, %r4 },    { %r5, %r6 },            { %r44753, %r44754, %r44755, %r44756 }; 
	// end inline asm
	// begin inline asm
	mma.sync.aligned.m16n8k32.row.col.s32.s8.s8.s32    { %r44725, %r44726, %r44727, %r44728 },    { %r1, %r2, %r3, %r4 },    { %r5, %r6 },            { %r44725, %r44726, %r44727, %r44728 }; 
	// end inline asm
	// begin inline asm
	mma.sync.aligned.m16n8k32.row.col.s32.s8.s8.s32    { %r44739, %r44740, %r44741, %r44742 },    { %r1, %r2, %r3, %r4 },    { %r5, %r6 },            { %r44739, %r44740, %r44741, %r44742 }; 
	// end inline asm
	// begin inline asm
	mma.sync.aligned.m16n8k32.row.col.s32.s8.s8.s32    { %r44753, %r44754, %r44755, %r44756 },    { %r1, %r2, %r3, %r4 },    { %r5, %r6 },            { %r44753, %r44754, %r44755, %r44756 }; 
	// end inline asm
	// begin inline asm
	mma.sync.aligned.m16n8k32.row.col.s32.s8.s8.s32    { %r44725, %r44726, %r44727, %r44728 },    { %r1, %r2, %r3, %r4 },    { %r5, %r6 },            { %r44725, %r44726, %r44727, %r44728 }; 
	// end inline asm
	// begin inline asm
	mma.sync.aligned.m16n8k32.row.col.s32.s8.s8.s32    { %r44739, %r44740, %r44741, %r44742 },    { %r1, %r2, %r3, %r4 },    { %r5, %r6 },            { %r44739, %r44740, %r44741, %r44742 }; 
	// end inline asm
	// begin inline asm
	mma.sync.aligned.m16n8k32.row.col.s32.s8.s8.s32    { %r44753, %r44754, %r44755, %r44756 },    { %r1, %r2, %r3, %r4 },    { %r5, %r6 },            { %r44753, %r44754, %r44755, %r44756 }; 
	// end inline asm
	// begin inline asm
	mma.sync.aligned.m16n8k32.row.col.s32.s8.s8.s32    { %r44725, %r44726, %r44727, %r44728 },    { %r1, %r2, %r3, %r4 },    { %r5, %r6 },            { %r44725, %r44726, %r44727, %r44728 }; 
	// end inline asm
	// begin inline asm
	mma.sync.aligned.m16n8k32.row.col.s32.s8.s8.s32    { %r44739, %r44740, %r44741, %r44742 },    { %r1, %r2, %r3, %r4 },    { %r5, %r6 },            { %r44739, %r44740, %r44741, %r44742 }; 
	// end inline asm
	// begin inline asm
	mma.sync.aligned.m16n8k32.row.col.s32.s8.s8.s32    { %r44753, %r44754, %r44755, %r44756 },    { %r1, %r2, %r3, %r4 },    { %r5, %r6 },            { %r44753, %r44754, %r44755, %r44756 }; 
	// end inline asm
	// begin inline asm
	mma.sync.aligned.m16n8k32.row.col.s32.s8.s8.s32    { %r44725, %r44726, %r44727, %r44728 },    { %r1, %r2, %r3, %r4 },    { %r5, %r6 },            { %r44725, %r44726, %r44727, %r44728 }; 
	// end inline asm
	// begin inline asm
	mma.sync.aligned.m16n8k32.row.col.s32.s8.s8.s32    { %r44739, %r44740, %r44741, %r44742 },    { %r1, %r2, %r3, %r4 },    { %r5, %r6 },            { %r44739, %r44740, %r44741, %r44742 }; 
	// end inline asm
	// begin inline asm
	mma.sync.aligned.m16n8k32.row.col.s32.s8.s8.s32    { %r44753, %r44754, %r44755, %r44756 },    { %r1, %r2, %r3, %r4 },    { %r5, %r6 },            { %r44753, %r44754, %r44755, %r44756 }; 
	// end inline asm
	// begin inline asm
	mma.sync.aligned.m16n8k32.row.col.s32.s8.s8.s32    { %r44725, %r44726, %r44727, %r44728 },    { %r1, %r2, %r3, %r4 },    { %r5, %r6 },            { %r44725, %r44726, %r44727, %r44728 }; 
	// end inline asm
	// begin inline asm
	mma.sync.aligned.m16n8k32.row.col.s32.s8.s8.s32    { %r44739, %r44740, %r44741, %r44742 },    { %r1, %r2, %r3, %r4 },    { %r5, %r6 },            { %r44739, %r44740, %r44741, %r44742 }; 
	// end inline asm
	// begin inline asm
	mma.sync.aligned.m16n8k32.row.col.s32.s8.s8.s32    { %r44753, %r44754, %r44755, %r44756 },    { %r1, %r2, %r3, %r4 },    { %r5, %r6 },            { %r44753, %r44754, %r44755, %r44756 }; 
	// end inline asm
	// begin inline asm
	mma.sync.aligned.m16n8k32.row.col.s32.s8.s8.s32    { %r44725, %r44726, %r44727, %r44728 },    { %r1, %r2, %r3, %r4 },    { %r5, %r6 },            { %r44725, %r44726, %r44727, %r44728 }; 
	// end inline asm
	// begin inline asm
	mma.sync.aligned.m16n8k32.row.col.s32.s8.s8.s32    { %r44739, %r44740, %r44741, %r44742 },    { %r1, %r2, %r3, %r4 },    { %r5, %r6 },            { %r44739, %r44740, %r44741, %r44742 }; 
	// end inline asm
	// begin inline asm
	mma.sync.aligned.m16n8k32.row.col.s32.s8.s8.s32    { %r44753, %r44754, %r44755, %r44756 },    { %r1, %r2, %r3, %r4 },    { %r5, %r6 },            { %r44753, %r44754, %r44755, %r44756 }; 
	// end inline asm
	// begin inline asm
	mma.sync.aligned.m16n8k32.row.col.s32.s8.s8.s32    { %r44725, %r44726, %r44727, %r44728 },    { %r1, %r2, %r3, %r4 },    { %r5, %r6 },            { %r44725, %r44726, %r44727, %r44728 }; 
	// end inline asm
	// begin inline asm
	mma.sync.aligned.m16n8k32.row.col.s32.s8.s8.s32    { %r44739, %r44740, %r44741, %r44742 },    { %r1, %r2, %r3, %r4 },    { %r5, %r6 },            { %r44739, %r44740, %r44741, %r44742 }; 
	// end inline asm
	// begin inline asm
	mma.sync.aligned.m16n8k32.row.col.s32.s8.s8.s32    { %r44753, %r44754, %r44755, %r44756 },    { %r1, %r2, %r3, %r4 },    { %r5, %r6 },            { %r44753, %r44754, %r44755, %r44756 }; 
	// end inline asm
	// begin inline asm
	mma.sync.aligned.m16n8k32.row.col.s32.s8.s8.s32    { %r44725, %r44726, %r44727, %r44728 },    { %r1, %r2, %r3, %r4 },    { %r5, %r6 },            { %r44725, %r44726, %r44727, %r44728 }; 
	// end inline asm
	// begin inline asm
	mma.sync.aligned.m16n8k32.row.col.s32.s8.s8.s32    { %r44739, %r44740, %r44741, %r44742 },    { %r1, %r2, %r3, %r4 },    { %r5, %r6 },            { %r44739, %r44740, %r44741, %r44742 }; 
	// end inline asm
	// begin inline asm
	mma.sync.aligned.m16n8k32.row.col.s32.s8.s8.s32    { %r44753, %r44754, %r44755, %r44756 },    { %r1, %r2, %r3, %r4 },    { %r5, %r6 },            { %r44753, %r44754, %r44755, %r44756 }; 
	// end inline asm
	// begin inline asm
	mma.sync.aligned.m16n8k32.row.col.s32.s8.s8.s32    { %r44725, %r44726, %r44727, %r44728 },    { %r1, %r2, %r3, %r4 },    { %r5, %r6 },            { %r44725, %r44726, %r44727, %r44728 }; 
	// end inline asm
	// begin inline asm
	mma.sync.aligned.m16n8k32.row.col.s32.s8.s8.s32    { %r44739, %r44740, %r44741, %r44742 },    { %r1, %r2, %r3, %r4 },    { %r5, %r6 },            { %r44739, %r44740, %r44741, %r44742 }; 
	// end inline asm
	// begin inline asm
	mma.sync.aligned.m16n8k32.row.col.s32.s8.s8.s32    { %r44753, %r44754, %r44755, %r44756 },    { %r1, %r2, %r3, %r4 },    { %r5, %r6 },            { %r44753, %r44754, %r44755, %r44756 }; 
	// end inline asm
	// begin inline asm
	mma.sync.aligned.m16n8k32.row.col.s32.s8.s8.s32    { %r44725, %r44726, %r44727, %r44728 },    { %r1, %r2, %r3, %r4 },    { %r5, %r6 },            { %r44725, %r44726, %r44727, %r44728 }; 
	// end inline asm
	// begin inline asm
	mma.sync.aligned.m16n8k32.row.col.s32.s8.s8.s32    { %r44739, %r44740, %r44741, %r44742 },    { %r1, %r2, %r3, %r4 },    { %r5, %r6 },            { %r44739, %r44740, %r44741, %r44742 }; 
	// end inline asm
	// begin inline asm
	mma.sync.aligned.m16n8k32.row.col.s32.s8.s8.s32    { %r44753, %r44754, %r44755, %r44756 },    { %r1, %r2, %r3, %r4 },    { %r5, %r6 },            { %r44753, %r44754, %r44755, %r44756 }; 
	// end inline asm
	// begin inline asm
	mma.sync.aligned.m16n8k32.row.col.s32.s8.s8.s32    { %r44725, %r44726, %r44727, %r44728 },    { %r1, %r2, %r3, %r4 },    { %r5, %r6 },            { %r44725, %r44726, %r44727, %r44728 }; 
	// end inline asm
	// begin inline asm
	mma.sync.aligned.m16n8k32.row.col.s32.s8.s8.s32    { %r44739, %r44740, %r44741, %r44742 },    { %r1, %r2, %r3, %r4 },    { %r5, %r6 },            { %r44739, %r44740, %r44741, %r44742 }; 
	// end inline asm
	// begin inline asm
	mma.sync.aligned.m16n8k32.row.col.s32.s8.s8.s32    { %r44753, %r44754, %r44755, %r44756 },    { %r1, %r2, %r3, %r4 },    { %r5, %r6 },            { %r44753, %r44754, %r44755, %r44756 }; 
	// end inline asm
	// begin inline asm
	mma.sync.aligned.m16n8k32.row.col.s32.s8.s8.s32    { %r44725, %r44726, %r44727, %r44728 },    { %r1, %r2, %r3, %r4 },    { %r5, %r6 },            { %r44725, %r44726, %r44727, %r44728 }; 
	// end inline asm
	// begin inline asm
	mma.sync.aligned.m16n8k32.row.col.s32.s8.s8.s32    { %r44739, %r44740, %r44741, %r44742 },    { %r1, %r2, %r3, %r4 },    { %r5, %r6 },            { %r44739, %r44740, %r44741, %r44742 }; 
	// end inline asm
	// begin inline asm
	mma.sync.aligned.m16n8k32.row.col.s32.s8.s8.s32    { %r44753, %r44754, %r44755, %r44756 },    { %r1, %r2, %r3, %r4 },    { %r5, %r6 },            { %r44753, %r44754, %r44755, %r44756 }; 
	// end inline asm
	// begin inline asm
	mma.sync.aligned.m16n8k32.row.col.s32.s8.s8.s32    { %r44725, %r44726, %r44727, %r44728 },    { %r1, %r2, %r3, %r4 },    { %r5, %r6 },            { %r44725, %r44726, %r44727, %r44728 }; 
	// end inline asm
	// begin inline asm
	mma.sync.aligned.m16n8k32.row.col.s32.s8.s8.s32    { %r44739, %r44740, %r44741, %r44742 },    { %r1, %r2, %r3, %r4 },    { %r5, %r6 },            { %r44739, %r44740, %r44741, %r44742 }; 
	// end inline asm
	// begin inline asm
	mma.sync.aligned.m16n8k32.row.col.s32.s8.s8.s32    { %r44753, %r44754, %r44755, %r44756 },    { %r1, %r2, %r3, %r4 },    { %r5, %r6 },            { %r44753, %r44754, %r44755, %r44756 }; 
	// end inline asm
	// begin inline asm
	mma.sync.aligned.m16n8k32.row.col.s32.s8.s8.s32    { %r44725, %r44726, %r44727, %r44728 },    { %r1, %r2, %r3, %r4 },    { %r5, %r6 },            { %r44725, %r44726, %r44727, %r44728 }; 
	// end inline asm
	// begin inline asm
	mma.sync.aligned.m16n8k32.row.col.s32.s8.s8.s32    { %r44739, %r44740, %r44741, %r44742 },    { %r1, %r2, %r3, %r4 },    { %r5, %r6 },            { %r44739, %r44740, %r44741, %r44742 }; 
	// end inline asm
	// begin inline asm
	mma.sync.aligned.m16n8k32.row.col.s32.s8.s8.s32    { %r44753, %r44754, %r44755, %r44756 },    { %r1, %r2, %r3, %r4 },    { %r5, %r6 },            { %r44753, %r44754, %r44755, %r44756 }; 
	// end inline asm
	// begin inline asm
	mma.sync.aligned.m16n8k32.row.col.s32.s8.s8.s32    { %r44725, %r44726, %r44727, %r44728 },    { %r1, %r2, %r3, %r4 },    { %r5, %r6 },            { %r44725, %r44726, %r44727, %r44728 }; 
	// end inline asm
	// begin inline asm
	mma.sync.aligned.m16n8k32.row.col.s32.s8.s8.s32    { %r44739, %r44740, %r44741, %r44742 },    { %r1, %r2, %r3, %r4 },    { %r5, %r6 },            { %r44739, %r44740, %r44741, %r44742 }; 
	// end inline asm
	// begin inline asm
	mma.sync.aligned.m16n8k32.row.col.s32.s8.s8.s32    { %r44753, %r44754, %r44755, %r44756 },    { %r1, %r2, %r3, %r4 },    { %r5, %r6 },            { %r44753, %r44754, %r44755, %r44756 }; 
	// end inline asm
	// begin inline asm
	mma.sync.aligned.m16n8k32.row.col.s32.s8.s8.s32    { %r44725, %r44726, %r44727, %r44728 },    { %r1, %r2, %r3, %r4 },    { %r5, %r6 },            { %r44725, %r44726, %r44727, %r44728 }; 
	// end inline asm
	// begin inline asm
	mma.sync.aligned.m16n8k32.row.col.s32.s8.s8.s32    { %r44739, %r44740, %r44741, %r44742 },    { %r1, %r2, %r3, %r4 },    { %r5, %r6 },            { %r44739, %r44740, %r44741, %r44742 }; 
	// end inline asm
	// begin inline asm
	mma.sync.aligned.m16n8k32.row.col.s32.s8.s8.s32    { %r44753, %r44754, %r44755, %r44756 },    { %r1, %r2, %r3, %r4 },    { %r5, %r6 },            { %r44753, %r44754, %r44755, %r44756 }; 
	// end inline asm
	// begin inline asm
	mma.sync.aligned.m16n8k32.row.col.s32.s8.s8.s32    { %r44725, %r44726, %r44727, %r44728 },    { %r1, %r2, %r3, %r4 },    { %r5, %r6 },            { %r44725, %r44726, %r44727, %r44728 }; 
	// end inline asm
	// begin inline asm
	mma.sync.aligned.m16n8k32.row.col.s32.s8.s8.s32    { %r44739, %r44740, %r44741, %r44742 },    { %r1, %r2, %r3, %r4 },    { %r5, %r6 },            { %r44739, %r44740, %r44741, %r44742 }; 
	// end inline asm
	// begin inline asm
	mma.sync.aligned.m16n8k32.row.col.s32.s8.s8.s32    { %r44753, %r44754, %r44755, %r44756 },    { %r1, %r2, %r3, %r4 },    { %r5, %r6 },            { %r44753, %r44754, %r44755, %r44756 }; 
	// end inline asm
	// begin inline asm
	mma.sync.aligned.m16n8k32.row.col.s32.s8.s8.s32    { %r44725, %r44726, %r44727, %r44728 },    { %r1, %r2, %r3, %r4 },    { %r5, %r6 },            { %r44725, %r44726, %r44727, %r44728 }; 
	// end inline asm
	// begin inline asm
	mma.sync.aligned.m16n8k32.row.col.s32.s8.s8.s32    { %r44739, %r44740, %r44741, %r44742 },    { %r1, %r2, %r3, %r4 },    { %r5, %r6 },            { %r44739, %r44740, %r44741, %r44742 }; 
	// end inline asm
	// begin inline asm
	mma.sync.aligned.m16n8k32.row.col.s32.s8.s8.s32    { %r44753, %r44754, %r44755, %r44756 },    { %r1, %r2, %r3, %r4 },    { %r5, %r6 },            { %r44753, %r44754, %r44755, %r44756 }; 
	// end inline asm
	// begin inline asm
	mma.sync.aligned.m16n8k32.row.col.s32.s8.s8.s32    { %r44725, %r44726, %r44727, %r44728 },    { %r1, %r2, %r3, %r4 },    { %r5, %r6 },            { %r44725, %r44726, %r44727, %r44728 }; 
	// end inline asm
	// begin inline asm
	mma.sync.aligned.m16n8k32.row.col.s32.s8.s8.s32    { %r44739, %r44740, %r44741, %r44742 },    { %r1, %r2, %r3, %r4 },    { %r5, %r6 },            { %r44739, %r44740, %r44741, %r44742 }; 
	// end inline asm
	// begin inline asm
	mma.sync.aligned.m16n8k32.row.col.s32.s8.s8.s32    { %r44753, %r44754, %r44755, %r44756 },    { %r1, %r2, %r3, %r4 },    { %r5, %r6 },            { %r44753, %r44754, %r44755, %r44756 }; 
	// end inline asm
	// begin inline asm
	mma.sync.aligned.m16n8k32.row.col.s32.s8.s8.s32    { %r44725, %r44726, %r44727, %r44728 },    { %r1, %r2, %r3, %r4 },    { %r5, %r6 },            { %r44725, %r44726, %r44727, %r44728 }; 
	// end inline asm
	// begin inline asm
	mma.sync.aligned.m16n8k32.row.col.s32.s8.s8.s32    { %r44739, %r44740, %r44741, %r44742 },    { %r1, %r2, %r3, %r4 },    { %r5, %r6 },            { %r44739, %r44740, %r44741, %r44742 }; 
	// end inline asm
	// begin inline asm
	mma.sync.aligned.m16n8k32.row.col.s32.s8.s8.s32    { %r44753, %r44754, %r44755, %r44756 },    { %r1, %r2, %r3, %r4 },    { %r5, %r6 },            { %r44753, %r44754, %r44755, %r44756 }; 
	// end inline asm
	// begin inline asm
	mma.sync.aligned.m16n8k32.row.col.s32.s8.s8.s32    { %r44725, %r44726, %r44727, %r44728 },    { %r1, %r2, %r3, %r4 },    { %r5, %r6 },            { %r44725, %r44726, %r44727, %r44728 }; 
	// end inline asm
	// begin inline asm
	mma.sync.aligned.m16n8k32.row.col.s32.s8.s8.s32    { %r44739, %r44740, %r44741, %r44742 },    { %r1, %r2, %r3, %r4 },    { %r5, %r6 },            { %r44739, %r44740, %r44741, %r44742 }; 
	// end inline asm
	// begin inline asm
	mma.sync.aligned.m16n8k32.row.col.s32.s8.s8.s32    { %r44753, %r44754, %r44755, %r44756 },    { %r1, %r2, %r3, %r4 },    { %r5, %r6 },            { %r44753, %r44754, %r44755, %r44756 }; 
	// end inline asm
	// begin inline asm
	mma.sync.aligned.m16n8k32.row.col.s32.s8.s8.s32    { %r44725, %r44726, %r44727, %r44728 },    { %r1, %r2, %r3, %r4 },    { %r5, %r6 },            { %r44725, %r44726, %r44727, %r44728 }; 
	// end inline asm
	// begin inline asm
	mma.sync.aligned.m16n8k32.row.col.s32.s8.s8.s32    { %r44739, %r44740, %r44741, %r44742 },    { %r1, %r2, %r3, %r4 },    { %r5, %r6 },            { %r44739, %r44740, %r44741, %r44742 }; 
	// end inline asm
	// begin inline asm
	mma.sync.aligned.m16n8k32.row.col.s32.s8.s8.s32    { %r44753, %r44754, %r44755, %r44756 },    { %r1, %r2, %r3, %r4 },    { %r5, %r6 },            { %r44753, %r44754, %r44755, %r44756 }; 
	// end inline asm
	// begin inline asm
	mma.sync.aligned.m16n8k32.row.col.s32.s8.s8.s32    { %r44725, %r44726, %r44727, %r44728 },    { %r1, %r2, %r3, %r4 },    { %r5, %r6 },            { %r44725, %r44726, %r44727, %r44728 }; 
	// end inline asm
	// begin inline asm
	mma.sync.aligned.m16n8k32.row.col.s32.s8.s8.s32    { %r44739, %r44740, %r44741, %r44742 },    { %r1, %r2, %r3, %r4 },    { %r5, %r6 },            { %r44739, %r44740, %r44741, %r44742 }; 
	// end inline asm
	// begin inline asm
	mma.sync.aligned.m16n8k32.row.col.s32.s8.s8.s32    { %r44753, %r44754, %r44755, %r44756 },    { %r1, %r2, %r3, %r4 },    { %r5, %r6 },            { %r44753, %r44754, %r44755, %r44756 }; 
	// end inline asm
	// begin inline asm
	mma.sync.aligned.m16n8k32.row.col.s32.s8.s8.s32    { %r44725, %r44726, %r44727, %r44728 },    { %r1, %r2, %r3, %r4 },    { %r5, %r6 },            { %r44725, %r44726, %r44727, %r44728 }; 
	// end inline asm
	// begin inline asm
	mma.sync.aligned.m16n8k32.row.col.s32.s8.s8.s32    { %r44739, %r44740, %r44741, %r44742 },    { %r1, %r2, %r3, %r4 },    { %r5, %r6 },            { %r44739, %r44740, %r44741, %r44742 }; 
	// end inline asm
	// begin inline asm
	mma.sync.aligned.m16n8k32.row.col.s32.s8.s8.s32    { %r44753, %r44754, %r44755, %r44756 },    { %r1, %r2, %r3, %r4 },    { %r5, %r6 },            { %r44753, %r44754, %r44755, %r44756 }; 
	// end inline asm
	// begin inline asm
	mma.sync.aligned.m16n8k32.row.col.s32.s8.s8.s32    { %r44725, %r44726, %r44727, %r44728 },    { %r1, %r2, %r3, %r4 },    { %r5, %r6 },            { %r44725, %r44726, %r44727, %r44728 }; 
	// end inline asm
	// begin inline asm
	mma.sync.aligned.m16n8k32.row.col.s32.s8.s8.s32    { %r44739, %r44740, %r44741, %r44742 },    { %r1, %r2, %r3, %r4 },    { %r5, %r6 },            { %r44739, %r44740, %r44741, %r44742 }; 
	// end inline asm
	// begin inline asm
	mma.sync.aligned.m16n8k32.row.col.s32.s8.s8.s32    { %r44753, %r44754, %r44755, %r44756 },    { %r1, %r2, %r3, %r4 },    { %r5, %r6 },            { %r44753, %r44754, %r44755, %r44756 }; 
	// end inline asm
	// begin inline asm
	mma.sync.aligned.m16n8k32.row.col.s32.s8.s8.s32    { %r44725, %r44726, %r44727, %r44728 },    { %r1, %r2, %r3, %r4 },    { %r5, %r6 },            { %r44725, %r44726, %r44727, %r44728 }; 
	// end inline asm
	// begin inline asm
	mma.sync.aligned.m16n8k32.row.col.s32.s8.s8.s32    { %r44739, %r44740, %r44741, %r44742 },    { %r1, %r2, %r3, %r4 },    { %r5, %r6 },            { %r44739, %r44740, %r44741, %r44742 }; 
	// end inline asm
	// begin inline asm
	mma.sync.aligned.m16n8k32.row.col.s32.s8.s8.s32    { %r44753, %r44754, %r44755, %r44756 },    { %r1, %r2, %r3, %r4 },    { %r5, %r6 },            { %r44753, %r44754, %r44755, %r44756 }; 
	// end inline asm
	// begin inline asm
	mma.sync.aligned.m16n8k32.row.col.s32.s8.s8.s32    { %r44725, %r44726, %r44727, %r44728 },    { %r1, %r2, %r3, %r4 },    { %r5, %r6 },            { %r44725, %r44726, %r44727, %r44728 }; 
	// end inline asm
	// begin inline asm
	mma.sync.aligned.m16n8k32.row.col.s32.s8.s8.s32    { %r44739, %r44740, %r44741, %r44742 },    { %r1, %r2, %r3, %r4 },    { %r5, %r6 },            { %r44739, %r44740, %r44741, %r44742 }; 
	// end inline asm
	// begin inline asm
	mma.sync.aligned.m16n8k32.row.col.s32.s8.s8.s32    { %r44753, %r44754, %r44755, %r44756 },    { %r1, %r2, %r3, %r4 },    { %r5, %r6 },            { %r44753, %r44754, %r44755, %r44756 }; 
	// end inline asm
	// begin inline asm
	mma.sync.aligned.m16n8k32.row.col.s32.s8.s8.s32    { %r44725, %r44726, %r44727, %r44728 },    { %r1, %r2, %r3, %r4 },    { %r5, %r6 },            { %r44725, %r44726, %r44727, %r44728 }; 
	// end inline asm
	// begin inline asm
	mma.sync.aligned.m16n8k32.row.col.s32.s8.s8.s32    { %r44739, %r44740, %r44741, %r44742 },    { %r1, %r2, %r3, %r4 },    { %r5, %r6 },            { %r44739, %r44740, %r44741, %r44742 }; 
	// end inline asm
	// begin inline asm
	mma.sync.aligned.m16n8k32.row.col.s32.s8.s8.s32    { %r44753, %r44754, %r44755, %r44756 },    { %r1, %r2, %r3, %r4 },    { %r5, %r6 },            { %r44753, %r44754, %r44755, %r44756 }; 
	// end inline asm
	// begin inline asm
	mma.sync.aligned.m16n8k32.row.col.s32.s8.s8.s32    { %r44725, %r44726, %r44727, %r44728 },    { %r1, %r2, %r3, %r4 },    { %r5, %r6 },            { %r44725, %r44726, %r44727, %r44728 }; 
	// end inline asm
	// begin inline asm
	mma.sync.aligned.m16n8k32.row.col.s32.s8.s8.s32    { %r44739, %r44740, %r44741, %r44742 },    { %r1, %r2, %r3, %r4 },    { %r5, %r6 },            { %r44739, %r44740, %r44741, %r44742 }; 
	// end inline asm
	// begin inline asm
	mma.sync.aligned.m16n8k32.row.col.s32.s8.s8.s32    { %r44753, %r44754, %r44755, %r44756 },    { %r1, %r2, %r3, %r4 },    { %r5, %r6 },            { %r44753, %r44754, %r44755, %r44756 }; 
	// end inline asm
	// begin inline asm
	mma.sync.aligned.m16n8k32.row.col.s32.s8.s8.s32    { %r44725, %r44726, %r44727, %r44728 },    { %r1, %r2, %r3, %r4 },    { %r5, %r6 },            { %r44725, %r44726, %r44727, %r44728 }; 
	// end inline asm
	// begin inline asm
	mma.sync.aligned.m16n8k32.row.col.s32.s8.s8.s32    { %r44739, %r44740, %r44741, %r44742 },    { %r1, %r2, %r3, %r4 },    { %r5, %r6 },            { %r44739, %r44740, %r44741, %r44742 }; 
	// end inline asm
	// begin inline asm
	mma.sync.aligned.m16n8k32.row.col.s32.s8.s8.s32    { %r44753, %r44754, %r44755, %r44756 },    { %r1, %r2, %r3, %r4 },    { %r5, %r6 },            { %r44753, %r44754, %r44755, %r44756 }; 
	// end inline asm
	// begin inline asm
	mma.sync.aligned.m16n8k32.row.col.s32.s8.s8.s32    { %r44725, %r44726, %r44727, %r44728 },    { %r1, %r2, %r3, %r4 },    { %r5, %r6 },            { %r44725, %r44726, %r44727, %r44728 }; 
	// end inline asm
	// begin inline asm
	mma.sync.aligned.m16n8k32.row.col.s32.s8.s8.s32    { %r44739, %r44740, %r44741, %r44742 },    { %r1, %r2, %r3, %r4 },    { %r5, %r6 },            { %r44739, %r44740, %r44741, %r44742 }; 
	// end inline asm
	// begin inline asm
	mma.sync.aligned.m16n8k32.row.col.s32.s8.s8.s32    { %r44753, %r44754, %r44755, %r44756 },    { %r1, %r2, %r3, %r4 },    { %r5, %r6 },            { %r44753, %r44754, %r44755, %r44756 }; 
	// end inline asm
	// begin inline asm
	mma.sync.aligned.m16n8k32.row.col.s32.s8.s8.s32    { %r44725, %r44726, %r44727, %r44728 },    { %r1, %r2, %r3, %r4 },    { %r5, %r6 },            { %r44725, %r44726, %r44727, %r44728 }; 
	// end inline asm
	// begin inline asm
	mma.sync.aligned.m16n8k32.row.col.s32.s8.s8.s32    { %r44739, %r44740, %r44741, %r44742 },    { %r1, %r2, %r3, %r4 },    { %r5, %r6 },            { %r44739, %r44740, %r44741, %r44742 }; 
	// end inline asm
	// begin inline asm
	mma.sync.aligned.m16n8k32.row.col.s32.s8.s8.s32    { %r44753, %r44754, %r44755, %r44756 },    { %r1, %r2, %r3, %r4 },    { %r5, %r6 },            { %r44753, %r44754, %r44755, %r44756 }; 
	// end inline asm
	// begin inline asm
	mma.sync.aligned.m16n8k32.row.col.s32.s8.s8.s32    { %r44725, %r44726, %r44727, %r44728 },    { %r1, %r2, %r3, %r4 },    { %r5, %r6 },            { %r44725, %r44726, %r44727, %r44728 }; 
	// end inline asm
	// begin inline asm
	mma.sync.aligned.m16n8k32.row.col.s32.s8.s8.s32    { %r44739, %r44740, %r44741, %r44742 },    { %r1, %r2, %r3, %r4 },    { %r5, %r6 },            { %r44739, %r44740, %r44741, %r44742 }; 
	// end inline asm
	// begin inline asm
	mma.sync.aligned.m16n8k32.row.col.s32.s8.s8.s32    { %r44753, %r44754, %r44755, %r44756 },    { %r1, %r2, %r3, %r4 },    { %r5, %r6 },            { %r44753, %r44754, %r44755, %r44756 }; 
	// end inline asm
	// begin inline asm
	mma.sync.aligned.m16n8k32.row.col.s32.s8.s8.s32    { %r44725, %r44726, %r44727, %r44728 },    { %r1, %r2, %r3, %r4 },    { %r5, %r6 },            { %r44725, %r44726, %r44727, %r44728 }; 
	// end inline asm
	// begin inline asm
	mma.sync.aligned.m16n8k32.row.col.s32.s8.s8.s32    { %r44739, %r44740, %r44741, %r44742 },    { %r1, %r2, %r3, %r4 },    { %r5, %r6 },            { %r44739, %r44740, %r44741, %r44742 }; 
	// end inline asm
	// begin inline asm
	mma.sync.aligned.m16n8k32.row.col.s32.s8.s8.s32    { %r44753, %r44754, %r44755, %r44756 },    { %r1, %r2, %r3, %r4 },    { %r5, %r6 },            { %r44753, %r44754, %r44755, %r44756 }; 
	// end inline asm
	// begin inline asm
	mma.sync.aligned.m16n8k32.row.col.s32.s8.s8.s32    { %r44725, %r44726, %r44727, %r44728 },    { %r1, %r2, %r3, %r4 },    { %r5, %r6 },            { %r44725, %r44726, %r44727, %r44728 }; 
	// end inline asm
	// begin inline asm
	mma.sync.aligned.m16n8k32.row.col.s32.s8.s8.s32    { %r44739, %r44740, %r44741, %r44742 },    { %r1, %r2, %r3, %r4 },    { %r5, %r6 },            { %r44739, %r44740, %r44741, %r44742 }; 
	// end inline asm
	// begin inline asm
	mma.sync.aligned.m16n8k32.row.col.s32.s8.s8.s32    { %r44753, %r44754, %r44755, %r44756 },    { %r1, %r2, %r3, %r4 },    { %r5, %r6 },            { %r44753, %r44754, %r44755, %r44756 }; 
	// end inline asm
	// begin inline asm
	mma.sync.aligned.m16n8k32.row.col.s32.s8.s8.s32    { %r44725, %r44726, %r44727, %r44728 },    { %r1, %r2, %r3, %r4 },    { %r5, %r6 },            { %r44725, %r44726, %r44727, %r44728 }; 
	// end inline asm
	// begin inline asm
	mma.sync.aligned.m16n8k32.row.col.s32.s8.s8.s32    { %r44739, %r44740, %r44741, %r44742 },    { %r1, %r2, %r3, %r4 },    { %r5, %r6 },            { %r44739, %r44740, %r44741, %r44742 }; 
	// end inline asm
	// begin inline asm
	mma.sync.aligned.m16n8k32.row.col.s32.s8.s8.s32    { %r44753, %r44754, %r44755, %r44756 },    { %r1, %r2, %r3, %r4 },    { %r5, %r6 },            { %r44753, %r44754, %r44755, %r44756 }; 
	// end inline asm
	// begin inline asm
	mma.sync.aligned.m16n8k32.row.col.s32.s8.s8.s32    { %r44725, %r44726, %r44727, %r44728 },    { %r1, %r2, %r3, %r4 },    { %r5, %r6 },            { %r44725, %r44726, %r44727, %r44728 }; 
	// end inline asm
	// begin inline asm
	mma.sync.aligned.m16n8k32.row.col.s32.s8.s8.s32    { %r44739, %r44740, %r44741, %r44742 },    { %r1, %r2, %r3, %r4 },    { %r5, %r6 },            { %r44739, %r44740, %r44741, %r44742 }; 
	// end inline asm
	// begin inline asm
	mma.sync.aligned.m16n8k32.row.col.s32.s8.s8.s32    { %r44753, %r44754, %r44755, %r44756 },    { %r1, %r2, %r3, %r4 },    { %r5, %r6 },            { %r44753, %r44754, %r44755, %r44756 }; 
	// end inline asm
	// begin inline asm
	mma.sync.aligned.m16n8k32.row.col.s32.s8.s8.s32    { %r44725, %r44726, %r44727, %r44728 },    { %r1, %r2, %r3, %r4 },    { %r5, %r6 },            { %r44725, %r44726, %r44727, %r44728 }; 
	// end inline asm
	// begin inline asm
	mma.sync.aligned.m16n8k32.row.col.s32.s8.s8.s32    { %r44739, %r44740, %r44741, %r44742 },    { %r1, %r2, %r3, %r4 },    { %r5, %r6 },            { %r44739, %r44740, %r44741, %r44742 }; 
	// end inline asm
	// begin inline asm
	mma.sync.aligned.m16n8k32.row.col.s32.s8.s8.s32    { %r44753, %r44754, %r44755, %r44756 },    { %r1, %r2, %r3, %r4 },    { %r5, %r6 },            { %r44753, %r44754, %r44755, %r44756 }; 
	// end inline asm
	// begin inline asm
	mma.sync.aligned.m16n8k32.row.col.s32.s8.s8.s32    { %r44725, %r44726, %r44727, %r44728 },    { %r1, %r2, %r3, %r4 },    { %r5, %r6 },            { %r44725, %r44726, %r44727, %r44728 }; 
	// end inline asm
	// begin inline asm
	mma.sync.aligned.m16n8k32.row.col.s32.s8.s8.s32    { %r44739, %r44740, %r44741, %r44742 },    { %r1, %r2, %r3, %r4 },    { %r5, %r6 },            { %r44739, %r44740, %r44741, %r44742 }; 
	// end inline asm
	// begin inline asm
	mma.sync.aligned.m16n8k32.row.col.s32.s8.s8.s32    { %r44753, %r44754, %r44755, %r44756 },    { %r1, %r2, %r3, %r4 },    { %r5, %r6 },            { %r44753, %r44754, %r44755, %r44756 }; 
	// end inline asm
	// begin inline asm
	mma.sync.aligned.m16n8k32.row.col.s32.s8.s8.s32    { %r44725, %r44726, %r44727, %r44728 },    { %r1, %r2, %r3, %r4 },    { %r5, %r6 },            { %r44725, %r44726, %r44727, %r44728 }; 
	// end inline asm
	// begin inline asm
	mma.sync.aligned.m16n8k32.row.col.s32.s8.s8.s32    { %r44739, %r44740, %r44741, %r44742 },    { %r1, %r2, %r3, %r4 },    { %r5, %r6 },            { %r44739, %r44740, %r44741, %r44742 }; 
	// end inline asm
	// begin inline asm
	mma.sync.aligned.m16n8k32.row.col.s32.s8.s8.s32    { %r44753, %r44754, %r44755, %r44756 },    { %r1, %r2, %r3, %r4 },    { %r5, %r6 },            { %r44753, %r44754, %r44755, %r44756 }; 
	// end inline asm
	// begin inline asm
	mma.sync.aligned.m16n8k32.row.col.s32.s8.s8.s32    { %r44725, %r44726, %r44727, %r44728 },    { %r1, %r2, %r3, %r4 },    { %r5, %r6 },            { %r44725, %r44726, %r44727, %r44728 }; 
	// end inline asm
	// begin inline asm
	mma.sync.aligned.m16n8k32.row.col.s32.s8.s8.s32    { %r44739, %r44740, %r44741, %r44742 },    { %r1, %r2, %r3, %r4 },    { %r5, %r6 },            { %r44739, %r44740, %r44741, %r44742 }; 
	// end inline asm
	// begin inline asm
	mma.sync.aligned.m16n8k32.row.col.s32.s8.s8.s32    { %r44753, %r44754, %r44755, %r44756 },    { %r1, %r2, %r3, %r4 },    { %r5, %r6 },            { %r44753, %r44754, %r44755, %r44756 }; 
	// end inline asm
	// begin inline asm
	mma.sync.aligned.m16n8k32.row.col.s32.s8.s8.s32    { %r44725, %r44726, %r44727, %r44728 },    { %r1, %r2, %r3, %r4 },    { %r5, %r6 },            { %r44725, %r44726, %r44727, %r44728 }; 
	// end inline asm
	// begin inline asm
	mma.sync.aligned.m16n8k32.row.col.s32.s8.s8.s32    { %r44739, %r44740, %r44741, %r44742 },    { %r1, %r2, %r3, %r4 },    { %r5, %r6 },            { %r44739, %r44740, %r44741, %r44742 }; 
	// end inline asm
	// begin inline asm
	mma.sync.aligned.m16n8k32.row.col.s32.s8.s8.s32    { %r44753, %r44754, %r44755, %r44756 },    { %r1, %r2, %r3, %r4 },    { %r5, %r6 },            { %r44753, %r44754, %r44755, %r44756 }; 
	// end inline asm
	// begin inline asm
	mma.sync.aligned.m16n8k32.row.col.s32.s8.s8.s32    { %r44725, %r44726, %r44727, %r44728 },    { %r1, %r2, %r3, %r4 },    { %r5, %r6 },            { %r44725, %r44726, %r44727, %r44728 }; 
	// end inline asm
	// begin inline asm
	mma.sync.aligned.m16n8k32.row.col.s32.s8.s8.s32    { %r44739, %r44740, %r44741, %r44742 },    { %r1, %r2, %r3, %r4 },    { %r5, %r6 },            { %r44739, %r44740, %r44741, %r44742 }; 
	// end inline asm
	// begin inline asm
	mma.sync.aligned.m16n8k32.row.col.s32.s8.s8.s32    { %r44753, %r44754, %r44755, %r44756 },    { %r1, %r2, %r3, %r4 },    { %r5, %r6 },            { %r44753, %r44754, %r44755, %r44756 }; 
	// end inline asm
	// begin inline asm
	mma.sync.aligned.m16n8k32.row.col.s32.s8.s8.s32    { %r44725, %r44726, %r44727, %r44728 },    { %r1, %r2, %r3, %r4 },    { %r5, %r6 },            { %r44725, %r44726, %r44727, %r44728 }; 
	// end inline asm
	// begin inline asm
	mma.sync.aligned.m16n8k32.row.col.s32.s8.s8.s32    { %r44739, %r44740, %r44741, %r44742 },    { %r1, %r2, %r3, %r4 },    { %r5, %r6 },            { %r44739, %r44740, %r44741, %r44742 }; 
	// end inline asm
	// begin inline asm
	mma.sync.aligned.m16n8k32.row.col.s32.s8.s8.s32    { %r44753, %r44754, %r44755, %r44756 },    { %r1, %r2, %r3, %r4 },    { %r5, %r6 },            { %r44753, %r44754, %r44755, %r44756 }; 
	// end inline asm
	// begin inline asm
	mma.sync.aligned.m16n8k32.row.col.s32.s8.s8.s32    { %r44725, %r44726, %r44727, %r44728 },    { %r1, %r2, %r3, %r4 },    { %r5, %r6 },            { %r44725, %r44726, %r44727, %r44728 }; 
	// end inline asm
	// begin inline asm
	mma.sync.aligned.m16n8k32.row.col.s32.s8.s8.s32    { %r44739, %r44740, %r44741, %r44742 },    { %r1, %r2, %r3, %r4 },    { %r5, %r6 },            { %r44739, %r44740, %r44741, %r44742 }; 
	// end inline asm
	// begin inline asm
	mma.sync.aligned.m16n8k32.row.col.s32.s8.s8.s32    { %r44753, %r44754, %r44755, %r44756 },    { %r1, %r2, %r3, %r4 },    { %r5, %r6 },            { %r44753, %r44754, %r44755, %r44756 }; 
	// end inline asm
	// begin inline asm
	mma.sync.aligned.m16n8k32.row.col.s32.s8.s8.s32    { %r44725, %r44726, %r44727, %r44728 },    { %r1, %r2, %r3, %r4 },    { %r5, %r6 },            { %r44725, %r44726, %r44727, %r44728 }; 
	// end inline asm
	// begin inline asm
	mma.sync.aligned.m16n8k32.row.col.s32.s8.s8.s32    { %r44739, %r44740, %r44741, %r44742 },    { %r1, %r2, %r3, %r4 },    { %r5, %r6 },            { %r44739, %r44740, %r44741, %r44742 }; 
	// end inline asm
	// begin inline asm
	mma.sync.aligned.m16n8k32.row.col.s32.s8.s8.s32    { %r44753, %r44754, %r44755, %r44756 },    { %r1, %r2, %r3, %r4 },    { %r5, %r6 },            { %r44753, %r44754, %r44755, %r44756 }; 
	// end inline asm
	// begin inline asm
	mma.sync.aligned.m16n8k32.row.col.s32.s8.s8.s32    { %r44725, %r44726, %r44727, %r44728 },    { %r1, %r2, %r3, %r4 },    { %r5, %r6 },            { %r44725, %r44726, %r44727, %r44728 }; 
	// end inline asm
	// begin inline asm
	mma.sync.aligned.m16n8k32.row.col.s32.s8.s8.s32    { %r44739, %r44740, %r44741, %r44742 },    { %r1, %r2, %r3, %r4 },    { %r5, %r6 },            { %r44739, %r44740, %r44741, %r44742 }; 
	// end inline asm
	// begin inline asm
	mma.sync.aligned.m16n8k32.row.col.s32.s8.s8.s32    { %r44753, %r44754, %r44755, %r44756 },    { %r1, %r2, %r3, %r4 },    { %r5, %r6 },            { %r44753, %r44754, %r44755, %r44756 }; 
	// end inline asm
	// begin inline asm
	mma.sync.aligned.m16n8k32.row.col.s32.s8.s8.s32    { %r44725, %r44726, %r44727, %r44728 },    { %r1, %r2, %r3, %r4 },    { %r5, %r6 },            { %r44725, %r44726, %r44727, %r44728 }; 
	// end inline asm
	// begin inline asm
	mma.sync.aligned.m16n8k32.row.col.s32.s8.s8.s32    { %r44739, %r44740, %r44741, %r44742 },    { %r1, %r2, %r3, %r4 },    { %r5, %r6 },            { %r44739, %r44740, %r44741, %r44742 }; 
	// end inline asm
	// begin inline asm
	mma.sync.aligned.m16n8k32.row.col.s32.s8.s8.s32    { %r44753, %r44754, %r44755, %r44756 },    { %r1, %r2, %r3, %r4 },    { %r5, %r6 },            { %r44753, %r44754, %r44755, %r44756 }; 
	// end inline asm
	// begin inline asm
	mma.sync.aligned.m16n8k32.row.col.s32.s8.s8.s32    { %r44725, %r44726, %r44727, %r44728 },    { %r1, %r2, %r3, %r4 },    { %r5, %r6 },            { %r44725, %r44726, %r44727, %r44728 }; 
	// end inline asm
	// begin inline asm
	mma.sync.aligned.m16n8k32.row.col.s32.s8.s8.s32    { %r44739, %r44740, %r44741, %r44742 },    { %r1, %r2, %r3, %r4 },    { %r5, %r6 },            { %r44739, %r44740, %r44741, %r44742 }; 
	// end inline asm
	// begin inline asm
	mma.sync.aligned.m16n8k32.row.col.s32.s8.s8.s32    { %r44753, %r44754, %r44755, %r44756 },    { %r1, %r2, %r3, %r4 },    { %r5, %r6 },            { %r44753, %r44754, %r44755, %r44756 }; 
	// end inline asm
	// begin inline asm
	mma.sync.aligned.m16n8k32.row.col.s32.s8.s8.s32    { %r44725, %r44726, %r44727, %r44728 },    { %r1, %r2, %r3, %r4 },    { %r5, %r6 },            { %r44725, %r44726, %r44727, %r44728 }; 
	// end inline asm
	// begin inline asm
	mma.sync.aligned.m16n8k32.row.col.s32.s8.s8.s32    { %r44739, %r44740, %r44741, %r44742 },    { %r1, %r2, %r3, %r4 },    { %r5, %r6 },            { %r44739, %r44740, %r44741, %r44742 }; 
	// end inline asm
	// begin inline asm
	mma.sync.aligned.m16n8k32.row.col.s32.s8.s8.s32    { %r44753, %r44754, %r44755, %r44756 },    { %r1, %r2, %r3, %r4 },    { %r5, %r6 },            { %r44753, %r44754, %r44755, %r44756 }; 
	// end inline asm
	// begin inline asm
	mma.sync.aligned.m16n8k32.row.col.s32.s8.s8.s32    { %r44725, %r44726, %r44727, %r44728 },    { %r1, %r2, %r3, %r4 },    { %r5, %r6 },            { %r44725, %r44726, %r44727, %r44728 }; 
	// end inline asm
	// begin inline asm
	mma.sync.aligned.m16n8k32.row.col.s32.s8.s8.s32    { %r44739, %r44740, %r44741, %r44742 },    { %r1, %r2, %r3, %r4 },    { %r5, %r6 },            { %r44739, %r44740, %r44741, %r44742 }; 
	// end inline asm
	// begin inline asm
	mma.sync.aligned.m16n8k32.row.col.s32.s8.s8.s32    { %r44753, %r44754, %r44755, %r44756 },    { %r1, %r2, %r3, %r4 },    { %r5, %r6 },            { %r44753, %r44754, %r44755, %r44756 }; 
	// end inline asm
	// begin inline asm
	mma.sync.aligned.m16n8k32.row.col.s32.s8.s8.s32    { %r44725, %r44726, %r44727, %r44728 },    { %r1, %r2, %r3, %r4 },    { %r5, %r6 },            { %r44725, %r44726, %r44727, %r44728 }; 
	// end inline asm
	// begin inline asm
	mma.sync.aligned.m16n8k32.row.col.s32.s8.s8.s32    { %r44739, %r44740, %r44741, %r44742 },    { %r1, %r2, %r3, %r4 },    { %r5, %r6 },            { %r44739, %r44740, %r44741, %r44742 }; 
	// end inline asm
	// begin inline asm
	mma.sync.aligned.m16n8k32.row.col.s32.s8.s8.s32    { %r44753, %r44754, %r44755, %r44756 },    { %r1, %r2, %r3, %r4 },    { %r5, %r6 },            { %r44753, %r44754, %r44755, %r44756 }; 
	// end inline asm
	// begin inline asm
	mma.sync.aligned.m16n8k32.row.col.s32.s8.s8.s32    { %r44725, %r44726, %r44727, %r44728 },    { %r1, %r2, %r3, %r4 },    { %r5, %r6 },            { %r44725, %r44726, %r44727, %r44728 }; 
	// end inline asm
	// begin inline asm
	mma.sync.aligned.m16n8k32.row.col.s32.s8.s8.s32    { %r44739, %r44740, %r44741, %r44742 },    { %r1, %r2, %r3, %r4 },    { %r5, %r6 },            { %r44739, %r44740, %r44741, %r44742 }; 
	// end inline asm
	// begin inline asm
	mma.sync.aligned.m16n8k32.row.col.s32.s8.s8.s32    { %r44753, %r44754, %r44755, %r44756 },    { %r1, %r2, %r3, %r4 },    { %r5, %r6 },            { %r44753, %r44754, %r44755, %r44756 }; 
	// end inline asm
	// begin inline asm
	mma.sync.aligned.m16n8k32.row.col.s32.s8.s8.s32    { %r44725, %r44726, %r44727, %r44728 },    { %r1, %r2, %r3, %r4 },    { %r5, %r6 },            { %r44725, %r44726, %r44727, %r44728 }; 
	// end inline asm
	// begin inline asm
	mma.sync.aligned.m16n8k32.row.col.s32.s8.s8.s32    { %r44739, %r44740, %r44741, %r44742 },    { %r1, %r2, %r3, %r4 },    { %r5, %r6 },            { %r44739, %r44740, %r44741, %r44742 }; 
	// end inline asm
	// begin inline asm
	mma.sync.aligned.m16n8k32.row.col.s32.s8.s8.s32    { %r44753, %r44754, %r44755, %r44756 },    { %r1, %r2, %r3, %r4 },    { %r5, %r6 },            { %r44753, %r44754, %r44755, %r44756 }; 
	// end inline asm
	// begin inline asm
	mma.sync.aligned.m16n8k32.row.col.s32.s8.s8.s32    { %r44725, %r44726, %r44727, %r44728 },    { %r1, %r2, %r3, %r4 },    { %r5, %r6 },            { %r44725, %r44726, %r44727, %r44728 }; 
	// end inline asm
	// begin inline asm
	mma.sync.aligned.m16n8k32.row.col.s32.s8.s8.s32    { %r44739, %r44740, %r44741, %r44742 },    { %r1, %r2, %r3, %r4 },    { %r5, %r6 },            { %r44739, %r44740, %r44741, %r44742 }; 
	// end inline asm
	// begin inline asm
	mma.sync.aligned.m16n8k32.row.col.s32.s8.s8.s32    { %r44753, %r44754, %r44755, %r44756 },    { %r1, %r2, %r3, %r4 },    { %r5, %r6 },            { %r44753, %r44754, %r44755, %r44756 }; 
	// end inline asm
	// begin inline asm
	mma.sync.aligned.m16n8k32.row.col.s32.s8.s8.s32    { %r44725, %r44726, %r44727, %r44728 },    { %r1, %r2, %r3, %r4 },    { %r5, %r6 },            { %r44725, %r44726, %r44727, %r44728 }; 
	// end inline asm
	// begin inline asm
	mma.sync.aligned.m16n8k32.row.col.s32.s8.s8.s32    { %r44739, %r44740, %r44741, %r44742 },    { %r1, %r2, %r3, %r4 },    { %r5, %r6 },            { %r44739, %r44740, %r44741, %r44742 }; 
	// end inline asm
	// begin inline asm
	mma.sync.aligned.m16n8k32.row.col.s32.s8.s8.s32    { %r44753, %r44754, %r44755, %r44756 },    { %r1, %r2, %r3, %r4 },    { %r5, %r6 },            { %r44753, %r44754, %r44755, %r44756 }; 
	// end inline asm
	// begin inline asm
	mma.sync.aligned.m16n8k32.row.col.s32.s8.s8.s32    { %r44725, %r44726, %r44727, %r44728 },    { %r1, %r2, %r3, %r4 },    { %r5, %r6 },            { %r44725, %r44726, %r44727, %r44728 }; 
	// end inline asm
	// begin inline asm
	mma.sync.aligned.m16n8k32.row.col.s32.s8.s8.s32    { %r44739, %r44740, %r44741, %r44742 },    { %r1, %r2, %r3, %r4 },    { %r5, %r6 },            { %r44739, %r44740, %r44741, %r44742 }; 
	// end inline asm
	// begin inline asm
	mma.sync.aligned.m16n8k32.row.col.s32.s8.s8.s32    { %r44753, %r44754, %r44755, %r44756 },    { %r1, %r2, %r3, %r4 },    { %r5, %r6 },            { %r44753, %r44754, %r44755, %r44756 }; 
	// end inline asm
	// begin inline asm
	mma.sync.aligned.m16n8k32.row.col.s32.s8.s8.s32    { %r44725, %r44726, %r44727, %r44728 },    { %r1, %r2, %r3, %r4 },    { %r5, %r6 },            { %r44725, %r44726, %r44727, %r44728 }; 
	// end inline asm
	// begin inline asm
	mma.sync.aligned.m16n8k32.row.col.s32.s8.s8.s32    { %r44739, %r44740, %r44741, %r44742 },    { %r1, %r2, %r3, %r4 },    { %r5, %r6 },            { %r44739, %r44740, %r44741, %r44742 }; 
	// end inline asm
	// begin inline asm
	mma.sync.aligned.m16n8k32.row.col.s32.s8.s8.s32    { %r44753, %r44754, %r44755, %r44756 },    { %r1, %r2, %r3, %r4 },    { %r5, %r6 },            { %r44753, %r44754, %r44755, %r44756 }; 
	// end inline asm
	// begin inline asm
	mma.sync.aligned.m16n8k32.row.col.s32.s8.s8.s32    { %r44725, %r44726, %r44727, %r44728 },    { %r1, %r2, %r3, %r4 },    { %r5, %r6 },            { %r44725, %r44726, %r44727, %r44728 }; 
	// end inline asm
	// begin inline asm
	mma.sync.aligned.m16n8k32.row.col.s32.s8.s8.s32    { %r44739, %r44740, %r44741, %r44742 },    { %r1, %r2, %r3, %r4 },    { %r5, %r6 },            { %r44739, %r44740, %r44741, %r44742 }; 
	// end inline asm
	// begin inline asm
	mma.sync.aligned.m16n8k32.row.col.s32.s8.s8.s32    { %r44753, %r44754, %r44755, %r44756 },    { %r1, %r2, %r3, %r4 },    { %r5, %r6 },            { %r44753, %r44754, %r44755, %r44756 }; 
	// end inline asm
	// begin inline asm
	mma.sync.aligned.m16n8k32.row.col.s32.s8.s8.s32    { %r44725, %r44726, %r44727, %r44728 },    { %r1, %r2, %r3, %r4 },    { %r5, %r6 },            { %r44725, %r44726, %r44727, %r44728 }; 
	// end inline asm
	// begin inline asm
	mma.sync.aligned.m16n8k32.row.col.s32.s8.s8.s32    { %r44739, %r44740, %r44741, %r44742 },    { %r1, %r2, %r3, %r4 },    { %r5, %r6 },            { %r44739, %r44740, %r44741, %r44742 }; 
	// end inline asm
	// begin inline asm
	mma.sync.aligned.m16n8k32.row.col.s32.s8.s8.s32    { %r44753, %r44754, %r44755, %r44756 },    { %r1, %r2, %r3, %r4 },    { %r5, %r6 },            { %r44753, %r44754, %r44755, %r44756 }; 
	// end inline asm
	// begin inline asm
	mma.sync.aligned.m16n8k32.row.col.s32.s8.s8.s32    { %r44725, %r44726, %r44727, %r44728 },    { %r1, %r2, %r3, %r4 },    { %r5, %r6 },            { %r44725, %r44726, %r44727, %r44728 }; 
	// end inline asm
	// begin inline asm
	mma.sync.aligned.m16n8k32.row.col.s32.s8.s8.s32    { %r44739, %r44740, %r44741, %r44742 },    { %r1, %r2, %r3, %r4 },    { %r5, %r6 },            { %r44739, %r44740, %r44741, %r44742 }; 
	// end inline asm
	// begin inline asm
	mma.sync.aligned.m16n8k32.row.col.s32.s8.s8.s32    { %r44753, %r44754, %r44755, %r44756 },    { %r1, %r2, %r3, %r4 },    { %r5, %r6 },            { %r44753, %r44754, %r44755, %r44756 }; 
	// end inline asm
	// begin inline asm
	mma.sync.aligned.m16n8k32.row.col.s32.s8.s8.s32    { %r44725, %r44726, %r44727, %r44728 },    { %r1, %r2, %r3, %r4 },    { %r5, %r6 },            { %r44725, %r44726, %r44727, %r44728 }; 
	// end inline asm
	// begin inline asm
	mma.sync.aligned.m16n8k32.row.col.s32.s8.s8.s32    { %r44739, %r44740, %r44741, %r44742 },    { %r1, %r2, %r3, %r4 },    { %r5, %r6 },            { %r44739, %r44740, %r44741, %r44742 }; 
	// end inline asm
	// begin inline asm
	mma.sync.aligned.m16n8k32.row.col.s32.s8.s8.s32    { %r44753, %r44754, %r44755, %r44756 },    { %r1, %r2, %r3, %r4 },    { %r5, %r6 },            { %r44753, %r44754, %r44755, %r44756 }; 
	// end inline asm
	// begin inline asm
	mma.sync.aligned.m16n8k32.row.col.s32.s8.s8.s32    { %r44725, %r44726, %r44727, %r44728 },    { %r1, %r2, %r3, %r4 },    { %r5, %r6 },            { %r44725, %r44726, %r44727, %r44728 }; 
	// end inline asm
	// begin inline asm
	mma.sync.aligned.m16n8k32.row.col.s32.s8.s8.s32    { %r44739, %r44740, %r44741, %r44742 },    { %r1, %r2, %r3, %r4 },    { %r5, %r6 },            { %r44739, %r44740, %r44741, %r44742 }; 
	// end inline asm
	// begin inline asm
	mma.sync.aligned.m16n8k32.row.col.s32.s8.s8.s32    { %r44753, %r44754, %r44755, %r44756 },    { %r1, %r2, %r3, %r4 },    { %r5, %r6 },            { %r44753, %r44754, %r44755, %r44756 }; 
	// end inline asm
	// begin inline asm
	mma.sync.aligned.m16n8k32.row.col.s32.s8.s8.s32    { %r44725, %r44726, %r44727, %r44728 },    { %r1, %r2, %r3, %r4 },    { %r5, %r6 },            { %r44725, %r44726, %r44727, %r44728 }; 
	// end inline asm
	// begin inline asm
	mma.sync.aligned.m16n8k32.row.col.s32.s8.s8.s32    { %r44739, %r44740, %r44741, %r44742 },    { %r1, %r2, %r3, %r4 },    { %r5, %r6 },            { %r44739, %r44740, %r44741, %r44742 }; 
	// end inline asm
	// begin inline asm
	mma.sync.aligned.m16n8k32.row.col.s32.s8.s8.s32    { %r44753, %r44754, %r44755, %r44756 },    { %r1, %r2, %r3, %r4 },    { %r5, %r6 },            { %r44753, %r44754, %r44755, %r44756 }; 
	// end inline asm
	// begin inline asm
	mma.sync.aligned.m16n8k32.row.col.s32.s8.s8.s32    { %r44725, %r44726, %r44727, %r44728 },    { %r1, %r2, %r3, %r4 },    { %r5, %r6 },            { %r44725, %r44726, %r44727, %r44728 }; 
	// end inline asm
	// begin inline asm
	mma.sync.aligned.m16n8k32.row.col.s32.s8.s8.s32    { %r44739, %r44740, %r44741, %r44742 },    { %r1, %r2, %r3, %r4 },    { %r5, %r6 },            { %r44739, %r44740, %r44741, %r44742 }; 
	// end inline asm
	// begin inline asm
	mma.sync.aligned.m16n8k32.row.col.s32.s8.s8.s32    { %r44753, %r44754, %r44755, %r44756 },    { %r1, %r2, %r3, %r4 },    { %r5, %r6 },            { %r44753, %r44754, %r44755, %r44756 }; 
	// end inline asm
	// begin inline asm
	mma.sync.aligned.m16n8k32.row.col.s32.s8.s8.s32    { %r44725, %r44726, %r44727, %r44728 },    { %r1, %r2, %r3, %r4 },    { %r5, %r6 },            { %r44725, %r44726, %r44727, %r44728 }; 
	// end inline asm
	// begin inline asm
	mma.sync.aligned.m16n8k32.row.col.s32.s8.s8.s32    { %r44739, %r44740, %r44741, %r44742 },    { %r1, %r2, %r3, %r4 },    { %r5, %r6 },            { %r44739, %r44740, %r44741, %r44742 }; 
	// end inline asm
	// begin inline asm
	mma.sync.aligned.m16n8k32.row.col.s32.s8.s8.s32    { %r44753, %r44754, %r44755, %r44756 },    { %r1, %r2, %r3, %r4 },    { %r5, %r6 },            { %r44753, %r44754, %r44755, %r44756 }; 
	// end inline asm
	// begin inline asm
	mma.sync.aligned.m16n8k32.row.col.s32.s8.s8.s32    { %r44725, %r44726, %r44727, %r44728 },    { %r1, %r2, %r3, %r4 },    { %r5, %r6 },            { %r44725, %r44726, %r44727, %r44728 }; 
	// end inline asm
	// begin inline asm
	mma.sync.aligned.m16n8k32.row.col.s32.s8.s8.s32    { %r44739, %r44740, %r44741, %r44742 },    { %r1, %r2, %r3, %r4 },    { %r5, %r6 },            { %r44739, %r44740, %r44741, %r44742 }; 
	// end inline asm
	// begin inline asm
	mma.sync.aligned.m16n8k32.row.col.s32.s8.s8.s32    { %r44753, %r44754, %r44755, %r44756 },    { %r1, %r2, %r3, %r4 },    { %r5, %r6 },            { %r44753, %r44754, %r44755, %r44756 }; 
	// end inline asm
	// begin inline asm
	mma.sync.aligned.m16n8k32.row.col.s32.s8.s8.s32    { %r44725, %r44726, %r44727, %r44728 },    { %r1, %r2, %r3, %r4 },    { %r5, %r6 },            { %r44725, %r44726, %r44727, %r44728 }; 
	// end inline asm
	// begin inline asm
	mma.sync.aligned.m16n8k32.row.col.s32.s8.s8.s32    { %r44739, %r44740, %r44741, %r44742 },    { %r1, %r2, %r3, %r4 },    { %r5, %r6 },            { %r44739, %r44740, %r44741, %r44742 }; 
	// end inline asm
	// begin inline asm
	mma.sync.aligned.m16n8k32.row.col.s32.s8.s8.s32    { %r44753, %r44754, %r44755, %r44756 },    { %r1, %r2, %r3, %r4 },    { %r5, %r6 },            { %r44753, %r44754, %r44755, %r44756 }; 
	// end inline asm
	// begin inline asm
	mma.sync.aligned.m16n8k32.row.col.s32.s8.s8.s32    { %r44725, %r44726, %r44727, %r44728 },    { %r1, %r2, %r3, %r4 },    { %r5, %r6 },            { %r44725, %r44726, %r44727, %r44728 }; 
	// end inline asm
	// begin inline asm
	mma.sync.aligned.m16n8k32.row.col.s32.s8.s8.s32    { %r44739, %r44740, %r44741, %r44742 },    { %r1, %r2, %r3, %r4 },    { %r5, %r6 },            { %r44739, %r44740, %r44741, %r44742 }; 
	// end inline asm
	// begin inline asm
	mma.sync.aligned.m16n8k32.row.col.s32.s8.s8.s32    { %r44753, %r44754, %r44755, %r44756 },    { %r1, %r2, %r3, %r4 },    { %r5, %r6 },            { %r44753, %r44754, %r44755, %r44756 }; 
	// end inline asm
	// begin inline asm
	mma.sync.aligned.m16n8k32.row.col.s32.s8.s8.s32    { %r44725, %r44726, %r44727, %r44728 },    { %r1, %r2, %r3, %r4 },    { %r5, %r6 },            { %r44725, %r44726, %r44727, %r44728 }; 
	// end inline asm
	// begin inline asm
	mma.sync.aligned.m16n8k32.row.col.s32.s8.s8.s32    { %r44739, %r44740, %r44741, %r44742 },    { %r1, %r2, %r3, %r4 },    { %r5, %r6 },            { %r44739, %r44740, %r44741, %r44742 }; 
	// end inline asm
	// begin inline asm
	mma.sync.aligned.m16n8k32.row.col.s32.s8.s8.s32    { %r44753, %r44754, %r44755, %r44756 },    { %r1, %r2, %r3, %r4 },    { %r5, %r6 },            { %r44753, %r44754, %r44755, %r44756 }; 
	// end inline asm
	// begin inline asm
	mma.sync.aligned.m16n8k32.row.col.s32.s8.s8.s32    { %r44725, %r44726, %r44727, %r44728 },    { %r1, %r2, %r3, %r4 },    { %r5, %r6 },            { %r44725, %r44726, %r44727, %r44728 }; 
	// end inline asm
	// begin inline asm
	mma.sync.aligned.m16n8k32.row.col.s32.s8.s8.s32    { %r44739, %r44740, %r44741, %r44742 },    { %r1, %r2, %r3, %r4 },    { %r5, %r6 },            { %r44739, %r44740, %r44741, %r44742 }; 
	// end inline asm
	// begin inline asm
	mma.sync.aligned.m16n8k32.row.col.s32.s8.s8.s32    { %r44753, %r44754, %r44755, %r44756 },    { %r1, %r2, %r3, %r4 },    { %r5, %r6 },            { %r44753, %r44754, %r44755, %r44756 }; 
	// end inline asm
	// begin inline asm
	mma.sync.aligned.m16n8k32.row.col.s32.s8.s8.s32    { %r44725, %r44726, %r44727, %r44728 },    { %r1, %r2, %r3, %r4 },    { %r5, %r6 },            { %r44725, %r44726, %r44727, %r44728 }; 
	// end inline asm
	// begin inline asm
	mma.sync.aligned.m16n8k32.row.col.s32.s8.s8.s32    { %r44739, %r44740, %r44741, %r44742 },    { %r1, %r2, %r3, %r4 },    { %r5, %r6 },            { %r44739, %r44740, %r44741, %r44742 }; 
	// end inline asm
	// begin inline asm
	mma.sync.aligned.m16n8k32.row.col.s32.s8.s8.s32    { %r44753, %r44754, %r44755, %r44756 },    { %r1, %r2, %r3, %r4 },    { %r5, %r6 },            { %r44753, %r44754, %r44755, %r44756 }; 
	// end inline asm
	// begin inline asm
	mma.sync.aligned.m16n8k32.row.col.s32.s8.s8.s32    { %r44725, %r44726, %r44727, %r44728 },    { %r1, %r2, %r3, %r4 },    { %r5, %r6 },            { %r44725, %r44726, %r44727, %r44728 }; 
	// end inline asm
	// begin inline asm
	mma.sync.aligned.m16n8k32.row.col.s32.s8.s8.s32    { %r44739, %r44740, %r44741, %r44742 },    { %r1, %r2, %r3, %r4 },    { %r5, %r6 },            { %r44739, %r44740, %r44741, %r44742 }; 
	// end inline asm
	// begin inline asm
	mma.sync.aligned.m16n8k32.row.col.s32.s8.s8.s32    { %r44753, %r44754, %r44755, %r44756 },    { %r1, %r2, %r3, %r4 },    { %r5, %r6 },            { %r44753, %r44754, %r44755, %r44756 }; 
	// end inline asm
	// begin inline asm
	mma.sync.aligned.m16n8k32.row.col.s32.s8.s8.s32    { %r44725, %r44726, %r44727, %r44728 },    { %r1, %r2, %r3, %r4 },    { %r5, %r6 },            { %r44725, %r44726, %r44727, %r44728 }; 
	// end inline asm
	// begin inline asm
	mma.sync.aligned.m16n8k32.row.col.s32.s8.s8.s32    { %r44739, %r44740, %r44741, %r44742 },    { %r1, %r2, %r3, %r4 },    { %r5, %r6 },            { %r44739, %r44740, %r44741, %r44742 }; 
	// end inline asm
	// begin inline asm
	mma.sync.aligned.m16n8k32.row.col.s32.s8.s8.s32    { %r44753, %r44754, %r44755, %r44756 },    { %r1, %r2, %r3, %r4 },    { %r5, %r6 },            { %r44753, %r44754, %r44755, %r44756 }; 
	// end inline asm
	// begin inline asm
	mma.sync.aligned.m16n8k32.row.col.s32.s8.s8.s32    { %r44725, %r44726, %r44727, %r44728 },    { %r1, %r2, %r3, %r4 },    { %r5, %r6 },            { %r44725, %r44726, %r44727, %r44728 }; 
	// end inline asm
	// begin inline asm
	mma.sync.aligned.m16n8k32.row.col.s32.s8.s8.s32    { %r44739, %r44740, %r44741, %r44742 },    { %r1, %r2, %r3, %r4 },    { %r5, %r6 },            { %r44739, %r44740, %r44741, %r44742 }; 
	// end inline asm
	// begin inline asm
	mma.sync.aligned.m16n8k32.row.col.s32.s8.s8.s32    { %r44753, %r44754, %r44755, %r44756 },    { %r1, %r2, %r3, %r4 },    { %r5, %r6 },            { %r44753, %r44754, %r44755, %r44756 }; 
	// end inline asm
	// begin inline asm
	mma.sync.aligned.m16n8k32.row.col.s32.s8.s8.s32    { %r44725, %r44726, %r44727, %r44728 },    { %r1, %r2, %r3, %r4 },    { %r5, %r6 },            { %r44725, %r44726, %r44727, %r44728 }; 
	// end inline asm
	// begin inline asm
	mma.sync.aligned.m16n8k32.row.col.s32.s8.s8.s32    { %r44739, %r44740, %r44741, %r44742 },    { %r1, %r2, %r3, %r4 },    { %r5, %r6 },            { %r44739, %r44740, %r44741, %r44742 }; 
	// end inline asm
	// begin inline asm
	mma.sync.aligned.m16n8k32.row.col.s32.s8.s8.s32    { %r44753, %r44754, %r44755, %r44756 },    { %r1, %r2, %r3, %r4 },    { %r5, %r6 },            { %r44753, %r44754, %r44755, %r44756 }; 
	// end inline asm
	// begin inline asm
	mma.sync.aligned.m16n8k32.row.col.s32.s8.s8.s32    { %r44725, %r44726, %r44727, %r44728 },    { %r1, %r2, %r3, %r4 },    { %r5, %r6 },            { %r44725, %r44726, %r44727, %r44728 }; 
	// end inline asm
	// begin inline asm
	mma.sync.aligned.m16n8k32.row.col.s32.s8.s8.s32    { %r44739, %r44740, %r44741, %r44742 },    { %r1, %r2, %r3, %r4 },    { %r5, %r6 },            { %r44739, %r44740, %r44741, %r44742 }; 
	// end inline asm
	// begin inline asm
	mma.sync.aligned.m16n8k32.row.col.s32.s8.s8.s32    { %r44753, %r44754, %r44755, %r44756 },    { %r1, %r2, %r3, %r4 },    { %r5, %r6 },            { %r44753, %r44754, %r44755, %r44756 }; 
	// end inline asm
	// begin inline asm
	mma.sync.aligned.m16n8k32.row.col.s32.s8.s8.s32    { %r44725, %r44726, %r44727, %r44728 },    { %r1, %r2, %r3, %r4 },    { %r5, %r6 },            { %r44725, %r44726, %r44727, %r44728 }; 
	// end inline asm
	// begin inline asm
	mma.sync.aligned.m16n8k32.row.col.s32.s8.s8.s32    { %r44739, %r44740, %r44741, %r44742 },    { %r1, %r2, %r3, %r4 },    { %r5, %r6 },            { %r44739, %r44740, %r44741, %r44742 }; 
	// end inline asm
	// begin inline asm
	mma.sync.aligned.m16n8k32.row.col.s32.s8.s8.s32    { %r44753, %r44754, %r44755, %r44756 },    { %r1, %r2, %r3, %r4 },    { %r5, %r6 },            { %r44753, %r44754, %r44755, %r44756 }; 
	// end inline asm
	// begin inline asm
	mma.sync.aligned.m16n8k32.row.col.s32.s8.s8.s32    { %r44725, %r44726, %r44727, %r44728 },    { %r1, %r2, %r3, %r4 },    { %r5, %r6 },            { %r44725, %r44726, %r44727, %r44728 }; 
	// end inline asm
	// begin inline asm
	mma.sync.aligned.m16n8k32.row.col.s32.s8.s8.s32    { %r44739, %r44740, %r44741, %r44742 },    { %r1, %r2, %r3, %r4 },    { %r5, %r6 },            { %r44739, %r44740, %r44741, %r44742 }; 
	// end inline asm
	// begin inline asm
	mma.sync.aligned.m16n8k32.row.col.s32.s8.s8.s32    { %r44753, %r44754, %r44755, %r44756 },    { %r1, %r2, %r3, %r4 },    { %r5, %r6 },            { %r44753, %r44754, %r44755, %r44756 }; 
	// end inline asm
	// begin inline asm
	mma.sync.aligned.m16n8k32.row.col.s32.s8.s8.s32    { %r44725, %r44726, %r44727, %r44728 },    { %r1, %r2, %r3, %r4 },    { %r5, %r6 },            { %r44725, %r44726, %r44727, %r44728 }; 
	// end inline asm
	// begin inline asm
	mma.sync.aligned.m16n8k32.row.col.s32.s8.s8.s32    { %r44739, %r44740, %r44741, %r44742 },    { %r1, %r2, %r3, %r4 },    { %r5, %r6 },            { %r44739, %r44740, %r44741, %r44742 }; 
	// end inline asm
	// begin inline asm
	mma.sync.aligned.m16n8k32.row.col.s32.s8.s8.s32    { %r44753, %r44754, %r44755, %r44756 },    { %r1, %r2, %r3, %r4 },    { %r5, %r6 },            { %r44753, %r44754, %r44755, %r44756 }; 
	// end inline asm
	// begin inline asm
	mma.sync.aligned.m16n8k32.row.col.s32.s8.s8.s32    { %r44725, %r44726, %r44727, %r44728 },    { %r1, %r2, %r3, %r4 },    { %r5, %r6 },            { %r44725, %r44726, %r44727, %r44728 }; 
	// end inline asm
	// begin inline asm
	mma.sync.aligned.m16n8k32.row.col.s32.s8.s8.s32    { %r44739, %r44740, %r44741, %r44742 },    { %r1, %r2, %r3, %r4 },    { %r5, %r6 },            { %r44739, %r44740, %r44741, %r44742 }; 
	// end inline asm
	// begin inline asm
	mma.sync.aligned.m16n8k32.row.col.s32.s8.s8.s32    { %r44753, %r44754, %r44755, %r44756 },    { %r1, %r2, %r3, %r4 },    { %r5, %r6 },            { %r44753, %r44754, %r44755, %r44756 }; 
	// end inline asm
	// begin inline asm
	mma.sync.aligned.m16n8k32.row.col.s32.s8.s8.s32    { %r44725, %r44726, %r44727, %r44728 },    { %r1, %r2, %r3, %r4 },    { %r5, %r6 },            { %r44725, %r44726, %r44727, %r44728 }; 
	// end inline asm
	// begin inline asm
	mma.sync.aligned.m16n8k32.row.col.s32.s8.s8.s32    { %r44739, %r44740, %r44741, %r44742 },    { %r1, %r2, %r3, %r4 },    { %r5, %r6 },            { %r44739, %r44740, %r44741, %r44742 }; 
	// end inline asm
	// begin inline asm
	mma.sync.aligned.m16n8k32.row.col.s32.s8.s8.s32    { %r44753, %r44754, %r44755, %r44756 },    { %r1, %r2, %r3, %r4 },    { %r5, %r6 },            { %r44753, %r44754, %r44755, %r44756 }; 
	// end inline asm
	// begin inline asm
	mma.sync.aligned.m16n8k32.row.col.s32.s8.s8.s32    { %r44725, %r44726, %r44727, %r44728 },    { %r1, %r2, %r3, %r4 },    { %r5, %r6 },            { %r44725, %r44726, %r44727, %r44728 }; 
	// end inline asm
	// begin inline asm
	mma.sync.aligned.m16n8k32.row.col.s32.s8.s8.s32    { %r44739, %r44740, %r44741, %r44742 },    { %r1, %r2, %r3, %r4 },    { %r5, %r6 },            { %r44739, %r44740, %r44741, %r44742 }; 
	// end inline asm
	// begin inline asm
	mma.sync.aligned.m16n8k32.row.col.s32.s8.s8.s32    { %r44753, %r44754, %r44755, %r44756 },    { %r1, %r2, %r3, %r4 },    { %r5, %r6 },            { %r44753, %r44754, %r44755, %r44756 }; 
	// end inline asm
	// begin inline asm
	mma.sync.aligned.m16n8k32.row.col.s32.s8.s8.s32    { %r44725, %r44726, %r44727, %r44728 },    { %r1, %r2, %r3, %r4 },    { %r5, %r6 },            { %r44725, %r44726, %r44727, %r44728 }; 
	// end inline asm
	// begin inline asm
	mma.sync.aligned.m16n8k32.row.col.s32.s8.s8.s32    { %r44739, %r44740, %r44741, %r44742 },    { %r1, %r2, %r3, %r4 },    { %r5, %r6 },            { %r44739, %r44740, %r44741, %r44742 }; 
	// end inline asm
	// begin inline asm
	mma.sync.aligned.m16n8k32.row.col.s32.s8.s8.s32    { %r44753, %r44754, %r44755, %r44756 },    { %r1, %r2, %r3, %r4 },    { %r5, %r6 },            { %r44753, %r44754, %r44755, %r44756 }; 
	// end inline asm
	// begin inline asm
	mma.sync.aligned.m16n8k32.row.col.s32.s8.s8.s32    { %r44725, %r44726, %r44727, %r44728 },    { %r1, %r2, %r3, %r4 },    { %r5, %r6 },            { %r44725, %r44726, %r44727, %r44728 }; 
	// end inline asm
	// begin inline asm
	mma.sync.aligned.m16n8k32.row.col.s32.s8.s8.s32    { %r44739, %r44740, %r44741, %r44742 },    { %r1, %r2, %r3, %r4 },    { %r5, %r6 },            { %r44739, %r44740, %r44741, %r44742 }; 
	// end inline asm
	// begin inline asm
	mma.sync.aligned.m16n8k32.row.col.s32.s8.s8.s32    { %r44753, %r44754, %r44755, %r44756 },    { %r1, %r2, %r3, %r4 },    { %r5, %r6 },            { %r44753, %r44754, %r44755, %r44756 }; 
	// end inline asm
	// begin inline asm
	mma.sync.aligned.m16n8k32.row.col.s32.s8.s8.s32    { %r44725, %r44726, %r44727, %r44728 },    { %r1, %r2, %r3, %r4 },    { %r5, %r6 },            { %r44725, %r44726, %r44727, %r44728 }; 
	// end inline asm
	// begin inline asm
	mma.sync.aligned.m16n8k32.row.col.s32.s8.s8.s32    { %r44739, %r44740, %r44741, %r44742 },    { %r1, %r2, %r3, %r4 },    { %r5, %r6 },            { %r44739, %r44740, %r44741, %r44742 }; 
	// end inline asm
	// begin inline asm
	mma.sync.aligned.m16n8k32.row.col.s32.s8.s8.s32    { %r44753, %r44754, %r44755, %r44756 },    { %r1, %r2, %r3, %r4 },    { %r5, %r6 },            { %r44753, %r44754, %r44755, %r44756 }; 
	// end inline asm
	// begin inline asm
	mma.sync.aligned.m16n8k32.row.col.s32.s8.s8.s32    { %r44725, %r44726, %r44727, %r44728 },    { %r1, %r2, %r3, %r4 },    { %r5, %r6 },            { %r44725, %r44726, %r44727, %r44728 }; 
	// end inline asm
	// begin inline asm
	mma.sync.aligned.m16n8k32.row.col.s32.s8.s8.s32    { %r44739, %r44740, %r44741, %r44742 },    { %r1, %r2, %r3, %r4 },    { %r5, %r6 },            { %r44739, %r44740, %r44741, %r44742 }; 
	// end inline asm
	// begin inline asm
	mma.sync.aligned.m16n8k32.row.col.s32.s8.s8.s32    { %r44753, %r44754, %r44755, %r44756 },    { %r1, %r2, %r3, %r4 },    { %r5, %r6 },            { %r44753, %r44754, %r44755, %r44756 }; 
	// end inline asm
	// begin inline asm
	mma.sync.aligned.m16n8k32.row.col.s32.s8.s8.s32    { %r44725, %r44726, %r44727, %r44728 },    { %r1, %r2, %r3, %r4 },    { %r5, %r6 },            { %r44725, %r44726, %r44727, %r44728 }; 
	// end inline asm
	// begin inline asm
	mma.sync.aligned.m16n8k32.row.col.s32.s8.s8.s32    { %r44739, %r44740, %r44741, %r44742 },    { %r1, %r2, %r3, %r4 },    { %r5, %r6 },            { %r44739, %r44740, %r44741, %r44742 }; 
	// end inline asm
	// begin inline asm
	mma.sync.aligned.m16n8k32.row.col.s32.s8.s8.s32    { %r44753, %r44754, %r44755, %r44756 },    { %r1, %r2, %r3, %r4 },    { %r5, %r6 },            { %r44753, %r44754, %r44755, %r44756 }; 
	// end inline asm
	// begin inline asm
	mma.sync.aligned.m16n8k32.row.col.s32.s8.s8.s32    { %r44725, %r44726, %r44727, %r44728 },    { %r1, %r2, %r3, %r4 },    { %r5, %r6 },            { %r44725, %r44726, %r44727, %r44728 }; 
	// end inline asm
	// begin inline asm
	mma.sync.aligned.m16n8k32.row.col.s32.s8.s8.s32    { %r44739, %r44740, %r44741, %r44742 },    { %r1, %r2, %r3, %r4 },    { %r5, %r6 },            { %r44739, %r44740, %r44741, %r44742 }; 
	// end inline asm
	// begin inline asm
	mma.sync.aligned.m16n8k32.row.col.s32.s8.s8.s32    { %r44753, %r44754, %r44755, %r44756 },    { %r1, %r2, %r3, %r4 },    { %r5, %r6 },            { %r44753, %r44754, %r44755, %r44756 }; 
	// end inline asm
	// begin inline asm
	mma.sync.aligned.m16n8k32.row.col.s32.s8.s8.s32    { %r44725, %r44726, %r44727, %r44728 },    { %r1, %r2, %r3, %r4 },    { %r5, %r6 },            { %r44725, %r44726, %r44727, %r44728 }; 
	// end inline asm
	// begin inline asm
	mma.sync.aligned.m16n8k32.row.col.s32.s8.s8.s32    { %r44739, %r44740, %r44741, %r44742 },    { %r1, %r2, %r3, %r4 },    { %r5, %r6 },            { %r44739, %r44740, %r44741, %r44742 }; 
	// end inline asm
	// begin inline asm
	mma.sync.aligned.m16n8k32.row.col.s32.s8.s8.s32    { %r44753, %r44754, %r44755, %r44756 },    { %r1, %r2, %r3, %r4 },    { %r5, %r6 },            { %r44753, %r44754, %r44755, %r44756 }; 
	// end inline asm
	// begin inline asm
	mma.sync.aligned.m16n8k32.row.col.s32.s8.s8.s32    { %r44725, %r44726, %r44727, %r44728 },    { %r1, %r2, %r3, %r4 },    { %r5, %r6 },            { %r44725, %r44726, %r44727, %r44728 }; 
	// end inline asm
	// begin inline asm
	mma.sync.aligned.m16n8k32.row.col.s32.s8.s8.s32    { %r44739, %r44740, %r44741, %r44742 },    { %r1, %r2, %r3, %r4 },    { %r5, %r6 },            { %r44739, %r44740, %r44741, %r44742 }; 
	// end inline asm
	// begin inline asm
	mma.sync.aligned.m16n8k32.row.col.s32.s8.s8.s32    { %r44753, %r44754, %r44755, %r44756 },    { %r1, %r2, %r3, %r4 },    { %r5, %r6 },            { %r44753, %r44754, %r44755, %r44756 }; 
	// end inline asm
	// begin inline asm
	mma.sync.aligned.m16n8k32.row.col.s32.s8.s8.s32    { %r44725, %r44726, %r44727, %r44728 },    { %r1, %r2, %r3, %r4 },    { %r5, %r6 },            { %r44725, %r44726, %r44727, %r44728 }; 
	// end inline asm
	// begin inline asm
	mma.sync.aligned.m16n8k32.row.col.s32.s8.s8.s32    { %r44739, %r44740, %r44741, %r44742 },    { %r1, %r2, %r3, %r4 },    { %r5, %r6 },            { %r44739, %r44740, %r44741, %r44742 }; 
	// end inline asm
	// begin inline asm
	mma.sync.aligned.m16n8k32.row.col.s32.s8.s8.s32    { %r44753, %r44754, %r44755, %r44756 },    { %r1, %r2, %r3, %r4 },    { %r5, %r6 },            { %r44753, %r44754, %r44755, %r44756 }; 
	// end inline asm
	// begin inline asm
	mma.sync.aligned.m16n8k32.row.col.s32.s8.s8.s32    { %r44725, %r44726, %r44727, %r44728 },    { %r1, %r2, %r3, %r4 },    { %r5, %r6 },            { %r44725, %r44726, %r44727, %r44728 }; 
	// end inline asm
	// begin inline asm
	mma.sync.aligned.m16n8k32.row.col.s32.s8.s8.s32    { %r44739, %r44740, %r44741, %r44742 },    { %r1, %r2, %r3, %r4 },    { %r5, %r6 },            { %r44739, %r44740, %r44741, %r44742 }; 
	// end inline asm
	// begin inline asm
	mma.sync.aligned.m16n8k32.row.col.s32.s8.s8.s32    { %r44753, %r44754, %r44755, %r44756 },    { %r1, %r2, %r3, %r4 },    { %r5, %r6 },            { %r44753, %r44754, %r44755, %r44756 }; 
	// end inline asm
	// begin inline asm
	mma.sync.aligned.m16n8k32.row.col.s32.s8.s8.s32    { %r44725, %r44726, %r44727, %r44728 },    { %r1, %r2, %r3, %r4 },    { %r5, %r6 },            { %r44725, %r44726, %r44727, %r44728 }; 
	// end inline asm
	// begin inline asm
	mma.sync.aligned.m16n8k32.row.col.s32.s8.s8.s32    { %r44739, %r44740, %r44741, %r44742 },    { %r1, %r2, %r3, %r4 },    { %r5, %r6 },            { %r44739, %r44740, %r44741, %r44742 }; 
	// end inline asm
	// begin inline asm
	mma.sync.aligned.m16n8k32.row.col.s32.s8.s8.s32    { %r44753, %r44754, %r44755, %r44756 },    { %r1, %r2, %r3, %r4 },    { %r5, %r6 },            { %r44753, %r44754, %r44755, %r44756 }; 
	// end inline asm
	// begin inline asm
	mma.sync.aligned.m16n8k32.row.col.s32.s8.s8.s32    { %r44725, %r44726, %r44727, %r44728 },    { %r1, %r2, %r3, %r4 },    { %r5, %r6 },            { %r44725, %r44726, %r44727, %r44728 }; 
	// end inline asm
	// begin inline asm
	mma.sync.aligned.m16n8k32.row.col.s32.s8.s8.s32    { %r44739, %r44740, %r44741, %r44742 },    { %r1, %r2, %r3, %r4 },    { %r5, %r6 },            { %r44739, %r44740, %r44741, %r44742 }; 
	// end inline asm
	// begin inline asm
	mma.sync.aligned.m16n8k32.row.col.s32.s8.s8.s32    { %r44753, %r44754, %r44755, %r44756 },    { %r1, %r2, %r3, %r4 },    { %r5, %r6 },            { %r44753, %r44754, %r44755, %r44756 }; 
	// end inline asm
	// begin inline asm
	mma.sync.aligned.m16n8k32.row.col.s32.s8.s8.s32    { %r44725, %r44726, %r44727, %r44728 },    { %r1, %r2, %r3, %r4 },    { %r5, %r6 },            { %r44725, %r44726, %r44727, %r44728 }; 
	// end inline asm
	// begin inline asm
	mma.sync.aligned.m16n8k32.row.col.s32.s8.s8.s32    { %r44739, %r44740, %r44741, %r44742 },    { %r1, %r2, %r3, %r4 },    { %r5, %r6 },            { %r44739, %r44740, %r44741, %r44742 }; 
	// end inline asm
	// begin inline asm
	mma.sync.aligned.m16n8k32.row.col.s32.s8.s8.s32    { %r44753, %r44754, %r44755, %r44756 },    { %r1, %r2, %r3, %r4 },    { %r5, %r6 },            { %r44753, %r44754, %r44755, %r44756 }; 
	// end inline asm
	// begin inline asm
	mma.sync.aligned.m16n8k32.row.col.s32.s8.s8.s32    { %r44725, %r44726, %r44727, %r44728 },    { %r1, %r2, %r3, %r4 },    { %r5, %r6 },            { %r44725, %r44726, %r44727, %r44728 }; 
	// end inline asm
	// begin inline asm
	mma.sync.aligned.m16n8k32.row.col.s32.s8.s8.s32    { %r44739, %r44740, %r44741, %r44742 },    { %r1, %r2, %r3, %r4 },    { %r5, %r6 },            { %r44739, %r44740, %r44741, %r44742 }; 
	// end inline asm
	// begin inline asm
	mma.sync.aligned.m16n8k32.row.col.s32.s8.s8.s32    { %r44753, %r44754, %r44755, %r44756 },    { %r1, %r2, %r3, %r4 },    { %r5, %r6 },            { %r44753, %r44754, %r44755, %r44756 }; 
	// end inline asm
	// begin inline asm
	mma.sync.aligned.m16n8k32.row.col.s32.s8.s8.s32    { %r44725, %r44726, %r44727, %r44728 },    { %r1, %r2, %r3, %r4 },    { %r5, %r6 },            { %r44725, %r44726, %r44727, %r44728 }; 
	// end inline asm
	// begin inline asm
	mma.sync.aligned.m16n8k32.row.col.s32.s8.s8.s32    { %r44739, %r44740, %r44741, %r44742 },    { %r1, %r2, %r3, %r4 },    { %r5, %r6 },            { %r44739, %r44740, %r44741, %r44742 }; 
	// end inline asm
	// begin inline asm
	mma.sync.aligned.m16n8k32.row.col.s32.s8.s8.s32    { %r44753, %r44754, %r44755, %r44756 },    { %r1, %r2, %r3, %r4 },    { %r5, %r6 },            { %r44753, %r44754, %r44755, %r44756 }; 
	// end inline asm
	// begin inline asm
	mma.sync.aligned.m16n8k32.row.col.s32.s8.s8.s32    { %r44725, %r44726, %r44727, %r44728 },    { %r1, %r2, %r3, %r4 },    { %r5, %r6 },            { %r44725, %r44726, %r44727, %r44728 }; 
	// end inline asm
	// begin inline asm
	mma.sync.aligned.m16n8k32.row.col.s32.s8.s8.s32    { %r44739, %r44740, %r44741, %r44742 },    { %r1, %r2, %r3, %r4 },    { %r5, %r6 },            { %r44739, %r44740, %r44741, %r44742 }; 
	// end inline asm
	// begin inline asm
	mma.sync.aligned.m16n8k32.row.col.s32.s8.s8.s32    { %r44753, %r44754, %r44755, %r44756 },    { %r1, %r2, %r3, %r4 },    { %r5, %r6 },            { %r44753, %r44754, %r44755, %r44756 }; 
	// end inline asm
	// begin inline asm
	mma.sync.aligned.m16n8k32.row.col.s32.s8.s8.s32    { %r44725, %r44726, %r44727, %r44728 },    { %r1, %r2, %r3, %r4 },    { %r5, %r6 },            { %r44725, %r44726, %r44727, %r44728 }; 
	// end inline asm
	// begin inline asm
	mma.sync.aligned.m16n8k32.row.col.s32.s8.s8.s32    { %r44739, %r44740, %r44741, %r44742 },    { %r1, %r2, %r3, %r4 },    { %r5, %r6 },            { %r44739, %r44740, %r44741, %r44742 }; 
	// end inline asm
	// begin inline asm
	mma.sync.aligned.m16n8k32.row.col.s32.s8.s8.s32    { %r44753, %r44754, %r44755, %r44756 },    { %r1, %r2, %r3, %r4 },    { %r5, %r6 },            { %r44753, %r44754, %r44755, %r44756 }; 
	// end inline asm
	// begin inline asm
	mma.sync.aligned.m16n8k32.row.col.s32.s8.s8.s32    { %r44725, %r44726, %r44727, %r44728 },    { %r1, %r2, %r3, %r4 },    { %r5, %r6 },            { %r44725, %r44726, %r44727, %r44728 }; 
	// end inline asm
	// begin inline asm
	mma.sync.aligned.m16n8k32.row.col.s32.s8.s8.s32    { %r44739, %r44740, %r44741, %r44742 },    { %r1, %r2, %r3, %r4 },    { %r5, %r6 },            { %r44739, %r44740, %r44741, %r44742 }; 
	// end inline asm
	// begin inline asm
	mma.sync.aligned.m16n8k32.row.col.s32.s8.s8.s32    { %r44753, %r44754, %r44755, %r44756 },    { %r1, %r2, %r3, %r4 },    { %r5, %r6 },            { %r44753, %r44754, %r44755, %r44756 }; 
	// end inline asm
	// begin inline asm
	mma.sync.aligned.m16n8k32.row.col.s32.s8.s8.s32    { %r44725, %r44726, %r44727, %r44728 },    { %r1, %r2, %r3, %r4 },    { %r5, %r6 },            { %r44725, %r44726, %r44727, %r44728 }; 
	// end inline asm
	// begin inline asm
	mma.sync.aligned.m16n8k32.row.col.s32.s8.s8.s32    { %r44739, %r44740, %r44741, %r44742 },    { %r1, %r2, %r3, %r4 },    { %r5, %r6 },            { %r44739, %r44740, %r44741, %r44742 }; 
	// end inline asm
	// begin inline asm
	mma.sync.aligned.m16n8k32.row.col.s32.s8.s8.s32    { %r44753, %r44754, %r44755, %r44756 },    { %r1, %r2, %r3, %r4 },    { %r5, %r6 },            { %r44753, %r44754, %r44755, %r44756 }; 
	// end inline asm
	// begin inline asm
	mma.sync.aligned.m16n8k32.row.col.s32.s8.s8.s32    { %r44725, %r44726, %r44727, %r44728 },    { %r1, %r2, %r3, %r4 },    { %r5, %r6 },            { %r44725, %r44726, %r44727, %r44728 }; 
	// end inline asm
	// begin inline asm
	mma.sync.aligned.m16n8k32.row.col.s32.s8.s8.s32    { %r44739, %r44740, %r44741, %r44742 },    { %r1, %r2, %r3, %r4 },    { %r5, %r6 },            { %r44739, %r44740, %r44741, %r44742 }; 
	// end inline asm
	// begin inline asm
	mma.sync.aligned.m16n8k32.row.col.s32.s8.s8.s32    { %r44753, %r44754, %r44755, %r44756 },    { %r1, %r2, %r3, %r4 },    { %r5, %r6 },            { %r44753, %r44754, %r44755, %r44756 }; 
	// end inline asm
	// begin inline asm
	mma.sync.aligned.m16n8k32.row.col.s32.s8.s8.s32    { %r44725, %r44726, %r44727, %r44728 },    { %r1, %r2, %r3, %r4 },    { %r5, %r6 },            { %r44725, %r44726, %r44727, %r44728 }; 
	// end inline asm
	// begin inline asm
	mma.sync.aligned.m16n8k32.row.col.s32.s8.s8.s32    { %r44739, %r44740, %r44741, %r44742 },    { %r1, %r2, %r3, %r4 },    { %r5, %r6 },            { %r44739, %r44740, %r44741, %r44742 }; 
	// end inline asm
	// begin inline asm
	mma.sync.aligned.m16n8k32.row.col.s32.s8.s8.s32    { %r44753, %r44754, %r44755, %r44756 },    { %r1, %r2, %r3, %r4 },    { %r5, %r6 },            { %r44753, %r44754, %r44755, %r44756 }; 
	// end inline asm
	// begin inline asm
	mma.sync.aligned.m16n8k32.row.col.s32.s8.s8.s32    { %r44725, %r44726, %r44727, %r44728 },    { %r1, %r2, %r3, %r4 },    { %r5, %r6 },            { %r44725, %r44726, %r44727, %r44728 }; 
	// end inline asm
	// begin inline asm
	mma.sync.aligned.m16n8k32.row.col.s32.s8.s8.s32    { %r44739, %r44740, %r44741, %r44742 },    { %r1, %r2, %r3, %r4 },    { %r5, %r6 },            { %r44739, %r44740, %r44741, %r44742 }; 
	// end inline asm
	// begin inline asm
	mma.sync.aligned.m16n8k32.row.col.s32.s8.s8.s32    { %r44753, %r44754, %r44755, %r44756 },    { %r1, %r2, %r3, %r4 },    { %r5, %r6 },            { %r44753, %r44754, %r44755, %r44756 }; 
	// end inline asm
	// begin inline asm
	mma.sync.aligned.m16n8k32.row.col.s32.s8.s8.s32    { %r44725, %r44726, %r44727, %r44728 },    { %r1, %r2, %r3, %r4 },    { %r5, %r6 },            { %r44725, %r44726, %r44727, %r44728 }; 
	// end inline asm
	// begin inline asm
	mma.sync.aligned.m16n8k32.row.col.s32.s8.s8.s32    { %r44739, %r44740, %r44741, %r44742 },    { %r1, %r2, %r3, %r4 },    { %r5, %r6 },            { %r44739, %r44740, %r44741, %r44742 }; 
	// end inline asm
	// begin inline asm
	mma.sync.aligned.m16n8k32.row.col.s32.s8.s8.s32    { %r44753, %r44754, %r44755, %r44756 },    { %r1, %r2, %r3, %r4 },    { %r5, %r6 },            { %r44753, %r44754, %r44755, %r44756 }; 
	// end inline asm
	// begin inline asm
	mma.sync.aligned.m16n8k32.row.col.s32.s8.s8.s32    { %r44725, %r44726, %r44727, %r44728 },    { %r1, %r2, %r3, %r4 },    { %r5, %r6 },            { %r44725, %r44726, %r44727, %r44728 }; 
	// end inline asm
	// begin inline asm
	mma.sync.aligned.m16n8k32.row.col.s32.s8.s8.s32    { %r44739, %r44740, %r44741, %r44742 },    { %r1, %r2, %r3, %r4 },    { %r5, %r6 },            { %r44739, %r44740, %r44741, %r44742 }; 
	// end inline asm
	// begin inline asm
	mma.sync.aligned.m16n8k32.row.col.s32.s8.s8.s32    { %r44753, %r44754, %r44755, %r44756 },    { %r1, %r2, %r3, %r4 },    { %r5, %r6 },            { %r44753, %r44754, %r44755, %r44756 }; 
	// end inline asm
	// begin inline asm
	mma.sync.aligned.m16n8k32.row.col.s32.s8.s8.s32    { %r44725, %r44726, %r44727, %r44728 },    { %r1, %r2, %r3, %r4 },    { %r5, %r6 },            { %r44725, %r44726, %r44727, %r44728 }; 
	// end inline asm
	// begin inline asm
	mma.sync.aligned.m16n8k32.row.col.s32.s8.s8.s32    { %r44739, %r44740, %r44741, %r44742 },    { %r1, %r2, %r3, %r4 },    { %r5, %r6 },            { %r44739, %r44740, %r44741, %r44742 }; 
	// end inline asm
	// begin inline asm
	mma.sync.aligned.m16n8k32.row.col.s32.s8.s8.s32    { %r44753, %r44754, %r44755, %r44756 },    { %r1, %r2, %r3, %r4 },    { %r5, %r6 },            { %r44753, %r44754, %r44755, %r44756 }; 
	// end inline asm
	// begin inline asm
	mma.sync.aligned.m16n8k32.row.col.s32.s8.s8.s32    { %r44725, %r44726, %r44727, %r44728 },    { %r1, %r2, %r3, %r4 },    { %r5, %r6 },            { %r44725, %r44726, %r44727, %r44728 }; 
	// end inline asm
	// begin inline asm
	mma.sync.aligned.m16n8k32.row.col.s32.s8.s8.s32    { %r44739, %r44740, %r44741, %r44742 },    { %r1, %r2, %r3, %r4 },    { %r5, %r6 },            { %r44739, %r44740, %r44741, %r44742 }; 
	// end inline asm
	// begin inline asm
	mma.sync.aligned.m16n8k32.row.col.s32.s8.s8.s32    { %r44753, %r44754, %r44755, %r44756 },    { %r1, %r2, %r3, %r4 },    { %r5, %r6 },            { %r44753, %r44754, %r44755, %r44756 }; 
	// end inline asm
	// begin inline asm
	mma.sync.aligned.m16n8k32.row.col.s32.s8.s8.s32    { %r44725, %r44726, %r44727, %r44728 },    { %r1, %r2, %r3, %r4 },    { %r5, %r6 },            { %r44725, %r44726, %r44727, %r44728 }; 
	// end inline asm
	// begin inline asm
	mma.sync.aligned.m16n8k32.row.col.s32.s8.s8.s32    { %r44739, %r44740, %r44741, %r44742 },    { %r1, %r2, %r3, %r4 },    { %r5, %r6 },            { %r44739, %r44740, %r44741, %r44742 }; 
	// end inline asm
	// begin inline asm
	mma.sync.aligned.m16n8k32.row.col.s32.s8.s8.s32    { %r44753, %r44754, %r44755, %r44756 },    { %r1, %r2, %r3, %r4 },    { %r5, %r6 },            { %r44753, %r44754, %r44755, %r44756 }; 
	// end inline asm
	// begin inline asm
	mma.sync.aligned.m16n8k32.row.col.s32.s8.s8.s32    { %r44725, %r44726, %r44727, %r44728 },    { %r1, %r2, %r3, %r4 },    { %r5, %r6 },            { %r44725, %r44726, %r44727, %r44728 }; 
	// end inline asm
	// begin inline asm
	mma.sync.aligned.m16n8k32.row.col.s32.s8.s8.s32    { %r44739, %r44740, %r44741, %r44742 },    { %r1, %r2, %r3, %r4 },    { %r5, %r6 },            { %r44739, %r44740, %r44741, %r44742 }; 
	// end inline asm
	// begin inline asm
	mma.sync.aligned.m16n8k32.row.col.s32.s8.s8.s32    { %r44753, %r44754, %r44755, %r44756 },    { %r1, %r2, %r3, %r4 },    { %r5, %r6 },            { %r44753, %r44754, %r44755, %r44756 }; 
	// end inline asm
	// begin inline asm
	mma.sync.aligned.m16n8k32.row.col.s32.s8.s8.s32    { %r44725, %r44726, %r44727, %r44728 },    { %r1, %r2, %r3, %r4 },    { %r5, %r6 },            { %r44725, %r44726, %r44727, %r44728 }; 
	// end inline asm
	// begin inline asm
	mma.sync.aligned.m16n8k32.row.col.s32.s8.s8.s32    { %r44739, %r44740, %r44741, %r44742 },    { %r1, %r2, %r3, %r4 },    { %r5, %r6 },            { %r44739, %r44740, %r44741, %r44742 }; 
	// end inline asm
	// begin inline asm
	mma.sync.aligned.m16n8k32.row.col.s32.s8.s8.s32    { %r44753, %r44754, %r44755, %r44756 },    { %r1, %r2, %r3, %r4 },    { %r5, %r6 },            { %r44753, %r44754, %r44755, %r44756 }; 
	// end inline asm
	// begin inline asm
	mma.sync.aligned.m16n8k32.row.col.s32.s8.s8.s32    { %r44725, %r44726, %r44727, %r44728 },    { %r1, %r2, %r3, %r4 },    { %r5, %r6 },            { %r44725, %r44726, %r44727, %r44728 }; 
	// end inline asm
	// begin inline asm
	mma.sync.aligned.m16n8k32.row.col.s32.s8.s8.s32    { %r44739, %r44740, %r44741, %r44742 },    { %r1, %r2, %r3, %r4 },    { %r5, %r6 },            { %r44739, %r44740, %r44741, %r44742 }; 
	// end inline asm
	// begin inline asm
	mma.sync.aligned.m16n8k32.row.col.s32.s8.s8.s32    { %r44753, %r44754, %r44755, %r44756 },    { %r1, %r2, %r3, %r4 },    { %r5, %r6 },            { %r44753, %r44754, %r44755, %r44756 }; 
	// end inline asm
	// begin inline asm
	mma.sync.aligned.m16n8k32.row.col.s32.s8.s8.s32    { %r44725, %r44726, %r44727, %r44728 },    { %r1, %r2, %r3, %r4 },    { %r5, %r6 },            { %r44725, %r44726, %r44727, %r44728 }; 
	// end inline asm
	// begin inline asm
	mma.sync.aligned.m16n8k32.row.col.s32.s8.s8.s32    { %r44739, %r44740, %r44741, %r44742 },    { %r1, %r2, %r3, %r4 },    { %r5, %r6 },            { %r44739, %r44740, %r44741, %r44742 }; 
	// end inline asm
	// begin inline asm
	mma.sync.aligned.m16n8k32.row.col.s32.s8.s8.s32    { %r44753, %r44754, %r44755, %r44756 },    { %r1, %r2, %r3, %r4 },    { %r5, %r6 },            { %r44753, %r44754, %r44755, %r44756 }; 
	// end inline asm
	// begin inline asm
	mma.sync.aligned.m16n8k32.row.col.s32.s8.s8.s32    { %r44725, %r44726, %r44727, %r44728 },    { %r1, %r2, %r3, %r4 },    { %r5, %r6 },            { %r44725, %r44726, %r44727, %r44728 }; 
	// end inline asm
	// begin inline asm
	mma.sync.aligned.m16n8k32.row.col.s32.s8.s8.s32    { %r44739, %r44740, %r44741, %r44742 },    { %r1, %r2, %r3, %r4 },    { %r5, %r6 },            { %r44739, %r44740, %r44741, %r44742 }; 
	// end inline asm
	// begin inline asm
	mma.sync.aligned.m16n8k32.row.col.s32.s8.s8.s32    { %r44753, %r44754, %r44755, %r44756 },    { %r1, %r2, %r3, %r4 },    { %r5, %r6 },            { %r44753, %r44754, %r44755, %r44756 }; 
	// end inline asm
	// begin inline asm
	mma.sync.aligned.m16n8k32.row.col.s32.s8.s8.s32    { %r44725, %r44726, %r44727, %r44728 },    { %r1, %r2, %r3, %r4 },    { %r5, %r6 },            { %r44725, %r44726, %r44727, %r44728 }; 
	// end inline asm
	// begin inline asm
	mma.sync.aligned.m16n8k32.row.col.s32.s8.s8.s32    { %r44739, %r44740, %r44741, %r44742 },    { %r1, %r2, %r3, %r4 },    { %r5, %r6 },            { %r44739, %r44740, %r44741, %r44742 }; 
	// end inline asm
	// begin inline asm
	mma.sync.aligned.m16n8k32.row.col.s32.s8.s8.s32    { %r44753, %r44754, %r44755, %r44756 },    { %r1, %r2, %r3, %r4 },    { %r5, %r6 },            { %r44753, %r44754, %r44755, %r44756 }; 
	// end inline asm
	// begin inline asm
	mma.sync.aligned.m16n8k32.row.col.s32.s8.s8.s32    { %r44725, %r44726, %r44727, %r44728 },    { %r1, %r2, %r3, %r4 },    { %r5, %r6 },            { %r44725, %r44726, %r44727, %r44728 }; 
	// end inline asm
	// begin inline asm
	mma.sync.aligned.m16n8k32.row.col.s32.s8.s8.s32    { %r44739, %r44740, %r44741, %r44742 },    { %r1, %r2, %r3, %r4 },    { %r5, %r6 },            { %r44739, %r44740, %r44741, %r44742 }; 
	// end inline asm
	// begin inline asm
	mma.sync.aligned.m16n8k32.row.col.s32.s8.s8.s32    { %r44753, %r44754, %r44755, %r44756 },    { %r1, %r2, %r3, %r4 },    { %r5, %r6 },            { %r44753, %r44754, %r44755, %r44756 }; 
	// end inline asm
	// begin inline asm
	mma.sync.aligned.m16n8k32.row.col.s32.s8.s8.s32    { %r44725, %r44726, %r44727, %r44728 },    { %r1, %r2, %r3, %r4 },    { %r5, %r6 },            { %r44725, %r44726, %r44727, %r44728 }; 
	// end inline asm
	// begin inline asm
	mma.sync.aligned.m16n8k32.row.col.s32.s8.s8.s32    { %r44739, %r44740, %r44741, %r44742 },    { %r1, %r2, %r3, %r4 },    { %r5, %r6 },            { %r44739, %r44740, %r44741, %r44742 }; 
	// end inline asm
	// begin inline asm
	mma.sync.aligned.m16n8k32.row.col.s32.s8.s8.s32    { %r44753, %r44754, %r44755, %r44756 },    { %r1, %r2, %r3, %r4 },    { %r5, %r6 },            { %r44753, %r44754, %r44755, %r44756 }; 
	// end inline asm
	// begin inline asm
	mma.sync.aligned.m16n8k32.row.col.s32.s8.s8.s32    { %r44725, %r44726, %r44727, %r44728 },    { %r1, %r2, %r3, %r4 },    { %r5, %r6 },            { %r44725, %r44726, %r44727, %r44728 }; 
	// end inline asm
	// begin inline asm
	mma.sync.aligned.m16n8k32.row.col.s32.s8.s8.s32    { %r44739, %r44740, %r44741, %r44742 },    { %r1, %r2, %r3, %r4 },    { %r5, %r6 },            { %r44739, %r44740, %r44741, %r44742 }; 
	// end inline asm
	// begin inline asm
	mma.sync.aligned.m16n8k32.row.col.s32.s8.s8.s32    { %r44753, %r44754, %r44755, %r44756 },    { %r1, %r2, %r3, %r4 },    { %r5, %r6 },            { %r44753, %r44754, %r44755, %r44756 }; 
	// end inline asm
	// begin inline asm
	mma.sync.aligned.m16n8k32.row.col.s32.s8.s8.s32    { %r44725, %r44726, %r44727, %r44728 },    { %r1, %r2, %r3, %r4 },    { %r5, %r6 },            { %r44725, %r44726, %r44727, %r44728 }; 
	// end inline asm
	// begin inline asm
	mma.sync.aligned.m16n8k32.row.col.s32.s8.s8.s32    { %r44739, %r44740, %r44741, %r44742 },    { %r1, %r2, %r3, %r4 },    { %r5, %r6 },            { %r44739, %r44740, %r44741, %r44742 }; 
	// end inline asm
	// begin inline asm
	mma.sync.aligned.m16n8k32.row.col.s32.s8.s8.s32    { %r44753, %r44754, %r44755, %r44756 },    { %r1, %r2, %r3, %r4 },    { %r5, %r6 },            { %r44753, %r44754, %r44755, %r44756 }; 
	// end inline asm
	// begin inline asm
	mma.sync.aligned.m16n8k32.row.col.s32.s8.s8.s32    { %r44725, %r44726, %r44727, %r44728 },    { %r1, %r2, %r3, %r4 },    { %r5, %r6 },            { %r44725, %r44726, %r44727, %r44728 }; 
	// end inline asm
	// begin inline asm
	mma.sync.aligned.m16n8k32.row.col.s32.s8.s8.s32    { %r44739, %r44740, %r44741, %r44742 },    { %r1, %r2, %r3, %r4 },    { %r5, %r6 },            { %r44739, %r44740, %r44741, %r44742 }; 
	// end inline asm
	// begin inline asm
	mma.sync.aligned.m16n8k32.row.col.s32.s8.s8.s32    { %r44753, %r44754, %r44755, %r44756 },    { %r1, %r2, %r3, %r4 },    { %r5, %r6 },            { %r44753, %r44754, %r44755, %r44756 }; 
	// end inline asm
	// begin inline asm
	mma.sync.aligned.m16n8k32.row.col.s32.s8.s8.s32    { %r44725, %r44726, %r44727, %r44728 },    { %r1, %r2, %r3, %r4 },    { %r5, %r6 },            { %r44725, %r44726, %r44727, %r44728 }; 
	// end inline asm
	// begin inline asm
	mma.sync.aligned.m16n8k32.row.col.s32.s8.s8.s32    { %r44739, %r44740, %r44741, %r44742 },    { %r1, %r2, %r3, %r4 },    { %r5, %r6 },            { %r44739, %r44740, %r44741, %r44742 }; 
	// end inline asm
	// begin inline asm
	mma.sync.aligned.m16n8k32.row.col.s32.s8.s8.s32    { %r44753, %r44754, %r44755, %r44756 },    { %r1, %r2, %r3, %r4 },    { %r5, %r6 },            { %r44753, %r44754, %r44755, %r44756 }; 
	// end inline asm
	// begin inline asm
	mma.sync.aligned.m16n8k32.row.col.s32.s8.s8.s32    { %r44725, %r44726, %r44727, %r44728 },    { %r1, %r2, %r3, %r4 },    { %r5, %r6 },            { %r44725, %r44726, %r44727, %r44728 }; 
	// end inline asm
	// begin inline asm
	mma.sync.aligned.m16n8k32.row.col.s32.s8.s8.s32    { %r44739, %r44740, %r44741, %r44742 },    { %r1, %r2, %r3, %r4 },    { %r5, %r6 },            { %r44739, %r44740, %r44741, %r44742 }; 
	// end inline asm
	// begin inline asm
	mma.sync.aligned.m16n8k32.row.col.s32.s8.s8.s32    { %r44753, %r44754, %r44755, %r44756 },    { %r1, %r2, %r3, %r4 },    { %r5, %r6 },            { %r44753, %r44754, %r44755, %r44756 }; 
	// end inline asm
	// begin inline asm
	mma.sync.aligned.m16n8k32.row.col.s32.s8.s8.s32    { %r44725, %r44726, %r44727, %r44728 },    { %r1, %r2, %r3, %r4 },    { %r5, %r6 },            { %r44725, %r44726, %r44727, %r44728 }; 
	// end inline asm
	// begin inline asm
	mma.sync.aligned.m16n8k32.row.col.s32.s8.s8.s32    { %r44739, %r44740, %r44741, %r44742 },    { %r1, %r2, %r3, %r4 },    { %r5, %r6 },            { %r44739, %r44740, %r44741, %r44742 }; 
	// end inline asm
	// begin inline asm
	mma.sync.aligned.m16n8k32.row.col.s32.s8.s8.s32    { %r44753, %r44754, %r44755, %r44756 },    { %r1, %r2, %r3, %r4 },    { %r5, %r6 },            { %r44753, %r44754, %r44755, %r44756 }; 
	// end inline asm
	// begin inline asm
	mma.sync.aligned.m16n8k32.row.col.s32.s8.s8.s32    { %r44725, %r44726, %r44727, %r44728 },    { %r1, %r2, %r3, %r4 },    { %r5, %r6 },            { %r44725, %r44726, %r44727, %r44728 }; 
	// end inline asm
	// begin inline asm
	mma.sync.aligned.m16n8k32.row.col.s32.s8.s8.s32    { %r44739, %r44740, %r44741, %r44742 },    { %r1, %r2, %r3, %r4 },    { %r5, %r6 },            { %r44739, %r44740, %r44741, %r44742 }; 
	// end inline asm
	// begin inline asm
	mma.sync.aligned.m16n8k32.row.col.s32.s8.s8.s32    { %r44753, %r44754, %r44755, %r44756 },    { %r1, %r2, %r3, %r4 },    { %r5, %r6 },            { %r44753, %r44754, %r44755, %r44756 }; 
	// end inline asm
	// begin inline asm
	mma.sync.aligned.m16n8k32.row.col.s32.s8.s8.s32    { %r44725, %r44726, %r44727, %r44728 },    { %r1, %r2, %r3, %r4 },    { %r5, %r6 },            { %r44725, %r44726, %r44727, %r44728 }; 
	// end inline asm
	// begin inline asm
	mma.sync.aligned.m16n8k32.row.col.s32.s8.s8.s32    { %r44739, %r44740, %r44741, %r44742 },    { %r1, %r2, %r3, %r4 },    { %r5, %r6 },            { %r44739, %r44740, %r44741, %r44742 }; 
	// end inline asm
	// begin inline asm
	mma.sync.aligned.m16n8k32.row.col.s32.s8.s8.s32    { %r44753, %r44754, %r44755, %r44756 },    { %r1, %r2, %r3, %r4 },    { %r5, %r6 },            { %r44753, %r44754, %r44755, %r44756 }; 
	// end inline asm
	// begin inline asm
	mma.sync.aligned.m16n8k32.row.col.s32.s8.s8.s32    { %r44725, %r44726, %r44727, %r44728 },    { %r1, %r2, %r3, %r4 },    { %r5, %r6 },            { %r44725, %r44726, %r44727, %r44728 }; 
	// end inline asm
	// begin inline asm
	mma.sync.aligned.m16n8k32.row.col.s32.s8.s8.s32    { %r44739, %r44740, %r44741, %r44742 },    { %r1, %r2, %r3, %r4 },    { %r5, %r6 },            { %r44739, %r44740, %r44741, %r44742 }; 
	// end inline asm
	// begin inline asm
	mma.sync.aligned.m16n8k32.row.col.s32.s8.s8.s32    { %r44753, %r44754, %r44755, %r44756 },    { %r1, %r2, %r3, %r4 },    { %r5, %r6 },            { %r44753, %r44754, %r44755, %r44756 }; 
	// end inline asm
	// begin inline asm
	mma.sync.aligned.m16n8k32.row.col.s32.s8.s8.s32    { %r44725, %r44726, %r44727, %r44728 },    { %r1, %r2, %r3, %r4 },    { %r5, %r6 },            { %r44725, %r44726, %r44727, %r44728 }; 
	// end inline asm
	// begin inline asm
	mma.sync.aligned.m16n8k32.row.col.s32.s8.s8.s32    { %r44739, %r44740, %r44741, %r44742 },    { %r1, %r2, %r3, %r4 },    { %r5, %r6 },            { %r44739, %r44740, %r44741, %r44742 }; 
	// end inline asm
	// begin inline asm
	mma.sync.aligned.m16n8k32.row.col.s32.s8.s8.s32    { %r44753, %r44754, %r44755, %r44756 },    { %r1, %r2, %r3, %r4 },    { %r5, %r6 },            { %r44753, %r44754, %r44755, %r44756 }; 
	// end inline asm
	// begin inline asm
	mma.sync.aligned.m16n8k32.row.col.s32.s8.s8.s32    { %r44725, %r44726, %r44727, %r44728 },    { %r1, %r2, %r3, %r4 },    { %r5, %r6 },            { %r44725, %r44726, %r44727, %r44728 }; 
	// end inline asm
	// begin inline asm
	mma.sync.aligned.m16n8k32.row.col.s32.s8.s8.s32    { %r44739, %r44740, %r44741, %r44742 },    { %r1, %r2, %r3, %r4 },    { %r5, %r6 },            { %r44739, %r44740, %r44741, %r44742 }; 
	// end inline asm
	// begin inline asm
	mma.sync.aligned.m16n8k32.row.col.s32.s8.s8.s32    { %r44753, %r44754, %r44755, %r44756 },    { %r1, %r2, %r3, %r4 },    { %r5, %r6 },            { %r44753, %r44754, %r44755, %r44756 }; 
	// end inline asm
	// begin inline asm
	mma.sync.aligned.m16n8k32.row.col.s32.s8.s8.s32    { %r44725, %r44726, %r44727, %r44728 },    { %r1, %r2, %r3, %r4 },    { %r5, %r6 },            { %r44725, %r44726, %r44727, %r44728 }; 
	// end inline asm
	// begin inline asm
	mma.sync.aligned.m16n8k32.row.col.s32.s8.s8.s32    { %r44739, %r44740, %r44741, %r44742 },    { %r1, %r2, %r3, %r4 },    { %r5, %r6 },            { %r44739, %r44740, %r44741, %r44742 }; 
	// end inline asm
	// begin inline asm
	mma.sync.aligned.m16n8k32.row.col.s32.s8.s8.s32    { %r44753, %r44754, %r44755, %r44756 },    { %r1, %r2, %r3, %r4 },    { %r5, %r6 },            { %r44753, %r44754, %r44755, %r44756 }; 
	// end inline asm
	// begin inline asm
	mma.sync.aligned.m16n8k32.row.col.s32.s8.s8.s32    { %r44725, %r44726, %r44727, %r44728 },    { %r1, %r2, %r3, %r4 },    { %r5, %r6 },            { %r44725, %r44726, %r44727, %r44728 }; 
	// end inline asm
	// begin inline asm
	mma.sync.aligned.m16n8k32.row.col.s32.s8.s8.s32    { %r44739, %r44740, %r44741, %r44742 },    { %r1, %r2, %r3, %r4 },    { %r5, %r6 },            { %r44739, %r44740, %r44741, %r44742 }; 
	// end inline asm
	// begin inline asm
	mma.sync.aligned.m16n8k32.row.col.s32.s8.s8.s32    { %r44753, %r44754, %r44755, %r44756 },    { %r1, %r2, %r3, %r4 },    { %r5, %r6 },            { %r44753, %r44754, %r44755, %r44756 }; 
	// end inline asm
	// begin inline asm
	mma.sync.aligned.m16n8k32.row.col.s32.s8.s8.s32    { %r44725, %r44726, %r44727, %r44728 },    { %r1, %r2, %r3, %r4 },    { %r5, %r6 },            { %r44725, %r44726, %r44727, %r44728 }; 
	// end inline asm
	// begin inline asm
	mma.sync.aligned.m16n8k32.row.col.s32.s8.s8.s32    { %r44739, %r44740, %r44741, %r44742 },    { %r1, %r2, %r3, %r4 },    { %r5, %r6 },            { %r44739, %r44740, %r44741, %r44742 }; 
	// end inline asm
	// begin inline asm
	mma.sync.aligned.m16n8k32.row.col.s32.s8.s8.s32    { %r44753, %r44754, %r44755, %r44756 },    { %r1, %r2, %r3, %r4 },    { %r5, %r6 },            { %r44753, %r44754, %r44755, %r44756 }; 
	// end inline asm
	// begin inline asm
	mma.sync.aligned.m16n8k32.row.col.s32.s8.s8.s32    { %r44725, %r44726, %r44727, %r44728 },    { %r1, %r2, %r3, %r4 },    { %r5, %r6 },            { %r44725, %r44726, %r44727, %r44728 }; 
	// end inline asm
	// begin inline asm
	mma.sync.aligned.m16n8k32.row.col.s32.s8.s8.s32    { %r44739, %r44740, %r44741, %r44742 },    { %r1, %r2, %r3, %r4 },    { %r5, %r6 },            { %r44739, %r44740, %r44741, %r44742 }; 
	// end inline asm
	// begin inline asm
	mma.sync.aligned.m16n8k32.row.col.s32.s8.s8.s32    { %r44753, %r44754, %r44755, %r44756 },    { %r1, %r2, %r3, %r4 },    { %r5, %r6 },            { %r44753, %r44754, %r44755, %r44756 }; 
	// end inline asm
	// begin inline asm
	mma.sync.aligned.m16n8k32.row.col.s32.s8.s8.s32    { %r44725, %r44726, %r44727, %r44728 },    { %r1, %r2, %r3, %r4 },    { %r5, %r6 },            { %r44725, %r44726, %r44727, %r44728 }; 
	// end inline asm
	// begin inline asm
	mma.sync.aligned.m16n8k32.row.col.s32.s8.s8.s32    { %r44739, %r44740, %r44741, %r44742 },    { %r1, %r2, %r3, %r4 },    { %r5, %r6 },            { %r44739, %r44740, %r44741, %r44742 }; 
	// end inline asm
	// begin inline asm
	mma.sync.aligned.m16n8k32.row.col.s32.s8.s8.s32    { %r44753, %r44754, %r44755, %r44756 },    { %r1, %r2, %r3, %r4 },    { %r5, %r6 },            { %r44753, %r44754, %r44755, %r44756 }; 
	// end inline asm
	// begin inline asm
	mma.sync.aligned.m16n8k32.row.col.s32.s8.s8.s32    { %r44725, %r44726, %r44727, %r44728 },    { %r1, %r2, %r3, %r4 },    { %r5, %r6 },            { %r44725, %r44726, %r44727, %r44728 }; 
	// end inline asm
	// begin inline asm
	mma.sync.aligned.m16n8k32.row.col.s32.s8.s8.s32    { %r44739, %r44740, %r44741, %r44742 },    { %r1, %r2, %r3, %r4 },    { %r5, %r6 },            { %r44739, %r44740, %r44741, %r44742 }; 
	// end inline asm
	// begin inline asm
	mma.sync.aligned.m16n8k32.row.col.s32.s8.s8.s32    { %r44753, %r44754, %r44755, %r44756 },    { %r1, %r2, %r3, %r4 },    { %r5, %r6 },            { %r44753, %r44754, %r44755, %r44756 }; 
	// end inline asm
	// begin inline asm
	mma.sync.aligned.m16n8k32.row.col.s32.s8.s8.s32    { %r44725, %r44726, %r44727, %r44728 },    { %r1, %r2, %r3, %r4 },    { %r5, %r6 },            { %r44725, %r44726, %r44727, %r44728 }; 
	// end inline asm
	// begin inline asm
	mma.sync.aligned.m16n8k32.row.col.s32.s8.s8.s32    { %r44739, %r44740, %r44741, %r44742 },    { %r1, %r2, %r3, %r4 },    { %r5, %r6 },            { %r44739, %r44740, %r44741, %r44742 }; 
	// end inline asm
	// begin inline asm
	mma.sync.aligned.m16n8k32.row.col.s32.s8.s8.s32    { %r44753, %r44754, %r44755, %r44756 },    { %r1, %r2, %r3, %r4 },    { %r5, %r6 },            { %r44753, %r44754, %r44755, %r44756 }; 
	// end inline asm
	// begin inline asm
	mma.sync.aligned.m16n8k32.row.col.s32.s8.s8.s32    { %r44725, %r44726, %r44727, %r44728 },    { %r1, %r2, %r3, %r4 },    { %r5, %r6 },            { %r44725, %r44726, %r44727, %r44728 }; 
	// end inline asm
	// begin inline asm
	mma.sync.aligned.m16n8k32.row.col.s32.s8.s8.s32    { %r44739, %r44740, %r44741, %r44742 },    { %r1, %r2, %r3, %r4 },    { %r5, %r6 },            { %r44739, %r44740, %r44741, %r44742 }; 
	// end inline asm
	// begin inline asm
	mma.sync.aligned.m16n8k32.row.col.s32.s8.s8.s32    { %r44753, %r44754, %r44755, %r44756 },    { %r1, %r2, %r3, %r4 },    { %r5, %r6 },            { %r44753, %r44754, %r44755, %r44756 }; 
	// end inline asm
	// begin inline asm
	mma.sync.aligned.m16n8k32.row.col.s32.s8.s8.s32    { %r44725, %r44726, %r44727, %r44728 },    { %r1, %r2, %r3, %r4 },    { %r5, %r6 },            { %r44725, %r44726, %r44727, %r44728 }; 
	// end inline asm
	// begin inline asm
	mma.sync.aligned.m16n8k32.row.col.s32.s8.s8.s32    { %r44739, %r44740, %r44741, %r44742 },    { %r1, %r2, %r3, %r4 },    { %r5, %r6 },            { %r44739, %r44740, %r44741, %r44742 }; 
	// end inline asm
	// begin inline asm
	mma.sync.aligned.m16n8k32.row.col.s32.s8.s8.s32    { %r44753, %r44754, %r44755, %r44756 },    { %r1, %r2, %r3, %r4 },    { %r5, %r6 },            { %r44753, %r44754, %r44755, %r44756 }; 
	// end inline asm
	// begin inline asm
	mma.sync.aligned.m16n8k32.row.col.s32.s8.s8.s32    { %r44725, %r44726, %r44727, %r44728 },    { %r1, %r2, %r3, %r4 },    { %r5, %r6 },            { %r44725, %r44726, %r44727, %r44728 }; 
	// end inline asm
	// begin inline asm
	mma.sync.aligned.m16n8k32.row.col.s32.s8.s8.s32    { %r44739, %r44740, %r44741, %r44742 },    { %r1, %r2, %r3, %r4 },    { %r5, %r6 },            { %r44739, %r44740, %r44741, %r44742 }; 
	// end inline asm
	// begin inline asm
	mma.sync.aligned.m16n8k32.row.col.s32.s8.s8.s32    { %r44753, %r44754, %r44755, %r44756 },    { %r1, %r2, %r3, %r4 },    { %r5, %r6 },            { %r44753, %r44754, %r44755, %r44756 }; 
	// end inline asm
	// begin inline asm
	mma.sync.aligned.m16n8k32.row.col.s32.s8.s8.s32    { %r44725, %r44726, %r44727, %r44728 },    { %r1, %r2, %r3, %r4 },    { %r5, %r6 },            { %r44725, %r44726, %r44727, %r44728 }; 
	// end inline asm
	// begin inline asm
	mma.sync.aligned.m16n8k32.row.col.s32.s8.s8.s32    { %r44739, %r44740, %r44741, %r44742 },    { %r1, %r2, %r3, %r4 },    { %r5, %r6 },            { %r44739, %r44740, %r44741, %r44742 }; 
	// end inline asm
	// begin inline asm
	mma.sync.aligned.m16n8k32.row.col.s32.s8.s8.s32    { %r44753, %r44754, %r44755, %r44756 },    { %r1, %r2, %r3, %r4 },    { %r5, %r6 },            { %r44753, %r44754, %r44755, %r44756 }; 
	// end inline asm
	// begin inline asm
	mma.sync.aligned.m16n8k32.row.col.s32.s8.s8.s32    { %r44725, %r44726, %r44727, %r44728 },    { %r1, %r2, %r3, %r4 },    { %r5, %r6 },            { %r44725, %r44726, %r44727, %r44728 }; 
	// end inline asm
	// begin inline asm
	mma.sync.aligned.m16n8k32.row.col.s32.s8.s8.s32    { %r44739, %r44740, %r44741, %r44742 },    { %r1, %r2, %r3, %r4 },    { %r5, %r6 },            { %r44739, %r44740, %r44741, %r44742 }; 
	// end inline asm
	// begin inline asm
	mma.sync.aligned.m16n8k32.row.col.s32.s8.s8.s32    { %r44753, %r44754, %r44755, %r44756 },    { %r1, %r2, %r3, %r4 },    { %r5, %r6 },            { %r44753, %r44754, %r44755, %r44756 }; 
	// end inline asm
	// begin inline asm
	mma.sync.aligned.m16n8k32.row.col.s32.s8.s8.s32    { %r44725, %r44726, %r44727, %r44728 },    { %r1, %r2, %r3, %r4 },    { %r5, %r6 },            { %r44725, %r44726, %r44727, %r44728 }; 
	// end inline asm
	// begin inline asm
	mma.sync.aligned.m16n8k32.row.col.s32.s8.s8.s32    { %r44739, %r44740, %r44741, %r44742 },    { %r1, %r2, %r3, %r4 },    { %r5, %r6 },            { %r44739, %r44740, %r44741, %r44742 }; 
	// end inline asm
	// begin inline asm
	mma.sync.aligned.m16n8k32.row.col.s32.s8.s8.s32    { %r44753, %r44754, %r44755, %r44756 },    { %r1, %r2, %r3, %r4 },    { %r5, %r6 },            { %r44753, %r44754, %r44755, %r44756 }; 
	// end inline asm
	// begin inline asm
	mma.sync.aligned.m16n8k32.row.col.s32.s8.s8.s32    { %r44725, %r44726, %r44727, %r44728 },    { %r1, %r2, %r3, %r4 },    { %r5, %r6 },            { %r44725, %r44726, %r44727, %r44728 }; 
	// end inline asm
	// begin inline asm
	mma.sync.aligned.m16n8k32.row.col.s32.s8.s8.s32    { %r44739, %r44740, %r44741, %r44742 },    { %r1, %r2, %r3, %r4 },    { %r5, %r6 },            { %r44739, %r44740, %r44741, %r44742 }; 
	// end inline asm
	// begin inline asm
	mma.sync.aligned.m16n8k32.row.col.s32.s8.s8.s32    { %r44753, %r44754, %r44755, %r44756 },    { %r1, %r2, %r3, %r4 },    { %r5, %r6 },            { %r44753, %r44754, %r44755, %r44756 }; 
	// end inline asm
	// begin inline asm
	mma.sync.aligned.m16n8k32.row.col.s32.s8.s8.s32    { %r44725, %r44726, %r44727, %r44728 },    { %r1, %r2, %r3, %r4 },    { %r5, %r6 },            { %r44725, %r44726, %r44727, %r44728 }; 
	// end inline asm
	// begin inline asm
	mma.sync.aligned.m16n8k32.row.col.s32.s8.s8.s32    { %r44739, %r44740, %r44741, %r44742 },    { %r1, %r2, %r3, %r4 },    { %r5, %r6 },            { %r44739, %r44740, %r44741, %r44742 }; 
	// end inline asm
	// begin inline asm
	mma.sync.aligned.m16n8k32.row.col.s32.s8.s8.s32    { %r44753, %r44754, %r44755, %r44756 },    { %r1, %r2, %r3, %r4 },    { %r5, %r6 },            { %r44753, %r44754, %r44755, %r44756 }; 
	// end inline asm
	// begin inline asm
	mma.sync.aligned.m16n8k32.row.col.s32.s8.s8.s32    { %r44725, %r44726, %r44727, %r44728 },    { %r1, %r2, %r3, %r4 },    { %r5, %r6 },            { %r44725, %r44726, %r44727, %r44728 }; 
	// end inline asm
	// begin inline asm
	mma.sync.aligned.m16n8k32.row.col.s32.s8.s8.s32    { %r44739, %r44740, %r44741, %r44742 },    { %r1, %r2, %r3, %r4 },    { %r5, %r6 },            { %r44739, %r44740, %r44741, %r44742 }; 
	// end inline asm
	// begin inline asm
	mma.sync.aligned.m16n8k32.row.col.s32.s8.s8.s32    { %r44753, %r44754, %r44755, %r44756 },    { %r1, %r2, %r3, %r4 },    { %r5, %r6 },            { %r44753, %r44754, %r44755, %r44756 }; 
	// end inline asm
	// begin inline asm
	mma.sync.aligned.m16n8k32.row.col.s32.s8.s8.s32    { %r44725, %r44726, %r44727, %r44728 },    { %r1, %r2, %r3, %r4 },    { %r5, %r6 },            { %r44725, %r44726, %r44727, %r44728 }; 
	// end inline asm
	// begin inline asm
	mma.sync.aligned.m16n8k32.row.col.s32.s8.s8.s32    { %r44739, %r44740, %r44741, %r44742 },    { %r1, %r2, %r3, %r4 },    { %r5, %r6 },            { %r44739, %r44740, %r44741, %r44742 }; 
	// end inline asm
	// begin inline asm
	mma.sync.aligned.m16n8k32.row.col.s32.s8.s8.s32    { %r44753, %r44754, %r44755, %r44756 },    { %r1, %r2, %r3, %r4 },    { %r5, %r6 },            { %r44753, %r44754, %r44755, %r44756 }; 
	// end inline asm
	// begin inline asm
	mma.sync.aligned.m16n8k32.row.col.s32.s8.s8.s32    { %r44725, %r44726, %r44727, %r44728 },    { %r1, %r2, %r3, %r4 },    { %r5, %r6 },            { %r44725, %r44726, %r44727, %r44728 }; 
	// end inline asm
	// begin inline asm
	mma.sync.aligned.m16n8k32.row.col.s32.s8.s8.s32    { %r44739, %r44740, %r44741, %r44742 },    { %r1, %r2, %r3, %r4 },    { %r5, %r6 },            { %r44739, %r44740, %r44741, %r44742 }; 
	// end inline asm
	// begin inline asm
	mma.sync.aligned.m16n8k32.row.col.s32.s8.s8.s32    { %r44753, %r44754, %r44755, %r44756 },    { %r1, %r2, %r3, %r4 },    { %r5, %r6 },            { %r44753, %r44754, %r44755, %r44756 }; 
	// end inline asm
	// begin inline asm
	mma.sync.aligned.m16n8k32.row.col.s32.s8.s8.s32    { %r44725, %r44726, %r44727, %r44728 },    { %r1, %r2, %r3, %r4 },    { %r5, %r6 },            { %r44725, %r44726, %r44727, %r44728 }; 
	// end inline asm
	// begin inline asm
	mma.sync.aligned.m16n8k32.row.col.s32.s8.s8.s32    { %r44739, %r44740, %r44741, %r44742 },    { %r1, %r2, %r3, %r4 },    { %r5, %r6 },            { %r44739, %r44740, %r44741, %r44742 }; 
	// end inline asm
	// begin inline asm
	mma.sync.aligned.m16n8k32.row.col.s32.s8.s8.s32    { %r44753, %r44754, %r44755, %r44756 },    { %r1, %r2, %r3, %r4 },    { %r5, %r6 },            { %r44753, %r44754, %r44755, %r44756 }; 
	// end inline asm
	// begin inline asm
	mma.sync.aligned.m16n8k32.row.col.s32.s8.s8.s32    { %r44725, %r44726, %r44727, %r44728 },    { %r1, %r2, %r3, %r4 },    { %r5, %r6 },            { %r44725, %r44726, %r44727, %r44728 }; 
	// end inline asm
	// begin inline asm
	mma.sync.aligned.m16n8k32.row.col.s32.s8.s8.s32    { %r44739, %r44740, %r44741, %r44742 },    { %r1, %r2, %r3, %r4 },    { %r5, %r6 },            { %r44739, %r44740, %r44741, %r44742 }; 
	// end inline asm
	// begin inline asm
	mma.sync.aligned.m16n8k32.row.col.s32.s8.s8.s32    { %r44753, %r44754, %r44755, %r44756 },    { %r1, %r2, %r3, %r4 },    { %r5, %r6 },            { %r44753, %r44754, %r44755, %r44756 }; 
	// end inline asm
	// begin inline asm
	mma.sync.aligned.m16n8k32.row.col.s32.s8.s8.s32    { %r44725, %r44726, %r44727, %r44728 },    { %r1, %r2, %r3, %r4 },    { %r5, %r6 },            { %r44725, %r44726, %r44727, %r44728 }; 
	// end inline asm
	// begin inline asm
	mma.sync.aligned.m16n8k32.row.col.s32.s8.s8.s32    { %r44739, %r44740, %r44741, %r44742 },    { %r1, %r2, %r3, %r4 },    { %r5, %r6 },            { %r44739, %r44740, %r44741, %r44742 }; 
	// end inline asm
	// begin inline asm
	mma.sync.aligned.m16n8k32.row.col.s32.s8.s8.s32    { %r44753, %r44754, %r44755, %r44756 },    { %r1, %r2, %r3, %r4 },    { %r5, %r6 },            { %r44753, %r44754, %r44755, %r44756 }; 
	// end inline asm
	// begin inline asm
	mma.sync.aligned.m16n8k32.row.col.s32.s8.s8.s32    { %r44725, %r44726, %r44727, %r44728 },    { %r1, %r2, %r3, %r4 },    { %r5, %r6 },            { %r44725, %r44726, %r44727, %r44728 }; 
	// end inline asm
	// begin inline asm
	mma.sync.aligned.m16n8k32.row.col.s32.s8.s8.s32    { %r44739, %r44740, %r44741, %r44742 },    { %r1, %r2, %r3, %r4 },    { %r5, %r6 },            { %r44739, %r44740, %r44741, %r44742 }; 
	// end inline asm
	// begin inline asm
	mma.sync.aligned.m16n8k32.row.col.s32.s8.s8.s32    { %r44753, %r44754, %r44755, %r44756 },    { %r1, %r2, %r3, %r4 },    { %r5, %r6 },            { %r44753, %r44754, %r44755, %r44756 }; 
	// end inline asm
	// begin inline asm
	mma.sync.aligned.m16n8k32.row.col.s32.s8.s8.s32    { %r44725, %r44726, %r44727, %r44728 },    { %r1, %r2, %r3, %r4 },    { %r5, %r6 },            { %r44725, %r44726, %r44727, %r44728 }; 
	// end inline asm
	// begin inline asm
	mma.sync.aligned.m16n8k32.row.col.s32.s8.s8.s32    { %r44739, %r44740, %r44741, %r44742 },    { %r1, %r2, %r3, %r4 },    { %r5, %r6 },            { %r44739, %r44740, %r44741, %r44742 }; 
	// end inline asm
	// begin inline asm
	mma.sync.aligned.m16n8k32.row.col.s32.s8.s8.s32    { %r44753, %r44754, %r44755, %r44756 },    { %r1, %r2, %r3, %r4 },    { %r5, %r6 },            { %r44753, %r44754, %r44755, %r44756 }; 
	// end inline asm
	// begin inline asm
	mma.sync.aligned.m16n8k32.row.col.s32.s8.s8.s32    { %r44725, %r44726, %r44727, %r44728 },    { %r1, %r2, %r3, %r4 },    { %r5, %r6 },            { %r44725, %r44726, %r44727, %r44728 }; 
	// end inline asm
	// begin inline asm
	mma.sync.aligned.m16n8k32.row.col.s32.s8.s8.s32    { %r44739, %r44740, %r44741, %r44742 },    { %r1, %r2, %r3, %r4 },    { %r5, %r6 },            { %r44739, %r44740, %r44741, %r44742 }; 
	// end inline asm
	// begin inline asm
	mma.sync.aligned.m16n8k32.row.col.s32.s8.s8.s32    { %r44753, %r44754, %r44755, %r44756 },    { %r1, %r2, %r3, %r4 },    { %r5, %r6 },            { %r44753, %r44754, %r44755, %r44756 }; 
	// end inline asm
	// begin inline asm
	mma.sync.aligned.m16n8k32.row.col.s32.s8.s8.s32    { %r44725, %r44726, %r44727, %r44728 },    { %r1, %r2, %r3, %r4 },    { %r5, %r6 },            { %r44725, %r44726, %r44727, %r44728 }; 
	// end inline asm
	// begin inline asm
	mma.sync.aligned.m16n8k32.row.col.s32.s8.s8.s32    { %r44739, %r44740, %r44741, %r44742 },    { %r1, %r2, %r3, %r4 },    { %r5, %r6 },            { %r44739, %r44740, %r44741, %r44742 }; 
	// end inline asm
	// begin inline asm
	mma.sync.aligned.m16n8k32.row.col.s32.s8.s8.s32    { %r44753, %r44754, %r44755, %r44756 },    { %r1, %r2, %r3, %r4 },    { %r5, %r6 },            { %r44753, %r44754, %r44755, %r44756 }; 
	// end inline asm
	// begin inline asm
	mma.sync.aligned.m16n8k32.row.col.s32.s8.s8.s32    { %r44725, %r44726, %r44727, %r44728 },    { %r1, %r2, %r3, %r4 },    { %r5, %r6 },            { %r44725, %r44726, %r44727, %r44728 }; 
	// end inline asm
	// begin inline asm
	mma.sync.aligned.m16n8k32.row.col.s32.s8.s8.s32    { %r44739, %r44740, %r44741, %r44742 },    { %r1, %r2, %r3, %r4 },    { %r5, %r6 },            { %r44739, %r44740, %r44741, %r44742 }; 
	// end inline asm
	// begin inline asm
	mma.sync.aligned.m16n8k32.row.col.s32.s8.s8.s32    { %r44753, %r44754, %r44755, %r44756 },    { %r1, %r2, %r3, %r4 },    { %r5, %r6 },            { %r44753, %r44754, %r44755, %r44756 }; 
	// end inline asm
	// begin inline asm
	mma.sync.aligned.m16n8k32.row.col.s32.s8.s8.s32    { %r44725, %r44726, %r44727, %r44728 },    { %r1, %r2, %r3, %r4 },    { %r5, %r6 },            { %r44725, %r44726, %r44727, %r44728 }; 
	// end inline asm
	// begin inline asm
	mma.sync.aligned.m16n8k32.row.col.s32.s8.s8.s32    { %r44739, %r44740, %r44741, %r44742 },    { %r1, %r2, %r3, %r4 },    { %r5, %r6 },            { %r44739, %r44740, %r44741, %r44742 }; 
	// end inline asm
	// begin inline asm
	mma.sync.aligned.m16n8k32.row.col.s32.s8.s8.s32    { %r44753, %r44754, %r44755, %r44756 },    { %r1, %r2, %r3, %r4 },    { %r5, %r6 },            { %r44753, %r44754, %r44755, %r44756 }; 
	// end inline asm
	// begin inline asm
	mma.sync.aligned.m16n8k32.row.col.s32.s8.s8.s32    { %r44725, %r44726, %r44727, %r44728 },    { %r1, %r2, %r3, %r4 },    { %r5, %r6 },            { %r44725, %r44726, %r44727, %r44728 }; 
	// end inline asm
	// begin inline asm
	mma.sync.aligned.m16n8k32.row.col.s32.s8.s8.s32    { %r44739, %r44740, %r44741, %r44742 },    { %r1, %r2, %r3, %r4 },    { %r5, %r6 },            { %r44739, %r44740, %r44741, %r44742 }; 
	// end inline asm
	// begin inline asm
	mma.sync.aligned.m16n8k32.row.col.s32.s8.s8.s32    { %r44753, %r44754, %r44755, %r44756 },    { %r1, %r2, %r3, %r4 },    { %r5, %r6 },            { %r44753, %r44754, %r44755, %r44756 }; 
	// end inline asm
	// begin inline asm
	mma.sync.aligned.m16n8k32.row.col.s32.s8.s8.s32    { %r44725, %r44726, %r44727, %r44728 },    { %r1, %r2, %r3, %r4 },    { %r5, %r6 },            { %r44725, %r44726, %r44727, %r44728 }; 
	// end inline asm
	// begin inline asm
	mma.sync.aligned.m16n8k32.row.col.s32.s8.s8.s32    { %r44739, %r44740, %r44741, %r44742 },    { %r1, %r2, %r3, %r4 },    { %r5, %r6 },            { %r44739, %r44740, %r44741, %r44742 }; 
	// end inline asm
	// begin inline asm
	mma.sync.aligned.m16n8k32.row.col.s32.s8.s8.s32    { %r44753, %r44754, %r44755, %r44756 },    { %r1, %r2, %r3, %r4 },    { %r5, %r6 },            { %r44753, %r44754, %r44755, %r44756 }; 
	// end inline asm
	// begin inline asm
	mma.sync.aligned.m16n8k32.row.col.s32.s8.s8.s32    { %r44725, %r44726, %r44727, %r44728 },    { %r1, %r2, %r3, %r4 },    { %r5, %r6 },            { %r44725, %r44726, %r44727, %r44728 }; 
	// end inline asm
	// begin inline asm
	mma.sync.aligned.m16n8k32.row.col.s32.s8.s8.s32    { %r44739, %r44740, %r44741, %r44742 },    { %r1, %r2, %r3, %r4 },    { %r5, %r6 },            { %r44739, %r44740, %r44741, %r44742 }; 
	// end inline asm
	// begin inline asm
	mma.sync.aligned.m16n8k32.row.col.s32.s8.s8.s32    { %r44753, %r44754, %r44755, %r44756 },    { %r1, %r2, %r3, %r4 },    { %r5, %r6 },            { %r44753, %r44754, %r44755, %r44756 }; 
	// end inline asm
	// begin inline asm
	mma.sync.aligned.m16n8k32.row.col.s32.s8.s8.s32    { %r44725, %r44726, %r44727, %r44728 },    { %r1, %r2, %r3, %r4 },    { %r5, %r6 },            { %r44725, %r44726, %r44727, %r44728 }; 
	// end inline asm
	// begin inline asm
	mma.sync.aligned.m16n8k32.row.col.s32.s8.s8.s32    { %r44739, %r44740, %r44741, %r44742 },    { %r1, %r2, %r3, %r4 },    { %r5, %r6 },            { %r44739, %r44740, %r44741, %r44742 }; 
	// end inline asm
	// begin inline asm
	mma.sync.aligned.m16n8k32.row.col.s32.s8.s8.s32    { %r44753, %r44754, %r44755, %r44756 },    { %r1, %r2, %r3, %r4 },    { %r5, %r6 },            { %r44753, %r44754, %r44755, %r44756 }; 
	// end inline asm
	// begin inline asm
	mma.sync.aligned.m16n8k32.row.col.s32.s8.s8.s32    { %r44725, %r44726, %r44727, %r44728 },    { %r1, %r2, %r3, %r4 },    { %r5, %r6 },            { %r44725, %r44726, %r44727, %r44728 }; 
	// end inline asm
	// begin inline asm
	mma.sync.aligned.m16n8k32.row.col.s32.s8.s8.s32    { %r44739, %r44740, %r44741, %r44742 },    { %r1, %r2, %r3, %r4 },    { %r5, %r6 },            { %r44739, %r44740, %r44741, %r44742 }; 
	// end inline asm
	// begin inline asm
	mma.sync.aligned.m16n8k32.row.col.s32.s8.s8.s32    { %r44753, %r44754, %r44755, %r44756 },    { %r1, %r2, %r3, %r4 },    { %r5, %r6 },            { %r44753, %r44754, %r44755, %r44756 }; 
	// end inline asm
	// begin inline asm
	mma.sync.aligned.m16n8k32.row.col.s32.s8.s8.s32    { %r44725, %r44726, %r44727, %r44728 },    { %r1, %r2, %r3, %r4 },    { %r5, %r6 },            { %r44725, %r44726, %r44727, %r44728 }; 
	// end inline asm
	// begin inline asm
	mma.sync.aligned.m16n8k32.row.col.s32.s8.s8.s32    { %r44739, %r44740, %r44741, %r44742 },    { %r1, %r2, %r3, %r4 },    { %r5, %r6 },            { %r44739, %r44740, %r44741, %r44742 }; 
	// end inline asm
	// begin inline asm
	mma.sync.aligned.m16n8k32.row.col.s32.s8.s8.s32    { %r44753, %r44754, %r44755, %r44756 },    { %r1, %r2, %r3, %r4 },    { %r5, %r6 },            { %r44753, %r44754, %r44755, %r44756 }; 
	// end inline asm
	// begin inline asm
	mma.sync.aligned.m16n8k32.row.col.s32.s8.s8.s32    { %r44725, %r44726, %r44727, %r44728 },    { %r1, %r2, %r3, %r4 },    { %r5, %r6 },            { %r44725, %r44726, %r44727, %r44728 }; 
	// end inline asm
	// begin inline asm
	mma.sync.aligned.m16n8k32.row.col.s32.s8.s8.s32    { %r44739, %r44740, %r44741, %r44742 },    { %r1, %r2, %r3, %r4 },    { %r5, %r6 },            { %r44739, %r44740, %r44741, %r44742 }; 
	// end inline asm
	// begin inline asm
	mma.sync.aligned.m16n8k32.row.col.s32.s8.s8.s32    { %r44753, %r44754, %r44755, %r44756 },    { %r1, %r2, %r3, %r4 },    { %r5, %r6 },            { %r44753, %r44754, %r44755, %r44756 }; 
	// end inline asm
	// begin inline asm
	mma.sync.aligned.m16n8k32.row.col.s32.s8.s8.s32    { %r44725, %r44726, %r44727, %r44728 },    { %r1, %r2, %r3, %r4 },    { %r5, %r6 },            { %r44725, %r44726, %r44727, %r44728 }; 
	// end inline asm
	// begin inline asm
	mma.sync.aligned.m16n8k32.row.col.s32.s8.s8.s32    { %r44739, %r44740, %r44741, %r44742 },    { %r1, %r2, %r3, %r4 },    { %r5, %r6 },            { %r44739, %r44740, %r44741, %r44742 }; 
	// end inline asm
	// begin inline asm
	mma.sync.aligned.m16n8k32.row.col.s32.s8.s8.s32    { %r44753, %r44754, %r44755, %r44756 },    { %r1, %r2, %r3, %r4 },    { %r5, %r6 },            { %r44753, %r44754, %r44755, %r44756 }; 
	// end inline asm
	// begin inline asm
	mma.sync.aligned.m16n8k32.row.col.s32.s8.s8.s32    { %r44725, %r44726, %r44727, %r44728 },    { %r1, %r2, %r3, %r4 },    { %r5, %r6 },            { %r44725, %r44726, %r44727, %r44728 }; 
	// end inline asm
	// begin inline asm
	mma.sync.aligned.m16n8k32.row.col.s32.s8.s8.s32    { %r44739, %r44740, %r44741, %r44742 },    { %r1, %r2, %r3, %r4 },    { %r5, %r6 },            { %r44739, %r44740, %r44741, %r44742 }; 
	// end inline asm
	// begin inline asm
	mma.sync.aligned.m16n8k32.row.col.s32.s8.s8.s32    { %r44753, %r44754, %r44755, %r44756 },    { %r1, %r2, %r3, %r4 },    { %r5, %r6 },            { %r44753, %r44754, %r44755, %r44756 }; 
	// end inline asm
	// begin inline asm
	mma.sync.aligned.m16n8k32.row.col.s32.s8.s8.s32    { %r44725, %r44726, %r44727, %r44728 },    { %r1, %r2, %r3, %r4 },    { %r5, %r6 },            { %r44725, %r44726, %r44727, %r44728 }; 
	// end inline asm
	// begin inline asm
	mma.sync.aligned.m16n8k32.row.col.s32.s8.s8.s32    { %r44739, %r44740, %r44741, %r44742 },    { %r1, %r2, %r3, %r4 },    { %r5, %r6 },            { %r44739, %r44740, %r44741, %r44742 }; 
	// end inline asm
	// begin inline asm
	mma.sync.aligned.m16n8k32.row.col.s32.s8.s8.s32    { %r44753, %r44754, %r44755, %r44756 },    { %r1, %r2, %r3, %r4 },    { %r5, %r6 },            { %r44753, %r44754, %r44755, %r44756 }; 
	// end inline asm
	// begin inline asm
	mma.sync.aligned.m16n8k32.row.col.s32.s8.s8.s32    { %r44725, %r44726, %r44727, %r44728 },    { %r1, %r2, %r3, %r4 },    { %r5, %r6 },            { %r44725, %r44726, %r44727, %r44728 }; 
	// end inline asm
	// begin inline asm
	mma.sync.aligned.m16n8k32.row.col.s32.s8.s8.s32    { %r44739, %r44740, %r44741, %r44742 },    { %r1, %r2, %r3, %r4 },    { %r5, %r6 },            { %r44739, %r44740, %r44741, %r44742 }; 
	// end inline asm
	// begin inline asm
	mma.sync.aligned.m16n8k32.row.col.s32.s8.s8.s32    { %r44753, %r44754, %r44755, %r44756 },    { %r1, %r2, %r3, %r4 },    { %r5, %r6 },            { %r44753, %r44754, %r44755, %r44756 }; 
	// end inline asm
	// begin inline asm
	mma.sync.aligned.m16n8k32.row.col.s32.s8.s8.s32    { %r44725, %r44726, %r44727, %r44728 },    { %r1, %r2, %r3, %r4 },    { %r5, %r6 },            { %r44725, %r44726, %r44727, %r44728 }; 
	// end inline asm
	// begin inline asm
	mma.sync.aligned.m16n8k32.row.col.s32.s8.s8.s32    { %r44739, %r44740, %r44741, %r44742 },    { %r1, %r2, %r3, %r4 },    { %r5, %r6 },            { %r44739, %r44740, %r44741, %r44742 }; 
	// end inline asm
	// begin inline asm
	mma.sync.aligned.m16n8k32.row.col.s32.s8.s8.s32    { %r44753, %r44754, %r44755, %r44756 },    { %r1, %r2, %r3, %r4 },    { %r5, %r6 },            { %r44753, %r44754, %r44755, %r44756 }; 
	// end inline asm
	// begin inline asm
	mma.sync.aligned.m16n8k32.row.col.s32.s8.s8.s32    { %r44725, %r44726, %r44727, %r44728 },    { %r1, %r2, %r3, %r4 },    { %r5, %r6 },            { %r44725, %r44726, %r44727, %r44728 }; 
	// end inline asm
	// begin inline asm
	mma.sync.aligned.m16n8k32.row.col.s32.s8.s8.s32    { %r44739, %r44740, %r44741, %r44742 },    { %r1, %r2, %r3, %r4 },    { %r5, %r6 },            { %r44739, %r44740, %r44741, %r44742 }; 
	// end inline asm
	// begin inline asm
	mma.sync.aligned.m16n8k32.row.col.s32.s8.s8.s32    { %r44753, %r44754, %r44755, %r44756 },    { %r1, %r2, %r3, %r4 },    { %r5, %r6 },            { %r44753, %r44754, %r44755, %r44756 }; 
	// end inline asm
	// begin inline asm
	mma.sync.aligned.m16n8k32.row.col.s32.s8.s8.s32    { %r44725, %r44726, %r44727, %r44728 },    { %r1, %r2, %r3, %r4 },    { %r5, %r6 },            { %r44725, %r44726, %r44727, %r44728 }; 
	// end inline asm
	// begin inline asm
	mma.sync.aligned.m16n8k32.row.col.s32.s8.s8.s32    { %r44739, %r44740, %r44741, %r44742 },    { %r1, %r2, %r3, %r4 },    { %r5, %r6 },            { %r44739, %r44740, %r44741, %r44742 }; 
	// end inline asm
	// begin inline asm
	mma.sync.aligned.m16n8k32.row.col.s32.s8.s8.s32    { %r44753, %r44754, %r44755, %r44756 },    { %r1, %r2, %r3, %r4 },    { %r5, %r6 },            { %r44753, %r44754, %r44755, %r44756 }; 
	// end inline asm
	// begin inline asm
	mma.sync.aligned.m16n8k32.row.col.s32.s8.s8.s32    { %r44725, %r44726, %r44727, %r44728 },    { %r1, %r2, %r3, %r4 },    { %r5, %r6 },            { %r44725, %r44726, %r44727, %r44728 }; 
	// end inline asm
	// begin inline asm
	mma.sync.aligned.m16n8k32.row.col.s32.s8.s8.s32    { %r44739, %r44740, %r44741, %r44742 },    { %r1, %r2, %r3, %r4 },    { %r5, %r6 },            { %r44739, %r44740, %r44741, %r44742 }; 
	// end inline asm
	// begin inline asm
	mma.sync.aligned.m16n8k32.row.col.s32.s8.s8.s32    { %r44753, %r44754, %r44755, %r44756 },    { %r1, %r2, %r3, %r4 },    { %r5, %r6 },            { %r44753, %r44754, %r44755, %r44756 }; 
	// end inline asm
	// begin inline asm
	mma.sync.aligned.m16n8k32.row.col.s32.s8.s8.s32    { %r44725, %r44726, %r44727, %r44728 },    { %r1, %r2, %r3, %r4 },    { %r5, %r6 },            { %r44725, %r44726, %r44727, %r44728 }; 
	// end inline asm
	// begin inline asm
	mma.sync.aligned.m16n8k32.row.col.s32.s8.s8.s32    { %r44739, %r44740, %r44741, %r44742 },    { %r1, %r2, %r3, %r4 },    { %r5, %r6 },            { %r44739, %r44740, %r44741, %r44742 }; 
	// end inline asm
	// begin inline asm
	mma.sync.aligned.m16n8k32.row.col.s32.s8.s8.s32    { %r44753, %r44754, %r44755, %r44756 },    { %r1, %r2, %r3, %r4 },    { %r5, %r6 },            { %r44753, %r44754, %r44755, %r44756 }; 
	// end inline asm
	// begin inline asm
	mma.sync.aligned.m16n8k32.row.col.s32.s8.s8.s32    { %r44725, %r44726, %r44727, %r44728 },    { %r1, %r2, %r3, %r4 },    { %r5, %r6 },            { %r44725, %r44726, %r44727, %r44728 }; 
	// end inline asm
	// begin inline asm
	mma.sync.aligned.m16n8k32.row.col.s32.s8.s8.s32    { %r44739, %r44740, %r44741, %r44742 },    { %r1, %r2, %r3, %r4 },    { %r5, %r6 },            { %r44739, %r44740, %r44741, %r44742 }; 
	// end inline asm
	// begin inline asm
	mma.sync.aligned.m16n8k32.row.col.s32.s8.s8.s32    { %r44753, %r44754, %r44755, %r44756 },    { %r1, %r2, %r3, %r4 },    { %r5, %r6 },            { %r44753, %r44754, %r44755, %r44756 }; 
	// end inline asm
	// begin inline asm
	mma.sync.aligned.m16n8k32.row.col.s32.s8.s8.s32    { %r44725, %r44726, %r44727, %r44728 },    { %r1, %r2, %r3, %r4 },    { %r5, %r6 },            { %r44725, %r44726, %r44727, %r44728 }; 
	// end inline asm
	// begin inline asm
	mma.sync.aligned.m16n8k32.row.col.s32.s8.s8.s32    { %r44739, %r44740, %r44741, %r44742 },    { %r1, %r2, %r3, %r4 },    { %r5, %r6 },            { %r44739, %r44740, %r44741, %r44742 }; 
	// end inline asm
	// begin inline asm
	mma.sync.aligned.m16n8k32.row.col.s32.s8.s8.s32    { %r44753, %r44754, %r44755, %r44756 },    { %r1, %r2, %r3, %r4 },    { %r5, %r6 },            { %r44753, %r44754, %r44755, %r44756 }; 
	// end inline asm
	// begin inline asm
	mma.sync.aligned.m16n8k32.row.col.s32.s8.s8.s32    { %r44725, %r44726, %r44727, %r44728 },    { %r1, %r2, %r3, %r4 },    { %r5, %r6 },            { %r44725, %r44726, %r44727, %r44728 }; 
	// end inline asm
	// begin inline asm
	mma.sync.aligned.m16n8k32.row.col.s32.s8.s8.s32    { %r44739, %r44740, %r44741, %r44742 },    { %r1, %r2, %r3, %r4 },    { %r5, %r6 },            { %r44739, %r44740, %r44741, %r44742 }; 
	// end inline asm
	// begin inline asm
	mma.sync.aligned.m16n8k32.row.col.s32.s8.s8.s32    { %r44753, %r44754, %r44755, %r44756 },    { %r1, %r2, %r3, %r4 },    { %r5, %r6 },            { %r44753, %r44754, %r44755, %r44756 }; 
	// end inline asm
	// begin inline asm
	mma.sync.aligned.m16n8k32.row.col.s32.s8.s8.s32    { %r44725, %r44726, %r44727, %r44728 },    { %r1, %r2, %r3, %r4 },    { %r5, %r6 },            { %r44725, %r44726, %r44727, %r44728 }; 
	// end inline asm
	// begin inline asm
	mma.sync.aligned.m16n8k32.row.col.s32.s8.s8.s32    { %r44739, %r44740, %r44741, %r44742 },    { %r1, %r2, %r3, %r4 },    { %r5, %r6 },            { %r44739, %r44740, %r44741, %r44742 }; 
	// end inline asm
	// begin inline asm
	mma.sync.aligned.m16n8k32.row.col.s32.s8.s8.s32    { %r44753, %r44754, %r44755, %r44756 },    { %r1, %r2, %r3, %r4 },    { %r5, %r6 },            { %r44753, %r44754, %r44755, %r44756 }; 
	// end inline asm
	// begin inline asm
	mma.sync.aligned.m16n8k32.row.col.s32.s8.s8.s32    { %r44725, %r44726, %r44727, %r44728 },    { %r1, %r2, %r3, %r4 },    { %r5, %r6 },            { %r44725, %r44726, %r44727, %r44728 }; 
	// end inline asm
	// begin inline asm
	mma.sync.aligned.m16n8k32.row.col.s32.s8.s8.s32    { %r44739, %r44740, %r44741, %r44742 },    { %r1, %r2, %r3, %r4 },    { %r5, %r6 },            { %r44739, %r44740, %r44741, %r44742 }; 
	// end inline asm
	// begin inline asm
	mma.sync.aligned.m16n8k32.row.col.s32.s8.s8.s32    { %r44753, %r44754, %r44755, %r44756 },    { %r1, %r2, %r3, %r4 },    { %r5, %r6 },            { %r44753, %r44754, %r44755, %r44756 }; 
	// end inline asm
	// begin inline asm
	mma.sync.aligned.m16n8k32.row.col.s32.s8.s8.s32    { %r44725, %r44726, %r44727, %r44728 },    { %r1, %r2, %r3, %r4 },    { %r5, %r6 },            { %r44725, %r44726, %r44727, %r44728 }; 
	// end inline asm
	// begin inline asm
	mma.sync.aligned.m16n8k32.row.col.s32.s8.s8.s32    { %r44739, %r44740, %r44741, %r44742 },    { %r1, %r2, %r3, %r4 },    { %r5, %r6 },            { %r44739, %r44740, %r44741, %r44742 }; 
	// end inline asm
	// begin inline asm
	mma.sync.aligned.m16n8k32.row.col.s32.s8.s8.s32    { %r44753, %r44754, %r44755, %r44756 },    { %r1, %r2, %r3, %r4 },    { %r5, %r6 },            { %r44753, %r44754, %r44755, %r44756 }; 
	// end inline asm
	// begin inline asm
	mma.sync.aligned.m16n8k32.row.col.s32.s8.s8.s32    { %r44725, %r44726, %r44727, %r44728 },    { %r1, %r2, %r3, %r4 },    { %r5, %r6 },            { %r44725, %r44726, %r44727, %r44728 }; 
	// end inline asm
	// begin inline asm
	mma.sync.aligned.m16n8k32.row.col.s32.s8.s8.s32    { %r44739, %r44740, %r44741, %r44742 },    { %r1, %r2, %r3, %r4 },    { %r5, %r6 },            { %r44739, %r44740, %r44741, %r44742 }; 
	// end inline asm
	// begin inline asm
	mma.sync.aligned.m16n8k32.row.col.s32.s8.s8.s32    { %r44753, %r44754, %r44755, %r44756 },    { %r1, %r2, %r3, %r4 },    { %r5, %r6 },            { %r44753, %r44754, %r44755, %r44756 }; 
	// end inline asm
	// begin inline asm
	mma.sync.aligned.m16n8k32.row.col.s32.s8.s8.s32    { %r44725, %r44726, %r44727, %r44728 },    { %r1, %r2, %r3, %r4 },    { %r5, %r6 },            { %r44725, %r44726, %r44727, %r44728 }; 
	// end inline asm
	// begin inline asm
	mma.sync.aligned.m16n8k32.row.col.s32.s8.s8.s32    { %r44739, %r44740, %r44741, %r44742 },    { %r1, %r2, %r3, %r4 },    { %r5, %r6 },            { %r44739, %r44740, %r44741, %r44742 }; 
	// end inline asm
	// begin inline asm
	mma.sync.aligned.m16n8k32.row.col.s32.s8.s8.s32    { %r44753, %r44754, %r44755, %r44756 },    { %r1, %r2, %r3, %r4 },    { %r5, %r6 },            { %r44753, %r44754, %r44755, %r44756 }; 
	// end inline asm
	// begin inline asm
	mma.sync.aligned.m16n8k32.row.col.s32.s8.s8.s32    { %r44725, %r44726, %r44727, %r44728 },    { %r1, %r2, %r3, %r4 },    { %r5, %r6 },            { %r44725, %r44726, %r44727, %r44728 }; 
	// end inline asm
	// begin inline asm
	mma.sync.aligned.m16n8k32.row.col.s32.s8.s8.s32    { %r44739, %r44740, %r44741, %r44742 },    { %r1, %r2, %r3, %r4 },    { %r5, %r6 },            { %r44739, %r44740, %r44741, %r44742 }; 
	// end inline asm
	// begin inline asm
	mma.sync.aligned.m16n8k32.row.col.s32.s8.s8.s32    { %r44753, %r44754, %r44755, %r44756 },    { %r1, %r2, %r3, %r4 },    { %r5, %r6 },            { %r44753, %r44754, %r44755, %r44756 }; 
	// end inline asm
	// begin inline asm
	mma.sync.aligned.m16n8k32.row.col.s32.s8.s8.s32    { %r44725, %r44726, %r44727, %r44728 },    { %r1, %r2, %r3, %r4 },    { %r5, %r6 },            { %r44725, %r44726, %r44727, %r44728 }; 
	// end inline asm
	// begin inline asm
	mma.sync.aligned.m16n8k32.row.col.s32.s8.s8.s32    { %r44739, %r44740, %r44741, %r44742 },    { %r1, %r2, %r3, %r4 },    { %r5, %r6 },            { %r44739, %r44740, %r44741, %r44742 }; 
	// end inline asm
	// begin inline asm
	mma.sync.aligned.m16n8k32.row.col.s32.s8.s8.s32    { %r44753, %r44754, %r44755, %r44756 },    { %r1, %r2, %r3, %r4 },    { %r5, %r6 },            { %r44753, %r44754, %r44755, %r44756 }; 
	// end inline asm
	// begin inline asm
	mma.sync.aligned.m16n8k32.row.col.s32.s8.s8.s32    { %r44725, %r44726, %r44727, %r44728 },    { %r1, %r2, %r3, %r4 },    { %r5, %r6 },            { %r44725, %r44726, %r44727, %r44728 }; 
	// end inline asm
	// begin inline asm
	mma.sync.aligned.m16n8k32.row.col.s32.s8.s8.s32    { %r44739, %r44740, %r44741, %r44742 },    { %r1, %r2, %r3, %r4 },    { %r5, %r6 },            { %r44739, %r44740, %r44741, %r44742 }; 
	// end inline asm
	// begin inline asm
	mma.sync.aligned.m16n8k32.row.col.s32.s8.s8.s32    { %r44753, %r44754, %r44755, %r44756 },    { %r1, %r2, %r3, %r4 },    { %r5, %r6 },            { %r44753, %r44754, %r44755, %r44756 }; 
	// end inline asm
	// begin inline asm
	mma.sync.aligned.m16n8k32.row.col.s32.s8.s8.s32    { %r44725, %r44726, %r44727, %r44728 },    { %r1, %r2, %r3, %r4 },    { %r5, %r6 },            { %r44725, %r44726, %r44727, %r44728 }; 
	// end inline asm
	// begin inline asm
	mma.sync.aligned.m16n8k32.row.col.s32.s8.s8.s32    { %r44739, %r44740, %r44741, %r44742 },    { %r1, %r2, %r3, %r4 },    { %r5, %r6 },            { %r44739, %r44740, %r44741, %r44742 }; 
	// end inline asm
	// begin inline asm
	mma.sync.aligned.m16n8k32.row.col.s32.s8.s8.s32    { %r44753, %r44754, %r44755, %r44756 },    { %r1, %r2, %r3, %r4 },    { %r5, %r6 },            { %r44753, %r44754, %r44755, %r44756 }; 
	// end inline asm
	// begin inline asm
	mma.sync.aligned.m16n8k32.row.col.s32.s8.s8.s32    { %r44725, %r44726, %r44727, %r44728 },    { %r1, %r2, %r3, %r4 },    { %r5, %r6 },            { %r44725, %r44726, %r44727, %r44728 }; 
	// end inline asm
	// begin inline asm
	mma.sync.aligned.m16n8k32.row.col.s32.s8.s8.s32    { %r44739, %r44740, %r44741, %r44742 },    { %r1, %r2, %r3, %r4 },    { %r5, %r6 },            { %r44739, %r44740, %r44741, %r44742 }; 
	// end inline asm
	// begin inline asm
	mma.sync.aligned.m16n8k32.row.col.s32.s8.s8.s32    { %r44753, %r44754, %r44755, %r44756 },    { %r1, %r2, %r3, %r4 },    { %r5, %r6 },            { %r44753, %r44754, %r44755, %r44756 }; 
	// end inline asm
	// begin inline asm
	mma.sync.aligned.m16n8k32.row.col.s32.s8.s8.s32    { %r44725, %r44726, %r44727, %r44728 },    { %r1, %r2, %r3, %r4 },    { %r5, %r6 },            { %r44725, %r44726, %r44727, %r44728 }; 
	// end inline asm
	// begin inline asm
	mma.sync.aligned.m16n8k32.row.col.s32.s8.s8.s32    { %r44739, %r44740, %r44741, %r44742 },    { %r1, %r2, %r3, %r4 },    { %r5, %r6 },            { %r44739, %r44740, %r44741, %r44742 }; 
	// end inline asm
	// begin inline asm
	mma.sync.aligned.m16n8k32.row.col.s32.s8.s8.s32    { %r44753, %r44754, %r44755, %r44756 },    { %r1, %r2, %r3, %r4 },    { %r5, %r6 },            { %r44753, %r44754, %r44755, %r44756 }; 
	// end inline asm
	// begin inline asm
	mma.sync.aligned.m16n8k32.row.col.s32.s8.s8.s32    { %r44725, %r44726, %r44727, %r44728 },    { %r1, %r2, %r3, %r4 },    { %r5, %r6 },            { %r44725, %r44726, %r44727, %r44728 }; 
	// end inline asm
	// begin inline asm
	mma.sync.aligned.m16n8k32.row.col.s32.s8.s8.s32    { %r44739, %r44740, %r44741, %r44742 },    { %r1, %r2, %r3, %r4 },    { %r5, %r6 },            { %r44739, %r44740, %r44741, %r44742 }; 
	// end inline asm
	// begin inline asm
	mma.sync.aligned.m16n8k32.row.col.s32.s8.s8.s32    { %r44753, %r44754, %r44755, %r44756 },    { %r1, %r2, %r3, %r4 },    { %r5, %r6 },            { %r44753, %r44754, %r44755, %r44756 }; 
	// end inline asm
	// begin inline asm
	mma.sync.aligned.m16n8k32.row.col.s32.s8.s8.s32    { %r44725, %r44726, %r44727, %r44728 },    { %r1, %r2, %r3, %r4 },    { %r5, %r6 },            { %r44725, %r44726, %r44727, %r44728 }; 
	// end inline asm
	// begin inline asm
	mma.sync.aligned.m16n8k32.row.col.s32.s8.s8.s32    { %r44739, %r44740, %r44741, %r44742 },    { %r1, %r2, %r3, %r4 },    { %r5, %r6 },            { %r44739, %r44740, %r44741, %r44742 }; 
	// end inline asm
	// begin inline asm
	mma.sync.aligned.m16n8k32.row.col.s32.s8.s8.s32    { %r44753, %r44754, %r44755, %r44756 },    { %r1, %r2, %r3, %r4 },    { %r5, %r6 },            { %r44753, %r44754, %r44755, %r44756 }; 
	// end inline asm
	// begin inline asm
	mma.sync.aligned.m16n8k32.row.col.s32.s8.s8.s32    { %r44725, %r44726, %r44727, %r44728 },    { %r1, %r2, %r3, %r4 },    { %r5, %r6 },            { %r44725, %r44726, %r44727, %r44728 }; 
	// end inline asm
	// begin inline asm
	mma.sync.aligned.m16n8k32.row.col.s32.s8.s8.s32    { %r44739, %r44740, %r44741, %r44742 },    { %r1, %r2, %r3, %r4 },    { %r5, %r6 },            { %r44739, %r44740, %r44741, %r44742 }; 
	// end inline asm
	// begin inline asm
	mma.sync.aligned.m16n8k32.row.col.s32.s8.s8.s32    { %r44753, %r44754, %r44755, %r44756 },    { %r1, %r2, %r3, %r4 },    { %r5, %r6 },            { %r44753, %r44754, %r44755, %r44756 }; 
	// end inline asm
	// begin inline asm
	mma.sync.aligned.m16n8k32.row.col.s32.s8.s8.s32    { %r44725, %r44726, %r44727, %r44728 },    { %r1, %r2, %r3, %r4 },    { %r5, %r6 },            { %r44725, %r44726, %r44727, %r44728 }; 
	// end inline asm
	// begin inline asm
	mma.sync.aligned.m16n8k32.row.col.s32.s8.s8.s32    { %r44739, %r44740, %r44741, %r44742 },    { %r1, %r2, %r3, %r4 },    { %r5, %r6 },            { %r44739, %r44740, %r44741, %r44742 }; 
	// end inline asm
	// begin inline asm
	mma.sync.aligned.m16n8k32.row.col.s32.s8.s8.s32    { %r44753, %r44754, %r44755, %r44756 },    { %r1, %r2, %r3, %r4 },    { %r5, %r6 },            { %r44753, %r44754, %r44755, %r44756 }; 
	// end inline asm
	// begin inline asm
	mma.sync.aligned.m16n8k32.row.col.s32.s8.s8.s32    { %r44725, %r44726, %r44727, %r44728 },    { %r1, %r2, %r3, %r4 },    { %r5, %r6 },            { %r44725, %r44726, %r44727, %r44728 }; 
	// end inline asm
	// begin inline asm
	mma.sync.aligned.m16n8k32.row.col.s32.s8.s8.s32    { %r44739, %r44740, %r44741, %r44742 },    { %r1, %r2, %r3, %r4 },    { %r5, %r6 },            { %r44739, %r44740, %r44741, %r44742 }; 
	// end inline asm
	// begin inline asm
	mma.sync.aligned.m16n8k32.row.col.s32.s8.s8.s32    { %r44753, %r44754, %r44755, %r44756 },    { %r1, %r2, %r3, %r4 },    { %r5, %r6 },            { %r44753, %r44754, %r44755, %r44756 }; 
	// end inline asm
	// begin inline asm
	mma.sync.aligned.m16n8k32.row.col.s32.s8.s8.s32    { %r44725, %r44726, %r44727, %r44728 },    { %r1, %r2, %r3, %r4 },    { %r5, %r6 },            { %r44725, %r44726, %r44727, %r44728 }; 
	// end inline asm
	// begin inline asm
	mma.sync.aligned.m16n8k32.row.col.s32.s8.s8.s32    { %r44739, %r44740, %r44741, %r44742 },    { %r1, %r2, %r3, %r4 },    { %r5, %r6 },            { %r44739, %r44740, %r44741, %r44742 }; 
	// end inline asm
	// begin inline asm
	mma.sync.aligned.m16n8k32.row.col.s32.s8.s8.s32    { %r44753, %r44754, %r44755, %r44756 },    { %r1, %r2, %r3, %r4 },    { %r5, %r6 },            { %r44753, %r44754, %r44755, %r44756 }; 
	// end inline asm
	// begin inline asm
	mma.sync.aligned.m16n8k32.row.col.s32.s8.s8.s32    { %r44725, %r44726, %r44727, %r44728 },    { %r1, %r2, %r3, %r4 },    { %r5, %r6 },            { %r44725, %r44726, %r44727, %r44728 }; 
	// end inline asm
	// begin inline asm
	mma.sync.aligned.m16n8k32.row.col.s32.s8.s8.s32    { %r44739, %r44740, %r44741, %r44742 },    { %r1, %r2, %r3, %r4 },    { %r5, %r6 },            { %r44739, %r44740, %r44741, %r44742 }; 
	// end inline asm
	// begin inline asm
	mma.sync.aligned.m16n8k32.row.col.s32.s8.s8.s32    { %r44753, %r44754, %r44755, %r44756 },    { %r1, %r2, %r3, %r4 },    { %r5, %r6 },            { %r44753, %r44754, %r44755, %r44756 }; 
	// end inline asm
	// begin inline asm
	mma.sync.aligned.m16n8k32.row.col.s32.s8.s8.s32    { %r44725, %r44726, %r44727, %r44728 },    { %r1, %r2, %r3, %r4 },    { %r5, %r6 },            { %r44725, %r44726, %r44727, %r44728 }; 
	// end inline asm
	// begin inline asm
	mma.sync.aligned.m16n8k32.row.col.s32.s8.s8.s32    { %r44739, %r44740, %r44741, %r44742 },    { %r1, %r2, %r3, %r4 },    { %r5, %r6 },            { %r44739, %r44740, %r44741, %r44742 }; 
	// end inline asm
	// begin inline asm
	mma.sync.aligned.m16n8k32.row.col.s32.s8.s8.s32    { %r44753, %r44754, %r44755, %r44756 },    { %r1, %r2, %r3, %r4 },    { %r5, %r6 },            { %r44753, %r44754, %r44755, %r44756 }; 
	// end inline asm
	// begin inline asm
	mma.sync.aligned.m16n8k32.row.col.s32.s8.s8.s32    { %r44725, %r44726, %r44727, %r44728 },    { %r1, %r2, %r3, %r4 },    { %r5, %r6 },            { %r44725, %r44726, %r44727, %r44728 }; 
	// end inline asm
	// begin inline asm
	mma.sync.aligned.m16n8k32.row.col.s32.s8.s8.s32    { %r44739, %r44740, %r44741, %r44742 },    { %r1, %r2, %r3, %r4 },    { %r5, %r6 },            { %r44739, %r44740, %r44741, %r44742 }; 
	// end inline asm
	// begin inline asm
	mma.sync.aligned.m16n8k32.row.col.s32.s8.s8.s32    { %r44753, %r44754, %r44755, %r44756 },    { %r1, %r2, %r3, %r4 },    { %r5, %r6 },            { %r44753, %r44754, %r44755, %r44756 }; 
	// end inline asm
	// begin inline asm
	mma.sync.aligned.m16n8k32.row.col.s32.s8.s8.s32    { %r44725, %r44726, %r44727, %r44728 },    { %r1, %r2, %r3, %r4 },    { %r5, %r6 },            { %r44725, %r44726, %r44727, %r44728 }; 
	// end inline asm
	// begin inline asm
	mma.sync.aligned.m16n8k32.row.col.s32.s8.s8.s32    { %r44739, %r44740, %r44741, %r44742 },    { %r1, %r2, %r3, %r4 },    { %r5, %r6 },            { %r44739, %r44740, %r44741, %r44742 }; 
	// end inline asm
	// begin inline asm
	mma.sync.aligned.m16n8k32.row.col.s32.s8.s8.s32    { %r44753, %r44754, %r44755, %r44756 },    { %r1, %r2, %r3, %r4 },    { %r5, %r6 },            { %r44753, %r44754, %r44755, %r44756 }; 
	// end inline asm
	// begin inline asm
	mma.sync.aligned.m16n8k32.row.col.s32.s8.s8.s32    { %r44725, %r44726, %r44727, %r44728 },    { %r1, %r2, %r3, %r4 },    { %r5, %r6 },            { %r44725, %r44726, %r44727, %r44728 }; 
	// end inline asm
	// begin inline asm
	mma.sync.aligned.m16n8k32.row.col.s32.s8.s8.s32    { %r44739, %r44740, %r44741, %r44742 },    { %r1, %r2, %r3, %r4 },    { %r5, %r6 },            { %r44739, %r44740, %r44741, %r44742 }; 
	// end inline asm
	// begin inline asm
	mma.sync.aligned.m16n8k32.row.col.s32.s8.s8.s32    { %r44753, %r44754, %r44755, %r44756 },    { %r1, %r2, %r3, %r4 },    { %r5, %r6 },            { %r44753, %r44754, %r44755, %r44756 }; 
	// end inline asm
	// begin inline asm
	mma.sync.aligned.m16n8k32.row.col.s32.s8.s8.s32    { %r44725, %r44726, %r44727, %r44728 },    { %r1, %r2, %r3, %r4 },    { %r5, %r6 },            { %r44725, %r44726, %r44727, %r44728 }; 
	// end inline asm
	// begin inline asm
	mma.sync.aligned.m16n8k32.row.col.s32.s8.s8.s32    { %r44739, %r44740, %r44741, %r44742 },    { %r1, %r2, %r3, %r4 },    { %r5, %r6 },            { %r44739, %r44740, %r44741, %r44742 }; 
	// end inline asm
	// begin inline asm
	mma.sync.aligned.m16n8k32.row.col.s32.s8.s8.s32    { %r44753, %r44754, %r44755, %r44756 },    { %r1, %r2, %r3, %r4 },    { %r5, %r6 },            { %r44753, %r44754, %r44755, %r44756 }; 
	// end inline asm
	// begin inline asm
	mma.sync.aligned.m16n8k32.row.col.s32.s8.s8.s32    { %r44725, %r44726, %r44727, %r44728 },    { %r1, %r2, %r3, %r4 },    { %r5, %r6 },            { %r44725, %r44726, %r44727, %r44728 }; 
	// end inline asm
	// begin inline asm
	mma.sync.aligned.m16n8k32.row.col.s32.s8.s8.s32    { %r44739, %r44740, %r44741, %r44742 },    { %r1, %r2, %r3, %r4 },    { %r5, %r6 },            { %r44739, %r44740, %r44741, %r44742 }; 
	// end inline asm
	// begin inline asm
	mma.sync.aligned.m16n8k32.row.col.s32.s8.s8.s32    { %r44753, %r44754, %r44755, %r44756 },    { %r1, %r2, %r3, %r4 },    { %r5, %r6 },            { %r44753, %r44754, %r44755, %r44756 }; 
	// end inline asm
	// begin inline asm
	mma.sync.aligned.m16n8k32.row.col.s32.s8.s8.s32    { %r44725, %r44726, %r44727, %r44728 },    { %r1, %r2, %r3, %r4 },    { %r5, %r6 },            { %r44725, %r44726, %r44727, %r44728 }; 
	// end inline asm
	// begin inline asm
	mma.sync.aligned.m16n8k32.row.col.s32.s8.s8.s32    { %r44739, %r44740, %r44741, %r44742 },    { %r1, %r2, %r3, %r4 },    { %r5, %r6 },            { %r44739, %r44740, %r44741, %r44742 }; 
	// end inline asm
	// begin inline asm
	mma.sync.aligned.m16n8k32.row.col.s32.s8.s8.s32    { %r44753, %r44754, %r44755, %r44756 },    { %r1, %r2, %r3, %r4 },    { %r5, %r6 },            { %r44753, %r44754, %r44755, %r44756 }; 
	// end inline asm
	// begin inline asm
	mma.sync.aligned.m16n8k32.row.col.s32.s8.s8.s32    { %r44725, %r44726, %r44727, %r44728 },    { %r1, %r2, %r3, %r4 },    { %r5, %r6 },            { %r44725, %r44726, %r44727, %r44728 }; 
	// end inline asm
	// begin inline asm
	mma.sync.aligned.m16n8k32.row.col.s32.s8.s8.s32    { %r44739, %r44740, %r44741, %r44742 },    { %r1, %r2, %r3, %r4 },    { %r5, %r6 },            { %r44739, %r44740, %r44741, %r44742 }; 
	// end inline asm
	// begin inline asm
	mma.sync.aligned.m16n8k32.row.col.s32.s8.s8.s32    { %r44753, %r44754, %r44755, %r44756 },    { %r1, %r2, %r3, %r4 },    { %r5, %r6 },            { %r44753, %r44754, %r44755, %r44756 }; 
	// end inline asm
	// begin inline asm
	mma.sync.aligned.m16n8k32.row.col.s32.s8.s8.s32    { %r44725, %r44726, %r44727, %r44728 },    { %r1, %r2, %r3, %r4 },    { %r5, %r6 },            { %r44725, %r44726, %r44727, %r44728 }; 
	// end inline asm
	// begin inline asm
	mma.sync.aligned.m16n8k32.row.col.s32.s8.s8.s32    { %r44739, %r44740, %r44741, %r44742 },    { %r1, %r2, %r3, %r4 },    { %r5, %r6 },            { %r44739, %r44740, %r44741, %r44742 }; 
	// end inline asm
	// begin inline asm
	mma.sync.aligned.m16n8k32.row.col.s32.s8.s8.s32    { %r44753, %r44754, %r44755, %r44756 },    { %r1, %r2, %r3, %r4 },    { %r5, %r6 },            { %r44753, %r44754, %r44755, %r44756 }; 
	// end inline asm
	// begin inline asm
	mma.sync.aligned.m16n8k32.row.col.s32.s8.s8.s32    { %r44725, %r44726, %r44727, %r44728 },    { %r1, %r2, %r3, %r4 },    { %r5, %r6 },            { %r44725, %r44726, %r44727, %r44728 }; 
	// end inline asm
	// begin inline asm
	mma.sync.aligned.m16n8k32.row.col.s32.s8.s8.s32    { %r44739, %r44740, %r44741, %r44742 },    { %r1, %r2, %r3, %r4 },    { %r5, %r6 },            { %r44739, %r44740, %r44741, %r44742 }; 
	// end inline asm
	// begin inline asm
	mma.sync.aligned.m16n8k32.row.col.s32.s8.s8.s32    { %r44753, %r44754, %r44755, %r44756 },    { %r1, %r2, %r3, %r4 },    { %r5, %r6 },            { %r44753, %r44754, %r44755, %r44756 }; 
	// end inline asm
	// begin inline asm
	mma.sync.aligned.m16n8k32.row.col.s32.s8.s8.s32    { %r44725, %r44726, %r44727, %r44728 },    { %r1, %r2, %r3, %r4 },    { %r5, %r6 },            { %r44725, %r44726, %r44727, %r44728 }; 
	// end inline asm
	// begin inline asm
	mma.sync.aligned.m16n8k32.row.col.s32.s8.s8.s32    { %r44739, %r44740, %r44741, %r44742 },    { %r1, %r2, %r3, %r4 },    { %r5, %r6 },            { %r44739, %r44740, %r44741, %r44742 }; 
	// end inline asm
	// begin inline asm
	mma.sync.aligned.m16n8k32.row.col.s32.s8.s8.s32    { %r44753, %r44754, %r44755, %r44756 },    { %r1, %r2, %r3, %r4 },    { %r5, %r6 },            { %r44753, %r44754, %r44755, %r44756 }; 
	// end inline asm
	// begin inline asm
	mma.sync.aligned.m16n8k32.row.col.s32.s8.s8.s32    { %r44725, %r44726, %r44727, %r44728 },    { %r1, %r2, %r3, %r4 },    { %r5, %r6 },            { %r44725, %r44726, %r44727, %r44728 }; 
	// end inline asm
	// begin inline asm
	mma.sync.aligned.m16n8k32.row.col.s32.s8.s8.s32    { %r44739, %r44740, %r44741, %r44742 },    { %r1, %r2, %r3, %r4 },    { %r5, %r6 },            { %r44739, %r44740, %r44741, %r44742 }; 
	// end inline asm
	// begin inline asm
	mma.sync.aligned.m16n8k32.row.col.s32.s8.s8.s32    { %r44753, %r44754, %r44755, %r44756 },    { %r1, %r2, %r3, %r4 },    { %r5, %r6 },            { %r44753, %r44754, %r44755, %r44756 }; 
	// end inline asm
	// begin inline asm
	mma.sync.aligned.m16n8k32.row.col.s32.s8.s8.s32    { %r44725, %r44726, %r44727, %r44728 },    { %r1, %r2, %r3, %r4 },    { %r5, %r6 },            { %r44725, %r44726, %r44727, %r44728 }; 
	// end inline asm
	// begin inline asm
	mma.sync.aligned.m16n8k32.row.col.s32.s8.s8.s32    { %r44739, %r44740, %r44741, %r44742 },    { %r1, %r2, %r3, %r4 },    { %r5, %r6 },            { %r44739, %r44740, %r44741, %r44742 }; 
	// end inline asm
	// begin inline asm
	mma.sync.aligned.m16n8k32.row.col.s32.s8.s8.s32    { %r44753, %r44754, %r44755, %r44756 },    { %r1, %r2, %r3, %r4 },    { %r5, %r6 },            { %r44753, %r44754, %r44755, %r44756 }; 
	// end inline asm
	// begin inline asm
	mma.sync.aligned.m16n8k32.row.col.s32.s8.s8.s32    { %r44725, %r44726, %r44727, %r44728 },    { %r1, %r2, %r3, %r4 },    { %r5, %r6 },            { %r44725, %r44726, %r44727, %r44728 }; 
	// end inline asm
	// begin inline asm
	mma.sync.aligned.m16n8k32.row.col.s32.s8.s8.s32    { %r44739, %r44740, %r44741, %r44742 },    { %r1, %r2, %r3, %r4 },    { %r5, %r6 },            { %r44739, %r44740, %r44741, %r44742 }; 
	// end inline asm
	// begin inline asm
	mma.sync.aligned.m16n8k32.row.col.s32.s8.s8.s32    { %r44753, %r44754, %r44755, %r44756 },    { %r1, %r2, %r3, %r4 },    { %r5, %r6 },            { %r44753, %r44754, %r44755, %r44756 }; 
	// end inline asm
	// begin inline asm
	mma.sync.aligned.m16n8k32.row.col.s32.s8.s8.s32    { %r44725, %r44726, %r44727, %r44728 },    { %r1, %r2, %r3, %r4 },    { %r5, %r6 },            { %r44725, %r44726, %r44727, %r44728 }; 
	// end inline asm
	// begin inline asm
	mma.sync.aligned.m16n8k32.row.col.s32.s8.s8.s32    { %r44739, %r44740, %r44741, %r44742 },    { %r1, %r2, %r3, %r4 },    { %r5, %r6 },            { %r44739, %r44740, %r44741, %r44742 }; 
	// end inline asm
	// begin inline asm
	mma.sync.aligned.m16n8k32.row.col.s32.s8.s8.s32    { %r44753, %r44754, %r44755, %r44756 },    { %r1, %r2, %r3, %r4 },    { %r5, %r6 },            { %r44753, %r44754, %r44755, %r44756 }; 
	// end inline asm
	// begin inline asm
	mma.sync.aligned.m16n8k32.row.col.s32.s8.s8.s32    { %r44725, %r44726, %r44727, %r44728 },    { %r1, %r2, %r3, %r4 },    { %r5, %r6 },            { %r44725, %r44726, %r44727, %r44728 }; 
	// end inline asm
	// begin inline asm
	mma.sync.aligned.m16n8k32.row.col.s32.s8.s8.s32    { %r44739, %r44740, %r44741, %r44742 },    { %r1, %r2, %r3, %r4 },    { %r5, %r6 },            { %r44739, %r44740, %r44741, %r44742 }; 
	// end inline asm
	// begin inline asm
	mma.sync.aligned.m16n8k32.row.col.s32.s8.s8.s32    { %r44753, %r44754, %r44755, %r44756 },    { %r1, %r2, %r3, %r4 },    { %r5, %r6 },            { %r44753, %r44754, %r44755, %r44756 }; 
	// end inline asm
	// begin inline asm
	mma.sync.aligned.m16n8k32.row.col.s32.s8.s8.s32    { %r44725, %r44726, %r44727, %r44728 },    { %r1, %r2, %r3, %r4 },    { %r5, %r6 },            { %r44725, %r44726, %r44727, %r44728 }; 
	// end inline asm
	// begin inline asm
	mma.sync.aligned.m16n8k32.row.col.s32.s8.s8.s32    { %r44739, %r44740, %r44741, %r44742 },    { %r1, %r2, %r3, %r4 },    { %r5, %r6 },            { %r44739, %r44740, %r44741, %r44742 }; 
	// end inline asm
	// begin inline asm
	mma.sync.aligned.m16n8k32.row.col.s32.s8.s8.s32    { %r44753, %r44754, %r44755, %r44756 },    { %r1, %r2, %r3, %r4 },    { %r5, %r6 },            { %r44753, %r44754, %r44755, %r44756 }; 
	// end inline asm
	// begin inline asm
	mma.sync.aligned.m16n8k32.row.col.s32.s8.s8.s32    { %r44725, %r44726, %r44727, %r44728 },    { %r1, %r2, %r3, %r4 },    { %r5, %r6 },            { %r44725, %r44726, %r44727, %r44728 }; 
	// end inline asm
	// begin inline asm
	mma.sync.aligned.m16n8k32.row.col.s32.s8.s8.s32    { %r44739, %r44740, %r44741, %r44742 },    { %r1, %r2, %r3, %r4 },    { %r5, %r6 },            { %r44739, %r44740, %r44741, %r44742 }; 
	// end inline asm
	// begin inline asm
	mma.sync.aligned.m16n8k32.row.col.s32.s8.s8.s32    { %r44753, %r44754, %r44755, %r44756 },    { %r1, %r2, %r3, %r4 },    { %r5, %r6 },            { %r44753, %r44754, %r44755, %r44756 }; 
	// end inline asm
	// begin inline asm
	mma.sync.aligned.m16n8k32.row.col.s32.s8.s8.s32    { %r44725, %r44726, %r44727, %r44728 },    { %r1, %r2, %r3, %r4 },    { %r5, %r6 },            { %r44725, %r44726, %r44727, %r44728 }; 
	// end inline asm
	// begin inline asm
	mma.sync.aligned.m16n8k32.row.col.s32.s8.s8.s32    { %r44739, %r44740, %r44741, %r44742 },    { %r1, %r2, %r3, %r4 },    { %r5, %r6 },            { %r44739, %r44740, %r44741, %r44742 }; 
	// end inline asm
	// begin inline asm
	mma.sync.aligned.m16n8k32.row.col.s32.s8.s8.s32    { %r44753, %r44754, %r44755, %r44756 },    { %r1, %r2, %r3, %r4 },    { %r5, %r6 },            { %r44753, %r44754, %r44755, %r44756 }; 
	// end inline asm
	// begin inline asm
	mma.sync.aligned.m16n8k32.row.col.s32.s8.s8.s32    { %r44725, %r44726, %r44727, %r44728 },    { %r1, %r2, %r3, %r4 },    { %r5, %r6 },            { %r44725, %r44726, %r44727, %r44728 }; 
	// end inline asm
	// begin inline asm
	mma.sync.aligned.m16n8k32.row.col.s32.s8.s8.s32    { %r44739, %r44740, %r44741, %r44742 },    { %r1, %r2, %r3, %r4 },    { %r5, %r6 },            { %r44739, %r44740, %r44741, %r44742 }; 
	// end inline asm
	// begin inline asm
	mma.sync.aligned.m16n8k32.row.col.s32.s8.s8.s32    { %r44753, %r44754, %r44755, %r44756 },    { %r1, %r2, %r3, %r4 },    { %r5, %r6 },            { %r44753, %r44754, %r44755, %r44756 }; 
	// end inline asm
	// begin inline asm
	mma.sync.aligned.m16n8k32.row.col.s32.s8.s8.s32    { %r44725, %r44726, %r44727, %r44728 },    { %r1, %r2, %r3, %r4 },    { %r5, %r6 },            { %r44725, %r44726, %r44727, %r44728 }; 
	// end inline asm
	// begin inline asm
	mma.sync.aligned.m16n8k32.row.col.s32.s8.s8.s32    { %r44739, %r44740, %r44741, %r44742 },    { %r1, %r2, %r3, %r4 },    { %r5, %r6 },            { %r44739, %r44740, %r44741, %r44742 }; 
	// end inline asm
	// begin inline asm
	mma.sync.aligned.m16n8k32.row.col.s32.s8.s8.s32    { %r44753, %r44754, %r44755, %r44756 },    { %r1, %r2, %r3, %r4 },    { %r5, %r6 },            { %r44753, %r44754, %r44755, %r44756 }; 
	// end inline asm
	// begin inline asm
	mma.sync.aligned.m16n8k32.row.col.s32.s8.s8.s32    { %r44725, %r44726, %r44727, %r44728 },    { %r1, %r2, %r3, %r4 },    { %r5, %r6 },            { %r44725, %r44726, %r44727, %r44728 }; 
	// end inline asm
	// begin inline asm
	mma.sync.aligned.m16n8k32.row.col.s32.s8.s8.s32    { %r44739, %r44740, %r44741, %r44742 },    { %r1, %r2, %r3, %r4 },    { %r5, %r6 },            { %r44739, %r44740, %r44741, %r44742 }; 
	// end inline asm
	// begin inline asm
	mma.sync.aligned.m16n8k32.row.col.s32.s8.s8.s32    { %r44753, %r44754, %r44755, %r44756 },    { %r1, %r2, %r3, %r4 },    { %r5, %r6 },            { %r44753, %r44754, %r44755, %r44756 }; 
	// end inline asm
	// begin inline asm
	mma.sync.aligned.m16n8k32.row.col.s32.s8.s8.s32    { %r44725, %r44726, %r44727, %r44728 },    { %r1, %r2, %r3, %r4 },    { %r5, %r6 },            { %r44725, %r44726, %r44727, %r44728 }; 
	// end inline asm
	// begin inline asm
	mma.sync.aligned.m16n8k32.row.col.s32.s8.s8.s32    { %r44739, %r44740, %r44741, %r44742 },    { %r1, %r2, %r3, %r4 },    { %r5, %r6 },            { %r44739, %r44740, %r44741, %r44742 }; 
	// end inline asm
	// begin inline asm
	mma.sync.aligned.m16n8k32.row.col.s32.s8.s8.s32    { %r44753, %r44754, %r44755, %r44756 },    { %r1, %r2, %r3, %r4 },    { %r5, %r6 },            { %r44753, %r44754, %r44755, %r44756 }; 
	// end inline asm
	// begin inline asm
	mma.sync.aligned.m16n8k32.row.col.s32.s8.s8.s32    { %r44725, %r44726, %r44727, %r44728 },    { %r1, %r2, %r3, %r4 },    { %r5, %r6 },            { %r44725, %r44726, %r44727, %r44728 }; 
	// end inline asm
	// begin inline asm
	mma.sync.aligned.m16n8k32.row.col.s32.s8.s8.s32    { %r44739, %r44740, %r44741, %r44742 },    { %r1, %r2, %r3, %r4 },    { %r5, %r6 },            { %r44739, %r44740, %r44741, %r44742 }; 
	// end inline asm
	// begin inline asm
	mma.sync.aligned.m16n8k32.row.col.s32.s8.s8.s32    { %r44753, %r44754, %r44755, %r44756 },    { %r1, %r2, %r3, %r4 },    { %r5, %r6 },            { %r44753, %r44754, %r44755, %r44756 }; 
	// end inline asm
	// begin inline asm
	mma.sync.aligned.m16n8k32.row.col.s32.s8.s8.s32    { %r44725, %r44726, %r44727, %r44728 },    { %r1, %r2, %r3, %r4 },    { %r5, %r6 },            { %r44725, %r44726, %r44727, %r44728 }; 
	// end inline asm
	// begin inline asm
	mma.sync.aligned.m16n8k32.row.col.s32.s8.s8.s32    { %r44739, %r44740, %r44741, %r44742 },    { %r1, %r2, %r3, %r4 },    { %r5, %r6 },            { %r44739, %r44740, %r44741, %r44742 }; 
	// end inline asm
	// begin inline asm
	mma.sync.aligned.m16n8k32.row.col.s32.s8.s8.s32    { %r44753, %r44754, %r44755, %r44756 },    { %r1, %r2, %r3, %r4 },    { %r5, %r6 },            { %r44753, %r44754, %r44755, %r44756 }; 
	// end inline asm
	// begin inline asm
	mma.sync.aligned.m16n8k32.row.col.s32.s8.s8.s32    { %r44725, %r44726, %r44727, %r44728 },    { %r1, %r2, %r3, %r4 },    { %r5, %r6 },            { %r44725, %r44726, %r44727, %r44728 }; 
	// end inline asm
	// begin inline asm
	mma.sync.aligned.m16n8k32.row.col.s32.s8.s8.s32    { %r44739, %r44740, %r44741, %r44742 },    { %r1, %r2, %r3, %r4 },    { %r5, %r6 },            { %r44739, %r44740, %r44741, %r44742 }; 
	// end inline asm
	// begin inline asm
	mma.sync.aligned.m16n8k32.row.col.s32.s8.s8.s32    { %r44753, %r44754, %r44755, %r44756 },    { %r1, %r2, %r3, %r4 },    { %r5, %r6 },            { %r44753, %r44754, %r44755, %r44756 }; 
	// end inline asm
	// begin inline asm
	mma.sync.aligned.m16n8k32.row.col.s32.s8.s8.s32    { %r44725, %r44726, %r44727, %r44728 },    { %r1, %r2, %r3, %r4 },    { %r5, %r6 },            { %r44725, %r44726, %r44727, %r44728 }; 
	// end inline asm
	// begin inline asm
	mma.sync.aligned.m16n8k32.row.col.s32.s8.s8.s32    { %r44739, %r44740, %r44741, %r44742 },    { %r1, %r2, %r3, %r4 },    { %r5, %r6 },            { %r44739, %r44740, %r44741, %r44742 }; 
	// end inline asm
	// begin inline asm
	mma.sync.aligned.m16n8k32.row.col.s32.s8.s8.s32    { %r44753, %r44754, %r44755, %r44756 },    { %r1, %r2, %r3, %r4 },    { %r5, %r6 },            { %r44753, %r44754, %r44755, %r44756 }; 
	// end inline asm
	// begin inline asm
	mma.sync.aligned.m16n8k32.row.col.s32.s8.s8.s32    { %r44725, %r44726, %r44727, %r44728 },    { %r1, %r2, %r3, %r4 },    { %r5, %r6 },            { %r44725, %r44726, %r44727, %r44728 }; 
	// end inline asm
	// begin inline asm
	mma.sync.aligned.m16n8k32.row.col.s32.s8.s8.s32    { %r44739, %r44740, %r44741, %r44742 },    { %r1, %r2, %r3, %r4 },    { %r5, %r6 },            { %r44739, %r44740, %r44741, %r44742 }; 
	// end inline asm
	// begin inline asm
	mma.sync.aligned.m16n8k32.row.col.s32.s8.s8.s32    { %r44753, %r44754, %r44755, %r44756 },    { %r1, %r2, %r3, %r4 },    { %r5, %r6 },            { %r44753, %r44754, %r44755, %r44756 }; 
	// end inline asm
	// begin inline asm
	mma.sync.aligned.m16n8k32.row.col.s32.s8.s8.s32    { %r44725, %r44726, %r44727, %r44728 },    { %r1, %r2, %r3, %r4 },    { %r5, %r6 },            { %r44725, %r44726, %r44727, %r44728 }; 
	// end inline asm
	// begin inline asm
	mma.sync.aligned.m16n8k32.row.col.s32.s8.s8.s32    { %r44739, %r44740, %r44741, %r44742 },    { %r1, %r2, %r3, %r4 },    { %r5, %r6 },            { %r44739, %r44740, %r44741, %r44742 }; 
	// end inline asm
	// begin inline asm
	mma.sync.aligned.m16n8k32.row.col.s32.s8.s8.s32    { %r44753, %r44754, %r44755, %r44756 },    { %r1, %r2, %r3, %r4 },    { %r5, %r6 },            { %r44753, %r44754, %r44755, %r44756 }; 
	// end inline asm
	// begin inline asm
	mma.sync.aligned.m16n8k32.row.col.s32.s8.s8.s32    { %r44725, %r44726, %r44727, %r44728 },    { %r1, %r2, %r3, %r4 },    { %r5, %r6 },            { %r44725, %r44726, %r44727, %r44728 }; 
	// end inline asm
	// begin inline asm
	mma.sync.aligned.m16n8k32.row.col.s32.s8.s8.s32    { %r44739, %r44740, %r44741, %r44742 },    { %r1, %r2, %r3, %r4 },    { %r5, %r6 },            { %r44739, %r44740, %r44741, %r44742 }; 
	// end inline asm
	// begin inline asm
	mma.sync.aligned.m16n8k32.row.col.s32.s8.s8.s32    { %r44753, %r44754, %r44755, %r44756 },    { %r1, %r2, %r3, %r4 },    { %r5, %r6 },            { %r44753, %r44754, %r44755, %r44756 }; 
	// end inline asm
	// begin inline asm
	mma.sync.aligned.m16n8k32.row.col.s32.s8.s8.s32    { %r44725, %r44726, %r44727, %r44728 },    { %r1, %r2, %r3, %r4 },    { %r5, %r6 },            { %r44725, %r44726, %r44727, %r44728 }; 
	// end inline asm
	// begin inline asm
	mma.sync.aligned.m16n8k32.row.col.s32.s8.s8.s32    { %r44739, %r44740, %r44741, %r44742 },    { %r1, %r2, %r3, %r4 },    { %r5, %r6 },            { %r44739, %r44740, %r44741, %r44742 }; 
	// end inline asm
	// begin inline asm
	mma.sync.aligned.m16n8k32.row.col.s32.s8.s8.s32    { %r44753, %r44754, %r44755, %r44756 },    { %r1, %r2, %r3, %r4 },    { %r5, %r6 },            { %r44753, %r44754, %r44755, %r44756 }; 
	// end inline asm
	// begin inline asm
	mma.sync.aligned.m16n8k32.row.col.s32.s8.s8.s32    { %r44725, %r44726, %r44727, %r44728 },    { %r1, %r2, %r3, %r4 },    { %r5, %r6 },            { %r44725, %r44726, %r44727, %r44728 }; 
	// end inline asm
	// begin inline asm
	mma.sync.aligned.m16n8k32.row.col.s32.s8.s8.s32    { %r44739, %r44740, %r44741, %r44742 },    { %r1, %r2, %r3, %r4 },    { %r5, %r6 },            { %r44739, %r44740, %r44741, %r44742 }; 
	// end inline asm
	// begin inline asm
	mma.sync.aligned.m16n8k32.row.col.s32.s8.s8.s32    { %r44753, %r44754, %r44755, %r44756 },    { %r1, %r2, %r3, %r4 },    { %r5, %r6 },            { %r44753, %r44754, %r44755, %r44756 }; 
	// end inline asm
	// begin inline asm
	mma.sync.aligned.m16n8k32.row.col.s32.s8.s8.s32    { %r44725, %r44726, %r44727, %r44728 },    { %r1, %r2, %r3, %r4 },    { %r5, %r6 },            { %r44725, %r44726, %r44727, %r44728 }; 
	// end inline asm
	// begin inline asm
	mma.sync.aligned.m16n8k32.row.col.s32.s8.s8.s32    { %r44739, %r44740, %r44741, %r44742 },    { %r1, %r2, %r3, %r4 },    { %r5, %r6 },            { %r44739, %r44740, %r44741, %r44742 }; 
	// end inline asm
	// begin inline asm
	mma.sync.aligned.m16n8k32.row.col.s32.s8.s8.s32    { %r44753, %r44754, %r44755, %r44756 },    { %r1, %r2, %r3, %r4 },    { %r5, %r6 },            { %r44753, %r44754, %r44755, %r44756 }; 
	// end inline asm
	// begin inline asm
	mma.sync.aligned.m16n8k32.row.col.s32.s8.s8.s32    { %r44725, %r44726, %r44727, %r44728 },    { %r1, %r2, %r3, %r4 },    { %r5, %r6 },            { %r44725, %r44726, %r44727, %r44728 }; 
	// end inline asm
	// begin inline asm
	mma.sync.aligned.m16n8k32.row.col.s32.s8.s8.s32    { %r44739, %r44740, %r44741, %r44742 },    { %r1, %r2, %r3, %r4 },    { %r5, %r6 },            { %r44739, %r44740, %r44741, %r44742 }; 
	// end inline asm
	// begin inline asm
	mma.sync.aligned.m16n8k32.row.col.s32.s8.s8.s32    { %r44753, %r44754, %r44755, %r44756 },    { %r1, %r2, %r3, %r4 },    { %r5, %r6 },            { %r44753, %r44754, %r44755, %r44756 }; 
	// end inline asm
	// begin inline asm
	mma.sync.aligned.m16n8k32.row.col.s32.s8.s8.s32    { %r44725, %r44726, %r44727, %r44728 },    { %r1, %r2, %r3, %r4 },    { %r5, %r6 },            { %r44725, %r44726, %r44727, %r44728 }; 
	// end inline asm
	// begin inline asm
	mma.sync.aligned.m16n8k32.row.col.s32.s8.s8.s32    { %r44739, %r44740, %r44741, %r44742 },    { %r1, %r2, %r3, %r4 },    { %r5, %r6 },            { %r44739, %r44740, %r44741, %r44742 }; 
	// end inline asm
	// begin inline asm
	mma.sync.aligned.m16n8k32.row.col.s32.s8.s8.s32    { %r44753, %r44754, %r44755, %r44756 },    { %r1, %r2, %r3, %r4 },    { %r5, %r6 },            { %r44753, %r44754, %r44755, %r44756 }; 
	// end inline asm
	// begin inline asm
	mma.sync.aligned.m16n8k32.row.col.s32.s8.s8.s32    { %r44725, %r44726, %r44727, %r44728 },    { %r1, %r2, %r3, %r4 },    { %r5, %r6 },            { %r44725, %r44726, %r44727, %r44728 }; 
	// end inline asm
	// begin inline asm
	mma.sync.aligned.m16n8k32.row.col.s32.s8.s8.s32    { %r44739, %r44740, %r44741, %r44742 },    { %r1, %r2, %r3, %r4 },    { %r5, %r6 },            { %r44739, %r44740, %r44741, %r44742 }; 
	// end inline asm
	// begin inline asm
	mma.sync.aligned.m16n8k32.row.col.s32.s8.s8.s32    { %r44753, %r44754, %r44755, %r44756 },    { %r1, %r2, %r3, %r4 },    { %r5, %r6 },            { %r44753, %r44754, %r44755, %r44756 }; 
	// end inline asm
	// begin inline asm
	mma.sync.aligned.m16n8k32.row.col.s32.s8.s8.s32    { %r44725, %r44726, %r44727, %r44728 },    { %r1, %r2, %r3, %r4 },    { %r5, %r6 },            { %r44725, %r44726, %r44727, %r44728 }; 
	// end inline asm
	// begin inline asm
	mma.sync.aligned.m16n8k32.row.col.s32.s8.s8.s32    { %r44739, %r44740, %r44741, %r44742 },    { %r1, %r2, %r3, %r4 },    { %r5, %r6 },            { %r44739, %r44740, %r44741, %r44742 }; 
	// end inline asm
	// begin inline asm
	mma.sync.aligned.m16n8k32.row.col.s32.s8.s8.s32    { %r44753, %r44754, %r44755, %r44756 },    { %r1, %r2, %r3, %r4 },    { %r5, %r6 },            { %r44753, %r44754, %r44755, %r44756 }; 
	// end inline asm
	// begin inline asm
	mma.sync.aligned.m16n8k32.row.col.s32.s8.s8.s32    { %r44725, %r44726, %r44727, %r44728 },    { %r1, %r2, %r3, %r4 },    { %r5, %r6 },            { %r44725, %r44726, %r44727, %r44728 }; 
	// end inline asm
	// begin inline asm
	mma.sync.aligned.m16n8k32.row.col.s32.s8.s8.s32    { %r44739, %r44740, %r44741, %r44742 },    { %r1, %r2, %r3, %r4 },    { %r5, %r6 },            { %r44739, %r44740, %r44741, %r44742 }; 
	// end inline asm
	// begin inline asm
	mma.sync.aligned.m16n8k32.row.col.s32.s8.s8.s32    { %r44753, %r44754, %r44755, %r44756 },    { %r1, %r2, %r3, %r4 },    { %r5, %r6 },            { %r44753, %r44754, %r44755, %r44756 }; 
	// end inline asm
	// begin inline asm
	mma.sync.aligned.m16n8k32.row.col.s32.s8.s8.s32    { %r44725, %r44726, %r44727, %r44728 },    { %r1, %r2, %r3, %r4 },    { %r5, %r6 },            { %r44725, %r44726, %r44727, %r44728 }; 
	// end inline asm
	// begin inline asm
	mma.sync.aligned.m16n8k32.row.col.s32.s8.s8.s32    { %r44739, %r44740, %r44741, %r44742 },    { %r1, %r2, %r3, %r4 },    { %r5, %r6 },            { %r44739, %r44740, %r44741, %r44742 }; 
	// end inline asm
	// begin inline asm
	mma.sync.aligned.m16n8k32.row.col.s32.s8.s8.s32    { %r44753, %r44754, %r44755, %r44756 },    { %r1, %r2, %r3, %r4 },    { %r5, %r6 },            { %r44753, %r44754, %r44755, %r44756 }; 
	// end inline asm
	// begin inline asm
	mma.sync.aligned.m16n8k32.row.col.s32.s8.s8.s32    { %r44725, %r44726, %r44727, %r44728 },    { %r1, %r2, %r3, %r4 },    { %r5, %r6 },            { %r44725, %r44726, %r44727, %r44728 }; 
	// end inline asm
	// begin inline asm
	mma.sync.aligned.m16n8k32.row.col.s32.s8.s8.s32    { %r44739, %r44740, %r44741, %r44742 },    { %r1, %r2, %r3, %r4 },    { %r5, %r6 },            { %r44739, %r44740, %r44741, %r44742 }; 
	// end inline asm
	// begin inline asm
	mma.sync.aligned.m16n8k32.row.col.s32.s8.s8.s32    { %r44753, %r44754, %r44755, %r44756 },    { %r1, %r2, %r3, %r4 },    { %r5, %r6 },            { %r44753, %r44754, %r44755, %r44756 }; 
	// end inline asm
	// begin inline asm
	mma.sync.aligned.m16n8k32.row.col.s32.s8.s8.s32    { %r44725, %r44726, %r44727, %r44728 },    { %r1, %r2, %r3, %r4 },    { %r5, %r6 },            { %r44725, %r44726, %r44727, %r44728 }; 
	// end inline asm
	// begin inline asm
	mma.sync.aligned.m16n8k32.row.col.s32.s8.s8.s32    { %r44739, %r44740, %r44741, %r44742 },    { %r1, %r2, %r3, %r4 },    { %r5, %r6 },            { %r44739, %r44740, %r44741, %r44742 }; 
	// end inline asm
	// begin inline asm
	mma.sync.aligned.m16n8k32.row.col.s32.s8.s8.s32    { %r44753, %r44754, %r44755, %r44756 },    { %r1, %r2, %r3, %r4 },    { %r5, %r6 },            { %r44753, %r44754, %r44755, %r44756 }; 
	// end inline asm
	// begin inline asm
	mma.sync.aligned.m16n8k32.row.col.s32.s8.s8.s32    { %r44725, %r44726, %r44727, %r44728 },    { %r1, %r2, %r3, %r4 },    { %r5, %r6 },            { %r44725, %r44726, %r44727, %r44728 }; 
	// end inline asm
	// begin inline asm
	mma.sync.aligned.m16n8k32.row.col.s32.s8.s8.s32    { %r44739, %r44740, %r44741, %r44742 },    { %r1, %r2, %r3, %r4 },    { %r5, %r6 },            { %r44739, %r44740, %r44741, %r44742 }; 
	// end inline asm
	// begin inline asm
	mma.sync.aligned.m16n8k32.row.col.s32.s8.s8.s32    { %r44753, %r44754, %r44755, %r44756 },    { %r1, %r2, %r3, %r4 },    { %r5, %r6 },            { %r44753, %r44754, %r44755, %r44756 }; 
	// end inline asm
	// begin inline asm
	mma.sync.aligned.m16n8k32.row.col.s32.s8.s8.s32    { %r44725, %r44726, %r44727, %r44728 },    { %r1, %r2, %r3, %r4 },    { %r5, %r6 },            { %r44725, %r44726, %r44727, %r44728 }; 
	// end inline asm
	// begin inline asm
	mma.sync.aligned.m16n8k32.row.col.s32.s8.s8.s32    { %r44739, %r44740, %r44741, %r44742 },    { %r1, %r2, %r3, %r4 },    { %r5, %r6 },            { %r44739, %r44740, %r44741, %r44742 }; 
	// end inline asm
	// begin inline asm
	mma.sync.aligned.m16n8k32.row.col.s32.s8.s8.s32    { %r44753, %r44754, %r44755, %r44756 },    { %r1, %r2, %r3, %r4 },    { %r5, %r6 },            { %r44753, %r44754, %r44755, %r44756 }; 
	// end inline asm
	// begin inline asm
	mma.sync.aligned.m16n8k32.row.col.s32.s8.s8.s32    { %r44725, %r44726, %r44727, %r44728 },    { %r1, %r2, %r3, %r4 },    { %r5, %r6 },            { %r44725, %r44726, %r44727, %r44728 }; 
	// end inline asm
	// begin inline asm
	mma.sync.aligned.m16n8k32.row.col.s32.s8.s8.s32    { %r44739, %r44740, %r44741, %r44742 },    { %r1, %r2, %r3, %r4 },    { %r5, %r6 },            { %r44739, %r44740, %r44741, %r44742 }; 
	// end inline asm
	// begin inline asm
	mma.sync.aligned.m16n8k32.row.col.s32.s8.s8.s32    { %r44753, %r44754, %r44755, %r44756 },    { %r1, %r2, %r3, %r4 },    { %r5, %r6 },            { %r44753, %r44754, %r44755, %r44756 }; 
	// end inline asm
	// begin inline asm
	mma.sync.aligned.m16n8k32.row.col.s32.s8.s8.s32    { %r44725, %r44726, %r44727, %r44728 },    { %r1, %r2, %r3, %r4 },    { %r5, %r6 },            { %r44725, %r44726, %r44727, %r44728 }; 
	// end inline asm
	// begin inline asm
	mma.sync.aligned.m16n8k32.row.col.s32.s8.s8.s32    { %r44739, %r44740, %r44741, %r44742 },    { %r1, %r2, %r3, %r4 },    { %r5, %r6 },            { %r44739, %r44740, %r44741, %r44742 }; 
	// end inline asm
	// begin inline asm
	mma.sync.aligned.m16n8k32.row.col.s32.s8.s8.s32    { %r44753, %r44754, %r44755, %r44756 },    { %r1, %r2, %r3, %r4 },    { %r5, %r6 },            { %r44753, %r44754, %r44755, %r44756 }; 
	// end inline asm
	// begin inline asm
	mma.sync.aligned.m16n8k32.row.col.s32.s8.s8.s32    { %r44725, %r44726, %r44727, %r44728 },    { %r1, %r2, %r3, %r4 },    { %r5, %r6 },            { %r44725, %r44726, %r44727, %r44728 }; 
	// end inline asm
	// begin inline asm
	mma.sync.aligned.m16n8k32.row.col.s32.s8.s8.s32    { %r44739, %r44740, %r44741, %r44742 },    { %r1, %r2, %r3, %r4 },    { %r5, %r6 },            { %r44739, %r44740, %r44741, %r44742 }; 
	// end inline asm
	// begin inline asm
	mma.sync.aligned.m16n8k32.row.col.s32.s8.s8.s32    { %r44753, %r44754, %r44755, %r44756 },    { %r1, %r2, %r3, %r4 },    { %r5, %r6 },            { %r44753, %r44754, %r44755, %r44756 }; 
	// end inline asm
	// begin inline asm
	mma.sync.aligned.m16n8k32.row.col.s32.s8.s8.s32    { %r44725, %r44726, %r44727, %r44728 },    { %r1, %r2, %r3, %r4 },    { %r5, %r6 },            { %r44725, %r44726, %r44727, %r44728 }; 
	// end inline asm
	// begin inline asm
	mma.sync.aligned.m16n8k32.row.col.s32.s8.s8.s32    { %r44739, %r44740, %r44741, %r44742 },    { %r1, %r2, %r3, %r4 },    { %r5, %r6 },            { %r44739, %r44740, %r44741, %r44742 }; 
	// end inline asm
	// begin inline asm
	mma.sync.aligned.m16n8k32.row.col.s32.s8.s8.s32    { %r44753, %r44754, %r44755, %r44756 },    { %r1, %r2, %r3, %r4 },    { %r5, %r6 },            { %r44753, %r44754, %r44755, %r44756 }; 
	// end inline asm
	// begin inline asm
	mma.sync.aligned.m16n8k32.row.col.s32.s8.s8.s32    { %r44725, %r44726, %r44727, %r44728 },    { %r1, %r2, %r3, %r4 },    { %r5, %r6 },            { %r44725, %r44726, %r44727, %r44728 }; 
	// end inline asm
	// begin inline asm
	mma.sync.aligned.m16n8k32.row.col.s32.s8.s8.s32    { %r44739, %r44740, %r44741, %r44742 },    { %r1, %r2, %r3, %r4 },    { %r5, %r6 },            { %r44739, %r44740, %r44741, %r44742 }; 
	// end inline asm
	// begin inline asm
	mma.sync.aligned.m16n8k32.row.col.s32.s8.s8.s32    { %r44753, %r44754, %r44755, %r44756 },    { %r1, %r2, %r3, %r4 },    { %r5, %r6 },            { %r44753, %r44754, %r44755, %r44756 }; 
	// end inline asm
	// begin inline asm
	mma.sync.aligned.m16n8k32.row.col.s32.s8.s8.s32    { %r44725, %r44726, %r44727, %r44728 },    { %r1, %r2, %r3, %r4 },    { %r5, %r6 },            { %r44725, %r44726, %r44727, %r44728 }; 
	// end inline asm
	// begin inline asm
	mma.sync.aligned.m16n8k32.row.col.s32.s8.s8.s32    { %r44739, %r44740, %r44741, %r44742 },    { %r1, %r2, %r3, %r4 },    { %r5, %r6 },            { %r44739, %r44740, %r44741, %r44742 }; 
	// end inline asm
	// begin inline asm
	mma.sync.aligned.m16n8k32.row.col.s32.s8.s8.s32    { %r44753, %r44754, %r44755, %r44756 },    { %r1, %r2, %r3, %r4 },    { %r5, %r6 },            { %r44753, %r44754, %r44755, %r44756 }; 
	// end inline asm
	// begin inline asm
	mma.sync.aligned.m16n8k32.row.col.s32.s8.s8.s32    { %r44725, %r44726, %r44727, %r44728 },    { %r1, %r2, %r3, %r4 },    { %r5, %r6 },            { %r44725, %r44726, %r44727, %r44728 }; 
	// end inline asm
	// begin inline asm
	mma.sync.aligned.m16n8k32.row.col.s32.s8.s8.s32    { %r44739, %r44740, %r44741, %r44742 },    { %r1, %r2, %r3, %r4 },    { %r5, %r6 },            { %r44739, %r44740, %r44741, %r44742 }; 
	// end inline asm
	// begin inline asm
	mma.sync.aligned.m16n8k32.row.col.s32.s8.s8.s32    { %r44753, %r44754, %r44755, %r44756 },    { %r1, %r2, %r3, %r4 },    { %r5, %r6 },            { %r44753, %r44754, %r44755, %r44756 }; 
	// end inline asm
	// begin inline asm
	mma.sync.aligned.m16n8k32.row.col.s32.s8.s8.s32    { %r44725, %r44726, %r44727, %r44728 },    { %r1, %r2, %r3, %r4 },    { %r5, %r6 },            { %r44725, %r44726, %r44727, %r44728 }; 
	// end inline asm
	// begin inline asm
	mma.sync.aligned.m16n8k32.row.col.s32.s8.s8.s32    { %r44739, %r44740, %r44741, %r44742 },    { %r1, %r2, %r3, %r4 },    { %r5, %r6 },            { %r44739, %r44740, %r44741, %r44742 }; 
	// end inline asm
	// begin inline asm
	mma.sync.aligned.m16n8k32.row.col.s32.s8.s8.s32    { %r44753, %r44754, %r44755, %r44756 },    { %r1, %r2, %r3, %r4 },    { %r5, %r6 },            { %r44753, %r44754, %r44755, %r44756 }; 
	// end inline asm
	// begin inline asm
	mma.sync.aligned.m16n8k32.row.col.s32.s8.s8.s32    { %r44725, %r44726, %r44727, %r44728 },    { %r1, %r2, %r3, %r4 },    { %r5, %r6 },            { %r44725, %r44726, %r44727, %r44728 }; 
	// end inline asm
	// begin inline asm
	mma.sync.aligned.m16n8k32.row.col.s32.s8.s8.s32    { %r44739, %r44740, %r44741, %r44742 },    { %r1, %r2, %r3, %r4 },    { %r5, %r6 },            { %r44739, %r44740, %r44741, %r44742 }; 
	// end inline asm
	// begin inline asm
	mma.sync.aligned.m16n8k32.row.col.s32.s8.s8.s32    { %r44753, %r44754, %r44755, %r44756 },    { %r1, %r2, %r3, %r4 },    { %r5, %r6 },            { %r44753, %r44754, %r44755, %r44756 }; 
	// end inline asm
	// begin inline asm
	mma.sync.aligned.m16n8k32.row.col.s32.s8.s8.s32    { %r44725, %r44726, %r44727, %r44728 },    { %r1, %r2, %r3, %r4 },    { %r5, %r6 },            { %r44725, %r44726, %r44727, %r44728 }; 
	// end inline asm
	// begin inline asm
	mma.sync.aligned.m16n8k32.row.col.s32.s8.s8.s32    { %r44739, %r44740, %r44741, %r44742 },    { %r1, %r2, %r3, %r4 },    { %r5, %r6 },            { %r44739, %r44740, %r44741, %r44742 }; 
	// end inline asm
	// begin inline asm
	mma.sync.aligned.m16n8k32.row.col.s32.s8.s8.s32    { %r44753, %r44754, %r44755, %r44756 },    { %r1, %r2, %r3, %r4 },    { %r5, %r6 },            { %r44753, %r44754, %r44755, %r44756 }; 
	// end inline asm
	// begin inline asm
	mma.sync.aligned.m16n8k32.row.col.s32.s8.s8.s32    { %r44725, %r44726, %r44727, %r44728 },    { %r1, %r2, %r3, %r4 },    { %r5, %r6 },            { %r44725, %r44726, %r44727, %r44728 }; 
	// end inline asm
	// begin inline asm
	mma.sync.aligned.m16n8k32.row.col.s32.s8.s8.s32    { %r44739, %r44740, %r44741, %r44742 },    { %r1, %r2, %r3, %r4 },    { %r5, %r6 },            { %r44739, %r44740, %r44741, %r44742 }; 
	// end inline asm
	// begin inline asm
	mma.sync.aligned.m16n8k32.row.col.s32.s8.s8.s32    { %r44753, %r44754, %r44755, %r44756 },    { %r1, %r2, %r3, %r4 },    { %r5, %r6 },            { %r44753, %r44754, %r44755, %r44756 }; 
	// end inline asm
	// begin inline asm
	mma.sync.aligned.m16n8k32.row.col.s32.s8.s8.s32    { %r44725, %r44726, %r44727, %r44728 },    { %r1, %r2, %r3, %r4 },    { %r5, %r6 },            { %r44725, %r44726, %r44727, %r44728 }; 
	// end inline asm
	// begin inline asm
	mma.sync.aligned.m16n8k32.row.col.s32.s8.s8.s32    { %r44739, %r44740, %r44741, %r44742 },    { %r1, %r2, %r3, %r4 },    { %r5, %r6 },            { %r44739, %r44740, %r44741, %r44742 }; 
	// end inline asm
	// begin inline asm
	mma.sync.aligned.m16n8k32.row.col.s32.s8.s8.s32    { %r44753, %r44754, %r44755, %r44756 },    { %r1, %r2, %r3, %r4 },    { %r5, %r6 },            { %r44753, %r44754, %r44755, %r44756 }; 
	// end inline asm
	// begin inline asm
	mma.sync.aligned.m16n8k32.row.col.s32.s8.s8.s32    { %r44725, %r44726, %r44727, %r44728 },    { %r1, %r2, %r3, %r4 },    { %r5, %r6 },            { %r44725, %r44726, %r44727, %r44728 }; 
	// end inline asm
	// begin inline asm
	mma.sync.aligned.m16n8k32.row.col.s32.s8.s8.s32    { %r44739, %r44740, %r44741, %r44742 },    { %r1, %r2, %r3, %r4 },    { %r5, %r6 },            { %r44739, %r44740, %r44741, %r44742 }; 
	// end inline asm
	// begin inline asm
	mma.sync.aligned.m16n8k32.row.col.s32.s8.s8.s32    { %r44753, %r44754, %r44755, %r44756 },    { %r1, %r2, %r3, %r4 },    { %r5, %r6 },            { %r44753, %r44754, %r44755, %r44756 }; 
	// end inline asm
	// begin inline asm
	mma.sync.aligned.m16n8k32.row.col.s32.s8.s8.s32    { %r44725, %r44726, %r44727, %r44728 },    { %r1, %r2, %r3, %r4 },    { %r5, %r6 },            { %r44725, %r44726, %r44727, %r44728 }; 
	// end inline asm
	// begin inline asm
	mma.sync.aligned.m16n8k32.row.col.s32.s8.s8.s32    { %r44739, %r44740, %r44741, %r44742 },    { %r1, %r2, %r3, %r4 },    { %r5, %r6 },            { %r44739, %r44740, %r44741, %r44742 }; 
	// end inline asm
	// begin inline asm
	mma.sync.aligned.m16n8k32.row.col.s32.s8.s8.s32    { %r44753, %r44754, %r44755, %r44756 },    { %r1, %r2, %r3, %r4 },    { %r5, %r6 },            { %r44753, %r44754, %r44755, %r44756 }; 
	// end inline asm
	// begin inline asm
	mma.sync.aligned.m16n8k32.row.col.s32.s8.s8.s32    { %r44725, %r44726, %r44727, %r44728 },    { %r1, %r2, %r3, %r4 },    { %r5, %r6 },            { %r44725, %r44726, %r44727, %r44728 }; 
	// end inline asm
	// begin inline asm
	mma.sync.aligned.m16n8k32.row.col.s32.s8.s8.s32    { %r44739, %r44740, %r44741, %r44742 },    { %r1, %r2, %r3, %r4 },    { %r5, %r6 },            { %r44739, %r44740, %r44741, %r44742 }; 
	// end inline asm
	// begin inline asm
	mma.sync.aligned.m16n8k32.row.col.s32.s8.s8.s32    { %r44753, %r44754, %r44755, %r44756 },    { %r1, %r2, %r3, %r4 },    { %r5, %r6 },            { %r44753, %r44754, %r44755, %r44756 }; 
	// end inline asm
	// begin inline asm
	mma.sync.aligned.m16n8k32.row.col.s32.s8.s8.s32    { %r44725, %r44726, %r44727, %r44728 },    { %r1, %r2, %r3, %r4 },    { %r5, %r6 },            { %r44725, %r44726, %r44727, %r44728 }; 
	// end inline asm
	// begin inline asm
	mma.sync.aligned.m16n8k32.row.col.s32.s8.s8.s32    { %r44739, %r44740, %r44741, %r44742 },    { %r1, %r2, %r3, %r4 },    { %r5, %r6 },            { %r44739, %r44740, %r44741, %r44742 }; 
	// end inline asm
	// begin inline asm
	mma.sync.aligned.m16n8k32.row.col.s32.s8.s8.s32    { %r44753, %r44754, %r44755, %r44756 },    { %r1, %r2, %r3, %r4 },    { %r5, %r6 },            { %r44753, %r44754, %r44755, %r44756 }; 
	// end inline asm
	// begin inline asm
	mma.sync.aligned.m16n8k32.row.col.s32.s8.s8.s32    { %r44725, %r44726, %r44727, %r44728 },    { %r1, %r2, %r3, %r4 },    { %r5, %r6 },            { %r44725, %r44726, %r44727, %r44728 }; 
	// end inline asm
	// begin inline asm
	mma.sync.aligned.m16n8k32.row.col.s32.s8.s8.s32    { %r44739, %r44740, %r44741, %r44742 },    { %r1, %r2, %r3, %r4 },    { %r5, %r6 },            { %r44739, %r44740, %r44741, %r44742 }; 
	// end inline asm
	// begin inline asm
	mma.sync.aligned.m16n8k32.row.col.s32.s8.s8.s32    { %r44753, %r44754, %r44755, %r44756 },    { %r1, %r2, %r3, %r4 },    { %r5, %r6 },            { %r44753, %r44754, %r44755, %r44756 }; 
	// end inline asm
	// begin inline asm
	mma.sync.aligned.m16n8k32.row.col.s32.s8.s8.s32    { %r44725, %r44726, %r44727, %r44728 },    { %r1, %r2, %r3, %r4 },    { %r5, %r6 },            { %r44725, %r44726, %r44727, %r44728 }; 
	// end inline asm
	// begin inline asm
	mma.sync.aligned.m16n8k32.row.col.s32.s8.s8.s32    { %r44739, %r44740, %r44741, %r44742 },    { %r1, %r2, %r3, %r4 },    { %r5, %r6 },            { %r44739, %r44740, %r44741, %r44742 }; 
	// end inline asm
	// begin inline asm
	mma.sync.aligned.m16n8k32.row.col.s32.s8.s8.s32    { %r44753, %r44754, %r44755, %r44756 },    { %r1, %r2, %r3, %r4 },    { %r5, %r6 },            { %r44753, %r44754, %r44755, %r44756 }; 
	// end inline asm
	// begin inline asm
	mma.sync.aligned.m16n8k32.row.col.s32.s8.s8.s32    { %r44725, %r44726, %r44727, %r44728 },    { %r1, %r2, %r3, %r4 },    { %r5, %r6 },            { %r44725, %r44726, %r44727, %r44728 }; 
	// end inline asm
	// begin inline asm
	mma.sync.aligned.m16n8k32.row.col.s32.s8.s8.s32    { %r44739, %r44740, %r44741, %r44742 },    { %r1, %r2, %r3, %r4 },    { %r5, %r6 },            { %r44739, %r44740, %r44741, %r44742 }; 
	// end inline asm
	// begin inline asm
	mma.sync.aligned.m16n8k32.row.col.s32.s8.s8.s32    { %r44753, %r44754, %r44755, %r44756 },    { %r1, %r2, %r3, %r4 },    { %r5, %r6 },            { %r44753, %r44754, %r44755, %r44756 }; 
	// end inline asm
	// begin inline asm
	mma.sync.aligned.m16n8k32.row.col.s32.s8.s8.s32    { %r44725, %r44726, %r44727, %r44728 },    { %r1, %r2, %r3, %r4 },    { %r5, %r6 },            { %r44725, %r44726, %r44727, %r44728 }; 
	// end inline asm
	// begin inline asm
	mma.sync.aligned.m16n8k32.row.col.s32.s8.s8.s32    { %r44739, %r44740, %r44741, %r44742 },    { %r1, %r2, %r3, %r4 },    { %r5, %r6 },            { %r44739, %r44740, %r44741, %r44742 }; 
	// end inline asm
	// begin inline asm
	mma.sync.aligned.m16n8k32.row.col.s32.s8.s8.s32    { %r44753, %r44754, %r44755, %r44756 },    { %r1, %r2, %r3, %r4 },    { %r5, %r6 },            { %r44753, %r44754, %r44755, %r44756 }; 
	// end inline asm
	// begin inline asm
	mma.sync.aligned.m16n8k32.row.col.s32.s8.s8.s32    { %r44725, %r44726, %r44727, %r44728 },    { %r1, %r2, %r3, %r4 },    { %r5, %r6 },            { %r44725, %r44726, %r44727, %r44728 }; 
	// end inline asm
	// begin inline asm
	mma.sync.aligned.m16n8k32.row.col.s32.s8.s8.s32    { %r44739, %r44740, %r44741, %r44742 },    { %r1, %r2, %r3, %r4 },    { %r5, %r6 },            { %r44739, %r44740, %r44741, %r44742 }; 
	// end inline asm
	// begin inline asm
	mma.sync.aligned.m16n8k32.row.col.s32.s8.s8.s32    { %r44753, %r44754, %r44755, %r44756 },    { %r1, %r2, %r3, %r4 },    { %r5, %r6 },            { %r44753, %r44754, %r44755, %r44756 }; 
	// end inline asm
	// begin inline asm
	mma.sync.aligned.m16n8k32.row.col.s32.s8.s8.s32    { %r44725, %r44726, %r44727, %r44728 },    { %r1, %r2, %r3, %r4 },    { %r5, %r6 },            { %r44725, %r44726, %r44727, %r44728 }; 
	// end inline asm
	// begin inline asm
	mma.sync.aligned.m16n8k32.row.col.s32.s8.s8.s32    { %r44739, %r44740, %r44741, %r44742 },    { %r1, %r2, %r3, %r4 },    { %r5, %r6 },            { %r44739, %r44740, %r44741, %r44742 }; 
	// end inline asm
	// begin inline asm
	mma.sync.aligned.m16n8k32.row.col.s32.s8.s8.s32    { %r44753, %r44754, %r44755, %r44756 },    { %r1, %r2, %r3, %r4 },    { %r5, %r6 },            { %r44753, %r44754, %r44755, %r44756 }; 
	// end inline asm
	// begin inline asm
	mma.sync.aligned.m16n8k32.row.col.s32.s8.s8.s32    { %r44725, %r44726, %r44727, %r44728 },    { %r1, %r2, %r3, %r4 },    { %r5, %r6 },            { %r44725, %r44726, %r44727, %r44728 }; 
	// end inline asm
	// begin inline asm
	mma.sync.aligned.m16n8k32.row.col.s32.s8.s8.s32    { %r44739, %r44740, %r44741, %r44742 },    { %r1, %r2, %r3, %r4 },    { %r5, %r6 },            { %r44739, %r44740, %r44741, %r44742 }; 
	// end inline asm
	// begin inline asm
	mma.sync.aligned.m16n8k32.row.col.s32.s8.s8.s32    { %r44753, %r44754, %r44755, %r44756 },    { %r1, %r2, %r3, %r4 },    { %r5, %r6 },            { %r44753, %r44754, %r44755, %r44756 }; 
	// end inline asm
	// begin inline asm
	mma.sync.aligned.m16n8k32.row.col.s32.s8.s8.s32    { %r44725, %r44726, %r44727, %r44728 },    { %r1, %r2, %r3, %r4 },    { %r5, %r6 },            { %r44725, %r44726, %r44727, %r44728 }; 
	// end inline asm
	// begin inline asm
	mma.sync.aligned.m16n8k32.row.col.s32.s8.s8.s32    { %r44739, %r44740, %r44741, %r44742 },    { %r1, %r2, %r3, %r4 },    { %r5, %r6 },            { %r44739, %r44740, %r44741, %r44742 }; 
	// end inline asm
	// begin inline asm
	mma.sync.aligned.m16n8k32.row.col.s32.s8.s8.s32    { %r44753, %r44754, %r44755, %r44756 },    { %r1, %r2, %r3, %r4 },    { %r5, %r6 },            { %r44753, %r44754, %r44755, %r44756 }; 
	// end inline asm
	// begin inline asm
	mma.sync.aligned.m16n8k32.row.col.s32.s8.s8.s32    { %r44725, %r44726, %r44727, %r44728 },    { %r1, %r2, %r3, %r4 },    { %r5, %r6 },            { %r44725, %r44726, %r44727, %r44728 }; 
	// end inline asm
	// begin inline asm
	mma.sync.aligned.m16n8k32.row.col.s32.s8.s8.s32    { %r44739, %r44740, %r44741, %r44742 },    { %r1, %r2, %r3, %r4 },    { %r5, %r6 },            { %r44739, %r44740, %r44741, %r44742 }; 
	// end inline asm
	// begin inline asm
	mma.sync.aligned.m16n8k32.row.col.s32.s8.s8.s32    { %r44753, %r44754, %r44755, %r44756 },    { %r1, %r2, %r3, %r4 },    { %r5, %r6 },            { %r44753, %r44754, %r44755, %r44756 }; 
	// end inline asm
	// begin inline asm
	mma.sync.aligned.m16n8k32.row.col.s32.s8.s8.s32    { %r44725, %r44726, %r44727, %r44728 },    { %r1, %r2, %r3, %r4 },    { %r5, %r6 },            { %r44725, %r44726, %r44727, %r44728 }; 
	// end inline asm
	// begin inline asm
	mma.sync.aligned.m16n8k32.row.col.s32.s8.s8.s32    { %r44739, %r44740, %r44741, %r44742 },    { %r1, %r2, %r3, %r4 },    { %r5, %r6 },            { %r44739, %r44740, %r44741, %r44742 }; 
	// end inline asm
	// begin inline asm
	mma.sync.aligned.m16n8k32.row.col.s32.s8.s8.s32    { %r44753, %r44754, %r44755, %r44756 },    { %r1, %r2, %r3, %r4 },    { %r5, %r6 },            { %r44753, %r44754, %r44755, %r44756 }; 
	// end inline asm
	// begin inline asm
	mma.sync.aligned.m16n8k32.row.col.s32.s8.s8.s32    { %r44725, %r44726, %r44727, %r44728 },    { %r1, %r2, %r3, %r4 },    { %r5, %r6 },            { %r44725, %r44726, %r44727, %r44728 }; 
	// end inline asm
	// begin inline asm
	mma.sync.aligned.m16n8k32.row.col.s32.s8.s8.s32    { %r44739, %r44740, %r44741, %r44742 },    { %r1, %r2, %r3, %r4 },    { %r5, %r6 },            { %r44739, %r44740, %r44741, %r44742 }; 
	// end inline asm
	// begin inline asm
	mma.sync.aligned.m16n8k32.row.col.s32.s8.s8.s32    { %r44753, %r44754, %r44755, %r44756 },    { %r1, %r2, %r3, %r4 },    { %r5, %r6 },            { %r44753, %r44754, %r44755, %r44756 }; 
	// end inline asm
	// begin inline asm
	mma.sync.aligned.m16n8k32.row.col.s32.s8.s8.s32    { %r44725, %r44726, %r44727, %r44728 },    { %r1, %r2, %r3, %r4 },    { %r5, %r6 },            { %r44725, %r44726, %r44727, %r44728 }; 
	// end inline asm
	// begin inline asm
	mma.sync.aligned.m16n8k32.row.col.s32.s8.s8.s32    { %r44739, %r44740, %r44741, %r44742 },    { %r1, %r2, %r3, %r4 },    { %r5, %r6 },            { %r44739, %r44740, %r44741, %r44742 }; 
	// end inline asm
	// begin inline asm
	mma.sync.aligned.m16n8k32.row.col.s32.s8.s8.s32    { %r44753, %r44754, %r44755, %r44756 },    { %r1, %r2, %r3, %r4 },    { %r5, %r6 },            { %r44753, %r44754, %r44755, %r44756 }; 
	// end inline asm
	// begin inline asm
	mma.sync.aligned.m16n8k32.row.col.s32.s8.s8.s32    { %r44725, %r44726, %r44727, %r44728 },    { %r1, %r2, %r3, %r4 },    { %r5, %r6 },            { %r44725, %r44726, %r44727, %r44728 }; 
	// end inline asm
	// begin inline asm
	mma.sync.aligned.m16n8k32.row.col.s32.s8.s8.s32    { %r44739, %r44740, %r44741, %r44742 },    { %r1, %r2, %r3, %r4 },    { %r5, %r6 },            { %r44739, %r44740, %r44741, %r44742 }; 
	// end inline asm
	// begin inline asm
	mma.sync.aligned.m16n8k32.row.col.s32.s8.s8.s32    { %r44753, %r44754, %r44755, %r44756 },    { %r1, %r2, %r3, %r4 },    { %r5, %r6 },            { %r44753, %r44754, %r44755, %r44756 }; 
	// end inline asm
	// begin inline asm
	mma.sync.aligned.m16n8k32.row.col.s32.s8.s8.s32    { %r44725, %r44726, %r44727, %r44728 },    { %r1, %r2, %r3, %r4 },    { %r5, %r6 },            { %r44725, %r44726, %r44727, %r44728 }; 
	// end inline asm
	// begin inline asm
	mma.sync.aligned.m16n8k32.row.col.s32.s8.s8.s32    { %r44739, %r44740, %r44741, %r44742 },    { %r1, %r2, %r3, %r4 },    { %r5, %r6 },            { %r44739, %r44740, %r44741, %r44742 }; 
	// end inline asm
	// begin inline asm
	mma.sync.aligned.m16n8k32.row.col.s32.s8.s8.s32    { %r44753, %r44754, %r44755, %r44756 },    { %r1, %r2, %r3, %r4 },    { %r5, %r6 },            { %r44753, %r44754, %r44755, %r44756 }; 
	// end inline asm
	// begin inline asm
	mma.sync.aligned.m16n8k32.row.col.s32.s8.s8.s32    { %r44725, %r44726, %r44727, %r44728 },    { %r1, %r2, %r3, %r4 },    { %r5, %r6 },            { %r44725, %r44726, %r44727, %r44728 }; 
	// end inline asm
	// begin inline asm
	mma.sync.aligned.m16n8k32.row.col.s32.s8.s8.s32    { %r44739, %r44740, %r44741, %r44742 },    { %r1, %r2, %r3, %r4 },    { %r5, %r6 },            { %r44739, %r44740, %r44741, %r44742 }; 
	// end inline asm
	// begin inline asm
	mma.sync.aligned.m16n8k32.row.col.s32.s8.s8.s32    { %r44753, %r44754, %r44755, %r44756 },    { %r1, %r2, %r3, %r4 },    { %r5, %r6 },            { %r44753, %r44754, %r44755, %r44756 }; 
	// end inline asm
	// begin inline asm
	mma.sync.aligned.m16n8k32.row.col.s32.s8.s8.s32    { %r44725, %r44726, %r44727, %r44728 },    { %r1, %r2, %r3, %r4 },    { %r5, %r6 },            { %r44725, %r44726, %r44727, %r44728 }; 
	// end inline asm
	// begin inline asm
	mma.sync.aligned.m16n8k32.row.col.s32.s8.s8.s32    { %r44739, %r44740, %r44741, %r44742 },    { %r1, %r2, %r3, %r4 },    { %r5, %r6 },            { %r44739, %r44740, %r44741, %r44742 }; 
	// end inline asm
	// begin inline asm
	mma.sync.aligned.m16n8k32.row.col.s32.s8.s8.s32    { %r44753, %r44754, %r44755, %r44756 },    { %r1, %r2, %r3, %r4 },    { %r5, %r6 },            { %r44753, %r44754, %r44755, %r44756 }; 
	// end inline asm
	// begin inline asm
	mma.sync.aligned.m16n8k32.row.col.s32.s8.s8.s32    { %r44725, %r44726, %r44727, %r44728 },    { %r1, %r2, %r3, %r4 },    { %r5, %r6 },            { %r44725, %r44726, %r44727, %r44728 }; 
	// end inline asm
	// begin inline asm
	mma.sync.aligned.m16n8k32.row.col.s32.s8.s8.s32    { %r44739, %r44740, %r44741, %r44742 },    { %r1, %r2, %r3, %r4 },    { %r5, %r6 },            { %r44739, %r44740, %r44741, %r44742 }; 
	// end inline asm
	// begin inline asm
	mma.sync.aligned.m16n8k32.row.col.s32.s8.s8.s32    { %r44753, %r44754, %r44755, %r44756 },    { %r1, %r2, %r3, %r4 },    { %r5, %r6 },            { %r44753, %r44754, %r44755, %r44756 }; 
	// end inline asm
	// begin inline asm
	mma.sync.aligned.m16n8k32.row.col.s32.s8.s8.s32    { %r44725, %r44726, %r44727, %r44728 },    { %r1, %r2, %r3, %r4 },    { %r5, %r6 },            { %r44725, %r44726, %r44727, %r44728 }; 
	// end inline asm
	// begin inline asm
	mma.sync.aligned.m16n8k32.row.col.s32.s8.s8.s32    { %r44739, %r44740, %r44741, %r44742 },    { %r1, %r2, %r3, %r4 },    { %r5, %r6 },            { %r44739, %r44740, %r44741, %r44742 }; 
	// end inline asm
	// begin inline asm
	mma.sync.aligned.m16n8k32.row.col.s32.s8.s8.s32    { %r44753, %r44754, %r44755, %r44756 },    { %r1, %r2, %r3, %r4 },    { %r5, %r6 },            { %r44753, %r44754, %r44755, %r44756 }; 
	// end inline asm
	// begin inline asm
	mma.sync.aligned.m16n8k32.row.col.s32.s8.s8.s32    { %r44725, %r44726, %r44727, %r44728 },    { %r1, %r2, %r3, %r4 },    { %r5, %r6 },            { %r44725, %r44726, %r44727, %r44728 }; 
	// end inline asm
	// begin inline asm
	mma.sync.aligned.m16n8k32.row.col.s32.s8.s8.s32    { %r44739, %r44740, %r44741, %r44742 },    { %r1, %r2, %r3, %r4 },    { %r5, %r6 },            { %r44739, %r44740, %r44741, %r44742 }; 
	// end inline asm
	// begin inline asm
	mma.sync.aligned.m16n8k32.row.col.s32.s8.s8.s32    { %r44753, %r44754, %r44755, %r44756 },    { %r1, %r2, %r3, %r4 },    { %r5, %r6 },            { %r44753, %r44754, %r44755, %r44756 }; 
	// end inline asm
	// begin inline asm
	mma.sync.aligned.m16n8k32.row.col.s32.s8.s8.s32    { %r44725, %r44726, %r44727, %r44728 },    { %r1, %r2, %r3, %r4 },    { %r5, %r6 },            { %r44725, %r44726, %r44727, %r44728 }; 
	// end inline asm
	// begin inline asm
	mma.sync.aligned.m16n8k32.row.col.s32.s8.s8.s32    { %r44739, %r44740, %r44741, %r44742 },    { %r1, %r2, %r3, %r4 },    { %r5, %r6 },            { %r44739, %r44740, %r44741, %r44742 }; 
	// end inline asm
	// begin inline asm
	mma.sync.aligned.m16n8k32.row.col.s32.s8.s8.s32    { %r44753, %r44754, %r44755, %r44756 },    { %r1, %r2, %r3, %r4 },    { %r5, %r6 },            { %r44753, %r44754, %r44755, %r44756 }; 
	// end inline asm
	// begin inline asm
	mma.sync.aligned.m16n8k32.row.col.s32.s8.s8.s32    { %r44725, %r44726, %r44727, %r44728 },    { %r1, %r2, %r3, %r4 },    { %r5, %r6 },            { %r44725, %r44726, %r44727, %r44728 }; 
	// end inline asm
	// begin inline asm
	mma.sync.aligned.m16n8k32.row.col.s32.s8.s8.s32    { %r44739, %r44740, %r44741, %r44742 },    { %r1, %r2, %r3, %r4 },    { %r5, %r6 },            { %r44739, %r44740, %r44741, %r44742 }; 
	// end inline asm
	// begin inline asm
	mma.sync.aligned.m16n8k32.row.col.s32.s8.s8.s32    { %r44753, %r44754, %r44755, %r44756 },    { %r1, %r2, %r3, %r4 },    { %r5, %r6 },            { %r44753, %r44754, %r44755, %r44756 }; 
	// end inline asm
	// begin inline asm
	mma.sync.aligned.m16n8k32.row.col.s32.s8.s8.s32    { %r44725, %r44726, %r44727, %r44728 },    { %r1, %r2, %r3, %r4 },    { %r5, %r6 },            { %r44725, %r44726, %r44727, %r44728 }; 
	// end inline asm
	// begin inline asm
	mma.sync.aligned.m16n8k32.row.col.s32.s8.s8.s32    { %r44739, %r44740, %r44741, %r44742 },    { %r1, %r2, %r3, %r4 },    { %r5, %r6 },            { %r44739, %r44740, %r44741, %r44742 }; 
	// end inline asm
	// begin inline asm
	mma.sync.aligned.m16n8k32.row.col.s32.s8.s8.s32    { %r44753, %r44754, %r44755, %r44756 },    { %r1, %r2, %r3, %r4 },    { %r5, %r6 },            { %r44753, %r44754, %r44755, %r44756 }; 
	// end inline asm
	// begin inline asm
	mma.sync.aligned.m16n8k32.row.col.s32.s8.s8.s32    { %r44725, %r44726, %r44727, %r44728 },    { %r1, %r2, %r3, %r4 },    { %r5, %r6 },            { %r44725, %r44726, %r44727, %r44728 }; 
	// end inline asm
	// begin inline asm
	mma.sync.aligned.m16n8k32.row.col.s32.s8.s8.s32    { %r44739, %r44740, %r44741, %r44742 },    { %r1, %r2, %r3, %r4 },    { %r5, %r6 },            { %r44739, %r44740, %r44741, %r44742 }; 
	// end inline asm
	// begin inline asm
	mma.sync.aligned.m16n8k32.row.col.s32.s8.s8.s32    { %r44753, %r44754, %r44755, %r44756 },    { %r1, %r2, %r3, %r4 },    { %r5, %r6 },            { %r44753, %r44754, %r44755, %r44756 }; 
	// end inline asm
	// begin inline asm
	mma.sync.aligned.m16n8k32.row.col.s32.s8.s8.s32    { %r44725, %r44726, %r44727, %r44728 },    { %r1, %r2, %r3, %r4 },    { %r5, %r6 },            { %r44725, %r44726, %r44727, %r44728 }; 
	// end inline asm
	// begin inline asm
	mma.sync.aligned.m16n8k32.row.col.s32.s8.s8.s32    { %r44739, %r44740, %r44741, %r44742 },    { %r1, %r2, %r3, %r4 },    { %r5, %r6 },            { %r44739, %r44740, %r44741, %r44742 }; 
	// end inline asm
	// begin inline asm
	mma.sync.aligned.m16n8k32.row.col.s32.s8.s8.s32    { %r44753, %r44754, %r44755, %r44756 },    { %r1, %r2, %r3, %r4 },    { %r5, %r6 },            { %r44753, %r44754, %r44755, %r44756 }; 
	// end inline asm
	// begin inline asm
	mma.sync.aligned.m16n8k32.row.col.s32.s8.s8.s32    { %r44725, %r44726, %r44727, %r44728 },    { %r1, %r2, %r3, %r4 },    { %r5, %r6 },            { %r44725, %r44726, %r44727, %r44728 }; 
	// end inline asm
	// begin inline asm
	mma.sync.aligned.m16n8k32.row.col.s32.s8.s8.s32    { %r44739, %r44740, %r44741, %r44742 },    { %r1, %r2, %r3, %r4 },    { %r5, %r6 },            { %r44739, %r44740, %r44741, %r44742 }; 
	// end inline asm
	// begin inline asm
	mma.sync.aligned.m16n8k32.row.col.s32.s8.s8.s32    { %r44753, %r44754, %r44755, %r44756 },    { %r1, %r2, %r3, %r4 },    { %r5, %r6 },            { %r44753, %r44754, %r44755, %r44756 }; 
	// end inline asm
	// begin inline asm
	mma.sync.aligned.m16n8k32.row.col.s32.s8.s8.s32    { %r44725, %r44726, %r44727, %r44728 },    { %r1, %r2, %r3, %r4 },    { %r5, %r6 },            { %r44725, %r44726, %r44727, %r44728 }; 
	// end inline asm
	// begin inline asm
	mma.sync.aligned.m16n8k32.row.col.s32.s8.s8.s32    { %r44739, %r44740, %r44741, %r44742 },    { %r1, %r2, %r3, %r4 },    { %r5, %r6 },            { %r44739, %r44740, %r44741, %r44742 }; 
	// end inline asm
	// begin inline asm
	mma.sync.aligned.m16n8k32.row.col.s32.s8.s8.s32    { %r44753, %r44754, %r44755, %r44756 },    { %r1, %r2, %r3, %r4 },    { %r5, %r6 },            { %r44753, %r44754, %r44755, %r44756 }; 
	// end inline asm
	// begin inline asm
	mma.sync.aligned.m16n8k32.row.col.s32.s8.s8.s32    { %r44725, %r44726, %r44727, %r44728 },    { %r1, %r2, %r3, %r4 },    { %r5, %r6 },            { %r44725, %r44726, %r44727, %r44728 }; 
	// end inline asm
	// begin inline asm
	mma.sync.aligned.m16n8k32.row.col.s32.s8.s8.s32    { %r44739, %r44740, %r44741, %r44742 },    { %r1, %r2, %r3, %r4 },    { %r5, %r6 },            { %r44739, %r44740, %r44741, %r44742 }; 
	// end inline asm
	// begin inline asm
	mma.sync.aligned.m16n8k32.row.col.s32.s8.s8.s32    { %r44753, %r44754, %r44755, %r44756 },    { %r1, %r2, %r3, %r4 },    { %r5, %r6 },            { %r44753, %r44754, %r44755, %r44756 }; 
	// end inline asm
	// begin inline asm
	mma.sync.aligned.m16n8k32.row.col.s32.s8.s8.s32    { %r44725, %r44726, %r44727, %r44728 },    { %r1, %r2, %r3, %r4 },    { %r5, %r6 },            { %r44725, %r44726, %r44727, %r44728 }; 
	// end inline asm
	// begin inline asm
	mma.sync.aligned.m16n8k32.row.col.s32.s8.s8.s32    { %r44739, %r44740, %r44741, %r44742 },    { %r1, %r2, %r3, %r4 },    { %r5, %r6 },            { %r44739, %r44740, %r44741, %r44742 }; 
	// end inline asm
	// begin inline asm
	mma.sync.aligned.m16n8k32.row.col.s32.s8.s8.s32    { %r44753, %r44754, %r44755, %r44756 },    { %r1, %r2, %r3, %r4 },    { %r5, %r6 },            { %r44753, %r44754, %r44755, %r44756 }; 
	// end inline asm
	// begin inline asm
	mma.sync.aligned.m16n8k32.row.col.s32.s8.s8.s32    { %r44725, %r44726, %r44727, %r44728 },    { %r1, %r2, %r3, %r4 },    { %r5, %r6 },            { %r44725, %r44726, %r44727, %r44728 }; 
	// end inline asm
	// begin inline asm
	mma.sync.aligned.m16n8k32.row.col.s32.s8.s8.s32    { %r44739, %r44740, %r44741, %r44742 },    { %r1, %r2, %r3, %r4 },    { %r5, %r6 },            { %r44739, %r44740, %r44741, %r44742 }; 
	// end inline asm
	// begin inline asm
	mma.sync.aligned.m16n8k32.row.col.s32.s8.s8.s32    { %r44753, %r44754, %r44755, %r44756 },    { %r1, %r2, %r3, %r4 },    { %r5, %r6 },            { %r44753, %r44754, %r44755, %r44756 }; 
	// end inline asm
	// begin inline asm
	mma.sync.aligned.m16n8k32.row.col.s32.s8.s8.s32    { %r44725, %r44726, %r44727, %r44728 },    { %r1, %r2, %r3, %r4 },    { %r5, %r6 },            { %r44725, %r44726, %r44727, %r44728 }; 
	// end inline asm
	// begin inline asm
	mma.sync.aligned.m16n8k32.row.col.s32.s8.s8.s32    { %r44739, %r44740, %r44741, %r44742 },    { %r1, %r2, %r3, %r4 },    { %r5, %r6 },            { %r44739, %r44740, %r44741, %r44742 }; 
	// end inline asm
	// begin inline asm
	mma.sync.aligned.m16n8k32.row.col.s32.s8.s8.s32    { %r44753, %r44754, %r44755, %r44756 },    { %r1, %r2, %r3, %r4 },    { %r5, %r6 },            { %r44753, %r44754, %r44755, %r44756 }; 
	// end inline asm
	// begin inline asm
	mma.sync.aligned.m16n8k32.row.col.s32.s8.s8.s32    { %r44725, %r44726, %r44727, %r44728 },    { %r1, %r2, %r3, %r4 },    { %r5, %r6 },            { %r44725, %r44726, %r44727, %r44728 }; 
	// end inline asm
	// begin inline asm
	mma.sync.aligned.m16n8k32.row.col.s32.s8.s8.s32    { %r44739, %r44740, %r44741, %r44742 },    { %r1, %r2, %r3, %r4 },    { %r5, %r6 },            { %r44739, %r44740, %r44741, %r44742 }; 
	// end inline asm
	// begin inline asm
	mma.sync.aligned.m16n8k32.row.col.s32.s8.s8.s32    { %r44753, %r44754, %r44755, %r44756 },    { %r1, %r2, %r3, %r4 },    { %r5, %r6 },            { %r44753, %r44754, %r44755, %r44756 }; 
	// end inline asm
	// begin inline asm
	mma.sync.aligned.m16n8k32.row.col.s32.s8.s8.s32    { %r44725, %r44726, %r44727, %r44728 },    { %r1, %r2, %r3, %r4 },    { %r5, %r6 },            { %r44725, %r44726, %r44727, %r44728 }; 
	// end inline asm
	// begin inline asm
	mma.sync.aligned.m16n8k32.row.col.s32.s8.s8.s32    { %r44739, %r44740, %r44741, %r44742 },    { %r1, %r2, %r3, %r4 },    { %r5, %r6 },            { %r44739, %r44740, %r44741, %r44742 }; 
	// end inline asm
	// begin inline asm
	mma.sync.aligned.m16n8k32.row.col.s32.s8.s8.s32    { %r44753, %r44754, %r44755, %r44756 },    { %r1, %r2, %r3, %r4 },    { %r5, %r6 },            { %r44753, %r44754, %r44755, %r44756 }; 
	// end inline asm
	// begin inline asm
	mma.sync.aligned.m16n8k32.row.col.s32.s8.s8.s32    { %r44725, %r44726, %r44727, %r44728 },    { %r1, %r2, %r3, %r4 },    { %r5, %r6 },            { %r44725, %r44726, %r44727, %r44728 }; 
	// end inline asm
	// begin inline asm
	mma.sync.aligned.m16n8k32.row.col.s32.s8.s8.s32    { %r44739, %r44740, %r44741, %r44742 },    { %r1, %r2, %r3, %r4 },    { %r5, %r6 },            { %r44739, %r44740, %r44741, %r44742 }; 
	// end inline asm
	// begin inline asm
	mma.sync.aligned.m16n8k32.row.col.s32.s8.s8.s32    { %r44753, %r44754, %r44755, %r44756 },    { %r1, %r2, %r3, %r4 },    { %r5, %r6 },            { %r44753, %r44754, %r44755, %r44756 }; 
	// end inline asm
	// begin inline asm
	mma.sync.aligned.m16n8k32.row.col.s32.s8.s8.s32    { %r44725, %r44726, %r44727, %r44728 },    { %r1, %r2, %r3, %r4 },    { %r5, %r6 },            { %r44725, %r44726, %r44727, %r44728 }; 
	// end inline asm
	// begin inline asm
	mma.sync.aligned.m16n8k32.row.col.s32.s8.s8.s32    { %r44739, %r44740, %r44741, %r44742 },    { %r1, %r2, %r3, %r4 },    { %r5, %r6 },            { %r44739, %r44740, %r44741, %r44742 }; 
	// end inline asm
	// begin inline asm
	mma.sync.aligned.m16n8k32.row.col.s32.s8.s8.s32    { %r44753, %r44754, %r44755, %r44756 },    { %r1, %r2, %r3, %r4 },    { %r5, %r6 },            { %r44753, %r44754, %r44755, %r44756 }; 
	// end inline asm
	// begin inline asm
	mma.sync.aligned.m16n8k32.row.col.s32.s8.s8.s32    { %r44725, %r44726, %r44727, %r44728 },    { %r1, %r2, %r3, %r4 },    { %r5, %r6 },            { %r44725, %r44726, %r44727, %r44728 }; 
	// end inline asm
	// begin inline asm
	mma.sync.aligned.m16n8k32.row.col.s32.s8.s8.s32    { %r44739, %r44740, %r44741, %r44742 },    { %r1, %r2, %r3, %r4 },    { %r5, %r6 },            { %r44739, %r44740, %r44741, %r44742 }; 
	// end inline asm
	// begin inline asm
	mma.sync.aligned.m16n8k32.row.col.s32.s8.s8.s32    { %r44753, %r44754, %r44755, %r44756 },    { %r1, %r2, %r3, %r4 },    { %r5, %r6 },            { %r44753, %r44754, %r44755, %r44756 }; 
	// end inline asm
	// begin inline asm
	mma.sync.aligned.m16n8k32.row.col.s32.s8.s8.s32    { %r44725, %r44726, %r44727, %r44728 },    { %r1, %r2, %r3, %r4 },    { %r5, %r6 },            { %r44725, %r44726, %r44727, %r44728 }; 
	// end inline asm
	// begin inline asm
	mma.sync.aligned.m16n8k32.row.col.s32.s8.s8.s32    { %r44739, %r44740, %r44741, %r44742 },    { %r1, %r2, %r3, %r4 },    { %r5, %r6 },            { %r44739, %r44740, %r44741, %r44742 }; 
	// end inline asm
	// begin inline asm
	mma.sync.aligned.m16n8k32.row.col.s32.s8.s8.s32    { %r44753, %r44754, %r44755, %r44756 },    { %r1, %r2, %r3, %r4 },    { %r5, %r6 },            { %r44753, %r44754, %r44755, %r44756 }; 
	// end inline asm
	// begin inline asm
	mma.sync.aligned.m16n8k32.row.col.s32.s8.s8.s32    { %r44725, %r44726, %r44727, %r44728 },    { %r1, %r2, %r3, %r4 },    { %r5, %r6 },            { %r44725, %r44726, %r44727, %r44728 }; 
	// end inline asm
	// begin inline asm
	mma.sync.aligned.m16n8k32.row.col.s32.s8.s8.s32    { %r44739, %r44740, %r44741, %r44742 },    { %r1, %r2, %r3, %r4 },    { %r5, %r6 },            { %r44739, %r44740, %r44741, %r44742 }; 
	// end inline asm
	// begin inline asm
	mma.sync.aligned.m16n8k32.row.col.s32.s8.s8.s32    { %r44753, %r44754, %r44755, %r44756 },    { %r1, %r2, %r3, %r4 },    { %r5, %r6 },            { %r44753, %r44754, %r44755, %r44756 }; 
	// end inline asm
	// begin inline asm
	mma.sync.aligned.m16n8k32.row.col.s32.s8.s8.s32    { %r44725, %r44726, %r44727, %r44728 },    { %r1, %r2, %r3, %r4 },    { %r5, %r6 },            { %r44725, %r44726, %r44727, %r44728 }; 
	// end inline asm
	// begin inline asm
	mma.sync.aligned.m16n8k32.row.col.s32.s8.s8.s32    { %r44739, %r44740, %r44741, %r44742 },    { %r1, %r2, %r3, %r4 },    { %r5, %r6 },            { %r44739, %r44740, %r44741, %r44742 }; 
	// end inline asm
	// begin inline asm
	mma.sync.aligned.m16n8k32.row.col.s32.s8.s8.s32    { %r44753, %r44754, %r44755, %r44756 },    { %r1, %r2, %r3, %r4 },    { %r5, %r6 },            { %r44753, %r44754, %r44755, %r44756 }; 
	// end inline asm
	// begin inline asm
	mma.sync.aligned.m16n8k32.row.col.s32.s8.s8.s32    { %r44725, %r44726, %r44727, %r44728 },    { %r1, %r2, %r3, %r4 },    { %r5, %r6 },            { %r44725, %r44726, %r44727, %r44728 }; 
	// end inline asm
	// begin inline asm
	mma.sync.aligned.m16n8k32.row.col.s32.s8.s8.s32    { %r44739, %r44740, %r44741, %r44742 },    { %r1, %r2, %r3, %r4 },    { %r5, %r6 },            { %r44739, %r44740, %r44741, %r44742 }; 
	// end inline asm
	// begin inline asm
	mma.sync.aligned.m16n8k32.row.col.s32.s8.s8.s32    { %r44753, %r44754, %r44755, %r44756 },    { %r1, %r2, %r3, %r4 },    { %r5, %r6 },            { %r44753, %r44754, %r44755, %r44756 }; 
	// end inline asm
	// begin inline asm
	mma.sync.aligned.m16n8k32.row.col.s32.s8.s8.s32    { %r44725, %r44726, %r44727, %r44728 },    { %r1, %r2, %r3, %r4 },    { %r5, %r6 },            { %r44725, %r44726, %r44727, %r44728 }; 
	// end inline asm
	// begin inline asm
	mma.sync.aligned.m16n8k32.row.col.s32.s8.s8.s32    { %r44739, %r44740, %r44741, %r44742 },    { %r1, %r2, %r3, %r4 },    { %r5, %r6 },            { %r44739, %r44740, %r44741, %r44742 }; 
	// end inline asm
	// begin inline asm
	mma.sync.aligned.m16n8k32.row.col.s32.s8.s8.s32    { %r44753, %r44754, %r44755, %r44756 },    { %r1, %r2, %r3, %r4 },    { %r5, %r6 },            { %r44753, %r44754, %r44755, %r44756 }; 
	// end inline asm
	// begin inline asm
	mma.sync.aligned.m16n8k32.row.col.s32.s8.s8.s32    { %r44725, %r44726, %r44727, %r44728 },    { %r1, %r2, %r3, %r4 },    { %r5, %r6 },            { %r44725, %r44726, %r44727, %r44728 }; 
	// end inline asm
	// begin inline asm
	mma.sync.aligned.m16n8k32.row.col.s32.s8.s8.s32    { %r44739, %r44740, %r44741, %r44742 },    { %r1, %r2, %r3, %r4 },    { %r5, %r6 },            { %r44739, %r44740, %r44741, %r44742 }; 
	// end inline asm
	// begin inline asm
	mma.sync.aligned.m16n8k32.row.col.s32.s8.s8.s32    { %r44753, %r44754, %r44755, %r44756 },    { %r1, %r2, %r3, %r4 },    { %r5, %r6 },            { %r44753, %r44754, %r44755, %r44756 }; 
	// end inline asm
	// begin inline asm
	mma.sync.aligned.m16n8k32.row.col.s32.s8.s8.s32    { %r44725, %r44726, %r44727, %r44728 },    { %r1, %r2, %r3, %r4 },    { %r5, %r6 },            { %r44725, %r44726, %r44727, %r44728 }; 
	// end inline asm
	// begin inline asm
	mma.sync.aligned.m16n8k32.row.col.s32.s8.s8.s32    { %r44739, %r44740, %r44741, %r44742 },    { %r1, %r2, %r3, %r4 },    { %r5, %r6 },            { %r44739, %r44740, %r44741, %r44742 }; 
	// end inline asm
	// begin inline asm
	mma.sync.aligned.m16n8k32.row.col.s32.s8.s8.s32    { %r44753, %r44754, %r44755, %r44756 },    { %r1, %r2, %r3, %r4 },    { %r5, %r6 },            { %r44753, %r44754, %r44755, %r44756 }; 
	// end inline asm
	// begin inline asm
	mma.sync.aligned.m16n8k32.row.col.s32.s8.s8.s32    { %r44725, %r44726, %r44727, %r44728 },    { %r1, %r2, %r3, %r4 },    { %r5, %r6 },            { %r44725, %r44726, %r44727, %r44728 }; 
	// end inline asm
	// begin inline asm
	mma.sync.aligned.m16n8k32.row.col.s32.s8.s8.s32    { %r44739, %r44740, %r44741, %r44742 },    { %r1, %r2, %r3, %r4 },    { %r5, %r6 },            { %r44739, %r44740, %r44741, %r44742 }; 
	// end inline asm
	// begin inline asm
	mma.sync.aligned.m16n8k32.row.col.s32.s8.s8.s32    { %r44753, %r44754, %r44755, %r44756 },    { %r1, %r2, %r3, %r4 },    { %r5, %r6 },            { %r44753, %r44754, %r44755, %r44756 }; 
	// end inline asm
	// begin inline asm
	mma.sync.aligned.m16n8k32.row.col.s32.s8.s8.s32    { %r44725, %r44726, %r44727, %r44728 },    { %r1, %r2, %r3, %r4 },    { %r5, %r6 },            { %r44725, %r44726, %r44727, %r44728 }; 
	// end inline asm
	// begin inline asm
	mma.sync.aligned.m16n8k32.row.col.s32.s8.s8.s32    { %r44739, %r44740, %r44741, %r44742 },    { %r1, %r2, %r3, %r4 },    { %r5, %r6 },            { %r44739, %r44740, %r44741, %r44742 }; 
	// end inline asm
	// begin inline asm
	mma.sync.aligned.m16n8k32.row.col.s32.s8.s8.s32    { %r44753, %r44754, %r44755, %r44756 },    { %r1, %r2, %r3, %r4 },    { %r5, %r6 },            { %r44753, %r44754, %r44755, %r44756 }; 
	// end inline asm
	// begin inline asm
	mma.sync.aligned.m16n8k32.row.col.s32.s8.s8.s32    { %r44725, %r44726, %r44727, %r44728 },    { %r1, %r2, %r3, %r4 },    { %r5, %r6 },            { %r44725, %r44726, %r44727, %r44728 }; 
	// end inline asm
	// begin inline asm
	mma.sync.aligned.m16n8k32.row.col.s32.s8.s8.s32    { %r44739, %r44740, %r44741, %r44742 },    { %r1, %r2, %r3, %r4 },    { %r5, %r6 },            { %r44739, %r44740, %r44741, %r44742 }; 
	// end inline asm
	// begin inline asm
	mma.sync.aligned.m16n8k32.row.col.s32.s8.s8.s32    { %r44753, %r44754, %r44755, %r44756 },    { %r1, %r2, %r3, %r4 },    { %r5, %r6 },            { %r44753, %r44754, %r44755, %r44756 }; 
	// end inline asm
	// begin inline asm
	mma.sync.aligned.m16n8k32.row.col.s32.s8.s8.s32    { %r44725, %r44726, %r44727, %r44728 },    { %r1, %r2, %r3, %r4 },    { %r5, %r6 },            { %r44725, %r44726, %r44727, %r44728 }; 
	// end inline asm
	// begin inline asm
	mma.sync.aligned.m16n8k32.row.col.s32.s8.s8.s32    { %r44739, %r44740, %r44741, %r44742 },    { %r1, %r2, %r3, %r4 },    { %r5, %r6 },            { %r44739, %r44740, %r44741, %r44742 }; 
	// end inline asm
	// begin inline asm
	mma.sync.aligned.m16n8k32.row.col.s32.s8.s8.s32    { %r44753, %r44754, %r44755, %r44756 },    { %r1, %r2, %r3, %r4 },    { %r5, %r6 },            { %r44753, %r44754, %r44755, %r44756 }; 
	// end inline asm
	// begin inline asm
	mma.sync.aligned.m16n8k32.row.col.s32.s8.s8.s32    { %r44725, %r44726, %r44727, %r44728 },    { %r1, %r2, %r3, %r4 },    { %r5, %r6 },            { %r44725, %r44726, %r44727, %r44728 }; 
	// end inline asm
	// begin inline asm
	mma.sync.aligned.m16n8k32.row.col.s32.s8.s8.s32    { %r44739, %r44740, %r44741, %r44742 },    { %r1, %r2, %r3, %r4 },    { %r5, %r6 },            { %r44739, %r44740, %r44741, %r44742 }; 
	// end inline asm
	// begin inline asm
	mma.sync.aligned.m16n8k32.row.col.s32.s8.s8.s32    { %r44753, %r44754, %r44755, %r44756 },    { %r1, %r2, %r3, %r4 },    { %r5, %r6 },            { %r44753, %r44754, %r44755, %r44756 }; 
	// end inline asm
	// begin inline asm
	mma.sync.aligned.m16n8k32.row.col.s32.s8.s8.s32    { %r44725, %r44726, %r44727, %r44728 },    { %r1, %r2, %r3, %r4 },    { %r5, %r6 },            { %r44725, %r44726, %r44727, %r44728 }; 
	// end inline asm
	// begin inline asm
	mma.sync.aligned.m16n8k32.row.col.s32.s8.s8.s32    { %r44739, %r44740, %r44741, %r44742 },    { %r1, %r2, %r3, %r4 },    { %r5, %r6 },            { %r44739, %r44740, %r44741, %r44742 }; 
	// end inline asm
	// begin inline asm
	mma.sync.aligned.m16n8k32.row.col.s32.s8.s8.s32    { %r44753, %r44754, %r44755, %r44756 },    { %r1, %r2, %r3, %r4 },    { %r5, %r6 },            { %r44753, %r44754, %r44755, %r44756 }; 
	// end inline asm
	// begin inline asm
	mma.sync.aligned.m16n8k32.row.col.s32.s8.s8.s32    { %r44725, %r44726, %r44727, %r44728 },    { %r1, %r2, %r3, %r4 },    { %r5, %r6 },            { %r44725, %r44726, %r44727, %r44728 }; 
	// end inline asm
	// begin inline asm
	mma.sync.aligned.m16n8k32.row.col.s32.s8.s8.s32    { %r44739, %r44740, %r44741, %r44742 },    { %r1, %r2, %r3, %r4 },    { %r5, %r6 },            { %r44739, %r44740, %r44741, %r44742 }; 
	// end inline asm
	// begin inline asm
	mma.sync.aligned.m16n8k32.row.col.s32.s8.s8.s32    { %r44753, %r44754, %r44755, %r44756 },    { %r1, %r2, %r3, %r4 },    { %r5, %r6 },            { %r44753, %r44754, %r44755, %r44756 }; 
	// end inline asm
	// begin inline asm
	mma.sync.aligned.m16n8k32.row.col.s32.s8.s8.s32    { %r44725, %r44726, %r44727, %r44728 },    { %r1, %r2, %r3, %r4 },    { %r5, %r6 },            { %r44725, %r44726, %r44727, %r44728 }; 
	// end inline asm
	// begin inline asm
	mma.sync.aligned.m16n8k32.row.col.s32.s8.s8.s32    { %r44739, %r44740, %r44741, %r44742 },    { %r1, %r2, %r3, %r4 },    { %r5, %r6 },            { %r44739, %r44740, %r44741, %r44742 }; 
	// end inline asm
	// begin inline asm
	mma.sync.aligned.m16n8k32.row.col.s32.s8.s8.s32    { %r44753, %r44754, %r44755, %r44756 },    { %r1, %r2, %r3, %r4 },    { %r5, %r6 },            { %r44753, %r44754, %r44755, %r44756 }; 
	// end inline asm
	// begin inline asm
	mma.sync.aligned.m16n8k32.row.col.s32.s8.s8.s32    { %r44725, %r44726, %r44727, %r44728 },    { %r1, %r2, %r3, %r4 },    { %r5, %r6 },            { %r44725, %r44726, %r44727, %r44728 }; 
	// end inline asm
	// begin inline asm
	mma.sync.aligned.m16n8k32.row.col.s32.s8.s8.s32    { %r44739, %r44740, %r44741, %r44742 },    { %r1, %r2, %r3, %r4 },    { %r5, %r6 },            { %r44739, %r44740, %r44741, %r44742 }; 
	// end inline asm
	// begin inline asm
	mma.sync.aligned.m16n8k32.row.col.s32.s8.s8.s32    { %r44753, %r44754, %r44755, %r44756 },    { %r1, %r2, %r3, %r4 },    { %r5, %r6 },            { %r44753, %r44754, %r44755, %r44756 }; 
	// end inline asm
	// begin inline asm
	mma.sync.aligned.m16n8k32.row.col.s32.s8.s8.s32    { %r44725, %r44726, %r44727, %r44728 },    { %r1, %r2, %r3, %r4 },    { %r5, %r6 },            { %r44725, %r44726, %r44727, %r44728 }; 
	// end inline asm
	// begin inline asm
	mma.sync.aligned.m16n8k32.row.col.s32.s8.s8.s32    { %r44739, %r44740, %r44741, %r44742 },    { %r1, %r2, %r3, %r4 },    { %r5, %r6 },            { %r44739, %r44740, %r44741, %r44742 }; 
	// end inline asm
	// begin inline asm
	mma.sync.aligned.m16n8k32.row.col.s32.s8.s8.s32    { %r44753, %r44754, %r44755, %r44756 },    { %r1, %r2, %r3, %r4 },    { %r5, %r6 },            { %r44753, %r44754, %r44755, %r44756 }; 
	// end inline asm
	// begin inline asm
	mma.sync.aligned.m16n8k32.row.col.s32.s8.s8.s32    { %r44725, %r44726, %r44727, %r44728 },    { %r1, %r2, %r3, %r4 },    { %r5, %r6 },            { %r44725, %r44726, %r44727, %r44728 }; 
	// end inline asm
	// begin inline asm
	mma.sync.aligned.m16n8k32.row.col.s32.s8.s8.s32    { %r44739, %r44740, %r44741, %r44742 },    { %r1, %r2, %r3, %r4 },    { %r5, %r6 },            { %r44739, %r44740, %r44741, %r44742 }; 
	// end inline asm
	// begin inline asm
	mma.sync.aligned.m16n8k32.row.col.s32.s8.s8.s32    { %r44753, %r44754, %r44755, %r44756 },    { %r1, %r2, %r3, %r4 },    { %r5, %r6 },            { %r44753, %r44754, %r44755, %r44756 }; 
	// end inline asm
	// begin inline asm
	mma.sync.aligned.m16n8k32.row.col.s32.s8.s8.s32    { %r44725, %r44726, %r44727, %r44728 },    { %r1, %r2, %r3, %r4 },    { %r5, %r6 },            { %r44725, %r44726, %r44727, %r44728 }; 
	// end inline asm
	// begin inline asm
	mma.sync.aligned.m16n8k32.row.col.s32.s8.s8.s32    { %r44739, %r44740, %r44741, %r44742 },    { %r1, %r2, %r3, %r4 },    { %r5, %r6 },            { %r44739, %r44740, %r44741, %r44742 }; 
	// end inline asm
	// begin inline asm
	mma.sync.aligned.m16n8k32.row.col.s32.s8.s8.s32    { %r44753, %r44754, %r44755, %r44756 },    { %r1, %r2, %r3, %r4 },    { %r5, %r6 },            { %r44753, %r44754, %r44755, %r44756 }; 
	// end inline asm
	// begin inline asm
	mma.sync.aligned.m16n8k32.row.col.s32.s8.s8.s32    { %r44725, %r44726, %r44727, %r44728 },    { %r1, %r2, %r3, %r4 },    { %r5, %r6 },            { %r44725, %r44726, %r44727, %r44728 }; 
	// end inline asm
	// begin inline asm
	mma.sync.aligned.m16n8k32.row.col.s32.s8.s8.s32    { %r44739, %r44740, %r44741, %r44742 },    { %r1, %r2, %r3, %r4 },    { %r5, %r6 },            { %r44739, %r44740, %r44741, %r44742 }; 
	// end inline asm
	// begin inline asm
	mma.sync.aligned.m16n8k32.row.col.s32.s8.s8.s32    { %r44753, %r44754, %r44755, %r44756 },    { %r1, %r2, %r3, %r4 },    { %r5, %r6 },            { %r44753, %r44754, %r44755, %r44756 }; 
	// end inline asm
	// begin inline asm
	mma.sync.aligned.m16n8k32.row.col.s32.s8.s8.s32    { %r44725, %r44726, %r44727, %r44728 },    { %r1, %r2, %r3, %r4 },    { %r5, %r6 },            { %r44725, %r44726, %r44727, %r44728 }; 
	// end inline asm
	// begin inline asm
	mma.sync.aligned.m16n8k32.row.col.s32.s8.s8.s32    { %r44739, %r44740, %r44741, %r44742 },    { %r1, %r2, %r3, %r4 },    { %r5, %r6 },            { %r44739, %r44740, %r44741, %r44742 }; 
	// end inline asm
	// begin inline asm
	mma.sync.aligned.m16n8k32.row.col.s32.s8.s8.s32    { %r44753, %r44754, %r44755, %r44756 },    { %r1, %r2, %r3, %r4 },    { %r5, %r6 },            { %r44753, %r44754, %r44755, %r44756 }; 
	// end inline asm
	// begin inline asm
	mma.sync.aligned.m16n8k32.row.col.s32.s8.s8.s32    { %r44725, %r44726, %r44727, %r44728 },    { %r1, %r2, %r3, %r4 },    { %r5, %r6 },            { %r44725, %r44726, %r44727, %r44728 }; 
	// end inline asm
	// begin inline asm
	mma.sync.aligned.m16n8k32.row.col.s32.s8.s8.s32    { %r44739, %r44740, %r44741, %r44742 },    { %r1, %r2, %r3, %r4 },    { %r5, %r6 },            { %r44739, %r44740, %r44741, %r44742 }; 
	// end inline asm
	// begin inline asm
	mma.sync.aligned.m16n8k32.row.col.s32.s8.s8.s32    { %r44753, %r44754, %r44755, %r44756 },    { %r1, %r2, %r3, %r4 },    { %r5, %r6 },            { %r44753, %r44754, %r44755, %r44756 }; 
	// end inline asm
	// begin inline asm
	mma.sync.aligned.m16n8k32.row.col.s32.s8.s8.s32    { %r44725, %r44726, %r44727, %r44728 },    { %r1, %r2, %r3, %r4 },    { %r5, %r6 },            { %r44725, %r44726, %r44727, %r44728 }; 
	// end inline asm
	// begin inline asm
	mma.sync.aligned.m16n8k32.row.col.s32.s8.s8.s32    { %r44739, %r44740, %r44741, %r44742 },    { %r1, %r2, %r3, %r4 },    { %r5, %r6 },            { %r44739, %r44740, %r44741, %r44742 }; 
	// end inline asm
	// begin inline asm
	mma.sync.aligned.m16n8k32.row.col.s32.s8.s8.s32    { %r44753, %r44754, %r44755, %r44756 },    { %r1, %r2, %r3, %r4 },    { %r5, %r6 },            { %r44753, %r44754, %r44755, %r44756 }; 
	// end inline asm
	// begin inline asm
	mma.sync.aligned.m16n8k32.row.col.s32.s8.s8.s32    { %r44725, %r44726, %r44727, %r44728 },    { %r1, %r2, %r3, %r4 },    { %r5, %r6 },            { %r44725, %r44726, %r44727, %r44728 }; 
	// end inline asm
	// begin inline asm
	mma.sync.aligned.m16n8k32.row.col.s32.s8.s8.s32    { %r44739, %r44740, %r44741, %r44742 },    { %r1, %r2, %r3, %r4 },    { %r5, %r6 },            { %r44739, %r44740, %r44741, %r44742 }; 
	// end inline asm
	// begin inline asm
	mma.sync.aligned.m16n8k32.row.col.s32.s8.s8.s32    { %r44753, %r44754, %r44755, %r44756 },    { %r1, %r2, %r3, %r4 },    { %r5, %r6 },            { %r44753, %r44754, %r44755, %r44756 }; 
	// end inline asm
	// begin inline asm
	mma.sync.aligned.m16n8k32.row.col.s32.s8.s8.s32    { %r44725, %r44726, %r44727, %r44728 },    { %r1, %r2, %r3, %r4 },    { %r5, %r6 },            { %r44725, %r44726, %r44727, %r44728 }; 
	// end inline asm
	// begin inline asm
	mma.sync.aligned.m16n8k32.row.col.s32.s8.s8.s32    { %r44739, %r44740, %r44741, %r44742 },    { %r1, %r2, %r3, %r4 },    { %r5, %r6 },            { %r44739, %r44740, %r44741, %r44742 }; 
	// end inline asm
	// begin inline asm
	mma.sync.aligned.m16n8k32.row.col.s32.s8.s8.s32    { %r44753, %r44754, %r44755, %r44756 },    { %r1, %r2, %r3, %r4 },    { %r5, %r6 },            { %r44753, %r44754, %r44755, %r44756 }; 
	// end inline asm
	// begin inline asm
	mma.sync.aligned.m16n8k32.row.col.s32.s8.s8.s32    { %r44725, %r44726, %r44727, %r44728 },    { %r1, %r2, %r3, %r4 },    { %r5, %r6 },            { %r44725, %r44726, %r44727, %r44728 }; 
	// end inline asm
	// begin inline asm
	mma.sync.aligned.m16n8k32.row.col.s32.s8.s8.s32    { %r44739, %r44740, %r44741, %r44742 },    { %r1, %r2, %r3, %r4 },    { %r5, %r6 },            { %r44739, %r44740, %r44741, %r44742 }; 
	// end inline asm
	// begin inline asm
	mma.sync.aligned.m16n8k32.row.col.s32.s8.s8.s32    { %r44753, %r44754, %r44755, %r44756 },    { %r1, %r2, %r3, %r4 },    { %r5, %r6 },            { %r44753, %r44754, %r44755, %r44756 }; 
	// end inline asm
	// begin inline asm
	mma.sync.aligned.m16n8k32.row.col.s32.s8.s8.s32    { %r44725, %r44726, %r44727, %r44728 },    { %r1, %r2, %r3, %r4 },    { %r5, %r6 },            { %r44725, %r44726, %r44727, %r44728 }; 
	// end inline asm
	// begin inline asm
	mma.sync.aligned.m16n8k32.row.col.s32.s8.s8.s32    { %r44739, %r44740, %r44741, %r44742 },    { %r1, %r2, %r3, %r4 },    { %r5, %r6 },            { %r44739, %r44740, %r44741, %r44742 }; 
	// end inline asm
	// begin inline asm
	mma.sync.aligned.m16n8k32.row.col.s32.s8.s8.s32    { %r44753, %r44754, %r44755, %r44756 },    { %r1, %r2, %r3, %r4 },    { %r5, %r6 },            { %r44753, %r44754, %r44755, %r44756 }; 
	// end inline asm
	// begin inline asm
	mma.sync.aligned.m16n8k32.row.col.s32.s8.s8.s32    { %r44725, %r44726, %r44727, %r44728 },    { %r1, %r2, %r3, %r4 },    { %r5, %r6 },            { %r44725, %r44726, %r44727, %r44728 }; 
	// end inline asm
	// begin inline asm
	mma.sync.aligned.m16n8k32.row.col.s32.s8.s8.s32    { %r44739, %r44740, %r44741, %r44742 },    { %r1, %r2, %r3, %r4 },    { %r5, %r6 },            { %r44739, %r44740, %r44741, %r44742 }; 
	// end inline asm
	// begin inline asm
	mma.sync.aligned.m16n8k32.row.col.s32.s8.s8.s32    { %r44753, %r44754, %r44755, %r44756 },    { %r1, %r2, %r3, %r4 },    { %r5, %r6 },            { %r44753, %r44754, %r44755, %r44756 }; 
	// end inline asm
	// begin inline asm
	mma.sync.aligned.m16n8k32.row.col.s32.s8.s8.s32    { %r44725, %r44726, %r44727, %r44728 },    { %r1, %r2, %r3, %r4 },    { %r5, %r6 },            { %r44725, %r44726, %r44727, %r44728 }; 
	// end inline asm
	// begin inline asm
	mma.sync.aligned.m16n8k32.row.col.s32.s8.s8.s32    { %r44739, %r44740, %r44741, %r44742 },    { %r1, %r2, %r3, %r4 },    { %r5, %r6 },            { %r44739, %r44740, %r44741, %r44742 }; 
	// end inline asm
	// begin inline asm
	mma.sync.aligned.m16n8k32.row.col.s32.s8.s8.s32    { %r44753, %r44754, %r44755, %r44756 },    { %r1, %r2, %r3, %r4 },    { %r5, %r6 },            { %r44753, %r44754, %r44755, %r44756 }; 
	// end inline asm
	// begin inline asm
	mma.sync.aligned.m16n8k32.row.col.s32.s8.s8.s32    { %r44725, %r44726, %r44727, %r44728 },    { %r1, %r2, %r3, %r4 },    { %r5, %r6 },            { %r44725, %r44726, %r44727, %r44728 }; 
	// end inline asm
	// begin inline asm
	mma.sync.aligned.m16n8k32.row.col.s32.s8.s8.s32    { %r44739, %r44740, %r44741, %r44742 },    { %r1, %r2, %r3, %r4 },    { %r5, %r6 },            { %r44739, %r44740, %r44741, %r44742 }; 
	// end inline asm
	// begin inline asm
	mma.sync.aligned.m16n8k32.row.col.s32.s8.s8.s32    { %r44753, %r44754, %r44755, %r44756 },    { %r1, %r2, %r3, %r4 },    { %r5, %r6 },            { %r44753, %r44754, %r44755, %r44756 }; 
	// end inline asm
	// begin inline asm
	mma.sync.aligned.m16n8k32.row.col.s32.s8.s8.s32    { %r44725, %r44726, %r44727, %r44728 },    { %r1, %r2, %r3, %r4 },    { %r5, %r6 },            { %r44725, %r44726, %r44727, %r44728 }; 
	// end inline asm
	// begin inline asm
	mma.sync.aligned.m16n8k32.row.col.s32.s8.s8.s32    { %r44739, %r44740, %r44741, %r44742 },    { %r1, %r2, %r3, %r4 },    { %r5, %r6 },            { %r44739, %r44740, %r44741, %r44742 }; 
	// end inline asm
	// begin inline asm
	mma.sync.aligned.m16n8k32.row.col.s32.s8.s8.s32    { %r44753, %r44754, %r44755, %r44756 },    { %r1, %r2, %r3, %r4 },    { %r5, %r6 },            { %r44753, %r44754, %r44755, %r44756 }; 
	// end inline asm
	// begin inline asm
	mma.sync.aligned.m16n8k32.row.col.s32.s8.s8.s32    { %r44725, %r44726, %r44727, %r44728 },    { %r1, %r2, %r3, %r4 },    { %r5, %r6 },            { %r44725, %r44726, %r44727, %r44728 }; 
	// end inline asm
	// begin inline asm
	mma.sync.aligned.m16n8k32.row.col.s32.s8.s8.s32    { %r44739, %r44740, %r44741, %r44742 },    { %r1, %r2, %r3, %r4 },    { %r5, %r6 },            { %r44739, %r44740, %r44741, %r44742 }; 
	// end inline asm
	// begin inline asm
	mma.sync.aligned.m16n8k32.row.col.s32.s8.s8.s32    { %r44753, %r44754, %r44755, %r44756 },    { %r1, %r2, %r3, %r4 },    { %r5, %r6 },            { %r44753, %r44754, %r44755, %r44756 }; 
	// end inline asm
	mov.u32 	%r59638, %r44728;
	mov.u32 	%r59635, %r44725;
	mov.u32 	%r59637, %r44727;
	mov.u32 	%r59636, %r44726;
	// begin inline asm
	mma.sync.aligned.m16n8k32.row.col.s32.s8.s8.s32    { %r59635, %r59636, %r59637, %r59638 },    { %r1, %r2, %r3, %r4 },    { %r5, %r6 },            { %r59635, %r59636, %r59637, %r59638 }; 
	// end inline asm
	mov.u32 	%r59650, %r44740;
	mov.u32 	%r59652, %r44742;
	mov.u32 	%r59649, %r44739;
	mov.u32 	%r59651, %r44741;
	// begin inline asm
	mma.sync.aligned.m16n8k32.row.col.s32.s8.s8.s32    { %r59649, %r59650, %r59651, %r59652 },    { %r1, %r2, %r3, %r4 },    { %r5, %r6 },            { %r59649, %r59650, %r59651, %r59652 }; 
	// end inline asm
	mov.u32 	%r59664, %r44754;
	mov.u32 	%r59666, %r44756;
	mov.u32 	%r59663, %r44753;
	mov.u32 	%r59665, %r44755;
	// begin inline asm
	mma.sync.aligned.m16n8k32.row.col.s32.s8.s8.s32    { %r59663, %r59664, %r59665, %r59666 },    { %r1, %r2, %r3, %r4 },    { %r5, %r6 },            { %r59663, %r59664, %r59665, %r59666 }; 
	// end inline asm
	// begin inline asm
	mma.sync.aligned.m16n8k32.row.col.s32.s8.s8.s32    { %r59635, %r59636, %r59637, %r59638 },    { %r1, %r2, %r3, %r4 },    { %r5, %r6 },            { %r59635, %r59636, %r59637, %r59638 }; 
	// end inline asm
	// begin inline asm
	mma.sync.aligned.m16n8k32.row.col.s32.s8.s8.s32    { %r59649, %r59650, %r59651, %r59652 },    { %r1, %r2, %r3, %r4 },    { %r5, %r6 },            { %r59649, %r59650, %r59651, %r59652 }; 
	// end inline asm
	// begin inline asm
	mma.sync.aligned.m16n8k32.row.col.s32.s8.s8.s32    { %r59663, %r59664, %r59665, %r59666 },    { %r1, %r2, %r3, %r4 },    { %r5, %r6 },            { %r59663, %r59664, %r59665, %r59666 }; 
	// end inline asm
	// begin inline asm
	mma.sync.aligned.m16n8k32.row.col.s32.s8.s8.s32    { %r59635, %r59636, %r59637, %r59638 },    { %r1, %r2, %r3, %r4 },    { %r5, %r6 },            { %r59635, %r59636, %r59637, %r59638 }; 
	// end inline asm
	// begin inline asm
	mma.sync.aligned.m16n8k32.row.col.s32.s8.s8.s32    { %r59649, %r59650, %r59651, %r59652 },    { %r1, %r2, %r3, %r4 },    { %r5, %r6 },            { %r59649, %r59650, %r59651, %r59652 }; 
	// end inline asm
	// begin inline asm
	mma.sync.aligned.m16n8k32.row.col.s32.s8.s8.s32    { %r59663, %r59664, %r59665, %r59666 },    { %r1, %r2, %r3, %r4 },    { %r5, %r6 },            { %r59663, %r59664, %r59665, %r59666 }; 
	// end inline asm
	// begin inline asm
	mma.sync.aligned.m16n8k32.row.col.s32.s8.s8.s32    { %r59635, %r59636, %r59637, %r59638 },    { %r1, %r2, %r3, %r4 },    { %r5, %r6 },            { %r59635, %r59636, %r59637, %r59638 }; 
	// end inline asm
	// begin inline asm
	mma.sync.aligned.m16n8k32.row.col.s32.s8.s8.s32    { %r59649, %r59650, %r59651, %r59652 },    { %r1, %r2, %r3, %r4 },    { %r5, %r6 },            { %r59649, %r59650, %r59651, %r59652 }; 
	// end inline asm
	// begin inline asm
	mma.sync.aligned.m16n8k32.row.col.s32.s8.s8.s32    { %r59663, %r59664, %r59665, %r59666 },    { %r1, %r2, %r3, %r4 },    { %r5, %r6 },            { %r59663, %r59664, %r59665, %r59666 }; 
	// end inline asm
	// begin inline asm
	mma.sync.aligned.m16n8k32.row.col.s32.s8.s8.s32    { %r59635, %r59636, %r59637, %r59638 },    { %r1, %r2, %r3, %r4 },    { %r5, %r6 },            { %r59635, %r59636, %r59637, %r59638 }; 
	// end inline asm
	// begin inline asm
	mma.sync.aligned.m16n8k32.row.col.s32.s8.s8.s32    { %r59649, %r59650, %r59651, %r59652 },    { %r1, %r2, %r3, %r4 },    { %r5, %r6 },            { %r59649, %r59650, %r59651, %r59652 }; 
	// end inline asm
	// begin inline asm
	mma.sync.aligned.m16n8k32.row.col.s32.s8.s8.s32    { %r59663, %r59664, %r59665, %r59666 },    { %r1, %r2, %r3, %r4 },    { %r5, %r6 },            { %r59663, %r59664, %r59665, %r59666 }; 
	// end inline asm
	// begin inline asm
	mma.sync.aligned.m16n8k32.row.col.s32.s8.s8.s32    { %r59635, %r59636, %r59637, %r59638 },    { %r1, %r2, %r3, %r4 },    { %r5, %r6 },            { %r59635, %r59636, %r59637, %r59638 }; 
	// end inline asm
	// begin inline asm
	mma.sync.aligned.m16n8k32.row.col.s32.s8.s8.s32    { %r59649, %r59650, %r59651, %r59652 },    { %r1, %r2, %r3, %r4 },    { %r5, %r6 },            { %r59649, %r59650, %r59651, %r59652 }; 
	// end inline asm
	// begin inline asm
	mma.sync.aligned.m16n8k32.row.col.s32.s8.s8.s32    { %r59663, %r59664, %r59665, %r59666 },    { %r1, %r2, %r3, %r4 },    { %r5, %r6 },            { %r59663, %r59664, %r59665, %r59666 }; 
	// end inline asm
	// begin inline asm
	mma.sync.aligned.m16n8k32.row.col.s32.s8.s8.s32    { %r59635, %r59636, %r59637, %r59638 },    { %r1, %r2, %r3, %r4 },    { %r5, %r6 },            { %r59635, %r59636, %r59637, %r59638 }; 
	// end inline asm
	// begin inline asm
	mma.sync.aligned.m16n8k32.row.col.s32.s8.s8.s32    { %r59649, %r59650, %r59651, %r59652 },    { %r1, %r2, %r3, %r4 },    { %r5, %r6 },            { %r59649, %r59650, %r59651, %r59652 }; 
	// end inline asm
	// begin inline asm
	mma.sync.aligned.m16n8k32.row.col.s32.s8.s8.s32    { %r59663, %r59664, %r59665, %r59666 },    { %r1, %r2, %r3, %r4 },    { %r5, %r6 },            { %r59663, %r59664, %r59665, %r59666 }; 
	// end inline asm
	// begin inline asm
	mma.sync.aligned.m16n8k32.row.col.s32.s8.s8.s32    { %r59635, %r59636, %r59637, %r59638 },    { %r1, %r2, %r3, %r4 },    { %r5, %r6 },            { %r59635, %r59636, %r59637, %r59638 }; 
	// end inline asm
	// begin inline asm
	mma.sync.aligned.m16n8k32.row.col.s32.s8.s8.s32    { %r59649, %r59650, %r59651, %r59652 },    { %r1, %r2, %r3, %r4 },    { %r5, %r6 },            { %r59649, %r59650, %r59651, %r59652 }; 
	// end inline asm
	// begin inline asm
	mma.sync.aligned.m16n8k32.row.col.s32.s8.s8.s32    { %r59663, %r59664, %r59665, %r59666 },    { %r1, %r2, %r3, %r4 },    { %r5, %r6 },            { %r59663, %r59664, %r59665, %r59666 }; 
	// end inline asm
	// begin inline asm
	mma.sync.aligned.m16n8k32.row.col.s32.s8.s8.s32    { %r59635, %r59636, %r59637, %r59638 },    { %r1, %r2, %r3, %r4 },    { %r5, %r6 },            { %r59635, %r59636, %r59637, %r59638 }; 
	// end inline asm
	// begin inline asm
	mma.sync.aligned.m16n8k32.row.col.s32.s8.s8.s32    { %r59649, %r59650, %r59651, %r59652 },    { %r1, %r2, %r3, %r4 },    { %r5, %r6 },            { %r59649, %r59650, %r59651, %r59652 }; 
	// end inline asm
	// begin inline asm
	mma.sync.aligned.m16n8k32.row.col.s32.s8.s8.s32    { %r59663, %r59664, %r59665, %r59666 },    { %r1, %r2, %r3, %r4 },    { %r5, %r6 },            { %r59663, %r59664, %r59665, %r59666 }; 
	// end inline asm
	// begin inline asm
	mma.sync.aligned.m16n8k32.row.col.s32.s8.s8.s32    { %r59635, %r59636, %r59637, %r59638 },    { %r1, %r2, %r3, %r4 },    { %r5, %r6 },            { %r59635, %r59636, %r59637, %r59638 }; 
	// end inline asm
	// begin inline asm
	mma.sync.aligned.m16n8k32.row.col.s32.s8.s8.s32    { %r59649, %r59650, %r59651, %r59652 },    { %r1, %r2, %r3, %r4 },    { %r5, %r6 },            { %r59649, %r59650, %r59651, %r59652 }; 
	// end inline asm
	// begin inline asm
	mma.sync.aligned.m16n8k32.row.col.s32.s8.s8.s32    { %r59663, %r59664, %r59665, %r59666 },    { %r1, %r2, %r3, %r4 },    { %r5, %r6 },            { %r59663, %r59664, %r59665, %r59666 }; 
	// end inline asm
	// begin inline asm
	mma.sync.aligned.m16n8k32.row.col.s32.s8.s8.s32    { %r59635, %r59636, %r59637, %r59638 },    { %r1, %r2, %r3, %r4 },    { %r5, %r6 },            { %r59635, %r59636, %r59637, %r59638 }; 
	// end inline asm
	// begin inline asm
	mma.sync.aligned.m16n8k32.row.col.s32.s8.s8.s32    { %r59649, %r59650, %r59651, %r59652 },    { %r1, %r2, %r3, %r4 },    { %r5, %r6 },            { %r59649, %r59650, %r59651, %r59652 }; 
	// end inline asm
	// begin inline asm
	mma.sync.aligned.m16n8k32.row.col.s32.s8.s8.s32    { %r59663, %r59664, %r59665, %r59666 },    { %r1, %r2, %r3, %r4 },    { %r5, %r6 },            { %r59663, %r59664, %r59665, %r59666 }; 
	// end inline asm
	// begin inline asm
	mma.sync.aligned.m16n8k32.row.col.s32.s8.s8.s32    { %r59635, %r59636, %r59637, %r59638 },    { %r1, %r2, %r3, %r4 },    { %r5, %r6 },            { %r59635, %r59636, %r59637, %r59638 }; 
	// end inline asm
	// begin inline asm
	mma.sync.aligned.m16n8k32.row.col.s32.s8.s8.s32    { %r59649, %r59650, %r59651, %r59652 },    { %r1, %r2, %r3, %r4 },    { %r5, %r6 },            { %r59649, %r59650, %r59651, %r59652 }; 
	// end inline asm
	// begin inline asm
	mma.sync.aligned.m16n8k32.row.col.s32.s8.s8.s32    { %r59663, %r59664, %r59665, %r59666 },    { %r1, %r2, %r3, %r4 },    { %r5, %r6 },            { %r59663, %r59664, %r59665, %r59666 }; 
	// end inline asm
	// begin inline asm
	mma.sync.aligned.m16n8k32.row.col.s32.s8.s8.s32    { %r59635, %r59636, %r59637, %r59638 },    { %r1, %r2, %r3, %r4 },    { %r5, %r6 },            { %r59635, %r59636, %r59637, %r59638 }; 
	// end inline asm
	// begin inline asm
	mma.sync.aligned.m16n8k32.row.col.s32.s8.s8.s32    { %r59649, %r59650, %r59651, %r59652 },    { %r1, %r2, %r3, %r4 },    { %r5, %r6 },            { %r59649, %r59650, %r59651, %r59652 }; 
	// end inline asm
	// begin inline asm
	mma.sync.aligned.m16n8k32.row.col.s32.s8.s8.s32    { %r59663, %r59664, %r59665, %r59666 },    { %r1, %r2, %r3, %r4 },    { %r5, %r6 },            { %r59663, %r59664, %r59665, %r59666 }; 
	// end inline asm
	// begin inline asm
	mma.sync.aligned.m16n8k32.row.col.s32.s8.s8.s32    { %r59635, %r59636, %r59637, %r59638 },    { %r1, %r2, %r3, %r4 },    { %r5, %r6 },            { %r59635, %r59636, %r59637, %r59638 }; 
	// end inline asm
	// begin inline asm
	mma.sync.aligned.m16n8k32.row.col.s32.s8.s8.s32    { %r59649, %r59650, %r59651, %r59652 },    { %r1, %r2, %r3, %r4 },    { %r5, %r6 },            { %r59649, %r59650, %r59651, %r59652 }; 
	// end inline asm
	// begin inline asm
	mma.sync.aligned.m16n8k32.row.col.s32.s8.s8.s32    { %r59663, %r59664, %r59665, %r59666 },    { %r1, %r2, %r3, %r4 },    { %r5, %r6 },            { %r59663, %r59664, %r59665, %r59666 }; 
	// end inline asm
	// begin inline asm
	mma.sync.aligned.m16n8k32.row.col.s32.s8.s8.s32    { %r59635, %r59636, %r59637, %r59638 },    { %r1, %r2, %r3, %r4 },    { %r5, %r6 },            { %r59635, %r59636, %r59637, %r59638 }; 
	// end inline asm
	// begin inline asm
	mma.sync.aligned.m16n8k32.row.col.s32.s8.s8.s32    { %r59649, %r59650, %r59651, %r59652 },    { %r1, %r2, %r3, %r4 },    { %r5, %r6 },            { %r59649, %r59650, %r59651, %r59652 }; 
	// end inline asm
	// begin inline asm
	mma.sync.aligned.m16n8k32.row.col.s32.s8.s8.s32    { %r59663, %r59664, %r59665, %r59666 },    { %r1, %r2, %r3, %r4 },    { %r5, %r6 },            { %r59663, %r59664, %r59665, %r59666 }; 
	// end inline asm
	// begin inline asm
	mma.sync.aligned.m16n8k32.row.col.s32.s8.s8.s32    { %r59635, %r59636, %r59637, %r59638 },    { %r1, %r2, %r3, %r4 },    { %r5, %r6 },            { %r59635, %r59636, %r59637, %r59638 }; 
	// end inline asm
	// begin inline asm
	mma.sync.aligned.m16n8k32.row.col.s32.s8.s8.s32    { %r59649, %r59650, %r59651, %r59652 },    { %r1, %r2, %r3, %r4 },    { %r5, %r6 },            { %r59649, %r59650, %r59651, %r59652 }; 
	// end inline asm
	// begin inline asm
	mma.sync.aligned.m16n8k32.row.col.s32.s8.s8.s32    { %r59663, %r59664, %r59665, %r59666 },    { %r1, %r2, %r3, %r4 },    { %r5, %r6 },            { %r59663, %r59664, %r59665, %r59666 }; 
	// end inline asm
	// begin inline asm
	mma.sync.aligned.m16n8k32.row.col.s32.s8.s8.s32    { %r59635, %r59636, %r59637, %r59638 },    { %r1, %r2, %r3, %r4 },    { %r5, %r6 },            { %r59635, %r59636, %r59637, %r59638 }; 
	// end inline asm
	// begin inline asm
	mma.sync.aligned.m16n8k32.row.col.s32.s8.s8.s32    { %r59649, %r59650, %r59651, %r59652 },    { %r1, %r2, %r3, %r4 },    { %r5, %r6 },            { %r59649, %r59650, %r59651, %r59652 }; 
	// end inline asm
	// begin inline asm
	mma.sync.aligned.m16n8k32.row.col.s32.s8.s8.s32    { %r59663, %r59664, %r59665, %r59666 },    { %r1, %r2, %r3, %r4 },    { %r5, %r6 },            { %r59663, %r59664, %r59665, %r59666 }; 
	// end inline asm
	// begin inline asm
	mma.sync.aligned.m16n8k32.row.col.s32.s8.s8.s32    { %r59635, %r59636, %r59637, %r59638 },    { %r1, %r2, %r3, %r4 },    { %r5, %r6 },            { %r59635, %r59636, %r59637, %r59638 }; 
	// end inline asm
	// begin inline asm
	mma.sync.aligned.m16n8k32.row.col.s32.s8.s8.s32    { %r59649, %r59650, %r59651, %r59652 },    { %r1, %r2, %r3, %r4 },    { %r5, %r6 },            { %r59649, %r59650, %r59651, %r59652 }; 
	// end inline asm
	// begin inline asm
	mma.sync.aligned.m16n8k32.row.col.s32.s8.s8.s32    { %r59663, %r59664, %r59665, %r59666 },    { %r1, %r2, %r3, %r4 },    { %r5, %r6 },            { %r59663, %r59664, %r59665, %r59666 }; 
	// end inline asm
	// begin inline asm
	mma.sync.aligned.m16n8k32.row.col.s32.s8.s8.s32    { %r59635, %r59636, %r59637, %r59638 },    { %r1, %r2, %r3, %r4 },    { %r5, %r6 },            { %r59635, %r59636, %r59637, %r59638 }; 
	// end inline asm
	// begin inline asm
	mma.sync.aligned.m16n8k32.row.col.s32.s8.s8.s32    { %r59649, %r59650, %r59651, %r59652 },    { %r1, %r2, %r3, %r4 },    { %r5, %r6 },            { %r59649, %r59650, %r59651, %r59652 }; 
	// end inline asm
	// begin inline asm
	mma.sync.aligned.m16n8k32.row.col.s32.s8.s8.s32    { %r59663, %r59664, %r59665, %r59666 },    { %r1, %r2, %r3, %r4 },    { %r5, %r6 },            { %r59663, %r59664, %r59665, %r59666 }; 
	// end inline asm
	// begin inline asm
	mma.sync.aligned.m16n8k32.row.col.s32.s8.s8.s32    { %r59635, %r59636, %r59637, %r59638 },    { %r1, %r2, %r3, %r4 },    { %r5, %r6 },            { %r59635, %r59636, %r59637, %r59638 }; 
	// end inline asm
	// begin inline asm
	mma.sync.aligned.m16n8k32.row.col.s32.s8.s8.s32    { %r59649, %r59650, %r59651, %r59652 },    { %r1, %r2, %r3, %r4 },    { %r5, %r6 },            { %r59649, %r59650, %r59651, %r59652 }; 
	// end inline asm
	// begin inline asm
	mma.sync.aligned.m16n8k32.row.col.s32.s8.s8.s32    { %r59663, %r59664, %r59665, %r59666 },    { %r1, %r2, %r3, %r4 },    { %r5, %r6 },            { %r59663, %r59664, %r59665, %r59666 }; 
	// end inline asm
	// begin inline asm
	mma.sync.aligned.m16n8k32.row.col.s32.s8.s8.s32    { %r59635, %r59636, %r59637, %r59638 },    { %r1, %r2, %r3, %r4 },    { %r5, %r6 },            { %r59635, %r59636, %r59637, %r59638 }; 
	// end inline asm
	// begin inline asm
	mma.sync.aligned.m16n8k32.row.col.s32.s8.s8.s32    { %r59649, %r59650, %r59651, %r59652 },    { %r1, %r2, %r3, %r4 },    { %r5, %r6 },            { %r59649, %r59650, %r59651, %r59652 }; 
	// end inline asm
	// begin inline asm
	mma.sync.aligned.m16n8k32.row.col.s32.s8.s8.s32    { %r59663, %r59664, %r59665, %r59666 },    { %r1, %r2, %r3, %r4 },    { %r5, %r6 },            { %r59663, %r59664, %r59665, %r59666 }; 
	// end inline asm
	// begin inline asm
	mma.sync.aligned.m16n8k32.row.col.s32.s8.s8.s32    { %r59635, %r59636, %r59637, %r59638 },    { %r1, %r2, %r3, %r4 },    { %r5, %r6 },            { %r59635, %r59636, %r59637, %r59638 }; 
	// end inline asm
	// begin inline asm
	mma.sync.aligned.m16n8k32.row.col.s32.s8.s8.s32    { %r59649, %r59650, %r59651, %r59652 },    { %r1, %r2, %r3, %r4 },    { %r5, %r6 },            { %r59649, %r59650, %r59651, %r59652 }; 
	// end inline asm
	// begin inline asm
	mma.sync.aligned.m16n8k32.row.col.s32.s8.s8.s32    { %r59663, %r59664, %r59665, %r59666 },    { %r1, %r2, %r3, %r4 },    { %r5, %r6 },            { %r59663, %r59664, %r59665, %r59666 }; 
	// end inline asm
	// begin inline asm
	mma.sync.aligned.m16n8k32.row.col.s32.s8.s8.s32    { %r59635, %r59636, %r59637, %r59638 },    { %r1, %r2, %r3, %r4 },    { %r5, %r6 },            { %r59635, %r59636, %r59637, %r59638 }; 
	// end inline asm
	// begin inline asm
	mma.sync.aligned.m16n8k32.row.col.s32.s8.s8.s32    { %r59649, %r59650, %r59651, %r59652 },    { %r1, %r2, %r3, %r4 },    { %r5, %r6 },            { %r59649, %r59650, %r59651, %r59652 }; 
	// end inline asm
	// begin inline asm
	mma.sync.aligned.m16n8k32.row.col.s32.s8.s8.s32    { %r59663, %r59664, %r59665, %r59666 },    { %r1, %r2, %r3, %r4 },    { %r5, %r6 },            { %r59663, %r59664, %r59665, %r59666 }; 
	// end inline asm
	// begin inline asm
	mma.sync.aligned.m16n8k32.row.col.s32.s8.s8.s32    { %r59635, %r59636, %r59637, %r59638 },    { %r1, %r2, %r3, %r4 },    { %r5, %r6 },            { %r59635, %r59636, %r59637, %r59638 }; 
	// end inline asm
	// begin inline asm
	mma.sync.aligned.m16n8k32.row.col.s32.s8.s8.s32    { %r59649, %r59650, %r59651, %r59652 },    { %r1, %r2, %r3, %r4 },    { %r5, %r6 },            { %r59649, %r59650, %r59651, %r59652 }; 
	// end inline asm
	// begin inline asm
	mma.sync.aligned.m16n8k32.row.col.s32.s8.s8.s32    { %r59663, %r59664, %r59665, %r59666 },    { %r1, %r2, %r3, %r4 },    { %r5, %r6 },            { %r59663, %r59664, %r59665, %r59666 }; 
	// end inline asm
	// begin inline asm
	mma.sync.aligned.m16n8k32.row.col.s32.s8.s8.s32    { %r59635, %r59636, %r59637, %r59638 },    { %r1, %r2, %r3, %r4 },    { %r5, %r6 },            { %r59635, %r59636, %r59637, %r59638 }; 
	// end inline asm
	// begin inline asm
	mma.sync.aligned.m16n8k32.row.col.s32.s8.s8.s32    { %r59649, %r59650, %r59651, %r59652 },    { %r1, %r2, %r3, %r4 },    { %r5, %r6 },            { %r59649, %r59650, %r59651, %r59652 }; 
	// end inline asm
	// begin inline asm
	mma.sync.aligned.m16n8k32.row.col.s32.s8.s8.s32    { %r59663, %r59664, %r59665, %r59666 },    { %r1, %r2, %r3, %r4 },    { %r5, %r6 },            { %r59663, %r59664, %r59665, %r59666 }; 
	// end inline asm
	// begin inline asm
	mma.sync.aligned.m16n8k32.row.col.s32.s8.s8.s32    { %r59635, %r59636, %r59637, %r59638 },    { %r1, %r2, %r3, %r4 },    { %r5, %r6 },            { %r59635, %r59636, %r59637, %r59638 }; 
	// end inline asm
	// begin inline asm
	mma.sync.aligned.m16n8k32.row.col.s32.s8.s8.s32    { %r59649, %r59650, %r59651, %r59652 },    { %r1, %r2, %r3, %r4 },    { %r5, %r6 },            { %r59649, %r59650, %r59651, %r59652 }; 
	// end inline asm
	// begin inline asm
	mma.sync.aligned.m16n8k32.row.col.s32.s8.s8.s32    { %r59663, %r59664, %r59665, %r59666 },    { %r1, %r2, %r3, %r4 },    { %r5, %r6 },            { %r59663, %r59664, %r59665, %r59666 }; 
	// end inline asm
	// begin inline asm
	mma.sync.aligned.m16n8k32.row.col.s32.s8.s8.s32    { %r59635, %r59636, %r59637, %r59638 },    { %r1, %r2, %r3, %r4 },    { %r5, %r6 },            { %r59635, %r59636, %r59637, %r59638 }; 
	// end inline asm
	// begin inline asm
	mma.sync.aligned.m16n8k32.row.col.s32.s8.s8.s32    { %r59649, %r59650, %r59651, %r59652 },    { %r1, %r2, %r3, %r4 },    { %r5, %r6 },            { %r59649, %r59650, %r59651, %r59652 }; 
	// end inline asm
	// begin inline asm
	mma.sync.aligned.m16n8k32.row.col.s32.s8.s8.s32    { %r59663, %r59664, %r59665, %r59666 },    { %r1, %r2, %r3, %r4 },    { %r5, %r6 },            { %r59663, %r59664, %r59665, %r59666 }; 
	// end inline asm
	// begin inline asm
	mma.sync.aligned.m16n8k32.row.col.s32.s8.s8.s32    { %r59635, %r59636, %r59637, %r59638 },    { %r1, %r2, %r3, %r4 },    { %r5, %r6 },            { %r59635, %r59636, %r59637, %r59638 }; 
	// end inline asm
	// begin inline asm
	mma.sync.aligned.m16n8k32.row.col.s32.s8.s8.s32    { %r59649, %r59650, %r59651, %r59652 },    { %r1, %r2, %r3, %r4 },    { %r5, %r6 },            { %r59649, %r59650, %r59651, %r59652 }; 
	// end inline asm
	// begin inline asm
	mma.sync.aligned.m16n8k32.row.col.s32.s8.s8.s32    { %r59663, %r59664, %r59665, %r59666 },    { %r1, %r2, %r3, %r4 },    { %r5, %r6 },            { %r59663, %r59664, %r59665, %r59666 }; 
	// end inline asm
	// begin inline asm
	mma.sync.aligned.m16n8k32.row.col.s32.s8.s8.s32    { %r59635, %r59636, %r59637, %r59638 },    { %r1, %r2, %r3, %r4 },    { %r5, %r6 },            { %r59635, %r59636, %r59637, %r59638 }; 
	// end inline asm
	// begin inline asm
	mma.sync.aligned.m16n8k32.row.col.s32.s8.s8.s32    { %r59649, %r59650, %r59651, %r59652 },    { %r1, %r2, %r3, %r4 },    { %r5, %r6 },            { %r59649, %r59650, %r59651, %r59652 }; 
	// end inline asm
	// begin inline asm
	mma.sync.aligned.m16n8k32.row.col.s32.s8.s8.s32    { %r59663, %r59664, %r59665, %r59666 },    { %r1, %r2, %r3, %r4 },    { %r5, %r6 },            { %r59663, %r59664, %r59665, %r59666 }; 
	// end inline asm
	// begin inline asm
	mma.sync.aligned.m16n8k32.row.col.s32.s8.s8.s32    { %r59635, %r59636, %r59637, %r59638 },    { %r1, %r2, %r3, %r4 },    { %r5, %r6 },            { %r59635, %r59636, %r59637, %r59638 }; 
	// end inline asm
	// begin inline asm
	mma.sync.aligned.m16n8k32.row.col.s32.s8.s8.s32    { %r59649, %r59650, %r59651, %r59652 },    { %r1, %r2, %r3, %r4 },    { %r5, %r6 },            { %r59649, %r59650, %r59651, %r59652 }; 
	// end inline asm
	// begin inline asm
	mma.sync.aligned.m16n8k32.row.col.s32.s8.s8.s32    { %r59663, %r59664, %r59665, %r59666 },    { %r1, %r2, %r3, %r4 },    { %r5, %r6 },            { %r59663, %r59664, %r59665, %r59666 }; 
	// end inline asm
	// begin inline asm
	mma.sync.aligned.m16n8k32.row.col.s32.s8.s8.s32    { %r59635, %r59636, %r59637, %r59638 },    { %r1, %r2, %r3, %r4 },    { %r5, %r6 },            { %r59635, %r59636, %r59637, %r59638 }; 
	// end inline asm
	// begin inline asm
	mma.sync.aligned.m16n8k32.row.col.s32.s8.s8.s32    { %r59649, %r59650, %r59651, %r59652 },    { %r1, %r2, %r3, %r4 },    { %r5, %r6 },            { %r59649, %r59650, %r59651, %r59652 }; 
	// end inline asm
	// begin inline asm
	mma.sync.aligned.m16n8k32.row.col.s32.s8.s8.s32    { %r59663, %r59664, %r59665, %r59666 },    { %r1, %r2, %r3, %r4 },    { %r5, %r6 },            { %r59663, %r59664, %r59665, %r59666 }; 
	// end inline asm
	// begin inline asm
	mma.sync.aligned.m16n8k32.row.col.s32.s8.s8.s32    { %r59635, %r59636, %r59637, %r59638 },    { %r1, %r2, %r3, %r4 },    { %r5, %r6 },            { %r59635, %r59636, %r59637, %r59638 }; 
	// end inline asm
	// begin inline asm
	mma.sync.aligned.m16n8k32.row.col.s32.s8.s8.s32    { %r59649, %r59650, %r59651, %r59652 },    { %r1, %r2, %r3, %r4 },    { %r5, %r6 },            { %r59649, %r59650, %r59651, %r59652 }; 
	// end inline asm
	// begin inline asm
	mma.sync.aligned.m16n8k32.row.col.s32.s8.s8.s32    { %r59663, %r59664, %r59665, %r59666 },    { %r1, %r2, %r3, %r4 },    { %r5, %r6 },            { %r59663, %r59664, %r59665, %r59666 }; 
	// end inline asm
	// begin inline asm
	mma.sync.aligned.m16n8k32.row.col.s32.s8.s8.s32    { %r59635, %r59636, %r59637, %r59638 },    { %r1, %r2, %r3, %r4 },    { %r5, %r6 },            { %r59635, %r59636, %r59637, %r59638 }; 
	// end inline asm
	// begin inline asm
	mma.sync.aligned.m16n8k32.row.col.s32.s8.s8.s32    { %r59649, %r59650, %r59651, %r59652 },    { %r1, %r2, %r3, %r4 },    { %r5, %r6 },            { %r59649, %r59650, %r59651, %r59652 }; 
	// end inline asm
	// begin inline asm
	mma.sync.aligned.m16n8k32.row.col.s32.s8.s8.s32    { %r59663, %r59664, %r59665, %r59666 },    { %r1, %r2, %r3, %r4 },    { %r5, %r6 },            { %r59663, %r59664, %r59665, %r59666 }; 
	// end inline asm
	// begin inline asm
	mma.sync.aligned.m16n8k32.row.col.s32.s8.s8.s32    { %r59635, %r59636, %r59637, %r59638 },    { %r1, %r2, %r3, %r4 },    { %r5, %r6 },            { %r59635, %r59636, %r59637, %r59638 }; 
	// end inline asm
	// begin inline asm
	mma.sync.aligned.m16n8k32.row.col.s32.s8.s8.s32    { %r59649, %r59650, %r59651, %r59652 },    { %r1, %r2, %r3, %r4 },    { %r5, %r6 },            { %r59649, %r59650, %r59651, %r59652 }; 
	// end inline asm
	// begin inline asm
	mma.sync.aligned.m16n8k32.row.col.s32.s8.s8.s32    { %r59663, %r59664, %r59665, %r59666 },    { %r1, %r2, %r3, %r4 },    { %r5, %r6 },            { %r59663, %r59664, %r59665, %r59666 }; 
	// end inline asm
	// begin inline asm
	mma.sync.aligned.m16n8k32.row.col.s32.s8.s8.s32    { %r59635, %r59636, %r59637, %r59638 },    { %r1, %r2, %r3, %r4 },    { %r5, %r6 },            { %r59635, %r59636, %r59637, %r59638 }; 
	// end inline asm
	// begin inline asm
	mma.sync.aligned.m16n8k32.row.col.s32.s8.s8.s32    { %r59649, %r59650, %r59651, %r59652 },    { %r1, %r2, %r3, %r4 },    { %r5, %r6 },            { %r59649, %r59650, %r59651, %r59652 }; 
	// end inline asm
	// begin inline asm
	mma.sync.aligned.m16n8k32.row.col.s32.s8.s8.s32    { %r59663, %r59664, %r59665, %r59666 },    { %r1, %r2, %r3, %r4 },    { %r5, %r6 },            { %r59663, %r59664, %r59665, %r59666 }; 
	// end inline asm
	// begin inline asm
	mma.sync.aligned.m16n8k32.row.col.s32.s8.s8.s32    { %r59635, %r59636, %r59637, %r59638 },    { %r1, %r2, %r3, %r4 },    { %r5, %r6 },            { %r59635, %r59636, %r59637, %r59638 }; 
	// end inline asm
	// begin inline asm
	mma.sync.aligned.m16n8k32.row.col.s32.s8.s8.s32    { %r59649, %r59650, %r59651, %r59652 },    { %r1, %r2, %r3, %r4 },    { %r5, %r6 },            { %r59649, %r59650, %r59651, %r59652 }; 
	// end inline asm
	// begin inline asm
	mma.sync.aligned.m16n8k32.row.col.s32.s8.s8.s32    { %r59663, %r59664, %r59665, %r59666 },    { %r1, %r2, %r3, %r4 },    { %r5, %r6 },            { %r59663, %r59664, %r59665, %r59666 }; 
	// end inline asm
	// begin inline asm
	mma.sync.aligned.m16n8k32.row.col.s32.s8.s8.s32    { %r59635, %r59636, %r59637, %r59638 },    { %r1, %r2, %r3, %r4 },    { %r5, %r6 },            { %r59635, %r59636, %r59637, %r59638 }; 
	// end inline asm
	// begin inline asm
	mma.sync.aligned.m16n8k32.row.col.s32.s8.s8.s32    { %r59649, %r59650, %r59651, %r59652 },    { %r1, %r2, %r3, %r4 },    { %r5, %r6 },            { %r59649, %r59650, %r59651, %r59652 }; 
	// end inline asm
	// begin inline asm
	mma.sync.aligned.m16n8k32.row.col.s32.s8.s8.s32    { %r59663, %r59664, %r59665, %r59666 },    { %r1, %r2, %r3, %r4 },    { %r5, %r6 },            { %r59663, %r59664, %r59665, %r59666 }; 
	// end inline asm
	// begin inline asm
	mma.sync.aligned.m16n8k32.row.col.s32.s8.s8.s32    { %r59635, %r59636, %r59637, %r59638 },    { %r1, %r2, %r3, %r4 },    { %r5, %r6 },            { %r59635, %r59636, %r59637, %r59638 }; 
	// end inline asm
	// begin inline asm
	mma.sync.aligned.m16n8k32.row.col.s32.s8.s8.s32    { %r59649, %r59650, %r59651, %r59652 },    { %r1, %r2, %r3, %r4 },    { %r5, %r6 },            { %r59649, %r59650, %r59651, %r59652 }; 
	// end inline asm
	// begin inline asm
	mma.sync.aligned.m16n8k32.row.col.s32.s8.s8.s32    { %r59663, %r59664, %r59665, %r59666 },    { %r1, %r2, %r3, %r4 },    { %r5, %r6 },            { %r59663, %r59664, %r59665, %r59666 }; 
	// end inline asm
	// begin inline asm
	mma.sync.aligned.m16n8k32.row.col.s32.s8.s8.s32    { %r59635, %r59636, %r59637, %r59638 },    { %r1, %r2, %r3, %r4 },    { %r5, %r6 },            { %r59635, %r59636, %r59637, %r59638 }; 
	// end inline asm
	// begin inline asm
	mma.sync.aligned.m16n8k32.row.col.s32.s8.s8.s32    { %r59649, %r59650, %r59651, %r59652 },    { %r1, %r2, %r3, %r4 },    { %r5, %r6 },            { %r59649, %r59650, %r59651, %r59652 }; 
	// end inline asm
	// begin inline asm
	mma.sync.aligned.m16n8k32.row.col.s32.s8.s8.s32    { %r59663, %r59664, %r59665, %r59666 },    { %r1, %r2, %r3, %r4 },    { %r5, %r6 },            { %r59663, %r59664, %r59665, %r59666 }; 
	// end inline asm
	// begin inline asm
	mma.sync.aligned.m16n8k32.row.col.s32.s8.s8.s32    { %r59635, %r59636, %r59637, %r59638 },    { %r1, %r2, %r3, %r4 },    { %r5, %r6 },            { %r59635, %r59636, %r59637, %r59638 }; 
	// end inline asm
	// begin inline asm
	mma.sync.aligned.m16n8k32.row.col.s32.s8.s8.s32    { %r59649, %r59650, %r59651, %r59652 },    { %r1, %r2, %r3, %r4 },    { %r5, %r6 },            { %r59649, %r59650, %r59651, %r59652 }; 
	// end inline asm
	// begin inline asm
	mma.sync.aligned.m16n8k32.row.col.s32.s8.s8.s32    { %r59663, %r59664, %r59665, %r59666 },    { %r1, %r2, %r3, %r4 },    { %r5, %r6 },            { %r59663, %r59664, %r59665, %r59666 }; 
	// end inline asm
	// begin inline asm
	mma.sync.aligned.m16n8k32.row.col.s32.s8.s8.s32    { %r59635, %r59636, %r59637, %r59638 },    { %r1, %r2, %r3, %r4 },    { %r5, %r6 },            { %r59635, %r59636, %r59637, %r59638 }; 
	// end inline asm
	// begin inline asm
	mma.sync.aligned.m16n8k32.row.col.s32.s8.s8.s32    { %r59649, %r59650, %r59651, %r59652 },    { %r1, %r2, %r3, %r4 },    { %r5, %r6 },            { %r59649, %r59650, %r59651, %r59652 }; 
	// end inline asm
	// begin inline asm
	mma.sync.aligned.m16n8k32.row.col.s32.s8.s8.s32    { %r59663, %r59664, %r59665, %r59666 },    { %r1, %r2, %r3, %r4 },    { %r5, %r6 },            { %r59663, %r59664, %r59665, %r59666 }; 
	// end inline asm
	// begin inline asm
	mma.sync.aligned.m16n8k32.row.col.s32.s8.s8.s32    { %r59635, %r59636, %r59637, %r59638 },    { %r1, %r2, %r3, %r4 },    { %r5, %r6 },            { %r59635, %r59636, %r59637, %r59638 }; 
	// end inline asm
	// begin inline asm
	mma.sync.aligned.m16n8k32.row.col.s32.s8.s8.s32    { %r59649, %r59650, %r59651, %r59652 },    { %r1, %r2, %r3, %r4 },    { %r5, %r6 },            { %r59649, %r59650, %r59651, %r59652 }; 
	// end inline asm
	// begin inline asm
	mma.sync.aligned.m16n8k32.row.col.s32.s8.s8.s32    { %r59663, %r59664, %r59665, %r59666 },    { %r1, %r2, %r3, %r4 },    { %r5, %r6 },            { %r59663, %r59664, %r59665, %r59666 }; 
	// end inline asm
	// begin inline asm
	mma.sync.aligned.m16n8k32.row.col.s32.s8.s8.s32    { %r59635, %r59636, %r59637, %r59638 },    { %r1, %r2, %r3, %r4 },    { %r5, %r6 },            { %r59635, %r59636, %r59637, %r59638 }; 
	// end inline asm
	// begin inline asm
	mma.sync.aligned.m16n8k32.row.col.s32.s8.s8.s32    { %r59649, %r59650, %r59651, %r59652 },    { %r1, %r2, %r3, %r4 },    { %r5, %r6 },            { %r59649, %r59650, %r59651, %r59652 }; 
	// end inline asm
	// begin inline asm
	mma.sync.aligned.m16n8k32.row.col.s32.s8.s8.s32    { %r59663, %r59664, %r59665, %r59666 },    { %r1, %r2, %r3, %r4 },    { %r5, %r6 },            { %r59663, %r59664, %r59665, %r59666 }; 
	// end inline asm
	// begin inline asm
	mma.sync.aligned.m16n8k32.row.col.s32.s8.s8.s32    { %r59635, %r59636, %r59637, %r59638 },    { %r1, %r2, %r3, %r4 },    { %r5, %r6 },            { %r59635, %r59636, %r59637, %r59638 }; 
	// end inline asm
	// begin inline asm
	mma.sync.aligned.m16n8k32.row.col.s32.s8.s8.s32    { %r59649, %r59650, %r59651, %r59652 },    { %r1, %r2, %r3, %r4 },    { %r5, %r6 },            { %r59649, %r59650, %r59651, %r59652 }; 
	// end inline asm
	// begin inline asm
	mma.sync.aligned.m16n8k32.row.col.s32.s8.s8.s32    { %r59663, %r59664, %r59665, %r59666 },    { %r1, %r2, %r3, %r4 },    { %r5, %r6 },            { %r59663, %r59664, %r59665, %r59666 }; 
	// end inline asm
	// begin inline asm
	mma.sync.aligned.m16n8k32.row.col.s32.s8.s8.s32    { %r59635, %r59636, %r59637, %r59638 },    { %r1, %r2, %r3, %r4 },    { %r5, %r6 },            { %r59635, %r59636, %r59637, %r59638 }; 
	// end inline asm
	// begin inline asm
	mma.sync.aligned.m16n8k32.row.col.s32.s8.s8.s32    { %r59649, %r59650, %r59651, %r59652 },    { %r1, %r2, %r3, %r4 },    { %r5, %r6 },            { %r59649, %r59650, %r59651, %r59652 }; 
	// end inline asm
	// begin inline asm
	mma.sync.aligned.m16n8k32.row.col.s32.s8.s8.s32    { %r59663, %r59664, %r59665, %r59666 },    { %r1, %r2, %r3, %r4 },    { %r5, %r6 },            { %r59663, %r59664, %r59665, %r59666 }; 
	// end inline asm
	// begin inline asm
	mma.sync.aligned.m16n8k32.row.col.s32.s8.s8.s32    { %r59635, %r59636, %r59637, %r59638 },    { %r1, %r2, %r3, %r4 },    { %r5, %r6 },            { %r59635, %r59636, %r59637, %r59638 }; 
	// end inline asm
	// begin inline asm
	mma.sync.aligned.m16n8k32.row.col.s32.s8.s8.s32    { %r59649, %r59650, %r59651, %r59652 },    { %r1, %r2, %r3, %r4 },    { %r5, %r6 },            { %r59649, %r59650, %r59651, %r59652 }; 
	// end inline asm
	// begin inline asm
	mma.sync.aligned.m16n8k32.row.col.s32.s8.s8.s32    { %r59663, %r59664, %r59665, %r59666 },    { %r1, %r2, %r3, %r4 },    { %r5, %r6 },            { %r59663, %r59664, %r59665, %r59666 }; 
	// end inline asm
	// begin inline asm
	mma.sync.aligned.m16n8k32.row.col.s32.s8.s8.s32    { %r59635, %r59636, %r59637, %r59638 },    { %r1, %r2, %r3, %r4 },    { %r5, %r6 },            { %r59635, %r59636, %r59637, %r59638 }; 
	// end inline asm
	// begin inline asm
	mma.sync.aligned.m16n8k32.row.col.s32.s8.s8.s32    { %r59649, %r59650, %r59651, %r59652 },    { %r1, %r2, %r3, %r4 },    { %r5, %r6 },            { %r59649, %r59650, %r59651, %r59652 }; 
	// end inline asm
	// begin inline asm
	mma.sync.aligned.m16n8k32.row.col.s32.s8.s8.s32    { %r59663, %r59664, %r59665, %r59666 },    { %r1, %r2, %r3, %r4 },    { %r5, %r6 },            { %r59663, %r59664, %r59665, %r59666 }; 
	// end inline asm
	// begin inline asm
	mma.sync.aligned.m16n8k32.row.col.s32.s8.s8.s32    { %r59635, %r59636, %r59637, %r59638 },    { %r1, %r2, %r3, %r4 },    { %r5, %r6 },            { %r59635, %r59636, %r59637, %r59638 }; 
	// end inline asm
	// begin inline asm
	mma.sync.aligned.m16n8k32.row.col.s32.s8.s8.s32    { %r59649, %r59650, %r59651, %r59652 },    { %r1, %r2, %r3, %r4 },    { %r5, %r6 },            { %r59649, %r59650, %r59651, %r59652 }; 
	// end inline asm
	// begin inline asm
	mma.sync.aligned.m16n8k32.row.col.s32.s8.s8.s32    { %r59663, %r59664, %r59665, %r59666 },    { %r1, %r2, %r3, %r4 },    { %r5, %r6 },            { %r59663, %r59664, %r59665, %r59666 }; 
	// end inline asm
	// begin inline asm
	mma.sync.aligned.m16n8k32.row.col.s32.s8.s8.s32    { %r59635, %r59636, %r59637, %r59638 },    { %r1, %r2, %r3, %r4 },    { %r5, %r6 },            { %r59635, %r59636, %r59637, %r59638 }; 
	// end inline asm
	// begin inline asm
	mma.sync.aligned.m16n8k32.row.col.s32.s8.s8.s32    { %r59649, %r59650, %r59651, %r59652 },    { %r1, %r2, %r3, %r4 },    { %r5, %r6 },            { %r59649, %r59650, %r59651, %r59652 }; 
	// end inline asm
	// begin inline asm
	mma.sync.aligned.m16n8k32.row.col.s32.s8.s8.s32    { %r59663, %r59664, %r59665, %r59666 },    { %r1, %r2, %r3, %r4 },    { %r5, %r6 },            { %r59663, %r59664, %r59665, %r59666 }; 
	// end inline asm
	// begin inline asm
	mma.sync.aligned.m16n8k32.row.col.s32.s8.s8.s32    { %r59635, %r59636, %r59637, %r59638 },    { %r1, %r2, %r3, %r4 },    { %r5, %r6 },            { %r59635, %r59636, %r59637, %r59638 }; 
	// end inline asm
	// begin inline asm
	mma.sync.aligned.m16n8k32.row.col.s32.s8.s8.s32    { %r59649, %r59650, %r59651, %r59652 },    { %r1, %r2, %r3, %r4 },    { %r5, %r6 },            { %r59649, %r59650, %r59651, %r59652 }; 
	// end inline asm
	// begin inline asm
	mma.sync.aligned.m16n8k32.row.col.s32.s8.s8.s32    { %r59663, %r59664, %r59665, %r59666 },    { %r1, %r2, %r3, %r4 },    { %r5, %r6 },            { %r59663, %r59664, %r59665, %r59666 }; 
	// end inline asm
	// begin inline asm
	mma.sync.aligned.m16n8k32.row.col.s32.s8.s8.s32    { %r59635, %r59636, %r59637, %r59638 },    { %r1, %r2, %r3, %r4 },    { %r5, %r6 },            { %r59635, %r59636, %r59637, %r59638 }; 
	// end inline asm
	// begin inline asm
	mma.sync.aligned.m16n8k32.row.col.s32.s8.s8.s32    { %r59649, %r59650, %r59651, %r59652 },    { %r1, %r2, %r3, %r4 },    { %r5, %r6 },            { %r59649, %r59650, %r59651, %r59652 }; 
	// end inline asm
	// begin inline asm
	mma.sync.aligned.m16n8k32.row.col.s32.s8.s8.s32    { %r59663, %r59664, %r59665, %r59666 },    { %r1, %r2, %r3, %r4 },    { %r5, %r6 },            { %r59663, %r59664, %r59665, %r59666 }; 
	// end inline asm
	// begin inline asm
	mma.sync.aligned.m16n8k32.row.col.s32.s8.s8.s32    { %r59635, %r59636, %r59637, %r59638 },    { %r1, %r2, %r3, %r4 },    { %r5, %r6 },            { %r59635, %r59636, %r59637, %r59638 }; 
	// end inline asm
	// begin inline asm
	mma.sync.aligned.m16n8k32.row.col.s32.s8.s8.s32    { %r59649, %r59650, %r59651, %r59652 },    { %r1, %r2, %r3, %r4 },    { %r5, %r6 },            { %r59649, %r59650, %r59651, %r59652 }; 
	// end inline asm
	// begin inline asm
	mma.sync.aligned.m16n8k32.row.col.s32.s8.s8.s32    { %r59663, %r59664, %r59665, %r59666 },    { %r1, %r2, %r3, %r4 },    { %r5, %r6 },            { %r59663, %r59664, %r59665, %r59666 }; 
	// end inline asm
	// begin inline asm
	mma.sync.aligned.m16n8k32.row.col.s32.s8.s8.s32    { %r59635, %r59636, %r59637, %r59638 },    { %r1, %r2, %r3, %r4 },    { %r5, %r6 },            { %r59635, %r59636, %r59637, %r59638 }; 
	// end inline asm
	// begin inline asm
	mma.sync.aligned.m16n8k32.row.col.s32.s8.s8.s32    { %r59649, %r59650, %r59651, %r59652 },    { %r1, %r2, %r3, %r4 },    { %r5, %r6 },            { %r59649, %r59650, %r59651, %r59652 }; 
	// end inline asm
	// begin inline asm
	mma.sync.aligned.m16n8k32.row.col.s32.s8.s8.s32    { %r59663, %r59664, %r59665, %r59666 },    { %r1, %r2, %r3, %r4 },    { %r5, %r6 },            { %r59663, %r59664, %r59665, %r59666 }; 
	// end inline asm
	// begin inline asm
	mma.sync.aligned.m16n8k32.row.col.s32.s8.s8.s32    { %r59635, %r59636, %r59637, %r59638 },    { %r1, %r2, %r3, %r4 },    { %r5, %r6 },            { %r59635, %r59636, %r59637, %r59638 }; 
	// end inline asm
	// begin inline asm
	mma.sync.aligned.m16n8k32.row.col.s32.s8.s8.s32    { %r59649, %r59650, %r59651, %r59652 },    { %r1, %r2, %r3, %r4 },    { %r5, %r6 },            { %r59649, %r59650, %r59651, %r59652 }; 
	// end inline asm
	// begin inline asm
	mma.sync.aligned.m16n8k32.row.col.s32.s8.s8.s32    { %r59663, %r59664, %r59665, %r59666 },    { %r1, %r2, %r3, %r4 },    { %r5, %r6 },            { %r59663, %r59664, %r59665, %r59666 }; 
	// end inline asm
	// begin inline asm
	mma.sync.aligned.m16n8k32.row.col.s32.s8.s8.s32    { %r59635, %r59636, %r59637, %r59638 },    { %r1, %r2, %r3, %r4 },    { %r5, %r6 },            { %r59635, %r59636, %r59637, %r59638 }; 
	// end inline asm
	// begin inline asm
	mma.sync.aligned.m16n8k32.row.col.s32.s8.s8.s32    { %r59649, %r59650, %r59651, %r59652 },    { %r1, %r2, %r3, %r4 },    { %r5, %r6 },            { %r59649, %r59650, %r59651, %r59652 }; 
	// end inline asm
	// begin inline asm
	mma.sync.aligned.m16n8k32.row.col.s32.s8.s8.s32    { %r59663, %r59664, %r59665, %r59666 },    { %r1, %r2, %r3, %r4 },    { %r5, %r6 },            { %r59663, %r59664, %r59665, %r59666 }; 
	// end inline asm
	// begin inline asm
	mma.sync.aligned.m16n8k32.row.col.s32.s8.s8.s32    { %r59635, %r59636, %r59637, %r59638 },    { %r1, %r2, %r3, %r4 },    { %r5, %r6 },            { %r59635, %r59636, %r59637, %r59638 }; 
	// end inline asm
	// begin inline asm
	mma.sync.aligned.m16n8k32.row.col.s32.s8.s8.s32    { %r59649, %r59650, %r59651, %r59652 },    { %r1, %r2, %r3, %r4 },    { %r5, %r6 },            { %r59649, %r59650, %r59651, %r59652 }; 
	// end inline asm
	// begin inline asm
	mma.sync.aligned.m16n8k32.row.col.s32.s8.s8.s32    { %r59663, %r59664, %r59665, %r59666 },    { %r1, %r2, %r3, %r4 },    { %r5, %r6 },            { %r59663, %r59664, %r59665, %r59666 }; 
	// end inline asm
	// begin inline asm
	mma.sync.aligned.m16n8k32.row.col.s32.s8.s8.s32    { %r59635, %r59636, %r59637, %r59638 },    { %r1, %r2, %r3, %r4 },    { %r5, %r6 },            { %r59635, %r59636, %r59637, %r59638 }; 
	// end inline asm
	// begin inline asm
	mma.sync.aligned.m16n8k32.row.col.s32.s8.s8.s32    { %r59649, %r59650, %r59651, %r59652 },    { %r1, %r2, %r3, %r4 },    { %r5, %r6 },            { %r59649, %r59650, %r59651, %r59652 }; 
	// end inline asm
	// begin inline asm
	mma.sync.aligned.m16n8k32.row.col.s32.s8.s8.s32    { %r59663, %r59664, %r59665, %r59666 },    { %r1, %r2, %r3, %r4 },    { %r5, %r6 },            { %r59663, %r59664, %r59665, %r59666 }; 
	// end inline asm
	// begin inline asm
	mma.sync.aligned.m16n8k32.row.col.s32.s8.s8.s32    { %r59635, %r59636, %r59637, %r59638 },    { %r1, %r2, %r3, %r4 },    { %r5, %r6 },            { %r59635, %r59636, %r59637, %r59638 }; 
	// end inline asm
	// begin inline asm
	mma.sync.aligned.m16n8k32.row.col.s32.s8.s8.s32    { %r59649, %r59650, %r59651, %r59652 },    { %r1, %r2, %r3, %r4 },    { %r5, %r6 },            { %r59649, %r59650, %r59651, %r59652 }; 
	// end inline asm
	// begin inline asm
	mma.sync.aligned.m16n8k32.row.col.s32.s8.s8.s32    { %r59663, %r59664, %r59665, %r59666 },    { %r1, %r2, %r3, %r4 },    { %r5, %r6 },            { %r59663, %r59664, %r59665, %r59666 }; 
	// end inline asm
	// begin inline asm
	mma.sync.aligned.m16n8k32.row.col.s32.s8.s8.s32    { %r59635, %r59636, %r59637, %r59638 },    { %r1, %r2, %r3, %r4 },    { %r5, %r6 },            { %r59635, %r59636, %r59637, %r59638 }; 
	// end inline asm
	// begin inline asm
	mma.sync.aligned.m16n8k32.row.col.s32.s8.s8.s32    { %r59649, %r59650, %r59651, %r59652 },    { %r1, %r2, %r3, %r4 },    { %r5, %r6 },            { %r59649, %r59650, %r59651, %r59652 }; 
	// end inline asm
	// begin inline asm
	mma.sync.aligned.m16n8k32.row.col.s32.s8.s8.s32    { %r59663, %r59664, %r59665, %r59666 },    { %r1, %r2, %r3, %r4 },    { %r5, %r6 },            { %r59663, %r59664, %r59665, %r59666 }; 
	// end inline asm
	// begin inline asm
	mma.sync.aligned.m16n8k32.row.col.s32.s8.s8.s32    { %r59635, %r59636, %r59637, %r59638 },    { %r1, %r2, %r3, %r4 },    { %r5, %r6 },            { %r59635, %r59636, %r59637, %r59638 }; 
	// end inline asm
	// begin inline asm
	mma.sync.aligned.m16n8k32.row.col.s32.s8.s8.s32    { %r59649, %r59650, %r59651, %r59652 },    { %r1, %r2, %r3, %r4 },    { %r5, %r6 },            { %r59649, %r59650, %r59651, %r59652 }; 
	// end inline asm
	// begin inline asm
	mma.sync.aligned.m16n8k32.row.col.s32.s8.s8.s32    { %r59663, %r59664, %r59665, %r59666 },    { %r1, %r2, %r3, %r4 },    { %r5, %r6 },            { %r59663, %r59664, %r59665, %r59666 }; 
	// end inline asm
	// begin inline asm
	mma.sync.aligned.m16n8k32.row.col.s32.s8.s8.s32    { %r59635, %r59636, %r59637, %r59638 },    { %r1, %r2, %r3, %r4 },    { %r5, %r6 },            { %r59635, %r59636, %r59637, %r59638 }; 
	// end inline asm
	// begin inline asm
	mma.sync.aligned.m16n8k32.row.col.s32.s8.s8.s32    { %r59649, %r59650, %r59651, %r59652 },    { %r1, %r2, %r3, %r4 },    { %r5, %r6 },            { %r59649, %r59650, %r59651, %r59652 }; 
	// end inline asm
	// begin inline asm
	mma.sync.aligned.m16n8k32.row.col.s32.s8.s8.s32    { %r59663, %r59664, %r59665, %r59666 },    { %r1, %r2, %r3, %r4 },    { %r5, %r6 },            { %r59663, %r59664, %r59665, %r59666 }; 
	// end inline asm
	// begin inline asm
	mma.sync.aligned.m16n8k32.row.col.s32.s8.s8.s32    { %r59635, %r59636, %r59637, %r59638 },    { %r1, %r2, %r3, %r4 },    { %r5, %r6 },            { %r59635, %r59636, %r59637, %r59638 }; 
	// end inline asm
	// begin inline asm
	mma.sync.aligned.m16n8k32.row.col.s32.s8.s8.s32    { %r59649, %r59650, %r59651, %r59652 },    { %r1, %r2, %r3, %r4 },    { %r5, %r6 },            { %r59649, %r59650, %r59651, %r59652 }; 
	// end inline asm
	// begin inline asm
	mma.sync.aligned.m16n8k32.row.col.s32.s8.s8.s32    { %r59663, %r59664, %r59665, %r59666 },    { %r1, %r2, %r3, %r4 },    { %r5, %r6 },            { %r59663, %r59664, %r59665, %r59666 }; 
	// end inline asm
	// begin inline asm
	mma.sync.aligned.m16n8k32.row.col.s32.s8.s8.s32    { %r59635, %r59636, %r59637, %r59638 },    { %r1, %r2, %r3, %r4 },    { %r5, %r6 },            { %r59635, %r59636, %r59637, %r59638 }; 
	// end inline asm
	// begin inline asm
	mma.sync.aligned.m16n8k32.row.col.s32.s8.s8.s32    { %r59649, %r59650, %r59651, %r59652 },    { %r1, %r2, %r3, %r4 },    { %r5, %r6 },            { %r59649, %r59650, %r59651, %r59652 }; 
	// end inline asm
	// begin inline asm
	mma.sync.aligned.m16n8k32.row.col.s32.s8.s8.s32    { %r59663, %r59664, %r59665, %r59666 },    { %r1, %r2, %r3, %r4 },    { %r5, %r6 },            { %r59663, %r59664, %r59665, %r59666 }; 
	// end inline asm
	// begin inline asm
	mma.sync.aligned.m16n8k32.row.col.s32.s8.s8.s32    { %r59635, %r59636, %r59637, %r59638 },    { %r1, %r2, %r3, %r4 },    { %r5, %r6 },            { %r59635, %r59636, %r59637, %r59638 }; 
	// end inline asm
	// begin inline asm
	mma.sync.aligned.m16n8k32.row.col.s32.s8.s8.s32    { %r59649, %r59650, %r59651, %r59652 },    { %r1, %r2, %r3, %r4 },    { %r5, %r6 },            { %r59649, %r59650, %r59651, %r59652 }; 
	// end inline asm
	// begin inline asm
	mma.sync.aligned.m16n8k32.row.col.s32.s8.s8.s32    { %r59663, %r59664, %r59665, %r59666 },    { %r1, %r2, %r3, %r4 },    { %r5, %r6 },            { %r59663, %r59664, %r59665, %r59666 }; 
	// end inline asm
	// begin inline asm
	mma.sync.aligned.m16n8k32.row.col.s32.s8.s8.s32    { %r59635, %r59636, %r59637, %r59638 },    { %r1, %r2, %r3, %r4 },    { %r5, %r6 },            { %r59635, %r59636, %r59637, %r59638 }; 
	// end inline asm
	// begin inline asm
	mma.sync.aligned.m16n8k32.row.col.s32.s8.s8.s32    { %r59649, %r59650, %r59651, %r59652 },    { %r1, %r2, %r3, %r4 },    { %r5, %r6 },            { %r59649, %r59650, %r59651, %r59652 }; 
	// end inline asm
	// begin inline asm
	mma.sync.aligned.m16n8k32.row.col.s32.s8.s8.s32    { %r59663, %r59664, %r59665, %r59666 },    { %r1, %r2, %r3, %r4 },    { %r5, %r6 },            { %r59663, %r59664, %r59665, %r59666 }; 
	// end inline asm
	// begin inline asm
	mma.sync.aligned.m16n8k32.row.col.s32.s8.s8.s32    { %r59635, %r59636, %r59637, %r59638 },    { %r1, %r2, %r3, %r4 },    { %r5, %r6 },            { %r59635, %r59636, %r59637, %r59638 }; 
	// end inline asm
	// begin inline asm
	mma.sync.aligned.m16n8k32.row.col.s32.s8.s8.s32    { %r59649, %r59650, %r59651, %r59652 },    { %r1, %r2, %r3, %r4 },    { %r5, %r6 },            { %r59649, %r59650, %r59651, %r59652 }; 
	// end inline asm
	// begin inline asm
	mma.sync.aligned.m16n8k32.row.col.s32.s8.s8.s32    { %r59663, %r59664, %r59665, %r59666 },    { %r1, %r2, %r3, %r4 },    { %r5, %r6 },            { %r59663, %r59664, %r59665, %r59666 }; 
	// end inline asm
	// begin inline asm
	mma.sync.aligned.m16n8k32.row.col.s32.s8.s8.s32    { %r59635, %r59636, %r59637, %r59638 },    { %r1, %r2, %r3, %r4 },    { %r5, %r6 },            { %r59635, %r59636, %r59637, %r59638 }; 
	// end inline asm
	// begin inline asm
	mma.sync.aligned.m16n8k32.row.col.s32.s8.s8.s32    { %r59649, %r59650, %r59651, %r59652 },    { %r1, %r2, %r3, %r4 },    { %r5, %r6 },            { %r59649, %r59650, %r59651, %r59652 }; 
	// end inline asm
	// begin inline asm
	mma.sync.aligned.m16n8k32.row.col.s32.s8.s8.s32    { %r59663, %r59664, %r59665, %r59666 },    { %r1, %r2, %r3, %r4 },    { %r5, %r6 },            { %r59663, %r59664, %r59665, %r59666 }; 
	// end inline asm
	// begin inline asm
	mma.sync.aligned.m16n8k32.row.col.s32.s8.s8.s32    { %r59635, %r59636, %r59637, %r59638 },    { %r1, %r2, %r3, %r4 },    { %r5, %r6 },            { %r59635, %r59636, %r59637, %r59638 }; 
	// end inline asm
	// begin inline asm
	mma.sync.aligned.m16n8k32.row.col.s32.s8.s8.s32    { %r59649, %r59650, %r59651, %r59652 },    { %r1, %r2, %r3, %r4 },    { %r5, %r6 },            { %r59649, %r59650, %r59651, %r59652 }; 
	// end inline asm
	// begin inline asm
	mma.sync.aligned.m16n8k32.row.col.s32.s8.s8.s32    { %r59663, %r59664, %r59665, %r59666 },    { %r1, %r2, %r3, %r4 },    { %r5, %r6 },            { %r59663, %r59664, %r59665, %r59666 }; 
	// end inline asm
	// begin inline asm
	mma.sync.aligned.m16n8k32.row.col.s32.s8.s8.s32    { %r59635, %r59636, %r59637, %r59638 },    { %r1, %r2, %r3, %r4 },    { %r5, %r6 },            { %r59635, %r59636, %r59637, %r59638 }; 
	// end inline asm
	// begin inline asm
	mma.sync.aligned.m16n8k32.row.col.s32.s8.s8.s32    { %r59649, %r59650, %r59651, %r59652 },    { %r1, %r2, %r3, %r4 },    { %r5, %r6 },            { %r59649, %r59650, %r59651, %r59652 }; 
	// end inline asm
	// begin inline asm
	mma.sync.aligned.m16n8k32.row.col.s32.s8.s8.s32    { %r59663, %r59664, %r59665, %r59666 },    { %r1, %r2, %r3, %r4 },    { %r5, %r6 },            { %r59663, %r59664, %r59665, %r59666 }; 
	// end inline asm
	// begin inline asm
	mma.sync.aligned.m16n8k32.row.col.s32.s8.s8.s32    { %r59635, %r59636, %r59637, %r59638 },    { %r1, %r2, %r3, %r4 },    { %r5, %r6 },            { %r59635, %r59636, %r59637, %r59638 }; 
	// end inline asm
	// begin inline asm
	mma.sync.aligned.m16n8k32.row.col.s32.s8.s8.s32    { %r59649, %r59650, %r59651, %r59652 },    { %r1, %r2, %r3, %r4 },    { %r5, %r6 },            { %r59649, %r59650, %r59651, %r59652 }; 
	// end inline asm
	// begin inline asm
	mma.sync.aligned.m16n8k32.row.col.s32.s8.s8.s32    { %r59663, %r59664, %r59665, %r59666 },    { %r1, %r2, %r3, %r4 },    { %r5, %r6 },            { %r59663, %r59664, %r59665, %r59666 }; 
	// end inline asm
	// begin inline asm
	mma.sync.aligned.m16n8k32.row.col.s32.s8.s8.s32    { %r59635, %r59636, %r59637, %r59638 },    { %r1, %r2, %r3, %r4 },    { %r5, %r6 },            { %r59635, %r59636, %r59637, %r59638 }; 
	// end inline asm
	// begin inline asm
	mma.sync.aligned.m16n8k32.row.col.s32.s8.s8.s32    { %r59649, %r59650, %r59651, %r59652 },    { %r1, %r2, %r3, %r4 },    { %r5, %r6 },            { %r59649, %r59650, %r59651, %r59652 }; 
	// end inline asm
	// begin inline asm
	mma.sync.aligned.m16n8k32.row.col.s32.s8.s8.s32    { %r59663, %r59664, %r59665, %r59666 },    { %r1, %r2, %r3, %r4 },    { %r5, %r6 },            { %r59663, %r59664, %r59665, %r59666 }; 
	// end inline asm
	// begin inline asm
	mma.sync.aligned.m16n8k32.row.col.s32.s8.s8.s32    { %r59635, %r59636, %r59637, %r59638 },    { %r1, %r2, %r3, %r4 },    { %r5, %r6 },            { %r59635, %r59636, %r59637, %r59638 }; 
	// end inline asm
	// begin inline asm
	mma.sync.aligned.m16n8k32.row.col.s32.s8.s8.s32    { %r59649, %r59650, %r59651, %r59652 },    { %r1, %r2, %r3, %r4 },    { %r5, %r6 },            { %r59649, %r59650, %r59651, %r59652 }; 
	// end inline asm
	// begin inline asm
	mma.sync.aligned.m16n8k32.row.col.s32.s8.s8.s32    { %r59663, %r59664, %r59665, %r59666 },    { %r1, %r2, %r3, %r4 },    { %r5, %r6 },            { %r59663, %r59664, %r59665, %r59666 }; 
	// end inline asm
	// begin inline asm
	mma.sync.aligned.m16n8k32.row.col.s32.s8.s8.s32    { %r59635, %r59636, %r59637, %r59638 },    { %r1, %r2, %r3, %r4 },    { %r5, %r6 },            { %r59635, %r59636, %r59637, %r59638 }; 
	// end inline asm
	// begin inline asm
	mma.sync.aligned.m16n8k32.row.col.s32.s8.s8.s32    { %r59649, %r59650, %r59651, %r59652 },    { %r1, %r2, %r3, %r4 },    { %r5, %r6 },            { %r59649, %r59650, %r59651, %r59652 }; 
	// end inline asm
	// begin inline asm
	mma.sync.aligned.m16n8k32.row.col.s32.s8.s8.s32    { %r59663, %r59664, %r59665, %r59666 },    { %r1, %r2, %r3, %r4 },    { %r5, %r6 },            { %r59663, %r59664, %r59665, %r59666 }; 
	// end inline asm
	// begin inline asm
	mma.sync.aligned.m16n8k32.row.col.s32.s8.s8.s32    { %r59635, %r59636, %r59637, %r59638 },    { %r1, %r2, %r3, %r4 },    { %r5, %r6 },            { %r59635, %r59636, %r59637, %r59638 }; 
	// end inline asm
	// begin inline asm
	mma.sync.aligned.m16n8k32.row.col.s32.s8.s8.s32    { %r59649, %r59650, %r59651, %r59652 },    { %r1, %r2, %r3, %r4 },    { %r5, %r6 },            { %r59649, %r59650, %r59651, %r59652 }; 
	// end inline asm
	// begin inline asm
	mma.sync.aligned.m16n8k32.row.col.s32.s8.s8.s32    { %r59663, %r59664, %r59665, %r59666 },    { %r1, %r2, %r3, %r4 },    { %r5, %r6 },            { %r59663, %r59664, %r59665, %r59666 }; 
	// end inline asm
	// begin inline asm
	mma.sync.aligned.m16n8k32.row.col.s32.s8.s8.s32    { %r59635, %r59636, %r59637, %r59638 },    { %r1, %r2, %r3, %r4 },    { %r5, %r6 },            { %r59635, %r59636, %r59637, %r59638 }; 
	// end inline asm
	// begin inline asm
	mma.sync.aligned.m16n8k32.row.col.s32.s8.s8.s32    { %r59649, %r59650, %r59651, %r59652 },    { %r1, %r2, %r3, %r4 },    { %r5, %r6 },            { %r59649, %r59650, %r59651, %r59652 }; 
	// end inline asm
	// begin inline asm
	mma.sync.aligned.m16n8k32.row.col.s32.s8.s8.s32    { %r59663, %r59664, %r59665, %r59666 },    { %r1, %r2, %r3, %r4 },    { %r5, %r6 },            { %r59663, %r59664, %r59665, %r59666 }; 
	// end inline asm
	// begin inline asm
	mma.sync.aligned.m16n8k32.row.col.s32.s8.s8.s32    { %r59635, %r59636, %r59637, %r59638 },    { %r1, %r2, %r3, %r4 },    { %r5, %r6 },            { %r59635, %r59636, %r59637, %r59638 }; 
	// end inline asm
	// begin inline asm
	mma.sync.aligned.m16n8k32.row.col.s32.s8.s8.s32    { %r59649, %r59650, %r59651, %r59652 },    { %r1, %r2, %r3, %r4 },    { %r5, %r6 },            { %r59649, %r59650, %r59651, %r59652 }; 
	// end inline asm
	// begin inline asm
	mma.sync.aligned.m16n8k32.row.col.s32.s8.s8.s32    { %r59663, %r59664, %r59665, %r59666 },    { %r1, %r2, %r3, %r4 },    { %r5, %r6 },            { %r59663, %r59664, %r59665, %r59666 }; 
	// end inline asm
	// begin inline asm
	mma.sync.aligned.m16n8k32.row.col.s32.s8.s8.s32    { %r59635, %r59636, %r59637, %r59638 },    { %r1, %r2, %r3, %r4 },    { %r5, %r6 },            { %r59635, %r59636, %r59637, %r59638 }; 
	// end inline asm
	// begin inline asm
	mma.sync.aligned.m16n8k32.row.col.s32.s8.s8.s32    { %r59649, %r59650, %r59651, %r59652 },    { %r1, %r2, %r3, %r4 },    { %r5, %r6 },            { %r59649, %r59650, %r59651, %r59652 }; 
	// end inline asm
	// begin inline asm
	mma.sync.aligned.m16n8k32.row.col.s32.s8.s8.s32    { %r59663, %r59664, %r59665, %r59666 },    { %r1, %r2, %r3, %r4 },    { %r5, %r6 },            { %r59663, %r59664, %r59665, %r59666 }; 
	// end inline asm
	// begin inline asm
	mma.sync.aligned.m16n8k32.row.col.s32.s8.s8.s32    { %r59635, %r59636, %r59637, %r59638 },    { %r1, %r2, %r3, %r4 },    { %r5, %r6 },            { %r59635, %r59636, %r59637, %r59638 }; 
	// end inline asm
	// begin inline asm
	mma.sync.aligned.m16n8k32.row.col.s32.s8.s8.s32    { %r59649, %r59650, %r59651, %r59652 },    { %r1, %r2, %r3, %r4 },    { %r5, %r6 },            { %r59649, %r59650, %r59651, %r59652 }; 
	// end inline asm
	// begin inline asm
	mma.sync.aligned.m16n8k32.row.col.s32.s8.s8.s32    { %r59663, %r59664, %r59665, %r59666 },    { %r1, %r2, %r3, %r4 },    { %r5, %r6 },            { %r59663, %r59664, %r59665, %r59666 }; 
	// end inline asm
	// begin inline asm
	mma.sync.aligned.m16n8k32.row.col.s32.s8.s8.s32    { %r59635, %r59636, %r59637, %r59638 },    { %r1, %r2, %r3, %r4 },    { %r5, %r6 },            { %r59635, %r59636, %r59637, %r59638 }; 
	// end inline asm
	// begin inline asm
	mma.sync.aligned.m16n8k32.row.col.s32.s8.s8.s32    { %r59649, %r59650, %r59651, %r59652 },    { %r1, %r2, %r3, %r4 },    { %r5, %r6 },            { %r59649, %r59650, %r59651, %r59652 }; 
	// end inline asm
	// begin inline asm
	mma.sync.aligned.m16n8k32.row.col.s32.s8.s8.s32    { %r59663, %r59664, %r59665, %r59666 },    { %r1, %r2, %r3, %r4 },    { %r5, %r6 },            { %r59663, %r59664, %r59665, %r59666 }; 
	// end inline asm
	// begin inline asm
	mma.sync.aligned.m16n8k32.row.col.s32.s8.s8.s32    { %r59635, %r59636, %r59637, %r59638 },    { %r1, %r2, %r3, %r4 },    { %r5, %r6 },            { %r59635, %r59636, %r59637, %r59638 }; 
	// end inline asm
	// begin inline asm
	mma.sync.aligned.m16n8k32.row.col.s32.s8.s8.s32    { %r59649, %r59650, %r59651, %r59652 },    { %r1, %r2, %r3, %r4 },    { %r5, %r6 },            { %r59649, %r59650, %r59651, %r59652 }; 
	// end inline asm
	// begin inline asm
	mma.sync.aligned.m16n8k32.row.col.s32.s8.s8.s32    { %r59663, %r59664, %r59665, %r59666 },    { %r1, %r2, %r3, %r4 },    { %r5, %r6 },            { %r59663, %r59664, %r59665, %r59666 }; 
	// end inline asm
	// begin inline asm
	mma.sync.aligned.m16n8k32.row.col.s32.s8.s8.s32    { %r59635, %r59636, %r59637, %r59638 },    { %r1, %r2, %r3, %r4 },    { %r5, %r6 },            { %r59635, %r59636, %r59637, %r59638 }; 
	// end inline asm
	// begin inline asm
	mma.sync.aligned.m16n8k32.row.col.s32.s8.s8.s32    { %r59649, %r59650, %r59651, %r59652 },    { %r1, %r2, %r3, %r4 },    { %r5, %r6 },            { %r59649, %r59650, %r59651, %r59652 }; 
	// end inline asm
	// begin inline asm
	mma.sync.aligned.m16n8k32.row.col.s32.s8.s8.s32    { %r59663, %r59664, %r59665, %r59666 },    { %r1, %r2, %r3, %r4 },    { %r5, %r6 },            { %r59663, %r59664, %r59665, %r59666 }; 
	// end inline asm
	// begin inline asm
	mma.sync.aligned.m16n8k32.row.col.s32.s8.s8.s32    { %r59635, %r59636, %r59637, %r59638 },    { %r1, %r2, %r3, %r4 },    { %r5, %r6 },            { %r59635, %r59636, %r59637, %r59638 }; 
	// end inline asm
	// begin inline asm
	mma.sync.aligned.m16n8k32.row.col.s32.s8.s8.s32    { %r59649, %r59650, %r59651, %r59652 },    { %r1, %r2, %r3, %r4 },    { %r5, %r6 },            { %r59649, %r59650, %r59651, %r59652 }; 
	// end inline asm
	// begin inline asm
	mma.sync.aligned.m16n8k32.row.col.s32.s8.s8.s32    { %r59663, %r59664, %r59665, %r59666 },    { %r1, %r2, %r3, %r4 },    { %r5, %r6 },            { %r59663, %r59664, %r59665, %r59666 }; 
	// end inline asm
	// begin inline asm
	mma.sync.aligned.m16n8k32.row.col.s32.s8.s8.s32    { %r59635, %r59636, %r59637, %r59638 },    { %r1, %r2, %r3, %r4 },    { %r5, %r6 },            { %r59635, %r59636, %r59637, %r59638 }; 
	// end inline asm
	// begin inline asm
	mma.sync.aligned.m16n8k32.row.col.s32.s8.s8.s32    { %r59649, %r59650, %r59651, %r59652 },    { %r1, %r2, %r3, %r4 },    { %r5, %r6 },            { %r59649, %r59650, %r59651, %r59652 }; 
	// end inline asm
	// begin inline asm
	mma.sync.aligned.m16n8k32.row.col.s32.s8.s8.s32    { %r59663, %r59664, %r59665, %r59666 },    { %r1, %r2, %r3, %r4 },    { %r5, %r6 },            { %r59663, %r59664, %r59665, %r59666 }; 
	// end inline asm
	// begin inline asm
	mma.sync.aligned.m16n8k32.row.col.s32.s8.s8.s32    { %r59635, %r59636, %r59637, %r59638 },    { %r1, %r2, %r3, %r4 },    { %r5, %r6 },            { %r59635, %r59636, %r59637, %r59638 }; 
	// end inline asm
	// begin inline asm
	mma.sync.aligned.m16n8k32.row.col.s32.s8.s8.s32    { %r59649, %r59650, %r59651, %r59652 },    { %r1, %r2, %r3, %r4 },    { %r5, %r6 },            { %r59649, %r59650, %r59651, %r59652 }; 
	// end inline asm
	// begin inline asm
	mma.sync.aligned.m16n8k32.row.col.s32.s8.s8.s32    { %r59663, %r59664, %r59665, %r59666 },    { %r1, %r2, %r3, %r4 },    { %r5, %r6 },            { %r59663, %r59664, %r59665, %r59666 }; 
	// end inline asm
	// begin inline asm
	mma.sync.aligned.m16n8k32.row.col.s32.s8.s8.s32    { %r59635, %r59636, %r59637, %r59638 },    { %r1, %r2, %r3, %r4 },    { %r5, %r6 },            { %r59635, %r59636, %r59637, %r59638 }; 
	// end inline asm
	// begin inline asm
	mma.sync.aligned.m16n8k32.row.col.s32.s8.s8.s32    { %r59649, %r59650, %r59651, %r59652 },    { %r1, %r2, %r3, %r4 },    { %r5, %r6 },            { %r59649, %r59650, %r59651, %r59652 }; 
	// end inline asm
	// begin inline asm
	mma.sync.aligned.m16n8k32.row.col.s32.s8.s8.s32    { %r59663, %r59664, %r59665, %r59666 },    { %r1, %r2, %r3, %r4 },    { %r5, %r6 },            { %r59663, %r59664, %r59665, %r59666 }; 
	// end inline asm
	// begin inline asm
	mma.sync.aligned.m16n8k32.row.col.s32.s8.s8.s32    { %r59635, %r59636, %r59637, %r59638 },    { %r1, %r2, %r3, %r4 },    { %r5, %r6 },            { %r59635, %r59636, %r59637, %r59638 }; 
	// end inline asm
	// begin inline asm
	mma.sync.aligned.m16n8k32.row.col.s32.s8.s8.s32    { %r59649, %r59650, %r59651, %r59652 },    { %r1, %r2, %r3, %r4 },    { %r5, %r6 },            { %r59649, %r59650, %r59651, %r59652 }; 
	// end inline asm
	// begin inline asm
	mma.sync.aligned.m16n8k32.row.col.s32.s8.s8.s32    { %r59663, %r59664, %r59665, %r59666 },    { %r1, %r2, %r3, %r4 },    { %r5, %r6 },            { %r59663, %r59664, %r59665, %r59666 }; 
	// end inline asm
	// begin inline asm
	mma.sync.aligned.m16n8k32.row.col.s32.s8.s8.s32    { %r59635, %r59636, %r59637, %r59638 },    { %r1, %r2, %r3, %r4 },    { %r5, %r6 },            { %r59635, %r59636, %r59637, %r59638 }; 
	// end inline asm
	// begin inline asm
	mma.sync.aligned.m16n8k32.row.col.s32.s8.s8.s32    { %r59649, %r59650, %r59651, %r59652 },    { %r1, %r2, %r3, %r4 },    { %r5, %r6 },            { %r59649, %r59650, %r59651, %r59652 }; 
	// end inline asm
	// begin inline asm
	mma.sync.aligned.m16n8k32.row.col.s32.s8.s8.s32    { %r59663, %r59664, %r59665, %r59666 },    { %r1, %r2, %r3, %r4 },    { %r5, %r6 },            { %r59663, %r59664, %r59665, %r59666 }; 
	// end inline asm
	// begin inline asm
	mma.sync.aligned.m16n8k32.row.col.s32.s8.s8.s32    { %r59635, %r59636, %r59637, %r59638 },    { %r1, %r2, %r3, %r4 },    { %r5, %r6 },            { %r59635, %r59636, %r59637, %r59638 }; 
	// end inline asm
	// begin inline asm
	mma.sync.aligned.m16n8k32.row.col.s32.s8.s8.s32    { %r59649, %r59650, %r59651, %r59652 },    { %r1, %r2, %r3, %r4 },    { %r5, %r6 },            { %r59649, %r59650, %r59651, %r59652 }; 
	// end inline asm
	// begin inline asm
	mma.sync.aligned.m16n8k32.row.col.s32.s8.s8.s32    { %r59663, %r59664, %r59665, %r59666 },    { %r1, %r2, %r3, %r4 },    { %r5, %r6 },            { %r59663, %r59664, %r59665, %r59666 }; 
	// end inline asm
	// begin inline asm
	mma.sync.aligned.m16n8k32.row.col.s32.s8.s8.s32    { %r59635, %r59636, %r59637, %r59638 },    { %r1, %r2, %r3, %r4 },    { %r5, %r6 },            { %r59635, %r59636, %r59637, %r59638 }; 
	// end inline asm
	// begin inline asm
	mma.sync.aligned.m16n8k32.row.col.s32.s8.s8.s32    { %r59649, %r59650, %r59651, %r59652 },    { %r1, %r2, %r3, %r4 },    { %r5, %r6 },            { %r59649, %r59650, %r59651, %r59652 }; 
	// end inline asm
	// begin inline asm
	mma.sync.aligned.m16n8k32.row.col.s32.s8.s8.s32    { %r59663, %r59664, %r59665, %r59666 },    { %r1, %r2, %r3, %r4 },    { %r5, %r6 },            { %r59663, %r59664, %r59665, %r59666 }; 
	// end inline asm
	// begin inline asm
	mma.sync.aligned.m16n8k32.row.col.s32.s8.s8.s32    { %r59635, %r59636, %r59637, %r59638 },    { %r1, %r2, %r3, %r4 },    { %r5, %r6 },            { %r59635, %r59636, %r59637, %r59638 }; 
	// end inline asm
	// begin inline asm
	mma.sync.aligned.m16n8k32.row.col.s32.s8.s8.s32    { %r59649, %r59650, %r59651, %r59652 },    { %r1, %r2, %r3, %r4 },    { %r5, %r6 },            { %r59649, %r59650, %r59651, %r59652 }; 
	// end inline asm
	// begin inline asm
	mma.sync.aligned.m16n8k32.row.col.s32.s8.s8.s32    { %r59663, %r59664, %r59665, %r59666 },    { %r1, %r2, %r3, %r4 },    { %r5, %r6 },            { %r59663, %r59664, %r59665, %r59666 }; 
	// end inline asm
	// begin inline asm
	mma.sync.aligned.m16n8k32.row.col.s32.s8.s8.s32    { %r59635, %r59636, %r59637, %r59638 },    { %r1, %r2, %r3, %r4 },    { %r5, %r6 },            { %r59635, %r59636, %r59637, %r59638 }; 
	// end inline asm
	// begin inline asm
	mma.sync.aligned.m16n8k32.row.col.s32.s8.s8.s32    { %r59649, %r59650, %r59651, %r59652 },    { %r1, %r2, %r3, %r4 },    { %r5, %r6 },            { %r59649, %r59650, %r59651, %r59652 }; 
	// end inline asm
	// begin inline asm
	mma.sync.aligned.m16n8k32.row.col.s32.s8.s8.s32    { %r59663, %r59664, %r59665, %r59666 },    { %r1, %r2, %r3, %r4 },    { %r5, %r6 },            { %r59663, %r59664, %r59665, %r59666 }; 
	// end inline asm
	// begin inline asm
	mma.sync.aligned.m16n8k32.row.col.s32.s8.s8.s32    { %r59635, %r59636, %r59637, %r59638 },    { %r1, %r2, %r3, %r4 },    { %r5, %r6 },            { %r59635, %r59636, %r59637, %r59638 }; 
	// end inline asm
	// begin inline asm
	mma.sync.aligned.m16n8k32.row.col.s32.s8.s8.s32    { %r59649, %r59650, %r59651, %r59652 },    { %r1, %r2, %r3, %r4 },    { %r5, %r6 },            { %r59649, %r59650, %r59651, %r59652 }; 
	// end inline asm
	// begin inline asm
	mma.sync.aligned.m16n8k32.row.col.s32.s8.s8.s32    { %r59663, %r59664, %r59665, %r59666 },    { %r1, %r2, %r3, %r4 },    { %r5, %r6 },            { %r59663, %r59664, %r59665, %r59666 }; 
	// end inline asm
	// begin inline asm
	mma.sync.aligned.m16n8k32.row.col.s32.s8.s8.s32    { %r59635, %r59636, %r59637, %r59638 },    { %r1, %r2, %r3, %r4 },    { %r5, %r6 },            { %r59635, %r59636, %r59637, %r59638 }; 
	// end inline asm
	// begin inline asm
	mma.sync.aligned.m16n8k32.row.col.s32.s8.s8.s32    { %r59649, %r59650, %r59651, %r59652 },    { %r1, %r2, %r3, %r4 },    { %r5, %r6 },            { %r59649, %r59650, %r59651, %r59652 }; 
	// end inline asm
	// begin inline asm
	mma.sync.aligned.m16n8k32.row.col.s32.s8.s8.s32    { %r59663, %r59664, %r59665, %r59666 },    { %r1, %r2, %r3, %r4 },    { %r5, %r6 },            { %r59663, %r59664, %r59665, %r59666 }; 
	// end inline asm
	// begin inline asm
	mma.sync.aligned.m16n8k32.row.col.s32.s8.s8.s32    { %r59635, %r59636, %r59637, %r59638 },    { %r1, %r2, %r3, %r4 },    { %r5, %r6 },            { %r59635, %r59636, %r59637, %r59638 }; 
	// end inline asm
	// begin inline asm
	mma.sync.aligned.m16n8k32.row.col.s32.s8.s8.s32    { %r59649, %r59650, %r59651, %r59652 },    { %r1, %r2, %r3, %r4 },    { %r5, %r6 },            { %r59649, %r59650, %r59651, %r59652 }; 
	// end inline asm
	// begin inline asm
	mma.sync.aligned.m16n8k32.row.col.s32.s8.s8.s32    { %r59663, %r59664, %r59665, %r59666 },    { %r1, %r2, %r3, %r4 },    { %r5, %r6 },            { %r59663, %r59664, %r59665, %r59666 }; 
	// end inline asm
	// begin inline asm
	mma.sync.aligned.m16n8k32.row.col.s32.s8.s8.s32    { %r59635, %r59636, %r59637, %r59638 },    { %r1, %r2, %r3, %r4 },    { %r5, %r6 },            { %r59635, %r59636, %r59637, %r59638 }; 
	// end inline asm
	// begin inline asm
	mma.sync.aligned.m16n8k32.row.col.s32.s8.s8.s32    { %r59649, %r59650, %r59651, %r59652 },    { %r1, %r2, %r3, %r4 },    { %r5, %r6 },            { %r59649, %r59650, %r59651, %r59652 }; 
	// end inline asm
	// begin inline asm
	mma.sync.aligned.m16n8k32.row.col.s32.s8.s8.s32    { %r59663, %r59664, %r59665, %r59666 },    { %r1, %r2, %r3, %r4 },    { %r5, %r6 },            { %r59663, %r59664, %r59665, %r59666 }; 
	// end inline asm
	// begin inline asm
	mma.sync.aligned.m16n8k32.row.col.s32.s8.s8.s32    { %r59635, %r59636, %r59637, %r59638 },    { %r1, %r2, %r3, %r4 },    { %r5, %r6 },            { %r59635, %r59636, %r59637, %r59638 }; 
	// end inline asm
	// begin inline asm
	mma.sync.aligned.m16n8k32.row.col.s32.s8.s8.s32    { %r59649, %r59650, %r59651, %r59652 },    { %r1, %r2, %r3, %r4 },    { %r5, %r6 },            { %r59649, %r59650, %r59651, %r59652 }; 
	// end inline asm
	// begin inline asm
	mma.sync.aligned.m16n8k32.row.col.s32.s8.s8.s32    { %r59663, %r59664, %r59665, %r59666 },    { %r1, %r2, %r3, %r4 },    { %r5, %r6 },            { %r59663, %r59664, %r59665, %r59666 }; 
	// end inline asm
	// begin inline asm
	mma.sync.aligned.m16n8k32.row.col.s32.s8.s8.s32    { %r59635, %r59636, %r59637, %r59638 },    { %r1, %r2, %r3, %r4 },    { %r5, %r6 },            { %r59635, %r59636, %r59637, %r59638 }; 
	// end inline asm
	// begin inline asm
	mma.sync.aligned.m16n8k32.row.col.s32.s8.s8.s32    { %r59649, %r59650, %r59651, %r59652 },    { %r1, %r2, %r3, %r4 },    { %r5, %r6 },            { %r59649, %r59650, %r59651, %r59652 }; 
	// end inline asm
	// begin inline asm
	mma.sync.aligned.m16n8k32.row.col.s32.s8.s8.s32    { %r59663, %r59664, %r59665, %r59666 },    { %r1, %r2, %r3, %r4 },    { %r5, %r6 },            { %r59663, %r59664, %r59665, %r59666 }; 
	// end inline asm
	// begin inline asm
	mma.sync.aligned.m16n8k32.row.col.s32.s8.s8.s32    { %r59635, %r59636, %r59637, %r59638 },    { %r1, %r2, %r3, %r4 },    { %r5, %r6 },            { %r59635, %r59636, %r59637, %r59638 }; 
	// end inline asm
	// begin inline asm
	mma.sync.aligned.m16n8k32.row.col.s32.s8.s8.s32    { %r59649, %r59650, %r59651, %r59652 },    { %r1, %r2, %r3, %r4 },    { %r5, %r6 },            { %r59649, %r59650, %r59651, %r59652 }; 
	// end inline asm
	// begin inline asm
	mma.sync.aligned.m16n8k32.row.col.s32.s8.s8.s32    { %r59663, %r59664, %r59665, %r59666 },    { %r1, %r2, %r3, %r4 },    { %r5, %r6 },            { %r59663, %r59664, %r59665, %r59666 }; 
	// end inline asm
	// begin inline asm
	mma.sync.aligned.m16n8k32.row.col.s32.s8.s8.s32    { %r59635, %r59636, %r59637, %r59638 },    { %r1, %r2, %r3, %r4 },    { %r5, %r6 },            { %r59635, %r59636, %r59637, %r59638 }; 
	// end inline asm
	// begin inline asm
	mma.sync.aligned.m16n8k32.row.col.s32.s8.s8.s32    { %r59649, %r59650, %r59651, %r59652 },    { %r1, %r2, %r3, %r4 },    { %r5, %r6 },            { %r59649, %r59650, %r59651, %r59652 }; 
	// end inline asm
	// begin inline asm
	mma.sync.aligned.m16n8k32.row.col.s32.s8.s8.s32    { %r59663, %r59664, %r59665, %r59666 },    { %r1, %r2, %r3, %r4 },    { %r5, %r6 },            { %r59663, %r59664, %r59665, %r59666 }; 
	// end inline asm
	// begin inline asm
	mma.sync.aligned.m16n8k32.row.col.s32.s8.s8.s32    { %r59635, %r59636, %r59637, %r59638 },    { %r1, %r2, %r3, %r4 },    { %r5, %r6 },            { %r59635, %r59636, %r59637, %r59638 }; 
	// end inline asm
	// begin inline asm
	mma.sync.aligned.m16n8k32.row.col.s32.s8.s8.s32    { %r59649, %r59650, %r59651, %r59652 },    { %r1, %r2, %r3, %r4 },    { %r5, %r6 },            { %r59649, %r59650, %r59651, %r59652 }; 
	// end inline asm
	// begin inline asm
	mma.sync.aligned.m16n8k32.row.col.s32.s8.s8.s32    { %r59663, %r59664, %r59665, %r59666 },    { %r1, %r2, %r3, %r4 },    { %r5, %r6 },            { %r59663, %r59664, %r59665, %r59666 }; 
	// end inline asm
	// begin inline asm
	mma.sync.aligned.m16n8k32.row.col.s32.s8.s8.s32    { %r59635, %r59636, %r59637, %r59638 },    { %r1, %r2, %r3, %r4 },    { %r5, %r6 },            { %r59635, %r59636, %r59637, %r59638 }; 
	// end inline asm
	// begin inline asm
	mma.sync.aligned.m16n8k32.row.col.s32.s8.s8.s32    { %r59649, %r59650, %r59651, %r59652 },    { %r1, %r2, %r3, %r4 },    { %r5, %r6 },            { %r59649, %r59650, %r59651, %r59652 }; 
	// end inline asm
	// begin inline asm
	mma.sync.aligned.m16n8k32.row.col.s32.s8.s8.s32    { %r59663, %r59664, %r59665, %r59666 },    { %r1, %r2, %r3, %r4 },    { %r5, %r6 },            { %r59663, %r59664, %r59665, %r59666 }; 
	// end inline asm
	// begin inline asm
	mma.sync.aligned.m16n8k32.row.col.s32.s8.s8.s32    { %r59635, %r59636, %r59637, %r59638 },    { %r1, %r2, %r3, %r4 },    { %r5, %r6 },            { %r59635, %r59636, %r59637, %r59638 }; 
	// end inline asm
	// begin inline asm
	mma.sync.aligned.m16n8k32.row.col.s32.s8.s8.s32    { %r59649, %r59650, %r59651, %r59652 },    { %r1, %r2, %r3, %r4 },    { %r5, %r6 },            { %r59649, %r59650, %r59651, %r59652 }; 
	// end inline asm
	// begin inline asm
	mma.sync.aligned.m16n8k32.row.col.s32.s8.s8.s32    { %r59663, %r59664, %r59665, %r59666 },    { %r1, %r2, %r3, %r4 },    { %r5, %r6 },            { %r59663, %r59664, %r59665, %r59666 }; 
	// end inline asm
	// begin inline asm
	mma.sync.aligned.m16n8k32.row.col.s32.s8.s8.s32    { %r59635, %r59636, %r59637, %r59638 },    { %r1, %r2, %r3, %r4 },    { %r5, %r6 },            { %r59635, %r59636, %r59637, %r59638 }; 
	// end inline asm
	// begin inline asm
	mma.sync.aligned.m16n8k32.row.col.s32.s8.s8.s32    { %r59649, %r59650, %r59651, %r59652 },    { %r1, %r2, %r3, %r4 },    { %r5, %r6 },            { %r59649, %r59650, %r59651, %r59652 }; 
	// end inline asm
	// begin inline asm
	mma.sync.aligned.m16n8k32.row.col.s32.s8.s8.s32    { %r59663, %r59664, %r59665, %r59666 },    { %r1, %r2, %r3, %r4 },    { %r5, %r6 },            { %r59663, %r59664, %r59665, %r59666 }; 
	// end inline asm
	// begin inline asm
	mma.sync.aligned.m16n8k32.row.col.s32.s8.s8.s32    { %r59635, %r59636, %r59637, %r59638 },    { %r1, %r2, %r3, %r4 },    { %r5, %r6 },            { %r59635, %r59636, %r59637, %r59638 }; 
	// end inline asm
	// begin inline asm
	mma.sync.aligned.m16n8k32.row.col.s32.s8.s8.s32    { %r59649, %r59650, %r59651, %r59652 },    { %r1, %r2, %r3, %r4 },    { %r5, %r6 },            { %r59649, %r59650, %r59651, %r59652 }; 
	// end inline asm
	// begin inline asm
	mma.sync.aligned.m16n8k32.row.col.s32.s8.s8.s32    { %r59663, %r59664, %r59665, %r59666 },    { %r1, %r2, %r3, %r4 },    { %r5, %r6 },            { %r59663, %r59664, %r59665, %r59666 }; 
	// end inline asm
	// begin inline asm
	mma.sync.aligned.m16n8k32.row.col.s32.s8.s8.s32    { %r59635, %r59636, %r59637, %r59638 },    { %r1, %r2, %r3, %r4 },    { %r5, %r6 },            { %r59635, %r59636, %r59637, %r59638 }; 
	// end inline asm
	// begin inline asm
	mma.sync.aligned.m16n8k32.row.col.s32.s8.s8.s32    { %r59649, %r59650, %r59651, %r59652 },    { %r1, %r2, %r3, %r4 },    { %r5, %r6 },            { %r59649, %r59650, %r59651, %r59652 }; 
	// end inline asm
	// begin inline asm
	mma.sync.aligned.m16n8k32.row.col.s32.s8.s8.s32    { %r59663, %r59664, %r59665, %r59666 },    { %r1, %r2, %r3, %r4 },    { %r5, %r6 },            { %r59663, %r59664, %r59665, %r59666 }; 
	// end inline asm
	// begin inline asm
	mma.sync.aligned.m16n8k32.row.col.s32.s8.s8.s32    { %r59635, %r59636, %r59637, %r59638 },    { %r1, %r2, %r3, %r4 },    { %r5, %r6 },            { %r59635, %r59636, %r59637, %r59638 }; 
	// end inline asm
	// begin inline asm
	mma.sync.aligned.m16n8k32.row.col.s32.s8.s8.s32    { %r59649, %r59650, %r59651, %r59652 },    { %r1, %r2, %r3, %r4 },    { %r5, %r6 },            { %r59649, %r59650, %r59651, %r59652 }; 
	// end inline asm
	// begin inline asm
	mma.sync.aligned.m16n8k32.row.col.s32.s8.s8.s32    { %r59663, %r59664, %r59665, %r59666 },    { %r1, %r2, %r3, %r4 },    { %r5, %r6 },            { %r59663, %r59664, %r59665, %r59666 }; 
	// end inline asm
	// begin inline asm
	mma.sync.aligned.m16n8k32.row.col.s32.s8.s8.s32    { %r59635, %r59636, %r59637, %r59638 },    { %r1, %r2, %r3, %r4 },    { %r5, %r6 },            { %r59635, %r59636, %r59637, %r59638 }; 
	// end inline asm
	// begin inline asm
	mma.sync.aligned.m16n8k32.row.col.s32.s8.s8.s32    { %r59649, %r59650, %r59651, %r59652 },    { %r1, %r2, %r3, %r4 },    { %r5, %r6 },            { %r59649, %r59650, %r59651, %r59652 }; 
	// end inline asm
	// begin inline asm
	mma.sync.aligned.m16n8k32.row.col.s32.s8.s8.s32    { %r59663, %r59664, %r59665, %r59666 },    { %r1, %r2, %r3, %r4 },    { %r5, %r6 },            { %r59663, %r59664, %r59665, %r59666 }; 
	// end inline asm
	// begin inline asm
	mma.sync.aligned.m16n8k32.row.col.s32.s8.s8.s32    { %r59635, %r59636, %r59637, %r59638 },    { %r1, %r2, %r3, %r4 },    { %r5, %r6 },            { %r59635, %r59636, %r59637, %r59638 }; 
	// end inline asm
	// begin inline asm
	mma.sync.aligned.m16n8k32.row.col.s32.s8.s8.s32    { %r59649, %r59650, %r59651, %r59652 },    { %r1, %r2, %r3, %r4 },    { %r5, %r6 },            { %r59649, %r59650, %r59651, %r59652 }; 
	// end inline asm
	// begin inline asm
	mma.sync.aligned.m16n8k32.row.col.s32.s8.s8.s32    { %r59663, %r59664, %r59665, %r59666 },    { %r1, %r2, %r3, %r4 },    { %r5, %r6 },            { %r59663, %r59664, %r59665, %r59666 }; 
	// end inline asm
	// begin inline asm
	mma.sync.aligned.m16n8k32.row.col.s32.s8.s8.s32    { %r59635, %r59636, %r59637, %r59638 },    { %r1, %r2, %r3, %r4 },    { %r5, %r6 },            { %r59635, %r59636, %r59637, %r59638 }; 
	// end inline asm
	// begin inline asm
	mma.sync.aligned.m16n8k32.row.col.s32.s8.s8.s32    { %r59649, %r59650, %r59651, %r59652 },    { %r1, %r2, %r3, %r4 },    { %r5, %r6 },            { %r59649, %r59650, %r59651, %r59652 }; 
	// end inline asm
	// begin inline asm
	mma.sync.aligned.m16n8k32.row.col.s32.s8.s8.s32    { %r59663, %r59664, %r59665, %r59666 },    { %r1, %r2, %r3, %r4 },    { %r5, %r6 },            { %r59663, %r59664, %r59665, %r59666 }; 
	// end inline asm
	// begin inline asm
	mma.sync.aligned.m16n8k32.row.col.s32.s8.s8.s32    { %r59635, %r59636, %r59637, %r59638 },    { %r1, %r2, %r3, %r4 },    { %r5, %r6 },            { %r59635, %r59636, %r59637, %r59638 }; 
	// end inline asm
	// begin inline asm
	mma.sync.aligned.m16n8k32.row.col.s32.s8.s8.s32    { %r59649, %r59650, %r59651, %r59652 },    { %r1, %r2, %r3, %r4 },    { %r5, %r6 },            { %r59649, %r59650, %r59651, %r59652 }; 
	// end inline asm
	// begin inline asm
	mma.sync.aligned.m16n8k32.row.col.s32.s8.s8.s32    { %r59663, %r59664, %r59665, %r59666 },    { %r1, %r2, %r3, %r4 },    { %r5, %r6 },            { %r59663, %r59664, %r59665, %r59666 }; 
	// end inline asm
	// begin inline asm
	mma.sync.aligned.m16n8k32.row.col.s32.s8.s8.s32    { %r59635, %r59636, %r59637, %r59638 },    { %r1, %r2, %r3, %r4 },    { %r5, %r6 },            { %r59635, %r59636, %r59637, %r59638 }; 
	// end inline asm
	// begin inline asm
	mma.sync.aligned.m16n8k32.row.col.s32.s8.s8.s32    { %r59649, %r59650, %r59651, %r59652 },    { %r1, %r2, %r3, %r4 },    { %r5, %r6 },            { %r59649, %r59650, %r59651, %r59652 }; 
	// end inline asm
	// begin inline asm
	mma.sync.aligned.m16n8k32.row.col.s32.s8.s8.s32    { %r59663, %r59664, %r59665, %r59666 },    { %r1, %r2, %r3, %r4 },    { %r5, %r6 },            { %r59663, %r59664, %r59665, %r59666 }; 
	// end inline asm
	// begin inline asm
	mma.sync.aligned.m16n8k32.row.col.s32.s8.s8.s32    { %r59635, %r59636, %r59637, %r59638 },    { %r1, %r2, %r3, %r4 },    { %r5, %r6 },            { %r59635, %r59636, %r59637, %r59638 }; 
	// end inline asm
	// begin inline asm
	mma.sync.aligned.m16n8k32.row.col.s32.s8.s8.s32    { %r59649, %r59650, %r59651, %r59652 },    { %r1, %r2, %r3, %r4 },    { %r5, %r6 },            { %r59649, %r59650, %r59651, %r59652 }; 
	// end inline asm
	// begin inline asm
	mma.sync.aligned.m16n8k32.row.col.s32.s8.s8.s32    { %r59663, %r59664, %r59665, %r59666 },    { %r1, %r2, %r3, %r4 },    { %r5, %r6 },            { %r59663, %r59664, %r59665, %r59666 }; 
	// end inline asm
	// begin inline asm
	mma.sync.aligned.m16n8k32.row.col.s32.s8.s8.s32    { %r59635, %r59636, %r59637, %r59638 },    { %r1, %r2, %r3, %r4 },    { %r5, %r6 },            { %r59635, %r59636, %r59637, %r59638 }; 
	// end inline asm
	// begin inline asm
	mma.sync.aligned.m16n8k32.row.col.s32.s8.s8.s32    { %r59649, %r59650, %r59651, %r59652 },    { %r1, %r2, %r3, %r4 },    { %r5, %r6 },            { %r59649, %r59650, %r59651, %r59652 }; 
	// end inline asm
	// begin inline asm
	mma.sync.aligned.m16n8k32.row.col.s32.s8.s8.s32    { %r59663, %r59664, %r59665, %r59666 },    { %r1, %r2, %r3, %r4 },    { %r5, %r6 },            { %r59663, %r59664, %r59665, %r59666 }; 
	// end inline asm
	// begin inline asm
	mma.sync.aligned.m16n8k32.row.col.s32.s8.s8.s32    { %r59635, %r59636, %r59637, %r59638 },    { %r1, %r2, %r3, %r4 },    { %r5, %r6 },            { %r59635, %r59636, %r59637, %r59638 }; 
	// end inline asm
	// begin inline asm
	mma.sync.aligned.m16n8k32.row.col.s32.s8.s8.s32    { %r59649, %r59650, %r59651, %r59652 },    { %r1, %r2, %r3, %r4 },    { %r5, %r6 },            { %r59649, %r59650, %r59651, %r59652 }; 
	// end inline asm
	// begin inline asm
	mma.sync.aligned.m16n8k32.row.col.s32.s8.s8.s32    { %r59663, %r59664, %r59665, %r59666 },    { %r1, %r2, %r3, %r4 },    { %r5, %r6 },            { %r59663, %r59664, %r59665, %r59666 }; 
	// end inline asm
	// begin inline asm
	mma.sync.aligned.m16n8k32.row.col.s32.s8.s8.s32    { %r59635, %r59636, %r59637, %r59638 },    { %r1, %r2, %r3, %r4 },    { %r5, %r6 },            { %r59635, %r59636, %r59637, %r59638 }; 
	// end inline asm
	// begin inline asm
	mma.sync.aligned.m16n8k32.row.col.s32.s8.s8.s32    { %r59649, %r59650, %r59651, %r59652 },    { %r1, %r2, %r3, %r4 },    { %r5, %r6 },            { %r59649, %r59650, %r59651, %r59652 }; 
	// end inline asm
	// begin inline asm
	mma.sync.aligned.m16n8k32.row.col.s32.s8.s8.s32    { %r59663, %r59664, %r59665, %r59666 },    { %r1, %r2, %r3, %r4 },    { %r5, %r6 },            { %r59663, %r59664, %r59665, %r59666 }; 
	// end inline asm
	// begin inline asm
	mma.sync.aligned.m16n8k32.row.col.s32.s8.s8.s32    { %r59635, %r59636, %r59637, %r59638 },    { %r1, %r2, %r3, %r4 },    { %r5, %r6 },            { %r59635, %r59636, %r59637, %r59638 }; 
	// end inline asm
	// begin inline asm
	mma.sync.aligned.m16n8k32.row.col.s32.s8.s8.s32    { %r59649, %r59650, %r59651, %r59652 },    { %r1, %r2, %r3, %r4 },    { %r5, %r6 },            { %r59649, %r59650, %r59651, %r59652 }; 
	// end inline asm
	// begin inline asm
	mma.sync.aligned.m16n8k32.row.col.s32.s8.s8.s32    { %r59663, %r59664, %r59665, %r59666 },    { %r1, %r2, %r3, %r4 },    { %r5, %r6 },            { %r59663, %r59664, %r59665, %r59666 }; 
	// end inline asm
	// begin inline asm
	mma.sync.aligned.m16n8k32.row.col.s32.s8.s8.s32    { %r59635, %r59636, %r59637, %r59638 },    { %r1, %r2, %r3, %r4 },    { %r5, %r6 },            { %r59635, %r59636, %r59637, %r59638 }; 
	// end inline asm
	// begin inline asm
	mma.sync.aligned.m16n8k32.row.col.s32.s8.s8.s32    { %r59649, %r59650, %r59651, %r59652 },    { %r1, %r2, %r3, %r4 },    { %r5, %r6 },            { %r59649, %r59650, %r59651, %r59652 }; 
	// end inline asm
	// begin inline asm
	mma.sync.aligned.m16n8k32.row.col.s32.s8.s8.s32    { %r59663, %r59664, %r59665, %r59666 },    { %r1, %r2, %r3, %r4 },    { %r5, %r6 },            { %r59663, %r59664, %r59665, %r59666 }; 
	// end inline asm
	// begin inline asm
	mma.sync.aligned.m16n8k32.row.col.s32.s8.s8.s32    { %r59635, %r59636, %r59637, %r59638 },    { %r1, %r2, %r3, %r4 },    { %r5, %r6 },            { %r59635, %r59636, %r59637, %r59638 }; 
	// end inline asm
	// begin inline asm
	mma.sync.aligned.m16n8k32.row.col.s32.s8.s8.s32    { %r59649, %r59650, %r59651, %r59652 },    { %r1, %r2, %r3, %r4 },    { %r5, %r6 },            { %r59649, %r59650, %r59651, %r59652 }; 
	// end inline asm
	// begin inline asm
	mma.sync.aligned.m16n8k32.row.col.s32.s8.s8.s32    { %r59663, %r59664, %r59665, %r59666 },    { %r1, %r2, %r3, %r4 },    { %r5, %r6 },            { %r59663, %r59664, %r59665, %r59666 }; 
	// end inline asm
	// begin inline asm
	mma.sync.aligned.m16n8k32.row.col.s32.s8.s8.s32    { %r59635, %r59636, %r59637, %r59638 },    { %r1, %r2, %r3, %r4 },    { %r5, %r6 },            { %r59635, %r59636, %r59637, %r59638 }; 
	// end inline asm
	// begin inline asm
	mma.sync.aligned.m16n8k32.row.col.s32.s8.s8.s32    { %r59649, %r59650, %r59651, %r59652 },    { %r1, %r2, %r3, %r4 },    { %r5, %r6 },            { %r59649, %r59650, %r59651, %r59652 }; 
	// end inline asm
	// begin inline asm
	mma.sync.aligned.m16n8k32.row.col.s32.s8.s8.s32    { %r59663, %r59664, %r59665, %r59666 },    { %r1, %r2, %r3, %r4 },    { %r5, %r6 },            { %r59663, %r59664, %r59665, %r59666 }; 
	// end inline asm
	// begin inline asm
	mma.sync.aligned.m16n8k32.row.col.s32.s8.s8.s32    { %r59635, %r59636, %r59637, %r59638 },    { %r1, %r2, %r3, %r4 },    { %r5, %r6 },            { %r59635, %r59636, %r59637, %r59638 }; 
	// end inline asm
	// begin inline asm
	mma.sync.aligned.m16n8k32.row.col.s32.s8.s8.s32    { %r59649, %r59650, %r59651, %r59652 },    { %r1, %r2, %r3, %r4 },    { %r5, %r6 },            { %r59649, %r59650, %r59651, %r59652 }; 
	// end inline asm
	// begin inline asm
	mma.sync.aligned.m16n8k32.row.col.s32.s8.s8.s32    { %r59663, %r59664, %r59665, %r59666 },    { %r1, %r2, %r3, %r4 },    { %r5, %r6 },            { %r59663, %r59664, %r59665, %r59666 }; 
	// end inline asm
	// begin inline asm
	mma.sync.aligned.m16n8k32.row.col.s32.s8.s8.s32    { %r59635, %r59636, %r59637, %r59638 },    { %r1, %r2, %r3, %r4 },    { %r5, %r6 },            { %r59635, %r59636, %r59637, %r59638 }; 
	// end inline asm
	// begin inline asm
	mma.sync.aligned.m16n8k32.row.col.s32.s8.s8.s32    { %r59649, %r59650, %r59651, %r59652 },    { %r1, %r2, %r3, %r4 },    { %r5, %r6 },            { %r59649, %r59650, %r59651, %r59652 }; 
	// end inline asm
	// begin inline asm
	mma.sync.aligned.m16n8k32.row.col.s32.s8.s8.s32    { %r59663, %r59664, %r59665, %r59666 },    { %r1, %r2, %r3, %r4 },    { %r5, %r6 },            { %r59663, %r59664, %r59665, %r59666 }; 
	// end inline asm
	// begin inline asm
	mma.sync.aligned.m16n8k32.row.col.s32.s8.s8.s32    { %r59635, %r59636, %r59637, %r59638 },    { %r1, %r2, %r3, %r4 },    { %r5, %r6 },            { %r59635, %r59636, %r59637, %r59638 }; 
	// end inline asm
	// begin inline asm
	mma.sync.aligned.m16n8k32.row.col.s32.s8.s8.s32    { %r59649, %r59650, %r59651, %r59652 },    { %r1, %r2, %r3, %r4 },    { %r5, %r6 },            { %r59649, %r59650, %r59651, %r59652 }; 
	// end inline asm
	// begin inline asm
	mma.sync.aligned.m16n8k32.row.col.s32.s8.s8.s32    { %r59663, %r59664, %r59665, %r59666 },    { %r1, %r2, %r3, %r4 },    { %r5, %r6 },            { %r59663, %r59664, %r59665, %r59666 }; 
	// end inline asm
	// begin inline asm
	mma.sync.aligned.m16n8k32.row.col.s32.s8.s8.s32    { %r59635, %r59636, %r59637, %r59638 },    { %r1, %r2, %r3, %r4 },    { %r5, %r6 },            { %r59635, %r59636, %r59637, %r59638 }; 
	// end inline asm
	// begin inline asm
	mma.sync.aligned.m16n8k32.row.col.s32.s8.s8.s32    { %r59649, %r59650, %r59651, %r59652 },    { %r1, %r2, %r3, %r4 },    { %r5, %r6 },            { %r59649, %r59650, %r59651, %r59652 }; 
	// end inline asm
	// begin inline asm
	mma.sync.aligned.m16n8k32.row.col.s32.s8.s8.s32    { %r59663, %r59664, %r59665, %r59666 },    { %r1, %r2, %r3, %r4 },    { %r5, %r6 },            { %r59663, %r59664, %r59665, %r59666 }; 
	// end inline asm
	// begin inline asm
	mma.sync.aligned.m16n8k32.row.col.s32.s8.s8.s32    { %r59635, %r59636, %r59637, %r59638 },    { %r1, %r2, %r3, %r4 },    { %r5, %r6 },            { %r59635, %r59636, %r59637, %r59638 }; 
	// end inline asm
	// begin inline asm
	mma.sync.aligned.m16n8k32.row.col.s32.s8.s8.s32    { %r59649, %r59650, %r59651, %r59652 },    { %r1, %r2, %r3, %r4 },    { %r5, %r6 },            { %r59649, %r59650, %r59651, %r59652 }; 
	// end inline asm
	// begin inline asm
	mma.sync.aligned.m16n8k32.row.col.s32.s8.s8.s32    { %r59663, %r59664, %r59665, %r59666 },    { %r1, %r2, %r3, %r4 },    { %r5, %r6 },            { %r59663, %r59664, %r59665, %r59666 }; 
	// end inline asm
	// begin inline asm
	mma.sync.aligned.m16n8k32.row.col.s32.s8.s8.s32    { %r59635, %r59636, %r59637, %r59638 },    { %r1, %r2, %r3, %r4 },    { %r5, %r6 },            { %r59635, %r59636, %r59637, %r59638 }; 
	// end inline asm
	// begin inline asm
	mma.sync.aligned.m16n8k32.row.col.s32.s8.s8.s32    { %r59649, %r59650, %r59651, %r59652 },    { %r1, %r2, %r3, %r4 },    { %r5, %r6 },            { %r59649, %r59650, %r59651, %r59652 }; 
	// end inline asm
	// begin inline asm
	mma.sync.aligned.m16n8k32.row.col.s32.s8.s8.s32    { %r59663, %r59664, %r59665, %r59666 },    { %r1, %r2, %r3, %r4 },    { %r5, %r6 },            { %r59663, %r59664, %r59665, %r59666 }; 
	// end inline asm
	// begin inline asm
	mma.sync.aligned.m16n8k32.row.col.s32.s8.s8.s32    { %r59635, %r59636, %r59637, %r59638 },    { %r1, %r2, %r3, %r4 },    { %r5, %r6 },            { %r59635, %r59636, %r59637, %r59638 }; 
	// end inline asm
	// begin inline asm
	mma.sync.aligned.m16n8k32.row.col.s32.s8.s8.s32    { %r59649, %r59650, %r59651, %r59652 },    { %r1, %r2, %r3, %r4 },    { %r5, %r6 },            { %r59649, %r59650, %r59651, %r59652 }; 
	// end inline asm
	// begin inline asm
	mma.sync.aligned.m16n8k32.row.col.s32.s8.s8.s32    { %r59663, %r59664, %r59665, %r59666 },    { %r1, %r2, %r3, %r4 },    { %r5, %r6 },            { %r59663, %r59664, %r59665, %r59666 }; 
	// end inline asm
	// begin inline asm
	mma.sync.aligned.m16n8k32.row.col.s32.s8.s8.s32    { %r59635, %r59636, %r59637, %r59638 },    { %r1, %r2, %r3, %r4 },    { %r5, %r6 },            { %r59635, %r59636, %r59637, %r59638 }; 
	// end inline asm
	// begin inline asm
	mma.sync.aligned.m16n8k32.row.col.s32.s8.s8.s32    { %r59649, %r59650, %r59651, %r59652 },    { %r1, %r2, %r3, %r4 },    { %r5, %r6 },            { %r59649, %r59650, %r59651, %r59652 }; 
	// end inline asm
	// begin inline asm
	mma.sync.aligned.m16n8k32.row.col.s32.s8.s8.s32    { %r59663, %r59664, %r59665, %r59666 },    { %r1, %r2, %r3, %r4 },    { %r5, %r6 },            { %r59663, %r59664, %r59665, %r59666 }; 
	// end inline asm
	// begin inline asm
	mma.sync.aligned.m16n8k32.row.col.s32.s8.s8.s32    { %r59635, %r59636, %r59637, %r59638 },    { %r1, %r2, %r3, %r4 },    { %r5, %r6 },            { %r59635, %r59636, %r59637, %r59638 }; 
	// end inline asm
	// begin inline asm
	mma.sync.aligned.m16n8k32.row.col.s32.s8.s8.s32    { %r59649, %r59650, %r59651, %r59652 },    { %r1, %r2, %r3, %r4 },    { %r5, %r6 },            { %r59649, %r59650, %r59651, %r59652 }; 
	// end inline asm
	// begin inline asm
	mma.sync.aligned.m16n8k32.row.col.s32.s8.s8.s32    { %r59663, %r59664, %r59665, %r59666 },    { %r1, %r2, %r3, %r4 },    { %r5, %r6 },            { %r59663, %r59664, %r59665, %r59666 }; 
	// end inline asm
	// begin inline asm
	mma.sync.aligned.m16n8k32.row.col.s32.s8.s8.s32    { %r59635, %r59636, %r59637, %r59638 },    { %r1, %r2, %r3, %r4 },    { %r5, %r6 },            { %r59635, %r59636, %r59637, %r59638 }; 
	// end inline asm
	// begin inline asm
	mma.sync.aligned.m16n8k32.row.col.s32.s8.s8.s32    { %r59649, %r59650, %r59651, %r59652 },    { %r1, %r2, %r3, %r4 },    { %r5, %r6 },            { %r59649, %r59650, %r59651, %r59652 }; 
	// end inline asm
	// begin inline asm
	mma.sync.aligned.m16n8k32.row.col.s32.s8.s8.s32    { %r59663, %r59664, %r59665, %r59666 },    { %r1, %r2, %r3, %r4 },    { %r5, %r6 },            { %r59663, %r59664, %r59665, %r59666 }; 
	// end inline asm
	// begin inline asm
	mma.sync.aligned.m16n8k32.row.col.s32.s8.s8.s32    { %r59635, %r59636, %r59637, %r59638 },    { %r1, %r2, %r3, %r4 },    { %r5, %r6 },            { %r59635, %r59636, %r59637, %r59638 }; 
	// end inline asm
	// begin inline asm
	mma.sync.aligned.m16n8k32.row.col.s32.s8.s8.s32    { %r59649, %r59650, %r59651, %r59652 },    { %r1, %r2, %r3, %r4 },    { %r5, %r6 },            { %r59649, %r59650, %r59651, %r59652 }; 
	// end inline asm
	// begin inline asm
	mma.sync.aligned.m16n8k32.row.col.s32.s8.s8.s32    { %r59663, %r59664, %r59665, %r59666 },    { %r1, %r2, %r3, %r4 },    { %r5, %r6 },            { %r59663, %r59664, %r59665, %r59666 }; 
	// end inline asm
	// begin inline asm
	mma.sync.aligned.m16n8k32.row.col.s32.s8.s8.s32    { %r59635, %r59636, %r59637, %r59638 },    { %r1, %r2, %r3, %r4 },    { %r5, %r6 },            { %r59635, %r59636, %r59637, %r59638 }; 
	// end inline asm
	// begin inline asm
	mma.sync.aligned.m16n8k32.row.col.s32.s8.s8.s32    { %r59649, %r59650, %r59651, %r59652 },    { %r1, %r2, %r3, %r4 },    { %r5, %r6 },            { %r59649, %r59650, %r59651, %r59652 }; 
	// end inline asm
	// begin inline asm
	mma.sync.aligned.m16n8k32.row.col.s32.s8.s8.s32    { %r59663, %r59664, %r59665, %r59666 },    { %r1, %r2, %r3, %r4 },    { %r5, %r6 },            { %r59663, %r59664, %r59665, %r59666 }; 
	// end inline asm
	// begin inline asm
	mma.sync.aligned.m16n8k32.row.col.s32.s8.s8.s32    { %r59635, %r59636, %r59637, %r59638 },    { %r1, %r2, %r3, %r4 },    { %r5, %r6 },            { %r59635, %r59636, %r59637, %r59638 }; 
	// end inline asm
	// begin inline asm
	mma.sync.aligned.m16n8k32.row.col.s32.s8.s8.s32    { %r59649, %r59650, %r59651, %r59652 },    { %r1, %r2, %r3, %r4 },    { %r5, %r6 },            { %r59649, %r59650, %r59651, %r59652 }; 
	// end inline asm
	// begin inline asm
	mma.sync.aligned.m16n8k32.row.col.s32.s8.s8.s32    { %r59663, %r59664, %r59665, %r59666 },    { %r1, %r2, %r3, %r4 },    { %r5, %r6 },            { %r59663, %r59664, %r59665, %r59666 }; 
	// end inline asm
	// begin inline asm
	mma.sync.aligned.m16n8k32.row.col.s32.s8.s8.s32    { %r59635, %r59636, %r59637, %r59638 },    { %r1, %r2, %r3, %r4 },    { %r5, %r6 },            { %r59635, %r59636, %r59637, %r59638 }; 
	// end inline asm
	// begin inline asm
	mma.sync.aligned.m16n8k32.row.col.s32.s8.s8.s32    { %r59649, %r59650, %r59651, %r59652 },    { %r1, %r2, %r3, %r4 },    { %r5, %r6 },            { %r59649, %r59650, %r59651, %r59652 }; 
	// end inline asm
	// begin inline asm
	mma.sync.aligned.m16n8k32.row.col.s32.s8.s8.s32    { %r59663, %r59664, %r59665, %r59666 },    { %r1, %r2, %r3, %r4 },    { %r5, %r6 },            { %r59663, %r59664, %r59665, %r59666 }; 
	// end inline asm
	// begin inline asm
	mma.sync.aligned.m16n8k32.row.col.s32.s8.s8.s32    { %r59635, %r59636, %r59637, %r59638 },    { %r1, %r2, %r3, %r4 },    { %r5, %r6 },            { %r59635, %r59636, %r59637, %r59638 }; 
	// end inline asm
	// begin inline asm
	mma.sync.aligned.m16n8k32.row.col.s32.s8.s8.s32    { %r59649, %r59650, %r59651, %r59652 },    { %r1, %r2, %r3, %r4 },    { %r5, %r6 },            { %r59649, %r59650, %r59651, %r59652 }; 
	// end inline asm
	// begin inline asm
	mma.sync.aligned.m16n8k32.row.col.s32.s8.s8.s32    { %r59663, %r59664, %r59665, %r59666 },    { %r1, %r2, %r3, %r4 },    { %r5, %r6 },            { %r59663, %r59664, %r59665, %r59666 }; 
	// end inline asm
	// begin inline asm
	mma.sync.aligned.m16n8k32.row.col.s32.s8.s8.s32    { %r59635, %r59636, %r59637, %r59638 },    { %r1, %r2, %r3, %r4 },    { %r5, %r6 },            { %r59635, %r59636, %r59637, %r59638 }; 
	// end inline asm
	// begin inline asm
	mma.sync.aligned.m16n8k32.row.col.s32.s8.s8.s32    { %r59649, %r59650, %r59651, %r59652 },    { %r1, %r2, %r3, %r4 },    { %r5, %r6 },            { %r59649, %r59650, %r59651, %r59652 }; 
	// end inline asm
	// begin inline asm
	mma.sync.aligned.m16n8k32.row.col.s32.s8.s8.s32    { %r59663, %r59664, %r59665, %r59666 },    { %r1, %r2, %r3, %r4 },    { %r5, %r6 },            { %r59663, %r59664, %r59665, %r59666 }; 
	// end inline asm
	// begin inline asm
	mma.sync.aligned.m16n8k32.row.col.s32.s8.s8.s32    { %r59635, %r59636, %r59637, %r59638 },    { %r1, %r2, %r3, %r4 },    { %r5, %r6 },            { %r59635, %r59636, %r59637, %r59638 }; 
	// end inline asm
	// begin inline asm
	mma.sync.aligned.m16n8k32.row.col.s32.s8.s8.s32    { %r59649, %r59650, %r59651, %r59652 },    { %r1, %r2, %r3, %r4 },    { %r5, %r6 },            { %r59649, %r59650, %r59651, %r59652 }; 
	// end inline asm
	// begin inline asm
	mma.sync.aligned.m16n8k32.row.col.s32.s8.s8.s32    { %r59663, %r59664, %r59665, %r59666 },    { %r1, %r2, %r3, %r4 },    { %r5, %r6 },            { %r59663, %r59664, %r59665, %r59666 }; 
	// end inline asm
	// begin inline asm
	mma.sync.aligned.m16n8k32.row.col.s32.s8.s8.s32    { %r59635, %r59636, %r59637, %r59638 },    { %r1, %r2, %r3, %r4 },    { %r5, %r6 },            { %r59635, %r59636, %r59637, %r59638 }; 
	// end inline asm
	// begin inline asm
	mma.sync.aligned.m16n8k32.row.col.s32.s8.s8.s32    { %r59649, %r59650, %r59651, %r59652 },    { %r1, %r2, %r3, %r4 },    { %r5, %r6 },            { %r59649, %r59650, %r59651, %r59652 }; 
	// end inline asm
	// begin inline asm
	mma.sync.aligned.m16n8k32.row.col.s32.s8.s8.s32    { %r59663, %r59664, %r59665, %r59666 },    { %r1, %r2, %r3, %r4 },    { %r5, %r6 },            { %r59663, %r59664, %r59665, %r59666 }; 
	// end inline asm
	// begin inline asm
	mma.sync.aligned.m16n8k32.row.col.s32.s8.s8.s32    { %r59635, %r59636, %r59637, %r59638 },    { %r1, %r2, %r3, %r4 },    { %r5, %r6 },            { %r59635, %r59636, %r59637, %r59638 }; 
	// end inline asm
	// begin inline asm
	mma.sync.aligned.m16n8k32.row.col.s32.s8.s8.s32    { %r59649, %r59650, %r59651, %r59652 },    { %r1, %r2, %r3, %r4 },    { %r5, %r6 },            { %r59649, %r59650, %r59651, %r59652 }; 
	// end inline asm
	// begin inline asm
	mma.sync.aligned.m16n8k32.row.col.s32.s8.s8.s32    { %r59663, %r59664, %r59665, %r59666 },    { %r1, %r2, %r3, %r4 },    { %r5, %r6 },            { %r59663, %r59664, %r59665, %r59666 }; 
	// end inline asm
	// begin inline asm
	mma.sync.aligned.m16n8k32.row.col.s32.s8.s8.s32    { %r59635, %r59636, %r59637, %r59638 },    { %r1, %r2, %r3, %r4 },    { %r5, %r6 },            { %r59635, %r59636, %r59637, %r59638 }; 
	// end inline asm
	// begin inline asm
	mma.sync.aligned.m16n8k32.row.col.s32.s8.s8.s32    { %r59649, %r59650, %r59651, %r59652 },    { %r1, %r2, %r3, %r4 },    { %r5, %r6 },            { %r59649, %r59650, %r59651, %r59652 }; 
	// end inline asm
	// begin inline asm
	mma.sync.aligned.m16n8k32.row.col.s32.s8.s8.s32    { %r59663, %r59664, %r59665, %r59666 },    { %r1, %r2, %r3, %r4 },    { %r5, %r6 },            { %r59663, %r59664, %r59665, %r59666 }; 
	// end inline asm
	// begin inline asm
	mma.sync.aligned.m16n8k32.row.col.s32.s8.s8.s32    { %r59635, %r59636, %r59637, %r59638 },    { %r1, %r2, %r3, %r4 },    { %r5, %r6 },            { %r59635, %r59636, %r59637, %r59638 }; 
	// end inline asm
	// begin inline asm
	mma.sync.aligned.m16n8k32.row.col.s32.s8.s8.s32    { %r59649, %r59650, %r59651, %r59652 },    { %r1, %r2, %r3, %r4 },    { %r5, %r6 },            { %r59649, %r59650, %r59651, %r59652 }; 
	// end inline asm
	// begin inline asm
	mma.sync.aligned.m16n8k32.row.col.s32.s8.s8.s32    { %r59663, %r59664, %r59665, %r59666 },    { %r1, %r2, %r3, %r4 },    { %r5, %r6 },            { %r59663, %r59664, %r59665, %r59666 }; 
	// end inline asm
	// begin inline asm
	mma.sync.aligned.m16n8k32.row.col.s32.s8.s8.s32    { %r59635, %r59636, %r59637, %r59638 },    { %r1, %r2, %r3, %r4 },    { %r5, %r6 },            { %r59635, %r59636, %r59637, %r59638 }; 
	// end inline asm
	// begin inline asm
	mma.sync.aligned.m16n8k32.row.col.s32.s8.s8.s32    { %r59649, %r59650, %r59651, %r59652 },    { %r1, %r2, %r3, %r4 },    { %r5, %r6 },            { %r59649, %r59650, %r59651, %r59652 }; 
	// end inline asm
	// begin inline asm
	mma.sync.aligned.m16n8k32.row.col.s32.s8.s8.s32    { %r59663, %r59664, %r59665, %r59666 },    { %r1, %r2, %r3, %r4 },    { %r5, %r6 },            { %r59663, %r59664, %r59665, %r59666 }; 
	// end inline asm
	// begin inline asm
	mma.sync.aligned.m16n8k32.row.col.s32.s8.s8.s32    { %r59635, %r59636, %r59637, %r59638 },    { %r1, %r2, %r3, %r4 },    { %r5, %r6 },            { %r59635, %r59636, %r59637, %r59638 }; 
	// end inline asm
	// begin inline asm
	mma.sync.aligned.m16n8k32.row.col.s32.s8.s8.s32    { %r59649, %r59650, %r59651, %r59652 },    { %r1, %r2, %r3, %r4 },    { %r5, %r6 },            { %r59649, %r59650, %r59651, %r59652 }; 
	// end inline asm
	// begin inline asm
	mma.sync.aligned.m16n8k32.row.col.s32.s8.s8.s32    { %r59663, %r59664, %r59665, %r59666 },    { %r1, %r2, %r3, %r4 },    { %r5, %r6 },            { %r59663, %r59664, %r59665, %r59666 }; 
	// end inline asm
	// begin inline asm
	mma.sync.aligned.m16n8k32.row.col.s32.s8.s8.s32    { %r59635, %r59636, %r59637, %r59638 },    { %r1, %r2, %r3, %r4 },    { %r5, %r6 },            { %r59635, %r59636, %r59637, %r59638 }; 
	// end inline asm
	// begin inline asm
	mma.sync.aligned.m16n8k32.row.col.s32.s8.s8.s32    { %r59649, %r59650, %r59651, %r59652 },    { %r1, %r2, %r3, %r4 },    { %r5, %r6 },            { %r59649, %r59650, %r59651, %r59652 }; 
	// end inline asm
	// begin inline asm
	mma.sync.aligned.m16n8k32.row.col.s32.s8.s8.s32    { %r59663, %r59664, %r59665, %r59666 },    { %r1, %r2, %r3, %r4 },    { %r5, %r6 },            { %r59663, %r59664, %r59665, %r59666 }; 
	// end inline asm
	// begin inline asm
	mma.sync.aligned.m16n8k32.row.col.s32.s8.s8.s32    { %r59635, %r59636, %r59637, %r59638 },    { %r1, %r2, %r3, %r4 },    { %r5, %r6 },            { %r59635, %r59636, %r59637, %r59638 }; 
	// end inline asm
	// begin inline asm
	mma.sync.aligned.m16n8k32.row.col.s32.s8.s8.s32    { %r59649, %r59650, %r59651, %r59652 },    { %r1, %r2, %r3, %r4 },    { %r5, %r6 },            { %r59649, %r59650, %r59651, %r59652 }; 
	// end inline asm
	// begin inline asm
	mma.sync.aligned.m16n8k32.row.col.s32.s8.s8.s32    { %r59663, %r59664, %r59665, %r59666 },    { %r1, %r2, %r3, %r4 },    { %r5, %r6 },            { %r59663, %r59664, %r59665, %r59666 }; 
	// end inline asm
	// begin inline asm
	mma.sync.aligned.m16n8k32.row.col.s32.s8.s8.s32    { %r59635, %r59636, %r59637, %r59638 },    { %r1, %r2, %r3, %r4 },    { %r5, %r6 },            { %r59635, %r59636, %r59637, %r59638 }; 
	// end inline asm
	// begin inline asm
	mma.sync.aligned.m16n8k32.row.col.s32.s8.s8.s32    { %r59649, %r59650, %r59651, %r59652 },    { %r1, %r2, %r3, %r4 },    { %r5, %r6 },            { %r59649, %r59650, %r59651, %r59652 }; 
	// end inline asm
	// begin inline asm
	mma.sync.aligned.m16n8k32.row.col.s32.s8.s8.s32    { %r59663, %r59664, %r59665, %r59666 },    { %r1, %r2, %r3, %r4 },    { %r5, %r6 },            { %r59663, %r59664, %r59665, %r59666 }; 
	// end inline asm
	// begin inline asm
	mma.sync.aligned.m16n8k32.row.col.s32.s8.s8.s32    { %r59635, %r59636, %r59637, %r59638 },    { %r1, %r2, %r3, %r4 },    { %r5, %r6 },            { %r59635, %r59636, %r59637, %r59638 }; 
	// end inline asm
	// begin inline asm
	mma.sync.aligned.m16n8k32.row.col.s32.s8.s8.s32    { %r59649, %r59650, %r59651, %r59652 },    { %r1, %r2, %r3, %r4 },    { %r5, %r6 },            { %r59649, %r59650, %r59651, %r59652 }; 
	// end inline asm
	// begin inline asm
	mma.sync.aligned.m16n8k32.row.col.s32.s8.s8.s32    { %r59663, %r59664, %r59665, %r59666 },    { %r1, %r2, %r3, %r4 },    { %r5, %r6 },            { %r59663, %r59664, %r59665, %r59666 }; 
	// end inline asm
	// begin inline asm
	mma.sync.aligned.m16n8k32.row.col.s32.s8.s8.s32    { %r59635, %r59636, %r59637, %r59638 },    { %r1, %r2, %r3, %r4 },    { %r5, %r6 },            { %r59635, %r59636, %r59637, %r59638 }; 
	// end inline asm
	// begin inline asm
	mma.sync.aligned.m16n8k32.row.col.s32.s8.s8.s32    { %r59649, %r59650, %r59651, %r59652 },    { %r1, %r2, %r3, %r4 },    { %r5, %r6 },            { %r59649, %r59650, %r59651, %r59652 }; 
	// end inline asm
	// begin inline asm
	mma.sync.aligned.m16n8k32.row.col.s32.s8.s8.s32    { %r59663, %r59664, %r59665, %r59666 },    { %r1, %r2, %r3, %r4 },    { %r5, %r6 },            { %r59663, %r59664, %r59665, %r59666 }; 
	// end inline asm
	// begin inline asm
	mma.sync.aligned.m16n8k32.row.col.s32.s8.s8.s32    { %r59635, %r59636, %r59637, %r59638 },    { %r1, %r2, %r3, %r4 },    { %r5, %r6 },            { %r59635, %r59636, %r59637, %r59638 }; 
	// end inline asm
	// begin inline asm
	mma.sync.aligned.m16n8k32.row.col.s32.s8.s8.s32    { %r59649, %r59650, %r59651, %r59652 },    { %r1, %r2, %r3, %r4 },    { %r5, %r6 },            { %r59649, %r59650, %r59651, %r59652 }; 
	// end inline asm
	// begin inline asm
	mma.sync.aligned.m16n8k32.row.col.s32.s8.s8.s32    { %r59663, %r59664, %r59665, %r59666 },    { %r1, %r2, %r3, %r4 },    { %r5, %r6 },            { %r59663, %r59664, %r59665, %r59666 }; 
	// end inline asm
	// begin inline asm
	mma.sync.aligned.m16n8k32.row.col.s32.s8.s8.s32    { %r59635, %r59636, %r59637, %r59638 },    { %r1, %r2, %r3, %r4 },    { %r5, %r6 },            { %r59635, %r59636, %r59637, %r59638 }; 
	// end inline asm
	// begin inline asm
	mma.sync.aligned.m16n8k32.row.col.s32.s8.s8.s32    { %r59649, %r59650, %r59651, %r59652 },    { %r1, %r2, %r3, %r4 },    { %r5, %r6 },            { %r59649, %r59650, %r59651, %r59652 }; 
	// end inline asm
	// begin inline asm
	mma.sync.aligned.m16n8k32.row.col.s32.s8.s8.s32    { %r59663, %r59664, %r59665, %r59666 },    { %r1, %r2, %r3, %r4 },    { %r5, %r6 },            { %r59663, %r59664, %r59665, %r59666 }; 
	// end inline asm
	// begin inline asm
	mma.sync.aligned.m16n8k32.row.col.s32.s8.s8.s32    { %r59635, %r59636, %r59637, %r59638 },    { %r1, %r2, %r3, %r4 },    { %r5, %r6 },            { %r59635, %r59636, %r59637, %r59638 }; 
	// end inline asm
	// begin inline asm
	mma.sync.aligned.m16n8k32.row.col.s32.s8.s8.s32    { %r59649, %r59650, %r59651, %r59652 },    { %r1, %r2, %r3, %r4 },    { %r5, %r6 },            { %r59649, %r59650, %r59651, %r59652 }; 
	// end inline asm
	// begin inline asm
	mma.sync.aligned.m16n8k32.row.col.s32.s8.s8.s32    { %r59663, %r59664, %r59665, %r59666 },    { %r1, %r2, %r3, %r4 },    { %r5, %r6 },            { %r59663, %r59664, %r59665, %r59666 }; 
	// end inline asm
	// begin inline asm
	mma.sync.aligned.m16n8k32.row.col.s32.s8.s8.s32    { %r59635, %r59636, %r59637, %r59638 },    { %r1, %r2, %r3, %r4 },    { %r5, %r6 },            { %r59635, %r59636, %r59637, %r59638 }; 
	// end inline asm
	// begin inline asm
	mma.sync.aligned.m16n8k32.row.col.s32.s8.s8.s32    { %r59649, %r59650, %r59651, %r59652 },    { %r1, %r2, %r3, %r4 },    { %r5, %r6 },            { %r59649, %r59650, %r59651, %r59652 }; 
	// end inline asm
	// begin inline asm
	mma.sync.aligned.m16n8k32.row.col.s32.s8.s8.s32    { %r59663, %r59664, %r59665, %r59666 },    { %r1, %r2, %r3, %r4 },    { %r5, %r6 },            { %r59663, %r59664, %r59665, %r59666 }; 
	// end inline asm
	// begin inline asm
	mma.sync.aligned.m16n8k32.row.col.s32.s8.s8.s32    { %r59635, %r59636, %r59637, %r59638 },    { %r1, %r2, %r3, %r4 },    { %r5, %r6 },            { %r59635, %r59636, %r59637, %r59638 }; 
	// end inline asm
	// begin inline asm
	mma.sync.aligned.m16n8k32.row.col.s32.s8.s8.s32    { %r59649, %r59650, %r59651, %r59652 },    { %r1, %r2, %r3, %r4 },    { %r5, %r6 },            { %r59649, %r59650, %r59651, %r59652 }; 
	// end inline asm
	// begin inline asm
	mma.sync.aligned.m16n8k32.row.col.s32.s8.s8.s32    { %r59663, %r59664, %r59665, %r59666 },    { %r1, %r2, %r3, %r4 },    { %r5, %r6 },            { %r59663, %r59664, %r59665, %r59666 }; 
	// end inline asm
	// begin inline asm
	mma.sync.aligned.m16n8k32.row.col.s32.s8.s8.s32    { %r59635, %r59636, %r59637, %r59638 },    { %r1, %r2, %r3, %r4 },    { %r5, %r6 },            { %r59635, %r59636, %r59637, %r59638 }; 
	// end inline asm
	// begin inline asm
	mma.sync.aligned.m16n8k32.row.col.s32.s8.s8.s32    { %r59649, %r59650, %r59651, %r59652 },    { %r1, %r2, %r3, %r4 },    { %r5, %r6 },            { %r59649, %r59650, %r59651, %r59652 }; 
	// end inline asm
	// begin inline asm
	mma.sync.aligned.m16n8k32.row.col.s32.s8.s8.s32    { %r59663, %r59664, %r59665, %r59666 },    { %r1, %r2, %r3, %r4 },    { %r5, %r6 },            { %r59663, %r59664, %r59665, %r59666 }; 
	// end inline asm
	// begin inline asm
	mma.sync.aligned.m16n8k32.row.col.s32.s8.s8.s32    { %r59635, %r59636, %r59637, %r59638 },    { %r1, %r2, %r3, %r4 },    { %r5, %r6 },            { %r59635, %r59636, %r59637, %r59638 }; 
	// end inline asm
	// begin inline asm
	mma.sync.aligned.m16n8k32.row.col.s32.s8.s8.s32    { %r59649, %r59650, %r59651, %r59652 },    { %r1, %r2, %r3, %r4 },    { %r5, %r6 },            { %r59649, %r59650, %r59651, %r59652 }; 
	// end inline asm
	// begin inline asm
	mma.sync.aligned.m16n8k32.row.col.s32.s8.s8.s32    { %r59663, %r59664, %r59665, %r59666 },    { %r1, %r2, %r3, %r4 },    { %r5, %r6 },            { %r59663, %r59664, %r59665, %r59666 }; 
	// end inline asm
	// begin inline asm
	mma.sync.aligned.m16n8k32.row.col.s32.s8.s8.s32    { %r59635, %r59636, %r59637, %r59638 },    { %r1, %r2, %r3, %r4 },    { %r5, %r6 },            { %r59635, %r59636, %r59637, %r59638 }; 
	// end inline asm
	// begin inline asm
	mma.sync.aligned.m16n8k32.row.col.s32.s8.s8.s32    { %r59649, %r59650, %r59651, %r59652 },    { %r1, %r2, %r3, %r4 },    { %r5, %r6 },            { %r59649, %r59650, %r59651, %r59652 }; 
	// end inline asm
	// begin inline asm
	mma.sync.aligned.m16n8k32.row.col.s32.s8.s8.s32    { %r59663, %r59664, %r59665, %r59666 },    { %r1, %r2, %r3, %r4 },    { %r5, %r6 },            { %r59663, %r59664, %r59665, %r59666 }; 
	// end inline asm
	// begin inline asm
	mma.sync.aligned.m16n8k32.row.col.s32.s8.s8.s32    { %r59635, %r59636, %r59637, %r59638 },    { %r1, %r2, %r3, %r4 },    { %r5, %r6 },            { %r59635, %r59636, %r59637, %r59638 }; 
	// end inline asm
	// begin inline asm
	mma.sync.aligned.m16n8k32.row.col.s32.s8.s8.s32    { %r59649, %r59650, %r59651, %r59652 },    { %r1, %r2, %r3, %r4 },    { %r5, %r6 },            { %r59649, %r59650, %r59651, %r59652 }; 
	// end inline asm
	// begin inline asm
	mma.sync.aligned.m16n8k32.row.col.s32.s8.s8.s32    { %r59663, %r59664, %r59665, %r59666 },    { %r1, %r2, %r3, %r4 },    { %r5, %r6 },            { %r59663, %r59664, %r59665, %r59666 }; 
	// end inline asm
	// begin inline asm
	mma.sync.aligned.m16n8k32.row.col.s32.s8.s8.s32    { %r59635, %r59636, %r59637, %r59638 },    { %r1, %r2, %r3, %r4 },    { %r5, %r6 },            { %r59635, %r59636, %r59637, %r59638 }; 
	// end inline asm
	// begin inline asm
	mma.sync.aligned.m16n8k32.row.col.s32.s8.s8.s32    { %r59649, %r59650, %r59651, %r59652 },    { %r1, %r2, %r3, %r4 },    { %r5, %r6 },            { %r59649, %r59650, %r59651, %r59652 }; 
	// end inline asm
	// begin inline asm
	mma.sync.aligned.m16n8k32.row.col.s32.s8.s8.s32    { %r59663, %r59664, %r59665, %r59666 },    { %r1, %r2, %r3, %r4 },    { %r5, %r6 },            { %r59663, %r59664, %r59665, %r59666 }; 
	// end inline asm
	// begin inline asm
	mma.sync.aligned.m16n8k32.row.col.s32.s8.s8.s32    { %r59635, %r59636, %r59637, %r59638 },    { %r1, %r2, %r3, %r4 },    { %r5, %r6 },            { %r59635, %r59636, %r59637, %r59638 }; 
	// end inline asm
	// begin inline asm
	mma.sync.aligned.m16n8k32.row.col.s32.s8.s8.s32    { %r59649, %r59650, %r59651, %r59652 },    { %r1, %r2, %r3, %r4 },    { %r5, %r6 },            { %r59649, %r59650, %r59651, %r59652 }; 
	// end inline asm
	// begin inline asm
	mma.sync.aligned.m16n8k32.row.col.s32.s8.s8.s32    { %r59663, %r59664, %r59665, %r59666 },    { %r1, %r2, %r3, %r4 },    { %r5, %r6 },            { %r59663, %r59664, %r59665, %r59666 }; 
	// end inline asm
	// begin inline asm
	mma.sync.aligned.m16n8k32.row.col.s32.s8.s8.s32    { %r59635, %r59636, %r59637, %r59638 },    { %r1, %r2, %r3, %r4 },    { %r5, %r6 },            { %r59635, %r59636, %r59637, %r59638 }; 
	// end inline asm
	// begin inline asm
	mma.sync.aligned.m16n8k32.row.col.s32.s8.s8.s32    { %r59649, %r59650, %r59651, %r59652 },    { %r1, %r2, %r3, %r4 },    { %r5, %r6 },            { %r59649, %r59650, %r59651, %r59652 }; 
	// end inline asm
	// begin inline asm
	mma.sync.aligned.m16n8k32.row.col.s32.s8.s8.s32    { %r59663, %r59664, %r59665, %r59666 },    { %r1, %r2, %r3, %r4 },    { %r5, %r6 },            { %r59663, %r59664, %r59665, %r59666 }; 
	// end inline asm
	// begin inline asm
	mma.sync.aligned.m16n8k32.row.col.s32.s8.s8.s32    { %r59635, %r59636, %r59637, %r59638 },    { %r1, %r2, %r3, %r4 },    { %r5, %r6 },            { %r59635, %r59636, %r59637, %r59638 }; 
	// end inline asm
	// begin inline asm
	mma.sync.aligned.m16n8k32.row.col.s32.s8.s8.s32    { %r59649, %r59650, %r59651, %r59652 },    { %r1, %r2, %r3, %r4 },    { %r5, %r6 },            { %r59649, %r59650, %r59651, %r59652 }; 
	// end inline asm
	// begin inline asm
	mma.sync.aligned.m16n8k32.row.col.s32.s8.s8.s32    { %r59663, %r59664, %r59665, %r59666 },    { %r1, %r2, %r3, %r4 },    { %r5, %r6 },            { %r59663, %r59664, %r59665, %r59666 }; 
	// end inline asm
	// begin inline asm
	mma.sync.aligned.m16n8k32.row.col.s32.s8.s8.s32    { %r59635, %r59636, %r59637, %r59638 },    { %r1, %r2, %r3, %r4 },    { %r5, %r6 },            { %r59635, %r59636, %r59637, %r59638 }; 
	// end inline asm
	// begin inline asm
	mma.sync.aligned.m16n8k32.row.col.s32.s8.s8.s32    { %r59649, %r59650, %r59651, %r59652 },    { %r1, %r2, %r3, %r4 },    { %r5, %r6 },            { %r59649, %r59650, %r59651, %r59652 }; 
	// end inline asm
	// begin inline asm
	mma.sync.aligned.m16n8k32.row.col.s32.s8.s8.s32    { %r59663, %r59664, %r59665, %r59666 },    { %r1, %r2, %r3, %r4 },    { %r5, %r6 },            { %r59663, %r59664, %r59665, %r59666 }; 
	// end inline asm
	// begin inline asm
	mma.sync.aligned.m16n8k32.row.col.s32.s8.s8.s32    { %r59635, %r59636, %r59637, %r59638 },    { %r1, %r2, %r3, %r4 },    { %r5, %r6 },            { %r59635, %r59636, %r59637, %r59638 }; 
	// end inline asm
	// begin inline asm
	mma.sync.aligned.m16n8k32.row.col.s32.s8.s8.s32    { %r59649, %r59650, %r59651, %r59652 },    { %r1, %r2, %r3, %r4 },    { %r5, %r6 },            { %r59649, %r59650, %r59651, %r59652 }; 
	// end inline asm
	// begin inline asm
	mma.sync.aligned.m16n8k32.row.col.s32.s8.s8.s32    { %r59663, %r59664, %r59665, %r59666 },    { %r1, %r2, %r3, %r4 },    { %r5, %r6 },            { %r59663, %r59664, %r59665, %r59666 }; 
	// end inline asm
	// begin inline asm
	mma.sync.aligned.m16n8k32.row.col.s32.s8.s8.s32    { %r59635, %r59636, %r59637, %r59638 },    { %r1, %r2, %r3, %r4 },    { %r5, %r6 },            { %r59635, %r59636, %r59637, %r59638 }; 
	// end inline asm
	// begin inline asm
	mma.sync.aligned.m16n8k32.row.col.s32.s8.s8.s32    { %r59649, %r59650, %r59651, %r59652 },    { %r1, %r2, %r3, %r4 },    { %r5, %r6 },            { %r59649, %r59650, %r59651, %r59652 }; 
	// end inline asm
	// begin inline asm
	mma.sync.aligned.m16n8k32.row.col.s32.s8.s8.s32    { %r59663, %r59664, %r59665, %r59666 },    { %r1, %r2, %r3, %r4 },    { %r5, %r6 },            { %r59663, %r59664, %r59665, %r59666 }; 
	// end inline asm
	// begin inline asm
	mma.sync.aligned.m16n8k32.row.col.s32.s8.s8.s32    { %r59635, %r59636, %r59637, %r59638 },    { %r1, %r2, %r3, %r4 },    { %r5, %r6 },            { %r59635, %r59636, %r59637, %r59638 }; 
	// end inline asm
	// begin inline asm
	mma.sync.aligned.m16n8k32.row.col.s32.s8.s8.s32    { %r59649, %r59650, %r59651, %r59652 },    { %r1, %r2, %r3, %r4 },    { %r5, %r6 },            { %r59649, %r59650, %r59651, %r59652 }; 
	// end inline asm
	// begin inline asm
	mma.sync.aligned.m16n8k32.row.col.s32.s8.s8.s32    { %r59663, %r59664, %r59665, %r59666 },    { %r1, %r2, %r3, %r4 },    { %r5, %r6 },            { %r59663, %r59664, %r59665, %r59666 }; 
	// end inline asm
	// begin inline asm
	mma.sync.aligned.m16n8k32.row.col.s32.s8.s8.s32    { %r59635, %r59636, %r59637, %r59638 },    { %r1, %r2, %r3, %r4 },    { %r5, %r6 },            { %r59635, %r59636, %r59637, %r59638 }; 
	// end inline asm
	// begin inline asm
	mma.sync.aligned.m16n8k32.row.col.s32.s8.s8.s32    { %r59649, %r59650, %r59651, %r59652 },    { %r1, %r2, %r3, %r4 },    { %r5, %r6 },            { %r59649, %r59650, %r59651, %r59652 }; 
	// end inline asm
	// begin inline asm
	mma.sync.aligned.m16n8k32.row.col.s32.s8.s8.s32    { %r59663, %r59664, %r59665, %r59666 },    { %r1, %r2, %r3, %r4 },    { %r5, %r6 },            { %r59663, %r59664, %r59665, %r59666 }; 
	// end inline asm
	// begin inline asm
	mma.sync.aligned.m16n8k32.row.col.s32.s8.s8.s32    { %r59635, %r59636, %r59637, %r59638 },    { %r1, %r2, %r3, %r4 },    { %r5, %r6 },            { %r59635, %r59636, %r59637, %r59638 }; 
	// end inline asm
	// begin inline asm
	mma.sync.aligned.m16n8k32.row.col.s32.s8.s8.s32    { %r59649, %r59650, %r59651, %r59652 },    { %r1, %r2, %r3, %r4 },    { %r5, %r6 },            { %r59649, %r59650, %r59651, %r59652 }; 
	// end inline asm
	// begin inline asm
	mma.sync.aligned.m16n8k32.row.col.s32.s8.s8.s32    { %r59663, %r59664, %r59665, %r59666 },    { %r1, %r2, %r3, %r4 },    { %r5, %r6 },            { %r59663, %r59664, %r59665, %r59666 }; 
	// end inline asm
	// begin inline asm
	mma.sync.aligned.m16n8k32.row.col.s32.s8.s8.s32    { %r59635, %r59636, %r59637, %r59638 },    { %r1, %r2, %r3, %r4 },    { %r5, %r6 },            { %r59635, %r59636, %r59637, %r59638 }; 
	// end inline asm
	// begin inline asm
	mma.sync.aligned.m16n8k32.row.col.s32.s8.s8.s32    { %r59649, %r59650, %r59651, %r59652 },    { %r1, %r2, %r3, %r4 },    { %r5, %r6 },            { %r59649, %r59650, %r59651, %r59652 }; 
	// end inline asm
	// begin inline asm
	mma.sync.aligned.m16n8k32.row.col.s32.s8.s8.s32    { %r59663, %r59664, %r59665, %r59666 },    { %r1, %r2, %r3, %r4 },    { %r5, %r6 },            { %r59663, %r59664, %r59665, %r59666 }; 
	// end inline asm
	// begin inline asm
	mma.sync.aligned.m16n8k32.row.col.s32.s8.s8.s32    { %r59635, %r59636, %r59637, %r59638 },    { %r1, %r2, %r3, %r4 },    { %r5, %r6 },            { %r59635, %r59636, %r59637, %r59638 }; 
	// end inline asm
	// begin inline asm
	mma.sync.aligned.m16n8k32.row.col.s32.s8.s8.s32    { %r59649, %r59650, %r59651, %r59652 },    { %r1, %r2, %r3, %r4 },    { %r5, %r6 },            { %r59649, %r59650, %r59651, %r59652 }; 
	// end inline asm
	// begin inline asm
	mma.sync.aligned.m16n8k32.row.col.s32.s8.s8.s32    { %r59663, %r59664, %r59665, %r59666 },    { %r1, %r2, %r3, %r4 },    { %r5, %r6 },            { %r59663, %r59664, %r59665, %r59666 }; 
	// end inline asm
	// begin inline asm
	mma.sync.aligned.m16n8k32.row.col.s32.s8.s8.s32    { %r59635, %r59636, %r59637, %r59638 },    { %r1, %r2, %r3, %r4 },    { %r5, %r6 },            { %r59635, %r59636, %r59637, %r59638 }; 
	// end inline asm
	// begin inline asm
	mma.sync.aligned.m16n8k32.row.col.s32.s8.s8.s32    { %r59649, %r59650, %r59651, %r59652 },    { %r1, %r2, %r3, %r4 },    { %r5, %r6 },            { %r59649, %r59650, %r59651, %r59652 }; 
	// end inline asm
	// begin inline asm
	mma.sync.aligned.m16n8k32.row.col.s32.s8.s8.s32    { %r59663, %r59664, %r59665, %r59666 },    { %r1, %r2, %r3, %r4 },    { %r5, %r6 },            { %r59663, %r59664, %r59665, %r59666 }; 
	// end inline asm
	// begin inline asm
	mma.sync.aligned.m16n8k32.row.col.s32.s8.s8.s32    { %r59635, %r59636, %r59637, %r59638 },    { %r1, %r2, %r3, %r4 },    { %r5, %r6 },            { %r59635, %r59636, %r59637, %r59638 }; 
	// end inline asm
	// begin inline asm
	mma.sync.aligned.m16n8k32.row.col.s32.s8.s8.s32    { %r59649, %r59650, %r59651, %r59652 },    { %r1, %r2, %r3, %r4 },    { %r5, %r6 },            { %r59649, %r59650, %r59651, %r59652 }; 
	// end inline asm
	// begin inline asm
	mma.sync.aligned.m16n8k32.row.col.s32.s8.s8.s32    { %r59663, %r59664, %r59665, %r59666 },    { %r1, %r2, %r3, %r4 },    { %r5, %r6 },            { %r59663, %r59664, %r59665, %r59666 }; 
	// end inline asm
	// begin inline asm
	mma.sync.aligned.m16n8k32.row.col.s32.s8.s8.s32    { %r59635, %r59636, %r59637, %r59638 },    { %r1, %r2, %r3, %r4 },    { %r5, %r6 },            { %r59635, %r59636, %r59637, %r59638 }; 
	// end inline asm
	// begin inline asm
	mma.sync.aligned.m16n8k32.row.col.s32.s8.s8.s32    { %r59649, %r59650, %r59651, %r59652 },    { %r1, %r2, %r3, %r4 },    { %r5, %r6 },            { %r59649, %r59650, %r59651, %r59652 }; 
	// end inline asm
	// begin inline asm
	mma.sync.aligned.m16n8k32.row.col.s32.s8.s8.s32    { %r59663, %r59664, %r59665, %r59666 },    { %r1, %r2, %r3, %r4 },    { %r5, %r6 },            { %r59663, %r59664, %r59665, %r59666 }; 
	// end inline asm
	// begin inline asm
	mma.sync.aligned.m16n8k32.row.col.s32.s8.s8.s32    { %r59635, %r59636, %r59637, %r59638 },    { %r1, %r2, %r3, %r4 },    { %r5, %r6 },            { %r59635, %r59636, %r59637, %r59638 }; 
	// end inline asm
	// begin inline asm
	mma.sync.aligned.m16n8k32.row.col.s32.s8.s8.s32    { %r59649, %r59650, %r59651, %r59652 },    { %r1, %r2, %r3, %r4 },    { %r5, %r6 },            { %r59649, %r59650, %r59651, %r59652 }; 
	// end inline asm
	// begin inline asm
	mma.sync.aligned.m16n8k32.row.col.s32.s8.s8.s32    { %r59663, %r59664, %r59665, %r59666 },    { %r1, %r2, %r3, %r4 },    { %r5, %r6 },            { %r59663, %r59664, %r59665, %r59666 }; 
	// end inline asm
	// begin inline asm
	mma.sync.aligned.m16n8k32.row.col.s32.s8.s8.s32    { %r59635, %r59636, %r59637, %r59638 },    { %r1, %r2, %r3, %r4 },    { %r5, %r6 },            { %r59635, %r59636, %r59637, %r59638 }; 
	// end inline asm
	// begin inline asm
	mma.sync.aligned.m16n8k32.row.col.s32.s8.s8.s32    { %r59649, %r59650, %r59651, %r59652 },    { %r1, %r2, %r3, %r4 },    { %r5, %r6 },            { %r59649, %r59650, %r59651, %r59652 }; 
	// end inline asm
	// begin inline asm
	mma.sync.aligned.m16n8k32.row.col.s32.s8.s8.s32    { %r59663, %r59664, %r59665, %r59666 },    { %r1, %r2, %r3, %r4 },    { %r5, %r6 },            { %r59663, %r59664, %r59665, %r59666 }; 
	// end inline asm
	// begin inline asm
	mma.sync.aligned.m16n8k32.row.col.s32.s8.s8.s32    { %r59635, %r59636, %r59637, %r59638 },    { %r1, %r2, %r3, %r4 },    { %r5, %r6 },            { %r59635, %r59636, %r59637, %r59638 }; 
	// end inline asm
	// begin inline asm
	mma.sync.aligned.m16n8k32.row.col.s32.s8.s8.s32    { %r59649, %r59650, %r59651, %r59652 },    { %r1, %r2, %r3, %r4 },    { %r5, %r6 },            { %r59649, %r59650, %r59651, %r59652 }; 
	// end inline asm
	// begin inline asm
	mma.sync.aligned.m16n8k32.row.col.s32.s8.s8.s32    { %r59663, %r59664, %r59665, %r59666 },    { %r1, %r2, %r3, %r4 },    { %r5, %r6 },            { %r59663, %r59664, %r59665, %r59666 }; 
	// end inline asm
	// begin inline asm
	mma.sync.aligned.m16n8k32.row.col.s32.s8.s8.s32    { %r59635, %r59636, %r59637, %r59638 },    { %r1, %r2, %r3, %r4 },    { %r5, %r6 },            { %r59635, %r59636, %r59637, %r59638 }; 
	// end inline asm
	// begin inline asm
	mma.sync.aligned.m16n8k32.row.col.s32.s8.s8.s32    { %r59649, %r59650, %r59651, %r59652 },    { %r1, %r2, %r3, %r4 },    { %r5, %r6 },            { %r59649, %r59650, %r59651, %r59652 }; 
	// end inline asm
	// begin inline asm
	mma.sync.aligned.m16n8k32.row.col.s32.s8.s8.s32    { %r59663, %r59664, %r59665, %r59666 },    { %r1, %r2, %r3, %r4 },    { %r5, %r6 },            { %r59663, %r59664, %r59665, %r59666 }; 
	// end inline asm
	// begin inline asm
	mma.sync.aligned.m16n8k32.row.col.s32.s8.s8.s32    { %r59635, %r59636, %r59637, %r59638 },    { %r1, %r2, %r3, %r4 },    { %r5, %r6 },            { %r59635, %r59636, %r59637, %r59638 }; 
	// end inline asm
	// begin inline asm
	mma.sync.aligned.m16n8k32.row.col.s32.s8.s8.s32    { %r59649, %r59650, %r59651, %r59652 },    { %r1, %r2, %r3, %r4 },    { %r5, %r6 },            { %r59649, %r59650, %r59651, %r59652 }; 
	// end inline asm
	// begin inline asm
	mma.sync.aligned.m16n8k32.row.col.s32.s8.s8.s32    { %r59663, %r59664, %r59665, %r59666 },    { %r1, %r2, %r3, %r4 },    { %r5, %r6 },            { %r59663, %r59664, %r59665, %r59666 }; 
	// end inline asm
	// begin inline asm
	mma.sync.aligned.m16n8k32.row.col.s32.s8.s8.s32    { %r59635, %r59636, %r59637, %r59638 },    { %r1, %r2, %r3, %r4 },    { %r5, %r6 },            { %r59635, %r59636, %r59637, %r59638 }; 
	// end inline asm
	// begin inline asm
	mma.sync.aligned.m16n8k32.row.col.s32.s8.s8.s32    { %r59649, %r59650, %r59651, %r59652 },    { %r1, %r2, %r3, %r4 },    { %r5, %r6 },            { %r59649, %r59650, %r59651, %r59652 }; 
	// end inline asm
	// begin inline asm
	mma.sync.aligned.m16n8k32.row.col.s32.s8.s8.s32    { %r59663, %r59664, %r59665, %r59666 },    { %r1, %r2, %r3, %r4 },    { %r5, %r6 },            { %r59663, %r59664, %r59665, %r59666 }; 
	// end inline asm
	// begin inline asm
	mma.sync.aligned.m16n8k32.row.col.s32.s8.s8.s32    { %r59635, %r59636, %r59637, %r59638 },    { %r1, %r2, %r3, %r4 },    { %r5, %r6 },            { %r59635, %r59636, %r59637, %r59638 }; 
	// end inline asm
	// begin inline asm
	mma.sync.aligned.m16n8k32.row.col.s32.s8.s8.s32    { %r59649, %r59650, %r59651, %r59652 },    { %r1, %r2, %r3, %r4 },    { %r5, %r6 },            { %r59649, %r59650, %r59651, %r59652 }; 
	// end inline asm
	// begin inline asm
	mma.sync.aligned.m16n8k32.row.col.s32.s8.s8.s32    { %r59663, %r59664, %r59665, %r59666 },    { %r1, %r2, %r3, %r4 },    { %r5, %r6 },            { %r59663, %r59664, %r59665, %r59666 }; 
	// end inline asm
	// begin inline asm
	mma.sync.aligned.m16n8k32.row.col.s32.s8.s8.s32    { %r59635, %r59636, %r59637, %r59638 },    { %r1, %r2, %r3, %r4 },    { %r5, %r6 },            { %r59635, %r59636, %r59637, %r59638 }; 
	// end inline asm
	// begin inline asm
	mma.sync.aligned.m16n8k32.row.col.s32.s8.s8.s32    { %r59649, %r59650, %r59651, %r59652 },    { %r1, %r2, %r3, %r4 },    { %r5, %r6 },            { %r59649, %r59650, %r59651, %r59652 }; 
	// end inline asm
	// begin inline asm
	mma.sync.aligned.m16n8k32.row.col.s32.s8.s8.s32    { %r59663, %r59664, %r59665, %r59666 },    { %r1, %r2, %r3, %r4 },    { %r5, %r6 },            { %r59663, %r59664, %r59665, %r59666 }; 
	// end inline asm
	// begin inline asm
	mma.sync.aligned.m16n8k32.row.col.s32.s8.s8.s32    { %r59635, %r59636, %r59637, %r59638 },    { %r1, %r2, %r3, %r4 },    { %r5, %r6 },            { %r59635, %r59636, %r59637, %r59638 }; 
	// end inline asm
	// begin inline asm
	mma.sync.aligned.m16n8k32.row.col.s32.s8.s8.s32    { %r59649, %r59650, %r59651, %r59652 },    { %r1, %r2, %r3, %r4 },    { %r5, %r6 },            { %r59649, %r59650, %r59651, %r59652 }; 
	// end inline asm
	// begin inline asm
	mma.sync.aligned.m16n8k32.row.col.s32.s8.s8.s32    { %r59663, %r59664, %r59665, %r59666 },    { %r1, %r2, %r3, %r4 },    { %r5, %r6 },            { %r59663, %r59664, %r59665, %r59666 }; 
	// end inline asm
	// begin inline asm
	mma.sync.aligned.m16n8k32.row.col.s32.s8.s8.s32    { %r59635, %r59636, %r59637, %r59638 },    { %r1, %r2, %r3, %r4 },    { %r5, %r6 },            { %r59635, %r59636, %r59637, %r59638 }; 
	// end inline asm
	// begin inline asm
	mma.sync.aligned.m16n8k32.row.col.s32.s8.s8.s32    { %r59649, %r59650, %r59651, %r59652 },    { %r1, %r2, %r3, %r4 },    { %r5, %r6 },            { %r59649, %r59650, %r59651, %r59652 }; 
	// end inline asm
	// begin inline asm
	mma.sync.aligned.m16n8k32.row.col.s32.s8.s8.s32    { %r59663, %r59664, %r59665, %r59666 },    { %r1, %r2, %r3, %r4 },    { %r5, %r6 },            { %r59663, %r59664, %r59665, %r59666 }; 
	// end inline asm
	// begin inline asm
	mma.sync.aligned.m16n8k32.row.col.s32.s8.s8.s32    { %r59635, %r59636, %r59637, %r59638 },    { %r1, %r2, %r3, %r4 },    { %r5, %r6 },            { %r59635, %r59636, %r59637, %r59638 }; 
	// end inline asm
	// begin inline asm
	mma.sync.aligned.m16n8k32.row.col.s32.s8.s8.s32    { %r59649, %r59650, %r59651, %r59652 },    { %r1, %r2, %r3, %r4 },    { %r5, %r6 },            { %r59649, %r59650, %r59651, %r59652 }; 
	// end inline asm
	// begin inline asm
	mma.sync.aligned.m16n8k32.row.col.s32.s8.s8.s32    { %r59663, %r59664, %r59665, %r59666 },    { %r1, %r2, %r3, %r4 },    { %r5, %r6 },            { %r59663, %r59664, %r59665, %r59666 }; 
	// end inline asm
	// begin inline asm
	mma.sync.aligned.m16n8k32.row.col.s32.s8.s8.s32    { %r59635, %r59636, %r59637, %r59638 },    { %r1, %r2, %r3, %r4 },    { %r5, %r6 },            { %r59635, %r59636, %r59637, %r59638 }; 
	// end inline asm
	// begin inline asm
	mma.sync.aligned.m16n8k32.row.col.s32.s8.s8.s32    { %r59649, %r59650, %r59651, %r59652 },    { %r1, %r2, %r3, %r4 },    { %r5, %r6 },            { %r59649, %r59650, %r59651, %r59652 }; 
	// end inline asm
	// begin inline asm
	mma.sync.aligned.m16n8k32.row.col.s32.s8.s8.s32    { %r59663, %r59664, %r59665, %r59666 },    { %r1, %r2, %r3, %r4 },    { %r5, %r6 },            { %r59663, %r59664, %r59665, %r59666 }; 
	// end inline asm
	// begin inline asm
	mma.sync.aligned.m16n8k32.row.col.s32.s8.s8.s32    { %r59635, %r59636, %r59637, %r59638 },    { %r1, %r2, %r3, %r4 },    { %r5, %r6 },            { %r59635, %r59636, %r59637, %r59638 }; 
	// end inline asm
	// begin inline asm
	mma.sync.aligned.m16n8k32.row.col.s32.s8.s8.s32    { %r59649, %r59650, %r59651, %r59652 },    { %r1, %r2, %r3, %r4 },    { %r5, %r6 },            { %r59649, %r59650, %r59651, %r59652 }; 
	// end inline asm
	// begin inline asm
	mma.sync.aligned.m16n8k32.row.col.s32.s8.s8.s32    { %r59663, %r59664, %r59665, %r59666 },    { %r1, %r2, %r3, %r4 },    { %r5, %r6 },            { %r59663, %r59664, %r59665, %r59666 }; 
	// end inline asm
	// begin inline asm
	mma.sync.aligned.m16n8k32.row.col.s32.s8.s8.s32    { %r59635, %r59636, %r59637, %r59638 },    { %r1, %r2, %r3, %r4 },    { %r5, %r6 },            { %r59635, %r59636, %r59637, %r59638 }; 
	// end inline asm
	// begin inline asm
	mma.sync.aligned.m16n8k32.row.col.s32.s8.s8.s32    { %r59649, %r59650, %r59651, %r59652 },    { %r1, %r2, %r3, %r4 },    { %r5, %r6 },            { %r59649, %r59650, %r59651, %r59652 }; 
	// end inline asm
	// begin inline asm
	mma.sync.aligned.m16n8k32.row.col.s32.s8.s8.s32    { %r59663, %r59664, %r59665, %r59666 },    { %r1, %r2, %r3, %r4 },    { %r5, %r6 },            { %r59663, %r59664, %r59665, %r59666 }; 
	// end inline asm
	// begin inline asm
	mma.sync.aligned.m16n8k32.row.col.s32.s8.s8.s32    { %r59635, %r59636, %r59637, %r59638 },    { %r1, %r2, %r3, %r4 },    { %r5, %r6 },            { %r59635, %r59636, %r59637, %r59638 }; 
	// end inline asm
	// begin inline asm
	mma.sync.aligned.m16n8k32.row.col.s32.s8.s8.s32    { %r59649, %r59650, %r59651, %r59652 },    { %r1, %r2, %r3, %r4 },    { %r5, %r6 },            { %r59649, %r59650, %r59651, %r59652 }; 
	// end inline asm
	// begin inline asm
	mma.sync.aligned.m16n8k32.row.col.s32.s8.s8.s32    { %r59663, %r59664, %r59665, %r59666 },    { %r1, %r2, %r3, %r4 },    { %r5, %r6 },            { %r59663, %r59664, %r59665, %r59666 }; 
	// end inline asm
	// begin inline asm
	mma.sync.aligned.m16n8k32.row.col.s32.s8.s8.s32    { %r59635, %r59636, %r59637, %r59638 },    { %r1, %r2, %r3, %r4 },    { %r5, %r6 },            { %r59635, %r59636, %r59637, %r59638 }; 
	// end inline asm
	// begin inline asm
	mma.sync.aligned.m16n8k32.row.col.s32.s8.s8.s32    { %r59649, %r59650, %r59651, %r59652 },    { %r1, %r2, %r3, %r4 },    { %r5, %r6 },            { %r59649, %r59650, %r59651, %r59652 }; 
	// end inline asm
	// begin inline asm
	mma.sync.aligned.m16n8k32.row.col.s32.s8.s8.s32    { %r59663, %r59664, %r59665, %r59666 },    { %r1, %r2, %r3, %r4 },    { %r5, %r6 },            { %r59663, %r59664, %r59665, %r59666 }; 
	// end inline asm
	// begin inline asm
	mma.sync.aligned.m16n8k32.row.col.s32.s8.s8.s32    { %r59635, %r59636, %r59637, %r59638 },    { %r1, %r2, %r3, %r4 },    { %r5, %r6 },            { %r59635, %r59636, %r59637, %r59638 }; 
	// end inline asm
	// begin inline asm
	mma.sync.aligned.m16n8k32.row.col.s32.s8.s8.s32    { %r59649, %r59650, %r59651, %r59652 },    { %r1, %r2, %r3, %r4 },    { %r5, %r6 },            { %r59649, %r59650, %r59651, %r59652 }; 
	// end inline asm
	// begin inline asm
	mma.sync.aligned.m16n8k32.row.col.s32.s8.s8.s32    { %r59663, %r59664, %r59665, %r59666 },    { %r1, %r2, %r3, %r4 },    { %r5, %r6 },            { %r59663, %r59664, %r59665, %r59666 }; 
	// end inline asm
	// begin inline asm
	mma.sync.aligned.m16n8k32.row.col.s32.s8.s8.s32    { %r59635, %r59636, %r59637, %r59638 },    { %r1, %r2, %r3, %r4 },    { %r5, %r6 },            { %r59635, %r59636, %r59637, %r59638 }; 
	// end inline asm
	// begin inline asm
	mma.sync.aligned.m16n8k32.row.col.s32.s8.s8.s32    { %r59649, %r59650, %r59651, %r59652 },    { %r1, %r2, %r3, %r4 },    { %r5, %r6 },            { %r59649, %r59650, %r59651, %r59652 }; 
	// end inline asm
	// begin inline asm
	mma.sync.aligned.m16n8k32.row.col.s32.s8.s8.s32    { %r59663, %r59664, %r59665, %r59666 },    { %r1, %r2, %r3, %r4 },    { %r5, %r6 },            { %r59663, %r59664, %r59665, %r59666 }; 
	// end inline asm
	// begin inline asm
	mma.sync.aligned.m16n8k32.row.col.s32.s8.s8.s32    { %r59635, %r59636, %r59637, %r59638 },    { %r1, %r2, %r3, %r4 },    { %r5, %r6 },            { %r59635, %r59636, %r59637, %r59638 }; 
	// end inline asm
	// begin inline asm
	mma.sync.aligned.m16n8k32.row.col.s32.s8.s8.s32    { %r59649, %r59650, %r59651, %r59652 },    { %r1, %r2, %r3, %r4 },    { %r5, %r6 },            { %r59649, %r59650, %r59651, %r59652 }; 
	// end inline asm
	// begin inline asm
	mma.sync.aligned.m16n8k32.row.col.s32.s8.s8.s32    { %r59663, %r59664, %r59665, %r59666 },    { %r1, %r2, %r3, %r4 },    { %r5, %r6 },            { %r59663, %r59664, %r59665, %r59666 }; 
	// end inline asm
	// begin inline asm
	mma.sync.aligned.m16n8k32.row.col.s32.s8.s8.s32    { %r59635, %r59636, %r59637, %r59638 },    { %r1, %r2, %r3, %r4 },    { %r5, %r6 },            { %r59635, %r59636, %r59637, %r59638 }; 
	// end inline asm
	// begin inline asm
	mma.sync.aligned.m16n8k32.row.col.s32.s8.s8.s32    { %r59649, %r59650, %r59651, %r59652 },    { %r1, %r2, %r3, %r4 },    { %r5, %r6 },            { %r59649, %r59650, %r59651, %r59652 }; 
	// end inline asm
	// begin inline asm
	mma.sync.aligned.m16n8k32.row.col.s32.s8.s8.s32    { %r59663, %r59664, %r59665, %r59666 },    { %r1, %r2, %r3, %r4 },    { %r5, %r6 },            { %r59663, %r59664, %r59665, %r59666 }; 
	// end inline asm
	// begin inline asm
	mma.sync.aligned.m16n8k32.row.col.s32.s8.s8.s32    { %r59635, %r59636, %r59637, %r59638 },    { %r1, %r2, %r3, %r4 },    { %r5, %r6 },            { %r59635, %r59636, %r59637, %r59638 }; 
	// end inline asm
	// begin inline asm
	mma.sync.aligned.m16n8k32.row.col.s32.s8.s8.s32    { %r59649, %r59650, %r59651, %r59652 },    { %r1, %r2, %r3, %r4 },    { %r5, %r6 },            { %r59649, %r59650, %r59651, %r59652 }; 
	// end inline asm
	// begin inline asm
	mma.sync.aligned.m16n8k32.row.col.s32.s8.s8.s32    { %r59663, %r59664, %r59665, %r59666 },    { %r1, %r2, %r3, %r4 },    { %r5, %r6 },            { %r59663, %r59664, %r59665, %r59666 }; 
	// end inline asm
	// begin inline asm
	mma.sync.aligned.m16n8k32.row.col.s32.s8.s8.s32    { %r59635, %r59636, %r59637, %r59638 },    { %r1, %r2, %r3, %r4 },    { %r5, %r6 },            { %r59635, %r59636, %r59637, %r59638 }; 
	// end inline asm
	// begin inline asm
	mma.sync.aligned.m16n8k32.row.col.s32.s8.s8.s32    { %r59649, %r59650, %r59651, %r59652 },    { %r1, %r2, %r3, %r4 },    { %r5, %r6 },            { %r59649, %r59650, %r59651, %r59652 }; 
	// end inline asm
	// begin inline asm
	mma.sync.aligned.m16n8k32.row.col.s32.s8.s8.s32    { %r59663, %r59664, %r59665, %r59666 },    { %r1, %r2, %r3, %r4 },    { %r5, %r6 },            { %r59663, %r59664, %r59665, %r59666 }; 
	// end inline asm
	// begin inline asm
	mma.sync.aligned.m16n8k32.row.col.s32.s8.s8.s32    { %r59635, %r59636, %r59637, %r59638 },    { %r1, %r2, %r3, %r4 },    { %r5, %r6 },            { %r59635, %r59636, %r59637, %r59638 }; 
	// end inline asm
	// begin inline asm
	mma.sync.aligned.m16n8k32.row.col.s32.s8.s8.s32    { %r59649, %r59650, %r59651, %r59652 },    { %r1, %r2, %r3, %r4 },    { %r5, %r6 },            { %r59649, %r59650, %r59651, %r59652 }; 
	// end inline asm
	// begin inline asm
	mma.sync.aligned.m16n8k32.row.col.s32.s8.s8.s32    { %r59663, %r59664, %r59665, %r59666 },    { %r1, %r2, %r3, %r4 },    { %r5, %r6 },            { %r59663, %r59664, %r59665, %r59666 }; 
	// end inline asm
	// begin inline asm
	mma.sync.aligned.m16n8k32.row.col.s32.s8.s8.s32    { %r59635, %r59636, %r59637, %r59638 },    { %r1, %r2, %r3, %r4 },    { %r5, %r6 },            { %r59635, %r59636, %r59637, %r59638 }; 
	// end inline asm
	// begin inline asm
	mma.sync.aligned.m16n8k32.row.col.s32.s8.s8.s32    { %r59649, %r59650, %r59651, %r59652 },    { %r1, %r2, %r3, %r4 },    { %r5, %r6 },            { %r59649, %r59650, %r59651, %r59652 }; 
	// end inline asm
	// begin inline asm
	mma.sync.aligned.m16n8k32.row.col.s32.s8.s8.s32    { %r59663, %r59664, %r59665, %r59666 },    { %r1, %r2, %r3, %r4 },    { %r5, %r6 },            { %r59663, %r59664, %r59665, %r59666 }; 
	// end inline asm
	// begin inline asm
	mma.sync.aligned.m16n8k32.row.col.s32.s8.s8.s32    { %r59635, %r59636, %r59637, %r59638 },    { %r1, %r2, %r3, %r4 },    { %r5, %r6 },            { %r59635, %r59636, %r59637, %r59638 }; 
	// end inline asm
	// begin inline asm
	mma.sync.aligned.m16n8k32.row.col.s32.s8.s8.s32    { %r59649, %r59650, %r59651, %r59652 },    { %r1, %r2, %r3, %r4 },    { %r5, %r6 },            { %r59649, %r59650, %r59651, %r59652 }; 
	// end inline asm
	// begin inline asm
	mma.sync.aligned.m16n8k32.row.col.s32.s8.s8.s32    { %r59663, %r59664, %r59665, %r59666 },    { %r1, %r2, %r3, %r4 },    { %r5, %r6 },            { %r59663, %r59664, %r59665, %r59666 }; 
	// end inline asm
	// begin inline asm
	mma.sync.aligned.m16n8k32.row.col.s32.s8.s8.s32    { %r59635, %r59636, %r59637, %r59638 },    { %r1, %r2, %r3, %r4 },    { %r5, %r6 },            { %r59635, %r59636, %r59637, %r59638 }; 
	// end inline asm
	// begin inline asm
	mma.sync.aligned.m16n8k32.row.col.s32.s8.s8.s32    { %r59649, %r59650, %r59651, %r59652 },    { %r1, %r2, %r3, %r4 },    { %r5, %r6 },            { %r59649, %r59650, %r59651, %r59652 }; 
	// end inline asm
	// begin inline asm
	mma.sync.aligned.m16n8k32.row.col.s32.s8.s8.s32    { %r59663, %r59664, %r59665, %r59666 },    { %r1, %r2, %r3, %r4 },    { %r5, %r6 },            { %r59663, %r59664, %r59665, %r59666 }; 
	// end inline asm
	// begin inline asm
	mma.sync.aligned.m16n8k32.row.col.s32.s8.s8.s32    { %r59635, %r59636, %r59637, %r59638 },    { %r1, %r2, %r3, %r4 },    { %r5, %r6 },            { %r59635, %r59636, %r59637, %r59638 }; 
	// end inline asm
	// begin inline asm
	mma.sync.aligned.m16n8k32.row.col.s32.s8.s8.s32    { %r59649, %r59650, %r59651, %r59652 },    { %r1, %r2, %r3, %r4 },    { %r5, %r6 },            { %r59649, %r59650, %r59651, %r59652 }; 
	// end inline asm
	// begin inline asm
	mma.sync.aligned.m16n8k32.row.col.s32.s8.s8.s32    { %r59663, %r59664, %r59665, %r59666 },    { %r1, %r2, %r3, %r4 },    { %r5, %r6 },            { %r59663, %r59664, %r59665, %r59666 }; 
	// end inline asm
	// begin inline asm
	mma.sync.aligned.m16n8k32.row.col.s32.s8.s8.s32    { %r59635, %r59636, %r59637, %r59638 },    { %r1, %r2, %r3, %r4 },    { %r5, %r6 },            { %r59635, %r59636, %r59637, %r59638 }; 
	// end inline asm
	// begin inline asm
	mma.sync.aligned.m16n8k32.row.col.s32.s8.s8.s32    { %r59649, %r59650, %r59651, %r59652 },    { %r1, %r2, %r3, %r4 },    { %r5, %r6 },            { %r59649, %r59650, %r59651, %r59652 }; 
	// end inline asm
	// begin inline asm
	mma.sync.aligned.m16n8k32.row.col.s32.s8.s8.s32    { %r59663, %r59664, %r59665, %r59666 },    { %r1, %r2, %r3, %r4 },    { %r5, %r6 },            { %r59663, %r59664, %r59665, %r59666 }; 
	// end inline asm
	// begin inline asm
	mma.sync.aligned.m16n8k32.row.col.s32.s8.s8.s32    { %r59635, %r59636, %r59637, %r59638 },    { %r1, %r2, %r3, %r4 },    { %r5, %r6 },            { %r59635, %r59636, %r59637, %r59638 }; 
	// end inline asm
	// begin inline asm
	mma.sync.aligned.m16n8k32.row.col.s32.s8.s8.s32    { %r59649, %r59650, %r59651, %r59652 },    { %r1, %r2, %r3, %r4 },    { %r5, %r6 },            { %r59649, %r59650, %r59651, %r59652 }; 
	// end inline asm
	// begin inline asm
	mma.sync.aligned.m16n8k32.row.col.s32.s8.s8.s32    { %r59663, %r59664, %r59665, %r59666 },    { %r1, %r2, %r3, %r4 },    { %r5, %r6 },            { %r59663, %r59664, %r59665, %r59666 }; 
	// end inline asm
	// begin inline asm
	mma.sync.aligned.m16n8k32.row.col.s32.s8.s8.s32    { %r59635, %r59636, %r59637, %r59638 },    { %r1, %r2, %r3, %r4 },    { %r5, %r6 },            { %r59635, %r59636, %r59637, %r59638 }; 
	// end inline asm
	// begin inline asm
	mma.sync.aligned.m16n8k32.row.col.s32.s8.s8.s32    { %r59649, %r59650, %r59651, %r59652 },    { %r1, %r2, %r3, %r4 },    { %r5, %r6 },            { %r59649, %r59650, %r59651, %r59652 }; 
	// end inline asm
	// begin inline asm
	mma.sync.aligned.m16n8k32.row.col.s32.s8.s8.s32    { %r59663, %r59664, %r59665, %r59666 },    { %r1, %r2, %r3, %r4 },    { %r5, %r6 },            { %r59663, %r59664, %r59665, %r59666 }; 
	// end inline asm
	// begin inline asm
	mma.sync.aligned.m16n8k32.row.col.s32.s8.s8.s32    { %r59635, %r59636, %r59637, %r59638 },    { %r1, %r2, %r3, %r4 },    { %r5, %r6 },            { %r59635, %r59636, %r59637, %r59638 }; 
	// end inline asm
	// begin inline asm
	mma.sync.aligned.m16n8k32.row.col.s32.s8.s8.s32    { %r59649, %r59650, %r59651, %r59652 },    { %r1, %r2, %r3, %r4 },    { %r5, %r6 },            { %r59649, %r59650, %r59651, %r59652 }; 
	// end inline asm
	// begin inline asm
	mma.sync.aligned.m16n8k32.row.col.s32.s8.s8.s32    { %r59663, %r59664, %r59665, %r59666 },    { %r1, %r2, %r3, %r4 },    { %r5, %r6 },            { %r59663, %r59664, %r59665, %r59666 }; 
	// end inline asm
	// begin inline asm
	mma.sync.aligned.m16n8k32.row.col.s32.s8.s8.s32    { %r59635, %r59636, %r59637, %r59638 },    { %r1, %r2, %r3, %r4 },    { %r5, %r6 },            { %r59635, %r59636, %r59637, %r59638 }; 
	// end inline asm
	// begin inline asm
	mma.sync.aligned.m16n8k32.row.col.s32.s8.s8.s32    { %r59649, %r59650, %r59651, %r59652 },    { %r1, %r2, %r3, %r4 },    { %r5, %r6 },            { %r59649, %r59650, %r59651, %r59652 }; 
	// end inline asm
	// begin inline asm
	mma.sync.aligned.m16n8k32.row.col.s32.s8.s8.s32    { %r59663, %r59664, %r59665, %r59666 },    { %r1, %r2, %r3, %r4 },    { %r5, %r6 },            { %r59663, %r59664, %r59665, %r59666 }; 
	// end inline asm
	// begin inline asm
	mma.sync.aligned.m16n8k32.row.col.s32.s8.s8.s32    { %r59635, %r59636, %r59637, %r59638 },    { %r1, %r2, %r3, %r4 },    { %r5, %r6 },            { %r59635, %r59636, %r59637, %r59638 }; 
	// end inline asm
	// begin inline asm
	mma.sync.aligned.m16n8k32.row.col.s32.s8.s8.s32    { %r59649, %r59650, %r59651, %r59652 },    { %r1, %r2, %r3, %r4 },    { %r5, %r6 },            { %r59649, %r59650, %r59651, %r59652 }; 
	// end inline asm
	// begin inline asm
	mma.sync.aligned.m16n8k32.row.col.s32.s8.s8.s32    { %r59663, %r59664, %r59665, %r59666 },    { %r1, %r2, %r3, %r4 },    { %r5, %r6 },            { %r59663, %r59664, %r59665, %r59666 }; 
	// end inline asm
	// begin inline asm
	mma.sync.aligned.m16n8k32.row.col.s32.s8.s8.s32    { %r59635, %r59636, %r59637, %r59638 },    { %r1, %r2, %r3, %r4 },    { %r5, %r6 },            { %r59635, %r59636, %r59637, %r59638 }; 
	// end inline asm
	// begin inline asm
	mma.sync.aligned.m16n8k32.row.col.s32.s8.s8.s32    { %r59649, %r59650, %r59651, %r59652 },    { %r1, %r2, %r3, %r4 },    { %r5, %r6 },            { %r59649, %r59650, %r59651, %r59652 }; 
	// end inline asm
	// begin inline asm
	mma.sync.aligned.m16n8k32.row.col.s32.s8.s8.s32    { %r59663, %r59664, %r59665, %r59666 },    { %r1, %r2, %r3, %r4 },    { %r5, %r6 },            { %r59663, %r59664, %r59665, %r59666 }; 
	// end inline asm
	// begin inline asm
	mma.sync.aligned.m16n8k32.row.col.s32.s8.s8.s32    { %r59635, %r59636, %r59637, %r59638 },    { %r1, %r2, %r3, %r4 },    { %r5, %r6 },            { %r59635, %r59636, %r59637, %r59638 }; 
	// end inline asm
	// begin inline asm
	mma.sync.aligned.m16n8k32.row.col.s32.s8.s8.s32    { %r59649, %r59650, %r59651, %r59652 },    { %r1, %r2, %r3, %r4 },    { %r5, %r6 },            { %r59649, %r59650, %r59651, %r59652 }; 
	// end inline asm
	// begin inline asm
	mma.sync.aligned.m16n8k32.row.col.s32.s8.s8.s32    { %r59663, %r59664, %r59665, %r59666 },    { %r1, %r2, %r3, %r4 },    { %r5, %r6 },            { %r59663, %r59664, %r59665, %r59666 }; 
	// end inline asm
	// begin inline asm
	mma.sync.aligned.m16n8k32.row.col.s32.s8.s8.s32    { %r59635, %r59636, %r59637, %r59638 },    { %r1, %r2, %r3, %r4 },    { %r5, %r6 },            { %r59635, %r59636, %r59637, %r59638 }; 
	// end inline asm
	// begin inline asm
	mma.sync.aligned.m16n8k32.row.col.s32.s8.s8.s32    { %r59649, %r59650, %r59651, %r59652 },    { %r1, %r2, %r3, %r4 },    { %r5, %r6 },            { %r59649, %r59650, %r59651, %r59652 }; 
	// end inline asm
	// begin inline asm
	mma.sync.aligned.m16n8k32.row.col.s32.s8.s8.s32    { %r59663, %r59664, %r59665, %r59666 },    { %r1, %r2, %r3, %r4 },    { %r5, %r6 },            { %r59663, %r59664, %r59665, %r59666 }; 
	// end inline asm
	// begin inline asm
	mma.sync.aligned.m16n8k32.row.col.s32.s8.s8.s32    { %r59635, %r59636, %r59637, %r59638 },    { %r1, %r2, %r3, %r4 },    { %r5, %r6 },            { %r59635, %r59636, %r59637, %r59638 }; 
	// end inline asm
	// begin inline asm
	mma.sync.aligned.m16n8k32.row.col.s32.s8.s8.s32    { %r59649, %r59650, %r59651, %r59652 },    { %r1, %r2, %r3, %r4 },    { %r5, %r6 },            { %r59649, %r59650, %r59651, %r59652 }; 
	// end inline asm
	// begin inline asm
	mma.sync.aligned.m16n8k32.row.col.s32.s8.s8.s32    { %r59663, %r59664, %r59665, %r59666 },    { %r1, %r2, %r3, %r4 },    { %r5, %r6 },            { %r59663, %r59664, %r59665, %r59666 }; 
	// end inline asm
	// begin inline asm
	mma.sync.aligned.m16n8k32.row.col.s32.s8.s8.s32    { %r59635, %r59636, %r59637, %r59638 },    { %r1, %r2, %r3, %r4 },    { %r5, %r6 },            { %r59635, %r59636, %r59637, %r59638 }; 
	// end inline asm
	// begin inline asm
	mma.sync.aligned.m16n8k32.row.col.s32.s8.s8.s32    { %r59649, %r59650, %r59651, %r59652 },    { %r1, %r2, %r3, %r4 },    { %r5, %r6 },            { %r59649, %r59650, %r59651, %r59652 }; 
	// end inline asm
	// begin inline asm
	mma.sync.aligned.m16n8k32.row.col.s32.s8.s8.s32    { %r59663, %r59664, %r59665, %r59666 },    { %r1, %r2, %r3, %r4 },    { %r5, %r6 },            { %r59663, %r59664, %r59665, %r59666 }; 
	// end inline asm
	// begin inline asm
	mma.sync.aligned.m16n8k32.row.col.s32.s8.s8.s32    { %r59635, %r59636, %r59637, %r59638 },    { %r1, %r2, %r3, %r4 },    { %r5, %r6 },            { %r59635, %r59636, %r59637, %r59638 }; 
	// end inline asm
	// begin inline asm
	mma.sync.aligned.m16n8k32.row.col.s32.s8.s8.s32    { %r59649, %r59650, %r59651, %r59652 },    { %r1, %r2, %r3, %r4 },    { %r5, %r6 },            { %r59649, %r59650, %r59651, %r59652 }; 
	// end inline asm
	// begin inline asm
	mma.sync.aligned.m16n8k32.row.col.s32.s8.s8.s32    { %r59663, %r59664, %r59665, %r59666 },    { %r1, %r2, %r3, %r4 },    { %r5, %r6 },            { %r59663, %r59664, %r59665, %r59666 }; 
	// end inline asm
	// begin inline asm
	mma.sync.aligned.m16n8k32.row.col.s32.s8.s8.s32    { %r59635, %r59636, %r59637, %r59638 },    { %r1, %r2, %r3, %r4 },    { %r5, %r6 },            { %r59635, %r59636, %r59637, %r59638 }; 
	// end inline asm
	// begin inline asm
	mma.sync.aligned.m16n8k32.row.col.s32.s8.s8.s32    { %r59649, %r59650, %r59651, %r59652 },    { %r1, %r2, %r3, %r4 },    { %r5, %r6 },            { %r59649, %r59650, %r59651, %r59652 }; 
	// end inline asm
	// begin inline asm
	mma.sync.aligned.m16n8k32.row.col.s32.s8.s8.s32    { %r59663, %r59664, %r59665, %r59666 },    { %r1, %r2, %r3, %r4 },    { %r5, %r6 },            { %r59663, %r59664, %r59665, %r59666 }; 
	// end inline asm
	// begin inline asm
	mma.sync.aligned.m16n8k32.row.col.s32.s8.s8.s32    { %r59635, %r59636, %r59637, %r59638 },    { %r1, %r2, %r3, %r4 },    { %r5, %r6 },            { %r59635, %r59636, %r59637, %r59638 }; 
	// end inline asm
	// begin inline asm
	mma.sync.aligned.m16n8k32.row.col.s32.s8.s8.s32    { %r59649, %r59650, %r59651, %r59652 },    { %r1, %r2, %r3, %r4 },    { %r5, %r6 },            { %r59649, %r59650, %r59651, %r59652 }; 
	// end inline asm
	// begin inline asm
	mma.sync.aligned.m16n8k32.row.col.s32.s8.s8.s32    { %r59663, %r59664, %r59665, %r59666 },    { %r1, %r2, %r3, %r4 },    { %r5, %r6 },            { %r59663, %r59664, %r59665, %r59666 }; 
	// end inline asm
	// begin inline asm
	mma.sync.aligned.m16n8k32.row.col.s32.s8.s8.s32    { %r59635, %r59636, %r59637, %r59638 },    { %r1, %r2, %r3, %r4 },    { %r5, %r6 },            { %r59635, %r59636, %r59637, %r59638 }; 
	// end inline asm
	// begin inline asm
	mma.sync.aligned.m16n8k32.row.col.s32.s8.s8.s32    { %r59649, %r59650, %r59651, %r59652 },    { %r1, %r2, %r3, %r4 },    { %r5, %r6 },            { %r59649, %r59650, %r59651, %r59652 }; 
	// end inline asm
	// begin inline asm
	mma.sync.aligned.m16n8k32.row.col.s32.s8.s8.s32    { %r59663, %r59664, %r59665, %r59666 },    { %r1, %r2, %r3, %r4 },    { %r5, %r6 },            { %r59663, %r59664, %r59665, %r59666 }; 
	// end inline asm
	// begin inline asm
	mma.sync.aligned.m16n8k32.row.col.s32.s8.s8.s32    { %r59635, %r59636, %r59637, %r59638 },    { %r1, %r2, %r3, %r4 },    { %r5, %r6 },            { %r59635, %r59636, %r59637, %r59638 }; 
	// end inline asm
	// begin inline asm
	mma.sync.aligned.m16n8k32.row.col.s32.s8.s8.s32    { %r59649, %r59650, %r59651, %r59652 },    { %r1, %r2, %r3, %r4 },    { %r5, %r6 },            { %r59649, %r59650, %r59651, %r59652 }; 
	// end inline asm
	// begin inline asm
	mma.sync.aligned.m16n8k32.row.col.s32.s8.s8.s32    { %r59663, %r59664, %r59665, %r59666 },    { %r1, %r2, %r3, %r4 },    { %r5, %r6 },            { %r59663, %r59664, %r59665, %r59666 }; 
	// end inline asm
	// begin inline asm
	mma.sync.aligned.m16n8k32.row.col.s32.s8.s8.s32    { %r59635, %r59636, %r59637, %r59638 },    { %r1, %r2, %r3, %r4 },    { %r5, %r6 },            { %r59635, %r59636, %r59637, %r59638 }; 
	// end inline asm
	// begin inline asm
	mma.sync.aligned.m16n8k32.row.col.s32.s8.s8.s32    { %r59649, %r59650, %r59651, %r59652 },    { %r1, %r2, %r3, %r4 },    { %r5, %r6 },            { %r59649, %r59650, %r59651, %r59652 }; 
	// end inline asm
	// begin inline asm
	mma.sync.aligned.m16n8k32.row.col.s32.s8.s8.s32    { %r59663, %r59664, %r59665, %r59666 },    { %r1, %r2, %r3, %r4 },    { %r5, %r6 },            { %r59663, %r59664, %r59665, %r59666 }; 
	// end inline asm
	// begin inline asm
	mma.sync.aligned.m16n8k32.row.col.s32.s8.s8.s32    { %r59635, %r59636, %r59637, %r59638 },    { %r1, %r2, %r3, %r4 },    { %r5, %r6 },            { %r59635, %r59636, %r59637, %r59638 }; 
	// end inline asm
	// begin inline asm
	mma.sync.aligned.m16n8k32.row.col.s32.s8.s8.s32    { %r59649, %r59650, %r59651, %r59652 },    { %r1, %r2, %r3, %r4 },    { %r5, %r6 },            { %r59649, %r59650, %r59651, %r59652 }; 
	// end inline asm
	// begin inline asm
	mma.sync.aligned.m16n8k32.row.col.s32.s8.s8.s32    { %r59663, %r59664, %r59665, %r59666 },    { %r1, %r2, %r3, %r4 },    { %r5, %r6 },            { %r59663, %r59664, %r59665, %r59666 }; 
	// end inline asm
	// begin inline asm
	mma.sync.aligned.m16n8k32.row.col.s32.s8.s8.s32    { %r59635, %r59636, %r59637, %r59638 },    { %r1, %r2, %r3, %r4 },    { %r5, %r6 },            { %r59635, %r59636, %r59637, %r59638 }; 
	// end inline asm
	// begin inline asm
	mma.sync.aligned.m16n8k32.row.col.s32.s8.s8.s32    { %r59649, %r59650, %r59651, %r59652 },    { %r1, %r2, %r3, %r4 },    { %r5, %r6 },            { %r59649, %r59650, %r59651, %r59652 }; 
	// end inline asm
	// begin inline asm
	mma.sync.aligned.m16n8k32.row.col.s32.s8.s8.s32    { %r59663, %r59664, %r59665, %r59666 },    { %r1, %r2, %r3, %r4 },    { %r5, %r6 },            { %r59663, %r59664, %r59665, %r59666 }; 
	// end inline asm
	// begin inline asm
	mma.sync.aligned.m16n8k32.row.col.s32.s8.s8.s32    { %r59635, %r59636, %r59637, %r59638 },    { %r1, %r2, %r3, %r4 },    { %r5, %r6 },            { %r59635, %r59636, %r59637, %r59638 }; 
	// end inline asm
	// begin inline asm
	mma.sync.aligned.m16n8k32.row.col.s32.s8.s8.s32    { %r59649, %r59650, %r59651, %r59652 },    { %r1, %r2, %r3, %r4 },    { %r5, %r6 },            { %r59649, %r59650, %r59651, %r59652 }; 
	// end inline asm
	// begin inline asm
	mma.sync.aligned.m16n8k32.row.col.s32.s8.s8.s32    { %r59663, %r59664, %r59665, %r59666 },    { %r1, %r2, %r3, %r4 },    { %r5, %r6 },            { %r59663, %r59664, %r59665, %r59666 }; 
	// end inline asm
	// begin inline asm
	mma.sync.aligned.m16n8k32.row.col.s32.s8.s8.s32    { %r59635, %r59636, %r59637, %r59638 },    { %r1, %r2, %r3, %r4 },    { %r5, %r6 },            { %r59635, %r59636, %r59637, %r59638 }; 
	// end inline asm
	// begin inline asm
	mma.sync.aligned.m16n8k32.row.col.s32.s8.s8.s32    { %r59649, %r59650, %r59651, %r59652 },    { %r1, %r2, %r3, %r4 },    { %r5, %r6 },            { %r59649, %r59650, %r59651, %r59652 }; 
	// end inline asm
	// begin inline asm
	mma.sync.aligned.m16n8k32.row.col.s32.s8.s8.s32    { %r59663, %r59664, %r59665, %r59666 },    { %r1, %r2, %r3, %r4 },    { %r5, %r6 },            { %r59663, %r59664, %r59665, %r59666 }; 
	// end inline asm
	// begin inline asm
	mma.sync.aligned.m16n8k32.row.col.s32.s8.s8.s32    { %r59635, %r59636, %r59637, %r59638 },    { %r1, %r2, %r3, %r4 },    { %r5, %r6 },            { %r59635, %r59636, %r59637, %r59638 }; 
	// end inline asm
	// begin inline asm
	mma.sync.aligned.m16n8k32.row.col.s32.s8.s8.s32    { %r59649, %r59650, %r59651, %r59652 },    { %r1, %r2, %r3, %r4 },    { %r5, %r6 },            { %r59649, %r59650, %r59651, %r59652 }; 
	// end inline asm
	// begin inline asm
	mma.sync.aligned.m16n8k32.row.col.s32.s8.s8.s32    { %r59663, %r59664, %r59665, %r59666 },    { %r1, %r2, %r3, %r4 },    { %r5, %r6 },            { %r59663, %r59664, %r59665, %r59666 }; 
	// end inline asm
	// begin inline asm
	mma.sync.aligned.m16n8k32.row.col.s32.s8.s8.s32    { %r59635, %r59636, %r59637, %r59638 },    { %r1, %r2, %r3, %r4 },    { %r5, %r6 },            { %r59635, %r59636, %r59637, %r59638 }; 
	// end inline asm
	// begin inline asm
	mma.sync.aligned.m16n8k32.row.col.s32.s8.s8.s32    { %r59649, %r59650, %r59651, %r59652 },    { %r1, %r2, %r3, %r4 },    { %r5, %r6 },            { %r59649, %r59650, %r59651, %r59652 }; 
	// end inline asm
	// begin inline asm
	mma.sync.aligned.m16n8k32.row.col.s32.s8.s8.s32    { %r59663, %r59664, %r59665, %r59666 },    { %r1, %r2, %r3, %r4 },    { %r5, %r6 },            { %r59663, %r59664, %r59665, %r59666 }; 
	// end inline asm
	// begin inline asm
	mma.sync.aligned.m16n8k32.row.col.s32.s8.s8.s32    { %r59635, %r59636, %r59637, %r59638 },    { %r1, %r2, %r3, %r4 },    { %r5, %r6 },            { %r59635, %r59636, %r59637, %r59638 }; 
	// end inline asm
	// begin inline asm
	mma.sync.aligned.m16n8k32.row.col.s32.s8.s8.s32    { %r59649, %r59650, %r59651, %r59652 },    { %r1, %r2, %r3, %r4 },    { %r5, %r6 },            { %r59649, %r59650, %r59651, %r59652 }; 
	// end inline asm
	// begin inline asm
	mma.sync.aligned.m16n8k32.row.col.s32.s8.s8.s32    { %r59663, %r59664, %r59665, %r59666 },    { %r1, %r2, %r3, %r4 },    { %r5, %r6 },            { %r59663, %r59664, %r59665, %r59666 }; 
	// end inline asm
	// begin inline asm
	mma.sync.aligned.m16n8k32.row.col.s32.s8.s8.s32    { %r59635, %r59636, %r59637, %r59638 },    { %r1, %r2, %r3, %r4 },    { %r5, %r6 },            { %r59635, %r59636, %r59637, %r59638 }; 
	// end inline asm
	// begin inline asm
	mma.sync.aligned.m16n8k32.row.col.s32.s8.s8.s32    { %r59649, %r59650, %r59651, %r59652 },    { %r1, %r2, %r3, %r4 },    { %r5, %r6 },            { %r59649, %r59650, %r59651, %r59652 }; 
	// end inline asm
	// begin inline asm
	mma.sync.aligned.m16n8k32.row.col.s32.s8.s8.s32    { %r59663, %r59664, %r59665, %r59666 },    { %r1, %r2, %r3, %r4 },    { %r5, %r6 },            { %r59663, %r59664, %r59665, %r59666 }; 
	// end inline asm
	// begin inline asm
	mma.sync.aligned.m16n8k32.row.col.s32.s8.s8.s32    { %r59635, %r59636, %r59637, %r59638 },    { %r1, %r2, %r3, %r4 },    { %r5, %r6 },            { %r59635, %r59636, %r59637, %r59638 }; 
	// end inline asm
	// begin inline asm
	mma.sync.aligned.m16n8k32.row.col.s32.s8.s8.s32    { %r59649, %r59650, %r59651, %r59652 },    { %r1, %r2, %r3, %r4 },    { %r5, %r6 },            { %r59649, %r59650, %r59651, %r59652 }; 
	// end inline asm
	// begin inline asm
	mma.sync.aligned.m16n8k32.row.col.s32.s8.s8.s32    { %r59663, %r59664, %r59665, %r59666 },    { %r1, %r2, %r3, %r4 },    { %r5, %r6 },            { %r59663, %r59664, %r59665, %r59666 }; 
	// end inline asm
	// begin inline asm
	mma.sync.aligned.m16n8k32.row.col.s32.s8.s8.s32    { %r59635, %r59636, %r59637, %r59638 },    { %r1, %r2, %r3, %r4 },    { %r5, %r6 },            { %r59635, %r59636, %r59637, %r59638 }; 
	// end inline asm
	// begin inline asm
	mma.sync.aligned.m16n8k32.row.col.s32.s8.s8.s32    { %r59649, %r59650, %r59651, %r59652 },    { %r1, %r2, %r3, %r4 },    { %r5, %r6 },            { %r59649, %r59650, %r59651, %r59652 }; 
	// end inline asm
	// begin inline asm
	mma.sync.aligned.m16n8k32.row.col.s32.s8.s8.s32    { %r59663, %r59664, %r59665, %r59666 },    { %r1, %r2, %r3, %r4 },    { %r5, %r6 },            { %r59663, %r59664, %r59665, %r59666 }; 
	// end inline asm
	// begin inline asm
	mma.sync.aligned.m16n8k32.row.col.s32.s8.s8.s32    { %r59635, %r59636, %r59637, %r59638 },    { %r1, %r2, %r3, %r4 },    { %r5, %r6 },            { %r59635, %r59636, %r59637, %r59638 }; 
	// end inline asm
	// begin inline asm
	mma.sync.aligned.m16n8k32.row.col.s32.s8.s8.s32    { %r59649, %r59650, %r59651, %r59652 },    { %r1, %r2, %r3, %r4 },    { %r5, %r6 },            { %r59649, %r59650, %r59651, %r59652 }; 
	// end inline asm
	// begin inline asm
	mma.sync.aligned.m16n8k32.row.col.s32.s8.s8.s32    { %r59663, %r59664, %r59665, %r59666 },    { %r1, %r2, %r3, %r4 },    { %r5, %r6 },            { %r59663, %r59664, %r59665, %r59666 }; 
	// end inline asm
	// begin inline asm
	mma.sync.aligned.m16n8k32.row.col.s32.s8.s8.s32    { %r59635, %r59636, %r59637, %r59638 },    { %r1, %r2, %r3, %r4 },    { %r5, %r6 },            { %r59635, %r59636, %r59637, %r59638 }; 
	// end inline asm
	// begin inline asm
	mma.sync.aligned.m16n8k32.row.col.s32.s8.s8.s32    { %r59649, %r59650, %r59651, %r59652 },    { %r1, %r2, %r3, %r4 },    { %r5, %r6 },            { %r59649, %r59650, %r59651, %r59652 }; 
	// end inline asm
	// begin inline asm
	mma.sync.aligned.m16n8k32.row.col.s32.s8.s8.s32    { %r59663, %r59664, %r59665, %r59666 },    { %r1, %r2, %r3, %r4 },    { %r5, %r6 },            { %r59663, %r59664, %r59665, %r59666 }; 
	// end inline asm
	// begin inline asm
	mma.sync.aligned.m16n8k32.row.col.s32.s8.s8.s32    { %r59635, %r59636, %r59637, %r59638 },    { %r1, %r2, %r3, %r4 },    { %r5, %r6 },            { %r59635, %r59636, %r59637, %r59638 }; 
	// end inline asm
	// begin inline asm
	mma.sync.aligned.m16n8k32.row.col.s32.s8.s8.s32    { %r59649, %r59650, %r59651, %r59652 },    { %r1, %r2, %r3, %r4 },    { %r5, %r6 },            { %r59649, %r59650, %r59651, %r59652 }; 
	// end inline asm
	// begin inline asm
	mma.sync.aligned.m16n8k32.row.col.s32.s8.s8.s32    { %r59663, %r59664, %r59665, %r59666 },    { %r1, %r2, %r3, %r4 },    { %r5, %r6 },            { %r59663, %r59664, %r59665, %r59666 }; 
	// end inline asm
	// begin inline asm
	mma.sync.aligned.m16n8k32.row.col.s32.s8.s8.s32    { %r59635, %r59636, %r59637, %r59638 },    { %r1, %r2, %r3, %r4 },    { %r5, %r6 },            { %r59635, %r59636, %r59637, %r59638 }; 
	// end inline asm
	// begin inline asm
	mma.sync.aligned.m16n8k32.row.col.s32.s8.s8.s32    { %r59649, %r59650, %r59651, %r59652 },    { %r1, %r2, %r3, %r4 },    { %r5, %r6 },            { %r59649, %r59650, %r59651, %r59652 }; 
	// end inline asm
	// begin inline asm
	mma.sync.aligned.m16n8k32.row.col.s32.s8.s8.s32    { %r59663, %r59664, %r59665, %r59666 },    { %r1, %r2, %r3, %r4 },    { %r5, %r6 },            { %r59663, %r59664, %r59665, %r59666 }; 
	// end inline asm
	// begin inline asm
	mma.sync.aligned.m16n8k32.row.col.s32.s8.s8.s32    { %r59635, %r59636, %r59637, %r59638 },    { %r1, %r2, %r3, %r4 },    { %r5, %r6 },            { %r59635, %r59636, %r59637, %r59638 }; 
	// end inline asm
	// begin inline asm
	mma.sync.aligned.m16n8k32.row.col.s32.s8.s8.s32    { %r59649, %r59650, %r59651, %r59652 },    { %r1, %r2, %r3, %r4 },    { %r5, %r6 },            { %r59649, %r59650, %r59651, %r59652 }; 
	// end inline asm
	// begin inline asm
	mma.sync.aligned.m16n8k32.row.col.s32.s8.s8.s32    { %r59663, %r59664, %r59665, %r59666 },    { %r1, %r2, %r3, %r4 },    { %r5, %r6 },            { %r59663, %r59664, %r59665, %r59666 }; 
	// end inline asm
	// begin inline asm
	mma.sync.aligned.m16n8k32.row.col.s32.s8.s8.s32    { %r59635, %r59636, %r59637, %r59638 },    { %r1, %r2, %r3, %r4 },    { %r5, %r6 },            { %r59635, %r59636, %r59637, %r59638 }; 
	// end inline asm
	// begin inline asm
	mma.sync.aligned.m16n8k32.row.col.s32.s8.s8.s32    { %r59649, %r59650, %r59651, %r59652 },    { %r1, %r2, %r3, %r4 },    { %r5, %r6 },            { %r59649, %r59650, %r59651, %r59652 }; 
	// end inline asm
	// begin inline asm
	mma.sync.aligned.m16n8k32.row.col.s32.s8.s8.s32    { %r59663, %r59664, %r59665, %r59666 },    { %r1, %r2, %r3, %r4 },    { %r5, %r6 },            { %r59663, %r59664, %r59665, %r59666 }; 
	// end inline asm
	// begin inline asm
	mma.sync.aligned.m16n8k32.row.col.s32.s8.s8.s32    { %r59635, %r59636, %r59637, %r59638 },    { %r1, %r2, %r3, %r4 },    { %r5, %r6 },            { %r59635, %r59636, %r59637, %r59638 }; 
	// end inline asm
	// begin inline asm
	mma.sync.aligned.m16n8k32.row.col.s32.s8.s8.s32    { %r59649, %r59650, %r59651, %r59652 },    { %r1, %r2, %r3, %r4 },    { %r5, %r6 },            { %r59649, %r59650, %r59651, %r59652 }; 
	// end inline asm
	// begin inline asm
	mma.sync.aligned.m16n8k32.row.col.s32.s8.s8.s32    { %r59663, %r59664, %r59665, %r59666 },    { %r1, %r2, %r3, %r4 },    { %r5, %r6 },            { %r59663, %r59664, %r59665, %r59666 }; 
	// end inline asm
	// begin inline asm
	mma.sync.aligned.m16n8k32.row.col.s32.s8.s8.s32    { %r59635, %r59636, %r59637, %r59638 },    { %r1, %r2, %r3, %r4 },    { %r5, %r6 },            { %r59635, %r59636, %r59637, %r59638 }; 
	// end inline asm
	// begin inline asm
	mma.sync.aligned.m16n8k32.row.col.s32.s8.s8.s32    { %r59649, %r59650, %r59651, %r59652 },    { %r1, %r2, %r3, %r4 },    { %r5, %r6 },            { %r59649, %r59650, %r59651, %r59652 }; 
	// end inline asm
	// begin inline asm
	mma.sync.aligned.m16n8k32.row.col.s32.s8.s8.s32    { %r59663, %r59664, %r59665, %r59666 },    { %r1, %r2, %r3, %r4 },    { %r5, %r6 },            { %r59663, %r59664, %r59665, %r59666 }; 
	// end inline asm
	// begin inline asm
	mma.sync.aligned.m16n8k32.row.col.s32.s8.s8.s32    { %r59635, %r59636, %r59637, %r59638 },    { %r1, %r2, %r3, %r4 },    { %r5, %r6 },            { %r59635, %r59636, %r59637, %r59638 }; 
	// end inline asm
	// begin inline asm
	mma.sync.aligned.m16n8k32.row.col.s32.s8.s8.s32    { %r59649, %r59650, %r59651, %r59652 },    { %r1, %r2, %r3, %r4 },    { %r5, %r6 },            { %r59649, %r59650, %r59651, %r59652 }; 
	// end inline asm
	// begin inline asm
	mma.sync.aligned.m16n8k32.row.col.s32.s8.s8.s32    { %r59663, %r59664, %r59665, %r59666 },    { %r1, %r2, %r3, %r4 },    { %r5, %r6 },            { %r59663, %r59664, %r59665, %r59666 }; 
	// end inline asm
	// begin inline asm
	mma.sync.aligned.m16n8k32.row.col.s32.s8.s8.s32    { %r59635, %r59636, %r59637, %r59638 },    { %r1, %r2, %r3, %r4 },    { %r5, %r6 },            { %r59635, %r59636, %r59637, %r59638 }; 
	// end inline asm
	// begin inline asm
	mma.sync.aligned.m16n8k32.row.col.s32.s8.s8.s32    { %r59649, %r59650, %r59651, %r59652 },    { %r1, %r2, %r3, %r4 },    { %r5, %r6 },            { %r59649, %r59650, %r59651, %r59652 }; 
	// end inline asm
	// begin inline asm
	mma.sync.aligned.m16n8k32.row.col.s32.s8.s8.s32    { %r59663, %r59664, %r59665, %r59666 },    { %r1, %r2, %r3, %r4 },    { %r5, %r6 },            { %r59663, %r59664, %r59665, %r59666 }; 
	// end inline asm
	// begin inline asm
	mma.sync.aligned.m16n8k32.row.col.s32.s8.s8.s32    { %r59635, %r59636, %r59637, %r59638 },    { %r1, %r2, %r3, %r4 },    { %r5, %r6 },            { %r59635, %r59636, %r59637, %r59638 }; 
	// end inline asm
	// begin inline asm
	mma.sync.aligned.m16n8k32.row.col.s32.s8.s8.s32    { %r59649, %r59650, %r59651, %r59652 },    { %r1, %r2, %r3, %r4 },    { %r5, %r6 },            { %r59649, %r59650, %r59651, %r59652 }; 
	// end inline asm
	// begin inline asm
	mma.sync.aligned.m16n8k32.row.col.s32.s8.s8.s32    { %r59663, %r59664, %r59665, %r59666 },    { %r1, %r2, %r3, %r4 },    { %r5, %r6 },            { %r59663, %r59664, %r59665, %r59666 }; 
	// end inline asm
	// begin inline asm
	mma.sync.aligned.m16n8k32.row.col.s32.s8.s8.s32    { %r59635, %r59636, %r59637, %r59638 },    { %r1, %r2, %r3, %r4 },    { %r5, %r6 },            { %r59635, %r59636, %r59637, %r59638 }; 
	// end inline asm
	// begin inline asm
	mma.sync.aligned.m16n8k32.row.col.s32.s8.s8.s32    { %r59649, %r59650, %r59651, %r59652 },    { %r1, %r2, %r3, %r4 },    { %r5, %r6 },            { %r59649, %r59650, %r59651, %r59652 }; 
	// end inline asm
	// begin inline asm
	mma.sync.aligned.m16n8k32.row.col.s32.s8.s8.s32    { %r59663, %r59664, %r59665, %r59666 },    { %r1, %r2, %r3, %r4 },    { %r5, %r6 },            { %r59663, %r59664, %r59665, %r59666 }; 
	// end inline asm
	// begin inline asm
	mma.sync.aligned.m16n8k32.row.col.s32.s8.s8.s32    { %r59635, %r59636, %r59637, %r59638 },    { %r1, %r2, %r3, %r4 },    { %r5, %r6 },            { %r59635, %r59636, %r59637, %r59638 }; 
	// end inline asm
	// begin inline asm
	mma.sync.aligned.m16n8k32.row.col.s32.s8.s8.s32    { %r59649, %r59650, %r59651, %r59652 },    { %r1, %r2, %r3, %r4 },    { %r5, %r6 },            { %r59649, %r59650, %r59651, %r59652 }; 
	// end inline asm
	// begin inline asm
	mma.sync.aligned.m16n8k32.row.col.s32.s8.s8.s32    { %r59663, %r59664, %r59665, %r59666 },    { %r1, %r2, %r3, %r4 },    { %r5, %r6 },            { %r59663, %r59664, %r59665, %r59666 }; 
	// end inline asm
	// begin inline asm
	mma.sync.aligned.m16n8k32.row.col.s32.s8.s8.s32    { %r59635, %r59636, %r59637, %r59638 },    { %r1, %r2, %r3, %r4 },    { %r5, %r6 },            { %r59635, %r59636, %r59637, %r59638 }; 
	// end inline asm
	// begin inline asm
	mma.sync.aligned.m16n8k32.row.col.s32.s8.s8.s32    { %r59649, %r59650, %r59651, %r59652 },    { %r1, %r2, %r3, %r4 },    { %r5, %r6 },            { %r59649, %r59650, %r59651, %r59652 }; 
	// end inline asm
	// begin inline asm
	mma.sync.aligned.m16n8k32.row.col.s32.s8.s8.s32    { %r59663, %r59664, %r59665, %r59666 },    { %r1, %r2, %r3, %r4 },    { %r5, %r6 },            { %r59663, %r59664, %r59665, %r59666 }; 
	// end inline asm
	// begin inline asm
	mma.sync.aligned.m16n8k32.row.col.s32.s8.s8.s32    { %r59635, %r59636, %r59637, %r59638 },    { %r1, %r2, %r3, %r4 },    { %r5, %r6 },            { %r59635, %r59636, %r59637, %r59638 }; 
	// end inline asm
	// begin inline asm
	mma.sync.aligned.m16n8k32.row.col.s32.s8.s8.s32    { %r59649, %r59650, %r59651, %r59652 },    { %r1, %r2, %r3, %r4 },    { %r5, %r6 },            { %r59649, %r59650, %r59651, %r59652 }; 
	// end inline asm
	// begin inline asm
	mma.sync.aligned.m16n8k32.row.col.s32.s8.s8.s32    { %r59663, %r59664, %r59665, %r59666 },    { %r1, %r2, %r3, %r4 },    { %r5, %r6 },            { %r59663, %r59664, %r59665, %r59666 }; 
	// end inline asm
	// begin inline asm
	mma.sync.aligned.m16n8k32.row.col.s32.s8.s8.s32    { %r59635, %r59636, %r59637, %r59638 },    { %r1, %r2, %r3, %r4 },    { %r5, %r6 },            { %r59635, %r59636, %r59637, %r59638 }; 
	// end inline asm
	// begin inline asm
	mma.sync.aligned.m16n8k32.row.col.s32.s8.s8.s32    { %r59649, %r59650, %r59651, %r59652 },    { %r1, %r2, %r3, %r4 },    { %r5, %r6 },            { %r59649, %r59650, %r59651, %r59652 }; 
	// end inline asm
	// begin inline asm
	mma.sync.aligned.m16n8k32.row.col.s32.s8.s8.s32    { %r59663, %r59664, %r59665, %r59666 },    { %r1, %r2, %r3, %r4 },    { %r5, %r6 },            { %r59663, %r59664, %r59665, %r59666 }; 
	// end inline asm
	// begin inline asm
	mma.sync.aligned.m16n8k32.row.col.s32.s8.s8.s32    { %r59635, %r59636, %r59637, %r59638 },    { %r1, %r2, %r3, %r4 },    { %r5, %r6 },            { %r59635, %r59636, %r59637, %r59638 }; 
	// end inline asm
	// begin inline asm
	mma.sync.aligned.m16n8k32.row.col.s32.s8.s8.s32    { %r59649, %r59650, %r59651, %r59652 },    { %r1, %r2, %r3, %r4 },    { %r5, %r6 },            { %r59649, %r59650, %r59651, %r59652 }; 
	// end inline asm
	// begin inline asm
	mma.sync.aligned.m16n8k32.row.col.s32.s8.s8.s32    { %r59663, %r59664, %r59665, %r59666 },    { %r1, %r2, %r3, %r4 },    { %r5, %r6 },            { %r59663, %r59664, %r59665, %r59666 }; 
	// end inline asm
	// begin inline asm
	mma.sync.aligned.m16n8k32.row.col.s32.s8.s8.s32    { %r59635, %r59636, %r59637, %r59638 },    { %r1, %r2, %r3, %r4 },    { %r5, %r6 },            { %r59635, %r59636, %r59637, %r59638 }; 
	// end inline asm
	// begin inline asm
	mma.sync.aligned.m16n8k32.row.col.s32.s8.s8.s32    { %r59649, %r59650, %r59651, %r59652 },    { %r1, %r2, %r3, %r4 },    { %r5, %r6 },            { %r59649, %r59650, %r59651, %r59652 }; 
	// end inline asm
	// begin inline asm
	mma.sync.aligned.m16n8k32.row.col.s32.s8.s8.s32    { %r59663, %r59664, %r59665, %r59666 },    { %r1, %r2, %r3, %r4 },    { %r5, %r6 },            { %r59663, %r59664, %r59665, %r59666 }; 
	// end inline asm
	// begin inline asm
	mma.sync.aligned.m16n8k32.row.col.s32.s8.s8.s32    { %r59635, %r59636, %r59637, %r59638 },    { %r1, %r2, %r3, %r4 },    { %r5, %r6 },            { %r59635, %r59636, %r59637, %r59638 }; 
	// end inline asm
	// begin inline asm
	mma.sync.aligned.m16n8k32.row.col.s32.s8.s8.s32    { %r59649, %r59650, %r59651, %r59652 },    { %r1, %r2, %r3, %r4 },    { %r5, %r6 },            { %r59649, %r59650, %r59651, %r59652 }; 
	// end inline asm
	// begin inline asm
	mma.sync.aligned.m16n8k32.row.col.s32.s8.s8.s32    { %r59663, %r59664, %r59665, %r59666 },    { %r1, %r2, %r3, %r4 },    { %r5, %r6 },            { %r59663, %r59664, %r59665, %r59666 }; 
	// end inline asm
	// begin inline asm
	mma.sync.aligned.m16n8k32.row.col.s32.s8.s8.s32    { %r59635, %r59636, %r59637, %r59638 },    { %r1, %r2, %r3, %r4 },    { %r5, %r6 },            { %r59635, %r59636, %r59637, %r59638 }; 
	// end inline asm
	// begin inline asm
	mma.sync.aligned.m16n8k32.row.col.s32.s8.s8.s32    { %r59649, %r59650, %r59651, %r59652 },    { %r1, %r2, %r3, %r4 },    { %r5, %r6 },            { %r59649, %r59650, %r59651, %r59652 }; 
	// end inline asm
	// begin inline asm
	mma.sync.aligned.m16n8k32.row.col.s32.s8.s8.s32    { %r59663, %r59664, %r59665, %r59666 },    { %r1, %r2, %r3, %r4 },    { %r5, %r6 },            { %r59663, %r59664, %r59665, %r59666 }; 
	// end inline asm
	// begin inline asm
	mma.sync.aligned.m16n8k32.row.col.s32.s8.s8.s32    { %r59635, %r59636, %r59637, %r59638 },    { %r1, %r2, %r3, %r4 },    { %r5, %r6 },            { %r59635, %r59636, %r59637, %r59638 }; 
	// end inline asm
	// begin inline asm
	mma.sync.aligned.m16n8k32.row.col.s32.s8.s8.s32    { %r59649, %r59650, %r59651, %r59652 },    { %r1, %r2, %r3, %r4 },    { %r5, %r6 },            { %r59649, %r59650, %r59651, %r59652 }; 
	// end inline asm
	// begin inline asm
	mma.sync.aligned.m16n8k32.row.col.s32.s8.s8.s32    { %r59663, %r59664, %r59665, %r59666 },    { %r1, %r2, %r3, %r4 },    { %r5, %r6 },            { %r59663, %r59664, %r59665, %r59666 }; 
	// end inline asm
	// begin inline asm
	mma.sync.aligned.m16n8k32.row.col.s32.s8.s8.s32    { %r59635, %r59636, %r59637, %r59638 },    { %r1, %r2, %r3, %r4 },    { %r5, %r6 },            { %r59635, %r59636, %r59637, %r59638 }; 
	// end inline asm
	// begin inline asm
	mma.sync.aligned.m16n8k32.row.col.s32.s8.s8.s32    { %r59649, %r59650, %r59651, %r59652 },    { %r1, %r2, %r3, %r4 },    { %r5, %r6 },            { %r59649, %r59650, %r59651, %r59652 }; 
	// end inline asm
	// begin inline asm
	mma.sync.aligned.m16n8k32.row.col.s32.s8.s8.s32    { %r59663, %r59664, %r59665, %r59666 },    { %r1, %r2, %r3, %r4 },    { %r5, %r6 },            { %r59663, %r59664, %r59665, %r59666 }; 
	// end inline asm
	// begin inline asm
	mma.sync.aligned.m16n8k32.row.col.s32.s8.s8.s32    { %r59635, %r59636, %r59637, %r59638 },    { %r1, %r2, %r3, %r4 },    { %r5, %r6 },            { %r59635, %r59636, %r59637, %r59638 }; 
	// end inline asm
	// begin inline asm
	mma.sync.aligned.m16n8k32.row.col.s32.s8.s8.s32    { %r59649, %r59650, %r59651, %r59652 },    { %r1, %r2, %r3, %r4 },    { %r5, %r6 },            { %r59649, %r59650, %r59651, %r59652 }; 
	// end inline asm
	// begin inline asm
	mma.sync.aligned.m16n8k32.row.col.s32.s8.s8.s32    { %r59663, %r59664, %r59665, %r59666 },    { %r1, %r2, %r3, %r4 },    { %r5, %r6 },            { %r59663, %r59664, %r59665, %r59666 }; 
	// end inline asm
	// begin inline asm
	mma.sync.aligned.m16n8k32.row.col.s32.s8.s8.s32    { %r59635, %r59636, %r59637, %r59638 },    { %r1, %r2, %r3, %r4 },    { %r5, %r6 },            { %r59635, %r59636, %r59637, %r59638 }; 
	// end inline asm
	// begin inline asm
	mma.sync.aligned.m16n8k32.row.col.s32.s8.s8.s32    { %r59649, %r59650, %r59651, %r59652 },    { %r1, %r2, %r3, %r4 },    { %r5, %r6 },            { %r59649, %r59650, %r59651, %r59652 }; 
	// end inline asm
	// begin inline asm
	mma.sync.aligned.m16n8k32.row.col.s32.s8.s8.s32    { %r59663, %r59664, %r59665, %r59666 },    { %r1, %r2, %r3, %r4 },    { %r5, %r6 },            { %r59663, %r59664, %r59665, %r59666 }; 
	// end inline asm
	// begin inline asm
	mma.sync.aligned.m16n8k32.row.col.s32.s8.s8.s32    { %r59635, %r59636, %r59637, %r59638 },    { %r1, %r2, %r3, %r4 },    { %r5, %r6 },            { %r59635, %r59636, %r59637, %r59638 }; 
	// end inline asm
	// begin inline asm
	mma.sync.aligned.m16n8k32.row.col.s32.s8.s8.s32    { %r59649, %r59650, %r59651, %r59652 },    { %r1, %r2, %r3, %r4 },    { %r5, %r6 },            { %r59649, %r59650, %r59651, %r59652 }; 
	// end inline asm
	// begin inline asm
	mma.sync.aligned.m16n8k32.row.col.s32.s8.s8.s32    { %r59663, %r59664, %r59665, %r59666 },    { %r1, %r2, %r3, %r4 },    { %r5, %r6 },            { %r59663, %r59664, %r59665, %r59666 }; 
	// end inline asm
	// begin inline asm
	mma.sync.aligned.m16n8k32.row.col.s32.s8.s8.s32    { %r59635, %r59636, %r59637, %r59638 },    { %r1, %r2, %r3, %r4 },    { %r5, %r6 },            { %r59635, %r59636, %r59637, %r59638 }; 
	// end inline asm
	// begin inline asm
	mma.sync.aligned.m16n8k32.row.col.s32.s8.s8.s32    { %r59649, %r59650, %r59651, %r59652 },    { %r1, %r2, %r3, %r4 },    { %r5, %r6 },            { %r59649, %r59650, %r59651, %r59652 }; 
	// end inline asm
	// begin inline asm
	mma.sync.aligned.m16n8k32.row.col.s32.s8.s8.s32    { %r59663, %r59664, %r59665, %r59666 },    { %r1, %r2, %r3, %r4 },    { %r5, %r6 },            { %r59663, %r59664, %r59665, %r59666 }; 
	// end inline asm
	// begin inline asm
	mma.sync.aligned.m16n8k32.row.col.s32.s8.s8.s32    { %r59635, %r59636, %r59637, %r59638 },    { %r1, %r2, %r3, %r4 },    { %r5, %r6 },            { %r59635, %r59636, %r59637, %r59638 }; 
	// end inline asm
	// begin inline asm
	mma.sync.aligned.m16n8k32.row.col.s32.s8.s8.s32    { %r59649, %r59650, %r59651, %r59652 },    { %r1, %r2, %r3, %r4 },    { %r5, %r6 },            { %r59649, %r59650, %r59651, %r59652 }; 
	// end inline asm
	// begin inline asm
	mma.sync.aligned.m16n8k32.row.col.s32.s8.s8.s32    { %r59663, %r59664, %r59665, %r59666 },    { %r1, %r2, %r3, %r4 },    { %r5, %r6 },            { %r59663, %r59664, %r59665, %r59666 }; 
	// end inline asm
	// begin inline asm
	mma.sync.aligned.m16n8k32.row.col.s32.s8.s8.s32    { %r59635, %r59636, %r59637, %r59638 },    { %r1, %r2, %r3, %r4 },    { %r5, %r6 },            { %r59635, %r59636, %r59637, %r59638 }; 
	// end inline asm
	// begin inline asm
	mma.sync.aligned.m16n8k32.row.col.s32.s8.s8.s32    { %r59649, %r59650, %r59651, %r59652 },    { %r1, %r2, %r3, %r4 },    { %r5, %r6 },            { %r59649, %r59650, %r59651, %r59652 }; 
	// end inline asm
	// begin inline asm
	mma.sync.aligned.m16n8k32.row.col.s32.s8.s8.s32    { %r59663, %r59664, %r59665, %r59666 },    { %r1, %r2, %r3, %r4 },    { %r5, %r6 },            { %r59663, %r59664, %r59665, %r59666 }; 
	// end inline asm
	// begin inline asm
	mma.sync.aligned.m16n8k32.row.col.s32.s8.s8.s32    { %r59635, %r59636, %r59637, %r59638 },    { %r1, %r2, %r3, %r4 },    { %r5, %r6 },            { %r59635, %r59636, %r59637, %r59638 }; 
	// end inline asm
	// begin inline asm
	mma.sync.aligned.m16n8k32.row.col.s32.s8.s8.s32    { %r59649, %r59650, %r59651, %r59652 },    { %r1, %r2, %r3, %r4 },    { %r5, %r6 },            { %r59649, %r59650, %r59651, %r59652 }; 
	// end inline asm
	// begin inline asm
	mma.sync.aligned.m16n8k32.row.col.s32.s8.s8.s32    { %r59663, %r59664, %r59665, %r59666 },    { %r1, %r2, %r3, %r4 },    { %r5, %r6 },            { %r59663, %r59664, %r59665, %r59666 }; 
	// end inline asm
	// begin inline asm
	mma.sync.aligned.m16n8k32.row.col.s32.s8.s8.s32    { %r59635, %r59636, %r59637, %r59638 },    { %r1, %r2, %r3, %r4 },    { %r5, %r6 },            { %r59635, %r59636, %r59637, %r59638 }; 
	// end inline asm
	// begin inline asm
	mma.sync.aligned.m16n8k32.row.col.s32.s8.s8.s32    { %r59649, %r59650, %r59651, %r59652 },    { %r1, %r2, %r3, %r4 },    { %r5, %r6 },            { %r59649, %r59650, %r59651, %r59652 }; 
	// end inline asm
	// begin inline asm
	mma.sync.aligned.m16n8k32.row.col.s32.s8.s8.s32    { %r59663, %r59664, %r59665, %r59666 },    { %r1, %r2, %r3, %r4 },    { %r5, %r6 },            { %r59663, %r59664, %r59665, %r59666 }; 
	// end inline asm
	// begin inline asm
	mma.sync.aligned.m16n8k32.row.col.s32.s8.s8.s32    { %r59635, %r59636, %r59637, %r59638 },    { %r1, %r2, %r3, %r4 },    { %r5, %r6 },            { %r59635, %r59636, %r59637, %r59638 }; 
	// end inline asm
	// begin inline asm
	mma.sync.aligned.m16n8k32.row.col.s32.s8.s8.s32    { %r59649, %r59650, %r59651, %r59652 },    { %r1, %r2, %r3, %r4 },    { %r5, %r6 },            { %r59649, %r59650, %r59651, %r59652 }; 
	// end inline asm
	// begin inline asm
	mma.sync.aligned.m16n8k32.row.col.s32.s8.s8.s32    { %r59663, %r59664, %r59665, %r59666 },    { %r1, %r2, %r3, %r4 },    { %r5, %r6 },            { %r59663, %r59664, %r59665, %r59666 }; 
	// end inline asm
	// begin inline asm
	mma.sync.aligned.m16n8k32.row.col.s32.s8.s8.s32    { %r59635, %r59636, %r59637, %r59638 },    { %r1, %r2, %r3, %r4 },    { %r5, %r6 },            { %r59635, %r59636, %r59637, %r59638 }; 
	// end inline asm
	// begin inline asm
	mma.sync.aligned.m16n8k32.row.col.s32.s8.s8.s32    { %r59649, %r59650, %r59651, %r59652 },    { %r1, %r2, %r3, %r4 },    { %r5, %r6 },            { %r59649, %r59650, %r59651, %r59652 }; 
	// end inline asm
	// begin inline asm
	mma.sync.aligned.m16n8k32.row.col.s32.s8.s8.s32    { %r59663, %r59664, %r59665, %r59666 },    { %r1, %r2, %r3, %r4 },    { %r5, %r6 },            { %r59663, %r59664, %r59665, %r59666 }; 
	// end inline asm
	// begin inline asm
	mma.sync.aligned.m16n8k32.row.col.s32.s8.s8.s32    { %r59635, %r59636, %r59637, %r59638 },    { %r1, %r2, %r3, %r4 },    { %r5, %r6 },            { %r59635, %r59636, %r59637, %r59638 }; 
	// end inline asm
	// begin inline asm
	mma.sync.aligned.m16n8k32.row.col.s32.s8.s8.s32    { %r59649, %r59650, %r59651, %r59652 },    { %r1, %r2, %r3, %r4 },    { %r5, %r6 },            { %r59649, %r59650, %r59651, %r59652 }; 
	// end inline asm
	// begin inline asm
	mma.sync.aligned.m16n8k32.row.col.s32.s8.s8.s32    { %r59663, %r59664, %r59665, %r59666 },    { %r1, %r2, %r3, %r4 },    { %r5, %r6 },            { %r59663, %r59664, %r59665, %r59666 }; 
	// end inline asm
	// begin inline asm
	mma.sync.aligned.m16n8k32.row.col.s32.s8.s8.s32    { %r59635, %r59636, %r59637, %r59638 },    { %r1, %r2, %r3, %r4 },    { %r5, %r6 },            { %r59635, %r59636, %r59637, %r59638 }; 
	// end inline asm
	// begin inline asm
	mma.sync.aligned.m16n8k32.row.col.s32.s8.s8.s32    { %r59649, %r59650, %r59651, %r59652 },    { %r1, %r2, %r3, %r4 },    { %r5, %r6 },            { %r59649, %r59650, %r59651, %r59652 }; 
	// end inline asm
	// begin inline asm
	mma.sync.aligned.m16n8k32.row.col.s32.s8.s8.s32    { %r59663, %r59664, %r59665, %r59666 },    { %r1, %r2, %r3, %r4 },    { %r5, %r6 },            { %r59663, %r59664, %r59665, %r59666 }; 
	// end inline asm
	// begin inline asm
	mma.sync.aligned.m16n8k32.row.col.s32.s8.s8.s32    { %r59635, %r59636, %r59637, %r59638 },    { %r1, %r2, %r3, %r4 },    { %r5, %r6 },            { %r59635, %r59636, %r59637, %r59638 }; 
	// end inline asm
	// begin inline asm
	mma.sync.aligned.m16n8k32.row.col.s32.s8.s8.s32    { %r59649, %r59650, %r59651, %r59652 },    { %r1, %r2, %r3, %r4 },    { %r5, %r6 },            { %r59649, %r59650, %r59651, %r59652 }; 
	// end inline asm
	// begin inline asm
	mma.sync.aligned.m16n8k32.row.col.s32.s8.s8.s32    { %r59663, %r59664, %r59665, %r59666 },    { %r1, %r2, %r3, %r4 },    { %r5, %r6 },            { %r59663, %r59664, %r59665, %r59666 }; 
	// end inline asm
	// begin inline asm
	mma.sync.aligned.m16n8k32.row.col.s32.s8.s8.s32    { %r59635, %r59636, %r59637, %r59638 },    { %r1, %r2, %r3, %r4 },    { %r5, %r6 },            { %r59635, %r59636, %r59637, %r59638 }; 
	// end inline asm
	// begin inline asm
	mma.sync.aligned.m16n8k32.row.col.s32.s8.s8.s32    { %r59649, %r59650, %r59651, %r59652 },    { %r1, %r2, %r3, %r4 },    { %r5, %r6 },            { %r59649, %r59650, %r59651, %r59652 }; 
	// end inline asm
	// begin inline asm
	mma.sync.aligned.m16n8k32.row.col.s32.s8.s8.s32    { %r59663, %r59664, %r59665, %r59666 },    { %r1, %r2, %r3, %r4 },    { %r5, %r6 },            { %r59663, %r59664, %r59665, %r59666 }; 
	// end inline asm
	// begin inline asm
	mma.sync.aligned.m16n8k32.row.col.s32.s8.s8.s32    { %r59635, %r59636, %r59637, %r59638 },    { %r1, %r2, %r3, %r4 },    { %r5, %r6 },            { %r59635, %r59636, %r59637, %r59638 }; 
	// end inline asm
	// begin inline asm
	mma.sync.aligned.m16n8k32.row.col.s32.s8.s8.s32    { %r59649, %r59650, %r59651, %r59652 },    { %r1, %r2, %r3, %r4 },    { %r5, %r6 },            { %r59649, %r59650, %r59651, %r59652 }; 
	// end inline asm
	// begin inline asm
	mma.sync.aligned.m16n8k32.row.col.s32.s8.s8.s32    { %r59663, %r59664, %r59665, %r59666 },    { %r1, %r2, %r3, %r4 },    { %r5, %r6 },            { %r59663, %r59664, %r59665, %r59666 }; 
	// end inline asm
	// begin inline asm
	mma.sync.aligned.m16n8k32.row.col.s32.s8.s8.s32    { %r59635, %r59636, %r59637, %r59638 },    { %r1, %r2, %r3, %r4 },    { %r5, %r6 },            { %r59635, %r59636, %r59637, %r59638 }; 
	// end inline asm
	// begin inline asm
	mma.sync.aligned.m16n8k32.row.col.s32.s8.s8.s32    { %r59649, %r59650, %r59651, %r59652 },    { %r1, %r2, %r3, %r4 },    { %r5, %r6 },            { %r59649, %r59650, %r59651, %r59652 }; 
	// end inline asm
	// begin inline asm
	mma.sync.aligned.m16n8k32.row.col.s32.s8.s8.s32    { %r59663, %r59664, %r59665, %r59666 },    { %r1, %r2, %r3, %r4 },    { %r5, %r6 },            { %r59663, %r59664, %r59665, %r59666 }; 
	// end inline asm
	// begin inline asm
	mma.sync.aligned.m16n8k32.row.col.s32.s8.s8.s32    { %r59635, %r59636, %r59637, %r59638 },    { %r1, %r2, %r3, %r4 },    { %r5, %r6 },            { %r59635, %r59636, %r59637, %r59638 }; 
	// end inline asm
	// begin inline asm
	mma.sync.aligned.m16n8k32.row.col.s32.s8.s8.s32    { %r59649, %r59650, %r59651, %r59652 },    { %r1, %r2, %r3, %r4 },    { %r5, %r6 },            { %r59649, %r59650, %r59651, %r59652 }; 
	// end inline asm
	// begin inline asm
	mma.sync.aligned.m16n8k32.row.col.s32.s8.s8.s32    { %r59663, %r59664, %r59665, %r59666 },    { %r1, %r2, %r3, %r4 },    { %r5, %r6 },            { %r59663, %r59664, %r59665, %r59666 }; 
	// end inline asm
	// begin inline asm
	mma.sync.aligned.m16n8k32.row.col.s32.s8.s8.s32    { %r59635, %r59636, %r59637, %r59638 },    { %r1, %r2, %r3, %r4 },    { %r5, %r6 },            { %r59635, %r59636, %r59637, %r59638 }; 
	// end inline asm
	// begin inline asm
	mma.sync.aligned.m16n8k32.row.col.s32.s8.s8.s32    { %r59649, %r59650, %r59651, %r59652 },    { %r1, %r2, %r3, %r4 },    { %r5, %r6 },            { %r59649, %r59650, %r59651, %r59652 }; 
	// end inline asm
	// begin inline asm
	mma.sync.aligned.m16n8k32.row.col.s32.s8.s8.s32    { %r59663, %r59664, %r59665, %r59666 },    { %r1, %r2, %r3, %r4 },    { %r5, %r6 },            { %r59663, %r59664, %r59665, %r59666 }; 
	// end inline asm
	// begin inline asm
	mma.sync.aligned.m16n8k32.row.col.s32.s8.s8.s32    { %r59635, %r59636, %r59637, %r59638 },    { %r1, %r2, %r3, %r4 },    { %r5, %r6 },            { %r59635, %r59636, %r59637, %r59638 }; 
	// end inline asm
	// begin inline asm
	mma.sync.aligned.m16n8k32.row.col.s32.s8.s8.s32    { %r59649, %r59650, %r59651, %r59652 },    { %r1, %r2, %r3, %r4 },    { %r5, %r6 },            { %r59649, %r59650, %r59651, %r59652 }; 
	// end inline asm
	// begin inline asm
	mma.sync.aligned.m16n8k32.row.col.s32.s8.s8.s32    { %r59663, %r59664, %r59665, %r59666 },    { %r1, %r2, %r3, %r4 },    { %r5, %r6 },            { %r59663, %r59664, %r59665, %r59666 }; 
	// end inline asm
	// begin inline asm
	mma.sync.aligned.m16n8k32.row.col.s32.s8.s8.s32    { %r59635, %r59636, %r59637, %r59638 },    { %r1, %r2, %r3, %r4 },    { %r5, %r6 },            { %r59635, %r59636, %r59637, %r59638 }; 
	// end inline asm
	// begin inline asm
	mma.sync.aligned.m16n8k32.row.col.s32.s8.s8.s32    { %r59649, %r59650, %r59651, %r59652 },    { %r1, %r2, %r3, %r4 },    { %r5, %r6 },            { %r59649, %r59650, %r59651, %r59652 }; 
	// end inline asm
	// begin inline asm
	mma.sync.aligned.m16n8k32.row.col.s32.s8.s8.s32    { %r59663, %r59664, %r59665, %r59666 },    { %r1, %r2, %r3, %r4 },    { %r5, %r6 },            { %r59663, %r59664, %r59665, %r59666 }; 
	// end inline asm
	// begin inline asm
	mma.sync.aligned.m16n8k32.row.col.s32.s8.s8.s32    { %r59635, %r59636, %r59637, %r59638 },    { %r1, %r2, %r3, %r4 },    { %r5, %r6 },            { %r59635, %r59636, %r59637, %r59638 }; 
	// end inline asm
	// begin inline asm
	mma.sync.aligned.m16n8k32.row.col.s32.s8.s8.s32    { %r59649, %r59650, %r59651, %r59652 },    { %r1, %r2, %r3, %r4 },    { %r5, %r6 },            { %r59649, %r59650, %r59651, %r59652 }; 
	// end inline asm
	// begin inline asm
	mma.sync.aligned.m16n8k32.row.col.s32.s8.s8.s32    { %r59663, %r59664, %r59665, %r59666 },    { %r1, %r2, %r3, %r4 },    { %r5, %r6 },            { %r59663, %r59664, %r59665, %r59666 }; 
	// end inline asm
	// begin inline asm
	mma.sync.aligned.m16n8k32.row.col.s32.s8.s8.s32    { %r59635, %r59636, %r59637, %r59638 },    { %r1, %r2, %r3, %r4 },    { %r5, %r6 },            { %r59635, %r59636, %r59637, %r59638 }; 
	// end inline asm
	// begin inline asm
	mma.sync.aligned.m16n8k32.row.col.s32.s8.s8.s32    { %r59649, %r59650, %r59651, %r59652 },    { %r1, %r2, %r3, %r4 },    { %r5, %r6 },            { %r59649, %r59650, %r59651, %r59652 }; 
	// end inline asm
	// begin inline asm
	mma.sync.aligned.m16n8k32.row.col.s32.s8.s8.s32    { %r59663, %r59664, %r59665, %r59666 },    { %r1, %r2, %r3, %r4 },    { %r5, %r6 },            { %r59663, %r59664, %r59665, %r59666 }; 
	// end inline asm
	// begin inline asm
	mma.sync.aligned.m16n8k32.row.col.s32.s8.s8.s32    { %r59635, %r59636, %r59637, %r59638 },    { %r1, %r2, %r3, %r4 },    { %r5, %r6 },            { %r59635, %r59636, %r59637, %r59638 }; 
	// end inline asm
	// begin inline asm
	mma.sync.aligned.m16n8k32.row.col.s32.s8.s8.s32    { %r59649, %r59650, %r59651, %r59652 },    { %r1, %r2, %r3, %r4 },    { %r5, %r6 },            { %r59649, %r59650, %r59651, %r59652 }; 
	// end inline asm
	// begin inline asm
	mma.sync.aligned.m16n8k32.row.col.s32.s8.s8.s32    { %r59663, %r59664, %r59665, %r59666 },    { %r1, %r2, %r3, %r4 },    { %r5, %r6 },            { %r59663, %r59664, %r59665, %r59666 }; 
	// end inline asm
	// begin inline asm
	mma.sync.aligned.m16n8k32.row.col.s32.s8.s8.s32    { %r59635, %r59636, %r59637, %r59638 },    { %r1, %r2, %r3, %r4 },    { %r5, %r6 },            { %r59635, %r59636, %r59637, %r59638 }; 
	// end inline asm
	// begin inline asm
	mma.sync.aligned.m16n8k32.row.col.s32.s8.s8.s32    { %r59649, %r59650, %r59651, %r59652 },    { %r1, %r2, %r3, %r4 },    { %r5, %r6 },            { %r59649, %r59650, %r59651, %r59652 }; 
	// end inline asm
	// begin inline asm
	mma.sync.aligned.m16n8k32.row.col.s32.s8.s8.s32    { %r59663, %r59664, %r59665, %r59666 },    { %r1, %r2, %r3, %r4 },    { %r5, %r6 },            { %r59663, %r59664, %r59665, %r59666 }; 
	// end inline asm
	// begin inline asm
	mma.sync.aligned.m16n8k32.row.col.s32.s8.s8.s32    { %r59635, %r59636, %r59637, %r59638 },    { %r1, %r2, %r3, %r4 },    { %r5, %r6 },            { %r59635, %r59636, %r59637, %r59638 }; 
	// end inline asm
	// begin inline asm
	mma.sync.aligned.m16n8k32.row.col.s32.s8.s8.s32    { %r59649, %r59650, %r59651, %r59652 },    { %r1, %r2, %r3, %r4 },    { %r5, %r6 },            { %r59649, %r59650, %r59651, %r59652 }; 
	// end inline asm
	// begin inline asm
	mma.sync.aligned.m16n8k32.row.col.s32.s8.s8.s32    { %r59663, %r59664, %r59665, %r59666 },    { %r1, %r2, %r3, %r4 },    { %r5, %r6 },            { %r59663, %r59664, %r59665, %r59666 }; 
	// end inline asm
	// begin inline asm
	mma.sync.aligned.m16n8k32.row.col.s32.s8.s8.s32    { %r59635, %r59636, %r59637, %r59638 },    { %r1, %r2, %r3, %r4 },    { %r5, %r6 },            { %r59635, %r59636, %r59637, %r59638 }; 
	// end inline asm
	// begin inline asm
	mma.sync.aligned.m16n8k32.row.col.s32.s8.s8.s32    { %r59649, %r59650, %r59651, %r59652 },    { %r1, %r2, %r3, %r4 },    { %r5, %r6 },            { %r59649, %r59650, %r59651, %r59652 }; 
	// end inline asm
	// begin inline asm
	mma.sync.aligned.m16n8k32.row.col.s32.s8.s8.s32    { %r59663, %r59664, %r59665, %r59666 },    { %r1, %r2, %r3, %r4 },    { %r5, %r6 },            { %r59663, %r59664, %r59665, %r59666 }; 
	// end inline asm
	// begin inline asm
	mma.sync.aligned.m16n8k32.row.col.s32.s8.s8.s32    { %r59635, %r59636, %r59637, %r59638 },    { %r1, %r2, %r3, %r4 },    { %r5, %r6 },            { %r59635, %r59636, %r59637, %r59638 }; 
	// end inline asm
	// begin inline asm
	mma.sync.aligned.m16n8k32.row.col.s32.s8.s8.s32    { %r59649, %r59650, %r59651, %r59652 },    { %r1, %r2, %r3, %r4 },    { %r5, %r6 },            { %r59649, %r59650, %r59651, %r59652 }; 
	// end inline asm
	// begin inline asm
	mma.sync.aligned.m16n8k32.row.col.s32.s8.s8.s32    { %r59663, %r59664, %r59665, %r59666 },    { %r1, %r2, %r3, %r4 },    { %r5, %r6 },            { %r59663, %r59664, %r59665, %r59666 }; 
	// end inline asm
	// begin inline asm
	mma.sync.aligned.m16n8k32.row.col.s32.s8.s8.s32    { %r59635, %r59636, %r59637, %r59638 },    { %r1, %r2, %r3, %r4 },    { %r5, %r6 },            { %r59635, %r59636, %r59637, %r59638 }; 
	// end inline asm
	// begin inline asm
	mma.sync.aligned.m16n8k32.row.col.s32.s8.s8.s32    { %r59649, %r59650, %r59651, %r59652 },    { %r1, %r2, %r3, %r4 },    { %r5, %r6 },            { %r59649, %r59650, %r59651, %r59652 }; 
	// end inline asm
	// begin inline asm
	mma.sync.aligned.m16n8k32.row.col.s32.s8.s8.s32    { %r59663, %r59664, %r59665, %r59666 },    { %r1, %r2, %r3, %r4 },    { %r5, %r6 },            { %r59663, %r59664, %r59665, %r59666 }; 
	// end inline asm
	// begin inline asm
	mma.sync.aligned.m16n8k32.row.col.s32.s8.s8.s32    { %r59635, %r59636, %r59637, %r59638 },    { %r1, %r2, %r3, %r4 },    { %r5, %r6 },            { %r59635, %r59636, %r59637, %r59638 }; 
	// end inline asm
	// begin inline asm
	mma.sync.aligned.m16n8k32.row.col.s32.s8.s8.s32    { %r59649, %r59650, %r59651, %r59652 },    { %r1, %r2, %r3, %r4 },    { %r5, %r6 },            { %r59649, %r59650, %r59651, %r59652 }; 
	// end inline asm
	// begin inline asm
	mma.sync.aligned.m16n8k32.row.col.s32.s8.s8.s32    { %r59663, %r59664, %r59665, %r59666 },    { %r1, %r2, %r3, %r4 },    { %r5, %r6 },            { %r59663, %r59664, %r59665, %r59666 }; 
	// end inline asm
	// begin inline asm
	mma.sync.aligned.m16n8k32.row.col.s32.s8.s8.s32    { %r59635, %r59636, %r59637, %r59638 },    { %r1, %r2, %r3, %r4 },    { %r5, %r6 },            { %r59635, %r59636, %r59637, %r59638 }; 
	// end inline asm
	// begin inline asm
	mma.sync.aligned.m16n8k32.row.col.s32.s8.s8.s32    { %r59649, %r59650, %r59651, %r59652 },    { %r1, %r2, %r3, %r4 },    { %r5, %r6 },            { %r59649, %r59650, %r59651, %r59652 }; 
	// end inline asm
	// begin inline asm
	mma.sync.aligned.m16n8k32.row.col.s32.s8.s8.s32    { %r59663, %r59664, %r59665, %r59666 },    { %r1, %r2, %r3, %r4 },    { %r5, %r6 },            { %r59663, %r59664, %r59665, %r59666 }; 
	// end inline asm
	// begin inline asm
	mma.sync.aligned.m16n8k32.row.col.s32.s8.s8.s32    { %r59635, %r59636, %r59637, %r59638 },    { %r1, %r2, %r3, %r4 },    { %r5, %r6 },            { %r59635, %r59636, %r59637, %r59638 }; 
	// end inline asm
	// begin inline asm
	mma.sync.aligned.m16n8k32.row.col.s32.s8.s8.s32    { %r59649, %r59650, %r59651, %r59652 },    { %r1, %r2, %r3, %r4 },    { %r5, %r6 },            { %r59649, %r59650, %r59651, %r59652 }; 
	// end inline asm
	// begin inline asm
	mma.sync.aligned.m16n8k32.row.col.s32.s8.s8.s32    { %r59663, %r59664, %r59665, %r59666 },    { %r1, %r2, %r3, %r4 },    { %r5, %r6 },            { %r59663, %r59664, %r59665, %r59666 }; 
	// end inline asm
	// begin inline asm
	mma.sync.aligned.m16n8k32.row.col.s32.s8.s8.s32    { %r59635, %r59636, %r59637, %r59638 },    { %r1, %r2, %r3, %r4 },    { %r5, %r6 },            { %r59635, %r59636, %r59637, %r59638 }; 
	// end inline asm
	// begin inline asm
	mma.sync.aligned.m16n8k32.row.col.s32.s8.s8.s32    { %r59649, %r59650, %r59651, %r59652 },    { %r1, %r2, %r3, %r4 },    { %r5, %r6 },            { %r59649, %r59650, %r59651, %r59652 }; 
	// end inline asm
	// begin inline asm
	mma.sync.aligned.m16n8k32.row.col.s32.s8.s8.s32    { %r59663, %r59664, %r59665, %r59666 },    { %r1, %r2, %r3, %r4 },    { %r5, %r6 },            { %r59663, %r59664, %r59665, %r59666 }; 
	// end inline asm
	// begin inline asm
	mma.sync.aligned.m16n8k32.row.col.s32.s8.s8.s32    { %r59635, %r59636, %r59637, %r59638 },    { %r1, %r2, %r3, %r4 },    { %r5, %r6 },            { %r59635, %r59636, %r59637, %r59638 }; 
	// end inline asm
	// begin inline asm
	mma.sync.aligned.m16n8k32.row.col.s32.s8.s8.s32    { %r59649, %r59650, %r59651, %r59652 },    { %r1, %r2, %r3, %r4 },    { %r5, %r6 },            { %r59649, %r59650, %r59651, %r59652 }; 
	// end inline asm
	// begin inline asm
	mma.sync.aligned.m16n8k32.row.col.s32.s8.s8.s32    { %r59663, %r59664, %r59665, %r59666 },    { %r1, %r2, %r3, %r4 },    { %r5, %r6 },            { %r59663, %r59664, %r59665, %r59666 }; 
	// end inline asm
	// begin inline asm
	mma.sync.aligned.m16n8k32.row.col.s32.s8.s8.s32    { %r59635, %r59636, %r59637, %r59638 },    { %r1, %r2, %r3, %r4 },    { %r5, %r6 },            { %r59635, %r59636, %r59637, %r59638 }; 
	// end inline asm
	// begin inline asm
	mma.sync.aligned.m16n8k32.row.col.s32.s8.s8.s32    { %r59649, %r59650, %r59651, %r59652 },    { %r1, %r2, %r3, %r4 },    { %r5, %r6 },            { %r59649, %r59650, %r59651, %r59652 }; 
	// end inline asm
	// begin inline asm
	mma.sync.aligned.m16n8k32.row.col.s32.s8.s8.s32    { %r59663, %r59664, %r59665, %r59666 },    { %r1, %r2, %r3, %r4 },    { %r5, %r6 },            { %r59663, %r59664, %r59665, %r59666 }; 
	// end inline asm
	// begin inline asm
	mma.sync.aligned.m16n8k32.row.col.s32.s8.s8.s32    { %r59635, %r59636, %r59637, %r59638 },    { %r1, %r2, %r3, %r4 },    { %r5, %r6 },            { %r59635, %r59636, %r59637, %r59638 }; 
	// end inline asm
	// begin inline asm
	mma.sync.aligned.m16n8k32.row.col.s32.s8.s8.s32    { %r59649, %r59650, %r59651, %r59652 },    { %r1, %r2, %r3, %r4 },    { %r5, %r6 },            { %r59649, %r59650, %r59651, %r59652 }; 
	// end inline asm
	// begin inline asm
	mma.sync.aligned.m16n8k32.row.col.s32.s8.s8.s32    { %r59663, %r59664, %r59665, %r59666 },    { %r1, %r2, %r3, %r4 },    { %r5, %r6 },            { %r59663, %r59664, %r59665, %r59666 }; 
	// end inline asm
	// begin inline asm
	mma.sync.aligned.m16n8k32.row.col.s32.s8.s8.s32    { %r59635, %r59636, %r59637, %r59638 },    { %r1, %r2, %r3, %r4 },    { %r5, %r6 },            { %r59635, %r59636, %r59637, %r59638 }; 
	// end inline asm
	// begin inline asm
	mma.sync.aligned.m16n8k32.row.col.s32.s8.s8.s32    { %r59649, %r59650, %r59651, %r59652 },    { %r1, %r2, %r3, %r4 },    { %r5, %r6 },            { %r59649, %r59650, %r59651, %r59652 }; 
	// end inline asm
	// begin inline asm
	mma.sync.aligned.m16n8k32.row.col.s32.s8.s8.s32    { %r59663, %r59664, %r59665, %r59666 },    { %r1, %r2, %r3, %r4 },    { %r5, %r6 },            { %r59663, %r59664, %r59665, %r59666 }; 
	// end inline asm
	// begin inline asm
	mma.sync.aligned.m16n8k32.row.col.s32.s8.s8.s32    { %r59635, %r59636, %r59637, %r59638 },    { %r1, %r2, %r3, %r4 },    { %r5, %r6 },            { %r59635, %r59636, %r59637, %r59638 }; 
	// end inline asm
	// begin inline asm
	mma.sync.aligned.m16n8k32.row.col.s32.s8.s8.s32    { %r59649, %r59650, %r59651, %r59652 },    { %r1, %r2, %r3, %r4 },    { %r5, %r6 },            { %r59649, %r59650, %r59651, %r59652 }; 
	// end inline asm
	// begin inline asm
	mma.sync.aligned.m16n8k32.row.col.s32.s8.s8.s32    { %r59663, %r59664, %r59665, %r59666 },    { %r1, %r2, %r3, %r4 },    { %r5, %r6 },            { %r59663, %r59664, %r59665, %r59666 }; 
	// end inline asm
	// begin inline asm
	mma.sync.aligned.m16n8k32.row.col.s32.s8.s8.s32    { %r59635, %r59636, %r59637, %r59638 },    { %r1, %r2, %r3, %r4 },    { %r5, %r6 },            { %r59635, %r59636, %r59637, %r59638 }; 
	// end inline asm
	// begin inline asm
	mma.sync.aligned.m16n8k32.row.col.s32.s8.s8.s32    { %r59649, %r59650, %r59651, %r59652 },    { %r1, %r2, %r3, %r4 },    { %r5, %r6 },            { %r59649, %r59650, %r59651, %r59652 }; 
	// end inline asm
	// begin inline asm
	mma.sync.aligned.m16n8k32.row.col.s32.s8.s8.s32    { %r59663, %r59664, %r59665, %r59666 },    { %r1, %r2, %r3, %r4 },    { %r5, %r6 },            { %r59663, %r59664, %r59665, %r59666 }; 
	// end inline asm
	// begin inline asm
	mma.sync.aligned.m16n8k32.row.col.s32.s8.s8.s32    { %r59635, %r59636, %r59637, %r59638 },    { %r1, %r2, %r3, %r4 },    { %r5, %r6 },            { %r59635, %r59636, %r59637, %r59638 }; 
	// end inline asm
	// begin inline asm
	mma.sync.aligned.m16n8k32.row.col.s32.s8.s8.s32    { %r59649, %r59650, %r59651, %r59652 },    { %r1, %r2, %r3, %r4 },    { %r5, %r6 },            { %r59649, %r59650, %r59651, %r59652 }; 
	// end inline asm
	// begin inline asm
	mma.sync.aligned.m16n8k32.row.col.s32.s8.s8.s32    { %r59663, %r59664, %r59665, %r59666 },    { %r1, %r2, %r3, %r4 },    { %r5, %r6 },            { %r59663, %r59664, %r59665, %r59666 }; 
	// end inline asm
	// begin inline asm
	mma.sync.aligned.m16n8k32.row.col.s32.s8.s8.s32    { %r59635, %r59636, %r59637, %r59638 },    { %r1, %r2, %r3, %r4 },    { %r5, %r6 },            { %r59635, %r59636, %r59637, %r59638 }; 
	// end inline asm
	// begin inline asm
	mma.sync.aligned.m16n8k32.row.col.s32.s8.s8.s32    { %r59649, %r59650, %r59651, %r59652 },    { %r1, %r2, %r3, %r4 },    { %r5, %r6 },            { %r59649, %r59650, %r59651, %r59652 }; 
	// end inline asm
	// begin inline asm
	mma.sync.aligned.m16n8k32.row.col.s32.s8.s8.s32    { %r59663, %r59664, %r59665, %r59666 },    { %r1, %r2, %r3, %r4 },    { %r5, %r6 },            { %r59663, %r59664, %r59665, %r59666 }; 
	// end inline asm
	// begin inline asm
	mma.sync.aligned.m16n8k32.row.col.s32.s8.s8.s32    { %r59635, %r59636, %r59637, %r59638 },    { %r1, %r2, %r3, %r4 },    { %r5, %r6 },            { %r59635, %r59636, %r59637, %r59638 }; 
	// end inline asm
	// begin inline asm
	mma.sync.aligned.m16n8k32.row.col.s32.s8.s8.s32    { %r59649, %r59650, %r59651, %r59652 },    { %r1, %r2, %r3, %r4 },    { %r5, %r6 },            { %r59649, %r59650, %r59651, %r59652 }; 
	// end inline asm
	// begin inline asm
	mma.sync.aligned.m16n8k32.row.col.s32.s8.s8.s32    { %r59663, %r59664, %r59665, %r59666 },    { %r1, %r2, %r3, %r4 },    { %r5, %r6 },            { %r59663, %r59664, %r59665, %r59666 }; 
	// end inline asm
	// begin inline asm
	mma.sync.aligned.m16n8k32.row.col.s32.s8.s8.s32    { %r59635, %r59636, %r59637, %r59638 },    { %r1, %r2, %r3, %r4 },    { %r5, %r6 },            { %r59635, %r59636, %r59637, %r59638 }; 
	// end inline asm
	// begin inline asm
	mma.sync.aligned.m16n8k32.row.col.s32.s8.s8.s32    { %r59649, %r59650, %r59651, %r59652 },    { %r1, %r2, %r3, %r4 },    { %r5, %r6 },            { %r59649, %r59650, %r59651, %r59652 }; 
	// end inline asm
	// begin inline asm
	mma.sync.aligned.m16n8k32.row.col.s32.s8.s8.s32    { %r59663, %r59664, %r59665, %r59666 },    { %r1, %r2, %r3, %r4 },    { %r5, %r6 },            { %r59663, %r59664, %r59665, %r59666 }; 
	// end inline asm
	// begin inline asm
	mma.sync.aligned.m16n8k32.row.col.s32.s8.s8.s32    { %r59635, %r59636, %r59637, %r59638 },    { %r1, %r2, %r3, %r4 },    { %r5, %r6 },            { %r59635, %r59636, %r59637, %r59638 }; 
	// end inline asm
	// begin inline asm
	mma.sync.aligned.m16n8k32.row.col.s32.s8.s8.s32    { %r59649, %r59650, %r59651, %r59652 },    { %r1, %r2, %r3, %r4 },    { %r5, %r6 },            { %r59649, %r59650, %r59651, %r59652 }; 
	// end inline asm
	// begin inline asm
	mma.sync.aligned.m16n8k32.row.col.s32.s8.s8.s32    { %r59663, %r59664, %r59665, %r59666 },    { %r1, %r2, %r3, %r4 },    { %r5, %r6 },            { %r59663, %r59664, %r59665, %r59666 }; 
	// end inline asm
	// begin inline asm
	mma.sync.aligned.m16n8k32.row.col.s32.s8.s8.s32    { %r59635, %r59636, %r59637, %r59638 },    { %r1, %r2, %r3, %r4 },    { %r5, %r6 },            { %r59635, %r59636, %r59637, %r59638 }; 
	// end inline asm
	// begin inline asm
	mma.sync.aligned.m16n8k32.row.col.s32.s8.s8.s32    { %r59649, %r59650, %r59651, %r59652 },    { %r1, %r2, %r3, %r4 },    { %r5, %r6 },            { %r59649, %r59650, %r59651, %r59652 }; 
	// end inline asm
	// begin inline asm
	mma.sync.aligned.m16n8k32.row.col.s32.s8.s8.s32    { %r59663, %r59664, %r59665, %r59666 },    { %r1, %r2, %r3, %r4 },    { %r5, %r6 },            { %r59663, %r59664, %r59665, %r59666 }; 
	// end inline asm
	// begin inline asm
	mma.sync.aligned.m16n8k32.row.col.s32.s8.s8.s32    { %r59635, %r59636, %r59637, %r59638 },    { %r1, %r2, %r3, %r4 },    { %r5, %r6 },            { %r59635, %r59636, %r59637, %r59638 }; 
	// end inline asm
	// begin inline asm
	mma.sync.aligned.m16n8k32.row.col.s32.s8.s8.s32    { %r59649, %r59650, %r59651, %r59652 },    { %r1, %r2, %r3, %r4 },    { %r5, %r6 },            { %r59649, %r59650, %r59651, %r59652 }; 
	// end inline asm
	// begin inline asm
	mma.sync.aligned.m16n8k32.row.col.s32.s8.s8.s32    { %r59663, %r59664, %r59665, %r59666 },    { %r1, %r2, %r3, %r4 },    { %r5, %r6 },            { %r59663, %r59664, %r59665, %r59666 }; 
	// end inline asm
	// begin inline asm
	mma.sync.aligned.m16n8k32.row.col.s32.s8.s8.s32    { %r59635, %r59636, %r59637, %r59638 },    { %r1, %r2, %r3, %r4 },    { %r5, %r6 },            { %r59635, %r59636, %r59637, %r59638 }; 
	// end inline asm
	// begin inline asm
	mma.sync.aligned.m16n8k32.row.col.s32.s8.s8.s32    { %r59649, %r59650, %r59651, %r59652 },    { %r1, %r2, %r3, %r4 },    { %r5, %r6 },            { %r59649, %r59650, %r59651, %r59652 }; 
	// end inline asm
	// begin inline asm
	mma.sync.aligned.m16n8k32.row.col.s32.s8.s8.s32    { %r59663, %r59664, %r59665, %r59666 },    { %r1, %r2, %r3, %r4 },    { %r5, %r6 },            { %r59663, %r59664, %r59665, %r59666 }; 
	// end inline asm
	// begin inline asm
	mma.sync.aligned.m16n8k32.row.col.s32.s8.s8.s32    { %r59635, %r59636, %r59637, %r59638 },    { %r1, %r2, %r3, %r4 },    { %r5, %r6 },            { %r59635, %r59636, %r59637, %r59638 }; 
	// end inline asm
	// begin inline asm
	mma.sync.aligned.m16n8k32.row.col.s32.s8.s8.s32    { %r59649, %r59650, %r59651, %r59652 },    { %r1, %r2, %r3, %r4 },    { %r5, %r6 },            { %r59649, %r59650, %r59651, %r59652 }; 
	// end inline asm
	// begin inline asm
	mma.sync.aligned.m16n8k32.row.col.s32.s8.s8.s32    { %r59663, %r59664, %r59665, %r59666 },    { %r1, %r2, %r3, %r4 },    { %r5, %r6 },            { %r59663, %r59664, %r59665, %r59666 }; 
	// end inline asm
	// begin inline asm
	mma.sync.aligned.m16n8k32.row.col.s32.s8.s8.s32    { %r59635, %r59636, %r59637, %r59638 },    { %r1, %r2, %r3, %r4 },    { %r5, %r6 },            { %r59635, %r59636, %r59637, %r59638 }; 
	// end inline asm
	// begin inline asm
	mma.sync.aligned.m16n8k32.row.col.s32.s8.s8.s32    { %r59649, %r59650, %r59651, %r59652 },    { %r1, %r2, %r3, %r4 },    { %r5, %r6 },            { %r59649, %r59650, %r59651, %r59652 }; 
	// end inline asm
	// begin inline asm
	mma.sync.aligned.m16n8k32.row.col.s32.s8.s8.s32    { %r59663, %r59664, %r59665, %r59666 },    { %r1, %r2, %r3, %r4 },    { %r5, %r6 },            { %r59663, %r59664, %r59665, %r59666 }; 
	// end inline asm
	// begin inline asm
	mma.sync.aligned.m16n8k32.row.col.s32.s8.s8.s32    { %r59635, %r59636, %r59637, %r59638 },    { %r1, %r2, %r3, %r4 },    { %r5, %r6 },            { %r59635, %r59636, %r59637, %r59638 }; 
	// end inline asm
	// begin inline asm
	mma.sync.aligned.m16n8k32.row.col.s32.s8.s8.s32    { %r59649, %r59650, %r59651, %r59652 },    { %r1, %r2, %r3, %r4 },    { %r5, %r6 },            { %r59649, %r59650, %r59651, %r59652 }; 
	// end inline asm
	// begin inline asm
	mma.sync.aligned.m16n8k32.row.col.s32.s8.s8.s32    { %r59663, %r59664, %r59665, %r59666 },    { %r1, %r2, %r3, %r4 },    { %r5, %r6 },            { %r59663, %r59664, %r59665, %r59666 }; 
	// end inline asm
	// begin inline asm
	mma.sync.aligned.m16n8k32.row.col.s32.s8.s8.s32    { %r59635, %r59636, %r59637, %r59638 },    { %r1, %r2, %r3, %r4 },    { %r5, %r6 },            { %r59635, %r59636, %r59637, %r59638 }; 
	// end inline asm
	// begin inline asm
	mma.sync.aligned.m16n8k32.row.col.s32.s8.s8.s32    { %r59649, %r59650, %r59651, %r59652 },    { %r1, %r2, %r3, %r4 },    { %r5, %r6 },            { %r59649, %r59650, %r59651, %r59652 }; 
	// end inline asm
	// begin inline asm
	mma.sync.aligned.m16n8k32.row.col.s32.s8.s8.s32    { %r59663, %r59664, %r59665, %r59666 },    { %r1, %r2, %r3, %r4 },    { %r5, %r6 },            { %r59663, %r59664, %r59665, %r59666 }; 
	// end inline asm
	// begin inline asm
	mma.sync.aligned.m16n8k32.row.col.s32.s8.s8.s32    { %r59635, %r59636, %r59637, %r59638 },    { %r1, %r2, %r3, %r4 },    { %r5, %r6 },            { %r59635, %r59636, %r59637, %r59638 }; 
	// end inline asm
	// begin inline asm
	mma.sync.aligned.m16n8k32.row.col.s32.s8.s8.s32    { %r59649, %r59650, %r59651, %r59652 },    { %r1, %r2, %r3, %r4 },    { %r5, %r6 },            { %r59649, %r59650, %r59651, %r59652 }; 
	// end inline asm
	// begin inline asm
	mma.sync.aligned.m16n8k32.row.col.s32.s8.s8.s32    { %r59663, %r59664, %r59665, %r59666 },    { %r1, %r2, %r3, %r4 },    { %r5, %r6 },            { %r59663, %r59664, %r59665, %r59666 }; 
	// end inline asm
	// begin inline asm
	mma.sync.aligned.m16n8k32.row.col.s32.s8.s8.s32    { %r59635, %r59636, %r59637, %r59638 },    { %r1, %r2, %r3, %r4 },    { %r5, %r6 },            { %r59635, %r59636, %r59637, %r59638 }; 
	// end inline asm
	// begin inline asm
	mma.sync.aligned.m16n8k32.row.col.s32.s8.s8.s32    { %r59649, %r59650, %r59651, %r59652 },    { %r1, %r2, %r3, %r4 },    { %r5, %r6 },            { %r59649, %r59650, %r59651, %r59652 }; 
	// end inline asm
	// begin inline asm
	mma.sync.aligned.m16n8k32.row.col.s32.s8.s8.s32    { %r59663, %r59664, %r59665, %r59666 },    { %r1, %r2, %r3, %r4 },    { %r5, %r6 },            { %r59663, %r59664, %r59665, %r59666 }; 
	// end inline asm
	// begin inline asm
	mma.sync.aligned.m16n8k32.row.col.s32.s8.s8.s32    { %r59635, %r59636, %r59637, %r59638 },    { %r1, %r2, %r3, %r4 },    { %r5, %r6 },            { %r59635, %r59636, %r59637, %r59638 }; 
	// end inline asm
	// begin inline asm
	mma.sync.aligned.m16n8k32.row.col.s32.s8.s8.s32    { %r59649, %r59650, %r59651, %r59652 },    { %r1, %r2, %r3, %r4 },    { %r5, %r6 },            { %r59649, %r59650, %r59651, %r59652 }; 
	// end inline asm
	// begin inline asm
	mma.sync.aligned.m16n8k32.row.col.s32.s8.s8.s32    { %r59663, %r59664, %r59665, %r59666 },    { %r1, %r2, %r3, %r4 },    { %r5, %r6 },            { %r59663, %r59664, %r59665, %r59666 }; 
	// end inline asm
	// begin inline asm
	mma.sync.aligned.m16n8k32.row.col.s32.s8.s8.s32    { %r59635, %r59636, %r59637, %r59638 },    { %r1, %r2, %r3, %r4 },    { %r5, %r6 },            { %r59635, %r59636, %r59637, %r59638 }; 
	// end inline asm
	// begin inline asm
	mma.sync.aligned.m16n8k32.row.col.s32.s8.s8.s32    { %r59649, %r59650, %r59651, %r59652 },    { %r1, %r2, %r3, %r4 },    { %r5, %r6 },            { %r59649, %r59650, %r59651, %r59652 }; 
	// end inline asm
	// begin inline asm
	mma.sync.aligned.m16n8k32.row.col.s32.s8.s8.s32    { %r59663, %r59664, %r59665, %r59666 },    { %r1, %r2, %r3, %r4 },    { %r5, %r6 },            { %r59663, %r59664, %r59665, %r59666 }; 
	// end inline asm
	// begin inline asm
	mma.sync.aligned.m16n8k32.row.col.s32.s8.s8.s32    { %r59635, %r59636, %r59637, %r59638 },    { %r1, %r2, %r3, %r4 },    { %r5, %r6 },            { %r59635, %r59636, %r59637, %r59638 }; 
	// end inline asm
	// begin inline asm
	mma.sync.aligned.m16n8k32.row.col.s32.s8.s8.s32    { %r59649, %r59650, %r59651, %r59652 },    { %r1, %r2, %r3, %r4 },    { %r5, %r6 },            { %r59649, %r59650, %r59651, %r59652 }; 
	// end inline asm
	// begin inline asm
	mma.sync.aligned.m16n8k32.row.col.s32.s8.s8.s32    { %r59663, %r59664, %r59665, %r59666 },    { %r1, %r2, %r3, %r4 },    { %r5, %r6 },            { %r59663, %r59664, %r59665, %r59666 }; 
	// end inline asm
	// begin inline asm
	mma.sync.aligned.m16n8k32.row.col.s32.s8.s8.s32    { %r59635, %r59636, %r59637, %r59638 },    { %r1, %r2, %r3, %r4 },    { %r5, %r6 },            { %r59635, %r59636, %r59637, %r59638 }; 
	// end inline asm
	// begin inline asm
	mma.sync.aligned.m16n8k32.row.col.s32.s8.s8.s32    { %r59649, %r59650, %r59651, %r59652 },    { %r1, %r2, %r3, %r4 },    { %r5, %r6 },            { %r59649, %r59650, %r59651, %r59652 }; 
	// end inline asm
	// begin inline asm
	mma.sync.aligned.m16n8k32.row.col.s32.s8.s8.s32    { %r59663, %r59664, %r59665, %r59666 },    { %r1, %r2, %r3, %r4 },    { %r5, %r6 },            { %r59663, %r59664, %r59665, %r59666 }; 
	// end inline asm
	// begin inline asm
	mma.sync.aligned.m16n8k32.row.col.s32.s8.s8.s32    { %r59635, %r59636, %r59637, %r59638 },    { %r1, %r2, %r3, %r4 },    { %r5, %r6 },            { %r59635, %r59636, %r59637, %r59638 }; 
	// end inline asm
	// begin inline asm
	mma.sync.aligned.m16n8k32.row.col.s32.s8.s8.s32    { %r59649, %r59650, %r59651, %r59652 },    { %r1, %r2, %r3, %r4 },    { %r5, %r6 },            { %r59649, %r59650, %r59651, %r59652 }; 
	// end inline asm
	// begin inline asm
	mma.sync.aligned.m16n8k32.row.col.s32.s8.s8.s32    { %r59663, %r59664, %r59665, %r59666 },    { %r1, %r2, %r3, %r4 },    { %r5, %r6 },            { %r59663, %r59664, %r59665, %r59666 }; 
	// end inline asm
	// begin inline asm
	mma.sync.aligned.m16n8k32.row.col.s32.s8.s8.s32    { %r59635, %r59636, %r59637, %r59638 },    { %r1, %r2, %r3, %r4 },    { %r5, %r6 },            { %r59635, %r59636, %r59637, %r59638 }; 
	// end inline asm
	// begin inline asm
	mma.sync.aligned.m16n8k32.row.col.s32.s8.s8.s32    { %r59649, %r59650, %r59651, %r59652 },    { %r1, %r2, %r3, %r4 },    { %r5, %r6 },            { %r59649, %r59650, %r59651, %r59652 }; 
	// end inline asm
	// begin inline asm
	mma.sync.aligned.m16n8k32.row.col.s32.s8.s8.s32    { %r59663, %r59664, %r59665, %r59666 },    { %r1, %r2, %r3, %r4 },    { %r5, %r6 },            { %r59663, %r59664, %r59665, %r59666 }; 
	// end inline asm
	// begin inline asm
	mma.sync.aligned.m16n8k32.row.col.s32.s8.s8.s32    { %r59635, %r59636, %r59637, %r59638 },    { %r1, %r2, %r3, %r4 },    { %r5, %r6 },            { %r59635, %r59636, %r59637, %r59638 }; 
	// end inline asm
	// begin inline asm
	mma.sync.aligned.m16n8k32.row.col.s32.s8.s8.s32    { %r59649, %r59650, %r59651, %r59652 },    { %r1, %r2, %r3, %r4 },    { %r5, %r6 },            { %r59649, %r59650, %r59651, %r59652 }; 
	// end inline asm
	// begin inline asm
	mma.sync.aligned.m16n8k32.row.col.s32.s8.s8.s32    { %r59663, %r59664, %r59665, %r59666 },    { %r1, %r2, %r3, %r4 },    { %r5, %r6 },            { %r59663, %r59664, %r59665, %r59666 }; 
	// end inline asm
	// begin inline asm
	mma.sync.aligned.m16n8k32.row.col.s32.s8.s8.s32    { %r59635, %r59636, %r59637, %r59638 },    { %r1, %r2, %r3, %r4 },    { %r5, %r6 },            { %r59635, %r59636, %r59637, %r59638 }; 
	// end inline asm
	// begin inline asm
	mma.sync.aligned.m16n8k32.row.col.s32.s8.s8.s32    { %r59649, %r59650, %r59651, %r59652 },    { %r1, %r2, %r3, %r4 },    { %r5, %r6 },            { %r59649, %r59650, %r59651, %r59652 }; 
	// end inline asm
	// begin inline asm
	mma.sync.aligned.m16n8k32.row.col.s32.s8.s8.s32    { %r59663, %r59664, %r59665, %r59666 },    { %r1, %r2, %r3, %r4 },    { %r5, %r6 },            { %r59663, %r59664, %r59665, %r59666 }; 
	// end inline asm
	// begin inline asm
	mma.sync.aligned.m16n8k32.row.col.s32.s8.s8.s32    { %r59635, %r59636, %r59637, %r59638 },    { %r1, %r2, %r3, %r4 },    { %r5, %r6 },            { %r59635, %r59636, %r59637, %r59638 }; 
	// end inline asm
	// begin inline asm
	mma.sync.aligned.m16n8k32.row.col.s32.s8.s8.s32    { %r59649, %r59650, %r59651, %r59652 },    { %r1, %r2, %r3, %r4 },    { %r5, %r6 },            { %r59649, %r59650, %r59651, %r59652 }; 
	// end inline asm
	// begin inline asm
	mma.sync.aligned.m16n8k32.row.col.s32.s8.s8.s32    { %r59663, %r59664, %r59665, %r59666 },    { %r1, %r2, %r3, %r4 },    { %r5, %r6 },            { %r59663, %r59664, %r59665, %r59666 }; 
	// end inline asm
	// begin inline asm
	mma.sync.aligned.m16n8k32.row.col.s32.s8.s8.s32    { %r59635, %r59636, %r59637, %r59638 },    { %r1, %r2, %r3, %r4 },    { %r5, %r6 },            { %r59635, %r59636, %r59637, %r59638 }; 
	// end inline asm
	// begin inline asm
	mma.sync.aligned.m16n8k32.row.col.s32.s8.s8.s32    { %r59649, %r59650, %r59651, %r59652 },    { %r1, %r2, %r3, %r4 },    { %r5, %r6 },            { %r59649, %r59650, %r59651, %r59652 }; 
	// end inline asm
	// begin inline asm
	mma.sync.aligned.m16n8k32.row.col.s32.s8.s8.s32    { %r59663, %r59664, %r59665, %r59666 },    { %r1, %r2, %r3, %r4 },    { %r5, %r6 },            { %r59663, %r59664, %r59665, %r59666 }; 
	// end inline asm
	// begin inline asm
	mma.sync.aligned.m16n8k32.row.col.s32.s8.s8.s32    { %r59635, %r59636, %r59637, %r59638 },    { %r1, %r2, %r3, %r4 },    { %r5, %r6 },            { %r59635, %r59636, %r59637, %r59638 }; 
	// end inline asm
	// begin inline asm
	mma.sync.aligned.m16n8k32.row.col.s32.s8.s8.s32    { %r59649, %r59650, %r59651, %r59652 },    { %r1, %r2, %r3, %r4 },    { %r5, %r6 },            { %r59649, %r59650, %r59651, %r59652 }; 
	// end inline asm
	// begin inline asm
	mma.sync.aligned.m16n8k32.row.col.s32.s8.s8.s32    { %r59663, %r59664, %r59665, %r59666 },    { %r1, %r2, %r3, %r4 },    { %r5, %r6 },            { %r59663, %r59664, %r59665, %r59666 }; 
	// end inline asm
	// begin inline asm
	mma.sync.aligned.m16n8k32.row.col.s32.s8.s8.s32    { %r59635, %r59636, %r59637, %r59638 },    { %r1, %r2, %r3, %r4 },    { %r5, %r6 },            { %r59635, %r59636, %r59637, %r59638 }; 
	// end inline asm
	// begin inline asm
	mma.sync.aligned.m16n8k32.row.col.s32.s8.s8.s32    { %r59649, %r59650, %r59651, %r59652 },    { %r1, %r2, %r3, %r4 },    { %r5, %r6 },            { %r59649, %r59650, %r59651, %r59652 }; 
	// end inline asm
	// begin inline asm
	mma.sync.aligned.m16n8k32.row.col.s32.s8.s8.s32    { %r59663, %r59664, %r59665, %r59666 },    { %r1, %r2, %r3, %r4 },    { %r5, %r6 },            { %r59663, %r59664, %r59665, %r59666 }; 
	// end inline asm
	// begin inline asm
	mma.sync.aligned.m16n8k32.row.col.s32.s8.s8.s32    { %r59635, %r59636, %r59637, %r59638 },    { %r1, %r2, %r3, %r4 },    { %r5, %r6 },            { %r59635, %r59636, %r59637, %r59638 }; 
	// end inline asm
	// begin inline asm
	mma.sync.aligned.m16n8k32.row.col.s32.s8.s8.s32    { %r59649, %r59650, %r59651, %r59652 },    { %r1, %r2, %r3, %r4 },    { %r5, %r6 },            { %r59649, %r59650, %r59651, %r59652 }; 
	// end inline asm
	// begin inline asm
	mma.sync.aligned.m16n8k32.row.col.s32.s8.s8.s32    { %r59663, %r59664, %r59665, %r59666 },    { %r1, %r2, %r3, %r4 },    { %r5, %r6 },            { %r59663, %r59664, %r59665, %r59666 }; 
	// end inline asm
	// begin inline asm
	mma.sync.aligned.m16n8k32.row.col.s32.s8.s8.s32    { %r59635, %r59636, %r59637, %r59638 },    { %r1, %r2, %r3, %r4 },    { %r5, %r6 },            { %r59635, %r59636, %r59637, %r59638 }; 
	// end inline asm
	// begin inline asm
	mma.sync.aligned.m16n8k32.row.col.s32.s8.s8.s32    { %r59649, %r59650, %r59651, %r59652 },    { %r1, %r2, %r3, %r4 },    { %r5, %r6 },            { %r59649, %r59650, %r59651, %r59652 }; 
	// end inline asm
	// begin inline asm
	mma.sync.aligned.m16n8k32.row.col.s32.s8.s8.s32    { %r59663, %r59664, %r59665, %r59666 },    { %r1, %r2, %r3, %r4 },    { %r5, %r6 },            { %r59663, %r59664, %r59665, %r59666 }; 
	// end inline asm
	// begin inline asm
	mma.sync.aligned.m16n8k32.row.col.s32.s8.s8.s32    { %r59635, %r59636, %r59637, %r59638 },    { %r1, %r2, %r3, %r4 },    { %r5, %r6 },            { %r59635, %r59636, %r59637, %r59638 }; 
	// end inline asm
	// begin inline asm
	mma.sync.aligned.m16n8k32.row.col.s32.s8.s8.s32    { %r59649, %r59650, %r59651, %r59652 },    { %r1, %r2, %r3, %r4 },    { %r5, %r6 },            { %r59649, %r59650, %r59651, %r59652 }; 
	// end inline asm
	// begin inline asm
	mma.sync.aligned.m16n8k32.row.col.s32.s8.s8.s32    { %r59663, %r59664, %r59665, %r59666 },    { %r1, %r2, %r3, %r4 },    { %r5, %r6 },            { %r59663, %r59664, %r59665, %r59666 }; 
	// end inline asm
	// begin inline asm
	mma.sync.aligned.m16n8k32.row.col.s32.s8.s8.s32    { %r59635, %r59636, %r59637, %r59638 },    { %r1, %r2, %r3, %r4 },    { %r5, %r6 },            { %r59635, %r59636, %r59637, %r59638 }; 
	// end inline asm
	// begin inline asm
	mma.sync.aligned.m16n8k32.row.col.s32.s8.s8.s32    { %r59649, %r59650, %r59651, %r59652 },    { %r1, %r2, %r3, %r4 },    { %r5, %r6 },            { %r59649, %r59650, %r59651, %r59652 }; 
	// end inline asm
	// begin inline asm
	mma.sync.aligned.m16n8k32.row.col.s32.s8.s8.s32    { %r59663, %r59664, %r59665, %r59666 },    { %r1, %r2, %r3, %r4 },    { %r5, %r6 },            { %r59663, %r59664, %r59665, %r59666 }; 
	// end inline asm
	// begin inline asm
	mma.sync.aligned.m16n8k32.row.col.s32.s8.s8.s32    { %r59635, %r59636, %r59637, %r59638 },    { %r1, %r2, %r3, %r4 },    { %r5, %r6 },            { %r59635, %r59636, %r59637, %r59638 }; 
	// end inline asm
	// begin inline asm
	mma.sync.aligned.m16n8k32.row.col.s32.s8.s8.s32    { %r59649, %r59650, %r59651, %r59652 },    { %r1, %r2, %r3, %r4 },    { %r5, %r6 },            { %r59649, %r59650, %r59651, %r59652 }; 
	// end inline asm
	// begin inline asm
	mma.sync.aligned.m16n8k32.row.col.s32.s8.s8.s32    { %r59663, %r59664, %r59665, %r59666 },    { %r1, %r2, %r3, %r4 },    { %r5, %r6 },            { %r59663, %r59664, %r59665, %r59666 }; 
	// end inline asm
	// begin inline asm
	mma.sync.aligned.m16n8k32.row.col.s32.s8.s8.s32    { %r59635, %r59636, %r59637, %r59638 },    { %r1, %r2, %r3, %r4 },    { %r5, %r6 },            { %r59635, %r59636, %r59637, %r59638 }; 
	// end inline asm
	// begin inline asm
	mma.sync.aligned.m16n8k32.row.col.s32.s8.s8.s32    { %r59649, %r59650, %r59651, %r59652 },    { %r1, %r2, %r3, %r4 },    { %r5, %r6 },            { %r59649, %r59650, %r59651, %r59652 }; 
	// end inline asm
	// begin inline asm
	mma.sync.aligned.m16n8k32.row.col.s32.s8.s8.s32    { %r59663, %r59664, %r59665, %r59666 },    { %r1, %r2, %r3, %r4 },    { %r5, %r6 },            { %r59663, %r59664, %r59665, %r59666 }; 
	// end inline asm
	// begin inline asm
	mma.sync.aligned.m16n8k32.row.col.s32.s8.s8.s32    { %r59635, %r59636, %r59637, %r59638 },    { %r1, %r2, %r3, %r4 },    { %r5, %r6 },            { %r59635, %r59636, %r59637, %r59638 }; 
	// end inline asm
	// begin inline asm
	mma.sync.aligned.m16n8k32.row.col.s32.s8.s8.s32    { %r59649, %r59650, %r59651, %r59652 },    { %r1, %r2, %r3, %r4 },    { %r5, %r6 },            { %r59649, %r59650, %r59651, %r59652 }; 
	// end inline asm
	// begin inline asm
	mma.sync.aligned.m16n8k32.row.col.s32.s8.s8.s32    { %r59663, %r59664, %r59665, %r59666 },    { %r1, %r2, %r3, %r4 },    { %r5, %r6 },            { %r59663, %r59664, %r59665, %r59666 }; 
	// end inline asm
	// begin inline asm
	mma.sync.aligned.m16n8k32.row.col.s32.s8.s8.s32    { %r59635, %r59636, %r59637, %r59638 },    { %r1, %r2, %r3, %r4 },    { %r5, %r6 },            { %r59635, %r59636, %r59637, %r59638 }; 
	// end inline asm
	// begin inline asm
	mma.sync.aligned.m16n8k32.row.col.s32.s8.s8.s32    { %r59649, %r59650, %r59651, %r59652 },    { %r1, %r2, %r3, %r4 },    { %r5, %r6 },            { %r59649, %r59650, %r59651, %r59652 }; 
	// end inline asm
	// begin inline asm
	mma.sync.aligned.m16n8k32.row.col.s32.s8.s8.s32    { %r59663, %r59664, %r59665, %r59666 },    { %r1, %r2, %r3, %r4 },    { %r5, %r6 },            { %r59663, %r59664, %r59665, %r59666 }; 
	// end inline asm
	// begin inline asm
	mma.sync.aligned.m16n8k32.row.col.s32.s8.s8.s32    { %r59635, %r59636, %r59637, %r59638 },    { %r1, %r2, %r3, %r4 },    { %r5, %r6 },            { %r59635, %r59636, %r59637, %r59638 }; 
	// end inline asm
	// begin inline asm
	mma.sync.aligned.m16n8k32.row.col.s32.s8.s8.s32    { %r59649, %r59650, %r59651, %r59652 },    { %r1, %r2, %r3, %r4 },    { %r5, %r6 },            { %r59649, %r59650, %r59651, %r59652 }; 
	// end inline asm
	// begin inline asm
	mma.sync.aligned.m16n8k32.row.col.s32.s8.s8.s32    { %r59663, %r59664, %r59665, %r59666 },    { %r1, %r2, %r3, %r4 },    { %r5, %r6 },            { %r59663, %r59664, %r59665, %r59666 }; 
	// end inline asm
	// begin inline asm
	mma.sync.aligned.m16n8k32.row.col.s32.s8.s8.s32    { %r59635, %r59636, %r59637, %r59638 },    { %r1, %r2, %r3, %r4 },    { %r5, %r6 },            { %r59635, %r59636, %r59637, %r59638 }; 
	// end inline asm
	// begin inline asm
	mma.sync.aligned.m16n8k32.row.col.s32.s8.s8.s32    { %r59649, %r59650, %r59651, %r59652 },    { %r1, %r2, %r3, %r4 },    { %r5, %r6 },            { %r59649, %r59650, %r59651, %r59652 }; 
	// end inline asm
	// begin inline asm
	mma.sync.aligned.m16n8k32.row.col.s32.s8.s8.s32    { %r59663, %r59664, %r59665, %r59666 },    { %r1, %r2, %r3, %r4 },    { %r5, %r6 },            { %r59663, %r59664, %r59665, %r59666 }; 
	// end inline asm
	// begin inline asm
	mma.sync.aligned.m16n8k32.row.col.s32.s8.s8.s32    { %r59635, %r59636, %r59637, %r59638 },    { %r1, %r2, %r3, %r4 },    { %r5, %r6 },            { %r59635, %r59636, %r59637, %r59638 }; 
	// end inline asm
	// begin inline asm
	mma.sync.aligned.m16n8k32.row.col.s32.s8.s8.s32    { %r59649, %r59650, %r59651, %r59652 },    { %r1, %r2, %r3, %r4 },    { %r5, %r6 },            { %r59649, %r59650, %r59651, %r59652 }; 
	// end inline asm
	// begin inline asm
	mma.sync.aligned.m16n8k32.row.col.s32.s8.s8.s32    { %r59663, %r59664, %r59665, %r59666 },    { %r1, %r2, %r3, %r4 },    { %r5, %r6 },            { %r59663, %r59664, %r59665, %r59666 }; 
	// end inline asm
	// begin inline asm
	mma.sync.aligned.m16n8k32.row.col.s32.s8.s8.s32    { %r59635, %r59636, %r59637, %r59638 },    { %r1, %r2, %r3, %r4 },    { %r5, %r6 },            { %r59635, %r59636, %r59637, %r59638 }; 
	// end inline asm
	// begin inline asm
	mma.sync.aligned.m16n8k32.row.col.s32.s8.s8.s32    { %r59649, %r59650, %r59651, %r59652 },    { %r1, %r2, %r3, %r4 },    { %r5, %r6 },            { %r59649, %r59650, %r59651, %r59652 }; 
	// end inline asm
	// begin inline asm
	mma.sync.aligned.m16n8k32.row.col.s32.s8.s8.s32    { %r59663, %r59664, %r59665, %r59666 },    { %r1, %r2, %r3, %r4 },    { %r5, %r6 },            { %r59663, %r59664, %r59665, %r59666 }; 
	// end inline asm
	// begin inline asm
	mma.sync.aligned.m16n8k32.row.col.s32.s8.s8.s32    { %r59635, %r59636, %r59637, %r59638 },    { %r1, %r2, %r3, %r4 },    { %r5, %r6 },            { %r59635, %r59636, %r59637, %r59638 }; 
	// end inline asm
	// begin inline asm
	mma.sync.aligned.m16n8k32.row.col.s32.s8.s8.s32    { %r59649, %r59650, %r59651, %r59652 },    { %r1, %r2, %r3, %r4 },    { %r5, %r6 },            { %r59649, %r59650, %r59651, %r59652 }; 
	// end inline asm
	// begin inline asm
	mma.sync.aligned.m16n8k32.row.col.s32.s8.s8.s32    { %r59663, %r59664, %r59665, %r59666 },    { %r1, %r2, %r3, %r4 },    { %r5, %r6 },            { %r59663, %r59664, %r59665, %r59666 }; 
	// end inline asm
	// begin inline asm
	mma.sync.aligned.m16n8k32.row.col.s32.s8.s8.s32    { %r59635, %r59636, %r59637, %r59638 },    { %r1, %r2, %r3, %r4 },    { %r5, %r6 },            { %r59635, %r59636, %r59637, %r59638 }; 
	// end inline asm
	// begin inline asm
	mma.sync.aligned.m16n8k32.row.col.s32.s8.s8.s32    { %r59649, %r59650, %r59651, %r59652 },    { %r1, %r2, %r3, %r4 },    { %r5, %r6 },            { %r59649, %r59650, %r59651, %r59652 }; 
	// end inline asm
	// begin inline asm
	mma.sync.aligned.m16n8k32.row.col.s32.s8.s8.s32    { %r59663, %r59664, %r59665, %r59666 },    { %r1, %r2, %r3, %r4 },    { %r5, %r6 },            { %r59663, %r59664, %r59665, %r59666 }; 
	// end inline asm
	// begin inline asm
	mma.sync.aligned.m16n8k32.row.col.s32.s8.s8.s32    { %r59635, %r59636, %r59637, %r59638 },    { %r1, %r2, %r3, %r4 },    { %r5, %r6 },            { %r59635, %r59636, %r59637, %r59638 }; 
	// end inline asm
	// begin inline asm
	mma.sync.aligned.m16n8k32.row.col.s32.s8.s8.s32    { %r59649, %r59650, %r59651, %r59652 },    { %r1, %r2, %r3, %r4 },    { %r5, %r6 },            { %r59649, %r59650, %r59651, %r59652 }; 
	// end inline asm
	// begin inline asm
	mma.sync.aligned.m16n8k32.row.col.s32.s8.s8.s32    { %r59663, %r59664, %r59665, %r59666 },    { %r1, %r2, %r3, %r4 },    { %r5, %r6 },            { %r59663, %r59664, %r59665, %r59666 }; 
	// end inline asm
	// begin inline asm
	mma.sync.aligned.m16n8k32.row.col.s32.s8.s8.s32    { %r59635, %r59636, %r59637, %r59638 },    { %r1, %r2, %r3, %r4 },    { %r5, %r6 },            { %r59635, %r59636, %r59637, %r59638 }; 
	// end inline asm
	// begin inline asm
	mma.sync.aligned.m16n8k32.row.col.s32.s8.s8.s32    { %r59649, %r59650, %r59651, %r59652 },    { %r1, %r2, %r3, %r4 },    { %r5, %r6 },            { %r59649, %r59650, %r59651, %r59652 }; 
	// end inline asm
	// begin inline asm
	mma.sync.aligned.m16n8k32.row.col.s32.s8.s8.s32    { %r59663, %r59664, %r59665, %r59666 },    { %r1, %r2, %r3, %r4 },    { %r5, %r6 },            { %r59663, %r59664, %r59665, %r59666 }; 
	// end inline asm
	// begin inline asm
	mma.sync.aligned.m16n8k32.row.col.s32.s8.s8.s32    { %r59635, %r59636, %r59637, %r59638 },    { %r1, %r2, %r3, %r4 },    { %r5, %r6 },            { %r59635, %r59636, %r59637, %r59638 }; 
	// end inline asm
	// begin inline asm
	mma.sync.aligned.m16n8k32.row.col.s32.s8.s8.s32    { %r59649, %r59650, %r59651, %r59652 },    { %r1, %r2, %r3, %r4 },    { %r5, %r6 },            { %r59649, %r59650, %r59651, %r59652 }; 
	// end inline asm
	// begin inline asm
	mma.sync.aligned.m16n8k32.row.col.s32.s8.s8.s32    { %r59663, %r59664, %r59665, %r59666 },    { %r1, %r2, %r3, %r4 },    { %r5, %r6 },            { %r59663, %r59664, %r59665, %r59666 }; 
	// end inline asm
	// begin inline asm
	mma.sync.aligned.m16n8k32.row.col.s32.s8.s8.s32    { %r59635, %r59636, %r59637, %r59638 },    { %r1, %r2, %r3, %r4 },    { %r5, %r6 },            { %r59635, %r59636, %r59637, %r59638 }; 
	// end inline asm
	// begin inline asm
	mma.sync.aligned.m16n8k32.row.col.s32.s8.s8.s32    { %r59649, %r59650, %r59651, %r59652 },    { %r1, %r2, %r3, %r4 },    { %r5, %r6 },            { %r59649, %r59650, %r59651, %r59652 }; 
	// end inline asm
	// begin inline asm
	mma.sync.aligned.m16n8k32.row.col.s32.s8.s8.s32    { %r59663, %r59664, %r59665, %r59666 },    { %r1, %r2, %r3, %r4 },    { %r5, %r6 },            { %r59663, %r59664, %r59665, %r59666 }; 
	// end inline asm
	// begin inline asm
	mma.sync.aligned.m16n8k32.row.col.s32.s8.s8.s32    { %r59635, %r59636, %r59637, %r59638 },    { %r1, %r2, %r3, %r4 },    { %r5, %r6 },            { %r59635, %r59636, %r59637, %r59638 }; 
	// end inline asm
	// begin inline asm
	mma.sync.aligned.m16n8k32.row.col.s32.s8.s8.s32    { %r59649, %r59650, %r59651, %r59652 },    { %r1, %r2, %r3, %r4 },    { %r5, %r6 },            { %r59649, %r59650, %r59651, %r59652 }; 
	// end inline asm
	// begin inline asm
	mma.sync.aligned.m16n8k32.row.col.s32.s8.s8.s32    { %r59663, %r59664, %r59665, %r59666 },    { %r1, %r2, %r3, %r4 },    { %r5, %r6 },            { %r59663, %r59664, %r59665, %r59666 }; 
	// end inline asm
	// begin inline asm
	mma.sync.aligned.m16n8k32.row.col.s32.s8.s8.s32    { %r59635, %r59636, %r59637, %r59638 },    { %r1, %r2, %r3, %r4 },    { %r5, %r6 },            { %r59635, %r59636, %r59637, %r59638 }; 
	// end inline asm
	// begin inline asm
	mma.sync.aligned.m16n8k32.row.col.s32.s8.s8.s32    { %r59649, %r59650, %r59651, %r59652 },    { %r1, %r2, %r3, %r4 },    { %r5, %r6 },            { %r59649, %r59650, %r59651, %r59652 }; 
	// end inline asm
	// begin inline asm
	mma.sync.aligned.m16n8k32.row.col.s32.s8.s8.s32    { %r59663, %r59664, %r59665, %r59666 },    { %r1, %r2, %r3, %r4 },    { %r5, %r6 },            { %r59663, %r59664, %r59665, %r59666 }; 
	// end inline asm
	// begin inline asm
	mma.sync.aligned.m16n8k32.row.col.s32.s8.s8.s32    { %r59635, %r59636, %r59637, %r59638 },    { %r1, %r2, %r3, %r4 },    { %r5, %r6 },            { %r59635, %r59636, %r59637, %r59638 }; 
	// end inline asm
	// begin inline asm
	mma.sync.aligned.m16n8k32.row.col.s32.s8.s8.s32    { %r59649, %r59650, %r59651, %r59652 },    { %r1, %r2, %r3, %r4 },    { %r5, %r6 },            { %r59649, %r59650, %r59651, %r59652 }; 
	// end inline asm
	// begin inline asm
	mma.sync.aligned.m16n8k32.row.col.s32.s8.s8.s32    { %r59663, %r59664, %r59665, %r59666 },    { %r1, %r2, %r3, %r4 },    { %r5, %r6 },            { %r59663, %r59664, %r59665, %r59666 }; 
	// end inline asm
	// begin inline asm
	mma.sync.aligned.m16n8k32.row.col.s32.s8.s8.s32    { %r59635, %r59636, %r59637, %r59638 },    { %r1, %r2, %r3, %r4 },    { %r5, %r6 },            { %r59635, %r59636, %r59637, %r59638 }; 
	// end inline asm
	// begin inline asm
	mma.sync.aligned.m16n8k32.row.col.s32.s8.s8.s32    { %r59649, %r59650, %r59651, %r59652 },    { %r1, %r2, %r3, %r4 },    { %r5, %r6 },            { %r59649, %r59650, %r59651, %r59652 }; 
	// end inline asm
	// begin inline asm
	mma.sync.aligned.m16n8k32.row.col.s32.s8.s8.s32    { %r59663, %r59664, %r59665, %r59666 },    { %r1, %r2, %r3, %r4 },    { %r5, %r6 },            { %r59663, %r59664, %r59665, %r59666 }; 
	// end inline asm
	// begin inline asm
	mma.sync.aligned.m16n8k32.row.col.s32.s8.s8.s32    { %r59635, %r59636, %r59637, %r59638 },    { %r1, %r2, %r3, %r4 },    { %r5, %r6 },            { %r59635, %r59636, %r59637, %r59638 }; 
	// end inline asm
	// begin inline asm
	mma.sync.aligned.m16n8k32.row.col.s32.s8.s8.s32    { %r59649, %r59650, %r59651, %r59652 },    { %r1, %r2, %r3, %r4 },    { %r5, %r6 },            { %r59649, %r59650, %r59651, %r59652 }; 
	// end inline asm
	// begin inline asm
	mma.sync.aligned.m16n8k32.row.col.s32.s8.s8.s32    { %r59663, %r59664, %r59665, %r59666 },    { %r1, %r2, %r3, %r4 },    { %r5, %r6 },            { %r59663, %r59664, %r59665, %r59666 }; 
	// end inline asm
	// begin inline asm
	mma.sync.aligned.m16n8k32.row.col.s32.s8.s8.s32    { %r59635, %r59636, %r59637, %r59638 },    { %r1, %r2, %r3, %r4 },    { %r5, %r6 },            { %r59635, %r59636, %r59637, %r59638 }; 
	// end inline asm
	// begin inline asm
	mma.sync.aligned.m16n8k32.row.col.s32.s8.s8.s32    { %r59649, %r59650, %r59651, %r59652 },    { %r1, %r2, %r3, %r4 },    { %r5, %r6 },            { %r59649, %r59650, %r59651, %r59652 }; 
	// end inline asm
	// begin inline asm
	mma.sync.aligned.m16n8k32.row.col.s32.s8.s8.s32    { %r59663, %r59664, %r59665, %r59666 },    { %r1, %r2, %r3, %r4 },    { %r5, %r6 },            { %r59663, %r59664, %r59665, %r59666 }; 
	// end inline asm
	// begin inline asm
	mma.sync.aligned.m16n8k32.row.col.s32.s8.s8.s32    { %r59635, %r59636, %r59637, %r59638 },    { %r1, %r2, %r3, %r4 },    { %r5, %r6 },            { %r59635, %r59636, %r59637, %r59638 }; 
	// end inline asm
	// begin inline asm
	mma.sync.aligned.m16n8k32.row.col.s32.s8.s8.s32    { %r59649, %r59650, %r59651, %r59652 },    { %r1, %r2, %r3, %r4 },    { %r5, %r6 },            { %r59649, %r59650, %r59651, %r59652 }; 
	// end inline asm
	// begin inline asm
	mma.sync.aligned.m16n8k32.row.col.s32.s8.s8.s32    { %r59663, %r59664, %r59665, %r59666 },    { %r1, %r2, %r3, %r4 },    { %r5, %r6 },            { %r59663, %r59664, %r59665, %r59666 }; 
	// end inline asm
	// begin inline asm
	mma.sync.aligned.m16n8k32.row.col.s32.s8.s8.s32    { %r59635, %r59636, %r59637, %r59638 },    { %r1, %r2, %r3, %r4 },    { %r5, %r6 },            { %r59635, %r59636, %r59637, %r59638 }; 
	// end inline asm
	// begin inline asm
	mma.sync.aligned.m16n8k32.row.col.s32.s8.s8.s32    { %r59649, %r59650, %r59651, %r59652 },    { %r1, %r2, %r3, %r4 },    { %r5, %r6 },            { %r59649, %r59650, %r59651, %r59652 }; 
	// end inline asm
	// begin inline asm
	mma.sync.aligned.m16n8k32.row.col.s32.s8.s8.s32    { %r59663, %r59664, %r59665, %r59666 },    { %r1, %r2, %r3, %r4 },    { %r5, %r6 },            { %r59663, %r59664, %r59665, %r59666 }; 
	// end inline asm
	// begin inline asm
	mma.sync.aligned.m16n8k32.row.col.s32.s8.s8.s32    { %r59635, %r59636, %r59637, %r59638 },    { %r1, %r2, %r3, %r4 },    { %r5, %r6 },            { %r59635, %r59636, %r59637, %r59638 }; 
	// end inline asm
	// begin inline asm
	mma.sync.aligned.m16n8k32.row.col.s32.s8.s8.s32    { %r59649, %r59650, %r59651, %r59652 },    { %r1, %r2, %r3, %r4 },    { %r5, %r6 },            { %r59649, %r59650, %r59651, %r59652 }; 
	// end inline asm
	// begin inline asm
	mma.sync.aligned.m16n8k32.row.col.s32.s8.s8.s32    { %r59663, %r59664, %r59665, %r59666 },    { %r1, %r2, %r3, %r4 },    { %r5, %r6 },            { %r59663, %r59664, %r59665, %r59666 }; 
	// end inline asm
	// begin inline asm
	mma.sync.aligned.m16n8k32.row.col.s32.s8.s8.s32    { %r59635, %r59636, %r59637, %r59638 },    { %r1, %r2, %r3, %r4 },    { %r5, %r6 },            { %r59635, %r59636, %r59637, %r59638 }; 
	// end inline asm
	// begin inline asm
	mma.sync.aligned.m16n8k32.row.col.s32.s8.s8.s32    { %r59649, %r59650, %r59651, %r59652 },    { %r1, %r2, %r3, %r4 },    { %r5, %r6 },            { %r59649, %r59650, %r59651, %r59652 }; 
	// end inline asm
	// begin inline asm
	mma.sync.aligned.m16n8k32.row.col.s32.s8.s8.s32    { %r59663, %r59664, %r59665, %r59666 },    { %r1, %r2, %r3, %r4 },    { %r5, %r6 },            { %r59663, %r59664, %r59665, %r59666 }; 
	// end inline asm
	// begin inline asm
	mma.sync.aligned.m16n8k32.row.col.s32.s8.s8.s32    { %r59635, %r59636, %r59637, %r59638 },    { %r1, %r2, %r3, %r4 },    { %r5, %r6 },            { %r59635, %r59636, %r59637, %r59638 }; 
	// end inline asm
	// begin inline asm
	mma.sync.aligned.m16n8k32.row.col.s32.s8.s8.s32    { %r59649, %r59650, %r59651, %r59652 },    { %r1, %r2, %r3, %r4 },    { %r5, %r6 },            { %r59649, %r59650, %r59651, %r59652 }; 
	// end inline asm
	// begin inline asm
	mma.sync.aligned.m16n8k32.row.col.s32.s8.s8.s32    { %r59663, %r59664, %r59665, %r59666 },    { %r1, %r2, %r3, %r4 },    { %r5, %r6 },            { %r59663, %r59664, %r59665, %r59666 }; 
	// end inline asm
	// begin inline asm
	mma.sync.aligned.m16n8k32.row.col.s32.s8.s8.s32    { %r59635, %r59636, %r59637, %r59638 },    { %r1, %r2, %r3, %r4 },    { %r5, %r6 },            { %r59635, %r59636, %r59637, %r59638 }; 
	// end inline asm
	// begin inline asm
	mma.sync.aligned.m16n8k32.row.col.s32.s8.s8.s32    { %r59649, %r59650, %r59651, %r59652 },    { %r1, %r2, %r3, %r4 },    { %r5, %r6 },            { %r59649, %r59650, %r59651, %r59652 }; 
	// end inline asm
	// begin inline asm
	mma.sync.aligned.m16n8k32.row.col.s32.s8.s8.s32    { %r59663, %r59664, %r59665, %r59666 },    { %r1, %r2, %r3, %r4 },    { %r5, %r6 },            { %r59663, %r59664, %r59665, %r59666 }; 
	// end inline asm
	// begin inline asm
	mma.sync.aligned.m16n8k32.row.col.s32.s8.s8.s32    { %r59635, %r59636, %r59637, %r59638 },    { %r1, %r2, %r3, %r4 },    { %r5, %r6 },            { %r59635, %r59636, %r59637, %r59638 }; 
	// end inline asm
	// begin inline asm
	mma.sync.aligned.m16n8k32.row.col.s32.s8.s8.s32    { %r59649, %r59650, %r59651, %r59652 },    { %r1, %r2, %r3, %r4 },    { %r5, %r6 },            { %r59649, %r59650, %r59651, %r59652 }; 
	// end inline asm
	// begin inline asm
	mma.sync.aligned.m16n8k32.row.col.s32.s8.s8.s32    { %r59663, %r59664, %r59665, %r59666 },    { %r1, %r2, %r3, %r4 },    { %r5, %r6 },            { %r59663, %r59664, %r59665, %r59666 }; 
	// end inline asm
	// begin inline asm
	mma.sync.aligned.m16n8k32.row.col.s32.s8.s8.s32    { %r59635, %r59636, %r59637, %r59638 },    { %r1, %r2, %r3, %r4 },    { %r5, %r6 },            { %r59635, %r59636, %r59637, %r59638 }; 
	// end inline asm
	// begin inline asm
	mma.sync.aligned.m16n8k32.row.col.s32.s8.s8.s32    { %r59649, %r59650, %r59651, %r59652 },    { %r1, %r2, %r3, %r4 },    { %r5, %r6 },            { %r59649, %r59650, %r59651, %r59652 }; 
	// end inline asm
	// begin inline asm
	mma.sync.aligned.m16n8k32.row.col.s32.s8.s8.s32    { %r59663, %r59664, %r59665, %r59666 },    { %r1, %r2, %r3, %r4 },    { %r5, %r6 },            { %r59663, %r59664, %r59665, %r59666 }; 
	// end inline asm
	// begin inline asm
	mma.sync.aligned.m16n8k32.row.col.s32.s8.s8.s32    { %r59635, %r59636, %r59637, %r59638 },    { %r1, %r2, %r3, %r4 },    { %r5, %r6 },            { %r59635, %r59636, %r59637, %r59638 }; 
	// end inline asm
	// begin inline asm
	mma.sync.aligned.m16n8k32.row.col.s32.s8.s8.s32    { %r59649, %r59650, %r59651, %r59652 },    { %r1, %r2, %r3, %r4 },    { %r5, %r6 },            { %r59649, %r59650, %r59651, %r59652 }; 
	// end inline asm
	// begin inline asm
	mma.sync.aligned.m16n8k32.row.col.s32.s8.s8.s32    { %r59663, %r59664, %r59665, %r59666 },    { %r1, %r2, %r3, %r4 },    { %r5, %r6 },            { %r59663, %r59664, %r59665, %r59666 }; 
	// end inline asm
	// begin inline asm
	mma.sync.aligned.m16n8k32.row.col.s32.s8.s8.s32    { %r59635, %r59636, %r59637, %r59638 },    { %r1, %r2, %r3, %r4 },    { %r5, %r6 },            { %r59635, %r59636, %r59637, %r59638 }; 
	// end inline asm
	// begin inline asm
	mma.sync.aligned.m16n8k32.row.col.s32.s8.s8.s32    { %r59649, %r59650, %r59651, %r59652 },    { %r1, %r2, %r3, %r4 },    { %r5, %r6 },            { %r59649, %r59650, %r59651, %r59652 }; 
	// end inline asm
	// begin inline asm
	mma.sync.aligned.m16n8k32.row.col.s32.s8.s8.s32    { %r59663, %r59664, %r59665, %r59666 },    { %r1, %r2, %r3, %r4 },    { %r5, %r6 },            { %r59663, %r59664, %r59665, %r59666 }; 
	// end inline asm
	// begin inline asm
	mma.sync.aligned.m16n8k32.row.col.s32.s8.s8.s32    { %r59635, %r59636, %r59637, %r59638 },    { %r1, %r2, %r3, %r4 },    { %r5, %r6 },            { %r59635, %r59636, %r59637, %r59638 }; 
	// end inline asm
	// begin inline asm
	mma.sync.aligned.m16n8k32.row.col.s32.s8.s8.s32    { %r59649, %r59650, %r59651, %r59652 },    { %r1, %r2, %r3, %r4 },    { %r5, %r6 },            { %r59649, %r59650, %r59651, %r59652 }; 
	// end inline asm
	// begin inline asm
	mma.sync.aligned.m16n8k32.row.col.s32.s8.s8.s32    { %r59663, %r59664, %r59665, %r59666 },    { %r1, %r2, %r3, %r4 },    { %r5, %r6 },            { %r59663, %r59664, %r59665, %r59666 }; 
	// end inline asm
	// begin inline asm
	mma.sync.aligned.m16n8k32.row.col.s32.s8.s8.s32    { %r59635, %r59636, %r59637, %r59638 },    { %r1, %r2, %r3, %r4 },    { %r5, %r6 },            { %r59635, %r59636, %r59637, %r59638 }; 
	// end inline asm
	// begin inline asm
	mma.sync.aligned.m16n8k32.row.col.s32.s8.s8.s32    { %r59649, %r59650, %r59651, %r59652 },    { %r1, %r2, %r3, %r4 },    { %r5, %r6 },            { %r59649, %r59650, %r59651, %r59652 }; 
	// end inline asm
	// begin inline asm
	mma.sync.aligned.m16n8k32.row.col.s32.s8.s8.s32    { %r59663, %r59664, %r59665, %r59666 },    { %r1, %r2, %r3, %r4 },    { %r5, %r6 },            { %r59663, %r59664, %r59665, %r59666 }; 
	// end inline asm
	// begin inline asm
	mma.sync.aligned.m16n8k32.row.col.s32.s8.s8.s32    { %r59635, %r59636, %r59637, %r59638 },    { %r1, %r2, %r3, %r4 },    { %r5, %r6 },            { %r59635, %r59636, %r59637, %r59638 }; 
	// end inline asm
	// begin inline asm
	mma.sync.aligned.m16n8k32.row.col.s32.s8.s8.s32    { %r59649, %r59650, %r59651, %r59652 },    { %r1, %r2, %r3, %r4 },    { %r5, %r6 },            { %r59649, %r59650, %r59651, %r59652 }; 
	// end inline asm
	// begin inline asm
	mma.sync.aligned.m16n8k32.row.col.s32.s8.s8.s32    { %r59663, %r59664, %r59665, %r59666 },    { %r1, %r2, %r3, %r4 },    { %r5, %r6 },            { %r59663, %r59664, %r59665, %r59666 }; 
	// end inline asm
	// begin inline asm
	mma.sync.aligned.m16n8k32.row.col.s32.s8.s8.s32    { %r59635, %r59636, %r59637, %r59638 },    { %r1, %r2, %r3, %r4 },    { %r5, %r6 },            { %r59635, %r59636, %r59637, %r59638 }; 
	// end inline asm
	// begin inline asm
	mma.sync.aligned.m16n8k32.row.col.s32.s8.s8.s32    { %r59649, %r59650, %r59651, %r59652 },    { %r1, %r2, %r3, %r4 },    { %r5, %r6 },            { %r59649, %r59650, %r59651, %r59652 }; 
	// end inline asm
	// begin inline asm
	mma.sync.aligned.m16n8k32.row.col.s32.s8.s8.s32    { %r59663, %r59664, %r59665, %r59666 },    { %r1, %r2, %r3, %r4 },    { %r5, %r6 },            { %r59663, %r59664, %r59665, %r59666 }; 
	// end inline asm
	// begin inline asm
	mma.sync.aligned.m16n8k32.row.col.s32.s8.s8.s32    { %r59635, %r59636, %r59637, %r59638 },    { %r1, %r2, %r3, %r4 },    { %r5, %r6 },            { %r59635, %r59636, %r59637, %r59638 }; 
	// end inline asm
	// begin inline asm
	mma.sync.aligned.m16n8k32.row.col.s32.s8.s8.s32    { %r59649, %r59650, %r59651, %r59652 },    { %r1, %r2, %r3, %r4 },    { %r5, %r6 },            { %r59649, %r59650, %r59651, %r59652 }; 
	// end inline asm
	// begin inline asm
	mma.sync.aligned.m16n8k32.row.col.s32.s8.s8.s32    { %r59663, %r59664, %r59665, %r59666 },    { %r1, %r2, %r3, %r4 },    { %r5, %r6 },            { %r59663, %r59664, %r59665, %r59666 }; 
	// end inline asm
	// begin inline asm
	mma.sync.aligned.m16n8k32.row.col.s32.s8.s8.s32    { %r59635, %r59636, %r59637, %r59638 },    { %r1, %r2, %r3, %r4 },    { %r5, %r6 },            { %r59635, %r59636, %r59637, %r59638 }; 
	// end inline asm
	// begin inline asm
	mma.sync.aligned.m16n8k32.row.col.s32.s8.s8.s32    { %r59649, %r59650, %r59651, %r59652 },    { %r1, %r2, %r3, %r4 },    { %r5, %r6 },            { %r59649, %r59650, %r59651, %r59652 }; 
	// end inline asm
	// begin inline asm
	mma.sync.aligned.m16n8k32.row.col.s32.s8.s8.s32    { %r59663, %r59664, %r59665, %r59666 },    { %r1, %r2, %r3, %r4 },    { %r5, %r6 },            { %r59663, %r59664, %r59665, %r59666 }; 
	// end inline asm
	// begin inline asm
	mma.sync.aligned.m16n8k32.row.col.s32.s8.s8.s32    { %r59635, %r59636, %r59637, %r59638 },    { %r1, %r2, %r3, %r4 },    { %r5, %r6 },            { %r59635, %r59636, %r59637, %r59638 }; 
	// end inline asm
	// begin inline asm
	mma.sync.aligned.m16n8k32.row.col.s32.s8.s8.s32    { %r59649, %r59650, %r59651, %r59652 },    { %r1, %r2, %r3, %r4 },    { %r5, %r6 },            { %r59649, %r59650, %r59651, %r59652 }; 
	// end inline asm
	// begin inline asm
	mma.sync.aligned.m16n8k32.row.col.s32.s8.s8.s32    { %r59663, %r59664, %r59665, %r59666 },    { %r1, %r2, %r3, %r4 },    { %r5, %r6 },            { %r59663, %r59664, %r59665, %r59666 }; 
	// end inline asm
	// begin inline asm
	mma.sync.aligned.m16n8k32.row.col.s32.s8.s8.s32    { %r59635, %r59636, %r59637, %r59638 },    { %r1, %r2, %r3, %r4 },    { %r5, %r6 },            { %r59635, %r59636, %r59637, %r59638 }; 
	// end inline asm
	// begin inline asm
	mma.sync.aligned.m16n8k32.row.col.s32.s8.s8.s32    { %r59649, %r59650, %r59651, %r59652 },    { %r1, %r2, %r3, %r4 },    { %r5, %r6 },            { %r59649, %r59650, %r59651, %r59652 }; 
	// end inline asm
	// begin inline asm
	mma.sync.aligned.m16n8k32.row.col.s32.s8.s8.s32    { %r59663, %r59664, %r59665, %r59666 },    { %r1, %r2, %r3, %r4 },    { %r5, %r6 },            { %r59663, %r59664, %r59665, %r59666 }; 
	// end inline asm
	// begin inline asm
	mma.sync.aligned.m16n8k32.row.col.s32.s8.s8.s32    { %r59635, %r59636, %r59637, %r59638 },    { %r1, %r2, %r3, %r4 },    { %r5, %r6 },            { %r59635, %r59636, %r59637, %r59638 }; 
	// end inline asm
	// begin inline asm
	mma.sync.aligned.m16n8k32.row.col.s32.s8.s8.s32    { %r59649, %r59650, %r59651, %r59652 },    { %r1, %r2, %r3, %r4 },    { %r5, %r6 },            { %r59649, %r59650, %r59651, %r59652 }; 
	// end inline asm
	// begin inline asm
	mma.sync.aligned.m16n8k32.row.col.s32.s8.s8.s32    { %r59663, %r59664, %r59665, %r59666 },    { %r1, %r2, %r3, %r4 },    { %r5, %r6 },            { %r59663, %r59664, %r59665, %r59666 }; 
	// end inline asm
	// begin inline asm
	mma.sync.aligned.m16n8k32.row.col.s32.s8.s8.s32    { %r59635, %r59636, %r59637, %r59638 },    { %r1, %r2, %r3, %r4 },    { %r5, %r6 },            { %r59635, %r59636, %r59637, %r59638 }; 
	// end inline asm
	// begin inline asm
	mma.sync.aligned.m16n8k32.row.col.s32.s8.s8.s32    { %r59649, %r59650, %r59651, %r59652 },    { %r1, %r2, %r3, %r4 },    { %r5, %r6 },            { %r59649, %r59650, %r59651, %r59652 }; 
	// end inline asm
	// begin inline asm
	mma.sync.aligned.m16n8k32.row.col.s32.s8.s8.s32    { %r59663, %r59664, %r59665, %r59666 },    { %r1, %r2, %r3, %r4 },    { %r5, %r6 },            { %r59663, %r59664, %r59665, %r59666 }; 
	// end inline asm
	mov.u32 	%r74545, %r59635;
	mov.u32 	%r74547, %r59637;
	mov.u32 	%r74546, %r59636;
	mov.u32 	%r74548, %r59638;
	// begin inline asm
	mma.sync.aligned.m16n8k32.row.col.s32.s8.s8.s32    { %r74545, %r74546, %r74547, %r74548 },    { %r1, %r2, %r3, %r4 },    { %r5, %r6 },            { %r74545, %r74546, %r74547, %r74548 }; 
	// end inline asm
	mov.u32 	%r74562, %r59652;
	mov.u32 	%r74559, %r59649;
	mov.u32 	%r74561, %r59651;
	mov.u32 	%r74560, %r59650;
	// begin inline asm
	mma.sync.aligned.m16n8k32.row.col.s32.s8.s8.s32    { %r74559, %r74560, %r74561, %r74562 },    { %r1, %r2, %r3, %r4 },    { %r5, %r6 },            { %r74559, %r74560, %r74561, %r74562 }; 
	// end inline asm
	mov.u32 	%r74576, %r59666;
	mov.u32 	%r74573, %r59663;
	mov.u32 	%r74575, %r59665;
	mov.u32 	%r74574, %r59664;
	// begin inline asm
	mma.sync.aligned.m16n8k32.row.col.s32.s8.s8.s32    { %r74573, %r74574, %r74575, %r74576 },    { %r1, %r2, %r3, %r4 },    { %r5, %r6 },            { %r74573, %r74574, %r74575, %r74576 }; 
	// end inline asm
	// begin inline asm
	mma.sync.aligned.m16n8k32.row.col.s32.s8.s8.s32    { %r74545, %r74546, %r74547, %r74548 },    { %r1, %r2, %r3, %r4 },    { %r5, %r6 },            { %r74545, %r74546, %r74547, %r74548 }; 
	// end inline asm
	// begin inline asm
	mma.sync.aligned.m16n8k32.row.col.s32.s8.s8.s32    { %r74559, %r74560, %r74561, %r74562 },    { %r1, %r2, %r3, %r4 },    { %r5, %r6 },            { %r74559, %r74560, %r74561, %r74562 }; 
	// end inline asm
	// begin inline asm
	mma.sync.aligned.m16n8k32.row.col.s32.s8.s8.s32    { %r74573, %r74574, %r74575, %r74576 },    { %r1, %r2, %r3, %r4 },    { %r5, %r6 },            { %r74573, %r74574, %r74575, %r74576 }; 
	// end inline asm
	// begin inline asm
	mma.sync.aligned.m16n8k32.row.col.s32.s8.s8.s32    { %r74545, %r74546, %r74547, %r74548 },    { %r1, %r2, %r3, %r4 },    { %r5, %r6 },            { %r74545, %r74546, %r74547, %r74548 }; 
	// end inline asm
	// begin inline asm
	mma.sync.aligned.m16n8k32.row.col.s32.s8.s8.s32    { %r74559, %r74560, %r74561, %r74562 },    { %r1, %r2, %r3, %r4 },    { %r5, %r6 },            { %r74559, %r74560, %r74561, %r74562 }; 
	// end inline asm
	// begin inline asm
	mma.sync.aligned.m16n8k32.row.col.s32.s8.s8.s32    { %r74573, %r74574, %r74575, %r74576 },    { %r1, %r2, %r3, %r4 },    { %r5, %r6 },            { %r74573, %r74574, %r74575, %r74576 }; 
	// end inline asm
	// begin inline asm
	mma.sync.aligned.m16n8k32.row.col.s32.s8.s8.s32    { %r74545, %r74546, %r74547, %r74548 },    { %r1, %r2, %r3, %r4 },    { %r5, %r6 },            { %r74545, %r74546, %r74547, %r74548 }; 
	// end inline asm
	// begin inline asm
	mma.sync.aligned.m16n8k32.row.col.s32.s8.s8.s32    { %r74559, %r74560, %r74561, %r74562 },    { %r1, %r2, %r3, %r4 },    { %r5, %r6 },            { %r74559, %r74560, %r74561, %r74562 }; 
	// end inline asm
	// begin inline asm
	mma.sync.aligned.m16n8k32.row.col.s32.s8.s8.s32    { %r74573, %r74574, %r74575, %r74576 },    { %r1, %r2, %r3, %r4 },    { %r5, %r6 },            { %r74573, %r74574, %r74575, %r74576 }; 
	// end inline asm
	// begin inline asm
	mma.sync.aligned.m16n8k32.row.col.s32.s8.s8.s32    { %r74545, %r74546, %r74547, %r74548 },    { %r1, %r2, %r3, %r4 },    { %r5, %r6 },            { %r74545, %r74546, %r74547, %r74548 }; 
	// end inline asm
	// begin inline asm
	mma.sync.aligned.m16n8k32.row.col.s32.s8.s8.s32    { %r74559, %r74560, %r74561, %r74562 },    { %r1, %r2, %r3, %r4 },    { %r5, %r6 },            { %r74559, %r74560, %r74561, %r74562 }; 
	// end inline asm
	// begin inline asm
	mma.sync.aligned.m16n8k32.row.col.s32.s8.s8.s32    { %r74573, %r74574, %r74575, %r74576 },    { %r1, %r2, %r3, %r4 },    { %r5, %r6 },            { %r74573, %r74574, %r74575, %r74576 }; 
	// end inline asm
	// begin inline asm
	mma.sync.aligned.m16n8k32.row.col.s32.s8.s8.s32    { %r74545, %r74546, %r74547, %r74548 },    { %r1, %r2, %r3, %r4 },    { %r5, %r6 },            { %r74545, %r74546, %r74547, %r74548 }; 
	// end inline asm
	// begin inline asm
	mma.sync.aligned.m16n8k32.row.col.s32.s8.s8.s32    { %r74559, %r74560, %r74561, %r74562 },    { %r1, %r2, %r3, %r4 },    { %r5, %r6 },            { %r74559, %r74560, %r74561, %r74562 }; 
	// end inline asm
	// begin inline asm
	mma.sync.aligned.m16n8k32.row.col.s32.s8.s8.s32    { %r74573, %r74574, %r74575, %r74576 },    { %r1, %r2, %r3, %r4 },    { %r5, %r6 },            { %r74573, %r74574, %r74575, %r74576 }; 
	// end inline asm
	// begin inline asm
	mma.sync.aligned.m16n8k32.row.col.s32.s8.s8.s32    { %r74545, %r74546, %r74547, %r74548 },    { %r1, %r2, %r3, %r4 },    { %r5, %r6 },            { %r74545, %r74546, %r74547, %r74548 }; 
	// end inline asm
	// begin inline asm
	mma.sync.aligned.m16n8k32.row.col.s32.s8.s8.s32    { %r74559, %r74560, %r74561, %r74562 },    { %r1, %r2, %r3, %r4 },    { %r5, %r6 },            { %r74559, %r74560, %r74561, %r74562 }; 
	// end inline asm
	// begin inline asm
	mma.sync.aligned.m16n8k32.row.col.s32.s8.s8.s32    { %r74573, %r74574, %r74575, %r74576 },    { %r1, %r2, %r3, %r4 },    { %r5, %r6 },            { %r74573, %r74574, %r74575, %r74576 }; 
	// end inline asm
	// begin inline asm
	mma.sync.aligned.m16n8k32.row.col.s32.s8.s8.s32    { %r74545, %r74546, %r74547, %r74548 },    { %r1, %r2, %r3, %r4 },    { %r5, %r6 },            { %r74545, %r74546, %r74547, %r74548 }; 
	// end inline asm
	// begin inline asm
	mma.sync.aligned.m16n8k32.row.col.s32.s8.s8.s32    { %r74559, %r74560, %r74561, %r74562 },    { %r1, %r2, %r3, %r4 },    { %r5, %r6 },            { %r74559, %r74560, %r74561, %r74562 }; 
	// end inline asm
	// begin inline asm
	mma.sync.aligned.m16n8k32.row.col.s32.s8.s8.s32    { %r74573, %r74574, %r74575, %r74576 },    { %r1, %r2, %r3, %r4 },    { %r5, %r6 },            { %r74573, %r74574, %r74575, %r74576 }; 
	// end inline asm
	// begin inline asm
	mma.sync.aligned.m16n8k32.row.col.s32.s8.s8.s32    { %r74545, %r74546, %r74547, %r74548 },    { %r1, %r2, %r3, %r4 },    { %r5, %r6 },            { %r74545, %r74546, %r74547, %r74548 }; 
	// end inline asm
	// begin inline asm
	mma.sync.aligned.m16n8k32.row.col.s32.s8.s8.s32    { %r74559, %r74560, %r74561, %r74562 },    { %r1, %r2, %r3, %r4 },    { %r5, %r6 },            { %r74559, %r74560, %r74561, %r74562 }; 
	// end inline asm
	// begin inline asm
	mma.sync.aligned.m16n8k32.row.col.s32.s8.s8.s32    { %r74573, %r74574, %r74575, %r74576 },    { %r1, %r2, %r3, %r4 },    { %r5, %r6 },            { %r74573, %r74574, %r74575, %r74576 }; 
	// end inline asm
	// begin inline asm
	mma.sync.aligned.m16n8k32.row.col.s32.s8.s8.s32    { %r74545, %r74546, %r74547, %r74548 },    { %r1, %r2, %r3, %r4 },    { %r5, %r6 },            { %r74545, %r74546, %r74547, %r74548 }; 
	// end inline asm
	// begin inline asm
	mma.sync.aligned.m16n8k32.row.col.s32.s8.s8.s32    { %r74559, %r74560, %r74561, %r74562 },    { %r1, %r2, %r3, %r4 },    { %r5, %r6 },            { %r74559, %r74560, %r74561, %r74562 }; 
	// end inline asm
	// begin inline asm
	mma.sync.aligned.m16n8k32.row.col.s32.s8.s8.s32    { %r74573, %r74574, %r74575, %r74576 },    { %r1, %r2, %r3, %r4 },    { %r5, %r6 },            { %r74573, %r74574, %r74575, %r74576 }; 
	// end inline asm
	// begin inline asm
	mma.sync.aligned.m16n8k32.row.col.s32.s8.s8.s32    { %r74545, %r74546, %r74547, %r74548 },    { %r1, %r2, %r3, %r4 },    { %r5, %r6 },            { %r74545, %r74546, %r74547, %r74548 }; 
	// end inline asm
	// begin inline asm
	mma.sync.aligned.m16n8k32.row.col.s32.s8.s8.s32    { %r74559, %r74560, %r74561, %r74562 },    { %r1, %r2, %r3, %r4 },    { %r5, %r6 },            { %r74559, %r74560, %r74561, %r74562 }; 
	// end inline asm
	// begin inline asm
	mma.sync.aligned.m16n8k32.row.col.s32.s8.s8.s32    { %r74573, %r74574, %r74575, %r74576 },    { %r1, %r2, %r3, %r4 },    { %r5, %r6 },            { %r74573, %r74574, %r74575, %r74576 }; 
	// end inline asm
	// begin inline asm
	mma.sync.aligned.m16n8k32.row.col.s32.s8.s8.s32    { %r74545, %r74546, %r74547, %r74548 },    { %r1, %r2, %r3, %r4 },    { %r5, %r6 },            { %r74545, %r74546, %r74547, %r74548 }; 
	// end inline asm
	// begin inline asm
	mma.sync.aligned.m16n8k32.row.col.s32.s8.s8.s32    { %r74559, %r74560, %r74561, %r74562 },    { %r1, %r2, %r3, %r4 },    { %r5, %r6 },            { %r74559, %r74560, %r74561, %r74562 }; 
	// end inline asm
	// begin inline asm
	mma.sync.aligned.m16n8k32.row.col.s32.s8.s8.s32    { %r74573, %r74574, %r74575, %r74576 },    { %r1, %r2, %r3, %r4 },    { %r5, %r6 },            { %r74573, %r74574, %r74575, %r74576 }; 
	// end inline asm
	// begin inline asm
	mma.sync.aligned.m16n8k32.row.col.s32.s8.s8.s32    { %r74545, %r74546, %r74547, %r74548 },    { %r1, %r2, %r3, %r4 },    { %r5, %r6 },            { %r74545, %r74546, %r74547, %r74548 }; 
	// end inline asm
	// begin inline asm
	mma.sync.aligned.m16n8k32.row.col.s32.s8.s8.s32    { %r74559, %r74560, %r74561, %r74562 },    { %r1, %r2, %r3, %r4 },    { %r5, %r6 },            { %r74559, %r74560, %r74561, %r74562 }; 
	// end inline asm
	// begin inline asm
	mma.sync.aligned.m16n8k32.row.col.s32.s8.s8.s32    { %r74573, %r74574, %r74575, %r74576 },    { %r1, %r2, %r3, %r4 },    { %r5, %r6 },            { %r74573, %r74574, %r74575, %r74576 }; 
	// end inline asm
	// begin inline asm
	mma.sync.aligned.m16n8k32.row.col.s32.s8.s8.s32    { %r74545, %r74546, %r74547, %r74548 },    { %r1, %r2, %r3, %r4 },    { %r5, %r6 },            { %r74545, %r74546, %r74547, %r74548 }; 
	// end inline asm
	// begin inline asm
	mma.sync.aligned.m16n8k32.row.col.s32.s8.s8.s32    { %r74559, %r74560, %r74561, %r74562 },    { %r1, %r2, %r3, %r4 },    { %r5, %r6 },            { %r74559, %r74560, %r74561, %r74562 }; 
	// end inline asm
	// begin inline asm
	mma.sync.aligned.m16n8k32.row.col.s32.s8.s8.s32    { %r74573, %r74574, %r74575, %r74576 },    { %r1, %r2, %r3, %r4 },    { %r5, %r6 },            { %r74573, %r74574, %r74575, %r74576 }; 
	// end inline asm
	// begin inline asm
	mma.sync.aligned.m16n8k32.row.col.s32.s8.s8.s32    { %r74545, %r74546, %r74547, %r74548 },    { %r1, %r2, %r3, %r4 },    { %r5, %r6 },            { %r74545, %r74546, %r74547, %r74548 }; 
	// end inline asm
	// begin inline asm
	mma.sync.aligned.m16n8k32.row.col.s32.s8.s8.s32    { %r74559, %r74560, %r74561, %r74562 },    { %r1, %r2, %r3, %r4 },    { %r5, %r6 },            { %r74559, %r74560, %r74561, %r74562 }; 
	// end inline asm
	// begin inline asm
	mma.sync.aligned.m16n8k32.row.col.s32.s8.s8.s32    { %r74573, %r74574, %r74575, %r74576 },    { %r1, %r2, %r3, %r4 },    { %r5, %r6 },            { %r74573, %r74574, %r74575, %r74576 }; 
	// end inline asm
	// begin inline asm
	mma.sync.aligned.m16n8k32.row.col.s32.s8.s8.s32    { %r74545, %r74546, %r74547, %r74548 },    { %r1, %r2, %r3, %r4 },    { %r5, %r6 },            { %r74545, %r74546, %r74547, %r74548 }; 
	// end inline asm
	// begin inline asm
	mma.sync.aligned.m16n8k32.row.col.s32.s8.s8.s32    { %r74559, %r74560, %r74561, %r74562 },    { %r1, %r2, %r3, %r4 },    { %r5, %r6 },            { %r74559, %r74560, %r74561, %r74562 }; 
	// end inline asm
	// begin inline asm
	mma.sync.aligned.m16n8k32.row.col.s32.s8.s8.s32    { %r74573, %r74574, %r74575, %r74576 },    { %r1, %r2, %r3, %r4 },    { %r5, %r6 },            { %r74573, %r74574, %r74575, %r74576 }; 
	// end inline asm
	// begin inline asm
	mma.sync.aligned.m16n8k32.row.col.s32.s8.s8.s32    { %r74545, %r74546, %r74547, %r74548 },    { %r1, %r2, %r3, %r4 },    { %r5, %r6 },            { %r74545, %r74546, %r74547, %r74548 }; 
	// end inline asm
	// begin inline asm
	mma.sync.aligned.m16n8k32.row.col.s32.s8.s8.s32    { %r74559, %r74560, %r74561, %r74562 },    { %r1, %r2, %r3, %r4 },    { %r5, %r6 },            { %r74559, %r74560, %r74561, %r74562 }; 
	// end inline asm
	// begin inline asm
	mma.sync.aligned.m16n8k32.row.col.s32.s8.s8.s32    { %r74573, %r74574, %r74575, %r74576 },    { %r1, %r2, %r3, %r4 },    { %r5, %r6 },            { %r74573, %r74574, %r74575, %r74576 }; 
	// end inline asm
	// begin inline asm
	mma.sync.aligned.m16n8k32.row.col.s32.s8.s8.s32    { %r74545, %r74546, %r74547, %r74548 },    { %r1, %r2, %r3, %r4 },    { %r5, %r6 },            { %r74545, %r74546, %r74547, %r74548 }; 
	// end inline asm
	// begin inline asm
	mma.sync.aligned.m16n8k32.row.col.s32.s8.s8.s32    { %r74559, %r74560, %r74561, %r74562 },    { %r1, %r2, %r3, %r4 },    { %r5, %r6 },            { %r74559, %r74560, %r74561, %r74562 }; 
	// end inline asm
	// begin inline asm
	mma.sync.aligned.m16n8k32.row.col.s32.s8.s8.s32    { %r74573, %r74574, %r74575, %r74576 },    { %r1, %r2, %r3, %r4 },    { %r5, %r6 },            { %r74573, %r74574, %r74575, %r74576 }; 
	// end inline asm
	// begin inline asm
	mma.sync.aligned.m16n8k32.row.col.s32.s8.s8.s32    { %r74545, %r74546, %r74547, %r74548 },    { %r1, %r2, %r3, %r4 },    { %r5, %r6 },            { %r74545, %r74546, %r74547, %r74548 }; 
	// end inline asm
	// begin inline asm
	mma.sync.aligned.m16n8k32.row.col.s32.s8.s8.s32    { %r74559, %r74560, %r74561, %r74562 },    { %r1, %r2, %r3, %r4 },    { %r5, %r6 },            { %r74559, %r74560, %r74561, %r74562 }; 
	// end inline asm
	// begin inline asm
	mma.sync.aligned.m16n8k32.row.col.s32.s8.s8.s32    { %r74573, %r74574, %r74575, %r74576 },    { %r1, %r2, %r3, %r4 },    { %r5, %r6 },            { %r74573, %r74574, %r74575, %r74576 }; 
	// end inline asm
	// begin inline asm
	mma.sync.aligned.m16n8k32.row.col.s32.s8.s8.s32    { %r74545, %r74546, %r74547, %r74548 },    { %r1, %r2, %r3, %r4 },    { %r5, %r6 },            { %r74545, %r74546, %r74547, %r74548 }; 
	// end inline asm
	// begin inline asm
	mma.sync.aligned.m16n8k32.row.col.s32.s8.s8.s32    { %r74559, %r74560, %r74561, %r74562 },    { %r1, %r2, %r3, %r4 },    { %r5, %r6 },            { %r74559, %r74560, %r74561, %r74562 }; 
	// end inline asm
	// begin inline asm
	mma.sync.aligned.m16n8k32.row.col.s32.s8.s8.s32    { %r74573, %r74574, %r74575, %r74576 },    { %r1, %r2, %r3, %r4 },    { %r5, %r6 },            { %r74573, %r74574, %r74575, %r74576 }; 
	// end inline asm
	// begin inline asm
	mma.sync.aligned.m16n8k32.row.col.s32.s8.s8.s32    { %r74545, %r74546, %r74547, %r74548 },    { %r1, %r2, %r3, %r4 },    { %r5, %r6 },            { %r74545, %r74546, %r74547, %r74548 }; 
	// end inline asm
	// begin inline asm
	mma.sync.aligned.m16n8k32.row.col.s32.s8.s8.s32    { %r74559, %r74560, %r74561, %r74562 },    { %r1, %r2, %r3, %r4 },    { %r5, %r6 },            { %r74559, %r74560, %r74561, %r74562 }; 
	// end inline asm
	// begin inline asm
	mma.sync.aligned.m16n8k32.row.col.s32.s8.s8.s32    { %r74573, %r74574, %r74575, %r74576 },    { %r1, %r2, %r3, %r4 },    { %r5, %r6 },            { %r74573, %r74574, %r74575, %r74576 }; 
	// end inline asm
	// begin inline asm
	mma.sync.aligned.m16n8k32.row.col.s32.s8.s8.s32    { %r74545, %r74546, %r74547, %r74548 },    { %r1, %r2, %r3, %r4 },    { %r5, %r6 },            { %r74545, %r74546, %r74547, %r74548 }; 
	// end inline asm
	// begin inline asm
	mma.sync.aligned.m16n8k32.row.col.s32.s8.s8.s32    { %r74559, %r74560, %r74561, %r74562 },    { %r1, %r2, %r3, %r4 },    { %r5, %r6 },            { %r74559, %r74560, %r74561, %r74562 }; 
	// end inline asm
	// begin inline asm
	mma.sync.aligned.m16n8k32.row.col.s32.s8.s8.s32    { %r74573, %r74574, %r74575, %r74576 },    { %r1, %r2, %r3, %r4 },    { %r5, %r6 },            { %r74573, %r74574, %r74575, %r74576 }; 
	// end inline asm
	// begin inline asm
	mma.sync.aligned.m16n8k32.row.col.s32.s8.s8.s32    { %r74545, %r74546, %r74547, %r74548 },    { %r1, %r2, %r3, %r4 },    { %r5, %r6 },            { %r74545, %r74546, %r74547, %r74548 }; 
	// end inline asm
	// begin inline asm
	mma.sync.aligned.m16n8k32.row.col.s32.s8.s8.s32    { %r74559, %r74560, %r74561, %r74562 },    { %r1, %r2, %r3, %r4 },    { %r5, %r6 },            { %r74559, %r74560, %r74561, %r74562 }; 
	// end inline asm
	// begin inline asm
	mma.sync.aligned.m16n8k32.row.col.s32.s8.s8.s32    { %r74573, %r74574, %r74575, %r74576 },    { %r1, %r2, %r3, %r4 },    { %r5, %r6 },            { %r74573, %r74574, %r74575, %r74576 }; 
	// end inline asm
	// begin inline asm
	mma.sync.aligned.m16n8k32.row.col.s32.s8.s8.s32    { %r74545, %r74546, %r74547, %r74548 },    { %r1, %r2, %r3, %r4 },    { %r5, %r6 },            { %r74545, %r74546, %r74547, %r74548 }; 
	// end inline asm
	// begin inline asm
	mma.sync.aligned.m16n8k32.row.col.s32.s8.s8.s32    { %r74559, %r74560, %r74561, %r74562 },    { %r1, %r2, %r3, %r4 },    { %r5, %r6 },            { %r74559, %r74560, %r74561, %r74562 }; 
	// end inline asm
	// begin inline asm
	mma.sync.aligned.m16n8k32.row.col.s32.s8.s8.s32    { %r74573, %r74574, %r74575, %r74576 },    { %r1, %r2, %r3, %r4 },    { %r5, %r6 },            { %r74573, %r74574, %r74575, %r74576 }; 
	// end inline asm
	// begin inline asm
	mma.sync.aligned.m16n8k32.row.col.s32.s8.s8.s32    { %r74545, %r74546, %r74547, %r74548 },    { %r1, %r2, %r3, %r4 },    { %r5, %r6 },            { %r74545, %r74546, %r74547, %r74548 }; 
	// end inline asm
	// begin inline asm
	mma.sync.aligned.m16n8k32.row.col.s32.s8.s8.s32    { %r74559, %r74560, %r74561, %r74562 },    { %r1, %r2, %r3, %r4 },    { %r5, %r6 },            { %r74559, %r74560, %r74561, %r74562 }; 
	// end inline asm
	// begin inline asm
	mma.sync.aligned.m16n8k32.row.col.s32.s8.s8.s32    { %r74573, %r74574, %r74575, %r74576 },    { %r1, %r2, %r3, %r4 },    { %r5, %r6 },            { %r74573, %r74574, %r74575, %r74576 }; 
	// end inline asm
	// begin inline asm
	mma.sync.aligned.m16n8k32.row.col.s32.s8.s8.s32    { %r74545, %r74546, %r74547, %r74548 },    { %r1, %r2, %r3, %r4 },    { %r5, %r6 },            { %r74545, %r74546, %r74547, %r74548 }; 
	// end inline asm
	// begin inline asm
	mma.sync.aligned.m16n8k32.row.col.s32.s8.s8.s32    { %r74559, %r74560, %r74561, %r74562 },    { %r1, %r2, %r3, %r4 },    { %r5, %r6 },            { %r74559, %r74560, %r74561, %r74562 }; 
	// end inline asm
	// begin inline asm
	mma.sync.aligned.m16n8k32.row.col.s32.s8.s8.s32    { %r74573, %r74574, %r74575, %r74576 },    { %r1, %r2, %r3, %r4 },    { %r5, %r6 },            { %r74573, %r74574, %r74575, %r74576 }; 
	// end inline asm
	// begin inline asm
	mma.sync.aligned.m16n8k32.row.col.s32.s8.s8.s32    { %r74545, %r74546, %r74547, %r74548 },    { %r1, %r2, %r3, %r4 },    { %r5, %r6 },            { %r74545, %r74546, %r74547, %r74548 }; 
	// end inline asm
	// begin inline asm
	mma.sync.aligned.m16n8k32.row.col.s32.s8.s8.s32    { %r74559, %r74560, %r74561, %r74562 },    { %r1, %r2, %r3, %r4 },    { %r5, %r6 },            { %r74559, %r74560, %r74561, %r74562 }; 
	// end inline asm
	// begin inline asm
	mma.sync.aligned.m16n8k32.row.col.s32.s8.s8.s32    { %r74573, %r74574, %r74575, %r74576 },    { %r1, %r2, %r3, %r4 },    { %r5, %r6 },            { %r74573, %r74574, %r74575, %r74576 }; 
	// end inline asm
	// begin inline asm
	mma.sync.aligned.m16n8k32.row.col.s32.s8.s8.s32    { %r74545, %r74546, %r74547, %r74548 },    { %r1, %r2, %r3, %r4 },    { %r5, %r6 },            { %r74545, %r74546, %r74547, %r74548 }; 
	// end inline asm
	// begin inline asm
	mma.sync.aligned.m16n8k32.row.col.s32.s8.s8.s32    { %r74559, %r74560, %r74561, %r74562 },    { %r1, %r2, %r3, %r4 },    { %r5, %r6 },            { %r74559, %r74560, %r74561, %r74562 }; 
	// end inline asm
	// begin inline asm
	mma.sync.aligned.m16n8k32.row.col.s32.s8.s8.s32    { %r74573, %r74574, %r74575, %r74576 },    { %r1, %r2, %r3, %r4 },    { %r5, %r6 },            { %r74573, %r74574, %r74575, %r74576 }; 
	// end inline asm
	// begin inline asm
	mma.sync.aligned.m16n8k32.row.col.s32.s8.s8.s32    { %r74545, %r74546, %r74547, %r74548 },    { %r1, %r2, %r3, %r4 },    { %r5, %r6 },            { %r74545, %r74546, %r74547, %r74548 }; 
	// end inline asm
	// begin inline asm
	mma.sync.aligned.m16n8k32.row.col.s32.s8.s8.s32    { %r74559, %r74560, %r74561, %r74562 },    { %r1, %r2, %r3, %r4 },    { %r5, %r6 },            { %r74559, %r74560, %r74561, %r74562 }; 
	// end inline asm
	// begin inline asm
	mma.sync.aligned.m16n8k32.row.col.s32.s8.s8.s32    { %r74573, %r74574, %r74575, %r74576 },    { %r1, %r2, %r3, %r4 },    { %r5, %r6 },            { %r74573, %r74574, %r74575, %r74576 }; 
	// end inline asm
	// begin inline asm
	mma.sync.aligned.m16n8k32.row.col.s32.s8.s8.s32    { %r74545, %r74546, %r74547, %r74548 },    { %r1, %r2, %r3, %r4 },    { %r5, %r6 },            { %r74545, %r74546, %r74547, %r74548 }; 
	// end inline asm
	// begin inline asm
	mma.sync.aligned.m16n8k32.row.col.s32.s8.s8.s32    { %r74559, %r74560, %r74561, %r74562 },    { %r1, %r2, %r3, %r4 },    { %r5, %r6 },            { %r74559, %r74560, %r74561, %r74562 }; 
	// end inline asm
	// begin inline asm
	mma.sync.aligned.m16n8k32.row.col.s32.s8.s8.s32    { %r74573, %r74574, %r74575, %r74576 },    { %r1, %r2, %r3, %r4 },    { %r5, %r6 },            { %r74573, %r74574, %r74575, %r74576 }; 
	// end inline asm
	// begin inline asm
	mma.sync.aligned.m16n8k32.row.col.s32.s8.s8.s32    { %r74545, %r74546, %r74547, %r74548 },    { %r1, %r2, %r3, %r4 },    { %r5, %r6 },            { %r74545, %r74546, %r74547, %r74548 }; 
	// end inline asm
	// begin inline asm
	mma.sync.aligned.m16n8k32.row.col.s32.s8.s8.s32    { %r74559, %r74560, %r74561, %r74562 },    { %r1, %r2, %r3, %r4 },    { %r5, %r6 },            { %r74559, %r74560, %r74561, %r74562 }; 
	// end inline asm
	// begin inline asm
	mma.sync.aligned.m16n8k32.row.col.s32.s8.s8.s32    { %r74573, %r74574, %r74575, %r74576 },    { %r1, %r2, %r3, %r4 },    { %r5, %r6 },            { %r74573, %r74574, %r74575, %r74576 }; 
	// end inline asm
	// begin inline asm
	mma.sync.aligned.m16n8k32.row.col.s32.s8.s8.s32    { %r74545, %r74546, %r74547, %r74548 },    { %r1, %r2, %r3, %r4 },    { %r5, %r6 },            { %r74545, %r74546, %r74547, %r74548 }; 
	// end inline asm
	// begin inline asm
	mma.sync.aligned.m16n8k32.row.col.s32.s8.s8.s32    { %r74559, %r74560, %r74561, %r74562 },    { %r1, %r2, %r3, %r4 },    { %r5, %r6 },            { %r74559, %r74560, %r74561, %r74562 }; 
	// end inline asm
	// begin inline asm
	mma.sync.aligned.m16n8k32.row.col.s32.s8.s8.s32    { %r74573, %r74574, %r74575, %r74576 },    { %r1, %r2, %r3, %r4 },    { %r5, %r6 },            { %r74573, %r74574, %r74575, %r74576 }; 
	// end inline asm
	// begin inline asm
	mma.sync.aligned.m16n8k32.row.col.s32.s8.s8.s32    { %r74545, %r74546, %r74547, %r74548 },    { %r1, %r2, %r3, %r4 },    { %r5, %r6 },            { %r74545, %r74546, %r74547, %r74548 }; 
	// end inline asm
	// begin inline asm
	mma.sync.aligned.m16n8k32.row.col.s32.s8.s8.s32    { %r74559, %r74560, %r74561, %r74562 },    { %r1, %r2, %r3, %r4 },    { %r5, %r6 },            { %r74559, %r74560, %r74561, %r74562 }; 
	// end inline asm
	// begin inline asm
	mma.sync.aligned.m16n8k32.row.col.s32.s8.s8.s32    { %r74573, %r74574, %r74575, %r74576 },    { %r1, %r2, %r3, %r4 },    { %r5, %r6 },            { %r74573, %r74574, %r74575, %r74576 }; 
	// end inline asm
	// begin inline asm
	mma.sync.aligned.m16n8k32.row.col.s32.s8.s8.s32    { %r74545, %r74546, %r74547, %r74548 },    { %r1, %r2, %r3, %r4 },    { %r5, %r6 },            { %r74545, %r74546, %r74547, %r74548 }; 
	// end inline asm
	// begin inline asm
	mma.sync.aligned.m16n8k32.row.col.s32.s8.s8.s32    { %r74559, %r74560, %r74561, %r74562 },    { %r1, %r2, %r3, %r4 },    { %r5, %r6 },            { %r74559, %r74560, %r74561, %r74562 }; 
	// end inline asm
	// begin inline asm
	mma.sync.aligned.m16n8k32.row.col.s32.s8.s8.s32    { %r74573, %r74574, %r74575, %r74576 },    { %r1, %r2, %r3, %r4 },    { %r5, %r6 },            { %r74573, %r74574, %r74575, %r74576 }; 
	// end inline asm
	// begin inline asm
	mma.sync.aligned.m16n8k32.row.col.s32.s8.s8.s32    { %r74545, %r74546, %r74547, %r74548 },    { %r1, %r2, %r3, %r4 },    { %r5, %r6 },            { %r74545, %r74546, %r74547, %r74548 }; 
	// end inline asm
	// begin inline asm
	mma.sync.aligned.m16n8k32.row.col.s32.s8.s8.s32    { %r74559, %r74560, %r74561, %r74562 },    { %r1, %r2, %r3, %r4 },    { %r5, %r6 },            { %r74559, %r74560, %r74561, %r74562 }; 
	// end inline asm
	// begin inline asm
	mma.sync.aligned.m16n8k32.row.col.s32.s8.s8.s32    { %r74573, %r74574, %r74575, %r74576 },    { %r1, %r2, %r3, %r4 },    { %r5, %r6 },            { %r74573, %r74574, %r74575, %r74576 }; 
	// end inline asm
	// begin inline asm
	mma.sync.aligned.m16n8k32.row.col.s32.s8.s8.s32    { %r74545, %r74546, %r74547, %r74548 },    { %r1, %r2, %r3, %r4 },    { %r5, %r6 },            { %r74545, %r74546, %r74547, %r74548 }; 
	// end inline asm
	// begin inline asm
	mma.sync.aligned.m16n8k32.row.col.s32.s8.s8.s32    { %r74559, %r74560, %r74561, %r74562 },    { %r1, %r2, %r3, %r4 },    { %r5, %r6 },            { %r74559, %r74560, %r74561, %r74562 }; 
	// end inline asm
	// begin inline asm
	mma.sync.aligned.m16n8k32.row.col.s32.s8.s8.s32    { %r74573, %r74574, %r74575, %r74576 },    { %r1, %r2, %r3, %r4 },    { %r5, %r6 },            { %r74573, %r74574, %r74575, %r74576 }; 
	// end inline asm
	// begin inline asm
	mma.sync.aligned.m16n8k32.row.col.s32.s8.s8.s32    { %r74545, %r74546, %r74547, %r74548 },    { %r1, %r2, %r3, %r4 },    { %r5, %r6 },            { %r74545, %r74546, %r74547, %r74548 }; 
	// end inline asm
	// begin inline asm
	mma.sync.aligned.m16n8k32.row.col.s32.s8.s8.s32    { %r74559, %r74560, %r74561, %r74562 },    { %r1, %r2, %r3, %r4 },    { %r5, %r6 },            { %r74559, %r74560, %r74561, %r74562 }; 
	// end inline asm
	// begin inline asm
	mma.sync.aligned.m16n8k32.row.col.s32.s8.s8.s32    { %r74573, %r74574, %r74575, %r74576 },    { %r1, %r2, %r3, %r4 },    { %r5, %r6 },            { %r74573, %r74574, %r74575, %r74576 }; 
	// end inline asm
	// begin inline asm
	mma.sync.aligned.m16n8k32.row.col.s32.s8.s8.s32    { %r74545, %r74546, %r74547, %r74548 },    { %r1, %r2, %r3, %r4 },    { %r5, %r6 },            { %r74545, %r74546, %r74547, %r74548 }; 
	// end inline asm
	// begin inline asm
	mma.sync.aligned.m16n8k32.row.col.s32.s8.s8.s32    { %r74559, %r74560, %r74561, %r74562 },    { %r1, %r2, %r3, %r4 },    { %r5, %r6 },            { %r74559, %r74560, %r74561, %r74562 }; 
	// end inline asm
	// begin inline asm
	mma.sync.aligned.m16n8k32.row.col.s32.s8.s8.s32    { %r74573, %r74574, %r74575, %r74576 },    { %r1, %r2, %r3, %r4 },    { %r5, %r6 },            { %r74573, %r74574, %r74575, %r74576 }; 
	// end inline asm
	// begin inline asm
	mma.sync.aligned.m16n8k32.row.col.s32.s8.s8.s32    { %r74545, %r74546, %r74547, %r74548 },    { %r1, %r2, %r3, %r4 },    { %r5, %r6 },            { %r74545, %r74546, %r74547, %r74548 }; 
	// end inline asm
	// begin inline asm
	mma.sync.aligned.m16n8k32.row.col.s32.s8.s8.s32    { %r74559, %r74560, %r74561, %r74562 },    { %r1, %r2, %r3, %r4 },    { %r5, %r6 },            { %r74559, %r74560, %r74561, %r74562 }; 
	// end inline asm
	// begin inline asm
	mma.sync.aligned.m16n8k32.row.col.s32.s8.s8.s32    { %r74573, %r74574, %r74575, %r74576 },    { %r1, %r2, %r3, %r4 },    { %r5, %r6 },            { %r74573, %r74574, %r74575, %r74576 }; 
	// end inline asm
	// begin inline asm
	mma.sync.aligned.m16n8k32.row.col.s32.s8.s8.s32    { %r74545, %r74546, %r74547, %r74548 },    { %r1, %r2, %r3, %r4 },    { %r5, %r6 },            { %r74545, %r74546, %r74547, %r74548 }; 
	// end inline asm
	// begin inline asm
	mma.sync.aligned.m16n8k32.row.col.s32.s8.s8.s32    { %r74559, %r74560, %r74561, %r74562 },    { %r1, %r2, %r3, %r4 },    { %r5, %r6 },            { %r74559, %r74560, %r74561, %r74562 }; 
	// end inline asm
	// begin inline asm
	mma.sync.aligned.m16n8k32.row.col.s32.s8.s8.s32    { %r74573, %r74574, %r74575, %r74576 },    { %r1, %r2, %r3, %r4 },    { %r5, %r6 },            { %r74573, %r74574, %r74575, %r74576 }; 
	// end inline asm
	// begin inline asm
	mma.sync.aligned.m16n8k32.row.col.s32.s8.s8.s32    { %r74545, %r74546, %r74547, %r74548 },    { %r1, %r2, %r3, %r4 },    { %r5, %r6 },            { %r74545, %r74546, %r74547, %r74548 }; 
	// end inline asm
	// begin inline asm
	mma.sync.aligned.m16n8k32.row.col.s32.s8.s8.s32    { %r74559, %r74560, %r74561, %r74562 },    { %r1, %r2, %r3, %r4 },    { %r5, %r6 },            { %r74559, %r74560, %r74561, %r74562 }; 
	// end inline asm
	// begin inline asm
	mma.sync.aligned.m16n8k32.row.col.s32.s8.s8.s32    { %r74573, %r74574, %r74575, %r74576 },    { %r1, %r2, %r3, %r4 },    { %r5, %r6 },            { %r74573, %r74574, %r74575, %r74576 }; 
	// end inline asm
	// begin inline asm
	mma.sync.aligned.m16n8k32.row.col.s32.s8.s8.s32    { %r74545, %r74546, %r74547, %r74548 },    { %r1, %r2, %r3, %r4 },    { %r5, %r6 },            { %r74545, %r74546, %r74547, %r74548 }; 
	// end inline asm
	// begin inline asm
	mma.sync.aligned.m16n8k32.row.col.s32.s8.s8.s32    { %r74559, %r74560, %r74561, %r74562 },    { %r1, %r2, %r3, %r4 },    { %r5, %r6 },            { %r74559, %r74560, %r74561, %r74562 }; 
	// end inline asm
	// begin inline asm
	mma.sync.aligned.m16n8k32.row.col.s32.s8.s8.s32    { %r74573, %r74574, %r74575, %r74576 },    { %r1, %r2, %r3, %r4 },    { %r5, %r6 },            { %r74573, %r74574, %r74575, %r74576 }; 
	// end inline asm
	// begin inline asm
	mma.sync.aligned.m16n8k32.row.col.s32.s8.s8.s32    { %r74545, %r74546, %r74547, %r74548 },    { %r1, %r2, %r3, %r4 },    { %r5, %r6 },            { %r74545, %r74546, %r74547, %r74548 }; 
	// end inline asm
	// begin inline asm
	mma.sync.aligned.m16n8k32.row.col.s32.s8.s8.s32    { %r74559, %r74560, %r74561, %r74562 },    { %r1, %r2, %r3, %r4 },    { %r5, %r6 },            { %r74559, %r74560, %r74561, %r74562 }; 
	// end inline asm
	// begin inline asm
	mma.sync.aligned.m16n8k32.row.col.s32.s8.s8.s32    { %r74573, %r74574, %r74575, %r74576 },    { %r1, %r2, %r3, %r4 },    { %r5, %r6 },            { %r74573, %r74574, %r74575, %r74576 }; 
	// end inline asm
	// begin inline asm
	mma.sync.aligned.m16n8k32.row.col.s32.s8.s8.s32    { %r74545, %r74546, %r74547, %r74548 },    { %r1, %r2, %r3, %r4 },    { %r5, %r6 },            { %r74545, %r74546, %r74547, %r74548 }; 
	// end inline asm
	// begin inline asm
	mma.sync.aligned.m16n8k32.row.col.s32.s8.s8.s32    { %r74559, %r74560, %r74561, %r74562 },    { %r1, %r2, %r3, %r4 },    { %r5, %r6 },            { %r74559, %r74560, %r74561, %r74562 }; 
	// end inline asm
	// begin inline asm
	mma.sync.aligned.m16n8k32.row.col.s32.s8.s8.s32    { %r74573, %r74574, %r74575, %r74576 },    { %r1, %r2, %r3, %r4 },    { %r5, %r6 },            { %r74573, %r74574, %r74575, %r74576 }; 
	// end inline asm
	// begin inline asm
	mma.sync.aligned.m16n8k32.row.col.s32.s8.s8.s32    { %r74545, %r74546, %r74547, %r74548 },    { %r1, %r2, %r3, %r4 },    { %r5, %r6 },            { %r74545, %r74546, %r74547, %r74548 }; 
	// end inline asm
	// begin inline asm
	mma.sync.aligned.m16n8k32.row.col.s32.s8.s8.s32    { %r74559, %r74560, %r74561, %r74562 },    { %r1, %r2, %r3, %r4 },    { %r5, %r6 },            { %r74559, %r74560, %r74561, %r74562 }; 
	// end inline asm
	// begin inline asm
	mma.sync.aligned.m16n8k32.row.col.s32.s8.s8.s32    { %r74573, %r74574, %r74575, %r74576 },    { %r1, %r2, %r3, %r4 },    { %r5, %r6 },            { %r74573, %r74574, %r74575, %r74576 }; 
	// end inline asm
	// begin inline asm
	mma.sync.aligned.m16n8k32.row.col.s32.s8.s8.s32    { %r74545, %r74546, %r74547, %r74548 },    { %r1, %r2, %r3, %r4 },    { %r5, %r6 },            { %r74545, %r74546, %r74547, %r74548 }; 
	// end inline asm
	// begin inline asm
	mma.sync.aligned.m16n8k32.row.col.s32.s8.s8.s32    { %r74559, %r74560, %r74561, %r74562 },    { %r1, %r2, %r3, %r4 },    { %r5, %r6 },            { %r74559, %r74560, %r74561, %r74562 }; 
	// end inline asm
	// begin inline asm
	mma.sync.aligned.m16n8k32.row.col.s32.s8.s8.s32    { %r74573, %r74574, %r74575, %r74576 },    { %r1, %r2, %r3, %r4 },    { %r5, %r6 },            { %r74573, %r74574, %r74575, %r74576 }; 
	// end inline asm
	// begin inline asm
	mma.sync.aligned.m16n8k32.row.col.s32.s8.s8.s32    { %r74545, %r74546, %r74547, %r74548 },    { %r1, %r2, %r3, %r4 },    { %r5, %r6 },            { %r74545, %r74546, %r74547, %r74548 }; 
	// end inline asm
	// begin inline asm
	mma.sync.aligned.m16n8k32.row.col.s32.s8.s8.s32    { %r74559, %r74560, %r74561, %r74562 },    { %r1, %r2, %r3, %r4 },    { %r5, %r6 },            { %r74559, %r74560, %r74561, %r74562 }; 
	// end inline asm
	// begin inline asm
	mma.sync.aligned.m16n8k32.row.col.s32.s8.s8.s32    { %r74573, %r74574, %r74575, %r74576 },    { %r1, %r2, %r3, %r4 },    { %r5, %r6 },            { %r74573, %r74574, %r74575, %r74576 }; 
	// end inline asm
	// begin inline asm
	mma.sync.aligned.m16n8k32.row.col.s32.s8.s8.s32    { %r74545, %r74546, %r74547, %r74548 },    { %r1, %r2, %r3, %r4 },    { %r5, %r6 },            { %r74545, %r74546, %r74547, %r74548 }; 
	// end inline asm
	// begin inline asm
	mma.sync.aligned.m16n8k32.row.col.s32.s8.s8.s32    { %r74559, %r74560, %r74561, %r74562 },    { %r1, %r2, %r3, %r4 },    { %r5, %r6 },            { %r74559, %r74560, %r74561, %r74562 }; 
	// end inline asm
	// begin inline asm
	mma.sync.aligned.m16n8k32.row.col.s32.s8.s8.s32    { %r74573, %r74574, %r74575, %r74576 },    { %r1, %r2, %r3, %r4 },    { %r5, %r6 },            { %r74573, %r74574, %r74575, %r74576 }; 
	// end inline asm
	// begin inline asm
	mma.sync.aligned.m16n8k32.row.col.s32.s8.s8.s32    { %r74545, %r74546, %r74547, %r74548 },    { %r1, %r2, %r3, %r4 },    { %r5, %r6 },            { %r74545, %r74546, %r74547, %r74548 }; 
	// end inline asm
	// begin inline asm
	mma.sync.aligned.m16n8k32.row.col.s32.s8.s8.s32    { %r74559, %r74560, %r74561, %r74562 },    { %r1, %r2, %r3, %r4 },    { %r5, %r6 },            { %r74559, %r74560, %r74561, %r74562 }; 
	// end inline asm
	// begin inline asm
	mma.sync.aligned.m16n8k32.row.col.s32.s8.s8.s32    { %r74573, %r74574, %r74575, %r74576 },    { %r1, %r2, %r3, %r4 },    { %r5, %r6 },            { %r74573, %r74574, %r74575, %r74576 }; 
	// end inline asm
	// begin inline asm
	mma.sync.aligned.m16n8k32.row.col.s32.s8.s8.s32    { %r74545, %r74546, %r74547, %r74548 },    { %r1, %r2, %r3, %r4 },    { %r5, %r6 },            { %r74545, %r74546, %r74547, %r74548 }; 
	// end inline asm
	// begin inline asm
	mma.sync.aligned.m16n8k32.row.col.s32.s8.s8.s32    { %r74559, %r74560, %r74561, %r74562 },    { %r1, %r2, %r3, %r4 },    { %r5, %r6 },            { %r74559, %r74560, %r74561, %r74562 }; 
	// end inline asm
	// begin inline asm
	mma.sync.aligned.m16n8k32.row.col.s32.s8.s8.s32    { %r74573, %r74574, %r74575, %r74576 },    { %r1, %r2, %r3, %r4 },    { %r5, %r6 },            { %r74573, %r74574, %r74575, %r74576 }; 
	// end inline asm
	// begin inline asm
	mma.sync.aligned.m16n8k32.row.col.s32.s8.s8.s32    { %r74545, %r74546, %r74547, %r74548 },    { %r1, %r2, %r3, %r4 },    { %r5, %r6 },            { %r74545, %r74546, %r74547, %r74548 }; 
	// end inline asm
	// begin inline asm
	mma.sync.aligned.m16n8k32.row.col.s32.s8.s8.s32    { %r74559, %r74560, %r74561, %r74562 },    { %r1, %r2, %r3, %r4 },    { %r5, %r6 },            { %r74559, %r74560, %r74561, %r74562 }; 
	// end inline asm
	// begin inline asm
	mma.sync.aligned.m16n8k32.row.col.s32.s8.s8.s32    { %r74573, %r74574, %r74575, %r74576 },    { %r1, %r2, %r3, %r4 },    { %r5, %r6 },            { %r74573, %r74574, %r74575, %r74576 }; 
	// end inline asm
	// begin inline asm
	mma.sync.aligned.m16n8k32.row.col.s32.s8.s8.s32    { %r74545, %r74546, %r74547, %r74548 },    { %r1, %r2, %r3, %r4 },    { %r5, %r6 },            { %r74545, %r74546, %r74547, %r74548 }; 
	// end inline asm
	// begin inline asm
	mma.sync.aligned.m16n8k32.row.col.s32.s8.s8.s32    { %r74559, %r74560, %r74561, %r74562 },    { %r1, %r2, %r3, %r4 },    { %r5, %r6 },            { %r74559, %r74560, %r74561, %r74562 }; 
	// end inline asm
	// begin inline asm
	mma.sync.aligned.m16n8k32.row.col.s32.s8.s8.s32    { %r74573, %r74574, %r74575, %r74576 },    { %r1, %r2, %r3, %r4 },    { %r5, %r6 },            { %r74573, %r74574, %r74575, %r74576 }; 
	// end inline asm
	// begin inline asm
	mma.sync.aligned.m16n8k32.row.col.s32.s8.s8.s32    { %r74545, %r74546, %r74547, %r74548 },    { %r1, %r2, %r3, %r4 },    { %r5, %r6 },            { %r74545, %r74546, %r74547, %r74548 }; 
	// end inline asm
	// begin inline asm
	mma.sync.aligned.m16n8k32.row.col.s32.s8.s8.s32    { %r74559, %r74560, %r74561, %r74562 },    { %r1, %r2, %r3, %r4 },    { %r5, %r6 },            { %r74559, %r74560, %r74561, %r74562 }; 
	// end inline asm
	// begin inline asm
	mma.sync.aligned.m16n8k32.row.col.s32.s8.s8.s32    { %r74573, %r74574, %r74575, %r74576 },    { %r1, %r2, %r3, %r4 },    { %r5, %r6 },            { %r74573, %r74574, %r74575, %r74576 }; 
	// end inline asm
	// begin inline asm
	mma.sync.aligned.m16n8k32.row.col.s32.s8.s8.s32    { %r74545, %r74546, %r74547, %r74548 },    { %r1, %r2, %r3, %r4 },    { %r5, %r6 },            { %r74545, %r74546, %r74547, %r74548 }; 
	// end inline asm
	// begin inline asm
	mma.sync.aligned.m16n8k32.row.col.s32.s8.s8.s32    { %r74559, %r74560, %r74561, %r74562 },    { %r1, %r2, %r3, %r4 },    { %r5, %r6 },            { %r74559, %r74560, %r74561, %r74562 }; 
	// end inline asm
	// begin inline asm
	mma.sync.aligned.m16n8k32.row.col.s32.s8.s8.s32    { %r74573, %r74574, %r74575, %r74576 },    { %r1, %r2, %r3, %r4 },    { %r5, %r6 },            { %r74573, %r74574, %r74575, %r74576 }; 
	// end inline asm
	// begin inline asm
	mma.sync.aligned.m16n8k32.row.col.s32.s8.s8.s32    { %r74545, %r74546, %r74547, %r74548 },    { %r1, %r2, %r3, %r4 },    { %r5, %r6 },            { %r74545, %r74546, %r74547, %r74548 }; 
	// end inline asm
	// begin inline asm
	mma.sync.aligned.m16n8k32.row.col.s32.s8.s8.s32    { %r74559, %r74560, %r74561, %r74562 },    { %r1, %r2, %r3, %r4 },    { %r5, %r6 },            { %r74559, %r74560, %r74561, %r74562 }; 
	// end inline asm
	// begin inline asm
	mma.sync.aligned.m16n8k32.row.col.s32.s8.s8.s32    { %r74573, %r74574, %r74575, %r74576 },    { %r1, %r2, %r3, %r4 },    { %r5, %r6 },            { %r74573, %r74574, %r74575, %r74576 }; 
	// end inline asm
	// begin inline asm
	mma.sync.aligned.m16n8k32.row.col.s32.s8.s8.s32    { %r74545, %r74546, %r74547, %r74548 },    { %r1, %r2, %r3, %r4 },    { %r5, %r6 },            { %r74545, %r74546, %r74547, %r74548 }; 
	// end inline asm
	// begin inline asm
	mma.sync.aligned.m16n8k32.row.col.s32.s8.s8.s32    { %r74559, %r74560, %r74561, %r74562 },    { %r1, %r2, %r3, %r4 },    { %r5, %r6 },            { %r74559, %r74560, %r74561, %r74562 }; 
	// end inline asm
	// begin inline asm
	mma.sync.aligned.m16n8k32.row.col.s32.s8.s8.s32    { %r74573, %r74574, %r74575, %r74576 },    { %r1, %r2, %r3, %r4 },    { %r5, %r6 },            { %r74573, %r74574, %r74575, %r74576 }; 
	// end inline asm
	// begin inline asm
	mma.sync.aligned.m16n8k32.row.col.s32.s8.s8.s32    { %r74545, %r74546, %r74547, %r74548 },    { %r1, %r2, %r3, %r4 },    { %r5, %r6 },            { %r74545, %r74546, %r74547, %r74548 }; 
	// end inline asm
	// begin inline asm
	mma.sync.aligned.m16n8k32.row.col.s32.s8.s8.s32    { %r74559, %r74560, %r74561, %r74562 },    { %r1, %r2, %r3, %r4 },    { %r5, %r6 },            { %r74559, %r74560, %r74561, %r74562 }; 
	// end inline asm
	// begin inline asm
	mma.sync.aligned.m16n8k32.row.col.s32.s8.s8.s32    { %r74573, %r74574, %r74575, %r74576 },    { %r1, %r2, %r3, %r4 },    { %r5, %r6 },            { %r74573, %r74574, %r74575, %r74576 }; 
	// end inline asm
	// begin inline asm
	mma.sync.aligned.m16n8k32.row.col.s32.s8.s8.s32    { %r74545, %r74546, %r74547, %r74548 },    { %r1, %r2, %r3, %r4 },    { %r5, %r6 },            { %r74545, %r74546, %r74547, %r74548 }; 
	// end inline asm
	// begin inline asm
	mma.sync.aligned.m16n8k32.row.col.s32.s8.s8.s32    { %r74559, %r74560, %r74561, %r74562 },    { %r1, %r2, %r3, %r4 },    { %r5, %r6 },            { %r74559, %r74560, %r74561, %r74562 }; 
	// end inline asm
	// begin inline asm
	mma.sync.aligned.m16n8k32.row.col.s32.s8.s8.s32    { %r74573, %r74574, %r74575, %r74576 },    { %r1, %r2, %r3, %r4 },    { %r5, %r6 },            { %r74573, %r74574, %r74575, %r74576 }; 
	// end inline asm
	// begin inline asm
	mma.sync.aligned.m16n8k32.row.col.s32.s8.s8.s32    { %r74545, %r74546, %r74547, %r74548 },    { %r1, %r2, %r3, %r4 },    { %r5, %r6 },            { %r74545, %r74546, %r74547, %r74548 }; 
	// end inline asm
	// begin inline asm
	mma.sync.aligned.m16n8k32.row.col.s32.s8.s8.s32    { %r74559, %r74560, %r74561, %r74562 },    { %r1, %r2, %r3, %r4 },    { %r5, %r6 },            { %r74559, %r74560, %r74561, %r74562 }; 
	// end inline asm
	// begin inline asm
	mma.sync.aligned.m16n8k32.row.col.s32.s8.s8.s32    { %r74573, %r74574, %r74575, %r74576 },    { %r1, %r2, %r3, %r4 },    { %r5, %r6 },            { %r74573, %r74574, %r74575, %r74576 }; 
	// end inline asm
	// begin inline asm
	mma.sync.aligned.m16n8k32.row.col.s32.s8.s8.s32    { %r74545, %r74546, %r74547, %r74548 },    { %r1, %r2, %r3, %r4 },    { %r5, %r6 },            { %r74545, %r74546, %r74547, %r74548 }; 
	// end inline asm
	// begin inline asm
	mma.sync.aligned.m16n8k32.row.col.s32.s8.s8.s32    { %r74559, %r74560, %r74561, %r74562 },    { %r1, %r2, %r3, %r4 },    { %r5, %r6 },            { %r74559, %r74560, %r74561, %r74562 }; 
	// end inline asm
	// begin inline asm
	mma.sync.aligned.m16n8k32.row.col.s32.s8.s8.s32    { %r74573, %r74574, %r74575, %r74576 },    { %r1, %r2, %r3, %r4 },    { %r5, %r6 },            { %r74573, %r74574, %r74575, %r74576 }; 
	// end inline asm
	// begin inline asm
	mma.sync.aligned.m16n8k32.row.col.s32.s8.s8.s32    { %r74545, %r74546, %r74547, %r74548 },    { %r1, %r2, %r3, %r4 },    { %r5, %r6 },            { %r74545, %r74546, %r74547, %r74548 }; 
	// end inline asm
	// begin inline asm
	mma.sync.aligned.m16n8k32.row.col.s32.s8.s8.s32    { %r74559, %r74560, %r74561, %r74562 },    { %r1, %r2, %r3, %r4 },    { %r5, %r6 },            { %r74559, %r74560, %r74561, %r74562 }; 
	// end inline asm
	// begin inline asm
	mma.sync.aligned.m16n8k32.row.col.s32.s8.s8.s32    { %r74573, %r74574, %r74575, %r74576 },    { %r1, %r2, %r3, %r4 },    { %r5, %r6 },            { %r74573, %r74574, %r74575, %r74576 }; 
	// end inline asm
	// begin inline asm
	mma.sync.aligned.m16n8k32.row.col.s32.s8.s8.s32    { %r74545, %r74546, %r74547, %r74548 },    { %r1, %r2, %r3, %r4 },    { %r5, %r6 },            { %r74545, %r74546, %r74547, %r74548 }; 
	// end inline asm
	// begin inline asm
	mma.sync.aligned.m16n8k32.row.col.s32.s8.s8.s32    { %r74559, %r74560, %r74561, %r74562 },    { %r1, %r2, %r3, %r4 },    { %r5, %r6 },            { %r74559, %r74560, %r74561, %r74562 }; 
	// end inline asm
	// begin inline asm
	mma.sync.aligned.m16n8k32.row.col.s32.s8.s8.s32    { %r74573, %r74574, %r74575, %r74576 },    { %r1, %r2, %r3, %r4 },    { %r5, %r6 },            { %r74573, %r74574, %r74575, %r74576 }; 
	// end inline asm
	// begin inline asm
	mma.sync.aligned.m16n8k32.row.col.s32.s8.s8.s32    { %r74545, %r74546, %r74547, %r74548 },    { %r1, %r2, %r3, %r4 },    { %r5, %r6 },            { %r74545, %r74546, %r74547, %r74548 }; 
	// end inline asm
	// begin inline asm
	mma.sync.aligned.m16n8k32.row.col.s32.s8.s8.s32    { %r74559, %r74560, %r74561, %r74562 },    { %r1, %r2, %r3, %r4 },    { %r5, %r6 },            { %r74559, %r74560, %r74561, %r74562 }; 
	// end inline asm
	// begin inline asm
	mma.sync.aligned.m16n8k32.row.col.s32.s8.s8.s32    { %r74573, %r74574, %r74575, %r74576 },    { %r1, %r2, %r3, %r4 },    { %r5, %r6 },            { %r74573, %r74574, %r74575, %r74576 }; 
	// end inline asm
	// begin inline asm
	mma.sync.aligned.m16n8k32.row.col.s32.s8.s8.s32    { %r74545, %r74546, %r74547, %r74548 },    { %r1, %r2, %r3, %r4 },    { %r5, %r6 },            { %r74545, %r74546, %r74547, %r74548 }; 
	// end inline asm
	// begin inline asm
	mma.sync.aligned.m16n8k32.row.col.s32.s8.s8.s32    { %r74559, %r74560, %r74561, %r74562 },    { %r1, %r2, %r3, %r4 },    { %r5, %r6 },            { %r74559, %r74560, %r74561, %r74562 }; 
	// end inline asm
	// begin inline asm
	mma.sync.aligned.m16n8k32.row.col.s32.s8.s8.s32    { %r74573, %r74574, %r74575, %r74576 },    { %r1, %r2, %r3, %r4 },    { %r5, %r6 },            { %r74573, %r74574, %r74575, %r74576 }; 
	// end inline asm
	// begin inline asm
	mma.sync.aligned.m16n8k32.row.col.s32.s8.s8.s32    { %r74545, %r74546, %r74547, %r74548 },    { %r1, %r2, %r3, %r4 },    { %r5, %r6 },            { %r74545, %r74546, %r74547, %r74548 }; 
	// end inline asm
	// begin inline asm
	mma.sync.aligned.m16n8k32.row.col.s32.s8.s8.s32    { %r74559, %r74560, %r74561, %r74562 },    { %r1, %r2, %r3, %r4 },    { %r5, %r6 },            { %r74559, %r74560, %r74561, %r74562 }; 
	// end inline asm
	// begin inline asm
	mma.sync.aligned.m16n8k32.row.col.s32.s8.s8.s32    { %r74573, %r74574, %r74575, %r74576 },    { %r1, %r2, %r3, %r4 },    { %r5, %r6 },            { %r74573, %r74574, %r74575, %r74576 }; 
	// end inline asm
	// begin inline asm
	mma.sync.aligned.m16n8k32.row.col.s32.s8.s8.s32    { %r74545, %r74546, %r74547, %r74548 },    { %r1, %r2, %r3, %r4 },    { %r5, %r6 },            { %r74545, %r74546, %r74547, %r74548 }; 
	// end inline asm
	// begin inline asm
	mma.sync.aligned.m16n8k32.row.col.s32.s8.s8.s32    { %r74559, %r74560, %r74561, %r74562 },    { %r1, %r2, %r3, %r4 },    { %r5, %r6 },            { %r74559, %r74560, %r74561, %r74562 }; 
	// end inline asm
	// begin inline asm
	mma.sync.aligned.m16n8k32.row.col.s32.s8.s8.s32    { %r74573, %r74574, %r74575, %r74576 },    { %r1, %r2, %r3, %r4 },    { %r5, %r6 },            { %r74573, %r74574, %r74575, %r74576 }; 
	// end inline asm
	// begin inline asm
	mma.sync.aligned.m16n8k32.row.col.s32.s8.s8.s32    { %r74545, %r74546, %r74547, %r74548 },    { %r1, %r2, %r3, %r4 },    { %r5, %r6 },            { %r74545, %r74546, %r74547, %r74548 }; 
	// end inline asm
	// begin inline asm
	mma.sync.aligned.m16n8k32.row.col.s32.s8.s8.s32    { %r74559, %r74560, %r74561, %r74562 },    { %r1, %r2, %r3, %r4 },    { %r5, %r6 },            { %r74559, %r74560, %r74561, %r74562 }; 
	// end inline asm
	// begin inline asm
	mma.sync.aligned.m16n8k32.row.col.s32.s8.s8.s32    { %r74573, %r74574, %r74575, %r74576 },    { %r1, %r2, %r3, %r4 },    { %r5, %r6 },            { %r74573, %r74574, %r74575, %r74576 }; 
	// end inline asm
	// begin inline asm
	mma.sync.aligned.m16n8k32.row.col.s32.s8.s8.s32    { %r74545, %r74546, %r74547, %r74548 },    { %r1, %r2, %r3, %r4 },    { %r5, %r6 },            { %r74545, %r74546, %r74547, %r74548 }; 
	// end inline asm
	// begin inline asm
	mma.sync.aligned.m16n8k32.row.col.s32.s8.s8.s32    { %r74559, %r74560, %r74561, %r74562 },    { %r1, %r2, %r3, %r4 },    { %r5, %r6 },            { %r74559, %r74560, %r74561, %r74562 }; 
	// end inline asm
	// begin inline asm
	mma.sync.aligned.m16n8k32.row.col.s32.s8.s8.s32    { %r74573, %r74574, %r74575, %r74576 },    { %r1, %r2, %r3, %r4 },    { %r5, %r6 },            { %r74573, %r74574, %r74575, %r74576 }; 
	// end inline asm
	// begin inline asm
	mma.sync.aligned.m16n8k32.row.col.s32.s8.s8.s32    { %r74545, %r74546, %r74547, %r74548 },    { %r1, %r2, %r3, %r4 },    { %r5, %r6 },            { %r74545, %r74546, %r74547, %r74548 }; 
	// end inline asm
	// begin inline asm
	mma.sync.aligned.m16n8k32.row.col.s32.s8.s8.s32    { %r74559, %r74560, %r74561, %r74562 },    { %r1, %r2, %r3, %r4 },    { %r5, %r6 },            { %r74559, %r74560, %r74561, %r74562 }; 
	// end inline asm
	// begin inline asm
	mma.sync.aligned.m16n8k32.row.col.s32.s8.s8.s32    { %r74573, %r74574, %r74575, %r74576 },    { %r1, %r2, %r3, %r4 },    { %r5, %r6 },            { %r74573, %r74574, %r74575, %r74576 }; 
	// end inline asm
	// begin inline asm
	mma.sync.aligned.m16n8k32.row.col.s32.s8.s8.s32    { %r74545, %r74546, %r74547, %r74548 },    { %r1, %r2, %r3, %r4 },    { %r5, %r6 },            { %r74545, %r74546, %r74547, %r74548 }; 
	// end inline asm
	// begin inline asm
	mma.sync.aligned.m16n8k32.row.col.s32.s8.s8.s32    { %r74559, %r74560, %r74561, %r74562 },    { %r1, %r2, %r3, %r4 },    { %r5, %r6 },            { %r74559, %r74560, %r74561, %r74562 }; 
	// end inline asm
	// begin inline asm
	mma.sync.aligned.m16n8k32.row.col.s32.s8.s8.s32    { %r74573, %r74574, %r74575, %r74576 },    { %r1, %r2, %r3, %r4 },    { %r5, %r6 },            { %r74573, %r74574, %r74575, %r74576 }; 
	// end inline asm
	// begin inline asm
	mma.sync.aligned.m16n8k32.row.col.s32.s8.s8.s32    { %r74545, %r74546, %r74547, %r74548 },    { %r1, %r2, %r3, %r4 },    { %r5, %r6 },            { %r74545, %r74546, %r74547, %r74548 }; 
	// end inline asm
	// begin inline asm
	mma.sync.aligned.m16n8k32.row.col.s32.s8.s8.s32    { %r74559, %r74560, %r74561, %r74562 },    { %r1, %r2, %r3, %r4 },    { %r5, %r6 },            { %r74559, %r74560, %r74561, %r74562 }; 
	// end inline asm
	// begin inline asm
	mma.sync.aligned.m16n8k32.row.col.s32.s8.s8.s32    { %r74573, %r74574, %r74575, %r74576 },    { %r1, %r2, %r3, %r4 },    { %r5, %r6 },            { %r74573, %r74574, %r74575, %r74576 }; 
	// end inline asm
	// begin inline asm
	mma.sync.aligned.m16n8k32.row.col.s32.s8.s8.s32    { %r74545, %r74546, %r74547, %r74548 },    { %r1, %r2, %r3, %r4 },    { %r5, %r6 },            { %r74545, %r74546, %r74547, %r74548 }; 
	// end inline asm
	// begin inline asm
	mma.sync.aligned.m16n8k32.row.col.s32.s8.s8.s32    { %r74559, %r74560, %r74561, %r74562 },    { %r1, %r2, %r3, %r4 },    { %r5, %r6 },            { %r74559, %r74560, %r74561, %r74562 }; 
	// end inline asm
	// begin inline asm
	mma.sync.aligned.m16n8k32.row.col.s32.s8.s8.s32    { %r74573, %r74574, %r74575, %r74576 },    { %r1, %r2, %r3, %r4 },    { %r5, %r6 },            { %r74573, %r74574, %r74575, %r74576 }; 
	// end inline asm
	// begin inline asm
	mma.sync.aligned.m16n8k32.row.col.s32.s8.s8.s32    { %r74545, %r74546, %r74547, %r74548 },    { %r1, %r2, %r3, %r4 },    { %r5, %r6 },            { %r74545, %r74546, %r74547, %r74548 }; 
	// end inline asm
	// begin inline asm
	mma.sync.aligned.m16n8k32.row.col.s32.s8.s8.s32    { %r74559, %r74560, %r74561, %r74562 },    { %r1, %r2, %r3, %r4 },    { %r5, %r6 },            { %r74559, %r74560, %r74561, %r74562 }; 
	// end inline asm
	// begin inline asm
	mma.sync.aligned.m16n8k32.row.col.s32.s8.s8.s32    { %r74573, %r74574, %r74575, %r74576 },    { %r1, %r2, %r3, %r4 },    { %r5, %r6 },            { %r74573, %r74574, %r74575, %r74576 }; 
	// end inline asm
	// begin inline asm
	mma.sync.aligned.m16n8k32.row.col.s32.s8.s8.s32    { %r74545, %r74546, %r74547, %r74548 },    { %r1, %r2, %r3, %r4 },    { %r5, %r6 },            { %r74545, %r74546, %r74547, %r74548 }; 
	// end inline asm
	// begin inline asm
	mma.sync.aligned.m16n8k32.row.col.s32.s8.s8.s32    { %r74559, %r74560, %r74561, %r74562 },    { %r1, %r2, %r3, %r4 },    { %r5, %r6 },            { %r74559, %r74560, %r74561, %r74562 }; 
	// end inline asm
	// begin inline asm
	mma.sync.aligned.m16n8k32.row.col.s32.s8.s8.s32    { %r74573, %r74574, %r74575, %r74576 },    { %r1, %r2, %r3, %r4 },    { %r5, %r6 },            { %r74573, %r74574, %r74575, %r74576 }; 
	// end inline asm
	// begin inline asm
	mma.sync.aligned.m16n8k32.row.col.s32.s8.s8.s32    { %r74545, %r74546, %r74547, %r74548 },    { %r1, %r2, %r3, %r4 },    { %r5, %r6 },            { %r74545, %r74546, %r74547, %r74548 }; 
	// end inline asm
	// begin inline asm
	mma.sync.aligned.m16n8k32.row.col.s32.s8.s8.s32    { %r74559, %r74560, %r74561, %r74562 },    { %r1, %r2, %r3, %r4 },    { %r5, %r6 },            { %r74559, %r74560, %r74561, %r74562 }; 
	// end inline asm
	// begin inline asm
	mma.sync.aligned.m16n8k32.row.col.s32.s8.s8.s32    { %r74573, %r74574, %r74575, %r74576 },    { %r1, %r2, %r3, %r4 },    { %r5, %r6 },            { %r74573, %r74574, %r74575, %r74576 }; 
	// end inline asm
	// begin inline asm
	mma.sync.aligned.m16n8k32.row.col.s32.s8.s8.s32    { %r74545, %r74546, %r74547, %r74548 },    { %r1, %r2, %r3, %r4 },    { %r5, %r6 },            { %r74545, %r74546, %r74547, %r74548 }; 
	// end inline asm
	// begin inline asm
	mma.sync.aligned.m16n8k32.row.col.s32.s8.s8.s32    { %r74559, %r74560, %r74561, %r74562 },    { %r1, %r2, %r3, %r4 },    { %r5, %r6 },            { %r74559, %r74560, %r74561, %r74562 }; 
	// end inline asm
	// begin inline asm
	mma.sync.aligned.m16n8k32.row.col.s32.s8.s8.s32    { %r74573, %r74574, %r74575, %r74576 },    { %r1, %r2, %r3, %r4 },    { %r5, %r6 },            { %r74573, %r74574, %r74575, %r74576 }; 
	// end inline asm
	// begin inline asm
	mma.sync.aligned.m16n8k32.row.col.s32.s8.s8.s32    { %r74545, %r74546, %r74547, %r74548 },    { %r1, %r2, %r3, %r4 },    { %r5, %r6 },            { %r74545, %r74546, %r74547, %r74548 }; 
	// end inline asm
	// begin inline asm
	mma.sync.aligned.m16n8k32.row.col.s32.s8.s8.s32    { %r74559, %r74560, %r74561, %r74562 },    { %r1, %r2, %r3, %r4 },    { %r5, %r6 },            { %r74559, %r74560, %r74561, %r74562 }; 
	// end inline asm
	// begin inline asm
	mma.sync.aligned.m16n8k32.row.col.s32.s8.s8.s32    { %r74573, %r74574, %r74575, %r74576 },    { %r1, %r2, %r3, %r4 },    { %r5, %r6 },            { %r74573, %r74574, %r74575, %r74576 }; 
	// end inline asm
	// begin inline asm
	mma.sync.aligned.m16n8k32.row.col.s32.s8.s8.s32    { %r74545, %r74546, %r74547, %r74548 },    { %r1, %r2, %r3, %r4 },    { %r5, %r6 },            { %r74545, %r74546, %r74547, %r74548 }; 
	// end inline asm
	// begin inline asm
	mma.sync.aligned.m16n8k32.row.col.s32.s8.s8.s32    { %r74559, %r74560, %r74561, %r74562 },    { %r1, %r2, %r3, %r4 },    { %r5, %r6 },            { %r74559, %r74560, %r74561, %r74562 }; 
	// end inline asm
	// begin inline asm
	mma.sync.aligned.m16n8k32.row.col.s32.s8.s8.s32    { %r74573, %r74574, %r74575, %r74576 },    { %r1, %r2, %r3, %r4 },    { %r5, %r6 },            { %r74573, %r74574, %r74575, %r74576 }; 
	// end inline asm
	// begin inline asm
	mma.sync.aligned.m16n8k32.row.col.s32.s8.s8.s32    { %r74545, %r74546, %r74547, %r74548 },    { %r1, %r2, %r3, %r4 },    { %r5, %r6 },            { %r74545, %r74546, %r74547, %r74548 }; 
	// end inline asm
	// begin inline asm
	mma.sync.aligned.m16n8k32.row.col.s32.s8.s8.s32    { %r74559, %r74560, %r74561, %r74562 },    { %r1, %r2, %r3, %r4 },    { %r5, %r6 },            { %r74559, %r74560, %r74561, %r74562 }; 
	// end inline asm
	// begin inline asm
	mma.sync.aligned.m16n8k32.row.col.s32.s8.s8.s32    { %r74573, %r74574, %r74575, %r74576 },    { %r1, %r2, %r3, %r4 },    { %r5, %r6 },            { %r74573, %r74574, %r74575, %r74576 }; 
	// end inline asm
	// begin inline asm
	mma.sync.aligned.m16n8k32.row.col.s32.s8.s8.s32    { %r74545, %r74546, %r74547, %r74548 },    { %r1, %r2, %r3, %r4 },    { %r5, %r6 },            { %r74545, %r74546, %r74547, %r74548 }; 
	// end inline asm
	// begin inline asm
	mma.sync.aligned.m16n8k32.row.col.s32.s8.s8.s32    { %r74559, %r74560, %r74561, %r74562 },    { %r1, %r2, %r3, %r4 },    { %r5, %r6 },            { %r74559, %r74560, %r74561, %r74562 }; 
	// end inline asm
	// begin inline asm
	mma.sync.aligned.m16n8k32.row.col.s32.s8.s8.s32    { %r74573, %r74574, %r74575, %r74576 },    { %r1, %r2, %r3, %r4 },    { %r5, %r6 },            { %r74573, %r74574, %r74575, %r74576 }; 
	// end inline asm
	// begin inline asm
	mma.sync.aligned.m16n8k32.row.col.s32.s8.s8.s32    { %r74545, %r74546, %r74547, %r74548 },    { %r1, %r2, %r3, %r4 },    { %r5, %r6 },            { %r74545, %r74546, %r74547, %r74548 }; 
	// end inline asm
	// begin inline asm
	mma.sync.aligned.m16n8k32.row.col.s32.s8.s8.s32    { %r74559, %r74560, %r74561, %r74562 },    { %r1, %r2, %r3, %r4 },    { %r5, %r6 },            { %r74559, %r74560, %r74561, %r74562 }; 
	// end inline asm
	// begin inline asm
	mma.sync.aligned.m16n8k32.row.col.s32.s8.s8.s32    { %r74573, %r74574, %r74575, %r74576 },    { %r1, %r2, %r3, %r4 },    { %r5, %r6 },            { %r74573, %r74574, %r74575, %r74576 }; 
	// end inline asm
	// begin inline asm
	mma.sync.aligned.m16n8k32.row.col.s32.s8.s8.s32    { %r74545, %r74546, %r74547, %r74548 },    { %r1, %r2, %r3, %r4 },    { %r5, %r6 },            { %r74545, %r74546, %r74547, %r74548 }; 
	// end inline asm
	// begin inline asm
	mma.sync.aligned.m16n8k32.row.col.s32.s8.s8.s32    { %r74559, %r74560, %r74561, %r74562 },    { %r1, %r2, %r3, %r4 },    { %r5, %r6 },            { %r74559, %r74560, %r74561, %r74562 }; 
	// end inline asm
	// begin inline asm
	mma.sync.aligned.m16n8k32.row.col.s32.s8.s8.s32    { %r74573, %r74574, %r74575, %r74576 },    { %r1, %r2, %r3, %r4 },    { %r5, %r6 },            { %r74573, %r74574, %r74575, %r74576 }; 
	// end inline asm
	// begin inline asm
	mma.sync.aligned.m16n8k32.row.col.s32.s8.s8.s32    { %r74545, %r74546, %r74547, %r74548 },    { %r1, %r2, %r3, %r4 },    { %r5, %r6 },            { %r74545, %r74546, %r74547, %r74548 }; 
	// end inline asm
	// begin inline asm
	mma.sync.aligned.m16n8k32.row.col.s32.s8.s8.s32    { %r74559, %r74560, %r74561, %r74562 },    { %r1, %r2, %r3, %r4 },    { %r5, %r6 },            { %r74559, %r74560, %r74561, %r74562 }; 
	// end inline asm
	// begin inline asm
	mma.sync.aligned.m16n8k32.row.col.s32.s8.s8.s32    { %r74573, %r74574, %r74575, %r74576 },    { %r1, %r2, %r3, %r4 },    { %r5, %r6 },            { %r74573, %r74574, %r74575, %r74576 }; 
	// end inline asm
	// begin inline asm
	mma.sync.aligned.m16n8k32.row.col.s32.s8.s8.s32    { %r74545, %r74546, %r74547, %r74548 },    { %r1, %r2, %r3, %r4 },    { %r5, %r6 },            { %r74545, %r74546, %r74547, %r74548 }; 
	// end inline asm
	// begin inline asm
	mma.sync.aligned.m16n8k32.row.col.s32.s8.s8.s32    { %r74559, %r74560, %r74561, %r74562 },    { %r1, %r2, %r3, %r4 },    { %r5, %r6 },            { %r74559, %r74560, %r74561, %r74562 }; 
	// end inline asm
	// begin inline asm
	mma.sync.aligned.m16n8k32.row.col.s32.s8.s8.s32    { %r74573, %r74574, %r74575, %r74576 },    { %r1, %r2, %r3, %r4 },    { %r5, %r6 },            { %r74573, %r74574, %r74575, %r74576 }; 
	// end inline asm
	// begin inline asm
	mma.sync.aligned.m16n8k32.row.col.s32.s8.s8.s32    { %r74545, %r74546, %r74547, %r74548 },    { %r1, %r2, %r3, %r4 },    { %r5, %r6 },            { %r74545, %r74546, %r74547, %r74548 }; 
	// end inline asm
	// begin inline asm
	mma.sync.aligned.m16n8k32.row.col.s32.s8.s8.s32    { %r74559, %r74560, %r74561, %r74562 },    { %r1, %r2, %r3, %r4 },    { %r5, %r6 },            { %r74559, %r74560, %r74561, %r74562 }; 
	// end inline asm
	// begin inline asm
	mma.sync.aligned.m16n8k32.row.col.s32.s8.s8.s32    { %r74573, %r74574, %r74575, %r74576 },    { %r1, %r2, %r3, %r4 },    { %r5, %r6 },            { %r74573, %r74574, %r74575, %r74576 }; 
	// end inline asm
	// begin inline asm
	mma.sync.aligned.m16n8k32.row.col.s32.s8.s8.s32    { %r74545, %r74546, %r74547, %r74548 },    { %r1, %r2, %r3, %r4 },    { %r5, %r6 },            { %r74545, %r74546, %r74547, %r74548 }; 
	// end inline asm
	// begin inline asm
	mma.sync.aligned.m16n8k32.row.col.s32.s8.s8.s32    { %r74559, %r74560, %r74561, %r74562 },    { %r1, %r2, %r3, %r4 },    { %r5, %r6 },            { %r74559, %r74560, %r74561, %r74562 }; 
	// end inline asm
	// begin inline asm
	mma.sync.aligned.m16n8k32.row.col.s32.s8.s8.s32    { %r74573, %r74574, %r74575, %r74576 },    { %r1, %r2, %r3, %r4 },    { %r5, %r6 },            { %r74573, %r74574, %r74575, %r74576 }; 
	// end inline asm
	// begin inline asm
	mma.sync.aligned.m16n8k32.row.col.s32.s8.s8.s32    { %r74545, %r74546, %r74547, %r74548 },    { %r1, %r2, %r3, %r4 },    { %r5, %r6 },            { %r74545, %r74546, %r74547, %r74548 }; 
	// end inline asm
	// begin inline asm
	mma.sync.aligned.m16n8k32.row.col.s32.s8.s8.s32    { %r74559, %r74560, %r74561, %r74562 },    { %r1, %r2, %r3, %r4 },    { %r5, %r6 },            { %r74559, %r74560, %r74561, %r74562 }; 
	// end inline asm
	// begin inline asm
	mma.sync.aligned.m16n8k32.row.col.s32.s8.s8.s32    { %r74573, %r74574, %r74575, %r74576 },    { %r1, %r2, %r3, %r4 },    { %r5, %r6 },            { %r74573, %r74574, %r74575, %r74576 }; 
	// end inline asm
	// begin inline asm
	mma.sync.aligned.m16n8k32.row.col.s32.s8.s8.s32    { %r74545, %r74546, %r74547, %r74548 },    { %r1, %r2, %r3, %r4 },    { %r5, %r6 },            { %r74545, %r74546, %r74547, %r74548 }; 
	// end inline asm
	// begin inline asm
	mma.sync.aligned.m16n8k32.row.col.s32.s8.s8.s32    { %r74559, %r74560, %r74561, %r74562 },    { %r1, %r2, %r3, %r4 },    { %r5, %r6 },            { %r74559, %r74560, %r74561, %r74562 }; 
	// end inline asm
	// begin inline asm
	mma.sync.aligned.m16n8k32.row.col.s32.s8.s8.s32    { %r74573, %r74574, %r74575, %r74576 },    { %r1, %r2, %r3, %r4 },    { %r5, %r6 },            { %r74573, %r74574, %r74575, %r74576 }; 
	// end inline asm
	// begin inline asm
	mma.sync.aligned.m16n8k32.row.col.s32.s8.s8.s32    { %r74545, %r74546, %r74547, %r74548 },    { %r1, %r2, %r3, %r4 },    { %r5, %r6 },            { %r74545, %r74546, %r74547, %r74548 }; 
	// end inline asm
	// begin inline asm
	mma.sync.aligned.m16n8k32.row.col.s32.s8.s8.s32    { %r74559, %r74560, %r74561, %r74562 },    { %r1, %r2, %r3, %r4 },    { %r5, %r6 },            { %r74559, %r74560, %r74561, %r74562 }; 
	// end inline asm
	// begin inline asm
	mma.sync.aligned.m16n8k32.row.col.s32.s8.s8.s32    { %r74573, %r74574, %r74575, %r74576 },    { %r1, %r2, %r3, %r4 },    { %r5, %r6 },            { %r74573, %r74574, %r74575, %r74576 }; 
	// end inline asm
	// begin inline asm
	mma.sync.aligned.m16n8k32.row.col.s32.s8.s8.s32    { %r74545, %r74546, %r74547, %r74548 },    { %r1, %r2, %r3, %r4 },    { %r5, %r6 },            { %r74545, %r74546, %r74547, %r74548 }; 
	// end inline asm
	// begin inline asm
	mma.sync.aligned.m16n8k32.row.col.s32.s8.s8.s32    { %r74559, %r74560, %r74561, %r74562 },    { %r1, %r2, %r3, %r4 },    { %r5, %r6 },            { %r74559, %r74560, %r74561, %r74562 }; 
	// end inline asm
	// begin inline asm
	mma.sync.aligned.m16n8k32.row.col.s32.s8.s8.s32    { %r74573, %r74574, %r74575, %r74576 },    { %r1, %r2, %r3, %r4 },    { %r5, %r6 },            { %r74573, %r74574, %r74575, %r74576 }; 
	// end inline asm
	// begin inline asm
	mma.sync.aligned.m16n8k32.row.col.s32.s8.s8.s32    { %r74545, %r74546, %r74547, %r74548 },    { %r1, %r2, %r3, %r4 },    { %r5, %r6 },            { %r74545, %r74546, %r74547, %r74548 }; 
	// end inline asm
	// begin inline asm
	mma.sync.aligned.m16n8k32.row.col.s32.s8.s8.s32    { %r74559, %r74560, %r74561, %r74562 },    { %r1, %r2, %r3, %r4 },    { %r5, %r6 },            { %r74559, %r74560, %r74561, %r74562 }; 
	// end inline asm
	// begin inline asm
	mma.sync.aligned.m16n8k32.row.col.s32.s8.s8.s32    { %r74573, %r74574, %r74575, %r74576 },    { %r1, %r2, %r3, %r4 },    { %r5, %r6 },            { %r74573, %r74574, %r74575, %r74576 }; 
	// end inline asm
	// begin inline asm
	mma.sync.aligned.m16n8k32.row.col.s32.s8.s8.s32    { %r74545, %r74546, %r74547, %r74548 },    { %r1, %r2, %r3, %r4 },    { %r5, %r6 },            { %r74545, %r74546, %r74547, %r74548 }; 
	// end inline asm
	// begin inline asm
	mma.sync.aligned.m16n8k32.row.col.s32.s8.s8.s32    { %r74559, %r74560, %r74561, %r74562 },    { %r1, %r2, %r3, %r4 },    { %r5, %r6 },            { %r74559, %r74560, %r74561, %r74562 }; 
	// end inline asm
	// begin inline asm
	mma.sync.aligned.m16n8k32.row.col.s32.s8.s8.s32    { %r74573, %r74574, %r74575, %r74576 },    { %r1, %r2, %r3, %r4 },    { %r5, %r6 },            { %r74573, %r74574, %r74575, %r74576 }; 
	// end inline asm
	// begin inline asm
	mma.sync.aligned.m16n8k32.row.col.s32.s8.s8.s32    { %r74545, %r74546, %r74547, %r74548 },    { %r1, %r2, %r3, %r4 },    { %r5, %r6 },            { %r74545, %r74546, %r74547, %r74548 }; 
	// end inline asm
	// begin inline asm
	mma.sync.aligned.m16n8k32.row.col.s32.s8.s8.s32    { %r74559, %r74560, %r74561, %r74562 },    { %r1, %r2, %r3, %r4 },    { %r5, %r6 },            { %r74559, %r74560, %r74561, %r74562 }; 
	// end inline asm
	// begin inline asm
	mma.sync.aligned.m16n8k32.row.col.s32.s8.s8.s32    { %r74573, %r74574, %r74575, %r74576 },    { %r1, %r2, %r3, %r4 },    { %r5, %r6 },            { %r74573, %r74574, %r74575, %r74576 }; 
	// end inline asm
	// begin inline asm
	mma.sync.aligned.m16n8k32.row.col.s32.s8.s8.s32    { %r74545, %r74546, %r74547, %r74548 },    { %r1, %r2, %r3, %r4 },    { %r5, %r6 },            { %r74545, %r74546, %r74547, %r74548 }; 
	// end inline asm
	// begin inline asm
	mma.sync.aligned.m16n8k32.row.col.s32.s8.s8.s32    { %r74559, %r74560, %r74561, %r74562 },    { %r1, %r2, %r3, %r4 },    { %r5, %r6 },            { %r74559, %r74560, %r74561, %r74562 }; 
	// end inline asm
	// begin inline asm
	mma.sync.aligned.m16n8k32.row.col.s32.s8.s8.s32    { %r74573, %r74574, %r74575, %r74576 },    { %r1, %r2, %r3, %r4 },    { %r5, %r6 },            { %r74573, %r74574, %r74575, %r74576 }; 
	// end inline asm
	// begin inline asm
	mma.sync.aligned.m16n8k32.row.col.s32.s8.s8.s32    { %r74545, %r74546, %r74547, %r74548 },    { %r1, %r2, %r3, %r4 },    { %r5, %r6 },            { %r74545, %r74546, %r74547, %r74548 }; 
	// end inline asm
	// begin inline asm
	mma.sync.aligned.m16n8k32.row.col.s32.s8.s8.s32    { %r74559, %r74560, %r74561, %r74562 },    { %r1, %r2, %r3, %r4 },    { %r5, %r6 },            { %r74559, %r74560, %r74561, %r74562 }; 
	// end inline asm
	// begin inline asm
	mma.sync.aligned.m16n8k32.row.col.s32.s8.s8.s32    { %r74573, %r74574, %r74575, %r74576 },    { %r1, %r2, %r3, %r4 },    { %r5, %r6 },            { %r74573, %r74574, %r74575, %r74576 }; 
	// end inline asm
	// begin inline asm
	mma.sync.aligned.m16n8k32.row.col.s32.s8.s8.s32    { %r74545, %r74546, %r74547, %r74548 },    { %r1, %r2, %r3, %r4 },    { %r5, %r6 },            { %r74545, %r74546, %r74547, %r74548 }; 
	// end inline asm
	// begin inline asm
	mma.sync.aligned.m16n8k32.row.col.s32.s8.s8.s32    { %r74559, %r74560, %r74561, %r74562 },    { %r1, %r2, %r3, %r4 },    { %r5, %r6 },            { %r74559, %r74560, %r74561, %r74562 }; 
	// end inline asm
	// begin inline asm
	mma.sync.aligned.m16n8k32.row.col.s32.s8.s8.s32    { %r74573, %r74574, %r74575, %r74576 },    { %r1, %r2, %r3, %r4 },    { %r5, %r6 },            { %r74573, %r74574, %r74575, %r74576 }; 
	// end inline asm
	// begin inline asm
	mma.sync.aligned.m16n8k32.row.col.s32.s8.s8.s32    { %r74545, %r74546, %r74547, %r74548 },    { %r1, %r2, %r3, %r4 },    { %r5, %r6 },            { %r74545, %r74546, %r74547, %r74548 }; 
	// end inline asm
	// begin inline asm
	mma.sync.aligned.m16n8k32.row.col.s32.s8.s8.s32    { %r74559, %r74560, %r74561, %r74562 },    { %r1, %r2, %r3, %r4 },    { %r5, %r6 },            { %r74559, %r74560, %r74561, %r74562 }; 
	// end inline asm
	// begin inline asm
	mma.sync.aligned.m16n8k32.row.col.s32.s8.s8.s32    { %r74573, %r74574, %r74575, %r74576 },    { %r1, %r2, %r3, %r4 },    { %r5, %r6 },            { %r74573, %r74574, %r74575, %r74576 }; 
	// end inline asm
	// begin inline asm
	mma.sync.aligned.m16n8k32.row.col.s32.s8.s8.s32    { %r74545, %r74546, %r74547, %r74548 },    { %r1, %r2, %r3, %r4 },    { %r5, %r6 },            { %r74545, %r74546, %r74547, %r74548 }; 
	// end inline asm
	// begin inline asm
	mma.sync.aligned.m16n8k32.row.col.s32.s8.s8.s32    { %r74559, %r74560, %r74561, %r74562 },    { %r1, %r2, %r3, %r4 },    { %r5, %r6 },            { %r74559, %r74560, %r74561, %r74562 }; 
	// end inline asm
	// begin inline asm
	mma.sync.aligned.m16n8k32.row.col.s32.s8.s8.s32    { %r74573, %r74574, %r74575, %r74576 },    { %r1, %r2, %r3, %r4 },    { %r5, %r6 },            { %r74573, %r74574, %r74575, %r74576 }; 
	// end inline asm
	// begin inline asm
	mma.sync.aligned.m16n8k32.row.col.s32.s8.s8.s32    { %r74545, %r74546, %r74547, %r74548 },    { %r1, %r2, %r3, %r4 },    { %r5, %r6 },            { %r74545, %r74546, %r74547, %r74548 }; 
	// end inline asm
	// begin inline asm
	mma.sync.aligned.m16n8k32.row.col.s32.s8.s8.s32    { %r74559, %r74560, %r74561, %r74562 },    { %r1, %r2, %r3, %r4 },    { %r5, %r6 },            { %r74559, %r74560, %r74561, %r74562 }; 
	// end inline asm
	// begin inline asm
	mma.sync.aligned.m16n8k32.row.col.s32.s8.s8.s32    { %r74573, %r74574, %r74575, %r74576 },    { %r1, %r2, %r3, %r4 },    { %r5, %r6 },            { %r74573, %r74574, %r74575, %r74576 }; 
	// end inline asm
	// begin inline asm
	mma.sync.aligned.m16n8k32.row.col.s32.s8.s8.s32    { %r74545, %r74546, %r74547, %r74548 },    { %r1, %r2, %r3, %r4 },    { %r5, %r6 },            { %r74545, %r74546, %r74547, %r74548 }; 
	// end inline asm
	// begin inline asm
	mma.sync.aligned.m16n8k32.row.col.s32.s8.s8.s32    { %r74559, %r74560, %r74561, %r74562 },    { %r1, %r2, %r3, %r4 },    { %r5, %r6 },            { %r74559, %r74560, %r74561, %r74562 }; 
	// end inline asm
	// begin inline asm
	mma.sync.aligned.m16n8k32.row.col.s32.s8.s8.s32    { %r74573, %r74574, %r74575, %r74576 },    { %r1, %r2, %r3, %r4 },    { %r5, %r6 },            { %r74573, %r74574, %r74575, %r74576 }; 
	// end inline asm
	// begin inline asm
	mma.sync.aligned.m16n8k32.row.col.s32.s8.s8.s32    { %r74545, %r74546, %r74547, %r74548 },    { %r1, %r2, %r3, %r4 },    { %r5, %r6 },            { %r74545, %r74546, %r74547, %r74548 }; 
	// end inline asm
	// begin inline asm
	mma.sync.aligned.m16n8k32.row.col.s32.s8.s8.s32    { %r74559, %r74560, %r74561, %r74562 },    { %r1, %r2, %r3, %r4 },    { %r5, %r6 },            { %r74559, %r74560, %r74561, %r74562 }; 
	// end inline asm
	// begin inline asm
	mma.sync.aligned.m16n8k32.row.col.s32.s8.s8.s32    { %r74573, %r74574, %r74575, %r74576 },    { %r1, %r2, %r3, %r4 },    { %r5, %r6 },            { %r74573, %r74574, %r74575, %r74576 }; 
	// end inline asm
	// begin inline asm
	mma.sync.aligned.m16n8k32.row.col.s32.s8.s8.s32    { %r74545, %r74546, %r74547, %r74548 },    { %r1, %r2, %r3, %r4 },    { %r5, %r6 },            { %r74545, %r74546, %r74547, %r74548 }; 
	// end inline asm
	// begin inline asm
	mma.sync.aligned.m16n8k32.row.col.s32.s8.s8.s32    { %r74559, %r74560, %r74561, %r74562 },    { %r1, %r2, %r3, %r4 },    { %r5, %r6 },            { %r74559, %r74560, %r74561, %r74562 }; 
	// end inline asm
	// begin inline asm
	mma.sync.aligned.m16n8k32.row.col.s32.s8.s8.s32    { %r74573, %r74574, %r74575, %r74576 },    { %r1, %r2, %r3, %r4 },    { %r5, %r6 },            { %r74573, %r74574, %r74575, %r74576 }; 
	// end inline asm
	// begin inline asm
	mma.sync.aligned.m16n8k32.row.col.s32.s8.s8.s32    { %r74545, %r74546, %r74547, %r74548 },    { %r1, %r2, %r3, %r4 },    { %r5, %r6 },            { %r74545, %r74546, %r74547, %r74548 }; 
	// end inline asm
	// begin inline asm
	mma.sync.aligned.m16n8k32.row.col.s32.s8.s8.s32    { %r74559, %r74560, %r74561, %r74562 },    { %r1, %r2, %r3, %r4 },    { %r5, %r6 },            { %r74559, %r74560, %r74561, %r74562 }; 
	// end inline asm
	// begin inline asm
	mma.sync.aligned.m16n8k32.row.col.s32.s8.s8.s32    { %r74573, %r74574, %r74575, %r74576 },    { %r1, %r2, %r3, %r4 },    { %r5, %r6 },            { %r74573, %r74574, %r74575, %r74576 }; 
	// end inline asm
	// begin inline asm
	mma.sync.aligned.m16n8k32.row.col.s32.s8.s8.s32    { %r74545, %r74546, %r74547, %r74548 },    { %r1, %r2, %r3, %r4 },    { %r5, %r6 },            { %r74545, %r74546, %r74547, %r74548 }; 
	// end inline asm
	// begin inline asm
	mma.sync.aligned.m16n8k32.row.col.s32.s8.s8.s32    { %r74559, %r74560, %r74561, %r74562 },    { %r1, %r2, %r3, %r4 },    { %r5, %r6 },            { %r74559, %r74560, %r74561, %r74562 }; 
	// end inline asm
	// begin inline asm
	mma.sync.aligned.m16n8k32.row.col.s32.s8.s8.s32    { %r74573, %r74574, %r74575, %r74576 },    { %r1, %r2, %r3, %r4 },    { %r5, %r6 },            { %r74573, %r74574, %r74575, %r74576 }; 
	// end inline asm
	// begin inline asm
	mma.sync.aligned.m16n8k32.row.col.s32.s8.s8.s32    { %r74545, %r74546, %r74547, %r74548 },    { %r1, %r2, %r3, %r4 },    { %r5, %r6 },            { %r74545, %r74546, %r74547, %r74548 }; 
	// end inline asm
	// begin inline asm
	mma.sync.aligned.m16n8k32.row.col.s32.s8.s8.s32    { %r74559, %r74560, %r74561, %r74562 },    { %r1, %r2, %r3, %r4 },    { %r5, %r6 },            { %r74559, %r74560, %r74561, %r74562 }; 
	// end inline asm
	// begin inline asm
	mma.sync.aligned.m16n8k32.row.col.s32.s8.s8.s32    { %r74573, %r74574, %r74575, %r74576 },    { %r1, %r2, %r3, %r4 },    { %r5, %r6 },            { %r74573, %r74574, %r74575, %r74576 }; 
	// end inline asm
	// begin inline asm
	mma.sync.aligned.m16n8k32.row.col.s32.s8.s8.s32    { %r74545, %r74546, %r74547, %r74548 },    { %r1, %r2, %r3, %r4 },    { %r5, %r6 },            { %r74545, %r74546, %r74547, %r74548 }; 
	// end inline asm
	// begin inline asm
	mma.sync.aligned.m16n8k32.row.col.s32.s8.s8.s32    { %r74559, %r74560, %r74561, %r74562 },    { %r1, %r2, %r3, %r4 },    { %r5, %r6 },            { %r74559, %r74560, %r74561, %r74562 }; 
	// end inline asm
	// begin inline asm
	mma.sync.aligned.m16n8k32.row.col.s32.s8.s8.s32    { %r74573, %r74574, %r74575, %r74576 },    { %r1, %r2, %r3, %r4 },    { %r5, %r6 },            { %r74573, %r74574, %r74575, %r74576 }; 
	// end inline asm
	// begin inline asm
	mma.sync.aligned.m16n8k32.row.col.s32.s8.s8.s32    { %r74545, %r74546, %r74547, %r74548 },    { %r1, %r2, %r3, %r4 },    { %r5, %r6 },            { %r74545, %r74546, %r74547, %r74548 }; 
	// end inline asm
	// begin inline asm
	mma.sync.aligned.m16n8k32.row.col.s32.s8.s8.s32    { %r74559, %r74560, %r74561, %r74562 },    { %r1, %r2, %r3, %r4 },    { %r5, %r6 },            { %r74559, %r74560, %r74561, %r74562 }; 
	// end inline asm
	// begin inline asm
	mma.sync.aligned.m16n8k32.row.col.s32.s8.s8.s32    { %r74573, %r74574, %r74575, %r74576 },    { %r1, %r2, %r3, %r4 },    { %r5, %r6 },            { %r74573, %r74574, %r74575, %r74576 }; 
	// end inline asm
	// begin inline asm
	mma.sync.aligned.m16n8k32.row.col.s32.s8.s8.s32    { %r74545, %r74546, %r74547, %r74548 },    { %r1, %r2, %r3, %r4 },    { %r5, %r6 },            { %r74545, %r74546, %r74547, %r74548 }; 
	// end inline asm
	// begin inline asm
	mma.sync.aligned.m16n8k32.row.col.s32.s8.s8.s32    { %r74559, %r74560, %r74561, %r74562 },    { %r1, %r2, %r3, %r4 },    { %r5, %r6 },            { %r74559, %r74560, %r74561, %r74562 }; 
	// end inline asm
	// begin inline asm
	mma.sync.aligned.m16n8k32.row.col.s32.s8.s8.s32    { %r74573, %r74574, %r74575, %r74576 },    { %r1, %r2, %r3, %r4 },    { %r5, %r6 },            { %r74573, %r74574, %r74575, %r74576 }; 
	// end inline asm
	// begin inline asm
	mma.sync.aligned.m16n8k32.row.col.s32.s8.s8.s32    { %r74545, %r74546, %r74547, %r74548 },    { %r1, %r2, %r3, %r4 },    { %r5, %r6 },            { %r74545, %r74546, %r74547, %r74548 }; 
	// end inline asm
	// begin inline asm
	mma.sync.aligned.m16n8k32.row.col.s32.s8.s8.s32    { %r74559, %r74560, %r74561, %r74562 },    { %r1, %r2, %r3, %r4 },    { %r5, %r6 },            { %r74559, %r74560, %r74561, %r74562 }; 
	// end inline asm
	// begin inline asm
	mma.sync.aligned.m16n8k32.row.col.s32.s8.s8.s32    { %r74573, %r74574, %r74575, %r74576 },    { %r1, %r2, %r3, %r4 },    { %r5, %r6 },            { %r74573, %r74574, %r74575, %r74576 }; 
	// end inline asm
	// begin inline asm
	mma.sync.aligned.m16n8k32.row.col.s32.s8.s8.s32    { %r74545, %r74546, %r74547, %r74548 },    { %r1, %r2, %r3, %r4 },    { %r5, %r6 },            { %r74545, %r74546, %r74547, %r74548 }; 
	// end inline asm
	// begin inline asm
	mma.sync.aligned.m16n8k32.row.col.s32.s8.s8.s32    { %r74559, %r74560, %r74561, %r74562 },    { %r1, %r2, %r3, %r4 },    { %r5, %r6 },            { %r74559, %r74560, %r74561, %r74562 }; 
	// end inline asm
	// begin inline asm
	mma.sync.aligned.m16n8k32.row.col.s32.s8.s8.s32    { %r74573, %r74574, %r74575, %r74576 },    { %r1, %r2, %r3, %r4 },    { %r5, %r6 },            { %r74573, %r74574, %r74575, %r74576 }; 
	// end inline asm
	// begin inline asm
	mma.sync.aligned.m16n8k32.row.col.s32.s8.s8.s32    { %r74545, %r74546, %r74547, %r74548 },    { %r1, %r2, %r3, %r4 },    { %r5, %r6 },            { %r74545, %r74546, %r74547, %r74548 }; 
	// end inline asm
	// begin inline asm
	mma.sync.aligned.m16n8k32.row.col.s32.s8.s8.s32    { %r74559, %r74560, %r74561, %r74562 },    { %r1, %r2, %r3, %r4 },    { %r5, %r6 },            { %r74559, %r74560, %r74561, %r74562 }; 
	// end inline asm
	// begin inline asm
	mma.sync.aligned.m16n8k32.row.col.s32.s8.s8.s32    { %r74573, %r74574, %r74575, %r74576 },    { %r1, %r2, %r3, %r4 },    { %r5, %r6 },            { %r74573, %r74574, %r74575, %r74576 }; 
	// end inline asm
	// begin inline asm
	mma.sync.aligned.m16n8k32.row.col.s32.s8.s8.s32    { %r74545, %r74546, %r74547, %r74548 },    { %r1, %r2, %r3, %r4 },    { %r5, %r6 },            { %r74545, %r74546, %r74547, %r74548 }; 
	// end inline asm
	// begin inline asm
	mma.sync.aligned.m16n8k32.row.col.s32.s8.s8.s32    { %r74559, %r74560, %r74561, %r74562 },    { %r1, %r2, %r3, %r4 },    { %r5, %r6 },            { %r74559, %r74560, %r74561, %r74562 }; 
	// end inline asm
	// begin inline asm
	mma.sync.aligned.m16n8k32.row.col.s32.s8.s8.s32    { %r74573, %r74574, %r74575, %r74576 },    { %r1, %r2, %r3, %r4 },    { %r5, %r6 },            { %r74573, %r74574, %r74575, %r74576 }; 
	// end inline asm
	// begin inline asm
	mma.sync.aligned.m16n8k32.row.col.s32.s8.s8.s32    { %r74545, %r74546, %r74547, %r74548 },    { %r1, %r2, %r3, %r4 },    { %r5, %r6 },            { %r74545, %r74546, %r74547, %r74548 }; 
	// end inline asm
	// begin inline asm
	mma.sync.aligned.m16n8k32.row.col.s32.s8.s8.s32    { %r74559, %r74560, %r74561, %r74562 },    { %r1, %r2, %r3, %r4 },    { %r5, %r6 },            { %r74559, %r74560, %r74561, %r74562 }; 
	// end inline asm
	// begin inline asm
	mma.sync.aligned.m16n8k32.row.col.s32.s8.s8.s32    { %r74573, %r74574, %r74575, %r74576 },    { %r1, %r2, %r3, %r4 },    { %r5, %r6 },            { %r74573, %r74574, %r74575, %r74576 }; 
	// end inline asm
	// begin inline asm
	mma.sync.aligned.m16n8k32.row.col.s32.s8.s8.s32    { %r74545, %r74546, %r74547, %r74548 },    { %r1, %r2, %r3, %r4 },    { %r5, %r6 },            { %r74545, %r74546, %r74547, %r74548 }; 
	// end inline asm
	// begin inline asm
	mma.sync.aligned.m16n8k32.row.col.s32.s8.s8.s32    { %r74559, %r74560, %r74561, %r74562 },    { %r1, %r2, %r3, %r4 },    { %r5, %r6 },            { %r74559, %r74560, %r74561, %r74562 }; 
	// end inline asm
	// begin inline asm
	mma.sync.aligned.m16n8k32.row.col.s32.s8.s8.s32    { %r74573, %r74574, %r74575, %r74576 },    { %r1, %r2, %r3, %r4 },    { %r5, %r6 },            { %r74573, %r74574, %r74575, %r74576 }; 
	// end inline asm
	// begin inline asm
	mma.sync.aligned.m16n8k32.row.col.s32.s8.s8.s32    { %r74545, %r74546, %r74547, %r74548 },    { %r1, %r2, %r3, %r4 },    { %r5, %r6 },            { %r74545, %r74546, %r74547, %r74548 }; 
	// end inline asm
	// begin inline asm
	mma.sync.aligned.m16n8k32.row.col.s32.s8.s8.s32    { %r74559, %r74560, %r74561, %r74562 },    { %r1, %r2, %r3, %r4 },    { %r5, %r6 },            { %r74559, %r74560, %r74561, %r74562 }; 
	// end inline asm
	// begin inline asm
	mma.sync.aligned.m16n8k32.row.col.s32.s8.s8.s32    { %r74573, %r74574, %r74575, %r74576 },    { %r1, %r2, %r3, %r4 },    { %r5, %r6 },            { %r74573, %r74574, %r74575, %r74576 }; 
	// end inline asm
	// begin inline asm
	mma.sync.aligned.m16n8k32.row.col.s32.s8.s8.s32    { %r74545, %r74546, %r74547, %r74548 },    { %r1, %r2, %r3, %r4 },    { %r5, %r6 },            { %r74545, %r74546, %r74547, %r74548 }; 
	// end inline asm
	// begin inline asm
	mma.sync.aligned.m16n8k32.row.col.s32.s8.s8.s32    { %r74559, %r74560, %r74561, %r74562 },    { %r1, %r2, %r3, %r4 },    { %r5, %r6 },            { %r74559, %r74560, %r74561, %r74562 }; 
	// end inline asm
	// begin inline asm
	mma.sync.aligned.m16n8k32.row.col.s32.s8.s8.s32    { %r74573, %r74574, %r74575, %r74576 },    { %r1, %r2, %r3, %r4 },    { %r5, %r6 },            { %r74573, %r74574, %r74575, %r74576 }; 
	// end inline asm
	// begin inline asm
	mma.sync.aligned.m16n8k32.row.col.s32.s8.s8.s32    { %r74545, %r74546, %r74547, %r74548 },    { %r1, %r2, %r3, %r4 },    { %r5, %r6 },            { %r74545, %r74546, %r74547, %r74548 }; 
	// end inline asm
	// begin inline asm
	mma.sync.aligned.m16n8k32.row.col.s32.s8.s8.s32    { %r74559, %r74560, %r74561, %r74562 },    { %r1, %r2, %r3, %r4 },    { %r5, %r6 },            { %r74559, %r74560, %r74561, %r74562 }; 
	// end inline asm
	// begin inline asm
	mma.sync.aligned.m16n8k32.row.col.s32.s8.s8.s32    { %r74573, %r74574, %r74575, %r74576 },    { %r1, %r2, %r3, %r4 },    { %r5, %r6 },            { %r74573, %r74574, %r74575, %r74576 }; 
	// end inline asm
	// begin inline asm
	mma.sync.aligned.m16n8k32.row.col.s32.s8.s8.s32    { %r74545, %r74546, %r74547, %r74548 },    { %r1, %r2, %r3, %r4 },    { %r5, %r6 },            { %r74545, %r74546, %r74547, %r74548 }; 
	// end inline asm
	// begin inline asm
	mma.sync.aligned.m16n8k32.row.col.s32.s8.s8.s32    { %r74559, %r74560, %r74561, %r74562 },    { %r1, %r2, %r3, %r4 },    { %r5, %r6 },            { %r74559, %r74560, %r74561, %r74562 }; 
	// end inline asm
	// begin inline asm
	mma.sync.aligned.m16n8k32.row.col.s32.s8.s8.s32    { %r74573, %r74574, %r74575, %r74576 },    { %r1, %r2, %r3, %r4 },    { %r5, %r6 },            { %r74573, %r74574, %r74575, %r74576 }; 
	// end inline asm
	// begin inline asm
	mma.sync.aligned.m16n8k32.row.col.s32.s8.s8.s32    { %r74545, %r74546, %r74547, %r74548 },    { %r1, %r2, %r3, %r4 },    { %r5, %r6 },            { %r74545, %r74546, %r74547, %r74548 }; 
	// end inline asm
	// begin inline asm
	mma.sync.aligned.m16n8k32.row.col.s32.s8.s8.s32    { %r74559, %r74560, %r74561, %r74562 },    { %r1, %r2, %r3, %r4 },    { %r5, %r6 },            { %r74559, %r74560, %r74561, %r74562 }; 
	// end inline asm
	// begin inline asm
	mma.sync.aligned.m16n8k32.row.col.s32.s8.s8.s32    { %r74573, %r74574, %r74575, %r74576 },    { %r1, %r2, %r3, %r4 },    { %r5, %r6 },            { %r74573, %r74574, %r74575, %r74576 }; 
	// end inline asm
	// begin inline asm
	mma.sync.aligned.m16n8k32.row.col.s32.s8.s8.s32    { %r74545, %r74546, %r74547, %r74548 },    { %r1, %r2, %r3, %r4 },    { %r5, %r6 },            { %r74545, %r74546, %r74547, %r74548 }; 
	// end inline asm
	// begin inline asm
	mma.sync.aligned.m16n8k32.row.col.s32.s8.s8.s32    { %r74559, %r74560, %r74561, %r74562 },    { %r1, %r2, %r3, %r4 },    { %r5, %r6 },            { %r74559, %r74560, %r74561, %r74562 }; 
	// end inline asm
	// begin inline asm
	mma.sync.aligned.m16n8k32.row.col.s32.s8.s8.s32    { %r74573, %r74574, %r74575, %r74576 },    { %r1, %r2, %r3, %r4 },    { %r5, %r6 },            { %r74573, %r74574, %r74575, %r74576 }; 
	// end inline asm
	// begin inline asm
	mma.sync.aligned.m16n8k32.row.col.s32.s8.s8.s32    { %r74545, %r74546, %r74547, %r74548 },    { %r1, %r2, %r3, %r4 },    { %r5, %r6 },            { %r74545, %r74546, %r74547, %r74548 }; 
	// end inline asm
	// begin inline asm
	mma.sync.aligned.m16n8k32.row.col.s32.s8.s8.s32    { %r74559, %r74560, %r74561, %r74562 },    { %r1, %r2, %r3, %r4 },    { %r5, %r6 },            { %r74559, %r74560, %r74561, %r74562 }; 
	// end inline asm
	// begin inline asm
	mma.sync.aligned.m16n8k32.row.col.s32.s8.s8.s32    { %r74573, %r74574, %r74575, %r74576 },    { %r1, %r2, %r3, %r4 },    { %r5, %r6 },            { %r74573, %r74574, %r74575, %r74576 }; 
	// end inline asm
	// begin inline asm
	mma.sync.aligned.m16n8k32.row.col.s32.s8.s8.s32    { %r74545, %r74546, %r74547, %r74548 },    { %r1, %r2, %r3, %r4 },    { %r5, %r6 },            { %r74545, %r74546, %r74547, %r74548 }; 
	// end inline asm
	// begin inline asm
	mma.sync.aligned.m16n8k32.row.col.s32.s8.s8.s32    { %r74559, %r74560, %r74561, %r74562 },    { %r1, %r2, %r3, %r4 },    { %r5, %r6 },            { %r74559, %r74560, %r74561, %r74562 }; 
	// end inline asm
	// begin inline asm
	mma.sync.aligned.m16n8k32.row.col.s32.s8.s8.s32    { %r74573, %r74574, %r74575, %r74576 },    { %r1, %r2, %r3, %r4 },    { %r5, %r6 },            { %r74573, %r74574, %r74575, %r74576 }; 
	// end inline asm
	// begin inline asm
	mma.sync.aligned.m16n8k32.row.col.s32.s8.s8.s32    { %r74545, %r74546, %r74547, %r74548 },    { %r1, %r2, %r3, %r4 },    { %r5, %r6 },            { %r74545, %r74546, %r74547, %r74548 }; 
	// end inline asm
	// begin inline asm
	mma.sync.aligned.m16n8k32.row.col.s32.s8.s8.s32    { %r74559, %r74560, %r74561, %r74562 },    { %r1, %r2, %r3, %r4 },    { %r5, %r6 },            { %r74559, %r74560, %r74561, %r74562 }; 
	// end inline asm
	// begin inline asm
	mma.sync.aligned.m16n8k32.row.col.s32.s8.s8.s32    { %r74573, %r74574, %r74575, %r74576 },    { %r1, %r2, %r3, %r4 },    { %r5, %r6 },            { %r74573, %r74574, %r74575, %r74576 }; 
	// end inline asm
	// begin inline asm
	mma.sync.aligned.m16n8k32.row.col.s32.s8.s8.s32    { %r74545, %r74546, %r74547, %r74548 },    { %r1, %r2, %r3, %r4 },    { %r5, %r6 },            { %r74545, %r74546, %r74547, %r74548 }; 
	// end inline asm
	// begin inline asm
	mma.sync.aligned.m16n8k32.row.col.s32.s8.s8.s32    { %r74559, %r74560, %r74561, %r74562 },    { %r1, %r2, %r3, %r4 },    { %r5, %r6 },            { %r74559, %r74560, %r74561, %r74562 }; 
	// end inline asm
	// begin inline asm
	mma.sync.aligned.m16n8k32.row.col.s32.s8.s8.s32    { %r74573, %r74574, %r74575, %r74576 },    { %r1, %r2, %r3, %r4 },    { %r5, %r6 },            { %r74573, %r74574, %r74575, %r74576 }; 
	// end inline asm
	// begin inline asm
	mma.sync.aligned.m16n8k32.row.col.s32.s8.s8.s32    { %r74545, %r74546, %r74547, %r74548 },    { %r1, %r2, %r3, %r4 },    { %r5, %r6 },            { %r74545, %r74546, %r74547, %r74548 }; 
	// end inline asm
	// begin inline asm
	mma.sync.aligned.m16n8k32.row.col.s32.s8.s8.s32    { %r74559, %r74560, %r74561, %r74562 },    { %r1, %r2, %r3, %r4 },    { %r5, %r6 },            { %r74559, %r74560, %r74561, %r74562 }; 
	// end inline asm
	// begin inline asm
	mma.sync.aligned.m16n8k32.row.col.s32.s8.s8.s32    { %r74573, %r74574, %r74575, %r74576 },    { %r1, %r2, %r3, %r4 },    { %r5, %r6 },            { %r74573, %r74574, %r74575, %r74576 }; 
	// end inline asm
	// begin inline asm
	mma.sync.aligned.m16n8k32.row.col.s32.s8.s8.s32    { %r74545, %r74546, %r74547, %r74548 },    { %r1, %r2, %r3, %r4 },    { %r5, %r6 },            { %r74545, %r74546, %r74547, %r74548 }; 
	// end inline asm
	// begin inline asm
	mma.sync.aligned.m16n8k32.row.col.s32.s8.s8.s32    { %r74559, %r74560, %r74561, %r74562 },    { %r1, %r2, %r3, %r4 },    { %r5, %r6 },            { %r74559, %r74560, %r74561, %r74562 }; 
	// end inline asm
	// begin inline asm
	mma.sync.aligned.m16n8k32.row.col.s32.s8.s8.s32    { %r74573, %r74574, %r74575, %r74576 },    { %r1, %r2, %r3, %r4 },    { %r5, %r6 },            { %r74573, %r74574, %r74575, %r74576 }; 
	// end inline asm
	// begin inline asm
	mma.sync.aligned.m16n8k32.row.col.s32.s8.s8.s32    { %r74545, %r74546, %r74547, %r74548 },    { %r1, %r2, %r3, %r4 },    { %r5, %r6 },            { %r74545, %r74546, %r74547, %r74548 }; 
	// end inline asm
	// begin inline asm
	mma.sync.aligned.m16n8k32.row.col.s32.s8.s8.s32    { %r74559, %r74560, %r74561, %r74562 },    { %r1, %r2, %r3, %r4 },    { %r5, %r6 },            { %r74559, %r74560, %r74561, %r74562 }; 
	// end inline asm
	// begin inline asm
	mma.sync.aligned.m16n8k32.row.col.s32.s8.s8.s32    { %r74573, %r74574, %r74575, %r74576 },    { %r1, %r2, %r3, %r4 },    { %r5, %r6 },            { %r74573, %r74574, %r74575, %r74576 }; 
	// end inline asm
	// begin inline asm
	mma.sync.aligned.m16n8k32.row.col.s32.s8.s8.s32    { %r74545, %r74546, %r74547, %r74548 },    { %r1, %r2, %r3, %r4 },    { %r5, %r6 },            { %r74545, %r74546, %r74547, %r74548 }; 
	// end inline asm
	// begin inline asm
	mma.sync.aligned.m16n8k32.row.col.s32.s8.s8.s32    { %r74559, %r74560, %r74561, %r74562 },    { %r1, %r2, %r3, %r4 },    { %r5, %r6 },            { %r74559, %r74560, %r74561, %r74562 }; 
	// end inline asm
	// begin inline asm
	mma.sync.aligned.m16n8k32.row.col.s32.s8.s8.s32    { %r74573, %r74574, %r74575, %r74576 },    { %r1, %r2, %r3, %r4 },    { %r5, %r6 },            { %r74573, %r74574, %r74575, %r74576 }; 
	// end inline asm
	// begin inline asm
	mma.sync.aligned.m16n8k32.row.col.s32.s8.s8.s32    { %r74545, %r74546, %r74547, %r74548 },    { %r1, %r2, %r3, %r4 },    { %r5, %r6 },            { %r74545, %r74546, %r74547, %r74548 }; 
	// end inline asm
	// begin inline asm
	mma.sync.aligned.m16n8k32.row.col.s32.s8.s8.s32    { %r74559, %r74560, %r74561, %r74562 },    { %r1, %r2, %r3, %r4 },    { %r5, %r6 },            { %r74559, %r74560, %r74561, %r74562 }; 
	// end inline asm
	// begin inline asm
	mma.sync.aligned.m16n8k32.row.col.s32.s8.s8.s32    { %r74573, %r74574, %r74575, %r74576 },    { %r1, %r2, %r3, %r4 },    { %r5, %r6 },            { %r74573, %r74574, %r74575, %r74576 }; 
	// end inline asm
	// begin inline asm
	mma.sync.aligned.m16n8k32.row.col.s32.s8.s8.s32    { %r74545, %r74546, %r74547, %r74548 },    { %r1, %r2, %r3, %r4 },    { %r5, %r6 },            { %r74545, %r74546, %r74547, %r74548 }; 
	// end inline asm
	// begin inline asm
	mma.sync.aligned.m16n8k32.row.col.s32.s8.s8.s32    { %r74559, %r74560, %r74561, %r74562 },    { %r1, %r2, %r3, %r4 },    { %r5, %r6 },            { %r74559, %r74560, %r74561, %r74562 }; 
	// end inline asm
	// begin inline asm
	mma.sync.aligned.m16n8k32.row.col.s32.s8.s8.s32    { %r74573, %r74574, %r74575, %r74576 },    { %r1, %r2, %r3, %r4 },    { %r5, %r6 },            { %r74573, %r74574, %r74575, %r74576 }; 
	// end inline asm
	// begin inline asm
	mma.sync.aligned.m16n8k32.row.col.s32.s8.s8.s32    { %r74545, %r74546, %r74547, %r74548 },    { %r1, %r2, %r3, %r4 },    { %r5, %r6 },            { %r74545, %r74546, %r74547, %r74548 }; 
	// end inline asm
	// begin inline asm
	mma.sync.aligned.m16n8k32.row.col.s32.s8.s8.s32    { %r74559, %r74560, %r74561, %r74562 },    { %r1, %r2, %r3, %r4 },    { %r5, %r6 },            { %r74559, %r74560, %r74561, %r74562 }; 
	// end inline asm
	// begin inline asm
	mma.sync.aligned.m16n8k32.row.col.s32.s8.s8.s32    { %r74573, %r74574, %r74575, %r74576 },    { %r1, %r2, %r3, %r4 },    { %r5, %r6 },            { %r74573, %r74574, %r74575, %r74576 }; 
	// end inline asm
	// begin inline asm
	mma.sync.aligned.m16n8k32.row.col.s32.s8.s8.s32    { %r74545, %r74546, %r74547, %r74548 },    { %r1, %r2, %r3, %r4 },    { %r5, %r6 },            { %r74545, %r74546, %r74547, %r74548 }; 
	// end inline asm
	// begin inline asm
	mma.sync.aligned.m16n8k32.row.col.s32.s8.s8.s32    { %r74559, %r74560, %r74561, %r74562 },    { %r1, %r2, %r3, %r4 },    { %r5, %r6 },            { %r74559, %r74560, %r74561, %r74562 }; 
	// end inline asm
	// begin inline asm
	mma.sync.aligned.m16n8k32.row.col.s32.s8.s8.s32    { %r74573, %r74574, %r74575, %r74576 },    { %r1, %r2, %r3, %r4 },    { %r5, %r6 },            { %r74573, %r74574, %r74575, %r74576 }; 
	// end inline asm
	// begin inline asm
	mma.sync.aligned.m16n8k32.row.col.s32.s8.s8.s32    { %r74545, %r74546, %r74547, %r74548 },    { %r1, %r2, %r3, %r4 },    { %r5, %r6 },            { %r74545, %r74546, %r74547, %r74548 }; 
	// end inline asm
	// begin inline asm
	mma.sync.aligned.m16n8k32.row.col.s32.s8.s8.s32    { %r74559, %r74560, %r74561, %r74562 },    { %r1, %r2, %r3, %r4 },    { %r5, %r6 },            { %r74559, %r74560, %r74561, %r74562 }; 
	// end inline asm
	// begin inline asm
	mma.sync.aligned.m16n8k32.row.col.s32.s8.s8.s32    { %r74573, %r74574, %r74575, %r74576 },    { %r1, %r2, %r3, %r4 },    { %r5, %r6 },            { %r74573, %r74574, %r74575, %r74576 }; 
	// end inline asm
	// begin inline asm
	mma.sync.aligned.m16n8k32.row.col.s32.s8.s8.s32    { %r74545, %r74546, %r74547, %r74548 },    { %r1, %r2, %r3, %r4 },    { %r5, %r6 },            { %r74545, %r74546, %r74547, %r74548 }; 
	// end inline asm
	// begin inline asm
	mma.sync.aligned.m16n8k32.row.col.s32.s8.s8.s32    { %r74559, %r74560, %r74561, %r74562 },    { %r1, %r2, %r3, %r4 },    { %r5, %r6 },            { %r74559, %r74560, %r74561, %r74562 }; 
	// end inline asm
	// begin inline asm
	mma.sync.aligned.m16n8k32.row.col.s32.s8.s8.s32    { %r74573, %r74574, %r74575, %r74576 },    { %r1, %r2, %r3, %r4 },    { %r5, %r6 },            { %r74573, %r74574, %r74575, %r74576 }; 
	// end inline asm
	// begin inline asm
	mma.sync.aligned.m16n8k32.row.col.s32.s8.s8.s32    { %r74545, %r74546, %r74547, %r74548 },    { %r1, %r2, %r3, %r4 },    { %r5, %r6 },            { %r74545, %r74546, %r74547, %r74548 }; 
	// end inline asm
	// begin inline asm
	mma.sync.aligned.m16n8k32.row.col.s32.s8.s8.s32    { %r74559, %r74560, %r74561, %r74562 },    { %r1, %r2, %r3, %r4 },    { %r5, %r6 },            { %r74559, %r74560, %r74561, %r74562 }; 
	// end inline asm
	// begin inline asm
	mma.sync.aligned.m16n8k32.row.col.s32.s8.s8.s32    { %r74573, %r74574, %r74575, %r74576 },    { %r1, %r2, %r3, %r4 },    { %r5, %r6 },            { %r74573, %r74574, %r74575, %r74576 }; 
	// end inline asm
	// begin inline asm
	mma.sync.aligned.m16n8k32.row.col.s32.s8.s8.s32    { %r74545, %r74546, %r74547, %r74548 },    { %r1, %r2, %r3, %r4 },    { %r5, %r6 },            { %r74545, %r74546, %r74547, %r74548 }; 
	// end inline asm
	// begin inline asm
	mma.sync.aligned.m16n8k32.row.col.s32.s8.s8.s32    { %r74559, %r74560, %r74561, %r74562 },    { %r1, %r2, %r3, %r4 },    { %r5, %r6 },            { %r74559, %r74560, %r74561, %r74562 }; 
	// end inline asm
	// begin inline asm
	mma.sync.aligned.m16n8k32.row.col.s32.s8.s8.s32    { %r74573, %r74574, %r74575, %r74576 },    { %r1, %r2, %r3, %r4 },    { %r5, %r6 },            { %r74573, %r74574, %r74575, %r74576 }; 
	// end inline asm
	// begin inline asm
	mma.sync.aligned.m16n8k32.row.col.s32.s8.s8.s32    { %r74545, %r74546, %r74547, %r74548 },    { %r1, %r2, %r3, %r4 },    { %r5, %r6 },            { %r74545, %r74546, %r74547, %r74548 }; 
	// end inline asm
	// begin inline asm
	mma.sync.aligned.m16n8k32.row.col.s32.s8.s8.s32    { %r74559, %r74560, %r74561, %r74562 },    { %r1, %r2, %r3, %r4 },    { %r5, %r6 },            { %r74559, %r74560, %r74561, %r74562 }; 
	// end inline asm
	// begin inline asm
	mma.sync.aligned.m16n8k32.row.col.s32.s8.s8.s32    { %r74573, %r74574, %r74575, %r74576 },    { %r1, %r2, %r3, %r4 },    { %r5, %r6 },            { %r74573, %r74574, %r74575, %r74576 }; 
	// end inline asm
	// begin inline asm
	mma.sync.aligned.m16n8k32.row.col.s32.s8.s8.s32    { %r74545, %r74546, %r74547, %r74548 },    { %r1, %r2, %r3, %r4 },    { %r5, %r6 },            { %r74545, %r74546, %r74547, %r74548 }; 
	// end inline asm
	// begin inline asm
	mma.sync.aligned.m16n8k32.row.col.s32.s8.s8.s32    { %r74559, %r74560, %r74561, %r74562 },    { %r1, %r2, %r3, %r4 },    { %r5, %r6 },            { %r74559, %r74560, %r74561, %r74562 }; 
	// end inline asm
	// begin inline asm
	mma.sync.aligned.m16n8k32.row.col.s32.s8.s8.s32    { %r74573, %r74574, %r74575, %r74576 },    { %r1, %r2, %r3, %r4 },    { %r5, %r6 },            { %r74573, %r74574, %r74575, %r74576 }; 
	// end inline asm
	// begin inline asm
	mma.sync.aligned.m16n8k32.row.col.s32.s8.s8.s32    { %r74545, %r74546, %r74547, %r74548 },    { %r1, %r2, %r3, %r4 },    { %r5, %r6 },            { %r74545, %r74546, %r74547, %r74548 }; 
	// end inline asm
	// begin inline asm
	mma.sync.aligned.m16n8k32.row.col.s32.s8.s8.s32    { %r74559, %r74560, %r74561, %r74562 },    { %r1, %r2, %r3, %r4 },    { %r5, %r6 },            { %r74559, %r74560, %r74561, %r74562 }; 
	// end inline asm
	// begin inline asm
	mma.sync.aligned.m16n8k32.row.col.s32.s8.s8.s32    { %r74573, %r74574, %r74575, %r74576 },    { %r1, %r2, %r3, %r4 },    { %r5, %r6 },            { %r74573, %r74574, %r74575, %r74576 }; 
	// end inline asm
	// begin inline asm
	mma.sync.aligned.m16n8k32.row.col.s32.s8.s8.s32    { %r74545, %r74546, %r74547, %r74548 },    { %r1, %r2, %r3, %r4 },    { %r5, %r6 },            { %r74545, %r74546, %r74547, %r74548 }; 
	// end inline asm
	// begin inline asm
	mma.sync.aligned.m16n8k32.row.col.s32.s8.s8.s32    { %r74559, %r74560, %r74561, %r74562 },    { %r1, %r2, %r3, %r4 },    { %r5, %r6 },            { %r74559, %r74560, %r74561, %r74562 }; 
	// end inline asm
	// begin inline asm
	mma.sync.aligned.m16n8k32.row.col.s32.s8.s8.s32    { %r74573, %r74574, %r74575, %r74576 },    { %r1, %r2, %r3, %r4 },    { %r5, %r6 },            { %r74573, %r74574, %r74575, %r74576 }; 
	// end inline asm
	// begin inline asm
	mma.sync.aligned.m16n8k32.row.col.s32.s8.s8.s32    { %r74545, %r74546, %r74547, %r74548 },    { %r1, %r2, %r3, %r4 },    { %r5, %r6 },            { %r74545, %r74546, %r74547, %r74548 }; 
	// end inline asm
	// begin inline asm
	mma.sync.aligned.m16n8k32.row.col.s32.s8.s8.s32    { %r74559, %r74560, %r74561, %r74562 },    { %r1, %r2, %r3, %r4 },    { %r5, %r6 },            { %r74559, %r74560, %r74561, %r74562 }; 
	// end inline asm
	// begin inline asm
	mma.sync.aligned.m16n8k32.row.col.s32.s8.s8.s32    { %r74573, %r74574, %r74575, %r74576 },    { %r1, %r2, %r3, %r4 },    { %r5, %r6 },            { %r74573, %r74574, %r74575, %r74576 }; 
	// end inline asm
	// begin inline asm
	mma.sync.aligned.m16n8k32.row.col.s32.s8.s8.s32    { %r74545, %r74546, %r74547, %r74548 },    { %r1, %r2, %r3, %r4 },    { %r5, %r6 },            { %r74545, %r74546, %r74547, %r74548 }; 
	// end inline asm
	// begin inline asm
	mma.sync.aligned.m16n8k32.row.col.s32.s8.s8.s32    { %r74559, %r74560, %r74561, %r74562 },    { %r1, %r2, %r3, %r4 },    { %r5, %r6 },            { %r74559, %r74560, %r74561, %r74562 }; 
	// end inline asm
	// begin inline asm
	mma.sync.aligned.m16n8k32.row.col.s32.s8.s8.s32    { %r74573, %r74574, %r74575, %r74576 },    { %r1, %r2, %r3, %r4 },    { %r5, %r6 },            { %r74573, %r74574, %r74575, %r74576 }; 
	// end inline asm
	// begin inline asm
	mma.sync.aligned.m16n8k32.row.col.s32.s8.s8.s32    { %r74545, %r74546, %r74547, %r74548 },    { %r1, %r2, %r3, %r4 },    { %r5, %r6 },            { %r74545, %r74546, %r74547, %r74548 }; 
	// end inline asm
	// begin inline asm
	mma.sync.aligned.m16n8k32.row.col.s32.s8.s8.s32    { %r74559, %r74560, %r74561, %r74562 },    { %r1, %r2, %r3, %r4 },    { %r5, %r6 },            { %r74559, %r74560, %r74561, %r74562 }; 
	// end inline asm
	// begin inline asm
	mma.sync.aligned.m16n8k32.row.col.s32.s8.s8.s32    { %r74573, %r74574, %r74575, %r74576 },    { %r1, %r2, %r3, %r4 },    { %r5, %r6 },            { %r74573, %r74574, %r74575, %r74576 }; 
	// end inline asm
	// begin inline asm
	mma.sync.aligned.m16n8k32.row.col.s32.s8.s8.s32    { %r74545, %r74546, %r74547, %r74548 },    { %r1, %r2, %r3, %r4 },    { %r5, %r6 },            { %r74545, %r74546, %r74547, %r74548 }; 
	// end inline asm
	// begin inline asm
	mma.sync.aligned.m16n8k32.row.col.s32.s8.s8.s32    { %r74559, %r74560, %r74561, %r74562 },    { %r1, %r2, %r3, %r4 },    { %r5, %r6 },            { %r74559, %r74560, %r74561, %r74562 }; 
	// end inline asm
	// begin inline asm
	mma.sync.aligned.m16n8k32.row.col.s32.s8.s8.s32    { %r74573, %r74574, %r74575, %r74576 },    { %r1, %r2, %r3, %r4 },    { %r5, %r6 },            { %r74573, %r74574, %r74575, %r74576 }; 
	// end inline asm
	// begin inline asm
	mma.sync.aligned.m16n8k32.row.col.s32.s8.s8.s32    { %r74545, %r74546, %r74547, %r74548 },    { %r1, %r2, %r3, %r4 },    { %r5, %r6 },            { %r74545, %r74546, %r74547, %r74548 }; 
	// end inline asm
	// begin inline asm
	mma.sync.aligned.m16n8k32.row.col.s32.s8.s8.s32    { %r74559, %r74560, %r74561, %r74562 },    { %r1, %r2, %r3, %r4 },    { %r5, %r6 },            { %r74559, %r74560, %r74561, %r74562 }; 
	// end inline asm
	// begin inline asm
	mma.sync.aligned.m16n8k32.row.col.s32.s8.s8.s32    { %r74573, %r74574, %r74575, %r74576 },    { %r1, %r2, %r3, %r4 },    { %r5, %r6 },            { %r74573, %r74574, %r74575, %r74576 }; 
	// end inline asm
	// begin inline asm
	mma.sync.aligned.m16n8k32.row.col.s32.s8.s8.s32    { %r74545, %r74546, %r74547, %r74548 },    { %r1, %r2, %r3, %r4 },    { %r5, %r6 },            { %r74545, %r74546, %r74547, %r74548 }; 
	// end inline asm
	// begin inline asm
	mma.sync.aligned.m16n8k32.row.col.s32.s8.s8.s32    { %r74559, %r74560, %r74561, %r74562 },    { %r1, %r2, %r3, %r4 },    { %r5, %r6 },            { %r74559, %r74560, %r74561, %r74562 }; 
	// end inline asm
	// begin inline asm
	mma.sync.aligned.m16n8k32.row.col.s32.s8.s8.s32    { %r74573, %r74574, %r74575, %r74576 },    { %r1, %r2, %r3, %r4 },    { %r5, %r6 },            { %r74573, %r74574, %r74575, %r74576 }; 
	// end inline asm
	// begin inline asm
	mma.sync.aligned.m16n8k32.row.col.s32.s8.s8.s32    { %r74545, %r74546, %r74547, %r74548 },    { %r1, %r2, %r3, %r4 },    { %r5, %r6 },            { %r74545, %r74546, %r74547, %r74548 }; 
	// end inline asm
	// begin inline asm
	mma.sync.aligned.m16n8k32.row.col.s32.s8.s8.s32    { %r74559, %r74560, %r74561, %r74562 },    { %r1, %r2, %r3, %r4 },    { %r5, %r6 },            { %r74559, %r74560, %r74561, %r74562 }; 
	// end inline asm
	// begin inline asm
	mma.sync.aligned.m16n8k32.row.col.s32.s8.s8.s32    { %r74573, %r74574, %r74575, %r74576 },    { %r1, %r2, %r3, %r4 },    { %r5, %r6 },            { %r74573, %r74574, %r74575, %r74576 }; 
	// end inline asm
	// begin inline asm
	mma.sync.aligned.m16n8k32.row.col.s32.s8.s8.s32    { %r74545, %r74546, %r74547, %r74548 },    { %r1, %r2, %r3, %r4 },    { %r5, %r6 },            { %r74545, %r74546, %r74547, %r74548 }; 
	// end inline asm
	// begin inline asm
	mma.sync.aligned.m16n8k32.row.col.s32.s8.s8.s32    { %r74559, %r74560, %r74561, %r74562 },    { %r1, %r2, %r3, %r4 },    { %r5, %r6 },            { %r74559, %r74560, %r74561, %r74562 }; 
	// end inline asm
	// begin inline asm
	mma.sync.aligned.m16n8k32.row.col.s32.s8.s8.s32    { %r74573, %r74574, %r74575, %r74576 },    { %r1, %r2, %r3, %r4 },    { %r5, %r6 },            { %r74573, %r74574, %r74575, %r74576 }; 
	// end inline asm
	// begin inline asm
	mma.sync.aligned.m16n8k32.row.col.s32.s8.s8.s32    { %r74545, %r74546, %r74547, %r74548 },    { %r1, %r2, %r3, %r4 },    { %r5, %r6 },            { %r74545, %r74546, %r74547, %r74548 }; 
	// end inline asm
	// begin inline asm
	mma.sync.aligned.m16n8k32.row.col.s32.s8.s8.s32    { %r74559, %r74560, %r74561, %r74562 },    { %r1, %r2, %r3, %r4 },    { %r5, %r6 },            { %r74559, %r74560, %r74561, %r74562 }; 
	// end inline asm
	// begin inline asm
	mma.sync.aligned.m16n8k32.row.col.s32.s8.s8.s32    { %r74573, %r74574, %r74575, %r74576 },    { %r1, %r2, %r3, %r4 },    { %r5, %r6 },            { %r74573, %r74574, %r74575, %r74576 }; 
	// end inline asm
	// begin inline asm
	mma.sync.aligned.m16n8k32.row.col.s32.s8.s8.s32    { %r74545, %r74546, %r74547, %r74548 },    { %r1, %r2, %r3, %r4 },    { %r5, %r6 },            { %r74545, %r74546, %r74547, %r74548 }; 
	// end inline asm
	// begin inline asm
	mma.sync.aligned.m16n8k32.row.col.s32.s8.s8.s32    { %r74559, %r74560, %r74561, %r74562 },    { %r1, %r2, %r3, %r4 },    { %r5, %r6 },            { %r74559, %r74560, %r74561, %r74562 }; 
	// end inline asm
	// begin inline asm
	mma.sync.aligned.m16n8k32.row.col.s32.s8.s8.s32    { %r74573, %r74574, %r74575, %r74576 },    { %r1, %r2, %r3, %r4 },    { %r5, %r6 },            { %r74573, %r74574, %r74575, %r74576 }; 
	// end inline asm
	// begin inline asm
	mma.sync.aligned.m16n8k32.row.col.s32.s8.s8.s32    { %r74545, %r74546, %r74547, %r74548 },    { %r1, %r2, %r3, %r4 },    { %r5, %r6 },            { %r74545, %r74546, %r74547, %r74548 }; 
	// end inline asm
	// begin inline asm
	mma.sync.aligned.m16n8k32.row.col.s32.s8.s8.s32    { %r74559, %r74560, %r74561, %r74562 },    { %r1, %r2, %r3, %r4 },    { %r5, %r6 },            { %r74559, %r74560, %r74561, %r74562 }; 
	// end inline asm
	// begin inline asm
	mma.sync.aligned.m16n8k32.row.col.s32.s8.s8.s32    { %r74573, %r74574, %r74575, %r74576 },    { %r1, %r2, %r3, %r4 },    { %r5, %r6 },            { %r74573, %r74574, %r74575, %r74576 }; 
	// end inline asm
	// begin inline asm
	mma.sync.aligned.m16n8k32.row.col.s32.s8.s8.s32    { %r74545, %r74546, %r74547, %r74548 },    { %r1, %r2, %r3, %r4 },    { %r5, %r6 },            { %r74545, %r74546, %r74547, %r74548 }; 
	// end inline asm
	// begin inline asm
	mma.sync.aligned.m16n8k32.row.col.s32.s8.s8.s32    { %r74559, %r74560, %r74561, %r74562 },    { %r1, %r2, %r3, %r4 },    { %r5, %r6 },            { %r74559, %r74560, %r74561, %r74562 }; 
	// end inline asm
	// begin inline asm
	mma.sync.aligned.m16n8k32.row.col.s32.s8.s8.s32    { %r74573, %r74574, %r74575, %r74576 },    { %r1, %r2, %r3, %r4 },    { %r5, %r6 },            { %r74573, %r74574, %r74575, %r74576 }; 
	// end inline asm
	// begin inline asm
	mma.sync.aligned.m16n8k32.row.col.s32.s8.s8.s32    { %r74545, %r74546, %r74547, %r74548 },    { %r1, %r2, %r3, %r4 },    { %r5, %r6 },            { %r74545, %r74546, %r74547, %r74548 }; 
	// end inline asm
	// begin inline asm
	mma.sync.aligned.m16n8k32.row.col.s32.s8.s8.s32    { %r74559, %r74560, %r74561, %r74562 },    { %r1, %r2, %r3, %r4 },    { %r5, %r6 },            { %r74559, %r74560, %r74561, %r74562 }; 
	// end inline asm
	// begin inline asm
	mma.sync.aligned.m16n8k32.row.col.s32.s8.s8.s32    { %r74573, %r74574, %r74575, %r74576 },    { %r1, %r2, %r3, %r4 },    { %r5, %r6 },            { %r74573, %r74574, %r74575, %r74576 }; 
	// end inline asm
	// begin inline asm
	mma.sync.aligned.m16n8k32.row.col.s32.s8.s8.s32    { %r74545, %r74546, %r74547, %r74548 },    { %r1, %r2, %r3, %r4 },    { %r5, %r6 },            { %r74545, %r74546, %r74547, %r74548 }; 
	// end inline asm
	// begin inline asm
	mma.sync.aligned.m16n8k32.row.col.s32.s8.s8.s32    { %r74559, %r74560, %r74561, %r74562 },    { %r1, %r2, %r3, %r4 },    { %r5, %r6 },            { %r74559, %r74560, %r74561, %r74562 }; 
	// end inline asm
	// begin inline asm
	mma.sync.aligned.m16n8k32.row.col.s32.s8.s8.s32    { %r74573, %r74574, %r74575, %r74576 },    { %r1, %r2, %r3, %r4 },    { %r5, %r6 },            { %r74573, %r74574, %r74575, %r74576 }; 
	// end inline asm
	// begin inline asm
	mma.sync.aligned.m16n8k32.row.col.s32.s8.s8.s32    { %r74545, %r74546, %r74547, %r74548 },    { %r1, %r2, %r3, %r4 },    { %r5, %r6 },            { %r74545, %r74546, %r74547, %r74548 }; 
	// end inline asm
	// begin inline asm
	mma.sync.aligned.m16n8k32.row.col.s32.s8.s8.s32    { %r74559, %r74560, %r74561, %r74562 },    { %r1, %r2, %r3, %r4 },    { %r5, %r6 },            { %r74559, %r74560, %r74561, %r74562 }; 
	// end inline asm
	// begin inline asm
	mma.sync.aligned.m16n8k32.row.col.s32.s8.s8.s32    { %r74573, %r74574, %r74575, %r74576 },    { %r1, %r2, %r3, %r4 },    { %r5, %r6 },            { %r74573, %r74574, %r74575, %r74576 }; 
	// end inline asm
	// begin inline asm
	mma.sync.aligned.m16n8k32.row.col.s32.s8.s8.s32    { %r74545, %r74546, %r74547, %r74548 },    { %r1, %r2, %r3, %r4 },    { %r5, %r6 },            { %r74545, %r74546, %r74547, %r74548 }; 
	// end inline asm
	// begin inline asm
	mma.sync.aligned.m16n8k32.row.col.s32.s8.s8.s32    { %r74559, %r74560, %r74561, %r74562 },    { %r1, %r2, %r3, %r4 },    { %r5, %r6 },            { %r74559, %r74560, %r74561, %r74562 }; 
	// end inline asm
	// begin inline asm
	mma.sync.aligned.m16n8k32.row.col.s32.s8.s8.s32    { %r74573, %r74574, %r74575, %r74576 },    { %r1, %r2, %r3, %r4 },    { %r5, %r6 },            { %r74573, %r74574, %r74575, %r74576 }; 
	// end inline asm
	// begin inline asm
	mma.sync.aligned.m16n8k32.row.col.s32.s8.s8.s32    { %r74545, %r74546, %r74547, %r74548 },    { %r1, %r2, %r3, %r4 },    { %r5, %r6 },            { %r74545, %r74546, %r74547, %r74548 }; 
	// end inline asm
	// begin inline asm
	mma.sync.aligned.m16n8k32.row.col.s32.s8.s8.s32    { %r74559, %r74560, %r74561, %r74562 },    { %r1, %r2, %r3, %r4 },    { %r5, %r6 },            { %r74559, %r74560, %r74561, %r74562 }; 
	// end inline asm
	// begin inline asm
	mma.sync.aligned.m16n8k32.row.col.s32.s8.s8.s32    { %r74573, %r74574, %r74575, %r74576 },    { %r1, %r2, %r3, %r4 },    { %r5, %r6 },            { %r74573, %r74574, %r74575, %r74576 }; 
	// end inline asm
	// begin inline asm
	mma.sync.aligned.m16n8k32.row.col.s32.s8.s8.s32    { %r74545, %r74546, %r74547, %r74548 },    { %r1, %r2, %r3, %r4 },    { %r5, %r6 },            { %r74545, %r74546, %r74547, %r74548 }; 
	// end inline asm
	// begin inline asm
	mma.sync.aligned.m16n8k32.row.col.s32.s8.s8.s32    { %r74559, %r74560, %r74561, %r74562 },    { %r1, %r2, %r3, %r4 },    { %r5, %r6 },            { %r74559, %r74560, %r74561, %r74562 }; 
	// end inline asm
	// begin inline asm
	mma.sync.aligned.m16n8k32.row.col.s32.s8.s8.s32    { %r74573, %r74574, %r74575, %r74576 },    { %r1, %r2, %r3, %r4 },    { %r5, %r6 },            { %r74573, %r74574, %r74575, %r74576 }; 
	// end inline asm
	// begin inline asm
	mma.sync.aligned.m16n8k32.row.col.s32.s8.s8.s32    { %r74545, %r74546, %r74547, %r74548 },    { %r1, %r2, %r3, %r4 },    { %r5, %r6 },            { %r74545, %r74546, %r74547, %r74548 }; 
	// end inline asm
	// begin inline asm
	mma.sync.aligned.m16n8k32.row.col.s32.s8.s8.s32    { %r74559, %r74560, %r74561, %r74562 },    { %r1, %r2, %r3, %r4 },    { %r5, %r6 },            { %r74559, %r74560, %r74561, %r74562 }; 
	// end inline asm
	// begin inline asm
	mma.sync.aligned.m16n8k32.row.col.s32.s8.s8.s32    { %r74573, %r74574, %r74575, %r74576 },    { %r1, %r2, %r3, %r4 },    { %r5, %r6 },            { %r74573, %r74574, %r74575, %r74576 }; 
	// end inline asm
	// begin inline asm
	mma.sync.aligned.m16n8k32.row.col.s32.s8.s8.s32    { %r74545, %r74546, %r74547, %r74548 },    { %r1, %r2, %r3, %r4 },    { %r5, %r6 },            { %r74545, %r74546, %r74547, %r74548 }; 
	// end inline asm
	// begin inline asm
	mma.sync.aligned.m16n8k32.row.col.s32.s8.s8.s32    { %r74559, %r74560, %r74561, %r74562 },    { %r1, %r2, %r3, %r4 },    { %r5, %r6 },            { %r74559, %r74560, %r74561, %r74562 }; 
	// end inline asm
	// begin inline asm
	mma.sync.aligned.m16n8k32.row.col.s32.s8.s8.s32    { %r74573, %r74574, %r74575, %r74576 },    { %r1, %r2, %r3, %r4 },    { %r5, %r6 },            { %r74573, %r74574, %r74575, %r74576 }; 
	// end inline asm
	// begin inline asm
	mma.sync.aligned.m16n8k32.row.col.s32.s8.s8.s32    { %r74545, %r74546, %r74547, %r74548 },    { %r1, %r2, %r3, %r4 },    { %r5, %r6 },            { %r74545, %r74546, %r74547, %r74548 }; 
	// end inline asm
	// begin inline asm
	mma.sync.aligned.m16n8k32.row.col.s32.s8.s8.s32    { %r74559, %r74560, %r74561, %r74562 },    { %r1, %r2, %r3, %r4 },    { %r5, %r6 },            { %r74559, %r74560, %r74561, %r74562 }; 
	// end inline asm
	// begin inline asm
	mma.sync.aligned.m16n8k32.row.col.s32.s8.s8.s32    { %r74573, %r74574, %r74575, %r74576 },    { %r1, %r2, %r3, %r4 },    { %r5, %r6 },            { %r74573, %r74574, %r74575, %r74576 }; 
	// end inline asm
	// begin inline asm
	mma.sync.aligned.m16n8k32.row.col.s32.s8.s8.s32    { %r74545, %r74546, %r74547, %r74548 },    { %r1, %r2, %r3, %r4 },    { %r5, %r6 },            { %r74545, %r74546, %r74547, %r74548 }; 
	// end inline asm
	// begin inline asm
	mma.sync.aligned.m16n8k32.row.col.s32.s8.s8.s32    { %r74559, %r74560, %r74561, %r74562 },    { %r1, %r2, %r3, %r4 },    { %r5, %r6 },            { %r74559, %r74560, %r74561, %r74562 }; 
	// end inline asm
	// begin inline asm
	mma.sync.aligned.m16n8k32.row.col.s32.s8.s8.s32    { %r74573, %r74574, %r74575, %r74576 },    { %r1, %r2, %r3, %r4 },    { %r5, %r6 },            { %r74573, %r74574, %r74575, %r74576 }; 
	// end inline asm
	// begin inline asm
	mma.sync.aligned.m16n8k32.row.col.s32.s8.s8.s32    { %r74545, %r74546, %r74547, %r74548 },    { %r1, %r2, %r3, %r4 },    { %r5, %r6 },            { %r74545, %r74546, %r74547, %r74548 }; 
	// end inline asm
	// begin inline asm
	mma.sync.aligned.m16n8k32.row.col.s32.s8.s8.s32    { %r74559, %r74560, %r74561, %r74562 },    { %r1, %r2, %r3, %r4 },    { %r5, %r6 },            { %r74559, %r74560, %r74561, %r74562 }; 
	// end inline asm
	// begin inline asm
	mma.sync.aligned.m16n8k32.row.col.s32.s8.s8.s32    { %r74573, %r74574, %r74575, %r74576 },    { %r1, %r2, %r3, %r4 },    { %r5, %r6 },            { %r74573, %r74574, %r74575, %r74576 }; 
	// end inline asm
	// begin inline asm
	mma.sync.aligned.m16n8k32.row.col.s32.s8.s8.s32    { %r74545, %r74546, %r74547, %r74548 },    { %r1, %r2, %r3, %r4 },    { %r5, %r6 },            { %r74545, %r74546, %r74547, %r74548 }; 
	// end inline asm
	// begin inline asm
	mma.sync.aligned.m16n8k32.row.col.s32.s8.s8.s32    { %r74559, %r74560, %r74561, %r74562 },    { %r1, %r2, %r3, %r4 },    { %r5, %r6 },            { %r74559, %r74560, %r74561, %r74562 }; 
	// end inline asm
	// begin inline asm
	mma.sync.aligned.m16n8k32.row.col.s32.s8.s8.s32    { %r74573, %r74574, %r74575, %r74576 },    { %r1, %r2, %r3, %r4 },    { %r5, %r6 },            { %r74573, %r74574, %r74575, %r74576 }; 
	// end inline asm
	// begin inline asm
	mma.sync.aligned.m16n8k32.row.col.s32.s8.s8.s32    { %r74545, %r74546, %r74547, %r74548 },    { %r1, %r2, %r3, %r4 },    { %r5, %r6 },            { %r74545, %r74546, %r74547, %r74548 }; 
	// end inline asm
	// begin inline asm
	mma.sync.aligned.m16n8k32.row.col.s32.s8.s8.s32    { %r74559, %r74560, %r74561, %r74562 },    { %r1, %r2, %r3, %r4 },    { %r5, %r6 },            { %r74559, %r74560, %r74561, %r74562 }; 
	// end inline asm
	// begin inline asm
	mma.sync.aligned.m16n8k32.row.col.s32.s8.s8.s32    { %r74573, %r74574, %r74575, %r74576 },    { %r1, %r2, %r3, %r4 },    { %r5, %r6 },            { %r74573, %r74574, %r74575, %r74576 }; 
	// end inline asm
	// begin inline asm
	mma.sync.aligned.m16n8k32.row.col.s32.s8.s8.s32    { %r74545, %r74546, %r74547, %r74548 },    { %r1, %r2, %r3, %r4 },    { %r5, %r6 },            { %r74545, %r74546, %r74547, %r74548 }; 
	// end inline asm
	// begin inline asm
	mma.sync.aligned.m16n8k32.row.col.s32.s8.s8.s32    { %r74559, %r74560, %r74561, %r74562 },    { %r1, %r2, %r3, %r4 },    { %r5, %r6 },            { %r74559, %r74560, %r74561, %r74562 }; 
	// end inline asm
	// begin inline asm
	mma.sync.aligned.m16n8k32.row.col.s32.s8.s8.s32    { %r74573, %r74574, %r74575, %r74576 },    { %r1, %r2, %r3, %r4 },    { %r5, %r6 },            { %r74573, %r74574, %r74575, %r74576 }; 
	// end inline asm
	// begin inline asm
	mma.sync.aligned.m16n8k32.row.col.s32.s8.s8.s32    { %r74545, %r74546, %r74547, %r74548 },    { %r1, %r2, %r3, %r4 },    { %r5, %r6 },            { %r74545, %r74546, %r74547, %r74548 }; 
	// end inline asm
	// begin inline asm
	mma.sync.aligned.m16n8k32.row.col.s32.s8.s8.s32    { %r74559, %r74560, %r74561, %r74562 },    { %r1, %r2, %r3, %r4 },    { %r5, %r6 },            { %r74559, %r74560, %r74561, %r74562 }; 
	// end inline asm
	// begin inline asm
	mma.sync.aligned.m16n8k32.row.col.s32.s8.s8.s32    { %r74573, %r74574, %r74575, %r74576 },    { %r1, %r2, %r3, %r4 },    { %r5, %r6 },            { %r74573, %r74574, %r74575, %r74576 }; 
	// end inline asm
	// begin inline asm
	mma.sync.aligned.m16n8k32.row.col.s32.s8.s8.s32    { %r74545, %r74546, %r74547, %r74548 },    { %r1, %r2, %r3, %r4 },    { %r5, %r6 },            { %r74545, %r74546, %r74547, %r74548 }; 
	// end inline asm
	// begin inline asm
	mma.sync.aligned.m16n8k32.row.col.s32.s8.s8.s32    { %r74559, %r74560, %r74561, %r74562 },    { %r1, %r2, %r3, %r4 },    { %r5, %r6 },            { %r74559, %r74560, %r74561, %r74562 }; 
	// end inline asm
	// begin inline asm
	mma.sync.aligned.m16n8k32.row.col.s32.s8.s8.s32    { %r74573, %r74574, %r74575, %r74576 },    { %r1, %r2, %r3, %r4 },    { %r5, %r6 },            { %r74573, %r74574, %r74575, %r74576 }; 
	// end inline asm
	// begin inline asm
	mma.sync.aligned.m16n8k32.row.col.s32.s8.s8.s32    { %r74545, %r74546, %r74547, %r74548 },    { %r1, %r2, %r3, %r4 },    { %r5, %r6 },            { %r74545, %r74546, %r74547, %r74548 }; 
	// end inline asm
	// begin inline asm
	mma.sync.aligned.m16n8k32.row.col.s32.s8.s8.s32    { %r74559, %r74560, %r74561, %r74562 },    { %r1, %r2, %r3, %r4 },    { %r5, %r6 },            { %r74559, %r74560, %r74561, %r74562 }; 
	// end inline asm
	// begin inline asm
	mma.sync.aligned.m16n8k32.row.col.s32.s8.s8.s32    { %r74573, %r74574, %r74575, %r74576 },    { %r1, %r2, %r3, %r4 },    { %r5, %r6 },            { %r74573, %r74574, %r74575, %r74576 }; 
	// end inline asm
	// begin inline asm
	mma.sync.aligned.m16n8k32.row.col.s32.s8.s8.s32    { %r74545, %r74546, %r74547, %r74548 },    { %r1, %r2, %r3, %r4 },    { %r5, %r6 },            { %r74545, %r74546, %r74547, %r74548 }; 
	// end inline asm
	// begin inline asm
	mma.sync.aligned.m16n8k32.row.col.s32.s8.s8.s32    { %r74559, %r74560, %r74561, %r74562 },    { %r1, %r2, %r3, %r4 },    { %r5, %r6 },            { %r74559, %r74560, %r74561, %r74562 }; 
	// end inline asm
	// begin inline asm
	mma.sync.aligned.m16n8k32.row.col.s32.s8.s8.s32    { %r74573, %r74574, %r74575, %r74576 },    { %r1, %r2, %r3, %r4 },    { %r5, %r6 },            { %r74573, %r74574, %r74575, %r74576 }; 
	// end inline asm
	// begin inline asm
	mma.sync.aligned.m16n8k32.row.col.s32.s8.s8.s32    { %r74545, %r74546, %r74547, %r74548 },    { %r1, %r2, %r3, %r4 },    { %r5, %r6 },            { %r74545, %r74546, %r74547, %r74548 }; 
	// end inline asm
	// begin inline asm
	mma.sync.aligned.m16n8k32.row.col.s32.s8.s8.s32    { %r74559, %r74560, %r74561, %r74562 },    { %r1, %r2, %r3, %r4 },    { %r5, %r6 },            { %r74559, %r74560, %r74561, %r74562 }; 
	// end inline asm
	// begin inline asm
	mma.sync.aligned.m16n8k32.row.col.s32.s8.s8.s32    { %r74573, %r74574, %r74575, %r74576 },    { %r1, %r2, %r3, %r4 },    { %r5, %r6 },            { %r74573, %r74574, %r74575, %r74576 }; 
	// end inline asm
	// begin inline asm
	mma.sync.aligned.m16n8k32.row.col.s32.s8.s8.s32    { %r74545, %r74546, %r74547, %r74548 },    { %r1, %r2, %r3, %r4 },    { %r5, %r6 },            { %r74545, %r74546, %r74547, %r74548 }; 
	// end inline asm
	// begin inline asm
	mma.sync.aligned.m16n8k32.row.col.s32.s8.s8.s32    { %r74559, %r74560, %r74561, %r74562 },    { %r1, %r2, %r3, %r4 },    { %r5, %r6 },            { %r74559, %r74560, %r74561, %r74562 }; 
	// end inline asm
	// begin inline asm
	mma.sync.aligned.m16n8k32.row.col.s32.s8.s8.s32    { %r74573, %r74574, %r74575, %r74576 },    { %r1, %r2, %r3, %r4 },    { %r5, %r6 },            { %r74573, %r74574, %r74575, %r74576 }; 
	// end inline asm
	// begin inline asm
	mma.sync.aligned.m16n8k32.row.col.s32.s8.s8.s32    { %r74545, %r74546, %r74547, %r74548 },    { %r1, %r2, %r3, %r4 },    { %r5, %r6 },            { %r74545, %r74546, %r74547, %r74548 }; 
	// end inline asm
	// begin inline asm
	mma.sync.aligned.m16n8k32.row.col.s32.s8.s8.s32    { %r74559, %r74560, %r74561, %r74562 },    { %r1, %r2, %r3, %r4 },    { %r5, %r6 },            { %r74559, %r74560, %r74561, %r74562 }; 
	// end inline asm
	// begin inline asm
	mma.sync.aligned.m16n8k32.row.col.s32.s8.s8.s32    { %r74573, %r74574, %r74575, %r74576 },    { %r1, %r2, %r3, %r4 },    { %r5, %r6 },            { %r74573, %r74574, %r74575, %r74576 }; 
	// end inline asm
	// begin inline asm
	mma.sync.aligned.m16n8k32.row.col.s32.s8.s8.s32    { %r74545, %r74546, %r74547, %r74548 },    { %r1, %r2, %r3, %r4 },    { %r5, %r6 },            { %r74545, %r74546, %r74547, %r74548 }; 
	// end inline asm
	// begin inline asm
	mma.sync.aligned.m16n8k32.row.col.s32.s8.s8.s32    { %r74559, %r74560, %r74561, %r74562 },    { %r1, %r2, %r3, %r4 },    { %r5, %r6 },            { %r74559, %r74560, %r74561, %r74562 }; 
	// end inline asm
	// begin inline asm
	mma.sync.aligned.m16n8k32.row.col.s32.s8.s8.s32    { %r74573, %r74574, %r74575, %r74576 },    { %r1, %r2, %r3, %r4 },    { %r5, %r6 },            { %r74573, %r74574, %r74575, %r74576 }; 
	// end inline asm
	// begin inline asm
	mma.sync.aligned.m16n8k32.row.col.s32.s8.s8.s32    { %r74545, %r74546, %r74547, %r74548 },    { %r1, %r2, %r3, %r4 },    { %r5, %r6 },            { %r74545, %r74546, %r74547, %r74548 }; 
	// end inline asm
	// begin inline asm
	mma.sync.aligned.m16n8k32.row.col.s32.s8.s8.s32    { %r74559, %r74560, %r74561, %r74562 },    { %r1, %r2, %r3, %r4 },    { %r5, %r6 },            { %r74559, %r74560, %r74561, %r74562 }; 
	// end inline asm
	// begin inline asm
	mma.sync.aligned.m16n8k32.row.col.s32.s8.s8.s32    { %r74573, %r74574, %r74575, %r74576 },    { %r1, %r2, %r3, %r4 },    { %r5, %r6 },            { %r74573, %r74574, %r74575, %r74576 }; 
	// end inline asm
	// begin inline asm
	mma.sync.aligned.m16n8k32.row.col.s32.s8.s8.s32    { %r74545, %r74546, %r74547, %r74548 },    { %r1, %r2, %r3, %r4 },    { %r5, %r6 },            { %r74545, %r74546, %r74547, %r74548 }; 
	// end inline asm
	// begin inline asm
	mma.sync.aligned.m16n8k32.row.col.s32.s8.s8.s32    { %r74559, %r74560, %r74561, %r74562 },    { %r1, %r2, %r3, %r4 },    { %r5, %r6 },            { %r74559, %r74560, %r74561, %r74562 }; 
	// end inline asm
	// begin inline asm
	mma.sync.aligned.m16n8k32.row.col.s32.s8.s8.s32    { %r74573, %r74574, %r74575, %r74576 },    { %r1, %r2, %r3, %r4 },    { %r5, %r6 },            { %r74573, %r74574, %r74575, %r74576 }; 
	// end inline asm
	// begin inline asm
	mma.sync.aligned.m16n8k32.row.col.s32.s8.s8.s32    { %r74545, %r74546, %r74547, %r74548 },    { %r1, %r2, %r3, %r4 },    { %r5, %r6 },            { %r74545, %r74546, %r74547, %r74548 }; 
	// end inline asm
	// begin inline asm
	mma.sync.aligned.m16n8k32.row.col.s32.s8.s8.s32    { %r74559, %r74560, %r74561, %r74562 },    { %r1, %r2, %r3, %r4 },    { %r5, %r6 },            { %r74559, %r74560, %r74561, %r74562 }; 
	// end inline asm
	// begin inline asm
	mma.sync.aligned.m16n8k32.row.col.s32.s8.s8.s32    { %r74573, %r74574, %r74575, %r74576 },    { %r1, %r2, %r3, %r4 },    { %r5, %r6 },            { %r74573, %r74574, %r74575, %r74576 }; 
	// end inline asm
	// begin inline asm
	mma.sync.aligned.m16n8k32.row.col.s32.s8.s8.s32    { %r74545, %r74546, %r74547, %r74548 },    { %r1, %r2, %r3, %r4 },    { %r5, %r6 },            { %r74545, %r74546, %r74547, %r74548 }; 
	// end inline asm
	// begin inline asm
	mma.sync.aligned.m16n8k32.row.col.s32.s8.s8.s32    { %r74559, %r74560, %r74561, %r74562 },    { %r1, %r2, %r3, %r4 },    { %r5, %r6 },            { %r74559, %r74560, %r74561, %r74562 }; 
	// end inline asm
	// begin inline asm
	mma.sync.aligned.m16n8k32.row.col.s32.s8.s8.s32    { %r74573, %r74574, %r74575, %r74576 },    { %r1, %r2, %r3, %r4 },    { %r5, %r6 },            { %r74573, %r74574, %r74575, %r74576 }; 
	// end inline asm
	// begin inline asm
	mma.sync.aligned.m16n8k32.row.col.s32.s8.s8.s32    { %r74545, %r74546, %r74547, %r74548 },    { %r1, %r2, %r3, %r4 },    { %r5, %r6 },            { %r74545, %r74546, %r74547, %r74548 }; 
	// end inline asm
	// begin inline asm
	mma.sync.aligned.m16n8k32.row.col.s32.s8.s8.s32    { %r74559, %r74560, %r74561, %r74562 },    { %r1, %r2, %r3, %r4 },    { %r5, %r6 },            { %r74559, %r74560, %r74561, %r74562 }; 
	// end inline asm
	// begin inline asm
	mma.sync.aligned.m16n8k32.row.col.s32.s8.s8.s32    { %r74573, %r74574, %r74575, %r74576 },    { %r1, %r2, %r3, %r4 },    { %r5, %r6 },            { %r74573, %r74574, %r74575, %r74576 }; 
	// end inline asm
	// begin inline asm
	mma.sync.aligned.m16n8k32.row.col.s32.s8.s8.s32    { %r74545, %r74546, %r74547, %r74548 },    { %r1, %r2, %r3, %r4 },    { %r5, %r6 },            { %r74545, %r74546, %r74547, %r74548 }; 
	// end inline asm
	// begin inline asm
	mma.sync.aligned.m16n8k32.row.col.s32.s8.s8.s32    { %r74559, %r74560, %r74561, %r74562 },    { %r1, %r2, %r3, %r4 },    { %r5, %r6 },            { %r74559, %r74560, %r74561, %r74562 }; 
	// end inline asm
	// begin inline asm
	mma.sync.aligned.m16n8k32.row.col.s32.s8.s8.s32    { %r74573, %r74574, %r74575, %r74576 },    { %r1, %r2, %r3, %r4 },    { %r5, %r6 },            { %r74573, %r74574, %r74575, %r74576 }; 
	// end inline asm
	// begin inline asm
	mma.sync.aligned.m16n8k32.row.col.s32.s8.s8.s32    { %r74545, %r74546, %r74547, %r74548 },    { %r1, %r2, %r3, %r4 },    { %r5, %r6 },            { %r74545, %r74546, %r74547, %r74548 }; 
	// end inline asm
	// begin inline asm
	mma.sync.aligned.m16n8k32.row.col.s32.s8.s8.s32    { %r74559, %r74560, %r74561, %r74562 },    { %r1, %r2, %r3, %r4 },    { %r5, %r6 },            { %r74559, %r74560, %r74561, %r74562 }; 
	// end inline asm
	// begin inline asm
	mma.sync.aligned.m16n8k32.row.col.s32.s8.s8.s32    { %r74573, %r74574, %r74575, %r74576 },    { %r1, %r2, %r3, %r4 },    { %r5, %r6 },            { %r74573, %r74574, %r74575, %r74576 }; 
	// end inline asm
	// begin inline asm
	mma.sync.aligned.m16n8k32.row.col.s32.s8.s8.s32    { %r74545, %r74546, %r74547, %r74548 },    { %r1, %r2, %r3, %r4 },    { %r5, %r6 },            { %r74545, %r74546, %r74547, %r74548 }; 
	// end inline asm
	// begin inline asm
	mma.sync.aligned.m16n8k32.row.col.s32.s8.s8.s32    { %r74559, %r74560, %r74561, %r74562 },    { %r1, %r2, %r3, %r4 },    { %r5, %r6 },            { %r74559, %r74560, %r74561, %r74562 }; 
	// end inline asm
	// begin inline asm
	mma.sync.aligned.m16n8k32.row.col.s32.s8.s8.s32    { %r74573, %r74574, %r74575, %r74576 },    { %r1, %r2, %r3, %r4 },    { %r5, %r6 },            { %r74573, %r74574, %r74575, %r74576 }; 
	// end inline asm
	// begin inline asm
	mma.sync.aligned.m16n8k32.row.col.s32.s8.s8.s32    { %r74545, %r74546, %r74547, %r74548 },    { %r1, %r2, %r3, %r4 },    { %r5, %r6 },            { %r74545, %r74546, %r74547, %r74548 }; 
	// end inline asm
	// begin inline asm
	mma.sync.aligned.m16n8k32.row.col.s32.s8.s8.s32    { %r74559, %r74560, %r74561, %r74562 },    { %r1, %r2, %r3, %r4 },    { %r5, %r6 },            { %r74559, %r74560, %r74561, %r74562 }; 
	// end inline asm
	// begin inline asm
	mma.sync.aligned.m16n8k32.row.col.s32.s8.s8.s32    { %r74573, %r74574, %r74575, %r74576 },    { %r1, %r2, %r3, %r4 },    { %r5, %r6 },            { %r74573, %r74574, %r74575, %r74576 }; 
	// end inline asm
	// begin inline asm
	mma.sync.aligned.m16n8k32.row.col.s32.s8.s8.s32    { %r74545, %r74546, %r74547, %r74548 },    { %r1, %r2, %r3, %r4 },    { %r5, %r6 },            { %r74545, %r74546, %r74547, %r74548 }; 
	// end inline asm
	// begin inline asm
	mma.sync.aligned.m16n8k32.row.col.s32.s8.s8.s32    { %r74559, %r74560, %r74561, %r74562 },    { %r1, %r2, %r3, %r4 },    { %r5, %r6 },            { %r74559, %r74560, %r74561, %r74562 }; 
	// end inline asm
	// begin inline asm
	mma.sync.aligned.m16n8k32.row.col.s32.s8.s8.s32    { %r74573, %r74574, %r74575, %r74576 },    { %r1, %r2, %r3, %r4 },    { %r5, %r6 },            { %r74573, %r74574, %r74575, %r74576 }; 
	// end inline asm
	// begin inline asm
	mma.sync.aligned.m16n8k32.row.col.s32.s8.s8.s32    { %r74545, %r74546, %r74547, %r74548 },    { %r1, %r2, %r3, %r4 },    { %r5, %r6 },            { %r74545, %r74546, %r74547, %r74548 }; 
	// end inline asm
	// begin inline asm
	mma.sync.aligned.m16n8k32.row.col.s32.s8.s8.s32    { %r74559, %r74560, %r74561, %r74562 },    { %r1, %r2, %r3, %r4 },    { %r5, %r6 },            { %r74559, %r74560, %r74561, %r74562 }; 
	// end inline asm
	// begin inline asm
	mma.sync.aligned.m16n8k32.row.col.s32.s8.s8.s32    { %r74573, %r74574, %r74575, %r74576 },    { %r1, %r2, %r3, %r4 },    { %r5, %r6 },            { %r74573, %r74574, %r74575, %r74576 }; 
	// end inline asm
	// begin inline asm
	mma.sync.aligned.m16n8k32.row.col.s32.s8.s8.s32    { %r74545, %r74546, %r74547, %r74548 },    { %r1, %r2, %r3, %r4 },    { %r5, %r6 },            { %r74545, %r74546, %r74547, %r74548 }; 
	// end inline asm
	// begin inline asm
	mma.sync.aligned.m16n8k32.row.col.s32.s8.s8.s32    { %r74559, %r74560, %r74561, %r74562 },    { %r1, %r2, %r3, %r4 },    { %r5, %r6 },            { %r74559, %r74560, %r74561, %r74562 }; 
	// end inline asm
	// begin inline asm
	mma.sync.aligned.m16n8k32.row.col.s32.s8.s8.s32    { %r74573, %r74574, %r74575, %r74576 },    { %r1, %r2, %r3, %r4 },    { %r5, %r6 },            { %r74573, %r74574, %r74575, %r74576 }; 
	// end inline asm
	// begin inline asm
	mma.sync.aligned.m16n8k32.row.col.s32.s8.s8.s32    { %r74545, %r74546, %r74547, %r74548 },    { %r1, %r2, %r3, %r4 },    { %r5, %r6 },            { %r74545, %r74546, %r74547, %r74548 }; 
	// end inline asm
	// begin inline asm
	mma.sync.aligned.m16n8k32.row.col.s32.s8.s8.s32    { %r74559, %r74560, %r74561, %r74562 },    { %r1, %r2, %r3, %r4 },    { %r5, %r6 },            { %r74559, %r74560, %r74561, %r74562 }; 
	// end inline asm
	// begin inline asm
	mma.sync.aligned.m16n8k32.row.col.s32.s8.s8.s32    { %r74573, %r74574, %r74575, %r74576 },    { %r1, %r2, %r3, %r4 },    { %r5, %r6 },            { %r74573, %r74574, %r74575, %r74576 }; 
	// end inline asm
	// begin inline asm
	mma.sync.aligned.m16n8k32.row.col.s32.s8.s8.s32    { %r74545, %r74546, %r74547, %r74548 },    { %r1, %r2, %r3, %r4 },    { %r5, %r6 },            { %r74545, %r74546, %r74547, %r74548 }; 
	// end inline asm
	// begin inline asm
	mma.sync.aligned.m16n8k32.row.col.s32.s8.s8.s32    { %r74559, %r74560, %r74561, %r74562 },    { %r1, %r2, %r3, %r4 },    { %r5, %r6 },            { %r74559, %r74560, %r74561, %r74562 }; 
	// end inline asm
	// begin inline asm
	mma.sync.aligned.m16n8k32.row.col.s32.s8.s8.s32    { %r74573, %r74574, %r74575, %r74576 },    { %r1, %r2, %r3, %r4 },    { %r5, %r6 },            { %r74573, %r74574, %r74575, %r74576 }; 
	// end inline asm
	// begin inline asm
	mma.sync.aligned.m16n8k32.row.col.s32.s8.s8.s32    { %r74545, %r74546, %r74547, %r74548 },    { %r1, %r2, %r3, %r4 },    { %r5, %r6 },            { %r74545, %r74546, %r74547, %r74548 }; 
	// end inline asm
	// begin inline asm
	mma.sync.aligned.m16n8k32.row.col.s32.s8.s8.s32    { %r74559, %r74560, %r74561, %r74562 },    { %r1, %r2, %r3, %r4 },    { %r5, %r6 },            { %r74559, %r74560, %r74561, %r74562 }; 
	// end inline asm
	// begin inline asm
	mma.sync.aligned.m16n8k32.row.col.s32.s8.s8.s32    { %r74573, %r74574, %r74575, %r74576 },    { %r1, %r2, %r3, %r4 },    { %r5, %r6 },            { %r74573, %r74574, %r74575, %r74576 }; 
	// end inline asm
	// begin inline asm
	mma.sync.aligned.m16n8k32.row.col.s32.s8.s8.s32    { %r74545, %r74546, %r74547, %r74548 },    { %r1, %r2, %r3, %r4 },    { %r5, %r6 },            { %r74545, %r74546, %r74547, %r74548 }; 
	// end inline asm
	// begin inline asm
	mma.sync.aligned.m16n8k32.row.col.s32.s8.s8.s32    { %r74559, %r74560, %r74561, %r74562 },    { %r1, %r2, %r3, %r4 },    { %r5, %r6 },            { %r74559, %r74560, %r74561, %r74562 }; 
	// end inline asm
	// begin inline asm
	mma.sync.aligned.m16n8k32.row.col.s32.s8.s8.s32    { %r74573, %r74574, %r74575, %r74576 },    { %r1, %r2, %r3, %r4 },    { %r5, %r6 },            { %r74573, %r74574, %r74575, %r74576 }; 
	// end inline asm
	// begin inline asm
	mma.sync.aligned.m16n8k32.row.col.s32.s8.s8.s32    { %r74545, %r74546, %r74547, %r74548 },    { %r1, %r2, %r3, %r4 },    { %r5, %r6 },            { %r74545, %r74546, %r74547, %r74548 }; 
	// end inline asm
	// begin inline asm
	mma.sync.aligned.m16n8k32.row.col.s32.s8.s8.s32    { %r74559, %r74560, %r74561, %r74562 },    { %r1, %r2, %r3, %r4 },    { %r5, %r6 },            { %r74559, %r74560, %r74561, %r74562 }; 
	// end inline asm
	// begin inline asm
	mma.sync.aligned.m16n8k32.row.col.s32.s8.s8.s32    { %r74573, %r74574, %r74575, %r74576 },    { %r1, %r2, %r3, %r4 },    { %r5, %r6 },            { %r74573, %r74574, %r74575, %r74576 }; 
	// end inline asm
	// begin inline asm
	mma.sync.aligned.m16n8k32.row.col.s32.s8.s8.s32    { %r74545, %r74546, %r74547, %r74548 },    { %r1, %r2, %r3, %r4 },    { %r5, %r6 },            { %r74545, %r74546, %r74547, %r74548 }; 
	// end inline asm
	// begin inline asm
	mma.sync.aligned.m16n8k32.row.col.s32.s8.s8.s32    { %r74559, %r74560, %r74561, %r74562 },    { %r1, %r2, %r3, %r4 },    { %r5, %r6 },            { %r74559, %r74560, %r74561, %r74562 }; 
	// end inline asm
	// begin inline asm
	mma.sync.aligned.m16n8k32.row.col.s32.s8.s8.s32    { %r74573, %r74574, %r74575, %r74576 },    { %r1, %r2, %r3, %r4 },    { %r5, %r6 },            { %r74573, %r74574, %r74575, %r74576 }; 
	// end inline asm
	// begin inline asm
	mma.sync.aligned.m16n8k32.row.col.s32.s8.s8.s32    { %r74545, %r74546, %r74547, %r74548 },    { %r1, %r2, %r3, %r4 },    { %r5, %r6 },            { %r74545, %r74546, %r74547, %r74548 }; 
	// end inline asm
	// begin inline asm
	mma.sync.aligned.m16n8k32.row.col.s32.s8.s8.s32    { %r74559, %r74560, %r74561, %r74562 },    { %r1, %r2, %r3, %r4 },    { %r5, %r6 },            { %r74559, %r74560, %r74561, %r74562 }; 
	// end inline asm
	// begin inline asm
	mma.sync.aligned.m16n8k32.row.col.s32.s8.s8.s32    { %r74573, %r74574, %r74575, %r74576 },    { %r1, %r2, %r3, %r4 },    { %r5, %r6 },            { %r74573, %r74574, %r74575, %r74576 }; 
	// end inline asm
	// begin inline asm
	mma.sync.aligned.m16n8k32.row.col.s32.s8.s8.s32    { %r74545, %r74546, %r74547, %r74548 },    { %r1, %r2, %r3, %r4 },    { %r5, %r6 },            { %r74545, %r74546, %r74547, %r74548 }; 
	// end inline asm
	// begin inline asm
	mma.sync.aligned.m16n8k32.row.col.s32.s8.s8.s32    { %r74559, %r74560, %r74561, %r74562 },    { %r1, %r2, %r3, %r4 },    { %r5, %r6 },            { %r74559, %r74560, %r74561, %r74562 }; 
	// end inline asm
	// begin inline asm
	mma.sync.aligned.m16n8k32.row.col.s32.s8.s8.s32    { %r74573, %r74574, %r74575, %r74576 },    { %r1, %r2, %r3, %r4 },    { %r5, %r6 },            { %r74573, %r74574, %r74575, %r74576 }; 
	// end inline asm
	// begin inline asm
	mma.sync.aligned.m16n8k32.row.col.s32.s8.s8.s32    { %r74545, %r74546, %r74547, %r74548 },    { %r1, %r2, %r3, %r4 },    { %r5, %r6 },            { %r74545, %r74546, %r74547, %r74548 }; 
	// end inline asm
	// begin inline asm
	mma.sync.aligned.m16n8k32.row.col.s32.s8.s8.s32    { %r74559, %r74560, %r74561, %r74562 },    { %r1, %r2, %r3, %r4 },    { %r5, %r6 },            { %r74559, %r74560, %r74561, %r74562 }; 
	// end inline asm
	// begin inline asm
	mma.sync.aligned.m16n8k32.row.col.s32.s8.s8.s32    { %r74573, %r74574, %r74575, %r74576 },    { %r1, %r2, %r3, %r4 },    { %r5, %r6 },            { %r74573, %r74574, %r74575, %r74576 }; 
	// end inline asm
	// begin inline asm
	mma.sync.aligned.m16n8k32.row.col.s32.s8.s8.s32    { %r74545, %r74546, %r74547, %r74548 },    { %r1, %r2, %r3, %r4 },    { %r5, %r6 },            { %r74545, %r74546, %r74547, %r74548 }; 
	// end inline asm
	// begin inline asm
	mma.sync.aligned.m16n8k32.row.col.s32.s8.s8.s32    { %r74559, %r74560, %r74561, %r74562 },    { %r1, %r2, %r3, %r4 },    { %r5, %r6 },            { %r74559, %r74560, %r74561, %r74562 }; 
	// end inline asm
	// begin inline asm
	mma.sync.aligned.m16n8k32.row.col.s32.s8.s8.s32    { %r74573, %r74574, %r74575, %r74576 },    { %r1, %r2, %r3, %r4 },    { %r5, %r6 },            { %r74573, %r74574, %r74575, %r74576 }; 
	// end inline asm
	// begin inline asm
	mma.sync.aligned.m16n8k32.row.col.s32.s8.s8.s32    { %r74545, %r74546, %r74547, %r74548 },    { %r1, %r2, %r3, %r4 },    { %r5, %r6 },            { %r74545, %r74546, %r74547, %r74548 }; 
	// end inline asm
	// begin inline asm
	mma.sync.aligned.m16n8k32.row.col.s32.s8.s8.s32    { %r74559, %r74560, %r74561, %r74562 },    { %r1, %r2, %r3, %r4 },    { %r5, %r6 },            { %r74559, %r74560, %r74561, %r74562 }; 
	// end inline asm
	// begin inline asm
	mma.sync.aligned.m16n8k32.row.col.s32.s8.s8.s32    { %r74573, %r74574, %r74575, %r74576 },    { %r1, %r2, %r3, %r4 },    { %r5, %r6 },            { %r74573, %r74574, %r74575, %r74576 }; 
	// end inline asm
	// begin inline asm
	mma.sync.aligned.m16n8k32.row.col.s32.s8.s8.s32    { %r74545, %r74546, %r74547, %r74548 },    { %r1, %r2, %r3, %r4 },    { %r5, %r6 },            { %r74545, %r74546, %r74547, %r74548 }; 
	// end inline asm
	// begin inline asm
	mma.sync.aligned.m16n8k32.row.col.s32.s8.s8.s32    { %r74559, %r74560, %r74561, %r74562 },    { %r1, %r2, %r3, %r4 },    { %r5, %r6 },            { %r74559, %r74560, %r74561, %r74562 }; 
	// end inline asm
	// begin inline asm
	mma.sync.aligned.m16n8k32.row.col.s32.s8.s8.s32    { %r74573, %r74574, %r74575, %r74576 },    { %r1, %r2, %r3, %r4 },    { %r5, %r6 },            { %r74573, %r74574, %r74575, %r74576 }; 
	// end inline asm
	// begin inline asm
	mma.sync.aligned.m16n8k32.row.col.s32.s8.s8.s32    { %r74545, %r74546, %r74547, %r74548 },    { %r1, %r2, %r3, %r4 },    { %r5, %r6 },            { %r74545, %r74546, %r74547, %r74548 }; 
	// end inline asm
	// begin inline asm
	mma.sync.aligned.m16n8k32.row.col.s32.s8.s8.s32    { %r74559, %r74560, %r74561, %r74562 },    { %r1, %r2, %r3, %r4 },    { %r5, %r6 },            { %r74559, %r74560, %r74561, %r74562 }; 
	// end inline asm
	// begin inline asm
	mma.sync.aligned.m16n8k32.row.col.s32.s8.s8.s32    { %r74573, %r74574, %r74575, %r74576 },    { %r1, %r2, %r3, %r4 },    { %r5, %r6 },            { %r74573, %r74574, %r74575, %r74576 }; 
	// end inline asm
	// begin inline asm
	mma.sync.aligned.m16n8k32.row.col.s32.s8.s8.s32    { %r74545, %r74546, %r74547, %r74548 },    { %r1, %r2, %r3, %r4 },    { %r5, %r6 },            { %r74545, %r74546, %r74547, %r74548 }; 
	// end inline asm
	// begin inline asm
	mma.sync.aligned.m16n8k32.row.col.s32.s8.s8.s32    { %r74559, %r74560, %r74561, %r74562 },    { %r1, %r2, %r3, %r4 },    { %r5, %r6 },            { %r74559, %r74560, %r74561, %r74562 }; 
	// end inline asm
	// begin inline asm
	mma.sync.aligned.m16n8k32.row.col.s32.s8.s8.s32    { %r74573, %r74574, %r74575, %r74576 },    { %r1, %r2, %r3, %r4 },    { %r5, %r6 },            { %r74573, %r74574, %r74575, %r74576 }; 
	// end inline asm
	// begin inline asm
	mma.sync.aligned.m16n8k32.row.col.s32.s8.s8.s32    { %r74545, %r74546, %r74547, %r74548 },    { %r1, %r2, %r3, %r4 },    { %r5, %r6 },            { %r74545, %r74546, %r74547, %r74548 }; 
	// end inline asm
	// begin inline asm
	mma.sync.aligned.m16n8k32.row.col.s32.s8.s8.s32    { %r74559, %r74560, %r74561, %r74562 },    { %r1, %r2, %r3, %r4 },    { %r5, %r6 },            { %r74559, %r74560, %r74561, %r74562 }; 
	// end inline asm
	// begin inline asm
	mma.sync.aligned.m16n8k32.row.col.s32.s8.s8.s32    { %r74573, %r74574, %r74575, %r74576 },    { %r1, %r2, %r3, %r4 },    { %r5, %r6 },            { %r74573, %r74574, %r74575, %r74576 }; 
	// end inline asm
	// begin inline asm
	mma.sync.aligned.m16n8k32.row.col.s32.s8.s8.s32    { %r74545, %r74546, %r74547, %r74548 },    { %r1, %r2, %r3, %r4 },    { %r5, %r6 },            { %r74545, %r74546, %r74547, %r74548 }; 
	// end inline asm
	// begin inline asm
	mma.sync.aligned.m16n8k32.row.col.s32.s8.s8.s32    { %r74559, %r74560, %r74561, %r74562 },    { %r1, %r2, %r3, %r4 },    { %r5, %r6 },            { %r74559, %r74560, %r74561, %r74562 }; 
	// end inline asm
	// begin inline asm
	mma.sync.aligned.m16n8k32.row.col.s32.s8.s8.s32    { %r74573, %r74574, %r74575, %r74576 },    { %r1, %r2, %r3, %r4 },    { %r5, %r6 },            { %r74573, %r74574, %r74575, %r74576 }; 
	// end inline asm
	// begin inline asm
	mma.sync.aligned.m16n8k32.row.col.s32.s8.s8.s32    { %r74545, %r74546, %r74547, %r74548 },    { %r1, %r2, %r3, %r4 },    { %r5, %r6 },            { %r74545, %r74546, %r74547, %r74548 }; 
	// end inline asm
	// begin inline asm
	mma.sync.aligned.m16n8k32.row.col.s32.s8.s8.s32    { %r74559, %r74560, %r74561, %r74562 },    { %r1, %r2, %r3, %r4 },    { %r5, %r6 },            { %r74559, %r74560, %r74561, %r74562 }; 
	// end inline asm
	// begin inline asm
	mma.sync.aligned.m16n8k32.row.col.s32.s8.s8.s32    { %r74573, %r74574, %r74575, %r74576 },    { %r1, %r2, %r3, %r4 },    { %r5, %r6 },            { %r74573, %r74574, %r74575, %r74576 }; 
	// end inline asm
	// begin inline asm
	mma.sync.aligned.m16n8k32.row.col.s32.s8.s8.s32    { %r74545, %r74546, %r74547, %r74548 },    { %r1, %r2, %r3, %r4 },    { %r5, %r6 },            { %r74545, %r74546, %r74547, %r74548 }; 
	// end inline asm
	// begin inline asm
	mma.sync.aligned.m16n8k32.row.col.s32.s8.s8.s32    { %r74559, %r74560, %r74561, %r74562 },    { %r1, %r2, %r3, %r4 },    { %r5, %r6 },            { %r74559, %r74560, %r74561, %r74562 }; 
	// end inline asm
	// begin inline asm
	mma.sync.aligned.m16n8k32.row.col.s32.s8.s8.s32    { %r74573, %r74574, %r74575, %r74576 },    { %r1, %r2, %r3, %r4 },    { %r5, %r6 },            { %r74573, %r74574, %r74575, %r74576 }; 
	// end inline asm
	// begin inline asm
	mma.sync.aligned.m16n8k32.row.col.s32.s8.s8.s32    { %r74545, %r74546, %r74547, %r74548 },    { %r1, %r2, %r3, %r4 },    { %r5, %r6 },            { %r74545, %r74546, %r74547, %r74548 }; 
	// end inline asm
	// begin inline asm
	mma.sync.aligned.m16n8k32.row.col.s32.s8.s8.s32    { %r74559, %r74560, %r74561, %r74562 },    { %r1, %r2, %r3, %r4 },    { %r5, %r6 },            { %r74559, %r74560, %r74561, %r74562 }; 
	// end inline asm
	// begin inline asm
	mma.sync.aligned.m16n8k32.row.col.s32.s8.s8.s32    { %r74573, %r74574, %r74575, %r74576 },    { %r1, %r2, %r3, %r4 },    { %r5, %r6 },            { %r74573, %r74574, %r74575, %r74576 }; 
	// end inline asm
	// begin inline asm
	mma.sync.aligned.m16n8k32.row.col.s32.s8.s8.s32    { %r74545, %r74546, %r74547, %r74548 },    { %r1, %r2, %r3, %r4 },    { %r5, %r6 },            { %r74545, %r74546, %r74547, %r74548 }; 
	// end inline asm
	// begin inline asm
	mma.sync.aligned.m16n8k32.row.col.s32.s8.s8.s32    { %r74559, %r74560, %r74561, %r74562 },    { %r1, %r2, %r3, %r4 },    { %r5, %r6 },            { %r74559, %r74560, %r74561, %r74562 }; 
	// end inline asm
	// begin inline asm
	mma.sync.aligned.m16n8k32.row.col.s32.s8.s8.s32    { %r74573, %r74574, %r74575, %r74576 },    { %r1, %r2, %r3, %r4 },    { %r5, %r6 },            { %r74573, %r74574, %r74575, %r74576 }; 
	// end inline asm
	// begin inline asm
	mma.sync.aligned.m16n8k32.row.col.s32.s8.s8.s32    { %r74545, %r74546, %r74547, %r74548 },    { %r1, %r2, %r3, %r4 },    { %r5, %r6 },            { %r74545, %r74546, %r74547, %r74548 }; 
	// end inline asm
	// begin inline asm
	mma.sync.aligned.m16n8k32.row.col.s32.s8.s8.s32    { %r74559, %r74560, %r74561, %r74562 },    { %r1, %r2, %r3, %r4 },    { %r5, %r6 },            { %r74559, %r74560, %r74561, %r74562 }; 
	// end inline asm
	// begin inline asm
	mma.sync.aligned.m16n8k32.row.col.s32.s8.s8.s32    { %r74573, %r74574, %r74575, %r74576 },    { %r1, %r2, %r3, %r4 },    { %r5, %r6 },            { %r74573, %r74574, %r74575, %r74576 }; 
	// end inline asm
	// begin inline asm
	mma.sync.aligned.m16n8k32.row.col.s32.s8.s8.s32    { %r74545, %r74546, %r74547, %r74548 },    { %r1, %r2, %r3, %r4 },    { %r5, %r6 },            { %r74545, %r74546, %r74547, %r74548 }; 
	// end inline asm
	// begin inline asm
	mma.sync.aligned.m16n8k32.row.col.s32.s8.s8.s32    { %r74559, %r74560, %r74561, %r74562 },    { %r1, %r2, %r3, %r4 },    { %r5, %r6 },            { %r74559, %r74560, %r74561, %r74562 }; 
	// end inline asm
	// begin inline asm
	mma.sync.aligned.m16n8k32.row.col.s32.s8.s8.s32    { %r74573, %r74574, %r74575, %r74576 },    { %r1, %r2, %r3, %r4 },    { %r5, %r6 },            { %r74573, %r74574, %r74575, %r74576 }; 
	// end inline asm
	// begin inline asm
	mma.sync.aligned.m16n8k32.row.col.s32.s8.s8.s32    { %r74545, %r74546, %r74547, %r74548 },    { %r1, %r2, %r3, %r4 },    { %r5, %r6 },            { %r74545, %r74546, %r74547, %r74548 }; 
	// end inline asm
	// begin inline asm
	mma.sync.aligned.m16n8k32.row.col.s32.s8.s8.s32    { %r74559, %r74560, %r74561, %r74562 },    { %r1, %r2, %r3, %r4 },    { %r5, %r6 },            { %r74559, %r74560, %r74561, %r74562 }; 
	// end inline asm
	// begin inline asm
	mma.sync.aligned.m16n8k32.row.col.s32.s8.s8.s32    { %r74573, %r74574, %r74575, %r74576 },    { %r1, %r2, %r3, %r4 },    { %r5, %r6 },            { %r74573, %r74574, %r74575, %r74576 }; 
	// end inline asm
	// begin inline asm
	mma.sync.aligned.m16n8k32.row.col.s32.s8.s8.s32    { %r74545, %r74546, %r74547, %r74548 },    { %r1, %r2, %r3, %r4 },    { %r5, %r6 },            { %r74545, %r74546, %r74547, %r74548 }; 
	// end inline asm
	// begin inline asm
	mma.sync.aligned.m16n8k32.row.col.s32.s8.s8.s32    { %r74559, %r74560, %r74561, %r74562 },    { %r1, %r2, %r3, %r4 },    { %r5, %r6 },            { %r74559, %r74560, %r74561, %r74562 }; 
	// end inline asm
	// begin inline asm
	mma.sync.aligned.m16n8k32.row.col.s32.s8.s8.s32    { %r74573, %r74574, %r74575, %r74576 },    { %r1, %r2, %r3, %r4 },    { %r5, %r6 },            { %r74573, %r74574, %r74575, %r74576 }; 
	// end inline asm
	// begin inline asm
	mma.sync.aligned.m16n8k32.row.col.s32.s8.s8.s32    { %r74545, %r74546, %r74547, %r74548 },    { %r1, %r2, %r3, %r4 },    { %r5, %r6 },            { %r74545, %r74546, %r74547, %r74548 }; 
	// end inline asm
	// begin inline asm
	mma.sync.aligned.m16n8k32.row.col.s32.s8.s8.s32    { %r74559, %r74560, %r74561, %r74562 },    { %r1, %r2, %r3, %r4 },    { %r5, %r6 },            { %r74559, %r74560, %r74561, %r74562 }; 
	// end inline asm
	// begin inline asm
	mma.sync.aligned.m16n8k32.row.col.s32.s8.s8.s32    { %r74573, %r74574, %r74575, %r74576 },    { %r1, %r2, %r3, %r4 },    { %r5, %r6 },            { %r74573, %r74574, %r74575, %r74576 }; 
	// end inline asm
	// begin inline asm
	mma.sync.aligned.m16n8k32.row.col.s32.s8.s8.s32    { %r74545, %r74546, %r74547, %r74548 },    { %r1, %r2, %r3, %r4 },    { %r5, %r6 },            { %r74545, %r74546, %r74547, %r74548 }; 
	// end inline asm
	// begin inline asm
	mma.sync.aligned.m16n8k32.row.col.s32.s8.s8.s32    { %r74559, %r74560, %r74561, %r74562 },    { %r1, %r2, %r3, %r4 },    { %r5, %r6 },            { %r74559, %r74560, %r74561, %r74562 }; 
	// end inline asm
	// begin inline asm
	mma.sync.aligned.m16n8k32.row.col.s32.s8.s8.s32    { %r74573, %r74574, %r74575, %r74576 },    { %r1, %r2, %r3, %r4 },    { %r5, %r6 },            { %r74573, %r74574, %r74575, %r74576 }; 
	// end inline asm
	// begin inline asm
	mma.sync.aligned.m16n8k32.row.col.s32.s8.s8.s32    { %r74545, %r74546, %r74547, %r74548 },    { %r1, %r2, %r3, %r4 },    { %r5, %r6 },            { %r74545, %r74546, %r74547, %r74548 }; 
	// end inline asm
	// begin inline asm
	mma.sync.aligned.m16n8k32.row.col.s32.s8.s8.s32    { %r74559, %r74560, %r74561, %r74562 },    { %r1, %r2, %r3, %r4 },    { %r5, %r6 },            { %r74559, %r74560, %r74561, %r74562 }; 
	// end inline asm
	// begin inline asm
	mma.sync.aligned.m16n8k32.row.col.s32.s8.s8.s32    { %r74573, %r74574, %r74575, %r74576 },    { %r1, %r2, %r3, %r4 },    { %r5, %r6 },            { %r74573, %r74574, %r74575, %r74576 }; 
	// end inline asm
	// begin inline asm
	mma.sync.aligned.m16n8k32.row.col.s32.s8.s8.s32    { %r74545, %r74546, %r74547, %r74548 },    { %r1, %r2, %r3, %r4 },    { %r5, %r6 },            { %r74545, %r74546, %r74547, %r74548 }; 
	// end inline asm
	// begin inline asm
	mma.sync.aligned.m16n8k32.row.col.s32.s8.s8.s32    { %r74559, %r74560, %r74561, %r74562 },    { %r1, %r2, %r3, %r4 },    { %r5, %r6 },            { %r74559, %r74560, %r74561, %r74562 }; 
	// end inline asm
	// begin inline asm
	mma.sync.aligned.m16n8k32.row.col.s32.s8.s8.s32    { %r74573, %r74574, %r74575, %r74576 },    { %r1, %r2, %r3, %r4 },    { %r5, %r6 },            { %r74573, %r74574, %r74575, %r74576 }; 
	// end inline asm
	// begin inline asm
	mma.sync.aligned.m16n8k32.row.col.s32.s8.s8.s32    { %r74545, %r74546, %r74547, %r74548 },    { %r1, %r2, %r3, %r4 },    { %r5, %r6 },            { %r74545, %r74546, %r74547, %r74548 }; 
	// end inline asm
	// begin inline asm
	mma.sync.aligned.m16n8k32.row.col.s32.s8.s8.s32    { %r74559, %r74560, %r74561, %r74562 },    { %r1, %r2, %r3, %r4 },    { %r5, %r6 },            { %r74559, %r74560, %r74561, %r74562 }; 
	// end inline asm
	// begin inline asm
	mma.sync.aligned.m16n8k32.row.col.s32.s8.s8.s32    { %r74573, %r74574, %r74575, %r74576 },    { %r1, %r2, %r3, %r4 },    { %r5, %r6 },            { %r74573, %r74574, %r74575, %r74576 }; 
	// end inline asm
	// begin inline asm
	mma.sync.aligned.m16n8k32.row.col.s32.s8.s8.s32    { %r74545, %r74546, %r74547, %r74548 },    { %r1, %r2, %r3, %r4 },    { %r5, %r6 },            { %r74545, %r74546, %r74547, %r74548 }; 
	// end inline asm
	// begin inline asm
	mma.sync.aligned.m16n8k32.row.col.s32.s8.s8.s32    { %r74559, %r74560, %r74561, %r74562 },    { %r1, %r2, %r3, %r4 },    { %r5, %r6 },            { %r74559, %r74560, %r74561, %r74562 }; 
	// end inline asm
	// begin inline asm
	mma.sync.aligned.m16n8k32.row.col.s32.s8.s8.s32    { %r74573, %r74574, %r74575, %r74576 },    { %r1, %r2, %r3, %r4 },    { %r5, %r6 },            { %r74573, %r74574, %r74575, %r74576 }; 
	// end inline asm
	// begin inline asm
	mma.sync.aligned.m16n8k32.row.col.s32.s8.s8.s32    { %r74545, %r74546, %r74547, %r74548 },    { %r1, %r2, %r3, %r4 },    { %r5, %r6 },            { %r74545, %r74546, %r74547, %r74548 }; 
	// end inline asm
	// begin inline asm
	mma.sync.aligned.m16n8k32.row.col.s32.s8.s8.s32    { %r74559, %r74560, %r74561, %r74562 },    { %r1, %r2, %r3, %r4 },    { %r5, %r6 },            { %r74559, %r74560, %r74561, %r74562 }; 
	// end inline asm
	// begin inline asm
	mma.sync.aligned.m16n8k32.row.col.s32.s8.s8.s32    { %r74573, %r74574, %r74575, %r74576 },    { %r1, %r2, %r3, %r4 },    { %r5, %r6 },            { %r74573, %r74574, %r74575, %r74576 }; 
	// end inline asm
	// begin inline asm
	mma.sync.aligned.m16n8k32.row.col.s32.s8.s8.s32    { %r74545, %r74546, %r74547, %r74548 },    { %r1, %r2, %r3, %r4 },    { %r5, %r6 },            { %r74545, %r74546, %r74547, %r74548 }; 
	// end inline asm
	// begin inline asm
	mma.sync.aligned.m16n8k32.row.col.s32.s8.s8.s32    { %r74559, %r74560, %r74561, %r74562 },    { %r1, %r2, %r3, %r4 },    { %r5, %r6 },            { %r74559, %r74560, %r74561, %r74562 }; 
	// end inline asm
	// begin inline asm
	mma.sync.aligned.m16n8k32.row.col.s32.s8.s8.s32    { %r74573, %r74574, %r74575, %r74576 },    { %r1, %r2, %r3, %r4 },    { %r5, %r6 },            { %r74573, %r74574, %r74575, %r74576 }; 
	// end inline asm
	// begin inline asm
	mma.sync.aligned.m16n8k32.row.col.s32.s8.s8.s32    { %r74545, %r74546, %r74547, %r74548 },    { %r1, %r2, %r3, %r4 },    { %r5, %r6 },            { %r74545, %r74546, %r74547, %r74548 }; 
	// end inline asm
	// begin inline asm
	mma.sync.aligned.m16n8k32.row.col.s32.s8.s8.s32    { %r74559, %r74560, %r74561, %r74562 },    { %r1, %r2, %r3, %r4 },    { %r5, %r6 },            { %r74559, %r74560, %r74561, %r74562 }; 
	// end inline asm
	// begin inline asm
	mma.sync.aligned.m16n8k32.row.col.s32.s8.s8.s32    { %r74573, %r74574, %r74575, %r74576 },    { %r1, %r2, %r3, %r4 },    { %r5, %r6 },            { %r74573, %r74574, %r74575, %r74576 }; 
	// end inline asm
	// begin inline asm
	mma.sync.aligned.m16n8k32.row.col.s32.s8.s8.s32    { %r74545, %r74546, %r74547, %r74548 },    { %r1, %r2, %r3, %r4 },    { %r5, %r6 },            { %r74545, %r74546, %r74547, %r74548 }; 
	// end inline asm
	// begin inline asm
	mma.sync.aligned.m16n8k32.row.col.s32.s8.s8.s32    { %r74559, %r74560, %r74561, %r74562 },    { %r1, %r2, %r3, %r4 },    { %r5, %r6 },            { %r74559, %r74560, %r74561, %r74562 }; 
	// end inline asm
	// begin inline asm
	mma.sync.aligned.m16n8k32.row.col.s32.s8.s8.s32    { %r74573, %r74574, %r74575, %r74576 },    { %r1, %r2, %r3, %r4 },    { %r5, %r6 },            { %r74573, %r74574, %r74575, %r74576 }; 
	// end inline asm
	// begin inline asm
	mma.sync.aligned.m16n8k32.row.col.s32.s8.s8.s32    { %r74545, %r74546, %r74547, %r74548 },    { %r1, %r2, %r3, %r4 },    { %r5, %r6 },            { %r74545, %r74546, %r74547, %r74548 }; 
	// end inline asm
	// begin inline asm
	mma.sync.aligned.m16n8k32.row.col.s32.s8.s8.s32    { %r74559, %r74560, %r74561, %r74562 },    { %r1, %r2, %r3, %r4 },    { %r5, %r6 },            { %r74559, %r74560, %r74561, %r74562 }; 
	// end inline asm
	// begin inline asm
	mma.sync.aligned.m16n8k32.row.col.s32.s8.s8.s32    { %r74573, %r74574, %r74575, %r74576 },    { %r1, %r2, %r3, %r4 },    { %r5, %r6 },            { %r74573, %r74574, %r74575, %r74576 }; 
	// end inline asm
	// begin inline asm
	mma.sync.aligned.m16n8k32.row.col.s32.s8.s8.s32    { %r74545, %r74546, %r74547, %r74548 },    { %r1, %r2, %r3, %r4 },    { %r5, %r6 },            { %r74545, %r74546, %r74547, %r74548 }; 
	// end inline asm
	// begin inline asm
	mma.sync.aligned.m16n8k32.row.col.s32.s8.s8.s32    { %r74559, %r74560, %r74561, %r74562 },    { %r1, %r2, %r3, %r4 },    { %r5, %r6 },            { %r74559, %r74560, %r74561, %r74562 }; 
	// end inline asm
	// begin inline asm
	mma.sync.aligned.m16n8k32.row.col.s32.s8.s8.s32    { %r74573, %r74574, %r74575, %r74576 },    { %r1, %r2, %r3, %r4 },    { %r5, %r6 },            { %r74573, %r74574, %r74575, %r74576 }; 
	// end inline asm
	// begin inline asm
	mma.sync.aligned.m16n8k32.row.col.s32.s8.s8.s32    { %r74545, %r74546, %r74547, %r74548 },    { %r1, %r2, %r3, %r4 },    { %r5, %r6 },            { %r74545, %r74546, %r74547, %r74548 }; 
	// end inline asm
	// begin inline asm
	mma.sync.aligned.m16n8k32.row.col.s32.s8.s8.s32    { %r74559, %r74560, %r74561, %r74562 },    { %r1, %r2, %r3, %r4 },    { %r5, %r6 },            { %r74559, %r74560, %r74561, %r74562 }; 
	// end inline asm
	// begin inline asm
	mma.sync.aligned.m16n8k32.row.col.s32.s8.s8.s32    { %r74573, %r74574, %r74575, %r74576 },    { %r1, %r2, %r3, %r4 },    { %r5, %r6 },            { %r74573, %r74574, %r74575, %r74576 }; 
	// end inline asm
	// begin inline asm
	mma.sync.aligned.m16n8k32.row.col.s32.s8.s8.s32    { %r74545, %r74546, %r74547, %r74548 },    { %r1, %r2, %r3, %r4 },    { %r5, %r6 },            { %r74545, %r74546, %r74547, %r74548 }; 
	// end inline asm
	// begin inline asm
	mma.sync.aligned.m16n8k32.row.col.s32.s8.s8.s32    { %r74559, %r74560, %r74561, %r74562 },    { %r1, %r2, %r3, %r4 },    { %r5, %r6 },            { %r74559, %r74560, %r74561, %r74562 }; 
	// end inline asm
	// begin inline asm
	mma.sync.aligned.m16n8k32.row.col.s32.s8.s8.s32    { %r74573, %r74574, %r74575, %r74576 },    { %r1, %r2, %r3, %r4 },    { %r5, %r6 },            { %r74573, %r74574, %r74575, %r74576 }; 
	// end inline asm
	// begin inline asm
	mma.sync.aligned.m16n8k32.row.col.s32.s8.s8.s32    { %r74545, %r74546, %r74547, %r74548 },    { %r1, %r2, %r3, %r4 },    { %r5, %r6 },            { %r74545, %r74546, %r74547, %r74548 }; 
	// end inline asm
	// begin inline asm
	mma.sync.aligned.m16n8k32.row.col.s32.s8.s8.s32    { %r74559, %r74560, %r74561, %r74562 },    { %r1, %r2, %r3, %r4 },    { %r5, %r6 },            { %r74559, %r74560, %r74561, %r74562 }; 
	// end inline asm
	// begin inline asm
	mma.sync.aligned.m16n8k32.row.col.s32.s8.s8.s32    { %r74573, %r74574, %r74575, %r74576 },    { %r1, %r2, %r3, %r4 },    { %r5, %r6 },            { %r74573, %r74574, %r74575, %r74576 }; 
	// end inline asm
	// begin inline asm
	mma.sync.aligned.m16n8k32.row.col.s32.s8.s8.s32    { %r74545, %r74546, %r74547, %r74548 },    { %r1, %r2, %r3, %r4 },    { %r5, %r6 },            { %r74545, %r74546, %r74547, %r74548 }; 
	// end inline asm
	// begin inline asm
	mma.sync.aligned.m16n8k32.row.col.s32.s8.s8.s32    { %r74559, %r74560, %r74561, %r74562 },    { %r1, %r2, %r3, %r4 },    { %r5, %r6 },            { %r74559, %r74560, %r74561, %r74562 }; 
	// end inline asm
	// begin inline asm
	mma.sync.aligned.m16n8k32.row.col.s32.s8.s8.s32    { %r74573, %r74574, %r74575, %r74576 },    { %r1, %r2, %r3, %r4 },    { %r5, %r6 },            { %r74573, %r74574, %r74575, %r74576 }; 
	// end inline asm
	// begin inline asm
	mma.sync.aligned.m16n8k32.row.col.s32.s8.s8.s32    { %r74545, %r74546, %r74547, %r74548 },    { %r1, %r2, %r3, %r4 },    { %r5, %r6 },            { %r74545, %r74546, %r74547, %r74548 }; 
	// end inline asm
	// begin inline asm
	mma.sync.aligned.m16n8k32.row.col.s32.s8.s8.s32    { %r74559, %r74560, %r74561, %r74562 },    { %r1, %r2, %r3, %r4 },    { %r5, %r6 },            { %r74559, %r74560, %r74561, %r74562 }; 
	// end inline asm
	// begin inline asm
	mma.sync.aligned.m16n8k32.row.col.s32.s8.s8.s32    { %r74573, %r74574, %r74575, %r74576 },    { %r1, %r2, %r3, %r4 },    { %r5, %r6 },            { %r74573, %r74574, %r74575, %r74576 }; 
	// end inline asm
	// begin inline asm
	mma.sync.aligned.m16n8k32.row.col.s32.s8.s8.s32    { %r74545, %r74546, %r74547, %r74548 },    { %r1, %r2, %r3, %r4 },    { %r5, %r6 },            { %r74545, %r74546, %r74547, %r74548 }; 
	// end inline asm
	// begin inline asm
	mma.sync.aligned.m16n8k32.row.col.s32.s8.s8.s32    { %r74559, %r74560, %r74561, %r74562 },    { %r1, %r2, %r3, %r4 },    { %r5, %r6 },            { %r74559, %r74560, %r74561, %r74562 }; 
	// end inline asm
	// begin inline asm
	mma.sync.aligned.m16n8k32.row.col.s32.s8.s8.s32    { %r74573, %r74574, %r74575, %r74576 },    { %r1, %r2, %r3, %r4 },    { %r5, %r6 },            { %r74573, %r74574, %r74575, %r74576 }; 
	// end inline asm
	// begin inline asm
	mma.sync.aligned.m16n8k32.row.col.s32.s8.s8.s32    { %r74545, %r74546, %r74547, %r74548 },    { %r1, %r2, %r3, %r4 },    { %r5, %r6 },            { %r74545, %r74546, %r74547, %r74548 }; 
	// end inline asm
	// begin inline asm
	mma.sync.aligned.m16n8k32.row.col.s32.s8.s8.s32    { %r74559, %r74560, %r74561, %r74562 },    { %r1, %r2, %r3, %r4 },    { %r5, %r6 },            { %r74559, %r74560, %r74561, %r74562 }; 
	// end inline asm
	// begin inline asm
	mma.sync.aligned.m16n8k32.row.col.s32.s8.s8.s32    { %r74573, %r74574, %r74575, %r74576 },    { %r1, %r2, %r3, %r4 },    { %r5, %r6 },            { %r74573, %r74574, %r74575, %r74576 }; 
	// end inline asm
	// begin inline asm
	mma.sync.aligned.m16n8k32.row.col.s32.s8.s8.s32    { %r74545, %r74546, %r74547, %r74548 },    { %r1, %r2, %r3, %r4 },    { %r5, %r6 },            { %r74545, %r74546, %r74547, %r74548 }; 
	// end inline asm
	// begin inline asm
	mma.sync.aligned.m16n8k32.row.col.s32.s8.s8.s32    { %r74559, %r74560, %r74561, %r74562 },    { %r1, %r2, %r3, %r4 },    { %r5, %r6 },            { %r74559, %r74560, %r74561, %r74562 }; 
	// end inline asm
	// begin inline asm
	mma.sync.aligned.m16n8k32.row.col.s32.s8.s8.s32    { %r74573, %r74574, %r74575, %r74576 },    { %r1, %r2, %r3, %r4 },    { %r5, %r6 },            { %r74573, %r74574, %r74575, %r74576 }; 
	// end inline asm
	// begin inline asm
	mma.sync.aligned.m16n8k32.row.col.s32.s8.s8.s32    { %r74545, %r74546, %r74547, %r74548 },    { %r1, %r2, %r3, %r4 },    { %r5, %r6 },            { %r74545, %r74546, %r74547, %r74548 }; 
	// end inline asm
	// begin inline asm
	mma.sync.aligned.m16n8k32.row.col.s32.s8.s8.s32    { %r74559, %r74560, %r74561, %r74562 },    { %r1, %r2, %r3, %r4 },    { %r5, %r6 },            { %r74559, %r74560, %r74561, %r74562 }; 
	// end inline asm
	// begin inline asm
	mma.sync.aligned.m16n8k32.row.col.s32.s8.s8.s32    { %r74573, %r74574, %r74575, %r74576 },    { %r1, %r2, %r3, %r4 },    { %r5, %r6 },            { %r74573, %r74574, %r74575, %r74576 }; 
	// end inline asm
	// begin inline asm
	mma.sync.aligned.m16n8k32.row.col.s32.s8.s8.s32    { %r74545, %r74546, %r74547, %r74548 },    { %r1, %r2, %r3, %r4 },    { %r5, %r6 },            { %r74545, %r74546, %r74547, %r74548 }; 
	// end inline asm
	// begin inline asm
	mma.sync.aligned.m16n8k32.row.col.s32.s8.s8.s32    { %r74559, %r74560, %r74561, %r74562 },    { %r1, %r2, %r3, %r4 },    { %r5, %r6 },            { %r74559, %r74560, %r74561, %r74562 }; 
	// end inline asm
	// begin inline asm
	mma.sync.aligned.m16n8k32.row.col.s32.s8.s8.s32    { %r74573, %r74574, %r74575, %r74576 },    { %r1, %r2, %r3, %r4 },    { %r5, %r6 },            { %r74573, %r74574, %r74575, %r74576 }; 
	// end inline asm
	// begin inline asm
	mma.sync.aligned.m16n8k32.row.col.s32.s8.s8.s32    { %r74545, %r74546, %r74547, %r74548 },    { %r1, %r2, %r3, %r4 },    { %r5, %r6 },            { %r74545, %r74546, %r74547, %r74548 }; 
	// end inline asm
	// begin inline asm
	mma.sync.aligned.m16n8k32.row.col.s32.s8.s8.s32    { %r74559, %r74560, %r74561, %r74562 },    { %r1, %r2, %r3, %r4 },    { %r5, %r6 },            { %r74559, %r74560, %r74561, %r74562 }; 
	// end inline asm
	// begin inline asm
	mma.sync.aligned.m16n8k32.row.col.s32.s8.s8.s32    { %r74573, %r74574, %r74575, %r74576 },    { %r1, %r2, %r3, %r4 },    { %r5, %r6 },            { %r74573, %r74574, %r74575, %r74576 }; 
	// end inline asm
	// begin inline asm
	mma.sync.aligned.m16n8k32.row.col.s32.s8.s8.s32    { %r74545, %r74546, %r74547, %r74548 },    { %r1, %r2, %r3, %r4 },    { %r5, %r6 },            { %r74545, %r74546, %r74547, %r74548 }; 
	// end inline asm
	// begin inline asm
	mma.sync.aligned.m16n8k32.row.col.s32.s8.s8.s32    { %r74559, %r74560, %r74561, %r74562 },    { %r1, %r2, %r3, %r4 },    { %r5, %r6 },            { %r74559, %r74560, %r74561, %r74562 }; 
	// end inline asm
	// begin inline asm
	mma.sync.aligned.m16n8k32.row.col.s32.s8.s8.s32    { %r74573, %r74574, %r74575, %r74576 },    { %r1, %r2, %r3, %r4 },    { %r5, %r6 },            { %r74573, %r74574, %r74575, %r74576 }; 
	// end inline asm
	// begin inline asm
	mma.sync.aligned.m16n8k32.row.col.s32.s8.s8.s32    { %r74545, %r74546, %r74547, %r74548 },    { %r1, %r2, %r3, %r4 },    { %r5, %r6 },            { %r74545, %r74546, %r74547, %r74548 }; 
	// end inline asm
	// begin inline asm
	mma.sync.aligned.m16n8k32.row.col.s32.s8.s8.s32    { %r74559, %r74560, %r74561, %r74562 },    { %r1, %r2, %r3, %r4 },    { %r5, %r6 },            { %r74559, %r74560, %r74561, %r74562 }; 
	// end inline asm
	// begin inline asm
	mma.sync.aligned.m16n8k32.row.col.s32.s8.s8.s32    { %r74573, %r74574, %r74575, %r74576 },    { %r1, %r2, %r3, %r4 },    { %r5, %r6 },            { %r74573, %r74574, %r74575, %r74576 }; 
	// end inline asm
	// begin inline asm
	mma.sync.aligned.m16n8k32.row.col.s32.s8.s8.s32    { %r74545, %r74546, %r74547, %r74548 },    { %r1, %r2, %r3, %r4 },    { %r5, %r6 },            { %r74545, %r74546, %r74547, %r74548 }; 
	// end inline asm
	// begin inline asm
	mma.sync.aligned.m16n8k32.row.col.s32.s8.s8.s32    { %r74559, %r74560, %r74561, %r74562 },    { %r1, %r2, %r3, %r4 },    { %r5, %r6 },            { %r74559, %r74560, %r74561, %r74562 }; 
	// end inline asm
	// begin inline asm
	mma.sync.aligned.m16n8k32.row.col.s32.s8.s8.s32    { %r74573, %r74574, %r74575, %r74576 },    { %r1, %r2, %r3, %r4 },    { %r5, %r6 },            { %r74573, %r74574, %r74575, %r74576 }; 
	// end inline asm
	// begin inline asm
	mma.sync.aligned.m16n8k32.row.col.s32.s8.s8.s32    { %r74545, %r74546, %r74547, %r74548 },    { %r1, %r2, %r3, %r4 },    { %r5, %r6 },            { %r74545, %r74546, %r74547, %r74548 }; 
	// end inline asm
	// begin inline asm
	mma.sync.aligned.m16n8k32.row.col.s32.s8.s8.s32    { %r74559, %r74560, %r74561, %r74562 },    { %r1, %r2, %r3, %r4 },    { %r5, %r6 },            { %r74559, %r74560, %r74561, %r74562 }; 
	// end inline asm
	// begin inline asm
	mma.sync.aligned.m16n8k32.row.col.s32.s8.s8.s32    { %r74573, %r74574, %r74575, %r74576 },    { %r1, %r2, %r3, %r4 },    { %r5, %r6 },            { %r74573, %r74574, %r74575, %r74576 }; 
	// end inline asm
	// begin inline asm
	mma.sync.aligned.m16n8k32.row.col.s32.s8.s8.s32    { %r74545, %r74546, %r74547, %r74548 },    { %r1, %r2, %r3, %r4 },    { %r5, %r6 },            { %r74545, %r74546, %r74547, %r74548 }; 
	// end inline asm
	// begin inline asm
	mma.sync.aligned.m16n8k32.row.col.s32.s8.s8.s32    { %r74559, %r74560, %r74561, %r74562 },    { %r1, %r2, %r3, %r4 },    { %r5, %r6 },            { %r74559, %r74560, %r74561, %r74562 }; 
	// end inline asm
	// begin inline asm
	mma.sync.aligned.m16n8k32.row.col.s32.s8.s8.s32    { %r74573, %r74574, %r74575, %r74576 },    { %r1, %r2, %r3, %r4 },    { %r5, %r6 },            { %r74573, %r74574, %r74575, %r74576 }; 
	// end inline asm
	// begin inline asm
	mma.sync.aligned.m16n8k32.row.col.s32.s8.s8.s32    { %r74545, %r74546, %r74547, %r74548 },    { %r1, %r2, %r3, %r4 },    { %r5, %r6 },            { %r74545, %r74546, %r74547, %r74548 }; 
	// end inline asm
	// begin inline asm
	mma.sync.aligned.m16n8k32.row.col.s32.s8.s8.s32    { %r74559, %r74560, %r74561, %r74562 },    { %r1, %r2, %r3, %r4 },    { %r5, %r6 },            { %r74559, %r74560, %r74561, %r74562 }; 
	// end inline asm
	// begin inline asm
	mma.sync.aligned.m16n8k32.row.col.s32.s8.s8.s32    { %r74573, %r74574, %r74575, %r74576 },    { %r1, %r2, %r3, %r4 },    { %r5, %r6 },            { %r74573, %r74574, %r74575, %r74576 }; 
	// end inline asm
	// begin inline asm
	mma.sync.aligned.m16n8k32.row.col.s32.s8.s8.s32    { %r74545, %r74546, %r74547, %r74548 },    { %r1, %r2, %r3, %r4 },    { %r5, %r6 },            { %r74545, %r74546, %r74547, %r74548 }; 
	// end inline asm
	// begin inline asm
	mma.sync.aligned.m16n8k32.row.col.s32.s8.s8.s32    { %r74559, %r74560, %r74561, %r74562 },    { %r1, %r2, %r3, %r4 },    { %r5, %r6 },            { %r74559, %r74560, %r74561, %r74562 }; 
	// end inline asm
	// begin inline asm
	mma.sync.aligned.m16n8k32.row.col.s32.s8.s8.s32    { %r74573, %r74574, %r74575, %r74576 },    { %r1, %r2, %r3, %r4 },    { %r5, %r6 },            { %r74573, %r74574, %r74575, %r74576 }; 
	// end inline asm
	// begin inline asm
	mma.sync.aligned.m16n8k32.row.col.s32.s8.s8.s32    { %r74545, %r74546, %r74547, %r74548 },    { %r1, %r2, %r3, %r4 },    { %r5, %r6 },            { %r74545, %r74546, %r74547, %r74548 }; 
	// end inline asm
	// begin inline asm
	mma.sync.aligned.m16n8k32.row.col.s32.s8.s8.s32    { %r74559, %r74560, %r74561, %r74562 },    { %r1, %r2, %r3, %r4 },    { %r5, %r6 },            { %r74559, %r74560, %r74561, %r74562 }; 
	// end inline asm
	// begin inline asm
	mma.sync.aligned.m16n8k32.row.col.s32.s8.s8.s32    { %r74573, %r74574, %r74575, %r74576 },    { %r1, %r2, %r3, %r4 },    { %r5, %r6 },            { %r74573, %r74574, %r74575, %r74576 }; 
	// end inline asm
	// begin inline asm
	mma.sync.aligned.m16n8k32.row.col.s32.s8.s8.s32    { %r74545, %r74546, %r74547, %r74548 },    { %r1, %r2, %r3, %r4 },    { %r5, %r6 },            { %r74545, %r74546, %r74547, %r74548 }; 
	// end inline asm
	// begin inline asm
	mma.sync.aligned.m16n8k32.row.col.s32.s8.s8.s32    { %r74559, %r74560, %r74561, %r74562 },    { %r1, %r2, %r3, %r4 },    { %r5, %r6 },            { %r74559, %r74560, %r74561, %r74562 }; 
	// end inline asm
	// begin inline asm
	mma.sync.aligned.m16n8k32.row.col.s32.s8.s8.s32    { %r74573, %r74574, %r74575, %r74576 },    { %r1, %r2, %r3, %r4 },    { %r5, %r6 },            { %r74573, %r74574, %r74575, %r74576 }; 
	// end inline asm
	// begin inline asm
	mma.sync.aligned.m16n8k32.row.col.s32.s8.s8.s32    { %r74545, %r74546, %r74547, %r74548 },    { %r1, %r2, %r3, %r4 },    { %r5, %r6 },            { %r74545, %r74546, %r74547, %r74548 }; 
	// end inline asm
	// begin inline asm
	mma.sync.aligned.m16n8k32.row.col.s32.s8.s8.s32    { %r74559, %r74560, %r74561, %r74562 },    { %r1, %r2, %r3, %r4 },    { %r5, %r6 },            { %r74559, %r74560, %r74561, %r74562 }; 
	// end inline asm
	// begin inline asm
	mma.sync.aligned.m16n8k32.row.col.s32.s8.s8.s32    { %r74573, %r74574, %r74575, %r74576 },    { %r1, %r2, %r3, %r4 },    { %r5, %r6 },            { %r74573, %r74574, %r74575, %r74576 }; 
	// end inline asm
	// begin inline asm
	mma.sync.aligned.m16n8k32.row.col.s32.s8.s8.s32    { %r74545, %r74546, %r74547, %r74548 },    { %r1, %r2, %r3, %r4 },    { %r5, %r6 },            { %r74545, %r74546, %r74547, %r74548 }; 
	// end inline asm
	// begin inline asm
	mma.sync.aligned.m16n8k32.row.col.s32.s8.s8.s32    { %r74559, %r74560, %r74561, %r74562 },    { %r1, %r2, %r3, %r4 },    { %r5, %r6 },            { %r74559, %r74560, %r74561, %r74562 }; 
	// end inline asm
	// begin inline asm
	mma.sync.aligned.m16n8k32.row.col.s32.s8.s8.s32    { %r74573, %r74574, %r74575, %r74576 },    { %r1, %r2, %r3, %r4 },    { %r5, %r6 },            { %r74573, %r74574, %r74575, %r74576 }; 
	// end inline asm
	// begin inline asm
	mma.sync.aligned.m16n8k32.row.col.s32.s8.s8.s32    { %r74545, %r74546, %r74547, %r74548 },    { %r1, %r2, %r3, %r4 },    { %r5, %r6 },            { %r74545, %r74546, %r74547, %r74548 }; 
	// end inline asm
	// begin inline asm
	mma.sync.aligned.m16n8k32.row.col.s32.s8.s8.s32    { %r74559, %r74560, %r74561, %r74562 },    { %r1, %r2, %r3, %r4 },    { %r5, %r6 },            { %r74559, %r74560, %r74561, %r74562 }; 
	// end inline asm
	// begin inline asm
	mma.sync.aligned.m16n8k32.row.col.s32.s8.s8.s32    { %r74573, %r74574, %r74575, %r74576 },    { %r1, %r2, %r3, %r4 },    { %r5, %r6 },            { %r74573, %r74574, %r74575, %r74576 }; 
	// end inline asm
	// begin inline asm
	mma.sync.aligned.m16n8k32.row.col.s32.s8.s8.s32    { %r74545, %r74546, %r74547, %r74548 },    { %r1, %r2, %r3, %r4 },    { %r5, %r6 },            { %r74545, %r74546, %r74547, %r74548 }; 
	// end inline asm
	// begin inline asm
	mma.sync.aligned.m16n8k32.row.col.s32.s8.s8.s32    { %r74559, %r74560, %r74561, %r74562 },    { %r1, %r2, %r3, %r4 },    { %r5, %r6 },            { %r74559, %r74560, %r74561, %r74562 }; 
	// end inline asm
	// begin inline asm
	mma.sync.aligned.m16n8k32.row.col.s32.s8.s8.s32    { %r74573, %r74574, %r74575, %r74576 },    { %r1, %r2, %r3, %r4 },    { %r5, %r6 },            { %r74573, %r74574, %r74575, %r74576 }; 
	// end inline asm
	// begin inline asm
	mma.sync.aligned.m16n8k32.row.col.s32.s8.s8.s32    { %r74545, %r74546, %r74547, %r74548 },    { %r1, %r2, %r3, %r4 },    { %r5, %r6 },            { %r74545, %r74546, %r74547, %r74548 }; 
	// end inline asm
	// begin inline asm
	mma.sync.aligned.m16n8k32.row.col.s32.s8.s8.s32    { %r74559, %r74560, %r74561, %r74562 },    { %r1, %r2, %r3, %r4 },    { %r5, %r6 },            { %r74559, %r74560, %r74561, %r74562 }; 
	// end inline asm
	// begin inline asm
	mma.sync.aligned.m16n8k32.row.col.s32.s8.s8.s32    { %r74573, %r74574, %r74575, %r74576 },    { %r1, %r2, %r3, %r4 },    { %r5, %r6 },            { %r74573, %r74574, %r74575, %r74576 }; 
	// end inline asm
	// begin inline asm
	mma.sync.aligned.m16n8k32.row.col.s32.s8.s8.s32    { %r74545, %r74546, %r74547, %r74548 },    { %r1, %r2, %r3, %r4 },    { %r5, %r6 },            { %r74545, %r74546, %r74547, %r74548 }; 
	// end inline asm
	// begin inline asm
	mma.sync.aligned.m16n8k32.row.col.s32.s8.s8.s32    { %r74559, %r74560, %r74561, %r74562 },    { %r1, %r2, %r3, %r4 },    { %r5, %r6 },            { %r74559, %r74560, %r74561, %r74562 }; 
	// end inline asm
	// begin inline asm
	mma.sync.aligned.m16n8k32.row.col.s32.s8.s8.s32    { %r74573, %r74574, %r74575, %r74576 },    { %r1, %r2, %r3, %r4 },    { %r5, %r6 },            { %r74573, %r74574, %r74575, %r74576 }; 
	// end inline asm
	// begin inline asm
	mma.sync.aligned.m16n8k32.row.col.s32.s8.s8.s32    { %r74545, %r74546, %r74547, %r74548 },    { %r1, %r2, %r3, %r4 },    { %r5, %r6 },            { %r74545, %r74546, %r74547, %r74548 }; 
	// end inline asm
	// begin inline asm
	mma.sync.aligned.m16n8k32.row.col.s32.s8.s8.s32    { %r74559, %r74560, %r74561, %r74562 },    { %r1, %r2, %r3, %r4 },    { %r5, %r6 },            { %r74559, %r74560, %r74561, %r74562 }; 
	// end inline asm
	// begin inline asm
	mma.sync.aligned.m16n8k32.row.col.s32.s8.s8.s32    { %r74573, %r74574, %r74575, %r74576 },    { %r1, %r2, %r3, %r4 },    { %r5, %r6 },            { %r74573, %r74574, %r74575, %r74576 }; 
	// end inline asm
	// begin inline asm
	mma.sync.aligned.m16n8k32.row.col.s32.s8.s8.s32    { %r74545, %r74546, %r74547, %r74548 },    { %r1, %r2, %r3, %r4 },    { %r5, %r6 },            { %r74545, %r74546, %r74547, %r74548 }; 
	// end inline asm
	// begin inline asm
	mma.sync.aligned.m16n8k32.row.col.s32.s8.s8.s32    { %r74559, %r74560, %r74561, %r74562 },    { %r1, %r2, %r3, %r4 },    { %r5, %r6 },            { %r74559, %r74560, %r74561, %r74562 }; 
	// end inline asm
	// begin inline asm
	mma.sync.aligned.m16n8k32.row.col.s32.s8.s8.s32    { %r74573, %r74574, %r74575, %r74576 },    { %r1, %r2, %r3, %r4 },    { %r5, %r6 },            { %r74573, %r74574, %r74575, %r74576 }; 
	// end inline asm
	// begin inline asm
	mma.sync.aligned.m16n8k32.row.col.s32.s8.s8.s32    { %r74545, %r74546, %r74547, %r74548 },    { %r1, %r2, %r3, %r4 },    { %r5, %r6 },            { %r74545, %r74546, %r74547, %r74548 }; 
	// end inline asm
	// begin inline asm
	mma.sync.aligned.m16n8k32.row.col.s32.s8.s8.s32    { %r74559, %r74560, %r74561, %r74562 },    { %r1, %r2, %r3, %r4 },    { %r5, %r6 },            { %r74559, %r74560, %r74561, %r74562 }; 
	// end inline asm
	// begin inline asm
	mma.sync.aligned.m16n8k32.row.col.s32.s8.s8.s32    { %r74573, %r74574, %r74575, %r74576 },    { %r1, %r2, %r3, %r4 },    { %r5, %r6 },            { %r74573, %r74574, %r74575, %r74576 }; 
	// end inline asm
	// begin inline asm
	mma.sync.aligned.m16n8k32.row.col.s32.s8.s8.s32    { %r74545, %r74546, %r74547, %r74548 },    { %r1, %r2, %r3, %r4 },    { %r5, %r6 },            { %r74545, %r74546, %r74547, %r74548 }; 
	// end inline asm
	// begin inline asm
	mma.sync.aligned.m16n8k32.row.col.s32.s8.s8.s32    { %r74559, %r74560, %r74561, %r74562 },    { %r1, %r2, %r3, %r4 },    { %r5, %r6 },            { %r74559, %r74560, %r74561, %r74562 }; 
	// end inline asm
	// begin inline asm
	mma.sync.aligned.m16n8k32.row.col.s32.s8.s8.s32    { %r74573, %r74574, %r74575, %r74576 },    { %r1, %r2, %r3, %r4 },    { %r5, %r6 },            { %r74573, %r74574, %r74575, %r74576 }; 
	// end inline asm
	// begin inline asm
	mma.sync.aligned.m16n8k32.row.col.s32.s8.s8.s32    { %r74545, %r74546, %r74547, %r74548 },    { %r1, %r2, %r3, %r4 },    { %r5, %r6 },            { %r74545, %r74546, %r74547, %r74548 }; 
	// end inline asm
	// begin inline asm
	mma.sync.aligned.m16n8k32.row.col.s32.s8.s8.s32    { %r74559, %r74560, %r74561, %r74562 },    { %r1, %r2, %r3, %r4 },    { %r5, %r6 },            { %r74559, %r74560, %r74561, %r74562 }; 
	// end inline asm
	// begin inline asm
	mma.sync.aligned.m16n8k32.row.col.s32.s8.s8.s32    { %r74573, %r74574, %r74575, %r74576 },    { %r1, %r2, %r3, %r4 },    { %r5, %r6 },            { %r74573, %r74574, %r74575, %r74576 }; 
	// end inline asm
	// begin inline asm
	mma.sync.aligned.m16n8k32.row.col.s32.s8.s8.s32    { %r74545, %r74546, %r74547, %r74548 },    { %r1, %r2, %r3, %r4 },    { %r5, %r6 },            { %r74545, %r74546, %r74547, %r74548 }; 
	// end inline asm
	// begin inline asm
	mma.sync.aligned.m16n8k32.row.col.s32.s8.s8.s32    { %r74559, %r74560, %r74561, %r74562 },    { %r1, %r2, %r3, %r4 },    { %r5, %r6 },            { %r74559, %r74560, %r74561, %r74562 }; 
	// end inline asm
	// begin inline asm
	mma.sync.aligned.m16n8k32.row.col.s32.s8.s8.s32    { %r74573, %r74574, %r74575, %r74576 },    { %r1, %r2, %r3, %r4 },    { %r5, %r6 },            { %r74573, %r74574, %r74575, %r74576 }; 
	// end inline asm
	// begin inline asm
	mma.sync.aligned.m16n8k32.row.col.s32.s8.s8.s32    { %r74545, %r74546, %r74547, %r74548 },    { %r1, %r2, %r3, %r4 },    { %r5, %r6 },            { %r74545, %r74546, %r74547, %r74548 }; 
	// end inline asm
	// begin inline asm
	mma.sync.aligned.m16n8k32.row.col.s32.s8.s8.s32    { %r74559, %r74560, %r74561, %r74562 },    { %r1, %r2, %r3, %r4 },    { %r5, %r6 },            { %r74559, %r74560, %r74561, %r74562 }; 
	// end inline asm
	// begin inline asm
	mma.sync.aligned.m16n8k32.row.col.s32.s8.s8.s32    { %r74573, %r74574, %r74575, %r74576 },    { %r1, %r2, %r3, %r4 },    { %r5, %r6 },            { %r74573, %r74574, %r74575, %r74576 }; 
	// end inline asm
	// begin inline asm
	mma.sync.aligned.m16n8k32.row.col.s32.s8.s8.s32    { %r74545, %r74546, %r74547, %r74548 },    { %r1, %r2, %r3, %r4 },    { %r5, %r6 },            { %r74545, %r74546, %r74547, %r74548 }; 
	// end inline asm
	// begin inline asm
	mma.sync.aligned.m16n8k32.row.col.s32.s8.s8.s32    { %r74559, %r74560, %r74561, %r74562 },    { %r1, %r2, %r3, %r4 },    { %r5, %r6 },            { %r74559, %r74560, %r74561, %r74562 }; 
	// end inline asm
	// begin inline asm
	mma.sync.aligned.m16n8k32.row.col.s32.s8.s8.s32    { %r74573, %r74574, %r74575, %r74576 },    { %r1, %r2, %r3, %r4 },    { %r5, %r6 },            { %r74573, %r74574, %r74575, %r74576 }; 
	// end inline asm
	// begin inline asm
	mma.sync.aligned.m16n8k32.row.col.s32.s8.s8.s32    { %r74545, %r74546, %r74547, %r74548 },    { %r1, %r2, %r3, %r4 },    { %r5, %r6 },            { %r74545, %r74546, %r74547, %r74548 }; 
	// end inline asm
	// begin inline asm
	mma.sync.aligned.m16n8k32.row.col.s32.s8.s8.s32    { %r74559, %r74560, %r74561, %r74562 },    { %r1, %r2, %r3, %r4 },    { %r5, %r6 },            { %r74559, %r74560, %r74561, %r74562 }; 
	// end inline asm
	// begin inline asm
	mma.sync.aligned.m16n8k32.row.col.s32.s8.s8.s32    { %r74573, %r74574, %r74575, %r74576 },    { %r1, %r2, %r3, %r4 },    { %r5, %r6 },            { %r74573, %r74574, %r74575, %r74576 }; 
	// end inline asm
	// begin inline asm
	mma.sync.aligned.m16n8k32.row.col.s32.s8.s8.s32    { %r74545, %r74546, %r74547, %r74548 },    { %r1, %r2, %r3, %r4 },    { %r5, %r6 },            { %r74545, %r74546, %r74547, %r74548 }; 
	// end inline asm
	// begin inline asm
	mma.sync.aligned.m16n8k32.row.col.s32.s8.s8.s32    { %r74559, %r74560, %r74561, %r74562 },    { %r1, %r2, %r3, %r4 },    { %r5, %r6 },            { %r74559, %r74560, %r74561, %r74562 }; 
	// end inline asm
	// begin inline asm
	mma.sync.aligned.m16n8k32.row.col.s32.s8.s8.s32    { %r74573, %r74574, %r74575, %r74576 },    { %r1, %r2, %r3, %r4 },    { %r5, %r6 },            { %r74573, %r74574, %r74575, %r74576 }; 
	// end inline asm
	// begin inline asm
	mma.sync.aligned.m16n8k32.row.col.s32.s8.s8.s32    { %r74545, %r74546, %r74547, %r74548 },    { %r1, %r2, %r3, %r4 },    { %r5, %r6 },            { %r74545, %r74546, %r74547, %r74548 }; 
	// end inline asm
	// begin inline asm
	mma.sync.aligned.m16n8k32.row.col.s32.s8.s8.s32    { %r74559, %r74560, %r74561, %r74562 },    { %r1, %r2, %r3, %r4 },    { %r5, %r6 },            { %r74559, %r74560, %r74561, %r74562 }; 
	// end inline asm
	// begin inline asm
	mma.sync.aligned.m16n8k32.row.col.s32.s8.s8.s32    { %r74573, %r74574, %r74575, %r74576 },    { %r1, %r2, %r3, %r4 },    { %r5, %r6 },            { %r74573, %r74574, %r74575, %r74576 }; 
	// end inline asm
	// begin inline asm
	mma.sync.aligned.m16n8k32.row.col.s32.s8.s8.s32    { %r74545, %r74546, %r74547, %r74548 },    { %r1, %r2, %r3, %r4 },    { %r5, %r6 },            { %r74545, %r74546, %r74547, %r74548 }; 
	// end inline asm
	// begin inline asm
	mma.sync.aligned.m16n8k32.row.col.s32.s8.s8.s32    { %r74559, %r74560, %r74561, %r74562 },    { %r1, %r2, %r3, %r4 },    { %r5, %r6 },            { %r74559, %r74560, %r74561, %r74562 }; 
	// end inline asm
	// begin inline asm
	mma.sync.aligned.m16n8k32.row.col.s32.s8.s8.s32    { %r74573, %r74574, %r74575, %r74576 },    { %r1, %r2, %r3, %r4 },    { %r5, %r6 },            { %r74573, %r74574, %r74575, %r74576 }; 
	// end inline asm
	// begin inline asm
	mma.sync.aligned.m16n8k32.row.col.s32.s8.s8.s32    { %r74545, %r74546, %r74547, %r74548 },    { %r1, %r2, %r3, %r4 },    { %r5, %r6 },            { %r74545, %r74546, %r74547, %r74548 }; 
	// end inline asm
	// begin inline asm
	mma.sync.aligned.m16n8k32.row.col.s32.s8.s8.s32    { %r74559, %r74560, %r74561, %r74562 },    { %r1, %r2, %r3, %r4 },    { %r5, %r6 },            { %r74559, %r74560, %r74561, %r74562 }; 
	// end inline asm
	// begin inline asm
	mma.sync.aligned.m16n8k32.row.col.s32.s8.s8.s32    { %r74573, %r74574, %r74575, %r74576 },    { %r1, %r2, %r3, %r4 },    { %r5, %r6 },            { %r74573, %r74574, %r74575, %r74576 }; 
	// end inline asm
	// begin inline asm
	mma.sync.aligned.m16n8k32.row.col.s32.s8.s8.s32    { %r74545, %r74546, %r74547, %r74548 },    { %r1, %r2, %r3, %r4 },    { %r5, %r6 },            { %r74545, %r74546, %r74547, %r74548 }; 
	// end inline asm
	// begin inline asm
	mma.sync.aligned.m16n8k32.row.col.s32.s8.s8.s32    { %r74559, %r74560, %r74561, %r74562 },    { %r1, %r2, %r3, %r4 },    { %r5, %r6 },            { %r74559, %r74560, %r74561, %r74562 }; 
	// end inline asm
	// begin inline asm
	mma.sync.aligned.m16n8k32.row.col.s32.s8.s8.s32    { %r74573, %r74574, %r74575, %r74576 },    { %r1, %r2, %r3, %r4 },    { %r5, %r6 },            { %r74573, %r74574, %r74575, %r74576 }; 
	// end inline asm
	// begin inline asm
	mma.sync.aligned.m16n8k32.row.col.s32.s8.s8.s32    { %r74545, %r74546, %r74547, %r74548 },    { %r1, %r2, %r3, %r4 },    { %r5, %r6 },            { %r74545, %r74546, %r74547, %r74548 }; 
	// end inline asm
	// begin inline asm
	mma.sync.aligned.m16n8k32.row.col.s32.s8.s8.s32    { %r74559, %r74560, %r74561, %r74562 },    { %r1, %r2, %r3, %r4 },    { %r5, %r6 },            { %r74559, %r74560, %r74561, %r74562 }; 
	// end inline asm
	// begin inline asm
	mma.sync.aligned.m16n8k32.row.col.s32.s8.s8.s32    { %r74573, %r74574, %r74575, %r74576 },    { %r1, %r2, %r3, %r4 },    { %r5, %r6 },            { %r74573, %r74574, %r74575, %r74576 }; 
	// end inline asm
	// begin inline asm
	mma.sync.aligned.m16n8k32.row.col.s32.s8.s8.s32    { %r74545, %r74546, %r74547, %r74548 },    { %r1, %r2, %r3, %r4 },    { %r5, %r6 },            { %r74545, %r74546, %r74547, %r74548 }; 
	// end inline asm
	// begin inline asm
	mma.sync.aligned.m16n8k32.row.col.s32.s8.s8.s32    { %r74559, %r74560, %r74561, %r74562 },    { %r1, %r2, %r3, %r4 },    { %r5, %r6 },            { %r74559, %r74560, %r74561, %r74562 }; 
	// end inline asm
	// begin inline asm
	mma.sync.aligned.m16n8k32.row.col.s32.s8.s8.s32    { %r74573, %r74574, %r74575, %r74576 },    { %r1, %r2, %r3, %r4 },    { %r5, %r6 },            { %r74573, %r74574, %r74575, %r74576 }; 
	// end inline asm
	// begin inline asm
	mma.sync.aligned.m16n8k32.row.col.s32.s8.s8.s32    { %r74545, %r74546, %r74547, %r74548 },    { %r1, %r2, %r3, %r4 },    { %r5, %r6 },            { %r74545, %r74546, %r74547, %r74548 }; 
	// end inline asm
	// begin inline asm
	mma.sync.aligned.m16n8k32.row.col.s32.s8.s8.s32    { %r74559, %r74560, %r74561, %r74562 },    { %r1, %r2, %r3, %r4 },    { %r5, %r6 },            { %r74559, %r74560, %r74561, %r74562 }; 
	// end inline asm
	// begin inline asm
	mma.sync.aligned.m16n8k32.row.col.s32.s8.s8.s32    { %r74573, %r74574, %r74575, %r74576 },    { %r1, %r2, %r3, %r4 },    { %r5, %r6 },            { %r74573, %r74574, %r74575, %r74576 }; 
	// end inline asm
	// begin inline asm
	mma.sync.aligned.m16n8k32.row.col.s32.s8.s8.s32    { %r74545, %r74546, %r74547, %r74548 },    { %r1, %r2, %r3, %r4 },    { %r5, %r6 },            { %r74545, %r74546, %r74547, %r74548 }; 
	// end inline asm
	// begin inline asm
	mma.sync.aligned.m16n8k32.row.col.s32.s8.s8.s32    { %r74559, %r74560, %r74561, %r74562 },    { %r1, %r2, %r3, %r4 },    { %r5, %r6 },            { %r74559, %r74560, %r74561, %r74562 }; 
	// end inline asm
	// begin inline asm
	mma.sync.aligned.m16n8k32.row.col.s32.s8.s8.s32    { %r74573, %r74574, %r74575, %r74576 },    { %r1, %r2, %r3, %r4 },    { %r5, %r6 },            { %r74573, %r74574, %r74575, %r74576 }; 
	// end inline asm
	// begin inline asm
	mma.sync.aligned.m16n8k32.row.col.s32.s8.s8.s32    { %r74545, %r74546, %r74547, %r74548 },    { %r1, %r2, %r3, %r4 },    { %r5, %r6 },            { %r74545, %r74546, %r74547, %r74548 }; 
	// end inline asm
	// begin inline asm
	mma.sync.aligned.m16n8k32.row.col.s32.s8.s8.s32    { %r74559, %r74560, %r74561, %r74562 },    { %r1, %r2, %r3, %r4 },    { %r5, %r6 },            { %r74559, %r74560, %r74561, %r74562 }; 
	// end inline asm
	// begin inline asm
	mma.sync.aligned.m16n8k32.row.col.s32.s8.s8.s32    { %r74573, %r74574, %r74575, %r74576 },    { %r1, %r2, %r3, %r4 },    { %r5, %r6 },            { %r74573, %r74574, %r74575, %r74576 }; 
	// end inline asm
	// begin inline asm
	mma.sync.aligned.m16n8k32.row.col.s32.s8.s8.s32    { %r74545, %r74546, %r74547, %r74548 },    { %r1, %r2, %r3, %r4 },    { %r5, %r6 },            { %r74545, %r74546, %r74547, %r74548 }; 
	// end inline asm
	// begin inline asm
	mma.sync.aligned.m16n8k32.row.col.s32.s8.s8.s32    { %r74559, %r74560, %r74561, %r74562 },    { %r1, %r2, %r3, %r4 },    { %r5, %r6 },            { %r74559, %r74560, %r74561, %r74562 }; 
	// end inline asm
	// begin inline asm
	mma.sync.aligned.m16n8k32.row.col.s32.s8.s8.s32    { %r74573, %r74574, %r74575, %r74576 },    { %r1, %r2, %r3, %r4 },    { %r5, %r6 },            { %r74573, %r74574, %r74575, %r74576 }; 
	// end inline asm
	// begin inline asm
	mma.sync.aligned.m16n8k32.row.col.s32.s8.s8.s32    { %r74545, %r74546, %r74547, %r74548 },    { %r1, %r2, %r3, %r4 },    { %r5, %r6 },            { %r74545, %r74546, %r74547, %r74548 }; 
	// end inline asm
	// begin inline asm
	mma.sync.aligned.m16n8k32.row.col.s32.s8.s8.s32    { %r74559, %r74560, %r74561, %r74562 },    { %r1, %r2, %r3, %r4 },    { %r5, %r6 },            { %r74559, %r74560, %r74561, %r74562 }; 
	// end inline asm
	// begin inline asm
	mma.sync.aligned.m16n8k32.row.col.s32.s8.s8.s32    { %r74573, %r74574, %r74575, %r74576 },    { %r1, %r2, %r3, %r4 },    { %r5, %r6 },            { %r74573, %r74574, %r74575, %r74576 }; 
	// end inline asm
	// begin inline asm
	mma.sync.aligned.m16n8k32.row.col.s32.s8.s8.s32    { %r74545, %r74546, %r74547, %r74548 },    { %r1, %r2, %r3, %r4 },    { %r5, %r6 },            { %r74545, %r74546, %r74547, %r74548 }; 
	// end inline asm
	// begin inline asm
	mma.sync.aligned.m16n8k32.row.col.s32.s8.s8.s32    { %r74559, %r74560, %r74561, %r74562 },    { %r1, %r2, %r3, %r4 },    { %r5, %r6 },            { %r74559, %r74560, %r74561, %r74562 }; 
	// end inline asm
	// begin inline asm
	mma.sync.aligned.m16n8k32.row.col.s32.s8.s8.s32    { %r74573, %r74574, %r74575, %r74576 },    { %r1, %r2, %r3, %r4 },    { %r5, %r6 },            { %r74573, %r74574, %r74575, %r74576 }; 
	// end inline asm
	// begin inline asm
	mma.sync.aligned.m16n8k32.row.col.s32.s8.s8.s32    { %r74545, %r74546, %r74547, %r74548 },    { %r1, %r2, %r3, %r4 },    { %r5, %r6 },            { %r74545, %r74546, %r74547, %r74548 }; 
	// end inline asm
	// begin inline asm
	mma.sync.aligned.m16n8k32.row.col.s32.s8.s8.s32    { %r74559, %r74560, %r74561, %r74562 },    { %r1, %r2, %r3, %r4 },    { %r5, %r6 },            { %r74559, %r74560, %r74561, %r74562 }; 
	// end inline asm
	// begin inline asm
	mma.sync.aligned.m16n8k32.row.col.s32.s8.s8.s32    { %r74573, %r74574, %r74575, %r74576 },    { %r1, %r2, %r3, %r4 },    { %r5, %r6 },            { %r74573, %r74574, %r74575, %r74576 }; 
	// end inline asm
	// begin inline asm
	mma.sync.aligned.m16n8k32.row.col.s32.s8.s8.s32    { %r74545, %r74546, %r74547, %r74548 },    { %r1, %r2, %r3, %r4 },    { %r5, %r6 },            { %r74545, %r74546, %r74547, %r74548 }; 
	// end inline asm
	// begin inline asm
	mma.sync.aligned.m16n8k32.row.col.s32.s8.s8.s32    { %r74559, %r74560, %r74561, %r74562 },    { %r1, %r2, %r3, %r4 },    { %r5, %r6 },            { %r74559, %r74560, %r74561, %r74562 }; 
	// end inline asm
	// begin inline asm
	mma.sync.aligned.m16n8k32.row.col.s32.s8.s8.s32    { %r74573, %r74574, %r74575, %r74576 },    { %r1, %r2, %r3, %r4 },    { %r5, %r6 },            { %r74573, %r74574, %r74575, %r74576 }; 
	// end inline asm
	// begin inline asm
	mma.sync.aligned.m16n8k32.row.col.s32.s8.s8.s32    { %r74545, %r74546, %r74547, %r74548 },    { %r1, %r2, %r3, %r4 },    { %r5, %r6 },            { %r74545, %r74546, %r74547, %r74548 }; 
	// end inline asm
	// begin inline asm
	mma.sync.aligned.m16n8k32.row.col.s32.s8.s8.s32    { %r74559, %r74560, %r74561, %r74562 },    { %r1, %r2, %r3, %r4 },    { %r5, %r6 },            { %r74559, %r74560, %r74561, %r74562 }; 
	// end inline asm
	// begin inline asm
	mma.sync.aligned.m16n8k32.row.col.s32.s8.s8.s32    { %r74573, %r74574, %r74575, %r74576 },    { %r1, %r2, %r3, %r4 },    { %r5, %r6 },            { %r74573, %r74574, %r74575, %r74576 }; 
	// end inline asm
	// begin inline asm
	mma.sync.aligned.m16n8k32.row.col.s32.s8.s8.s32    { %r74545, %r74546, %r74547, %r74548 },    { %r1, %r2, %r3, %r4 },    { %r5, %r6 },            { %r74545, %r74546, %r74547, %r74548 }; 
	// end inline asm
	// begin inline asm
	mma.sync.aligned.m16n8k32.row.col.s32.s8.s8.s32    { %r74559, %r74560, %r74561, %r74562 },    { %r1, %r2, %r3, %r4 },    { %r5, %r6 },            { %r74559, %r74560, %r74561, %r74562 }; 
	// end inline asm
	// begin inline asm
	mma.sync.aligned.m16n8k32.row.col.s32.s8.s8.s32    { %r74573, %r74574, %r74575, %r74576 },    { %r1, %r2, %r3, %r4 },    { %r5, %r6 },            { %r74573, %r74574, %r74575, %r74576 }; 
	// end inline asm
	// begin inline asm
	mma.sync.aligned.m16n8k32.row.col.s32.s8.s8.s32    { %r74545, %r74546, %r74547, %r74548 },    { %r1, %r2, %r3, %r4 },    { %r5, %r6 },            { %r74545, %r74546, %r74547, %r74548 }; 
	// end inline asm
	// begin inline asm
	mma.sync.aligned.m16n8k32.row.col.s32.s8.s8.s32    { %r74559, %r74560, %r74561, %r74562 },    { %r1, %r2, %r3, %r4 },    { %r5, %r6 },            { %r74559, %r74560, %r74561, %r74562 }; 
	// end inline asm
	// begin inline asm
	mma.sync.aligned.m16n8k32.row.col.s32.s8.s8.s32    { %r74573, %r74574, %r74575, %r74576 },    { %r1, %r2, %r3, %r4 },    { %r5, %r6 },            { %r74573, %r74574, %r74575, %r74576 }; 
	// end inline asm
	add.s32 	%r86064, %r86064, 64;
	setp.ne.s32 	%p1, %r86064, 102400;
	mov.u32 	%r86065, %r74573;
	mov.u32 	%r86066, %r74574;
	mov.u32 	%r86067, %r74575;
	mov.u32 	%r86068, %r74576;
	mov.u32 	%r86069, %r74559;
	mov.u32 	%r86070, %r74560;
	mov.u32 	%r86071, %r74561;
	mov.u32 	%r86072, %r74562;
	mov.u32 	%r86073, %r74545;
	mov.u32 	%r86074, %r74546;
	mov.u32 	%r86075, %r74547;
	mov.u32 	%r86076, %r74548;
	@%p1 bra 	$L__BB5_1;
	setp.gt.s32 	%p2, %r74545, 0;
	@%p2 bra 	$L__BB5_4;
	add.s32 	%r86053, %r74547, %r74548;
	add.s32 	%r86054, %r86053, %r74546;
	add.s32 	%r86055, %r86054, %r74545;
	add.s32 	%r86056, %r86055, %r74562;
	add.s32 	%r86057, %r86056, %r74561;
	add.s32 	%r86058, %r86057, %r74560;
	add.s32 	%r86059, %r86058, %r74559;
	add.s32 	%r86060, %r86059, %r74576;
	add.s32 	%r86061, %r86060, %r74575;
	add.s32 	%r86062, %r86061, %r74574;
	add.s32 	%r86063, %r86062, %r74573;
	cvt.rn.f32.s32 	%f1, %r86063;
	st.global.f32 	[tensor_out], %f1;
$L__BB5_4:
	ret;

}
.entry _Z28tensor_s4s4s32_hammer_kernelv()
{
	.reg .pred 	%p<3>;
	.reg .b32 	%r<86069>;
	.reg .b32 	%f<2>;

	bar.sync 	0;
	mov.b32 	%r28, 1;
	mov.b32 	%r86056, 0;
	mov.u32 	%r86057, %r28;
	mov.u32 	%r86058, %r28;
	mov.u32 	%r86059, %r28;
	mov.u32 	%r86060, %r28;
	mov.u32 	%r86061, %r28;
	mov.u32 	%r86062, %r28;
	mov.u32 	%r86063, %r28;
	mov.u32 	%r86064, %r28;
	mov.u32 	%r86065, %r28;
	mov.u32 	%r86066, %r28;
	mov.u32 	%r86067, %r28;
	mov.u32 	%r86068, %r28;
$L__BB6_1:
	mov.b32 	%r86038, -235802127;
	mov.b32 	%r86040, 286331153;
	// begin inline asm
	mma.sync.aligned.m16n8k64.row.col.s32.s4.s4.s32    { %r86065, %r86066, %r86067, %r86068 },    { %r86038, %r86038, %r86038, %r86038 },    { %r86040, %r86040 },            { %r86065, %r86066, %r86067, %r86068 }; 
	// end inline asm
	// begin inline asm
	mma.sync.aligned.m16n8k64.row.col.s32.s4.s4.s32    { %r86061, %r86062, %r86063, %r86064 },    { %r86038, %r86038, %r86038, %r86038 },    { %r86040, %r86040 },            { %r86061, %r86062, %r86063, %r86064 }; 
	// end inline asm
	// begin inline asm
	mma.sync.aligned.m16n8k64.row.col.s32.s4.s4.s32    { %r86057, %r86058, %r86059, %r86060 },    { %r86038, %r86038, %r86038, %r86038 },    { %r86040, %r86040 },            { %r86057, %r86058, %r86059, %r86060 }; 
	// end inline asm
	// begin inline asm
	mma.sync.aligned.m16n8k64.row.col.s32.s4.s4.s32    { %r86065, %r86066, %r86067, %r86068 },    { %r86038, %r86038, %r86038, %r86038 },    { %r86040, %r86040 },            { %r86065, %r86066, %r86067, %r86068 }; 
	// end inline asm
	// begin inline asm
	mma.sync.aligned.m16n8k64.row.col.s32.s4.s4.s32    { %r86061, %r86062, %r86063, %r86064 },    { %r86038, %r86038, %r86038, %r86038 },    { %r86040, %r86040 },            { %r86061, %r86062, %r86063, %r86064 }; 
	// end inline asm
	// begin inline asm
	mma.sync.aligned.m16n8k64.row.col.s32.s4.s4.s32    { %r86057, %r86058, %r86059, %r86060 },    { %r86038, %r86038, %r86038, %r86038 },    { %r86040, %r86040 },            { %r86057, %r86058, %r86059, %r86060 }; 
	// end inline asm
	// begin inline asm
	mma.sync.aligned.m16n8k64.row.col.s32.s4.s4.s32    { %r86065, %r86066, %r86067, %r86068 },    { %r86038, %r86038, %r86038, %r86038 },    { %r86040, %r86040 },            { %r86065, %r86066, %r86067, %r86068 }; 
	// end inline asm
	// begin inline asm
	mma.sync.aligned.m16n8k64.row.col.s32.s4.s4.s32    { %r86061, %r86062, %r86063, %r86064 },    { %r86038, %r86038, %r86038, %r86038 },    { %r86040, %r86040 },            { %r86061, %r86062, %r86063, %r86064 }; 
	// end inline asm
	// begin inline asm
	mma.sync.aligned.m16n8k64.row.col.s32.s4.s4.s32    { %r86057, %r86058, %r86059, %r86060 },    { %r86038, %r86038, %r86038, %r86038 },    { %r86040, %r86040 },            { %r86057, %r86058, %r86059, %r86060 }; 
	// end inline asm
	// begin inline asm
	mma.sync.aligned.m16n8k64.row.col.s32.s4.s4.s32    { %r86065, %r86066, %r86067, %r86068 },    { %r86038, %r86038, %r86038, %r86038 },    { %r86040, %r86040 },            { %r86065, %r86066, %r86067, %r86068 }; 
	// end inline asm
	// begin inline asm
	mma.sync.aligned.m16n8k64.row.col.s32.s4.s4.s32    { %r86061, %r86062, %r86063, %r86064 },    { %r86038, %r86038, %r86038, %r86038 },    { %r86040, %r86040 },            { %r86061, %r86062, %r86063, %r86064 }; 
	// end inline asm
	// begin inline asm
	mma.sync.aligned.m16n8k64.row.col.s32.s4.s4.s32    { %r86057, %r86058, %r86059, %r86060 },    { %r86038, %r86038, %r86038, %r86038 },    { %r86040, %r86040 },            { %r86057, %r86058, %r86059, %r86060 }; 
	// end inline asm
	// begin inline asm
	mma.sync.aligned.m16n8k64.row.col.s32.s4.s4.s32    { %r86065, %r86066, %r86067, %r86068 },    { %r86038, %r86038, %r86038, %r86038 },    { %r86040, %r86040 },            { %r86065, %r86066, %r86067, %r86068 }; 
	// end inline asm
	// begin inline asm
	mma.sync.aligned.m16n8k64.row.col.s32.s4.s4.s32    { %r86061, %r86062, %r86063, %r86064 },    { %r86038, %r86038, %r86038, %r86038 },    { %r86040, %r86040 },            { %r86061, %r86062, %r86063, %r86064 }; 
	// end inline asm
	// begin inline asm
	mma.sync.aligned.m16n8k64.row.col.s32.s4.s4.s32    { %r86057, %r86058, %r86059, %r86060 },    { %r86038, %r86038, %r86038, %r86038 },    { %r86040, %r86040 },            { %r86057, %r86058, %r86059, %r86060 }; 
	// end inline asm
	// begin inline asm
	mma.sync.aligned.m16n8k64.row.col.s32.s4.s4.s32    { %r86065, %r86066, %r86067, %r86068 },    { %r86038, %r86038, %r86038, %r86038 },    { %r86040, %r86040 },            { %r86065, %r86066, %r86067, %r86068 }; 
	// end inline asm
	// begin inline asm
	mma.sync.aligned.m16n8k64.row.col.s32.s4.s4.s32    { %r86061, %r86062, %r86063, %r86064 },    { %r86038, %r86038, %r86038, %r86038 },    { %r86040, %r86040 },            { %r86061, %r86062, %r86063, %r86064 }; 
	// end inline asm
	// begin inline asm
	mma.sync.aligned.m16n8k64.row.col.s32.s4.s4.s32    { %r86057, %r86058, %r86059, %r86060 },    { %r86038, %r86038, %r86038, %r86038 },    { %r86040, %r86040 },            { %r86057, %r86058, %r86059, %r86060 }; 
	// end inline asm
	// begin inline asm
	mma.sync.aligned.m16n8k64.row.col.s32.s4.s4.s32    { %r86065, %r86066, %r86067, %r86068 },    { %r86038, %r86038, %r86038, %r86038 },    { %r86040, %r86040 },            { %r86065, %r86066, %r86067, %r86068 }; 
	// end inline asm
	// begin inline asm
	mma.sync.aligned.m16n8k64.row.col.s32.s4.s4.s32    { %r86061, %r86062, %r86063, %r86064 },    { %r86038, %r86038, %r86038, %r86038 },    { %r86040, %r86040 },            { %r86061, %r86062, %r86063, %r86064 }; 
	// end inline asm
	// begin inline asm
	mma.sync.aligned.m16n8k64.row.col.s32.s4.s4.s32    { %r86057, %r86058, %r86059, %r86060 },    { %r86038, %r86038, %r86038, %r86038 },    { %r86040, %r86040 },            { %r86057, %r86058, %r86059, %r86060 }; 
	// end inline asm
	// begin inline asm
	mma.sync.aligned.m16n8k64.row.col.s32.s4.s4.s32    { %r86065, %r86066, %r86067, %r86068 },    { %r86038, %r86038, %r86038, %r86038 },    { %r86040, %r86040 },            { %r86065, %r86066, %r86067, %r86068 }; 
	// end inline asm
	// begin inline asm
	mma.sync.aligned.m16n8k64.row.col.s32.s4.s4.s32    { %r86061, %r86062, %r86063, %r86064 },    { %r86038, %r86038, %r86038, %r86038 },    { %r86040, %r86040 },            { %r86061, %r86062, %r86063, %r86064 }; 
	// end inline asm
	// begin inline asm
	mma.sync.aligned.m16n8k64.row.col.s32.s4.s4.s32    { %r86057, %r86058, %r86059, %r86060 },    { %r86038, %r86038, %r86038, %r86038 },    { %r86040, %r86040 },            { %r86057, %r86058, %r86059, %r86060 }; 
	// end inline asm
	// begin inline asm
	mma.sync.aligned.m16n8k64.row.col.s32.s4.s4.s32    { %r86065, %r86066, %r86067, %r86068 },    { %r86038, %r86038, %r86038, %r86038 },    { %r86040, %r86040 },            { %r86065, %r86066, %r86067, %r86068 }; 
	// end inline asm
	// begin inline asm
	mma.sync.aligned.m16n8k64.row.col.s32.s4.s4.s32    { %r86061, %r86062, %r86063, %r86064 },    { %r86038, %r86038, %r86038, %r86038 },    { %r86040, %r86040 },            { %r86061, %r86062, %r86063, %r86064 }; 
	// end inline asm
	// begin inline asm
	mma.sync.aligned.m16n8k64.row.col.s32.s4.s4.s32    { %r86057, %r86058, %r86059, %r86060 },    { %r86038, %r86038, %r86038, %r86038 },    { %r86040, %r86040 },            { %r86057, %r86058, %r86059, %r86060 }; 
	// end inline asm
	// begin inline asm
	mma.sync.aligned.m16n8k64.row.col.s32.s4.s4.s32    { %r86065, %r86066, %r86067, %r86068 },    { %r86038, %r86038, %r86038, %r86038 },    { %r86040, %r86040 },            { %r86065, %r86066, %r86067, %r86068 }; 
	// end inline asm
	// begin inline asm
	mma.sync.aligned.m16n8k64.row.col.s32.s4.s4.s32    { %r86061, %r86062, %r86063, %r86064 },    { %r86038, %r86038, %r86038, %r86038 },    { %r86040, %r86040 },            { %r86061, %r86062, %r86063, %r86064 }; 
	// end inline asm
	// begin inline asm
	mma.sync.aligned.m16n8k64.row.col.s32.s4.s4.s32    { %r86057, %r86058, %r86059, %r86060 },    { %r86038, %r86038, %r86038, %r86038 },    { %r86040, %r86040 },            { %r86057, %r86058, %r86059, %r86060 }; 
	// end inline asm
	// begin inline asm
	mma.sync.aligned.m16n8k64.row.col.s32.s4.s4.s32    { %r86065, %r86066, %r86067, %r86068 },    { %r86038, %r86038, %r86038, %r86038 },    { %r86040, %r86040 },            { %r86065, %r86066, %r86067, %r86068 }; 
	// end inline asm
	// begin inline asm
	mma.sync.aligned.m16n8k64.row.col.s32.s4.s4.s32    { %r86061, %r86062, %r86063, %r86064 },    { %r86038, %r86038, %r86038, %r86038 },    { %r86040, %r86040 },            { %r86061, %r86062, %r86063, %r86064 }; 
	// end inline asm
	// begin inline asm
	mma.sync.aligned.m16n8k64.row.col.s32.s4.s4.s32    { %r86057, %r86058, %r86059, %r86060 },    { %r86038, %r86038, %r86038, %r86038 },    { %r86040, %r86040 },            { %r86057, %r86058, %r86059, %r86060 }; 
	// end inline asm
	// begin inline asm
	mma.sync.aligned.m16n8k64.row.col.s32.s4.s4.s32    { %r86065, %r86066, %r86067, %r86068 },    { %r86038, %r86038, %r86038, %r86038 },    { %r86040, %r86040 },            { %r86065, %r86066, %r86067, %r86068 }; 
	// end inline asm
	// begin inline asm
	mma.sync.aligned.m16n8k64.row.col.s32.s4.s4.s32    { %r86061, %r86062, %r86063, %r86064 },    { %r86038, %r86038, %r86038, %r86038 },    { %r86040, %r86040 },            { %r86061, %r86062, %r86063, %r86064 }; 
	// end inline asm
	// begin inline asm
	mma.sync.aligned.m16n8k64.row.col.s32.s4.s4.s32    { %r86057, %r86058, %r86059, %r86060 },    { %r86038, %r86038, %r86038, %r86038 },    { %r86040, %r86040 },            { %r86057, %r86058, %r86059, %r86060 }; 
	// end inline asm
	// begin inline asm
	mma.sync.aligned.m16n8k64.row.col.s32.s4.s4.s32    { %r86065, %r86066, %r86067, %r86068 },    { %r86038, %r86038, %r86038, %r86038 },    { %r86040, %r86040 },            { %r86065, %r86066, %r86067, %r86068 }; 
	// end inline asm
	// begin inline asm
	mma.sync.aligned.m16n8k64.row.col.s32.s4.s4.s32    { %r86061, %r86062, %r86063, %r86064 },    { %r86038, %r86038, %r86038, %r86038 },    { %r86040, %r86040 },            { %r86061, %r86062, %r86063, %r86064 }; 
	// end inline asm
	// begin inline asm
	mma.sync.aligned.m16n8k64.row.col.s32.s4.s4.s32    { %r86057, %r86058, %r86059, %r86060 },    { %r86038, %r86038, %r86038, %r86038 },    { %r86040, %r86040 },            { %r86057, %r86058, %r86059, %r86060 }; 
	// end inline asm
	// begin inline asm
	mma.sync.aligned.m16n8k64.row.col.s32.s4.s4.s32    { %r86065, %r86066, %r86067, %r86068 },    { %r86038, %r86038, %r86038, %r86038 },    { %r86040, %r86040 },            { %r86065, %r86066, %r86067, %r86068 }; 
	// end inline asm
	// begin inline asm
	mma.sync.aligned.m16n8k64.row.col.s32.s4.s4.s32    { %r86061, %r86062, %r86063, %r86064 },    { %r86038, %r86038, %r86038, %r86038 },    { %r86040, %r86040 },            { %r86061, %r86062, %r86063, %r86064 }; 
	// end inline asm
	// begin inline asm
	mma.sync.aligned.m16n8k64.row.col.s32.s4.s4.s32    { %r86057, %r86058, %r86059, %r86060 },    { %r86038, %r86038, %r86038, %r86038 },    { %r86040, %r86040 },            { %r86057, %r86058, %r86059, %r86060 }; 
	// end inline asm
	// begin inline asm
	mma.sync.aligned.m16n8k64.row.col.s32.s4.s4.s32    { %r86065, %r86066, %r86067, %r86068 },    { %r86038, %r86038, %r86038, %r86038 },    { %r86040, %r86040 },            { %r86065, %r86066, %r86067, %r86068 }; 
	// end inline asm
	// begin inline asm
	mma.sync.aligned.m16n8k64.row.col.s32.s4.s4.s32    { %r86061, %r86062, %r86063, %r86064 },    { %r86038, %r86038, %r86038, %r86038 },    { %r86040, %r86040 },            { %r86061, %r86062, %r86063, %r86064 }; 
	// end inline asm
	// begin inline asm
	mma.sync.aligned.m16n8k64.row.col.s32.s4.s4.s32    { %r86057, %r86058, %r86059, %r86060 },    { %r86038, %r86038, %r86038, %r86038 },    { %r86040, %r86040 },            { %r86057, %r86058, %r86059, %r86060 }; 
	// end inline asm
	// begin inline asm
	mma.sync.aligned.m16n8k64.row.col.s32.s4.s4.s32    { %r86065, %r86066, %r86067, %r86068 },    { %r86038, %r86038, %r86038, %r86038 },    { %r86040, %r86040 },            { %r86065, %r86066, %r86067, %r86068 }; 
	// end inline asm
	// begin inline asm
	mma.sync.aligned.m16n8k64.row.col.s32.s4.s4.s32    { %r86061, %r86062, %r86063, %r86064 },    { %r86038, %r86038, %r86038, %r86038 },    { %r86040, %r86040 },            { %r86061, %r86062, %r86063, %r86064 }; 
	// end inline asm
	// begin inline asm
	mma.sync.aligned.m16n8k64.row.col.s32.s4.s4.s32    { %r86057, %r86058, %r86059, %r86060 },    { %r86038, %r86038, %r86038, %r86038 },    { %r86040, %r86040 },            { %r86057, %r86058, %r86059, %r86060 }; 
	// end inline asm
	// begin inline asm
	mma.sync.aligned.m16n8k64.row.col.s32.s4.s4.s32    { %r86065, %r86066, %r86067, %r86068 },    { %r86038, %r86038, %r86038, %r86038 },    { %r86040, %r86040 },            { %r86065, %r86066, %r86067, %r86068 }; 
	// end inline asm
	// begin inline asm
	mma.sync.aligned.m16n8k64.row.col.s32.s4.s4.s32    { %r86061, %r86062, %r86063, %r86064 },    { %r86038, %r86038, %r86038, %r86038 },    { %r86040, %r86040 },            { %r86061, %r86062, %r86063, %r86064 }; 
	// end inline asm
	// begin inline asm
	mma.sync.aligned.m16n8k64.row.col.s32.s4.s4.s32    { %r86057, %r86058, %r86059, %r86060 },    { %r86038, %r86038, %r86038, %r86038 },    { %r86040, %r86040 },            { %r86057, %r86058, %r86059, %r86060 }; 
	// end inline asm
	// begin inline asm
	mma.sync.aligned.m16n8k64.row.col.s32.s4.s4.s32    { %r86065, %r86066, %r86067, %r86068 },    { %r86038, %r86038, %r86038, %r86038 },    { %r86040, %r86040 },            { %r86065, %r86066, %r86067, %r86068 }; 
	// end inline asm
	// begin inline asm
	mma.sync.aligned.m16n8k64.row.col.s32.s4.s4.s32    { %r86061, %r86062, %r86063, %r86064 },    { %r86038, %r86038, %r86038, %r86038 },    { %r86040, %r86040 },            { %r86061, %r86062, %r86063, %r86064 }; 
	// end inline asm
	// begin inline asm
	mma.sync.aligned.m16n8k64.row.col.s32.s4.s4.s32    { %r86057, %r86058, %r86059, %r86060 },    { %r86038, %r86038, %r86038, %r86038 },    { %r86040, %r86040 },            { %r86057, %r86058, %r86059, %r86060 }; 
	// end inline asm
	// begin inline asm
	mma.sync.aligned.m16n8k64.row.col.s32.s4.s4.s32    { %r86065, %r86066, %r86067, %r86068 },    { %r86038, %r86038, %r86038, %r86038 },    { %r86040, %r86040 },            { %r86065, %r86066, %r86067, %r86068 }; 
	// end inline asm
	// begin inline asm
	mma.sync.aligned.m16n8k64.row.col.s32.s4.s4.s32    { %r86061, %r86062, %r86063, %r86064 },    { %r86038, %r86038, %r86038, %r86038 },    { %r86040, %r86040 },            { %r86061, %r86062, %r86063, %r86064 }; 
	// end inline asm
	// begin inline asm
	mma.sync.aligned.m16n8k64.row.col.s32.s4.s4.s32    { %r86057, %r86058, %r86059, %r86060 },    { %r86038, %r86038, %r86038, %r86038 },    { %r86040, %r86040 },            { %r86057, %r86058, %r86059, %r86060 }; 
	// end inline asm
	// begin inline asm
	mma.sync.aligned.m16n8k64.row.col.s32.s4.s4.s32    { %r86065, %r86066, %r86067, %r86068 },    { %r86038, %r86038, %r86038, %r86038 },    { %r86040, %r86040 },            { %r86065, %r86066, %r86067, %r86068 }; 
	// end inline asm
	// begin inline asm
	mma.sync.aligned.m16n8k64.row.col.s32.s4.s4.s32    { %r86061, %r86062, %r86063, %r86064 },    { %r86038, %r86038, %r86038, %r86038 },    { %r86040, %r86040 },            { %r86061, %r86062, %r86063, %r86064 }; 
	// end inline asm
	// begin inline asm
	mma.sync.aligned.m16n8k64.row.col.s32.s4.s4.s32    { %r86057, %r86058, %r86059, %r86060 },    { %r86038, %r86038, %r86038, %r86038 },    { %r86040, %r86040 },            { %r86057, %r86058, %r86059, %r86060 }; 
	// end inline asm
	// begin inline asm
	mma.sync.aligned.m16n8k64.row.col.s32.s4.s4.s32    { %r86065, %r86066, %r86067, %r86068 },    { %r86038, %r86038, %r86038, %r86038 },    { %r86040, %r86040 },            { %r86065, %r86066, %r86067, %r86068 }; 
	// end inline asm
	// begin inline asm
	mma.sync.aligned.m16n8k64.row.col.s32.s4.s4.s32    { %r86061, %r86062, %r86063, %r86064 },    { %r86038, %r86038, %r86038, %r86038 },    { %r86040, %r86040 },            { %r86061, %r86062, %r86063, %r86064 }; 
	// end inline asm
	// begin inline asm
	mma.sync.aligned.m16n8k64.row.col.s32.s4.s4.s32    { %r86057, %r86058, %r86059, %r86060 },    { %r86038, %r86038, %r86038, %r86038 },    { %r86040, %r86040 },            { %r86057, %r86058, %r86059, %r86060 }; 
	// end inline asm
	// begin inline asm
	mma.sync.aligned.m16n8k64.row.col.s32.s4.s4.s32    { %r86065, %r86066, %r86067, %r86068 },    { %r86038, %r86038, %r86038, %r86038 },    { %r86040, %r86040 },            { %r86065, %r86066, %r86067, %r86068 }; 
	// end inline asm
	// begin inline asm
	mma.sync.aligned.m16n8k64.row.col.s32.s4.s4.s32    { %r86061, %r86062, %r86063, %r86064 },    { %r86038, %r86038, %r86038, %r86038 },    { %r86040, %r86040 },            { %r86061, %r86062, %r86063, %r86064 }; 
	// end inline asm
	// begin inline asm
	mma.sync.aligned.m16n8k64.row.col.s32.s4.s4.s32    { %r86057, %r86058, %r86059, %r86060 },    { %r86038, %r86038, %r86038, %r86038 },    { %r86040, %r86040 },            { %r86057, %r86058, %r86059, %r86060 }; 
	// end inline asm
	// begin inline asm
	mma.sync.aligned.m16n8k64.row.col.s32.s4.s4.s32    { %r86065, %r86066, %r86067, %r86068 },    { %r86038, %r86038, %r86038, %r86038 },    { %r86040, %r86040 },            { %r86065, %r86066, %r86067, %r86068 }; 
	// end inline asm
	// begin inline asm
	mma.sync.aligned.m16n8k64.row.col.s32.s4.s4.s32    { %r86061, %r86062, %r86063, %r86064 },    { %r86038, %r86038, %r86038, %r86038 },    { %r86040, %r86040 },            { %r86061, %r86062, %r86063, %r86064 }; 
	// end inline asm
	// begin inline asm
	mma.sync.aligned.m16n8k64.row.col.s32.s4.s4.s32    { %r86057, %r86058, %r86059, %r86060 },    { %r86038, %r86038, %r86038, %r86038 },    { %r86040, %r86040 },            { %r86057, %r86058, %r86059, %r86060 }; 
	// end inline asm
	// begin inline asm
	mma.sync.aligned.m16n8k64.row.col.s32.s4.s4.s32    { %r86065, %r86066, %r86067, %r86068 },    { %r86038, %r86038, %r86038, %r86038 },    { %r86040, %r86040 },            { %r86065, %r86066, %r86067, %r86068 }; 
	// end inline asm
	// begin inline asm
	mma.sync.aligned.m16n8k64.row.col.s32.s4.s4.s32    { %r86061, %r86062, %r86063, %r86064 },    { %r86038, %r86038, %r86038, %r86038 },    { %r86040, %r86040 },            { %r86061, %r86062, %r86063, %r86064 }; 
	// end inline asm
	// begin inline asm
	mma.sync.aligned.m16n8k64.row.col.s32.s4.s4.s32    { %r86057, %r86058, %r86059, %r86060 },    { %r86038, %r86038, %r86038, %r86038 },    { %r86040, %r86040 },            { %r86057, %r86058, %r86059, %r86060 }; 
	// end inline asm
	// begin inline asm
	mma.sync.aligned.m16n8k64.row.col.s32.s4.s4.s32    { %r86065, %r86066, %r86067, %r86068 },    { %r86038, %r86038, %r86038, %r86038 },    { %r86040, %r86040 },            { %r86065, %r86066, %r86067, %r86068 }; 
	// end inline asm
	// begin inline asm
	mma.sync.aligned.m16n8k64.row.col.s32.s4.s4.s32    { %r86061, %r86062, %r86063, %r86064 },    { %r86038, %r86038, %r86038, %r86038 },    { %r86040, %r86040 },            { %r86061, %r86062, %r86063, %r86064 }; 
	// end inline asm
	// begin inline asm
	mma.sync.aligned.m16n8k64.row.col.s32.s4.s4.s32    { %r86057, %r86058, %r86059, %r86060 },    { %r86038, %r86038, %r86038, %r86038 },    { %r86040, %r86040 },            { %r86057, %r86058, %r86059, %r86060 }; 
	// end inline asm
	// begin inline asm
	mma.sync.aligned.m16n8k64.row.col.s32.s4.s4.s32    { %r86065, %r86066, %r86067, %r86068 },    { %r86038, %r86038, %r86038, %r86038 },    { %r86040, %r86040 },            { %r86065, %r86066, %r86067, %r86068 }; 
	// end inline asm
	// begin inline asm
	mma.sync.aligned.m16n8k64.row.col.s32.s4.s4.s32    { %r86061, %r86062, %r86063, %r86064 },    { %r86038, %r86038, %r86038, %r86038 },    { %r86040, %r86040 },            { %r86061, %r86062, %r86063, %r86064 }; 
	// end inline asm
	// begin inline asm
	mma.sync.aligned.m16n8k64.row.col.s32.s4.s4.s32    { %r86057, %r86058, %r86059, %r86060 },    { %r86038, %r86038, %r86038, %r86038 },    { %r86040, %r86040 },            { %r86057, %r86058, %r86059, %r86060 }; 
	// end inline asm
	// begin inline asm
	mma.sync.aligned.m16n8k64.row.col.s32.s4.s4.s32    { %r86065, %r86066, %r86067, %r86068 },    { %r86038, %r86038, %r86038, %r86038 },    { %r86040, %r86040 },            { %r86065, %r86066, %r86067, %r86068 }; 
	// end inline asm
	// begin inline asm
	mma.sync.aligned.m16n8k64.row.col.s32.s4.s4.s32    { %r86061, %r86062, %r86063, %r86064 },    { %r86038, %r86038, %r86038, %r86038 },    { %r86040, %r86040 },            { %r86061, %r86062, %r86063, %r86064 }; 
	// end inline asm
	// begin inline asm
	mma.sync.aligned.m16n8k64.row.col.s32.s4.s4.s32    { %r86057, %r86058, %r86059, %r86060 },    { %r86038, %r86038, %r86038, %r86038 },    { %r86040, %r86040 },            { %r86057, %r86058, %r86059, %r86060 }; 
	// end inline asm
	// begin inline asm
	mma.sync.aligned.m16n8k64.row.col.s32.s4.s4.s32    { %r86065, %r86066, %r86067, %r86068 },    { %r86038, %r86038, %r86038, %r86038 },    { %r86040, %r86040 },            { %r86065, %r86066, %r86067, %r86068 }; 
	// end inline asm
	// begin inline asm
	mma.sync.aligned.m16n8k64.row.col.s32.s4.s4.s32    { %r86061, %r86062, %r86063, %r86064 },    { %r86038, %r86038, %r86038, %r86038 },    { %r86040, %r86040 },            { %r86061, %r86062, %r86063, %r86064 }; 
	// end inline asm
	// begin inline asm
	mma.sync.aligned.m16n8k64.row.col.s32.s4.s4.s32    { %r86057, %r86058, %r86059, %r86060 },    { %r86038, %r86038, %r86038, %r86038 },    { %r86040, %r86040 },            { %r86057, %r86058, %r86059, %r86060 }; 
	// end inline asm
	// begin inline asm
	mma.sync.aligned.m16n8k64.row.col.s32.s4.s4.s32    { %r86065, %r86066, %r86067, %r86068 },    { %r86038, %r86038, %r86038, %r86038 },    { %r86040, %r86040 },            { %r86065, %r86066, %r86067, %r86068 }; 
	// end inline asm
	// begin inline asm
	mma.sync.aligned.m16n8k64.row.col.s32.s4.s4.s32    { %r86061, %r86062, %r86063, %r86064 },    { %r86038, %r86038, %r86038, %r86038 },    { %r86040, %r86040 },            { %r86061, %r86062, %r86063, %r86064 }; 
	// end inline asm
	// begin inline asm
	mma.sync.aligned.m16n8k64.row.col.s32.s4.s4.s32    { %r86057, %r86058, %r86059, %r86060 },    { %r86038, %r86038, %r86038, %r86038 },    { %r86040, %r86040 },            { %r86057, %r86058, %r86059, %r86060 }; 
	// end inline asm
	// begin inline asm
	mma.sync.aligned.m16n8k64.row.col.s32.s4.s4.s32    { %r86065, %r86066, %r86067, %r86068 },    { %r86038, %r86038, %r86038, %r86038 },    { %r86040, %r86040 },            { %r86065, %r86066, %r86067, %r86068 }; 
	// end inline asm
	// begin inline asm
	mma.sync.aligned.m16n8k64.row.col.s32.s4.s4.s32    { %r86061, %r86062, %r86063, %r86064 },    { %r86038, %r86038, %r86038, %r86038 },    { %r86040, %r86040 },            { %r86061, %r86062, %r86063, %r86064 }; 
	// end inline asm
	// begin inline asm
	mma.sync.aligned.m16n8k64.row.col.s32.s4.s4.s32    { %r86057, %r86058, %r86059, %r86060 },    { %r86038, %r86038, %r86038, %r86038 },    { %r86040, %r86040 },            { %r86057, %r86058, %r86059, %r86060 }; 
	// end inline asm
	// begin inline asm
	mma.sync.aligned.m16n8k64.row.col.s32.s4.s4.s32    { %r86065, %r86066, %r86067, %r86068 },    { %r86038, %r86038, %r86038, %r86038 },    { %r86040, %r86040 },            { %r86065, %r86066, %r86067, %r86068 }; 
	// end inline asm
	// begin inline asm
	mma.sync.aligned.m16n8k64.row.col.s32.s4.s4.s32    { %r86061, %r86062, %r86063, %r86064 },    { %r86038, %r86038, %r86038, %r86038 },    { %r86040, %r86040 },            { %r86061, %r86062, %r86063, %r86064 }; 
	// end inline asm
	// begin inline asm
	mma.sync.aligned.m16n8k64.row.col.s32.s4.s4.s32    { %r86057, %r86058, %r86059, %r86060 },    { %r86038, %r86038, %r86038, %r86038 },    { %r86040, %r86040 },            { %r86057, %r86058, %r86059, %r86060 }; 
	// end inline asm
	// begin inline asm
	mma.sync.aligned.m16n8k64.row.col.s32.s4.s4.s32    { %r86065, %r86066, %r86067, %r86068 },    { %r86038, %r86038, %r86038, %r86038 },    { %r86040, %r86040 },            { %r86065, %r86066, %r86067, %r86068 }; 
	// end inline asm
	// begin inline asm
	mma.sync.aligned.m16n8k64.row.col.s32.s4.s4.s32    { %r86061, %r86062, %r86063, %r86064 },    { %r86038, %r86038, %r86038, %r86038 },    { %r86040, %r86040 },            { %r86061, %r86062, %r86063, %r86064 }; 
	// end inline asm
	// begin inline asm
	mma.sync.aligned.m16n8k64.row.col.s32.s4.s4.s32    { %r86057, %r86058, %r86059, %r86060 },    { %r86038, %r86038, %r86038, %r86038 },    { %r86040, %r86040 },            { %r86057, %r86058, %r86059, %r86060 }; 
	// end inline asm
	// begin inline asm
	mma.sync.aligned.m16n8k64.row.col.s32.s4.s4.s32    { %r86065, %r86066, %r86067, %r86068 },    { %r86038, %r86038, %r86038, %r86038 },    { %r86040, %r86040 },            { %r86065, %r86066, %r86067, %r86068 }; 
	// end inline asm
	// begin inline asm
	mma.sync.aligned.m16n8k64.row.col.s32.s4.s4.s32    { %r86061, %r86062, %r86063, %r86064 },    { %r86038, %r86038, %r86038, %r86038 },    { %r86040, %r86040 },            { %r86061, %r86062, %r86063, %r86064 }; 
	// end inline asm
	// begin inline asm
	mma.sync.aligned.m16n8k64.row.col.s32.s4.s4.s32    { %r86057, %r86058, %r86059, %r86060 },    { %r86038, %r86038, %r86038, %r86038 },    { %r86040, %r86040 },            { %r86057, %r86058, %r86059, %r86060 }; 
	// end inline asm
	// begin inline asm
	mma.sync.aligned.m16n8k64.row.col.s32.s4.s4.s32    { %r86065, %r86066, %r86067, %r86068 },    { %r86038, %r86038, %r86038, %r86038 },    { %r86040, %r86040 },            { %r86065, %r86066, %r86067, %r86068 }; 
	// end inline asm
	// begin inline asm
	mma.sync.aligned.m16n8k64.row.col.s32.s4.s4.s32    { %r86061, %r86062, %r86063, %r86064 },    { %r86038, %r86038, %r86038, %r86038 },    { %r86040, %r86040 },            { %r86061, %r86062, %r86063, %r86064 }; 
	// end inline asm
	// begin inline asm
	mma.sync.aligned.m16n8k64.row.col.s32.s4.s4.s32    { %r86057, %r86058, %r86059, %r86060 },    { %r86038, %r86038, %r86038, %r86038 },    { %r86040, %r86040 },            { %r86057, %r86058, %r86059, %r86060 }; 
	// end inline asm
	// begin inline asm
	mma.sync.aligned.m16n8k64.row.col.s32.s4.s4.s32    { %r86065, %r86066, %r86067, %r86068 },    { %r86038, %r86038, %r86038, %r86038 },    { %r86040, %r86040 },            { %r86065, %r86066, %r86067, %r86068 }; 
	// end inline asm
	// begin inline asm
	mma.sync.aligned.m16n8k64.row.col.s32.s4.s4.s32    { %r86061, %r86062, %r86063, %r86064 },    { %r86038, %r86038, %r86038, %r86038 },    { %r86040, %r86040 },            { %r86061, %r86062, %r86063, %r86064 }; 
	// end inline asm
	// begin inline asm
	mma.sync.aligned.m16n8k64.row.col.s32.s4.s4.s32    { %r86057, %r86058, %r86059, %r86060 },    { %r86038, %r86038, %r86038, %r86038 },    { %r86040, %r86040 },            { %r86057, %r86058, %r86059, %r86060 }; 
	// end inline asm
	// begin inline asm
	mma.sync.aligned.m16n8k64.row.col.s32.s4.s4.s32    { %r86065, %r86066, %r86067, %r86068 },    { %r86038, %r86038, %r86038, %r86038 },    { %r86040, %r86040 },            { %r86065, %r86066, %r86067, %r86068 }; 
	// end inline asm
	// begin inline asm
	mma.sync.aligned.m16n8k64.row.col.s32.s4.s4.s32    { %r86061, %r86062, %r86063, %r86064 },    { %r86038, %r86038, %r86038, %r86038 },    { %r86040, %r86040 },            { %r86061, %r86062, %r86063, %r86064 }; 
	// end inline asm
	// begin inline asm
	mma.sync.aligned.m16n8k64.row.col.s32.s4.s4.s32    { %r86057, %r86058, %r86059, %r86060 },    { %r86038, %r86038, %r86038, %r86038 },    { %r86040, %r86040 },            { %r86057, %r86058, %r86059, %r86060 }; 
	// end inline asm
	// begin inline asm
	mma.sync.aligned.m16n8k64.row.col.s32.s4.s4.s32    { %r86065, %r86066, %r86067, %r86068 },    { %r86038, %r86038, %r86038, %r86038 },    { %r86040, %r86040 },            { %r86065, %r86066, %r86067, %r86068 }; 
	// end inline asm
	// begin inline asm
	mma.sync.aligned.m16n8k64.row.col.s32.s4.s4.s32    { %r86061, %r86062, %r86063, %r86064 },    { %r86038, %r86038, %r86038, %r86038 },    { %r86040, %r86040 },            { %r86061, %r86062, %r86063, %r86064 }; 
	// end inline asm
	// begin inline asm
	mma.sync.aligned.m16n8k64.row.col.s32.s4.s4.s32    { %r86057, %r86058, %r86059, %r86060 },    { %r86038, %r86038, %r86038, %r86038 },    { %r86040, %r86040 },            { %r86057, %r86058, %r86059, %r86060 }; 
	// end inline asm
	// begin inline asm
	mma.sync.aligned.m16n8k64.row.col.s32.s4.s4.s32    { %r86065, %r86066, %r86067, %r86068 },    { %r86038, %r86038, %r86038, %r86038 },    { %r86040, %r86040 },            { %r86065, %r86066, %r86067, %r86068 }; 
	// end inline asm
	// begin inline asm
	mma.sync.aligned.m16n8k64.row.col.s32.s4.s4.s32    { %r86061, %r86062, %r86063, %r86064 },    { %r86038, %r86038, %r86038, %r86038 },    { %r86040, %r86040 },            { %r86061, %r86062, %r86063, %r86064 }; 
	// end inline asm
	// begin inline asm
	mma.sync.aligned.m16n8k64.row.col.s32.s4.s4.s32    { %r86057, %r86058, %r86059, %r86060 },    { %r86038, %r86038, %r86038, %r86038 },    { %r86040, %r86040 },            { %r86057, %r86058, %r86059, %r86060 }; 
	// end inline asm
	// begin inline asm
	mma.sync.aligned.m16n8k64.row.col.s32.s4.s4.s32    { %r86065, %r86066, %r86067, %r86068 },    { %r86038, %r86038, %r86038, %r86038 },    { %r86040, %r86040 },            { %r86065, %r86066, %r86067, %r86068 }; 
	// end inline asm
	// begin inline asm
	mma.sync.aligned.m16n8k64.row.col.s32.s4.s4.s32    { %r86061, %r86062, %r86063, %r86064 },    { %r86038, %r86038, %r86038, %r86038 },    { %r86040, %r86040 },            { %r86061, %r86062, %r86063, %r86064 }; 
	// end inline asm
	// begin inline asm
	mma.sync.aligned.m16n8k64.row.col.s32.s4.s4.s32    { %r86057, %r86058, %r86059, %r86060 },    { %r86038, %r86038, %r86038, %r86038 },    { %r86040, %r86040 },            { %r86057, %r86058, %r86059, %r86060 }; 
	// end inline asm
	// begin inline asm
	mma.sync.aligned.m16n8k64.row.col.s32.s4.s4.s32    { %r86065, %r86066, %r86067, %r86068 },    { %r86038, %r86038, %r86038, %r86038 },    { %r86040, %r86040 },            { %r86065, %r86066, %r86067, %r86068 }; 
	// end inline asm
	// begin inline asm
	mma.sync.aligned.m16n8k64.row.col.s32.s4.s4.s32    { %r86061, %r86062, %r86063, %r86064 },    { %r86038, %r86038, %r86038, %r86038 },    { %r86040, %r86040 },            { %r86061, %r86062, %r86063, %r86064 }; 
	// end inline asm
	// begin inline asm
	mma.sync.aligned.m16n8k64.row.col.s32.s4.s4.s32    { %r86057, %r86058, %r86059, %r86060 },    { %r86038, %r86038, %r86038, %r86038 },    { %r86040, %r86040 },            { %r86057, %r86058, %r86059, %r86060 }; 
	// end inline asm
	// begin inline asm
	mma.sync.aligned.m16n8k64.row.col.s32.s4.s4.s32    { %r86065, %r86066, %r86067, %r86068 },    { %r86038, %r86038, %r86038, %r86038 },    { %r86040, %r86040 },            { %r86065, %r86066, %r86067, %r86068 }; 
	// end inline asm
	// begin inline asm
	mma.sync.aligned.m16n8k64.row.col.s32.s4.s4.s32    { %r86061, %r86062, %r86063, %r86064 },    { %r86038, %r86038, %r86038, %r86038 },    { %r86040, %r86040 },            { %r86061, %r86062, %r86063, %r86064 }; 
	// end inline asm
	// begin inline asm
	mma.sync.aligned.m16n8k64.row.col.s32.s4.s4.s32    { %r86057, %r86058, %r86059, %r86060 },    { %r86038, %r86038, %r86038, %r86038 },    { %r86040, %r86040 },            { %r86057, %r86058, %r86059, %r86060 }; 
	// end inline asm
	// begin inline asm
	mma.sync.aligned.m16n8k64.row.col.s32.s4.s4.s32    { %r86065, %r86066, %r86067, %r86068 },    { %r86038, %r86038, %r86038, %r86038 },    { %r86040, %r86040 },            { %r86065, %r86066, %r86067, %r86068 }; 
	// end inline asm
	// begin inline asm
	mma.sync.aligned.m16n8k64.row.col.s32.s4.s4.s32    { %r86061, %r86062, %r86063, %r86064 },    { %r86038, %r86038, %r86038, %r86038 },    { %r86040, %r86040 },            { %r86061, %r86062, %r86063, %r86064 }; 
	// end inline asm
	// begin inline asm
	mma.sync.aligned.m16n8k64.row.col.s32.s4.s4.s32    { %r86057, %r86058, %r86059, %r86060 },    { %r86038, %r86038, %r86038, %r86038 },    { %r86040, %r86040 },            { %r86057, %r86058, %r86059, %r86060 }; 
	// end inline asm
	// begin inline asm
	mma.sync.aligned.m16n8k64.row.col.s32.s4.s4.s32    { %r86065, %r86066, %r86067, %r86068 },    { %r86038, %r86038, %r86038, %r86038 },    { %r86040, %r86040 },            { %r86065, %r86066, %r86067, %r86068 }; 
	// end inline asm
	// begin inline asm
	mma.sync.aligned.m16n8k64.row.col.s32.s4.s4.s32    { %r86061, %r86062, %r86063, %r86064 },    { %r86038, %r86038, %r86038, %r86038 },    { %r86040, %r86040 },            { %r86061, %r86062, %r86063, %r86064 }; 
	// end inline asm
	// begin inline asm
	mma.sync.aligned.m16n8k64.row.col.s32.s4.s4.s32    { %r86057, %r86058, %r86059, %r86060 },    { %r86038, %r86038, %r86038, %r86038 },    { %r86040, %r86040 },            { %r86057, %r86058, %r86059, %r86060 }; 
	// end inline asm
	// begin inline asm
	mma.sync.aligned.m16n8k64.row.col.s32.s4.s4.s32    { %r86065, %r86066, %r86067, %r86068 },    { %r86038, %r86038, %r86038, %r86038 },    { %r86040, %r86040 },            { %r86065, %r86066, %r86067, %r86068 }; 
	// end inline asm
	// begin inline asm
	mma.sync.aligned.m16n8k64.row.col.s32.s4.s4.s32    { %r86061, %r86062, %r86063, %r86064 },    { %r86038, %r86038, %r86038, %r86038 },    { %r86040, %r86040 },            { %r86061, %r86062, %r86063, %r86064 }; 
	// end inline asm
	// begin inline asm
	mma.sync.aligned.m16n8k64.row.col.s32.s4.s4.s32    { %r86057, %r86058, %r86059, %r86060 },    { %r86038, %r86038, %r86038, %r86038 },    { %r86040, %r86040 },            { %r86057, %r86058, %r86059, %r86060 }; 
	// end inline asm
	// begin inline asm
	mma.sync.aligned.m16n8k64.row.col.s32.s4.s4.s32    { %r86065, %r86066, %r86067, %r86068 },    { %r86038, %r86038, %r86038, %r86038 },    { %r86040, %r86040 },            { %r86065, %r86066, %r86067, %r86068 }; 
	// end inline asm
	// begin inline asm
	mma.sync.aligned.m16n8k64.row.col.s32.s4.s4.s32    { %r86061, %r86062, %r86063, %r86064 },    { %r86038, %r86038, %r86038, %r86038 },    { %r86040, %r86040 },            { %r86061, %r86062, %r86063, %r86064 }; 
	// end inline asm
	// begin inline asm
	mma.sync.aligned.m16n8k64.row.col.s32.s4.s4.s32    { %r86057, %r86058, %r86059, %r86060 },    { %r86038, %r86038, %r86038, %r86038 },    { %r86040, %r86040 },            { %r86057, %r86058, %r86059, %r86060 }; 
	// end inline asm
	// begin inline asm
	mma.sync.aligned.m16n8k64.row.col.s32.s4.s4.s32    { %r86065, %r86066, %r86067, %r86068 },    { %r86038, %r86038, %r86038, %r86038 },    { %r86040, %r86040 },            { %r86065, %r86066, %r86067, %r86068 }; 
	// end inline asm
	// begin inline asm
	mma.sync.aligned.m16n8k64.row.col.s32.s4.s4.s32    { %r86061, %r86062, %r86063, %r86064 },    { %r86038, %r86038, %r86038, %r86038 },    { %r86040, %r86040 },            { %r86061, %r86062, %r86063, %r86064 }; 
	// end inline asm
	// begin inline asm
	mma.sync.aligned.m16n8k64.row.col.s32.s4.s4.s32    { %r86057, %r86058, %r86059, %r86060 },    { %r86038, %r86038, %r86038, %r86038 },    { %r86040, %r86040 },            { %r86057, %r86058, %r86059, %r86060 }; 
	// end inline asm
	// begin inline asm
	mma.sync.aligned.m16n8k64.row.col.s32.s4.s4.s32    { %r86065, %r86066, %r86067, %r86068 },    { %r86038, %r86038, %r86038, %r86038 },    { %r86040, %r86040 },            { %r86065, %r86066, %r86067, %r86068 }; 
	// end inline asm
	// begin inline asm
	mma.sync.aligned.m16n8k64.row.col.s32.s4.s4.s32    { %r86061, %r86062, %r86063, %r86064 },    { %r86038, %r86038, %r86038, %r86038 },    { %r86040, %r86040 },            { %r86061, %r86062, %r86063, %r86064 }; 
	// end inline asm
	// begin inline asm
	mma.sync.aligned.m16n8k64.row.col.s32.s4.s4.s32    { %r86057, %r86058, %r86059, %r86060 },    { %r86038, %r86038, %r86038, %r86038 },    { %r86040, %r86040 },            { %r86057, %r86058, %r86059, %r86060 }; 
	// end inline asm
	// begin inline asm
	mma.sync.aligned.m16n8k64.row.col.s32.s4.s4.s32    { %r86065, %r86066, %r86067, %r86068 },    { %r86038, %r86038, %r86038, %r86038 },    { %r86040, %r86040 },            { %r86065, %r86066, %r86067, %r86068 }; 
	// end inline asm
	// begin inline asm
	mma.sync.aligned.m16n8k64.row.col.s32.s4.s4.s32    { %r86061, %r86062, %r86063, %r86064 },    { %r86038, %r86038, %r86038, %r86038 },    { %r86040, %r86040 },            { %r86061, %r86062, %r86063, %r86064 }; 
	// end inline asm
	// begin inline asm
	mma.sync.aligned.m16n8k64.row.col.s32.s4.s4.s32    { %r86057, %r86058, %r86059, %r86060 },    { %r86038, %r86038, %r86038, %r86038 },    { %r86040, %r86040 },            { %r86057, %r86058, %r86059, %r86060 }; 
	// end inline asm
	// begin inline asm
	mma.sync.aligned.m16n8k64.row.col.s32.s4.s4.s32    { %r86065, %r86066, %r86067, %r86068 },    { %r86038, %r86038, %r86038, %r86038 },    { %r86040, %r86040 },            { %r86065, %r86066, %r86067, %r86068 }; 
	// end inline asm
	// begin inline asm
	mma.sync.aligned.m16n8k64.row.col.s32.s4.s4.s32    { %r86061, %r86062, %r86063, %r86064 },    { %r86038, %r86038, %r86038, %r86038 },    { %r86040, %r86040 },            { %r86061, %r86062, %r86063, %r86064 }; 
	// end inline asm
	// begin inline asm
	mma.sync.aligned.m16n8k64.row.col.s32.s4.s4.s32    { %r86057, %r86058, %r86059, %r86060 },    { %r86038, %r86038, %r86038, %r86038 },    { %r86040, %r86040 },            { %r86057, %r86058, %r86059, %r86060 }; 
	// end inline asm
	// begin inline asm
	mma.sync.aligned.m16n8k64.row.col.s32.s4.s4.s32    { %r86065, %r86066, %r86067, %r86068 },    { %r86038, %r86038, %r86038, %r86038 },    { %r86040, %r86040 },            { %r86065, %r86066, %r86067, %r86068 }; 
	// end inline asm
	// begin inline asm
	mma.sync.aligned.m16n8k64.row.col.s32.s4.s4.s32    { %r86061, %r86062, %r86063, %r86064 },    { %r86038, %r86038, %r86038, %r86038 },    { %r86040, %r86040 },            { %r86061, %r86062, %r86063, %r86064 }; 
	// end inline asm
	// begin inline asm
	mma.sync.aligned.m16n8k64.row.col.s32.s4.s4.s32    { %r86057, %r86058, %r86059, %r86060 },    { %r86038, %r86038, %r86038, %r86038 },    { %r86040, %r86040 },            { %r86057, %r86058, %r86059, %r86060 }; 
	// end inline asm
	// begin inline asm
	mma.sync.aligned.m16n8k64.row.col.s32.s4.s4.s32    { %r86065, %r86066, %r86067, %r86068 },    { %r86038, %r86038, %r86038, %r86038 },    { %r86040, %r86040 },            { %r86065, %r86066, %r86067, %r86068 }; 
	// end inline asm
	// begin inline asm
	mma.sync.aligned.m16n8k64.row.col.s32.s4.s4.s32    { %r86061, %r86062, %r86063, %r86064 },    { %r86038, %r86038, %r86038, %r86038 },    { %r86040, %r86040 },            { %r86061, %r86062, %r86063, %r86064 }; 
	// end inline asm
	// begin inline asm
	mma.sync.aligned.m16n8k64.row.col.s32.s4.s4.s32    { %r86057, %r86058, %r86059, %r86060 },    { %r86038, %r86038, %r86038, %r86038 },    { %r86040, %r86040 },            { %r86057, %r86058, %r86059, %r86060 }; 
	// end inline asm
	// begin inline asm
	mma.sync.aligned.m16n8k64.row.col.s32.s4.s4.s32    { %r86065, %r86066, %r86067, %r86068 },    { %r86038, %r86038, %r86038, %r86038 },    { %r86040, %r86040 },            { %r86065, %r86066, %r86067, %r86068 }; 
	// end inline asm
	// begin inline asm
	mma.sync.aligned.m16n8k64.row.col.s32.s4.s4.s32    { %r86061, %r86062, %r86063, %r86064 },    { %r86038, %r86038, %r86038, %r86038 },    { %r86040, %r86040 },            { %r86061, %r86062, %r86063, %r86064 }; 
	// end inline asm
	// begin inline asm
	mma.sync.aligned.m16n8k64.row.col.s32.s4.s4.s32    { %r86057, %r86058, %r86059, %r86060 },    { %r86038, %r86038, %r86038, %r86038 },    { %r86040, %r86040 },            { %r86057, %r86058, %r86059, %r86060 }; 
	// end inline asm
	// begin inline asm
	mma.sync.aligned.m16n8k64.row.col.s32.s4.s4.s32    { %r86065, %r86066, %r86067, %r86068 },    { %r86038, %r86038, %r86038, %r86038 },    { %r86040, %r86040 },            { %r86065, %r86066, %r86067, %r86068 }; 
	// end inline asm
	// begin inline asm
	mma.sync.aligned.m16n8k64.row.col.s32.s4.s4.s32    { %r86061, %r86062, %r86063, %r86064 },    { %r86038, %r86038, %r86038, %r86038 },    { %r86040, %r86040 },            { %r86061, %r86062, %r86063, %r86064 }; 
	// end inline asm
	// begin inline asm
	mma.sync.aligned.m16n8k64.row.col.s32.s4.s4.s32    { %r86057, %r86058, %r86059, %r86060 },    { %r86038, %r86038, %r86038, %r86038 },    { %r86040, %r86040 },            { %r86057, %r86058, %r86059, %r86060 }; 
	// end inline asm
	// begin inline asm
	mma.sync.aligned.m16n8k64.row.col.s32.s4.s4.s32    { %r86065, %r86066, %r86067, %r86068 },    { %r86038, %r86038, %r86038, %r86038 },    { %r86040, %r86040 },            { %r86065, %r86066, %r86067, %r86068 }; 
	// end inline asm
	// begin inline asm
	mma.sync.aligned.m16n8k64.row.col.s32.s4.s4.s32    { %r86061, %r86062, %r86063, %r86064 },    { %r86038, %r86038, %r86038, %r86038 },    { %r86040, %r86040 },            { %r86061, %r86062, %r86063, %r86064 }; 
	// end inline asm
	// begin inline asm
	mma.sync.aligned.m16n8k64.row.col.s32.s4.s4.s32    { %r86057, %r86058, %r86059, %r86060 },    { %r86038, %r86038, %r86038, %r86038 },    { %r86040, %r86040 },            { %r86057, %r86058, %r86059, %r86060 }; 
	// end inline asm
	// begin inline asm
	mma.sync.aligned.m16n8k64.row.col.s32.s4.s4.s32    { %r86065, %r86066, %r86067, %r86068 },    { %r86038, %r86038, %r86038, %r86038 },    { %r86040, %r86040 },            { %r86065, %r86066, %r86067, %r86068 }; 
	// end inline asm
	// begin inline asm
	mma.sync.aligned.m16n8k64.row.col.s32.s4.s4.s32    { %r86061, %r86062, %r86063, %r86064 },    { %r86038, %r86038, %r86038, %r86038 },    { %r86040, %r86040 },            { %r86061, %r86062, %r86063, %r86064 }; 
	// end inline asm
	// begin inline asm
	mma.sync.aligned.m16n8k64.row.col.s32.s4.s4.s32    { %r86057, %r86058, %r86059, %r86060 },    { %r86038, %r86038, %r86038, %r86038 },    { %r86040, %r86040 },            { %r86057, %r86058, %r86059, %r86060 }; 
	// end inline asm
	// begin inline asm
	mma.sync.aligned.m16n8k64.row.col.s32.s4.s4.s32    { %r86065, %r86066, %r86067, %r86068 },    { %r86038, %r86038, %r86038, %r86038 },    { %r86040, %r86040 },            { %r86065, %r86066, %r86067, %r86068 }; 
	// end inline asm
	// begin inline asm
	mma.sync.aligned.m16n8k64.row.col.s32.s4.s4.s32    { %r86061, %r86062, %r86063, %r86064 },    { %r86038, %r86038, %r86038, %r86038 },    { %r86040, %r86040 },            { %r86061, %r86062, %r86063, %r86064 }; 
	// end inline asm
	// begin inline asm
	mma.sync.aligned.m16n8k64.row.col.s32.s4.s4.s32    { %r86057, %r86058, %r86059, %r86060 },    { %r86038, %r86038, %r86038, %r86038 },    { %r86040, %r86040 },            { %r86057, %r86058, %r86059, %r86060 }; 
	// end inline asm
	// begin inline asm
	mma.sync.aligned.m16n8k64.row.col.s32.s4.s4.s32    { %r86065, %r86066, %r86067, %r86068 },    { %r86038, %r86038, %r86038, %r86038 },    { %r86040, %r86040 },            { %r86065, %r86066, %r86067, %r86068 }; 
	// end inline asm
	// begin inline asm
	mma.sync.aligned.m16n8k64.row.col.s32.s4.s4.s32    { %r86061, %r86062, %r86063, %r86064 },    { %r86038, %r86038, %r86038, %r86038 },    { %r86040, %r86040 },            { %r86061, %r86062, %r86063, %r86064 }; 
	// end inline asm
	// begin inline asm
	mma.sync.aligned.m16n8k64.row.col.s32.s4.s4.s32    { %r86057, %r86058, %r86059, %r86060 },    { %r86038, %r86038, %r86038, %r86038 },    { %r86040, %r86040 },            { %r86057, %r86058, %r86059, %r86060 }; 
	// end inline asm
	// begin inline asm
	mma.sync.aligned.m16n8k64.row.col.s32.s4.s4.s32    { %r86065, %r86066, %r86067, %r86068 },    { %r86038, %r86038, %r86038, %r86038 },    { %r86040, %r86040 },            { %r86065, %r86066, %r86067, %r86068 }; 
	// end inline asm
	// begin inline asm
	mma.sync.aligned.m16n8k64.row.col.s32.s4.s4.s32    { %r86061, %r86062, %r86063, %r86064 },    { %r86038, %r86038, %r86038, %r86038 },    { %r86040, %r86040 },            { %r86061, %r86062, %r86063, %r86064 }; 
	// end inline asm
	// begin inline asm
	mma.sync.aligned.m16n8k64.row.col.s32.s4.s4.s32    { %r86057, %r86058, %r86059, %r86060 },    { %r86038, %r86038, %r86038, %r86038 },    { %r86040, %r86040 },            { %r86057, %r86058, %r86059, %r86060 }; 
	// end inline asm
	// begin inline asm
	mma.sync.aligned.m16n8k64.row.col.s32.s4.s4.s32    { %r86065, %r86066, %r86067, %r86068 },    { %r86038, %r86038, %r86038, %r86038 },    { %r86040, %r86040 },            { %r86065, %r86066, %r86067, %r86068 }; 
	// end inline asm
	// begin inline asm
	mma.sync.aligned.m16n8k64.row.col.s32.s4.s4.s32    { %r86061, %r86062, %r86063, %r86064 },    { %r86038, %r86038, %r86038, %r86038 },    { %r86040, %r86040 },            { %r86061, %r86062, %r86063, %r86064 }; 
	// end inline asm
	// begin inline asm
	mma.sync.aligned.m16n8k64.row.col.s32.s4.s4.s32    { %r86057, %r86058, %r86059, %r86060 },    { %r86038, %r86038, %r86038, %r86038 },    { %r86040, %r86040 },            { %r86057, %r86058, %r86059, %r86060 }; 
	// end inline asm
	// begin inline asm
	mma.sync.aligned.m16n8k64.row.col.s32.s4.s4.s32    { %r86065, %r86066, %r86067, %r86068 },    { %r86038, %r86038, %r86038, %r86038 },    { %r86040, %r86040 },            { %r86065, %r86066, %r86067, %r86068 }; 
	// end inline asm
	// begin inline asm
	mma.sync.aligned.m16n8k64.row.col.s32.s4.s4.s32    { %r86061, %r86062, %r86063, %r86064 },    { %r86038, %r86038, %r86038, %r86038 },    { %r86040, %r86040 },            { %r86061, %r86062, %r86063, %r86064 }; 
	// end inline asm
	// begin inline asm
	mma.sync.aligned.m16n8k64.row.col.s32.s4.s4.s32    { %r86057, %r86058, %r86059, %r86060 },    { %r86038, %r86038, %r86038, %r86038 },    { %r86040, %r86040 },            { %r86057, %r86058, %r86059, %r86060 }; 
	// end inline asm
	// begin inline asm
	mma.sync.aligned.m16n8k64.row.col.s32.s4.s4.s32    { %r86065, %r86066, %r86067, %r86068 },    { %r86038, %r86038, %r86038, %r86038 },    { %r86040, %r86040 },            { %r86065, %r86066, %r86067, %r86068 }; 
	// end inline asm
	// begin inline asm
	mma.sync.aligned.m16n8k64.row.col.s32.s4.s4.s32    { %r86061, %r86062, %r86063, %r86064 },    { %r86038, %r86038, %r86038, %r86038 },    { %r86040, %r86040 },            { %r86061, %r86062, %r86063, %r86064 }; 
	// end inline asm
	// begin inline asm
	mma.sync.aligned.m16n8k64.row.col.s32.s4.s4.s32    { %r86057, %r86058, %r86059, %r86060 },    { %r86038, %r86038, %r86038, %r86038 },    { %r86040, %r86040 },            { %r86057, %r86058, %r86059, %r86060 }; 
	// end inline asm
	// begin inline asm
	mma.sync.aligned.m16n8k64.row.col.s32.s4.s4.s32    { %r86065, %r86066, %r86067, %r86068 },    { %r86038, %r86038, %r86038, %r86038 },    { %r86040, %r86040 },            { %r86065, %r86066, %r86067, %r86068 }; 
	// end inline asm
	// begin inline asm
	mma.sync.aligned.m16n8k64.row.col.s32.s4.s4.s32    { %r86061, %r86062, %r86063, %r86064 },    { %r86038, %r86038, %r86038, %r86038 },    { %r86040, %r86040 },            { %r86061, %r86062, %r86063, %r86064 }; 
	// end inline asm
	// begin inline asm
	mma.sync.aligned.m16n8k64.row.col.s32.s4.s4.s32    { %r86057, %r86058, %r86059, %r86060 },    { %r86038, %r86038, %r86038, %r86038 },    { %r86040, %r86040 },            { %r86057, %r86058, %r86059, %r86060 }; 
	// end inline asm
	// begin inline asm
	mma.sync.aligned.m16n8k64.row.col.s32.s4.s4.s32    { %r86065, %r86066, %r86067, %r86068 },    { %r86038, %r86038, %r86038, %r86038 },    { %r86040, %r86040 },            { %r86065, %r86066, %r86067, %r86068 }; 
	// end inline asm
	// begin inline asm
	mma.sync.aligned.m16n8k64.row.col.s32.s4.s4.s32    { %r86061, %r86062, %r86063, %r86064 },    { %r86038, %r86038, %r86038, %r86038 },    { %r86040, %r86040 },            { %r86061, %r86062, %r86063, %r86064 }; 
	// end inline asm
	// begin inline asm
	mma.sync.aligned.m16n8k64.row.col.s32.s4.s4.s32    { %r86057, %r86058, %r86059, %r86060 },    { %r86038, %r86038, %r86038, %r86038 },    { %r86040, %r86040 },            { %r86057, %r86058, %r86059, %r86060 }; 
	// end inline asm
	// begin inline asm
	mma.sync.aligned.m16n8k64.row.col.s32.s4.s4.s32    { %r86065, %r86066, %r86067, %r86068 },    { %r86038, %r86038, %r86038, %r86038 },    { %r86040, %r86040 },            { %r86065, %r86066, %r86067, %r86068 }; 
	// end inline asm
	// begin inline asm
	mma.sync.aligned.m16n8k64.row.col.s32.s4.s4.s32    { %r86061, %r86062, %r86063, %r86064 },    { %r86038, %r86038, %r86038, %r86038 },    { %r86040, %r86040 },            { %r86061, %r86062, %r86063, %r86064 }; 
	// end inline asm
	// begin inline asm
	mma.sync.aligned.m16n8k64.row.col.s32.s4.s4.s32    { %r86057, %r86058, %r86059, %r86060 },    { %r86038, %r86038, %r86038, %r86038 },    { %r86040, %r86040 },            { %r86057, %r86058, %r86059, %r86060 }; 
	// end inline asm
	// begin inline asm
	mma.sync.aligned.m16n8k64.row.col.s32.s4.s4.s32    { %r86065, %r86066, %r86067, %r86068 },    { %r86038, %r86038, %r86038, %r86038 },    { %r86040, %r86040 },            { %r86065, %r86066, %r86067, %r86068 }; 
	// end inline asm
	// begin inline asm
	mma.sync.aligned.m16n8k64.row.col.s32.s4.s4.s32    { %r86061, %r86062, %r86063, %r86064 },    { %r86038, %r86038, %r86038, %r86038 },    { %r86040, %r86040 },            { %r86061, %r86062, %r86063, %r86064 }; 
	// end inline asm
	// begin inline asm
	mma.sync.aligned.m16n8k64.row.col.s32.s4.s4.s32    { %r86057, %r86058, %r86059, %r86060 },    { %r86038, %r86038, %r86038, %r86038 },    { %r86040, %r86040 },            { %r86057, %r86058, %r86059, %r86060 }; 
	// end inline asm
	// begin inline asm
	mma.sync.aligned.m16n8k64.row.col.s32.s4.s4.s32    { %r86065, %r86066, %r86067, %r86068 },    { %r86038, %r86038, %r86038, %r86038 },    { %r86040, %r86040 },            { %r86065, %r86066, %r86067, %r86068 }; 
	// end inline asm
	// begin inline asm
	mma.sync.aligned.m16n8k64.row.col.s32.s4.s4.s32    { %r86061, %r86062, %r86063, %r86064 },    { %r86038, %r86038, %r86038, %r86038 },    { %r86040, %r86040 },            { %r86061, %r86062, %r86063, %r86064 }; 
	// end inline asm
	// begin inline asm
	mma.sync.aligned.m16n8k64.row.col.s32.s4.s4.s32    { %r86057, %r86058, %r86059, %r86060 },    { %r86038, %r86038, %r86038, %r86038 },    { %r86040, %r86040 },            { %r86057, %r86058, %r86059, %r86060 }; 
	// end inline asm
	// begin inline asm
	mma.sync.aligned.m16n8k64.row.col.s32.s4.s4.s32    { %r86065, %r86066, %r86067, %r86068 },    { %r86038, %r86038, %r86038, %r86038 },    { %r86040, %r86040 },            { %r86065, %r86066, %r86067, %r86068 }; 
	// end inline asm
	// begin inline asm
	mma.sync.aligned.m16n8k64.row.col.s32.s4.s4.s32    { %r86061, %r86062, %r86063, %r86064 },    { %r86038, %r86038, %r86038, %r86038 },    { %r86040, %r86040 },            { %r86061, %r86062, %r86063, %r86064 }; 
	// end inline asm
	// begin inline asm
	mma.sync.aligned.m16n8k64.row.col.s32.s4.s4.s32    { %r86057, %r86058, %r86059, %r86060 },    { %r86038, %r86038, %r86038, %r86038 },    { %r86040, %r86040 },            { %r86057, %r86058, %r86059, %r86060 }; 
	// end inline asm
	// begin inline asm
	mma.sync.aligned.m16n8k64.row.col.s32.s4.s4.s32    { %r86065, %r86066, %r86067, %r86068 },    { %r86038, %r86038, %r86038, %r86038 },    { %r86040, %r86040 },            { %r86065, %r86066, %r86067, %r86068 }; 
	// end inline asm
	// begin inline asm
	mma.sync.aligned.m16n8k64.row.col.s32.s4.s4.s32    { %r86061, %r86062, %r86063, %r86064 },    { %r86038, %r86038, %r86038, %r86038 },    { %r86040, %r86040 },            { %r86061, %r86062, %r86063, %r86064 }; 
	// end inline asm
	// begin inline asm
	mma.sync.aligned.m16n8k64.row.col.s32.s4.s4.s32    { %r86057, %r86058, %r86059, %r86060 },    { %r86038, %r86038, %r86038, %r86038 },    { %r86040, %r86040 },            { %r86057, %r86058, %r86059, %r86060 }; 
	// end inline asm
	// begin inline asm
	mma.sync.aligned.m16n8k64.row.col.s32.s4.s4.s32    { %r86065, %r86066, %r86067, %r86068 },    { %r86038, %r86038, %r86038, %r86038 },    { %r86040, %r86040 },            { %r86065, %r86066, %r86067, %r86068 }; 
	// end inline asm
	// begin inline asm
	mma.sync.aligned.m16n8k64.row.col.s32.s4.s4.s32    { %r86061, %r86062, %r86063, %r86064 },    { %r86038, %r86038, %r86038, %r86038 },    { %r86040, %r86040 },            { %r86061, %r86062, %r86063, %r86064 }; 
	// end inline asm
	// begin inline asm
	mma.sync.aligned.m16n8k64.row.col.s32.s4.s4.s32    { %r86057, %r86058, %r86059, %r86060 },    { %r86038, %r86038, %r86038, %r86038 },    { %r86040, %r86040 },            { %r86057, %r86058, %r86059, %r86060 }; 
	// end inline asm
	// begin inline asm
	mma.sync.aligned.m16n8k64.row.col.s32.s4.s4.s32    { %r86065, %r86066, %r86067, %r86068 },    { %r86038, %r86038, %r86038, %r86038 },    { %r86040, %r86040 },            { %r86065, %r86066, %r86067, %r86068 }; 
	// end inline asm
	// begin inline asm
	mma.sync.aligned.m16n8k64.row.col.s32.s4.s4.s32    { %r86061, %r86062, %r86063, %r86064 },    { %r86038, %r86038, %r86038, %r86038 },    { %r86040, %r86040 },            { %r86061, %r86062, %r86063, %r86064 }; 
	// end inline asm
	// begin inline asm
	mma.sync.aligned.m16n8k64.row.col.s32.s4.s4.s32    { %r86057, %r86058, %r86059, %r86060 },    { %r86038, %r86038, %r86038, %r86038 },    { %r86040, %r86040 },            { %r86057, %r86058, %r86059, %r86060 }; 
	// end inline asm
	// begin inline asm
	mma.sync.aligned.m16n8k64.row.col.s32.s4.s4.s32    { %r86065, %r86066, %r86067, %r86068 },    { %r86038, %r86038, %r86038, %r86038 },    { %r86040, %r86040 },            { %r86065, %r86066, %r86067, %r86068 }; 
	// end inline asm
	// begin inline asm
	mma.sync.aligned.m16n8k64.row.col.s32.s4.s4.s32    { %r86061, %r86062, %r86063, %r86064 },    { %r86038, %r86038, %r86038, %r86038 },    { %r86040, %r86040 },            { %r86061, %r86062, %r86063, %r86064 }; 
	// end inline asm
	// begin inline asm
	mma.sync.aligned.m16n8k64.row.col.s32.s4.s4.s32    { %r86057, %r86058, %r86059, %r86060 },    { %r86038, %r86038, %r86038, %r86038 },    { %r86040, %r86040 },            { %r86057, %r86058, %r86059, %r86060 }; 
	// end inline asm
	// begin inline asm
	mma.sync.aligned.m16n8k64.row.col.s32.s4.s4.s32    { %r86065, %r86066, %r86067, %r86068 },    { %r86038, %r86038, %r86038, %r86038 },    { %r86040, %r86040 },            { %r86065, %r86066, %r86067, %r86068 }; 
	// end inline asm
	// begin inline asm
	mma.sync.aligned.m16n8k64.row.col.s32.s4.s4.s32    { %r86061, %r86062, %r86063, %r86064 },    { %r86038, %r86038, %r86038, %r86038 },    { %r86040, %r86040 },            { %r86061, %r86062, %r86063, %r86064 }; 
	// end inline asm
	// begin inline asm
	mma.sync.aligned.m16n8k64.row.col.s32.s4.s4.s32    { %r86057, %r86058, %r86059, %r86060 },    { %r86038, %r86038, %r86038, %r86038 },    { %r86040, %r86040 },            { %r86057, %r86058, %r86059, %r86060 }; 
	// end inline asm
	// begin inline asm
	mma.sync.aligned.m16n8k64.row.col.s32.s4.s4.s32    { %r86065, %r86066, %r86067, %r86068 },    { %r86038, %r86038, %r86038, %r86038 },    { %r86040, %r86040 },            { %r86065, %r86066, %r86067, %r86068 }; 
	// end inline asm
	// begin inline asm
	mma.sync.aligned.m16n8k64.row.col.s32.s4.s4.s32    { %r86061, %r86062, %r86063, %r86064 },    { %r86038, %r86038, %r86038, %r86038 },    { %r86040, %r86040 },            { %r86061, %r86062, %r86063, %r86064 }; 
	// end inline asm
	// begin inline asm
	mma.sync.aligned.m16n8k64.row.col.s32.s4.s4.s32    { %r86057, %r86058, %r86059, %r86060 },    { %r86038, %r86038, %r86038, %r86038 },    { %r86040, %r86040 },            { %r86057, %r86058, %r86059, %r86060 }; 
	// end inline asm
	// begin inline asm
	mma.sync.aligned.m16n8k64.row.col.s32.s4.s4.s32    { %r86065, %r86066, %r86067, %r86068 },    { %r86038, %r86038, %r86038, %r86038 },    { %r86040, %r86040 },            { %r86065, %r86066, %r86067, %r86068 }; 
	// end inline asm
	// begin inline asm
	mma.sync.aligned.m16n8k64.row.col.s32.s4.s4.s32    { %r86061, %r86062, %r86063, %r86064 },    { %r86038, %r86038, %r86038, %r86038 },    { %r86040, %r86040 },            { %r86061, %r86062, %r86063, %r86064 }; 
	// end inline asm
	// begin inline asm
	mma.sync.aligned.m16n8k64.row.col.s32.s4.s4.s32    { %r86057, %r86058, %r86059, %r86060 },    { %r86038, %r86038, %r86038, %r86038 },    { %r86040, %r86040 },            { %r86057, %r86058, %r86059, %r86060 }; 
	// end inline asm
	// begin inline asm
	mma.sync.aligned.m16n8k64.row.col.s32.s4.s4.s32    { %r86065, %r86066, %r86067, %r86068 },    { %r86038, %r86038, %r86038, %r86038 },    { %r86040, %r86040 },            { %r86065, %r86066, %r86067, %r86068 }; 
	// end inline asm
	// begin inline asm
	mma.sync.aligned.m16n8k64.row.col.s32.s4.s4.s32    { %r86061, %r86062, %r86063, %r86064 },    { %r86038, %r86038, %r86038, %r86038 },    { %r86040, %r86040 },            { %r86061, %r86062, %r86063, %r86064 }; 
	// end inline asm
	// begin inline asm
	mma.sync.aligned.m16n8k64.row.col.s32.s4.s4.s32    { %r86057, %r86058, %r86059, %r86060 },    { %r86038, %r86038, %r86038, %r86038 },    { %r86040, %r86040 },            { %r86057, %r86058, %r86059, %r86060 }; 
	// end inline asm
	// begin inline asm
	mma.sync.aligned.m16n8k64.row.col.s32.s4.s4.s32    { %r86065, %r86066, %r86067, %r86068 },    { %r86038, %r86038, %r86038, %r86038 },    { %r86040, %r86040 },            { %r86065, %r86066, %r86067, %r86068 }; 
	// end inline asm
	// begin inline asm
	mma.sync.aligned.m16n8k64.row.col.s32.s4.s4.s32    { %r86061, %r86062, %r86063, %r86064 },    { %r86038, %r86038, %r86038, %r86038 },    { %r86040, %r86040 },            { %r86061, %r86062, %r86063, %r86064 }; 
	// end inline asm
	// begin inline asm
	mma.sync.aligned.m16n8k64.row.col.s32.s4.s4.s32    { %r86057, %r86058, %r86059, %r86060 },    { %r86038, %r86038, %r86038, %r86038 },    { %r86040, %r86040 },            { %r86057, %r86058, %r86059, %r86060 }; 
	// end inline asm
	// begin inline asm
	mma.sync.aligned.m16n8k64.row.col.s32.s4.s4.s32    { %r86065, %r86066, %r86067, %r86068 },    { %r86038, %r86038, %r86038, %r86038 },    { %r86040, %r86040 },            { %r86065, %r86066, %r86067, %r86068 }; 
	// end inline asm
	// begin inline asm
	mma.sync.aligned.m16n8k64.row.col.s32.s4.s4.s32    { %r86061, %r86062, %r86063, %r86064 },    { %r86038, %r86038, %r86038, %r86038 },    { %r86040, %r86040 },            { %r86061, %r86062, %r86063, %r86064 }; 
	// end inline asm
	// begin inline asm
	mma.sync.aligned.m16n8k64.row.col.s32.s4.s4.s32    { %r86057, %r86058, %r86059, %r86060 },    { %r86038, %r86038, %r86038, %r86038 },    { %r86040, %r86040 },            { %r86057, %r86058, %r86059, %r86060 }; 
	// end inline asm
	// begin inline asm
	mma.sync.aligned.m16n8k64.row.col.s32.s4.s4.s32    { %r86065, %r86066, %r86067, %r86068 },    { %r86038, %r86038, %r86038, %r86038 },    { %r86040, %r86040 },            { %r86065, %r86066, %r86067, %r86068 }; 
	// end inline asm
	// begin inline asm
	mma.sync.aligned.m16n8k64.row.col.s32.s4.s4.s32    { %r86061, %r86062, %r86063, %r86064 },    { %r86038, %r86038, %r86038, %r86038 },    { %r86040, %r86040 },            { %r86061, %r86062, %r86063, %r86064 }; 
	// end inline asm
	// begin inline asm
	mma.sync.aligned.m16n8k64.row.col.s32.s4.s4.s32    { %r86057, %r86058, %r86059, %r86060 },    { %r86038, %r86038, %r86038, %r86038 },    { %r86040, %r86040 },            { %r86057, %r86058, %r86059, %r86060 }; 
	// end inline asm
	// begin inline asm
	mma.sync.aligned.m16n8k64.row.col.s32.s4.s4.s32    { %r86065, %r86066, %r86067, %r86068 },    { %r86038, %r86038, %r86038, %r86038 },    { %r86040, %r86040 },            { %r86065, %r86066, %r86067, %r86068 }; 
	// end inline asm
	// begin inline asm
	mma.sync.aligned.m16n8k64.row.col.s32.s4.s4.s32    { %r86061, %r86062, %r86063, %r86064 },    { %r86038, %r86038, %r86038, %r86038 },    { %r86040, %r86040 },            { %r86061, %r86062, %r86063, %r86064 }; 
	// end inline asm
	// begin inline asm
	mma.sync.aligned.m16n8k64.row.col.s32.s4.s4.s32    { %r86057, %r86058, %r86059, %r86060 },    { %r86038, %r86038, %r86038, %r86038 },    { %r86040, %r86040 },            { %r86057, %r86058, %r86059, %r86060 }; 
	// end inline asm
	// begin inline asm
	mma.sync.aligned.m16n8k64.row.col.s32.s4.s4.s32    { %r86065, %r86066, %r86067, %r86068 },    { %r86038, %r86038, %r86038, %r86038 },    { %r86040, %r86040 },            { %r86065, %r86066, %r86067, %r86068 }; 
	// end inline asm
	// begin inline asm
	mma.sync.aligned.m16n8k64.row.col.s32.s4.s4.s32    { %r86061, %r86062, %r86063, %r86064 },    { %r86038, %r86038, %r86038, %r86038 },    { %r86040, %r86040 },            { %r86061, %r86062, %r86063, %r86064 }; 
	// end inline asm
	// begin inline asm
	mma.sync.aligned.m16n8k64.row.col.s32.s4.s4.s32    { %r86057, %r86058, %r86059, %r86060 },    { %r86038, %r86038, %r86038, %r86038 },    { %r86040, %r86040 },            { %r86057, %r86058, %r86059, %r86060 }; 
	// end inline asm
	// begin inline asm
	mma.sync.aligned.m16n8k64.row.col.s32.s4.s4.s32    { %r86065, %r86066, %r86067, %r86068 },    { %r86038, %r86038, %r86038, %r86038 },    { %r86040, %r86040 },            { %r86065, %r86066, %r86067, %r86068 }; 
	// end inline asm
	// begin inline asm
	mma.sync.aligned.m16n8k64.row.col.s32.s4.s4.s32    { %r86061, %r86062, %r86063, %r86064 },    { %r86038, %r86038, %r86038, %r86038 },    { %r86040, %r86040 },            { %r86061, %r86062, %r86063, %r86064 }; 
	// end inline asm
	// begin inline asm
	mma.sync.aligned.m16n8k64.row.col.s32.s4.s4.s32    { %r86057, %r86058, %r86059, %r86060 },    { %r86038, %r86038, %r86038, %r86038 },    { %r86040, %r86040 },            { %r86057, %r86058, %r86059, %r86060 }; 
	// end inline asm
	// begin inline asm
	mma.sync.aligned.m16n8k64.row.col.s32.s4.s4.s32    { %r86065, %r86066, %r86067, %r86068 },    { %r86038, %r86038, %r86038, %r86038 },    { %r86040, %r86040 },            { %r86065, %r86066, %r86067, %r86068 }; 
	// end inline asm
	// begin inline asm
	mma.sync.aligned.m16n8k64.row.col.s32.s4.s4.s32    { %r86061, %r86062, %r86063, %r86064 },    { %r86038, %r86038, %r86038, %r86038 },    { %r86040, %r86040 },            { %r86061, %r86062, %r86063, %r86064 }; 
	// end inline asm
	// begin inline asm
	mma.sync.aligned.m16n8k64.row.col.s32.s4.s4.s32    { %r86057, %r86058, %r86059, %r86060 },    { %r86038, %r86038, %r86038, %r86038 },    { %r86040, %r86040 },            { %r86057, %r86058, %r86059, %r86060 }; 
	// end inline asm
	// begin inline asm
	mma.sync.aligned.m16n8k64.row.col.s32.s4.s4.s32    { %r86065, %r86066, %r86067, %r86068 },    { %r86038, %r86038, %r86038, %r86038 },    { %r86040, %r86040 },            { %r86065, %r86066, %r86067, %r86068 }; 
	// end inline asm
	// begin inline asm
	mma.sync.aligned.m16n8k64.row.col.s32.s4.s4.s32    { %r86061, %r86062, %r86063, %r86064 },    { %r86038, %r86038, %r86038, %r86038 },    { %r86040, %r86040 },            { %r86061, %r86062, %r86063, %r86064 }; 
	// end inline asm
	// begin inline asm
	mma.sync.aligned.m16n8k64.row.col.s32.s4.s4.s32    { %r86057, %r86058, %r86059, %r86060 },    { %r86038, %r86038, %r86038, %r86038 },    { %r86040, %r86040 },            { %r86057, %r86058, %r86059, %r86060 }; 
	// end inline asm
	// begin inline asm
	mma.sync.aligned.m16n8k64.row.col.s32.s4.s4.s32    { %r86065, %r86066, %r86067, %r86068 },    { %r86038, %r86038, %r86038, %r86038 },    { %r86040, %r86040 },            { %r86065, %r86066, %r86067, %r86068 }; 
	// end inline asm
	// begin inline asm
	mma.sync.aligned.m16n8k64.row.col.s32.s4.s4.s32    { %r86061, %r86062, %r86063, %r86064 },    { %r86038, %r86038, %r86038, %r86038 },    { %r86040, %r86040 },            { %r86061, %r86062, %r86063, %r86064 }; 
	// end inline asm
	// begin inline asm
	mma.sync.aligned.m16n8k64.row.col.s32.s4.s4.s32    { %r86057, %r86058, %r86059, %r86060 },    { %r86038, %r86038, %r86038, %r86038 },    { %r86040, %r86040 },            { %r86057, %r86058, %r86059, %r86060 }; 
	// end inline asm
	// begin inline asm
	mma.sync.aligned.m16n8k64.row.col.s32.s4.s4.s32    { %r86065, %r86066, %r86067, %r86068 },    { %r86038, %r86038, %r86038, %r86038 },    { %r86040, %r86040 },            { %r86065, %r86066, %r86067, %r86068 }; 
	// end inline asm
	// begin inline asm
	mma.sync.aligned.m16n8k64.row.col.s32.s4.s4.s32    { %r86061, %r86062, %r86063, %r86064 },    { %r86038, %r86038, %r86038, %r86038 },    { %r86040, %r86040 },            { %r86061, %r86062, %r86063, %r86064 }; 
	// end inline asm
	// begin inline asm
	mma.sync.aligned.m16n8k64.row.col.s32.s4.s4.s32    { %r86057, %r86058, %r86059, %r86060 },    { %r86038, %r86038, %r86038, %r86038 },    { %r86040, %r86040 },            { %r86057, %r86058, %r86059, %r86060 }; 
	// end inline asm
	// begin inline asm
	mma.sync.aligned.m16n8k64.row.col.s32.s4.s4.s32    { %r86065, %r86066, %r86067, %r86068 },    { %r86038, %r86038, %r86038, %r86038 },    { %r86040, %r86040 },            { %r86065, %r86066, %r86067, %r86068 }; 
	// end inline asm
	// begin inline asm
	mma.sync.aligned.m16n8k64.row.col.s32.s4.s4.s32    { %r86061, %r86062, %r86063, %r86064 },    { %r86038, %r86038, %r86038, %r86038 },    { %r86040, %r86040 },            { %r86061, %r86062, %r86063, %r86064 }; 
	// end inline asm
	// begin inline asm
	mma.sync.aligned.m16n8k64.row.col.s32.s4.s4.s32    { %r86057, %r86058, %r86059, %r86060 },    { %r86038, %r86038, %r86038, %r86038 },    { %r86040, %r86040 },            { %r86057, %r86058, %r86059, %r86060 }; 
	// end inline asm
	// begin inline asm
	mma.sync.aligned.m16n8k64.row.col.s32.s4.s4.s32    { %r86065, %r86066, %r86067, %r86068 },    { %r86038, %r86038, %r86038, %r86038 },    { %r86040, %r86040 },            { %r86065, %r86066, %r86067, %r86068 }; 
	// end inline asm
	// begin inline asm
	mma.sync.aligned.m16n8k64.row.col.s32.s4.s4.s32    { %r86061, %r86062, %r86063, %r86064 },    { %r86038, %r86038, %r86038, %r86038 },    { %r86040, %r86040 },            { %r86061, %r86062, %r86063, %r86064 }; 
	// end inline asm
	// begin inline asm
	mma.sync.aligned.m16n8k64.row.col.s32.s4.s4.s32    { %r86057, %r86058, %r86059, %r86060 },    { %r86038, %r86038, %r86038, %r86038 },    { %r86040, %r86040 },            { %r86057, %r86058, %r86059, %r86060 }; 
	// end inline asm
	// begin inline asm
	mma.sync.aligned.m16n8k64.row.col.s32.s4.s4.s32    { %r86065, %r86066, %r86067, %r86068 },    { %r86038, %r86038, %r86038, %r86038 },    { %r86040, %r86040 },            { %r86065, %r86066, %r86067, %r86068 }; 
	// end inline asm
	// begin inline asm
	mma.sync.aligned.m16n8k64.row.col.s32.s4.s4.s32    { %r86061, %r86062, %r86063, %r86064 },    { %r86038, %r86038, %r86038, %r86038 },    { %r86040, %r86040 },            { %r86061, %r86062, %r86063, %r86064 }; 
	// end inline asm
	// begin inline asm
	mma.sync.aligned.m16n8k64.row.col.s32.s4.s4.s32    { %r86057, %r86058, %r86059, %r86060 },    { %r86038, %r86038, %r86038, %r86038 },    { %r86040, %r86040 },            { %r86057, %r86058, %r86059, %r86060 }; 
	// end inline asm
	// begin inline asm
	mma.sync.aligned.m16n8k64.row.col.s32.s4.s4.s32    { %r86065, %r86066, %r86067, %r86068 },    { %r86038, %r86038, %r86038, %r86038 },    { %r86040, %r86040 },            { %r86065, %r86066, %r86067, %r86068 }; 
	// end inline asm
	// begin inline asm
	mma.sync.aligned.m16n8k64.row.col.s32.s4.s4.s32    { %r86061, %r86062, %r86063, %r86064 },    { %r86038, %r86038, %r86038, %r86038 },    { %r86040, %r86040 },            { %r86061, %r86062, %r86063, %r86064 }; 
	// end inline asm
	// begin inline asm
	mma.sync.aligned.m16n8k64.row.col.s32.s4.s4.s32    { %r86057, %r86058, %r86059, %r86060 },    { %r86038, %r86038, %r86038, %r86038 },    { %r86040, %r86040 },            { %r86057, %r86058, %r86059, %r86060 }; 
	// end inline asm
	// begin inline asm
	mma.sync.aligned.m16n8k64.row.col.s32.s4.s4.s32    { %r86065, %r86066, %r86067, %r86068 },    { %r86038, %r86038, %r86038, %r86038 },    { %r86040, %r86040 },            { %r86065, %r86066, %r86067, %r86068 }; 
	// end inline asm
	// begin inline asm
	mma.sync.aligned.m16n8k64.row.col.s32.s4.s4.s32    { %r86061, %r86062, %r86063, %r86064 },    { %r86038, %r86038, %r86038, %r86038 },    { %r86040, %r86040 },            { %r86061, %r86062, %r86063, %r86064 }; 
	// end inline asm
	// begin inline asm
	mma.sync.aligned.m16n8k64.row.col.s32.s4.s4.s32    { %r86057, %r86058, %r86059, %r86060 },    { %r86038, %r86038, %r86038, %r86038 },    { %r86040, %r86040 },            { %r86057, %r86058, %r86059, %r86060 }; 
	// end inline asm
	// begin inline asm
	mma.sync.aligned.m16n8k64.row.col.s32.s4.s4.s32    { %r86065, %r86066, %r86067, %r86068 },    { %r86038, %r86038, %r86038, %r86038 },    { %r86040, %r86040 },            { %r86065, %r86066, %r86067, %r86068 }; 
	// end inline asm
	// begin inline asm
	mma.sync.aligned.m16n8k64.row.col.s32.s4.s4.s32    { %r86061, %r86062, %r86063, %r86064 },    { %r86038, %r86038, %r86038, %r86038 },    { %r86040, %r86040 },            { %r86061, %r86062, %r86063, %r86064 }; 
	// end inline asm
	// begin inline asm
	mma.sync.aligned.m16n8k64.row.col.s32.s4.s4.s32    { %r86057, %r86058, %r86059, %r86060 },    { %r86038, %r86038, %r86038, %r86038 },    { %r86040, %r86040 },            { %r86057, %r86058, %r86059, %r86060 }; 
	// end inline asm
	// begin inline asm
	mma.sync.aligned.m16n8k64.row.col.s32.s4.s4.s32    { %r86065, %r86066, %r86067, %r86068 },    { %r86038, %r86038, %r86038, %r86038 },    { %r86040, %r86040 },            { %r86065, %r86066, %r86067, %r86068 }; 
	// end inline asm
	// begin inline asm
	mma.sync.aligned.m16n8k64.row.col.s32.s4.s4.s32    { %r86061, %r86062, %r86063, %r86064 },    { %r86038, %r86038, %r86038, %r86038 },    { %r86040, %r86040 },            { %r86061, %r86062, %r86063, %r86064 }; 
	// end inline asm
	// begin inline asm
	mma.sync.aligned.m16n8k64.row.col.s32.s4.s4.s32    { %r86057, %r86058, %r86059, %r86060 },    { %r86038, %r86038, %r86038, %r86038 },    { %r86040, %r86040 },            { %r86057, %r86058, %r86059, %r86060 }; 
	// end inline asm
	// begin inline asm
	mma.sync.aligned.m16n8k64.row.col.s32.s4.s4.s32    { %r86065, %r86066, %r86067, %r86068 },    { %r86038, %r86038, %r86038, %r86038 },    { %r86040, %r86040 },            { %r86065, %r86066, %r86067, %r86068 }; 
	// end inline asm
	// begin inline asm
	mma.sync.aligned.m16n8k64.row.col.s32.s4.s4.s32    { %r86061, %r86062, %r86063, %r86064 },    { %r86038, %r86038, %r86038, %r86038 },    { %r86040, %r86040 },            { %r86061, %r86062, %r86063, %r86064 }; 
	// end inline asm
	// begin inline asm
	mma.sync.aligned.m16n8k64.row.col.s32.s4.s4.s32    { %r86057, %r86058, %r86059, %r86060 },    { %r86038, %r86038, %r86038, %r86038 },    { %r86040, %r86040 },            { %r86057, %r86058, %r86059, %r86060 }; 
	// end inline asm
	// begin inline asm
	mma.sync.aligned.m16n8k64.row.col.s32.s4.s4.s32    { %r86065, %r86066, %r86067, %r86068 },    { %r86038, %r86038, %r86038, %r86038 },    { %r86040, %r86040 },            { %r86065, %r86066, %r86067, %r86068 }; 
	// end inline asm
	// begin inline asm
	mma.sync.aligned.m16n8k64.row.col.s32.s4.s4.s32    { %r86061, %r86062, %r86063, %r86064 },    { %r86038, %r86038, %r86038, %r86038 },    { %r86040, %r86040 },            { %r86061, %r86062, %r86063, %r86064 }; 
	// end inline asm
	// begin inline asm
	mma.sync.aligned.m16n8k64.row.col.s32.s4.s4.s32    { %r86057, %r86058, %r86059, %r86060 },    { %r86038, %r86038, %r86038, %r86038 },    { %r86040, %r86040 },            { %r86057, %r86058, %r86059, %r86060 }; 
	// end inline asm
	// begin inline asm
	mma.sync.aligned.m16n8k64.row.col.s32.s4.s4.s32    { %r86065, %r86066, %r86067, %r86068 },    { %r86038, %r86038, %r86038, %r86038 },    { %r86040, %r86040 },            { %r86065, %r86066, %r86067, %r86068 }; 
	// end inline asm
	// begin inline asm
	mma.sync.aligned.m16n8k64.row.col.s32.s4.s4.s32    { %r86061, %r86062, %r86063, %r86064 },    { %r86038, %r86038, %r86038, %r86038 },    { %r86040, %r86040 },            { %r86061, %r86062, %r86063, %r86064 }; 
	// end inline asm
	// begin inline asm
	mma.sync.aligned.m16n8k64.row.col.s32.s4.s4.s32    { %r86057, %r86058, %r86059, %r86060 },    { %r86038, %r86038, %r86038, %r86038 },    { %r86040, %r86040 },            { %r86057, %r86058, %r86059, %r86060 }; 
	// end inline asm
	// begin inline asm
	mma.sync.aligned.m16n8k64.row.col.s32.s4.s4.s32    { %r86065, %r86066, %r86067, %r86068 },    { %r86038, %r86038, %r86038, %r86038 },    { %r86040, %r86040 },            { %r86065, %r86066, %r86067, %r86068 }; 
	// end inline asm
	// begin inline asm
	mma.sync.aligned.m16n8k64.row.col.s32.s4.s4.s32    { %r86061, %r86062, %r86063, %r86064 },    { %r86038, %r86038, %r86038, %r86038 },    { %r86040, %r86040 },            { %r86061, %r86062, %r86063, %r86064 }; 
	// end inline asm
	// begin inline asm
	mma.sync.aligned.m16n8k64.row.col.s32.s4.s4.s32    { %r86057, %r86058, %r86059, %r86060 },    { %r86038, %r86038, %r86038, %r86038 },    { %r86040, %r86040 },            { %r86057, %r86058, %r86059, %r86060 }; 
	// end inline asm
	// begin inline asm
	mma.sync.aligned.m16n8k64.row.col.s32.s4.s4.s32    { %r86065, %r86066, %r86067, %r86068 },    { %r86038, %r86038, %r86038, %r86038 },    { %r86040, %r86040 },            { %r86065, %r86066, %r86067, %r86068 }; 
	// end inline asm
	// begin inline asm
	mma.sync.aligned.m16n8k64.row.col.s32.s4.s4.s32    { %r86061, %r86062, %r86063, %r86064 },    { %r86038, %r86038, %r86038, %r86038 },    { %r86040, %r86040 },            { %r86061, %r86062, %r86063, %r86064 }; 
	// end inline asm
	// begin inline asm
	mma.sync.aligned.m16n8k64.row.col.s32.s4.s4.s32    { %r86057, %r86058, %r86059, %r86060 },    { %r86038, %r86038, %r86038, %r86038 },    { %r86040, %r86040 },            { %r86057, %r86058, %r86059, %r86060 }; 
	// end inline asm
	// begin inline asm
	mma.sync.aligned.m16n8k64.row.col.s32.s4.s4.s32    { %r86065, %r86066, %r86067, %r86068 },    { %r86038, %r86038, %r86038, %r86038 },    { %r86040, %r86040 },            { %r86065, %r86066, %r86067, %r86068 }; 
	// end inline asm
	// begin inline asm
	mma.sync.aligned.m16n8k64.row.col.s32.s4.s4.s32    { %r86061, %r86062, %r86063, %r86064 },    { %r86038, %r86038, %r86038, %r86038 },    { %r86040, %r86040 },            { %r86061, %r86062, %r86063, %r86064 }; 
	// end inline asm
	// begin inline asm
	mma.sync.aligned.m16n8k64.row.col.s32.s4.s4.s32    { %r86057, %r86058, %r86059, %r86060 },    { %r86038, %r86038, %r86038, %r86038 },    { %r86040, %r86040 },            { %r86057, %r86058, %r86059, %r86060 }; 
	// end inline asm
	// begin inline asm
	mma.sync.aligned.m16n8k64.row.col.s32.s4.s4.s32    { %r86065, %r86066, %r86067, %r86068 },    { %r86038, %r86038, %r86038, %r86038 },    { %r86040, %r86040 },            { %r86065, %r86066, %r86067, %r86068 }; 
	// end inline asm
	// begin inline asm
	mma.sync.aligned.m16n8k64.row.col.s32.s4.s4.s32    { %r86061, %r86062, %r86063, %r86064 },    { %r86038, %r86038, %r86038, %r86038 },    { %r86040, %r86040 },            { %r86061, %r86062, %r86063, %r86064 }; 
	// end inline asm
	// begin inline asm
	mma.sync.aligned.m16n8k64.row.col.s32.s4.s4.s32    { %r86057, %r86058, %r86059, %r86060 },    { %r86038, %r86038, %r86038, %r86038 },    { %r86040, %r86040 },            { %r86057, %r86058, %r86059, %r86060 }; 
	// end inline asm
	// begin inline asm
	mma.sync.aligned.m16n8k64.row.col.s32.s4.s4.s32    { %r86065, %r86066, %r86067, %r86068 },    { %r86038, %r86038, %r86038, %r86038 },    { %r86040, %r86040 },            { %r86065, %r86066, %r86067, %r86068 }; 
	// end inline asm
	// begin inline asm
	mma.sync.aligned.m16n8k64.row.col.s32.s4.s4.s32    { %r86061, %r86062, %r86063, %r86064 },    { %r86038, %r86038, %r86038, %r86038 },    { %r86040, %r86040 },            { %r86061, %r86062, %r86063, %r86064 }; 
	// end inline asm
	// begin inline asm
	mma.sync.aligned.m16n8k64.row.col.s32.s4.s4.s32    { %r86057, %r86058, %r86059, %r86060 },    { %r86038, %r86038, %r86038, %r86038 },    { %r86040, %r86040 },            { %r86057, %r86058, %r86059, %r86060 }; 
	// end inline asm
	// begin inline asm
	mma.sync.aligned.m16n8k64.row.col.s32.s4.s4.s32    { %r86065, %r86066, %r86067, %r86068 },    { %r86038, %r86038, %r86038, %r86038 },    { %r86040, %r86040 },            { %r86065, %r86066, %r86067, %r86068 }; 
	// end inline asm
	// begin inline asm
	mma.sync.aligned.m16n8k64.row.col.s32.s4.s4.s32    { %r86061, %r86062, %r86063, %r86064 },    { %r86038, %r86038, %r86038, %r86038 },    { %r86040, %r86040 },            { %r86061, %r86062, %r86063, %r86064 }; 
	// end inline asm
	// begin inline asm
	mma.sync.aligned.m16n8k64.row.col.s32.s4.s4.s32    { %r86057, %r86058, %r86059, %r86060 },    { %r86038, %r86038, %r86038, %r86038 },    { %r86040, %r86040 },            { %r86057, %r86058, %r86059, %r86060 }; 
	// end inline asm
	// begin inline asm
	mma.sync.aligned.m16n8k64.row.col.s32.s4.s4.s32    { %r86065, %r86066, %r86067, %r86068 },    { %r86038, %r86038, %r86038, %r86038 },    { %r86040, %r86040 },            { %r86065, %r86066, %r86067, %r86068 }; 
	// end inline asm
	// begin inline asm
	mma.sync.aligned.m16n8k64.row.col.s32.s4.s4.s32    { %r86061, %r86062, %r86063, %r86064 },    { %r86038, %r86038, %r86038, %r86038 },    { %r86040, %r86040 },            { %r86061, %r86062, %r86063, %r86064 }; 
	// end inline asm
	// begin inline asm
	mma.sync.aligned.m16n8k64.row.col.s32.s4.s4.s32    { %r86057, %r86058, %r86059, %r86060 },    { %r86038, %r86038, %r86038, %r86038 },    { %r86040, %r86040 },            { %r86057, %r86058, %r86059, %r86060 }; 
	// end inline asm
	// begin inline asm
	mma.sync.aligned.m16n8k64.row.col.s32.s4.s4.s32    { %r86065, %r86066, %r86067, %r86068 },    { %r86038, %r86038, %r86038, %r86038 },    { %r86040, %r86040 },            { %r86065, %r86066, %r86067, %r86068 }; 
	// end inline asm
	// begin inline asm
	mma.sync.aligned.m16n8k64.row.col.s32.s4.s4.s32    { %r86061, %r86062, %r86063, %r86064 },    { %r86038, %r86038, %r86038, %r86038 },    { %r86040, %r86040 },            { %r86061, %r86062, %r86063, %r86064 }; 
	// end inline asm
	// begin inline asm
	mma.sync.aligned.m16n8k64.row.col.s32.s4.s4.s32    { %r86057, %r86058, %r86059, %r86060 },    { %r86038, %r86038, %r86038, %r86038 },    { %r86040, %r86040 },            { %r86057, %r86058, %r86059, %r86060 }; 
	// end inline asm
	// begin inline asm
	mma.sync.aligned.m16n8k64.row.col.s32.s4.s4.s32    { %r86065, %r86066, %r86067, %r86068 },    { %r86038, %r86038, %r86038, %r86038 },    { %r86040, %r86040 },            { %r86065, %r86066, %r86067, %r86068 }; 
	// end inline asm
	// begin inline asm
	mma.sync.aligned.m16n8k64.row.col.s32.s4.s4.s32    { %r86061, %r86062, %r86063, %r86064 },    { %r86038, %r86038, %r86038, %r86038 },    { %r86040, %r86040 },            { %r86061, %r86062, %r86063, %r86064 }; 
	// end inline asm
	// begin inline asm
	mma.sync.aligned.m16n8k64.row.col.s32.s4.s4.s32    { %r86057, %r86058, %r86059, %r86060 },    { %r86038, %r86038, %r86038, %r86038 },    { %r86040, %r86040 },            { %r86057, %r86058, %r86059, %r86060 }; 
	// end inline asm
	// begin inline asm
	mma.sync.aligned.m16n8k64.row.col.s32.s4.s4.s32    { %r86065, %r86066, %r86067, %r86068 },    { %r86038, %r86038, %r86038, %r86038 },    { %r86040, %r86040 },            { %r86065, %r86066, %r86067, %r86068 }; 
	// end inline asm
	// begin inline asm
	mma.sync.aligned.m16n8k64.row.col.s32.s4.s4.s32    { %r86061, %r86062, %r86063, %r86064 },    { %r86038, %r86038, %r86038, %r86038 },    { %r86040, %r86040 },            { %r86061, %r86062, %r86063, %r86064 }; 
	// end inline asm
	// begin inline asm
	mma.sync.aligned.m16n8k64.row.col.s32.s4.s4.s32    { %r86057, %r86058, %r86059, %r86060 },    { %r86038, %r86038, %r86038, %r86038 },    { %r86040, %r86040 },            { %r86057, %r86058, %r86059, %r86060 }; 
	// end inline asm
	// begin inline asm
	mma.sync.aligned.m16n8k64.row.col.s32.s4.s4.s32    { %r86065, %r86066, %r86067, %r86068 },    { %r86038, %r86038, %r86038, %r86038 },    { %r86040, %r86040 },            { %r86065, %r86066, %r86067, %r86068 }; 
	// end inline asm
	// begin inline asm
	mma.sync.aligned.m16n8k64.row.col.s32.s4.s4.s32    { %r86061, %r86062, %r86063, %r86064 },    { %r86038, %r86038, %r86038, %r86038 },    { %r86040, %r86040 },            { %r86061, %r86062, %r86063, %r86064 }; 
	// end inline asm
	// begin inline asm
	mma.sync.aligned.m16n8k64.row.col.s32.s4.s4.s32    { %r86057, %r86058, %r86059, %r86060 },    { %r86038, %r86038, %r86038, %r86038 },    { %r86040, %r86040 },            { %r86057, %r86058, %r86059, %r86060 }; 
	// end inline asm
	// begin inline asm
	mma.sync.aligned.m16n8k64.row.col.s32.s4.s4.s32    { %r86065, %r86066, %r86067, %r86068 },    { %r86038, %r86038, %r86038, %r86038 },    { %r86040, %r86040 },            { %r86065, %r86066, %r86067, %r86068 }; 
	// end inline asm
	// begin inline asm
	mma.sync.aligned.m16n8k64.row.col.s32.s4.s4.s32    { %r86061, %r86062, %r86063, %r86064 },    { %r86038, %r86038, %r86038, %r86038 },    { %r86040, %r86040 },            { %r86061, %r86062, %r86063, %r86064 }; 
	// end inline asm
	// begin inline asm
	mma.sync.aligned.m16n8k64.row.col.s32.s4.s4.s32    { %r86057, %r86058, %r86059, %r86060 },    { %r86038, %r86038, %r86038, %r86038 },    { %r86040, %r86040 },            { %r86057, %r86058, %r86059, %r86060 }; 
	// end inline asm
	// begin inline asm
	mma.sync.aligned.m16n8k64.row.col.s32.s4.s4.s32    { %r86065, %r86066, %r86067, %r86068 },    { %r86038, %r86038, %r86038, %r86038 },    { %r86040, %r86040 },            { %r86065, %r86066, %r86067, %r86068 }; 
	// end inline asm
	// begin inline asm
	mma.sync.aligned.m16n8k64.row.col.s32.s4.s4.s32    { %r86061, %r86062, %r86063, %r86064 },    { %r86038, %r86038, %r86038, %r86038 },    { %r86040, %r86040 },            { %r86061, %r86062, %r86063, %r86064 }; 
	// end inline asm
	// begin inline asm
	mma.sync.aligned.m16n8k64.row.col.s32.s4.s4.s32    { %r86057, %r86058, %r86059, %r86060 },    { %r86038, %r86038, %r86038, %r86038 },    { %r86040, %r86040 },            { %r86057, %r86058, %r86059, %r86060 }; 
	// end inline asm
	// begin inline asm
	mma.sync.aligned.m16n8k64.row.col.s32.s4.s4.s32    { %r86065, %r86066, %r86067, %r86068 },    { %r86038, %r86038, %r86038, %r86038 },    { %r86040, %r86040 },            { %r86065, %r86066, %r86067, %r86068 }; 
	// end inline asm
	// begin inline asm
	mma.sync.aligned.m16n8k64.row.col.s32.s4.s4.s32    { %r86061, %r86062, %r86063, %r86064 },    { %r86038, %r86038, %r86038, %r86038 },    { %r86040, %r86040 },            { %r86061, %r86062, %r86063, %r86064 }; 
	// end inline asm
	// begin inline asm
	mma.sync.aligned.m16n8k64.row.col.s32.s4.s4.s32    { %r86057, %r86058, %r86059, %r86060 },    { %r86038, %r86038, %r86038, %r86038 },    { %r86040, %r86040 },            { %r86057, %r86058, %r86059, %r86060 }; 
	// end inline asm
	// begin inline asm
	mma.sync.aligned.m16n8k64.row.col.s32.s4.s4.s32    { %r86065, %r86066, %r86067, %r86068 },    { %r86038, %r86038, %r86038, %r86038 },    { %r86040, %r86040 },            { %r86065, %r86066, %r86067, %r86068 }; 
	// end inline asm
	// begin inline asm
	mma.sync.aligned.m16n8k64.row.col.s32.s4.s4.s32    { %r86061, %r86062, %r86063, %r86064 },    { %r86038, %r86038, %r86038, %r86038 },    { %r86040, %r86040 },            { %r86061, %r86062, %r86063, %r86064 }; 
	// end inline asm
	// begin inline asm
	mma.sync.aligned.m16n8k64.row.col.s32.s4.s4.s32    { %r86057, %r86058, %r86059, %r86060 },    { %r86038, %r86038, %r86038, %r86038 },    { %r86040, %r86040 },            { %r86057, %r86058, %r86059, %r86060 }; 
	// end inline asm
	// begin inline asm
	mma.sync.aligned.m16n8k64.row.col.s32.s4.s4.s32    { %r86065, %r86066, %r86067, %r86068 },    { %r86038, %r86038, %r86038, %r86038 },    { %r86040, %r86040 },            { %r86065, %r86066, %r86067, %r86068 }; 
	// end inline asm
	// begin inline asm
	mma.sync.aligned.m16n8k64.row.col.s32.s4.s4.s32    { %r86061, %r86062, %r86063, %r86064 },    { %r86038, %r86038, %r86038, %r86038 },    { %r86040, %r86040 },            { %r86061, %r86062, %r86063, %r86064 }; 
	// end inline asm
	// begin inline asm
	mma.sync.aligned.m16n8k64.row.col.s32.s4.s4.s32    { %r86057, %r86058, %r86059, %r86060 },    { %r86038, %r86038, %r86038, %r86038 },    { %r86040, %r86040 },            { %r86057, %r86058, %r86059, %r86060 }; 
	// end inline asm
	// begin inline asm
	mma.sync.aligned.m16n8k64.row.col.s32.s4.s4.s32    { %r86065, %r86066, %r86067, %r86068 },    { %r86038, %r86038, %r86038, %r86038 },    { %r86040, %r86040 },            { %r86065, %r86066, %r86067, %r86068 }; 
	// end inline asm
	// begin inline asm
	mma.sync.aligned.m16n8k64.row.col.s32.s4.s4.s32    { %r86061, %r86062, %r86063, %r86064 },    { %r86038, %r86038, %r86038, %r86038 },    { %r86040, %r86040 },            { %r86061, %r86062, %r86063, %r86064 }; 
	// end inline asm
	// begin inline asm
	mma.sync.aligned.m16n8k64.row.col.s32.s4.s4.s32    { %r86057, %r86058, %r86059, %r86060 },    { %r86038, %r86038, %r86038, %r86038 },    { %r86040, %r86040 },            { %r86057, %r86058, %r86059, %r86060 }; 
	// end inline asm
	// begin inline asm
	mma.sync.aligned.m16n8k64.row.col.s32.s4.s4.s32    { %r86065, %r86066, %r86067, %r86068 },    { %r86038, %r86038, %r86038, %r86038 },    { %r86040, %r86040 },            { %r86065, %r86066, %r86067, %r86068 }; 
	// end inline asm
	// begin inline asm
	mma.sync.aligned.m16n8k64.row.col.s32.s4.s4.s32    { %r86061, %r86062, %r86063, %r86064 },    { %r86038, %r86038, %r86038, %r86038 },    { %r86040, %r86040 },            { %r86061, %r86062, %r86063, %r86064 }; 
	// end inline asm
	// begin inline asm
	mma.sync.aligned.m16n8k64.row.col.s32.s4.s4.s32    { %r86057, %r86058, %r86059, %r86060 },    { %r86038, %r86038, %r86038, %r86038 },    { %r86040, %r86040 },            { %r86057, %r86058, %r86059, %r86060 }; 
	// end inline asm
	// begin inline asm
	mma.sync.aligned.m16n8k64.row.col.s32.s4.s4.s32    { %r86065, %r86066, %r86067, %r86068 },    { %r86038, %r86038, %r86038, %r86038 },    { %r86040, %r86040 },            { %r86065, %r86066, %r86067, %r86068 }; 
	// end inline asm
	// begin inline asm
	mma.sync.aligned.m16n8k64.row.col.s32.s4.s4.s32    { %r86061, %r86062, %r86063, %r86064 },    { %r86038, %r86038, %r86038, %r86038 },    { %r86040, %r86040 },            { %r86061, %r86062, %r86063, %r86064 }; 
	// end inline asm
	// begin inline asm
	mma.sync.aligned.m16n8k64.row.col.s32.s4.s4.s32    { %r86057, %r86058, %r86059, %r86060 },    { %r86038, %r86038, %r86038, %r86038 },    { %r86040, %r86040 },            { %r86057, %r86058, %r86059, %r86060 }; 
	// end inline asm
	// begin inline asm
	mma.sync.aligned.m16n8k64.row.col.s32.s4.s4.s32    { %r86065, %r86066, %r86067, %r86068 },    { %r86038, %r86038, %r86038, %r86038 },    { %r86040, %r86040 },            { %r86065, %r86066, %r86067, %r86068 }; 
	// end inline asm
	// begin inline asm
	mma.sync.aligned.m16n8k64.row.col.s32.s4.s4.s32    { %r86061, %r86062, %r86063, %r86064 },    { %r86038, %r86038, %r86038, %r86038 },    { %r86040, %r86040 },            { %r86061, %r86062, %r86063, %r86064 }; 
	// end inline asm
	// begin inline asm
	mma.sync.aligned.m16n8k64.row.col.s32.s4.s4.s32    { %r86057, %r86058, %r86059, %r86060 },    { %r86038, %r86038, %r86038, %r86038 },    { %r86040, %r86040 },            { %r86057, %r86058, %r86059, %r86060 }; 
	// end inline asm
	// begin inline asm
	mma.sync.aligned.m16n8k64.row.col.s32.s4.s4.s32    { %r86065, %r86066, %r86067, %r86068 },    { %r86038, %r86038, %r86038, %r86038 },    { %r86040, %r86040 },            { %r86065, %r86066, %r86067, %r86068 }; 
	// end inline asm
	// begin inline asm
	mma.sync.aligned.m16n8k64.row.col.s32.s4.s4.s32    { %r86061, %r86062, %r86063, %r86064 },    { %r86038, %r86038, %r86038, %r86038 },    { %r86040, %r86040 },            { %r86061, %r86062, %r86063, %r86064 }; 
	// end inline asm
	// begin inline asm
	mma.sync.aligned.m16n8k64.row.col.s32.s4.s4.s32    { %r86057, %r86058, %r86059, %r86060 },    { %r86038, %r86038, %r86038, %r86038 },    { %r86040, %r86040 },            { %r86057, %r86058, %r86059, %r86060 }; 
	// end inline asm
	// begin inline asm
	mma.sync.aligned.m16n8k64.row.col.s32.s4.s4.s32    { %r86065, %r86066, %r86067, %r86068 },    { %r86038, %r86038, %r86038, %r86038 },    { %r86040, %r86040 },            { %r86065, %r86066, %r86067, %r86068 }; 
	// end inline asm
	// begin inline asm
	mma.sync.aligned.m16n8k64.row.col.s32.s4.s4.s32    { %r86061, %r86062, %r86063, %r86064 },    { %r86038, %r86038, %r86038, %r86038 },    { %r86040, %r86040 },            { %r86061, %r86062, %r86063, %r86064 }; 
	// end inline asm
	// begin inline asm
	mma.sync.aligned.m16n8k64.row.col.s32.s4.s4.s32    { %r86057, %r86058, %r86059, %r86060 },    { %r86038, %r86038, %r86038, %r86038 },    { %r86040, %r86040 },            { %r86057, %r86058, %r86059, %r86060 }; 
	// end inline asm
	// begin inline asm
	mma.sync.aligned.m16n8k64.row.col.s32.s4.s4.s32    { %r86065, %r86066, %r86067, %r86068 },    { %r86038, %r86038, %r86038, %r86038 },    { %r86040, %r86040 },            { %r86065, %r86066, %r86067, %r86068 }; 
	// end inline asm
	// begin inline asm
	mma.sync.aligned.m16n8k64.row.col.s32.s4.s4.s32    { %r86061, %r86062, %r86063, %r86064 },    { %r86038, %r86038, %r86038, %r86038 },    { %r86040, %r86040 },            { %r86061, %r86062, %r86063, %r86064 }; 
	// end inline asm
	// begin inline asm
	mma.sync.aligned.m16n8k64.row.col.s32.s4.s4.s32    { %r86057, %r86058, %r86059, %r86060 },    { %r86038, %r86038, %r86038, %r86038 },    { %r86040, %r86040 },            { %r86057, %r86058, %r86059, %r86060 }; 
	// end inline asm
	// begin inline asm
	mma.sync.aligned.m16n8k64.row.col.s32.s4.s4.s32    { %r86065, %r86066, %r86067, %r86068 },    { %r86038, %r86038, %r86038, %r86038 },    { %r86040, %r86040 },            { %r86065, %r86066, %r86067, %r86068 }; 
	// end inline asm
	// begin inline asm
	mma.sync.aligned.m16n8k64.row.col.s32.s4.s4.s32    { %r86061, %r86062, %r86063, %r86064 },    { %r86038, %r86038, %r86038, %r86038 },    { %r86040, %r86040 },            { %r86061, %r86062, %r86063, %r86064 }; 
	// end inline asm
	// begin inline asm
	mma.sync.aligned.m16n8k64.row.col.s32.s4.s4.s32    { %r86057, %r86058, %r86059, %r86060 },    { %r86038, %r86038, %r86038, %r86038 },    { %r86040, %r86040 },            { %r86057, %r86058, %r86059, %r86060 }; 
	// end inline asm
	// begin inline asm
	mma.sync.aligned.m16n8k64.row.col.s32.s4.s4.s32    { %r86065, %r86066, %r86067, %r86068 },    { %r86038, %r86038, %r86038, %r86038 },    { %r86040, %r86040 },            { %r86065, %r86066, %r86067, %r86068 }; 
	// end inline asm
	// begin inline asm
	mma.sync.aligned.m16n8k64.row.col.s32.s4.s4.s32    { %r86061, %r86062, %r86063, %r86064 },    { %r86038, %r86038, %r86038, %r86038 },    { %r86040, %r86040 },            { %r86061, %r86062, %r86063, %r86064 }; 
	// end inline asm
	// begin inline asm
	mma.sync.aligned.m16n8k64.row.col.s32.s4.s4.s32    { %r86057, %r86058, %r86059, %r86060 },    { %r86038, %r86038, %r86038, %r86038 },    { %r86040, %r86040 },            { %r86057, %r86058, %r86059, %r86060 }; 
	// end inline asm
	// begin inline asm
	mma.sync.aligned.m16n8k64.row.col.s32.s4.s4.s32    { %r86065, %r86066, %r86067, %r86068 },    { %r86038, %r86038, %r86038, %r86038 },    { %r86040, %r86040 },            { %r86065, %r86066, %r86067, %r86068 }; 
	// end inline asm
	// begin inline asm
	mma.sync.aligned.m16n8k64.row.col.s32.s4.s4.s32    { %r86061, %r86062, %r86063, %r86064 },    { %r86038, %r86038, %r86038, %r86038 },    { %r86040, %r86040 },            { %r86061, %r86062, %r86063, %r86064 }; 
	// end inline asm
	// begin inline asm
	mma.sync.aligned.m16n8k64.row.col.s32.s4.s4.s32    { %r86057, %r86058, %r86059, %r86060 },    { %r86038, %r86038, %r86038, %r86038 },    { %r86040, %r86040 },            { %r86057, %r86058, %r86059, %r86060 }; 
	// end inline asm
	// begin inline asm
	mma.sync.aligned.m16n8k64.row.col.s32.s4.s4.s32    { %r86065, %r86066, %r86067, %r86068 },    { %r86038, %r86038, %r86038, %r86038 },    { %r86040, %r86040 },            { %r86065, %r86066, %r86067, %r86068 }; 
	// end inline asm
	// begin inline asm
	mma.sync.aligned.m16n8k64.row.col.s32.s4.s4.s32    { %r86061, %r86062, %r86063, %r86064 },    { %r86038, %r86038, %r86038, %r86038 },    { %r86040, %r86040 },            { %r86061, %r86062, %r86063, %r86064 }; 
	// end inline asm
	// begin inline asm
	mma.sync.aligned.m16n8k64.row.col.s32.s4.s4.s32    { %r86057, %r86058, %r86059, %r86060 },    { %r86038, %r86038, %r86038, %r86038 },    { %r86040, %r86040 },            { %r86057, %r86058, %r86059, %r86060 }; 
	// end inline asm
	// begin inline asm
	mma.sync.aligned.m16n8k64.row.col.s32.s4.s4.s32    { %r86065, %r86066, %r86067, %r86068 },    { %r86038, %r86038, %r86038, %r86038 },    { %r86040, %r86040 },            { %r86065, %r86066, %r86067, %r86068 }; 
	// end inline asm
	// begin inline asm
	mma.sync.aligned.m16n8k64.row.col.s32.s4.s4.s32    { %r86061, %r86062, %r86063, %r86064 },    { %r86038, %r86038, %r86038, %r86038 },    { %r86040, %r86040 },            { %r86061, %r86062, %r86063, %r86064 }; 
	// end inline asm
	// begin inline asm
	mma.sync.aligned.m16n8k64.row.col.s32.s4.s4.s32    { %r86057, %r86058, %r86059, %r86060 },    { %r86038, %r86038, %r86038, %r86038 },    { %r86040, %r86040 },            { %r86057, %r86058, %r86059, %r86060 }; 
	// end inline asm
	// begin inline asm
	mma.sync.aligned.m16n8k64.row.col.s32.s4.s4.s32    { %r86065, %r86066, %r86067, %r86068 },    { %r86038, %r86038, %r86038, %r86038 },    { %r86040, %r86040 },            { %r86065, %r86066, %r86067, %r86068 }; 
	// end inline asm
	// begin inline asm
	mma.sync.aligned.m16n8k64.row.col.s32.s4.s4.s32    { %r86061, %r86062, %r86063, %r86064 },    { %r86038, %r86038, %r86038, %r86038 },    { %r86040, %r86040 },            { %r86061, %r86062, %r86063, %r86064 }; 
	// end inline asm
	// begin inline asm
	mma.sync.aligned.m16n8k64.row.col.s32.s4.s4.s32    { %r86057, %r86058, %r86059, %r86060 },    { %r86038, %r86038, %r86038, %r86038 },    { %r86040, %r86040 },            { %r86057, %r86058, %r86059, %r86060 }; 
	// end inline asm
	// begin inline asm
	mma.sync.aligned.m16n8k64.row.col.s32.s4.s4.s32    { %r86065, %r86066, %r86067, %r86068 },    { %r86038, %r86038, %r86038, %r86038 },    { %r86040, %r86040 },            { %r86065, %r86066, %r86067, %r86068 }; 
	// end inline asm
	// begin inline asm
	mma.sync.aligned.m16n8k64.row.col.s32.s4.s4.s32    { %r86061, %r86062, %r86063, %r86064 },    { %r86038, %r86038, %r86038, %r86038 },    { %r86040, %r86040 },            { %r86061, %r86062, %r86063, %r86064 }; 
	// end inline asm
	// begin inline asm
	mma.sync.aligned.m16n8k64.row.col.s32.s4.s4.s32    { %r86057, %r86058, %r86059, %r86060 },    { %r86038, %r86038, %r86038, %r86038 },    { %r86040, %r86040 },            { %r86057, %r86058, %r86059, %r86060 }; 
	// end inline asm
	// begin inline asm
	mma.sync.aligned.m16n8k64.row.col.s32.s4.s4.s32    { %r86065, %r86066, %r86067, %r86068 },    { %r86038, %r86038, %r86038, %r86038 },    { %r86040, %r86040 },            { %r86065, %r86066, %r86067, %r86068 }; 
	// end inline asm
	// begin inline asm
	mma.sync.aligned.m16n8k64.row.col.s32.s4.s4.s32    { %r86061, %r86062, %r86063, %r86064 },    { %r86038, %r86038, %r86038, %r86038 },    { %r86040, %r86040 },            { %r86061, %r86062, %r86063, %r86064 }; 
	// end inline asm
	// begin inline asm
	mma.sync.aligned.m16n8k64.row.col.s32.s4.s4.s32    { %r86057, %r86058, %r86059, %r86060 },    { %r86038, %r86038, %r86038, %r86038 },    { %r86040, %r86040 },            { %r86057, %r86058, %r86059, %r86060 }; 
	// end inline asm
	// begin inline asm
	mma.sync.aligned.m16n8k64.row.col.s32.s4.s4.s32    { %r86065, %r86066, %r86067, %r86068 },    { %r86038, %r86038, %r86038, %r86038 },    { %r86040, %r86040 },            { %r86065, %r86066, %r86067, %r86068 }; 
	// end inline asm
	// begin inline asm
	mma.sync.aligned.m16n8k64.row.col.s32.s4.s4.s32    { %r86061, %r86062, %r86063, %r86064 },    { %r86038, %r86038, %r86038, %r86038 },    { %r86040, %r86040 },            { %r86061, %r86062, %r86063, %r86064 }; 
	// end inline asm
	// begin inline asm
	mma.sync.aligned.m16n8k64.row.col.s32.s4.s4.s32    { %r86057, %r86058, %r86059, %r86060 },    { %r86038, %r86038, %r86038, %r86038 },    { %r86040, %r86040 },            { %r86057, %r86058, %r86059, %r86060 }; 
	// end inline asm
	// begin inline asm
	mma.sync.aligned.m16n8k64.row.col.s32.s4.s4.s32    { %r86065, %r86066, %r86067, %r86068 },    { %r86038, %r86038, %r86038, %r86038 },    { %r86040, %r86040 },            { %r86065, %r86066, %r86067, %r86068 }; 
	// end inline asm
	// begin inline asm
	mma.sync.aligned.m16n8k64.row.col.s32.s4.s4.s32    { %r86061, %r86062, %r86063, %r86064 },    { %r86038, %r86038, %r86038, %r86038 },    { %r86040, %r86040 },            { %r86061, %r86062, %r86063, %r86064 }; 
	// end inline asm
	// begin inline asm
	mma.sync.aligned.m16n8k64.row.col.s32.s4.s4.s32    { %r86057, %r86058, %r86059, %r86060 },    { %r86038, %r86038, %r86038, %r86038 },    { %r86040, %r86040 },            { %r86057, %r86058, %r86059, %r86060 }; 
	// end inline asm
	// begin inline asm
	mma.sync.aligned.m16n8k64.row.col.s32.s4.s4.s32    { %r86065, %r86066, %r86067, %r86068 },    { %r86038, %r86038, %r86038, %r86038 },    { %r86040, %r86040 },            { %r86065, %r86066, %r86067, %r86068 }; 
	// end inline asm
	// begin inline asm
	mma.sync.aligned.m16n8k64.row.col.s32.s4.s4.s32    { %r86061, %r86062, %r86063, %r86064 },    { %r86038, %r86038, %r86038, %r86038 },    { %r86040, %r86040 },            { %r86061, %r86062, %r86063, %r86064 }; 
	// end inline asm
	// begin inline asm
	mma.sync.aligned.m16n8k64.row.col.s32.s4.s4.s32    { %r86057, %r86058, %r86059, %r86060 },    { %r86038, %r86038, %r86038, %r86038 },    { %r86040, %r86040 },            { %r86057, %r86058, %r86059, %r86060 }; 
	// end inline asm
	// begin inline asm
	mma.sync.aligned.m16n8k64.row.col.s32.s4.s4.s32    { %r86065, %r86066, %r86067, %r86068 },    { %r86038, %r86038, %r86038, %r86038 },    { %r86040, %r86040 },            { %r86065, %r86066, %r86067, %r86068 }; 
	// end inline asm
	// begin inline asm
	mma.sync.aligned.m16n8k64.row.col.s32.s4.s4.s32    { %r86061, %r86062, %r86063, %r86064 },    { %r86038, %r86038, %r86038, %r86038 },    { %r86040, %r86040 },            { %r86061, %r86062, %r86063, %r86064 }; 
	// end inline asm
	// begin inline asm
	mma.sync.aligned.m16n8k64.row.col.s32.s4.s4.s32    { %r86057, %r86058, %r86059, %r86060 },    { %r86038, %r86038, %r86038, %r86038 },    { %r86040, %r86040 },            { %r86057, %r86058, %r86059, %r86060 }; 
	// end inline asm
	// begin inline asm
	mma.sync.aligned.m16n8k64.row.col.s32.s4.s4.s32    { %r86065, %r86066, %r86067, %r86068 },    { %r86038, %r86038, %r86038, %r86038 },    { %r86040, %r86040 },            { %r86065, %r86066, %r86067, %r86068 }; 
	// end inline asm
	// begin inline asm
	mma.sync.aligned.m16n8k64.row.col.s32.s4.s4.s32    { %r86061, %r86062, %r86063, %r86064 },    { %r86038, %r86038, %r86038, %r86038 },    { %r86040, %r86040 },            { %r86061, %r86062, %r86063, %r86064 }; 
	// end inline asm
	// begin inline asm
	mma.sync.aligned.m16n8k64.row.col.s32.s4.s4.s32    { %r86057, %r86058, %r86059, %r86060 },    { %r86038, %r86038, %r86038, %r86038 },    { %r86040, %r86040 },            { %r86057, %r86058, %r86059, %r86060 }; 
	// end inline asm
	// begin inline asm
	mma.sync.aligned.m16n8k64.row.col.s32.s4.s4.s32    { %r86065, %r86066, %r86067, %r86068 },    { %r86038, %r86038, %r86038, %r86038 },    { %r86040, %r86040 },            { %r86065, %r86066, %r86067, %r86068 }; 
	// end inline asm
	// begin inline asm
	mma.sync.aligned.m16n8k64.row.col.s32.s4.s4.s32    { %r86061, %r86062, %r86063, %r86064 },    { %r86038, %r86038, %r86038, %r86038 },    { %r86040, %r86040 },            { %r86061, %r86062, %r86063, %r86064 }; 
	// end inline asm
	// begin inline asm
	mma.sync.aligned.m16n8k64.row.col.s32.s4.s4.s32    { %r86057, %r86058, %r86059, %r86060 },    { %r86038, %r86038, %r86038, %r86038 },    { %r86040, %r86040 },            { %r86057, %r86058, %r86059, %r86060 }; 
	// end inline asm
	// begin inline asm
	mma.sync.aligned.m16n8k64.row.col.s32.s4.s4.s32    { %r86065, %r86066, %r86067, %r86068 },    { %r86038, %r86038, %r86038, %r86038 },    { %r86040, %r86040 },            { %r86065, %r86066, %r86067, %r86068 }; 
	// end inline asm
	// begin inline asm
	mma.sync.aligned.m16n8k64.row.col.s32.s4.s4.s32    { %r86061, %r86062, %r86063, %r86064 },    { %r86038, %r86038, %r86038, %r86038 },    { %r86040, %r86040 },            { %r86061, %r86062, %r86063, %r86064 }; 
	// end inline asm
	// begin inline asm
	mma.sync.aligned.m16n8k64.row.col.s32.s4.s4.s32    { %r86057, %r86058, %r86059, %r86060 },    { %r86038, %r86038, %r86038, %r86038 },    { %r86040, %r86040 },            { %r86057, %r86058, %r86059, %r86060 }; 
	// end inline asm
	// begin inline asm
	mma.sync.aligned.m16n8k64.row.col.s32.s4.s4.s32    { %r86065, %r86066, %r86067, %r86068 },    { %r86038, %r86038, %r86038, %r86038 },    { %r86040, %r86040 },            { %r86065, %r86066, %r86067, %r86068 }; 
	// end inline asm
	// begin inline asm
	mma.sync.aligned.m16n8k64.row.col.s32.s4.s4.s32    { %r86061, %r86062, %r86063, %r86064 },    { %r86038, %r86038, %r86038, %r86038 },    { %r86040, %r86040 },            { %r86061, %r86062, %r86063, %r86064 }; 
	// end inline asm
	// begin inline asm
	mma.sync.aligned.m16n8k64.row.col.s32.s4.s4.s32    { %r86057, %r86058, %r86059, %r86060 },    { %r86038, %r86038, %r86038, %r86038 },    { %r86040, %r86040 },            { %r86057, %r86058, %r86059, %r86060 }; 
	// end inline asm
	// begin inline asm
	mma.sync.aligned.m16n8k64.row.col.s32.s4.s4.s32    { %r86065, %r86066, %r86067, %r86068 },    { %r86038, %r86038, %r86038, %r86038 },    { %r86040, %r86040 },            { %r86065, %r86066, %r86067, %r86068 }; 
	// end inline asm
	// begin inline asm
	mma.sync.aligned.m16n8k64.row.col.s32.s4.s4.s32    { %r86061, %r86062, %r86063, %r86064 },    { %r86038, %r86038, %r86038, %r86038 },    { %r86040, %r86040 },            { %r86061, %r86062, %r86063, %r86064 }; 
	// end inline asm
	// begin inline asm
	mma.sync.aligned.m16n8k64.row.col.s32.s4.s4.s32    { %r86057, %r86058, %r86059, %r86060 },    { %r86038, %r86038, %r86038, %r86038 },    { %r86040, %r86040 },            { %r86057, %r86058, %r86059, %r86060 }; 
	// end inline asm
	// begin inline asm
	mma.sync.aligned.m16n8k64.row.col.s32.s4.s4.s32    { %r86065, %r86066, %r86067, %r86068 },    { %r86038, %r86038, %r86038, %r86038 },    { %r86040, %r86040 },            { %r86065, %r86066, %r86067, %r86068 }; 
	// end inline asm
	// begin inline asm
	mma.sync.aligned.m16n8k64.row.col.s32.s4.s4.s32    { %r86061, %r86062, %r86063, %r86064 },    { %r86038, %r86038, %r86038, %r86038 },    { %r86040, %r86040 },            { %r86061, %r86062, %r86063, %r86064 }; 
	// end inline asm
	// begin inline asm
	mma.sync.aligned.m16n8k64.row.col.s32.s4.s4.s32    { %r86057, %r86058, %r86059, %r86060 },    { %r86038, %r86038, %r86038, %r86038 },    { %r86040, %r86040 },            { %r86057, %r86058, %r86059, %r86060 }; 
	// end inline asm
	// begin inline asm
	mma.sync.aligned.m16n8k64.row.col.s32.s4.s4.s32    { %r86065, %r86066, %r86067, %r86068 },    { %r86038, %r86038, %r86038, %r86038 },    { %r86040, %r86040 },            { %r86065, %r86066, %r86067, %r86068 }; 
	// end inline asm
	// begin inline asm
	mma.sync.aligned.m16n8k64.row.col.s32.s4.s4.s32    { %r86061, %r86062, %r86063, %r86064 },    { %r86038, %r86038, %r86038, %r86038 },    { %r86040, %r86040 },            { %r86061, %r86062, %r86063, %r86064 }; 
	// end inline asm
	// begin inline asm
	mma.sync.aligned.m16n8k64.row.col.s32.s4.s4.s32    { %r86057, %r86058, %r86059, %r86060 },    { %r86038, %r86038, %r86038, %r86038 },    { %r86040, %r86040 },            { %r86057, %r86058, %r86059, %r86060 }; 
	// end inline asm
	// begin inline asm
	mma.sync.aligned.m16n8k64.row.col.s32.s4.s4.s32    { %r86065, %r86066, %r86067, %r86068 },    { %r86038, %r86038, %r86038, %r86038 },    { %r86040, %r86040 },            { %r86065, %r86066, %r86067, %r86068 }; 
	// end inline asm
	// begin inline asm
	mma.sync.aligned.m16n8k64.row.col.s32.s4.s4.s32    { %r86061, %r86062, %r86063, %r86064 },    { %r86038, %r86038, %r86038, %r86038 },    { %r86040, %r86040 },            { %r86061, %r86062, %r86063, %r86064 }; 
	// end inline asm
	// begin inline asm
	mma.sync.aligned.m16n8k64.row.col.s32.s4.s4.s32    { %r86057, %r86058, %r86059, %r86060 },    { %r86038, %r86038, %r86038, %r86038 },    { %r86040, %r86040 },            { %r86057, %r86058, %r86059, %r86060 }; 
	// end inline asm
	// begin inline asm
	mma.sync.aligned.m16n8k64.row.col.s32.s4.s4.s32    { %r86065, %r86066, %r86067, %r86068 },    { %r86038, %r86038, %r86038, %r86038 },    { %r86040, %r86040 },            { %r86065, %r86066, %r86067, %r86068 }; 
	// end inline asm
	// begin inline asm
	mma.sync.aligned.m16n8k64.row.col.s32.s4.s4.s32    { %r86061, %r86062, %r86063, %r86064 },    { %r86038, %r86038, %r86038, %r86038 },    { %r86040, %r86040 },            { %r86061, %r86062, %r86063, %r86064 }; 
	// end inline asm
	// begin inline asm
	mma.sync.aligned.m16n8k64.row.col.s32.s4.s4.s32    { %r86057, %r86058, %r86059, %r86060 },    { %r86038, %r86038, %r86038, %r86038 },    { %r86040, %r86040 },            { %r86057, %r86058, %r86059, %r86060 }; 
	// end inline asm
	// begin inline asm
	mma.sync.aligned.m16n8k64.row.col.s32.s4.s4.s32    { %r86065, %r86066, %r86067, %r86068 },    { %r86038, %r86038, %r86038, %r86038 },    { %r86040, %r86040 },            { %r86065, %r86066, %r86067, %r86068 }; 
	// end inline asm
	// begin inline asm
	mma.sync.aligned.m16n8k64.row.col.s32.s4.s4.s32    { %r86061, %r86062, %r86063, %r86064 },    { %r86038, %r86038, %r86038, %r86038 },    { %r86040, %r86040 },            { %r86061, %r86062, %r86063, %r86064 }; 
	// end inline asm
	// begin inline asm
	mma.sync.aligned.m16n8k64.row.col.s32.s4.s4.s32    { %r86057, %r86058, %r86059, %r86060 },    { %r86038, %r86038, %r86038, %r86038 },    { %r86040, %r86040 },            { %r86057, %r86058, %r86059, %r86060 }; 
	// end inline asm
	// begin inline asm
	mma.sync.aligned.m16n8k64.row.col.s32.s4.s4.s32    { %r86065, %r86066, %r86067, %r86068 },    { %r86038, %r86038, %r86038, %r86038 },    { %r86040, %r86040 },            { %r86065, %r86066, %r86067, %r86068 }; 
	// end inline asm
	// begin inline asm
	mma.sync.aligned.m16n8k64.row.col.s32.s4.s4.s32    { %r86061, %r86062, %r86063, %r86064 },    { %r86038, %r86038, %r86038, %r86038 },    { %r86040, %r86040 },            { %r86061, %r86062, %r86063, %r86064 }; 
	// end inline asm
	// begin inline asm
	mma.sync.aligned.m16n8k64.row.col.s32.s4.s4.s32    { %r86057, %r86058, %r86059, %r86060 },    { %r86038, %r86038, %r86038, %r86038 },    { %r86040, %r86040 },            { %r86057, %r86058, %r86059, %r86060 }; 
	// end inline asm
	// begin inline asm
	mma.sync.aligned.m16n8k64.row.col.s32.s4.s4.s32    { %r86065, %r86066, %r86067, %r86068 },    { %r86038, %r86038, %r86038, %r86038 },    { %r86040, %r86040 },            { %r86065, %r86066, %r86067, %r86068 }; 
	// end inline asm
	// begin inline asm
	mma.sync.aligned.m16n8k64.row.col.s32.s4.s4.s32    { %r86061, %r86062, %r86063, %r86064 },    { %r86038, %r86038, %r86038, %r86038 },    { %r86040, %r86040 },            { %r86061, %r86062, %r86063, %r86064 }; 
	// end inline asm
	// begin inline asm
	mma.sync.aligned.m16n8k64.row.col.s32.s4.s4.s32    { %r86057, %r86058, %r86059, %r86060 },    { %r86038, %r86038, %r86038, %r86038 },    { %r86040, %r86040 },            { %r86057, %r86058, %r86059, %r86060 }; 
	// end inline asm
	// begin inline asm
	mma.sync.aligned.m16n8k64.row.col.s32.s4.s4.s32    { %r86065, %r86066, %r86067, %r86068 },    { %r86038, %r86038, %r86038, %r86038 },    { %r86040, %r86040 },            { %r86065, %r86066, %r86067, %r86068 }; 
	// end inline asm
	// begin inline asm
	mma.sync.aligned.m16n8k64.row.col.s32.s4.s4.s32    { %r86061, %r86062, %r86063, %r86064 },    { %r86038, %r86038, %r86038, %r86038 },    { %r86040, %r86040 },            { %r86061, %r86062, %r86063, %r86064 }; 
	// end inline asm
	// begin inline asm
	mma.sync.aligned.m16n8k64.row.col.s32.s4.s4.s32    { %r86057, %r86058, %r86059, %r86060 },    { %r86038, %r86038, %r86038, %r86038 },    { %r86040, %r86040 },            { %r86057, %r86058, %r86059, %r86060 }; 
	// end inline asm
	// begin inline asm
	mma.sync.aligned.m16n8k64.row.col.s32.s4.s4.s32    { %r86065, %r86066, %r86067, %r86068 },    { %r86038, %r86038, %r86038, %r86038 },    { %r86040, %r86040 },            { %r86065, %r86066, %r86067, %r86068 }; 
	// end inline asm
	// begin inline asm
	mma.sync.aligned.m16n8k64.row.col.s32.s4.s4.s32    { %r86061, %r86062, %r86063, %r86064 },    { %r86038, %r86038, %r86038, %r86038 },    { %r86040, %r86040 },            { %r86061, %r86062, %r86063, %r86064 }; 
	// end inline asm
	// begin inline asm
	mma.sync.aligned.m16n8k64.row.col.s32.s4.s4.s32    { %r86057, %r86058, %r86059, %r86060 },    { %r86038, %r86038, %r86038, %r86038 },    { %r86040, %r86040 },            { %r86057, %r86058, %r86059, %r86060 }; 
	// end inline asm
	// begin inline asm
	mma.sync.aligned.m16n8k64.row.col.s32.s4.s4.s32    { %r86065, %r86066, %r86067, %r86068 },    { %r86038, %r86038, %r86038, %r86038 },    { %r86040, %r86040 },            { %r86065, %r86066, %r86067, %r86068 }; 
	// end inline asm
	// begin inline asm
	mma.sync.aligned.m16n8k64.row.col.s32.s4.s4.s32    { %r86061, %r86062, %r86063, %r86064 },    { %r86038, %r86038, %r86038, %r86038 },    { %r86040, %r86040 },            { %r86061, %r86062, %r86063, %r86064 }; 
	// end inline asm
	// begin inline asm
	mma.sync.aligned.m16n8k64.row.col.s32.s4.s4.s32    { %r86057, %r86058, %r86059, %r86060 },    { %r86038, %r86038, %r86038, %r86038 },    { %r86040, %r86040 },            { %r86057, %r86058, %r86059, %r86060 }; 
	// end inline asm
	// begin inline asm
	mma.sync.aligned.m16n8k64.row.col.s32.s4.s4.s32    { %r86065, %r86066, %r86067, %r86068 },    { %r86038, %r86038, %r86038, %r86038 },    { %r86040, %r86040 },            { %r86065, %r86066, %r86067, %r86068 }; 
	// end inline asm
	// begin inline asm
	mma.sync.aligned.m16n8k64.row.col.s32.s4.s4.s32    { %r86061, %r86062, %r86063, %r86064 },    { %r86038, %r86038, %r86038, %r86038 },    { %r86040, %r86040 },            { %r86061, %r86062, %r86063, %r86064 }; 
	// end inline asm
	// begin inline asm
	mma.sync.aligned.m16n8k64.row.col.s32.s4.s4.s32    { %r86057, %r86058, %r86059, %r86060 },    { %r86038, %r86038, %r86038, %r86038 },    { %r86040, %r86040 },            { %r86057, %r86058, %r86059, %r86060 }; 
	// end inline asm
	// begin inline asm
	mma.sync.aligned.m16n8k64.row.col.s32.s4.s4.s32    { %r86065, %r86066, %r86067, %r86068 },    { %r86038, %r86038, %r86038, %r86038 },    { %r86040, %r86040 },            { %r86065, %r86066, %r86067, %r86068 }; 
	// end inline asm
	// begin inline asm
	mma.sync.aligned.m16n8k64.row.col.s32.s4.s4.s32    { %r86061, %r86062, %r86063, %r86064 },    { %r86038, %r86038, %r86038, %r86038 },    { %r86040, %r86040 },            { %r86061, %r86062, %r86063, %r86064 }; 
	// end inline asm
	// begin inline asm
	mma.sync.aligned.m16n8k64.row.col.s32.s4.s4.s32    { %r86057, %r86058, %r86059, %r86060 },    { %r86038, %r86038, %r86038, %r86038 },    { %r86040, %r86040 },            { %r86057, %r86058, %r86059, %r86060 }; 
	// end inline asm
	// begin inline asm
	mma.sync.aligned.m16n8k64.row.col.s32.s4.s4.s32    { %r86065, %r86066, %r86067, %r86068 },    { %r86038, %r86038, %r86038, %r86038 },    { %r86040, %r86040 },            { %r86065, %r86066, %r86067, %r86068 }; 
	// end inline asm
	// begin inline asm
	mma.sync.aligned.m16n8k64.row.col.s32.s4.s4.s32    { %r86061, %r86062, %r86063, %r86064 },    { %r86038, %r86038, %r86038, %r86038 },    { %r86040, %r86040 },            { %r86061, %r86062, %r86063, %r86064 }; 
	// end inline asm
	// begin inline asm
	mma.sync.aligned.m16n8k64.row.col.s32.s4.s4.s32    { %r86057, %r86058, %r86059, %r86060 },    { %r86038, %r86038, %r86038, %r86038 },    { %r86040, %r86040 },            { %r86057, %r86058, %r86059, %r86060 }; 
	// end inline asm
	// begin inline asm
	mma.sync.aligned.m16n8k64.row.col.s32.s4.s4.s32    { %r86065, %r86066, %r86067, %r86068 },    { %r86038, %r86038, %r86038, %r86038 },    { %r86040, %r86040 },            { %r86065, %r86066, %r86067, %r86068 }; 
	// end inline asm
	// begin inline asm
	mma.sync.aligned.m16n8k64.row.col.s32.s4.s4.s32    { %r86061, %r86062, %r86063, %r86064 },    { %r86038, %r86038, %r86038, %r86038 },    { %r86040, %r86040 },            { %r86061, %r86062, %r86063, %r86064 }; 
	// end inline asm
	// begin inline asm
	mma.sync.aligned.m16n8k64.row.col.s32.s4.s4.s32    { %r86057, %r86058, %r86059, %r86060 },    { %r86038, %r86038, %r86038, %r86038 },    { %r86040, %r86040 },            { %r86057, %r86058, %r86059, %r86060 }; 
	// end inline asm
	// begin inline asm
	mma.sync.aligned.m16n8k64.row.col.s32.s4.s4.s32    { %r86065, %r86066, %r86067, %r86068 },    { %r86038, %r86038, %r86038, %r86038 },    { %r86040, %r86040 },            { %r86065, %r86066, %r86067, %r86068 }; 
	// end inline asm
	// begin inline asm
	mma.sync.aligned.m16n8k64.row.col.s32.s4.s4.s32    { %r86061, %r86062, %r86063, %r86064 },    { %r86038, %r86038, %r86038, %r86038 },    { %r86040, %r86040 },            { %r86061, %r86062, %r86063, %r86064 }; 
	// end inline asm
	// begin inline asm
	mma.sync.aligned.m16n8k64.row.col.s32.s4.s4.s32    { %r86057, %r86058, %r86059, %r86060 },    { %r86038, %r86038, %r86038, %r86038 },    { %r86040, %r86040 },            { %r86057, %r86058, %r86059, %r86060 }; 
	// end inline asm
	// begin inline asm
	mma.sync.aligned.m16n8k64.row.col.s32.s4.s4.s32    { %r86065, %r86066, %r86067, %r86068 },    { %r86038, %r86038, %r86038, %r86038 },    { %r86040, %r86040 },            { %r86065, %r86066, %r86067, %r86068 }; 
	// end inline asm
	// begin inline asm
	mma.sync.aligned.m16n8k64.row.col.s32.s4.s4.s32    { %r86061, %r86062, %r86063, %r86064 },    { %r86038, %r86038, %r86038, %r86038 },    { %r86040, %r86040 },            { %r86061, %r86062, %r86063, %r86064 }; 
	// end inline asm
	// begin inline asm
	mma.sync.aligned.m16n8k64.row.col.s32.s4.s4.s32    { %r86057, %r86058, %r86059, %r86060 },    { %r86038, %r86038, %r86038, %r86038 },    { %r86040, %r86040 },            { %r86057, %r86058, %r86059, %r86060 }; 
	// end inline asm
	// begin inline asm
	mma.sync.aligned.m16n8k64.row.col.s32.s4.s4.s32    { %r86065, %r86066, %r86067, %r86068 },    { %r86038, %r86038, %r86038, %r86038 },    { %r86040, %r86040 },            { %r86065, %r86066, %r86067, %r86068 }; 
	// end inline asm
	// begin inline asm
	mma.sync.aligned.m16n8k64.row.col.s32.s4.s4.s32    { %r86061, %r86062, %r86063, %r86064 },    { %r86038, %r86038, %r86038, %r86038 },    { %r86040, %r86040 },            { %r86061, %r86062, %r86063, %r86064 }; 
	// end inline asm
	// begin inline asm
	mma.sync.aligned.m16n8k64.row.col.s32.s4.s4.s32    { %r86057, %r86058, %r86059, %r86060 },    { %r86038, %r86038, %r86038, %r86038 },    { %r86040, %r86040 },            { %r86057, %r86058, %r86059, %r86060 }; 
	// end inline asm
	// begin inline asm
	mma.sync.aligned.m16n8k64.row.col.s32.s4.s4.s32    { %r86065, %r86066, %r86067, %r86068 },    { %r86038, %r86038, %r86038, %r86038 },    { %r86040, %r86040 },            { %r86065, %r86066, %r86067, %r86068 }; 
	// end inline asm
	// begin inline asm
	mma.sync.aligned.m16n8k64.row.col.s32.s4.s4.s32    { %r86061, %r86062, %r86063, %r86064 },    { %r86038, %r86038, %r86038, %r86038 },    { %r86040, %r86040 },            { %r86061, %r86062, %r86063, %r86064 }; 
	// end inline asm
	// begin inline asm
	mma.sync.aligned.m16n8k64.row.col.s32.s4.s4.s32    { %r86057, %r86058, %r86059, %r86060 },    { %r86038, %r86038, %r86038, %r86038 },    { %r86040, %r86040 },            { %r86057, %r86058, %r86059, %r86060 }; 
	// end inline asm
	// begin inline asm
	mma.sync.aligned.m16n8k64.row.col.s32.s4.s4.s32    { %r86065, %r86066, %r86067, %r86068 },    { %r86038, %r86038, %r86038, %r86038 },    { %r86040, %r86040 },            { %r86065, %r86066, %r86067, %r86068 }; 
	// end inline asm
	// begin inline asm
	mma.sync.aligned.m16n8k64.row.col.s32.s4.s4.s32    { %r86061, %r86062, %r86063, %r86064 },    { %r86038, %r86038, %r86038, %r86038 },    { %r86040, %r86040 },            { %r86061, %r86062, %r86063, %r86064 }; 
	// end inline asm
	// begin inline asm
	mma.sync.aligned.m16n8k64.row.col.s32.s4.s4.s32    { %r86057, %r86058, %r86059, %r86060 },    { %r86038, %r86038, %r86038, %r86038 },    { %r86040, %r86040 },            { %r86057, %r86058, %r86059, %r86060 }; 
	// end inline asm
	// begin inline asm
	mma.sync.aligned.m16n8k64.row.col.s32.s4.s4.s32    { %r86065, %r86066, %r86067, %r86068 },    { %r86038, %r86038, %r86038, %r86038 },    { %r86040, %r86040 },            { %r86065, %r86066, %r86067, %r86068 }; 
	// end inline asm
	// begin inline asm
	mma.sync.aligned.m16n8k64.row.col.s32.s4.s4.s32    { %r86061, %r86062, %r86063, %r86064 },    { %r86038, %r86038, %r86038, %r86038 },    { %r86040, %r86040 },            { %r86061, %r86062, %r86063, %r86064 }; 
	// end inline asm
	// begin inline asm
	mma.sync.aligned.m16n8k64.row.col.s32.s4.s4.s32    { %r86057, %r86058, %r86059, %r86060 },    { %r86038, %r86038, %r86038, %r86038 },    { %r86040, %r86040 },            { %r86057, %r86058, %r86059, %r86060 }; 
	// end inline asm
	// begin inline asm
	mma.sync.aligned.m16n8k64.row.col.s32.s4.s4.s32    { %r86065, %r86066, %r86067, %r86068 },    { %r86038, %r86038, %r86038, %r86038 },    { %r86040, %r86040 },            { %r86065, %r86066, %r86067, %r86068 }; 
	// end inline asm
	// begin inline asm
	mma.sync.aligned.m16n8k64.row.col.s32.s4.s4.s32    { %r86061, %r86062, %r86063, %r86064 },    { %r86038, %r86038, %r86038, %r86038 },    { %r86040, %r86040 },            { %r86061, %r86062, %r86063, %r86064 }; 
	// end inline asm
	// begin inline asm
	mma.sync.aligned.m16n8k64.row.col.s32.s4.s4.s32    { %r86057, %r86058, %r86059, %r86060 },    { %r86038, %r86038, %r86038, %r86038 },    { %r86040, %r86040 },            { %r86057, %r86058, %r86059, %r86060 }; 
	// end inline asm
	// begin inline asm
	mma.sync.aligned.m16n8k64.row.col.s32.s4.s4.s32    { %r86065, %r86066, %r86067, %r86068 },    { %r86038, %r86038, %r86038, %r86038 },    { %r86040, %r86040 },            { %r86065, %r86066, %r86067, %r86068 }; 
	// end inline asm
	// begin inline asm
	mma.sync.aligned.m16n8k64.row.col.s32.s4.s4.s32    { %r86061, %r86062, %r86063, %r86064 },    { %r86038, %r86038, %r86038, %r86038 },    { %r86040, %r86040 },            { %r86061, %r86062, %r86063, %r86064 }; 
	// end inline asm
	// begin inline asm
	mma.sync.aligned.m16n8k64.row.col.s32.s4.s4.s32    { %r86057, %r86058, %r86059, %r86060 },    { %r86038, %r86038, %r86038, %r86038 },    { %r86040, %r86040 },            { %r86057, %r86058, %r86059, %r86060 }; 
	// end inline asm
	// begin inline asm
	mma.sync.aligned.m16n8k64.row.col.s32.s4.s4.s32    { %r86065, %r86066, %r86067, %r86068 },    { %r86038, %r86038, %r86038, %r86038 },    { %r86040, %r86040 },            { %r86065, %r86066, %r86067, %r86068 }; 
	// end inline asm
	// begin inline asm
	mma.sync.aligned.m16n8k64.row.col.s32.s4.s4.s32    { %r86061, %r86062, %r86063, %r86064 },    { %r86038, %r86038, %r86038, %r86038 },    { %r86040, %r86040 },            { %r86061, %r86062, %r86063, %r86064 }; 
	// end inline asm
	// begin inline asm
	mma.sync.aligned.m16n8k64.row.col.s32.s4.s4.s32    { %r86057, %r86058, %r86059, %r86060 },    { %r86038, %r86038, %r86038, %r86038 },    { %r86040, %r86040 },            { %r86057, %r86058, %r86059, %r86060 }; 
	// end inline asm
	// begin inline asm
	mma.sync.aligned.m16n8k64.row.col.s32.s4.s4.s32    { %r86065, %r86066, %r86067, %r86068 },    { %r86038, %r86038, %r86038, %r86038 },    { %r86040, %r86040 },            { %r86065, %r86066, %r86067, %r86068 }; 
	// end inline asm
	// begin inline asm
	mma.sync.aligned.m16n8k64.row.col.s32.s4.s4.s32    { %r86061, %r86062, %r86063, %r86064 },    { %r86038, %r86038, %r86038, %r86038 },    { %r86040, %r86040 },            { %r86061, %r86062, %r86063, %r86064 }; 
	// end inline asm
	// begin inline asm
	mma.sync.aligned.m16n8k64.row.col.s32.s4.s4.s32    { %r86057, %r86058, %r86059, %r86060 },    { %r86038, %r86038, %r86038, %r86038 },    { %r86040, %r86040 },            { %r86057, %r86058, %r86059, %r86060 }; 
	// end inline asm
	// begin inline asm
	mma.sync.aligned.m16n8k64.row.col.s32.s4.s4.s32    { %r86065, %r86066, %r86067, %r86068 },    { %r86038, %r86038, %r86038, %r86038 },    { %r86040, %r86040 },            { %r86065, %r86066, %r86067, %r86068 }; 
	// end inline asm
	// begin inline asm
	mma.sync.aligned.m16n8k64.row.col.s32.s4.s4.s32    { %r86061, %r86062, %r86063, %r86064 },    { %r86038, %r86038, %r86038, %r86038 },    { %r86040, %r86040 },            { %r86061, %r86062, %r86063, %r86064 }; 
	// end inline asm
	// begin inline asm
	mma.sync.aligned.m16n8k64.row.col.s32.s4.s4.s32    { %r86057, %r86058, %r86059, %r86060 },    { %r86038, %r86038, %r86038, %r86038 },    { %r86040, %r86040 },            { %r86057, %r86058, %r86059, %r86060 }; 
	// end inline asm
	// begin inline asm
	mma.sync.aligned.m16n8k64.row.col.s32.s4.s4.s32    { %r86065, %r86066, %r86067, %r86068 },    { %r86038, %r86038, %r86038, %r86038 },    { %r86040, %r86040 },            { %r86065, %r86066, %r86067, %r86068 }; 
	// end inline asm
	// begin inline asm
	mma.sync.aligned.m16n8k64.row.col.s32.s4.s4.s32    { %r86061, %r86062, %r86063, %r86064 },    { %r86038, %r86038, %r86038, %r86038 },    { %r86040, %r86040 },            { %r86061, %r86062, %r86063, %r86064 }; 
	// end inline asm
	// begin inline asm
	mma.sync.aligned.m16n8k64.row.col.s32.s4.s4.s32    { %r86057, %r86058, %r86059, %r86060 },    { %r86038, %r86038, %r86038, %r86038 },    { %r86040, %r86040 },            { %r86057, %r86058, %r86059, %r86060 }; 
	// end inline asm
	// begin inline asm
	mma.sync.aligned.m16n8k64.row.col.s32.s4.s4.s32    { %r86065, %r86066, %r86067, %r86068 },    { %r86038, %r86038, %r86038, %r86038 },    { %r86040, %r86040 },            { %r86065, %r86066, %r86067, %r86068 }; 
	// end inline asm
	// begin inline asm
	mma.sync.aligned.m16n8k64.row.col.s32.s4.s4.s32    { %r86061, %r86062, %r86063, %r86064 },    { %r86038, %r86038, %r86038, %r86038 },    { %r86040, %r86040 },            { %r86061, %r86062, %r86063, %r86064 }; 
	// end inline asm
	// begin inline asm
	mma.sync.aligned.m16n8k64.row.col.s32.s4.s4.s32    { %r86057, %r86058, %r86059, %r86060 },    { %r86038, %r86038, %r86038, %r86038 },    { %r86040, %r86040 },            { %r86057, %r86058, %r86059, %r86060 }; 
	// end inline asm
	// begin inline asm
	mma.sync.aligned.m16n8k64.row.col.s32.s4.s4.s32    { %r86065, %r86066, %r86067, %r86068 },    { %r86038, %r86038, %r86038, %r86038 },    { %r86040, %r86040 },            { %r86065, %r86066, %r86067, %r86068 }; 
	// end inline asm
	// begin inline asm
	mma.sync.aligned.m16n8k64.row.col.s32.s4.s4.s32    { %r86061, %r86062, %r86063, %r86064 },    { %r86038, %r86038, %r86038, %r86038 },    { %r86040, %r86040 },            { %r86061, %r86062, %r86063, %r86064 }; 
	// end inline asm
	// begin inline asm
	mma.sync.aligned.m16n8k64.row.col.s32.s4.s4.s32    { %r86057, %r86058, %r86059, %r86060 },    { %r86038, %r86038, %r86038, %r86038 },    { %r86040, %r86040 },            { %r86057, %r86058, %r86059, %r86060 }; 
	// end inline asm
	// begin inline asm
	mma.sync.aligned.m16n8k64.row.col.s32.s4.s4.s32    { %r86065, %r86066, %r86067, %r86068 },    { %r86038, %r86038, %r86038, %r86038 },    { %r86040, %r86040 },            { %r86065, %r86066, %r86067, %r86068 }; 
	// end inline asm
	// begin inline asm
	mma.sync.aligned.m16n8k64.row.col.s32.s4.s4.s32    { %r86061, %r86062, %r86063, %r86064 },    { %r86038, %r86038, %r86038, %r86038 },    { %r86040, %r86040 },            { %r86061, %r86062, %r86063, %r86064 }; 
	// end inline asm
	// begin inline asm
	mma.sync.aligned.m16n8k64.row.col.s32.s4.s4.s32    { %r86057, %r86058, %r86059, %r86060 },    { %r86038, %r86038, %r86038, %r86038 },    { %r86040, %r86040 },            { %r86057, %r86058, %r86059, %r86060 }; 
	// end inline asm
	// begin inline asm
	mma.sync.aligned.m16n8k64.row.col.s32.s4.s4.s32    { %r86065, %r86066, %r86067, %r86068 },    { %r86038, %r86038, %r86038, %r86038 },    { %r86040, %r86040 },            { %r86065, %r86066, %r86067, %r86068 }; 
	// end inline asm
	// begin inline asm
	mma.sync.aligned.m16n8k64.row.col.s32.s4.s4.s32    { %r86061, %r86062, %r86063, %r86064 },    { %r86038, %r86038, %r86038, %r86038 },    { %r86040, %r86040 },            { %r86061, %r86062, %r86063, %r86064 }; 
	// end inline asm
	// begin inline asm
	mma.sync.aligned.m16n8k64.row.col.s32.s4.s4.s32    { %r86057, %r86058, %r86059, %r86060 },    { %r86038, %r86038, %r86038, %r86038 },    { %r86040, %r86040 },            { %r86057, %r86058, %r86059, %r86060 }; 
	// end inline asm
	// begin inline asm
	mma.sync.aligned.m16n8k64.row.col.s32.s4.s4.s32    { %r86065, %r86066, %r86067, %r86068 },    { %r86038, %r86038, %r86038, %r86038 },    { %r86040, %r86040 },            { %r86065, %r86066, %r86067, %r86068 }; 
	// end inline asm
	// begin inline asm
	mma.sync.aligned.m16n8k64.row.col.s32.s4.s4.s32    { %r86061, %r86062, %r86063, %r86064 },    { %r86038, %r86038, %r86038, %r86038 },    { %r86040, %r86040 },            { %r86061, %r86062, %r86063, %r86064 }; 
	// end inline asm
	// begin inline asm
	mma.sync.aligned.m16n8k64.row.col.s32.s4.s4.s32    { %r86057, %r86058, %r86059, %r86060 },    { %r86038, %r86038, %r86038, %r86038 },    { %r86040, %r86040 },            { %r86057, %r86058, %r86059, %r86060 }; 
	// end inline asm
	// begin inline asm
	mma.sync.aligned.m16n8k64.row.col.s32.s4.s4.s32    { %r86065, %r86066, %r86067, %r86068 },    { %r86038, %r86038, %r86038, %r86038 },    { %r86040, %r86040 },            { %r86065, %r86066, %r86067, %r86068 }; 
	// end inline asm
	// begin inline asm
	mma.sync.aligned.m16n8k64.row.col.s32.s4.s4.s32    { %r86061, %r86062, %r86063, %r86064 },    { %r86038, %r86038, %r86038, %r86038 },    { %r86040, %r86040 },            { %r86061, %r86062, %r86063, %r86064 }; 
	// end inline asm
	// begin inline asm
	mma.sync.aligned.m16n8k64.row.col.s32.s4.s4.s32    { %r86057, %r86058, %r86059, %r86060 },    { %r86038, %r86038, %r86038, %r86038 },    { %r86040, %r86040 },            { %r86057, %r86058, %r86059, %r86060 }; 
	// end inline asm
	// begin inline asm
	mma.sync.aligned.m16n8k64.row.col.s32.s4.s4.s32    { %r86065, %r86066, %r86067, %r86068 },    { %r86038, %r86038, %r86038, %r86038 },    { %r86040, %r86040 },            { %r86065, %r86066, %r86067, %r86068 }; 
	// end inline asm
	// begin inline asm
	mma.sync.aligned.m16n8k64.row.col.s32.s4.s4.s32    { %r86061, %r86062, %r86063, %r86064 },    { %r86038, %r86038, %r86038, %r86038 },    { %r86040, %r86040 },            { %r86061, %r86062, %r86063, %r86064 }; 
	// end inline asm
	// begin inline asm
	mma.sync.aligned.m16n8k64.row.col.s32.s4.s4.s32    { %r86057, %r86058, %r86059, %r86060 },    { %r86038, %r86038, %r86038, %r86038 },    { %r86040, %r86040 },            { %r86057, %r86058, %r86059, %r86060 }; 
	// end inline asm
	// begin inline asm
	mma.sync.aligned.m16n8k64.row.col.s32.s4.s4.s32    { %r86065, %r86066, %r86067, %r86068 },    { %r86038, %r86038, %r86038, %r86038 },    { %r86040, %r86040 },            { %r86065, %r86066, %r86067, %r86068 }; 
	// end inline asm
	// begin inline asm
	mma.sync.aligned.m16n8k64.row.col.s32.s4.s4.s32    { %r86061, %r86062, %r86063, %r86064 },    { %r86038, %r86038, %r86038, %r86038 },    { %r86040, %r86040 },            { %r86061, %r86062, %r86063, %r86064 }; 
	// end inline asm
	// begin inline asm
	mma.sync.aligned.m16n8k64.row.col.s32.s4.s4.s32    { %r86057, %r86058, %r86059, %r86060 },    { %r86038, %r86038, %r86038, %r86038 },    { %r86040, %r86040 },            { %r86057, %r86058, %r86059, %r86060 }; 
	// end inline asm
	// begin inline asm
	mma.sync.aligned.m16n8k64.row.col.s32.s4.s4.s32    { %r86065, %r86066, %r86067, %r86068 },    { %r86038, %r86038, %r86038, %r86038 },    { %r86040, %r86040 },            { %r86065, %r86066, %r86067, %r86068 }; 
	// end inline asm
	// begin inline asm
	mma.sync.aligned.m16n8k64.row.col.s32.s4.s4.s32    { %r86061, %r86062, %r86063, %r86064 },    { %r86038, %r86038, %r86038, %r86038 },    { %r86040, %r86040 },            { %r86061, %r86062, %r86063, %r86064 }; 
	// end inline asm
	// begin inline asm
	mma.sync.aligned.m16n8k64.row.col.s32.s4.s4.s32    { %r86057, %r86058, %r86059, %r86060 },    { %r86038, %r86038, %r86038, %r86038 },    { %r86040, %r86040 },            { %r86057, %r86058, %r86059, %r86060 }; 
	// end inline asm
	// begin inline asm
	mma.sync.aligned.m16n8k64.row.col.s32.s4.s4.s32    { %r86065, %r86066, %r86067, %r86068 },    { %r86038, %r86038, %r86038, %r86038 },    { %r86040, %r86040 },            { %r86065, %r86066, %r86067, %r86068 }; 
	// end inline asm
	// begin inline asm
	mma.sync.aligned.m16n8k64.row.col.s32.s4.s4.s32    { %r86061, %r86062, %r86063, %r86064 },    { %r86038, %r86038, %r86038, %r86038 },    { %r86040, %r86040 },            { %r86061, %r86062, %r86063, %r86064 }; 
	// end inline asm
	// begin inline asm
	mma.sync.aligned.m16n8k64.row.col.s32.s4.s4.s32    { %r86057, %r86058, %r86059, %r86060 },    { %r86038, %r86038, %r86038, %r86038 },    { %r86040, %r86040 },            { %r86057, %r86058, %r86059, %r86060 }; 
	// end inline asm
	// begin inline asm
	mma.sync.aligned.m16n8k64.row.col.s32.s4.s4.s32    { %r86065, %r86066, %r86067, %r86068 },    { %r86038, %r86038, %r86038, %r86038 },    { %r86040, %r86040 },            { %r86065, %r86066, %r86067, %r86068 }; 
	// end inline asm
	// begin inline asm
	mma.sync.aligned.m16n8k64.row.col.s32.s4.s4.s32    { %r86061, %r86062, %r86063, %r86064 },    { %r86038, %r86038, %r86038, %r86038 },    { %r86040, %r86040 },            { %r86061, %r86062, %r86063, %r86064 }; 
	// end inline asm
	// begin inline asm
	mma.sync.aligned.m16n8k64.row.col.s32.s4.s4.s32    { %r86057, %r86058, %r86059, %r86060 },    { %r86038, %r86038, %r86038, %r86038 },    { %r86040, %r86040 },            { %r86057, %r86058, %r86059, %r86060 }; 
	// end inline asm
	// begin inline asm
	mma.sync.aligned.m16n8k64.row.col.s32.s4.s4.s32    { %r86065, %r86066, %r86067, %r86068 },    { %r86038, %r86038, %r86038, %r86038 },    { %r86040, %r86040 },            { %r86065, %r86066, %r86067, %r86068 }; 
	// end inline asm
	// begin inline asm
	mma.sync.aligned.m16n8k64.row.col.s32.s4.s4.s32    { %r86061, %r86062, %r86063, %r86064 },    { %r86038, %r86038, %r86038, %r86038 },    { %r86040, %r86040 },            { %r86061, %r86062, %r86063, %r86064 }; 
	// end inline asm
	// begin inline asm
	mma.sync.aligned.m16n8k64.row.col.s32.s4.s4.s32    { %r86057, %r86058, %r86059, %r86060 },    { %r86038, %r86038, %r86038, %r86038 },    { %r86040, %r86040 },            { %r86057, %r86058, %r86059, %r86060 }; 
	// end inline asm
	// begin inline asm
	mma.sync.aligned.m16n8k64.row.col.s32.s4.s4.s32    { %r86065, %r86066, %r86067, %r86068 },    { %r86038, %r86038, %r86038, %r86038 },    { %r86040, %r86040 },            { %r86065, %r86066, %r86067, %r86068 }; 
	// end inline asm
	// begin inline asm
	mma.sync.aligned.m16n8k64.row.col.s32.s4.s4.s32    { %r86061, %r86062, %r86063, %r86064 },    { %r86038, %r86038, %r86038, %r86038 },    { %r86040, %r86040 },            { %r86061, %r86062, %r86063, %r86064 }; 
	// end inline asm
	// begin inline asm
	mma.sync.aligned.m16n8k64.row.col.s32.s4.s4.s32    { %r86057, %r86058, %r86059, %r86060 },    { %r86038, %r86038, %r86038, %r86038 },    { %r86040, %r86040 },            { %r86057, %r86058, %r86059, %r86060 }; 
	// end inline asm
	// begin inline asm
	mma.sync.aligned.m16n8k64.row.col.s32.s4.s4.s32    { %r86065, %r86066, %r86067, %r86068 },    { %r86038, %r86038, %r86038, %r86038 },    { %r86040, %r86040 },            { %r86065, %r86066, %r86067, %r86068 }; 
	// end inline asm
	// begin inline asm
	mma.sync.aligned.m16n8k64.row.col.s32.s4.s4.s32    { %r86061, %r86062, %r86063, %r86064 },    { %r86038, %r86038, %r86038, %r86038 },    { %r86040, %r86040 },            { %r86061, %r86062, %r86063, %r86064 }; 
	// end inline asm
	// begin inline asm
	mma.sync.aligned.m16n8k64.row.col.s32.s4.s4.s32    { %r86057, %r86058, %r86059, %r86060 },    { %r86038, %r86038, %r86038, %r86038 },    { %r86040, %r86040 },            { %r86057, %r86058, %r86059, %r86060 }; 
	// end inline asm
	// begin inline asm
	mma.sync.aligned.m16n8k64.row.col.s32.s4.s4.s32    { %r86065, %r86066, %r86067, %r86068 },    { %r86038, %r86038, %r86038, %r86038 },    { %r86040, %r86040 },            { %r86065, %r86066, %r86067, %r86068 }; 
	// end inline asm
	// begin inline asm
	mma.sync.aligned.m16n8k64.row.col.s32.s4.s4.s32    { %r86061, %r86062, %r86063, %r86064 },    { %r86038, %r86038, %r86038, %r86038 },    { %r86040, %r86040 },            { %r86061, %r86062, %r86063, %r86064 }; 
	// end inline asm
	// begin inline asm
	mma.sync.aligned.m16n8k64.row.col.s32.s4.s4.s32    { %r86057, %r86058, %r86059, %r86060 },    { %r86038, %r86038, %r86038, %r86038 },    { %r86040, %r86040 },            { %r86057, %r86058, %r86059, %r86060 }; 
	// end inline asm
	// begin inline asm
	mma.sync.aligned.m16n8k64.row.col.s32.s4.s4.s32    { %r86065, %r86066, %r86067, %r86068 },    { %r86038, %r86038, %r86038, %r86038 },    { %r86040, %r86040 },            { %r86065, %r86066, %r86067, %r86068 }; 
	// end inline asm
	// begin inline asm
	mma.sync.aligned.m16n8k64.row.col.s32.s4.s4.s32    { %r86061, %r86062, %r86063, %r86064 },    { %r86038, %r86038, %r86038, %r86038 },    { %r86040, %r86040 },            { %r86061, %r86062, %r86063, %r86064 }; 
	// end inline asm
	// begin inline asm
	mma.sync.aligned.m16n8k64.row.col.s32.s4.s4.s32    { %r86057, %r86058, %r86059, %r86060 },    { %r86038, %r86038, %r86038, %r86038 },    { %r86040, %r86040 },            { %r86057, %r86058, %r86059, %r86060 }; 
	// end inline asm
	// begin inline asm
	mma.sync.aligned.m16n8k64.row.col.s32.s4.s4.s32    { %r86065, %r86066, %r86067, %r86068 },    { %r86038, %r86038, %r86038, %r86038 },    { %r86040, %r86040 },            { %r86065, %r86066, %r86067, %r86068 }; 
	// end inline asm
	// begin inline asm
	mma.sync.aligned.m16n8k64.row.col.s32.s4.s4.s32    { %r86061, %r86062, %r86063, %r86064 },    { %r86038, %r86038, %r86038, %r86038 },    { %r86040, %r86040 },            { %r86061, %r86062, %r86063, %r86064 }; 
	// end inline asm
	// begin inline asm
	mma.sync.aligned.m16n8k64.row.col.s32.s4.s4.s32    { %r86057, %r86058, %r86059, %r86060 },    { %r86038, %r86038, %r86038, %r86038 },    { %r86040, %r86040 },            { %r86057, %r86058, %r86059, %r86060 }; 
	// end inline asm
	// begin inline asm
	mma.sync.aligned.m16n8k64.row.col.s32.s4.s4.s32    { %r86065, %r86066, %r86067, %r86068 },    { %r86038, %r86038, %r86038, %r86038 },    { %r86040, %r86040 },            { %r86065, %r86066, %r86067, %r86068 }; 
	// end inline asm
	// begin inline asm
	mma.sync.aligned.m16n8k64.row.col.s32.s4.s4.s32    { %r86061, %r86062, %r86063, %r86064 },    { %r86038, %r86038, %r86038, %r86038 },    { %r86040, %r86040 },            { %r86061, %r86062, %r86063, %r86064 }; 
	// end inline asm
	// begin inline asm
	mma.sync.aligned.m16n8k64.row.col.s32.s4.s4.s32    { %r86057, %r86058, %r86059, %r86060 },    { %r86038, %r86038, %r86038, %r86038 },    { %r86040, %r86040 },            { %r86057, %r86058, %r86059, %r86060 }; 
	// end inline asm
	// begin inline asm
	mma.sync.aligned.m16n8k64.row.col.s32.s4.s4.s32    { %r86065, %r86066, %r86067, %r86068 },    { %r86038, %r86038, %r86038, %r86038 },    { %r86040, %r86040 },            { %r86065, %r86066, %r86067, %r86068 }; 
	// end inline asm
	// begin inline asm
	mma.sync.aligned.m16n8k64.row.col.s32.s4.s4.s32    { %r86061, %r86062, %r86063, %r86064 },    { %r86038, %r86038, %r86038, %r86038 },    { %r86040, %r86040 },            { %r86061, %r86062, %r86063, %r86064 }; 
	// end inline asm
	// begin inline asm
	mma.sync.aligned.m16n8k64.row.col.s32.s4.s4.s32    { %r86057, %r86058, %r86059, %r86060 },    { %r86038, %r86038, %r86038, %r86038 },    { %r86040, %r86040 },            { %r86057, %r86058, %r86059, %r86060 }; 
	// end inline asm
	// begin inline asm
	mma.sync.aligned.m16n8k64.row.col.s32.s4.s4.s32    { %r86065, %r86066, %r86067, %r86068 },    { %r86038, %r86038, %r86038, %r86038 },    { %r86040, %r86040 },            { %r86065, %r86066, %r86067, %r86068 }; 
	// end inline asm
	// begin inline asm
	mma.sync.aligned.m16n8k64.row.col.s32.s4.s4.s32    { %r86061, %r86062, %r86063, %r86064 },    { %r86038, %r86038, %r86038, %r86038 },    { %r86040, %r86040 },            { %r86061, %r86062, %r86063, %r86064 }; 
	// end inline asm
	// begin inline asm
	mma.sync.aligned.m16n8k64.row.col.s32.s4.s4.s32    { %r86057, %r86058, %r86059, %r86060 },    { %r86038, %r86038, %r86038, %r86038 },    { %r86040, %r86040 },            { %r86057, %r86058, %r86059, %r86060 }; 
	// end inline asm
	// begin inline asm
	mma.sync.aligned.m16n8k64.row.col.s32.s4.s4.s32    { %r86065, %r86066, %r86067, %r86068 },    { %r86038, %r86038, %r86038, %r86038 },    { %r86040, %r86040 },            { %r86065, %r86066, %r86067, %r86068 }; 
	// end inline asm
	// begin inline asm
	mma.sync.aligned.m16n8k64.row.col.s32.s4.s4.s32    { %r86061, %r86062, %r86063, %r86064 },    { %r86038, %r86038, %r86038, %r86038 },    { %r86040, %r86040 },            { %r86061, %r86062, %r86063, %r86064 }; 
	// end inline asm
	// begin inline asm
	mma.sync.aligned.m16n8k64.row.col.s32.s4.s4.s32    { %r86057, %r86058, %r86059, %r86060 },    { %r86038, %r86038, %r86038, %r86038 },    { %r86040, %r86040 },            { %r86057, %r86058, %r86059, %r86060 }; 
	// end inline asm
	// begin inline asm
	mma.sync.aligned.m16n8k64.row.col.s32.s4.s4.s32    { %r86065, %r86066, %r86067, %r86068 },    { %r86038, %r86038, %r86038, %r86038 },    { %r86040, %r86040 },            { %r86065, %r86066, %r86067, %r86068 }; 
	// end inline asm
	// begin inline asm
	mma.sync.aligned.m16n8k64.row.col.s32.s4.s4.s32    { %r86061, %r86062, %r86063, %r86064 },    { %r86038, %r86038, %r86038, %r86038 },    { %r86040, %r86040 },            { %r86061, %r86062, %r86063, %r86064 }; 
	// end inline asm
	// begin inline asm
	mma.sync.aligned.m16n8k64.row.col.s32.s4.s4.s32    { %r86057, %r86058, %r86059, %r86060 },    { %r86038, %r86038, %r86038, %r86038 },    { %r86040, %r86040 },            { %r86057, %r86058, %r86059, %r86060 }; 
	// end inline asm
	// begin inline asm
	mma.sync.aligned.m16n8k64.row.col.s32.s4.s4.s32    { %r86065, %r86066, %r86067, %r86068 },    { %r86038, %r86038, %r86038, %r86038 },    { %r86040, %r86040 },            { %r86065, %r86066, %r86067, %r86068 }; 
	// end inline asm
	// begin inline asm
	mma.sync.aligned.m16n8k64.row.col.s32.s4.s4.s32    { %r86061, %r86062, %r86063, %r86064 },    { %r86038, %r86038, %r86038, %r86038 },    { %r86040, %r86040 },            { %r86061, %r86062, %r86063, %r86064 }; 
	// end inline asm
	// begin inline asm
	mma.sync.aligned.m16n8k64.row.col.s32.s4.s4.s32    { %r86057, %r86058, %r86059, %r86060 },    { %r86038, %r86038, %r86038, %r86038 },    { %r86040, %r86040 },            { %r86057, %r86058, %r86059, %r86060 }; 
	// end inline asm
	// begin inline asm
	mma.sync.aligned.m16n8k64.row.col.s32.s4.s4.s32    { %r86065, %r86066, %r86067, %r86068 },    { %r86038, %r86038, %r86038, %r86038 },    { %r86040, %r86040 },            { %r86065, %r86066, %r86067, %r86068 }; 
	// end inline asm
	// begin inline asm
	mma.sync.aligned.m16n8k64.row.col.s32.s4.s4.s32    { %r86061, %r86062, %r86063, %r86064 },    { %r86038, %r86038, %r86038, %r86038 },    { %r86040, %r86040 },            { %r86061, %r86062, %r86063, %r86064 }; 
	// end inline asm
	// begin inline asm
	mma.sync.aligned.m16n8k64.row.col.s32.s4.s4.s32    { %r86057, %r86058, %r86059, %r86060 },    { %r86038, %r86038, %r86038, %r86038 },    { %r86040, %r86040 },            { %r86057, %r86058, %r86059, %r86060 }; 
	// end inline asm
	// begin inline asm
	mma.sync.aligned.m16n8k64.row.col.s32.s4.s4.s32    { %r86065, %r86066, %r86067, %r86068 },    { %r86038, %r86038, %r86038, %r86038 },    { %r86040, %r86040 },            { %r86065, %r86066, %r86067, %r86068 }; 
	// end inline asm
	// begin inline asm
	mma.sync.aligned.m16n8k64.row.col.s32.s4.s4.s32    { %r86061, %r86062, %r86063, %r86064 },    { %r86038, %r86038, %r86038, %r86038 },    { %r86040, %r86040 },            { %r86061, %r86062, %r86063, %r86064 }; 
	// end inline asm
	// begin inline asm
	mma.sync.aligned.m16n8k64.row.col.s32.s4.s4.s32    { %r86057, %r86058, %r86059, %r86060 },    { %r86038, %r86038, %r86038, %r86038 },    { %r86040, %r86040 },            { %r86057, %r86058, %r86059, %r86060 }; 
	// end inline asm
	// begin inline asm
	mma.sync.aligned.m16n8k64.row.col.s32.s4.s4.s32    { %r86065, %r86066, %r86067, %r86068 },    { %r86038, %r86038, %r86038, %r86038 },    { %r86040, %r86040 },            { %r86065, %r86066, %r86067, %r86068 }; 
	// end inline asm
	// begin inline asm
	mma.sync.aligned.m16n8k64.row.col.s32.s4.s4.s32    { %r86061, %r86062, %r86063, %r86064 },    { %r86038, %r86038, %r86038, %r86038 },    { %r86040, %r86040 },            { %r86061, %r86062, %r86063, %r86064 }; 
	// end inline asm
	// begin inline asm
	mma.sync.aligned.m16n8k64.row.col.s32.s4.s4.s32    { %r86057, %r86058, %r86059, %r86060 },    { %r86038, %r86038, %r86038, %r86038 },    { %r86040, %r86040 },            { %r86057, %r86058, %r86059, %r86060 }; 
	// end inline asm
	// begin inline asm
	mma.sync.aligned.m16n8k64.row.col.s32.s4.s4.s32    { %r86065, %r86066, %r86067, %r86068 },    { %r86038, %r86038, %r86038, %r86038 },    { %r86040, %r86040 },            { %r86065, %r86066, %r86067, %r86068 }; 
	// end inline asm
	// begin inline asm
	mma.sync.aligned.m16n8k64.row.col.s32.s4.s4.s32    { %r86061, %r86062, %r86063, %r86064 },    { %r86038, %r86038, %r86038, %r86038 },    { %r86040, %r86040 },            { %r86061, %r86062, %r86063, %r86064 }; 
	// end inline asm
	// begin inline asm
	mma.sync.aligned.m16n8k64.row.col.s32.s4.s4.s32    { %r86057, %r86058, %r86059, %r86060 },    { %r86038, %r86038, %r86038, %r86038 },    { %r86040, %r86040 },            { %r86057, %r86058, %r86059, %r86060 }; 
	// end inline asm
	// begin inline asm
	mma.sync.aligned.m16n8k64.row.col.s32.s4.s4.s32    { %r86065, %r86066, %r86067, %r86068 },    { %r86038, %r86038, %r86038, %r86038 },    { %r86040, %r86040 },            { %r86065, %r86066, %r86067, %r86068 }; 
	// end inline asm
	// begin inline asm
	mma.sync.aligned.m16n8k64.row.col.s32.s4.s4.s32    { %r86061, %r86062, %r86063, %r86064 },    { %r86038, %r86038, %r86038, %r86038 },    { %r86040, %r86040 },            { %r86061, %r86062, %r86063, %r86064 }; 
	// end inline asm
	// begin inline asm
	mma.sync.aligned.m16n8k64.row.col.s32.s4.s4.s32    { %r86057, %r86058, %r86059, %r86060 },    { %r86038, %r86038, %r86038, %r86038 },    { %r86040, %r86040 },            { %r86057, %r86058, %r86059, %r86060 }; 
	// end inline asm
	// begin inline asm
	mma.sync.aligned.m16n8k64.row.col.s32.s4.s4.s32    { %r86065, %r86066, %r86067, %r86068 },    { %r86038, %r86038, %r86038, %r86038 },    { %r86040, %r86040 },            { %r86065, %r86066, %r86067, %r86068 }; 
	// end inline asm
	// begin inline asm
	mma.sync.aligned.m16n8k64.row.col.s32.s4.s4.s32    { %r86061, %r86062, %r86063, %r86064 },    { %r86038, %r86038, %r86038, %r86038 },    { %r86040, %r86040 },            { %r86061, %r86062, %r86063, %r86064 }; 
	// end inline asm
	// begin inline asm
	mma.sync.aligned.m16n8k64.row.col.s32.s4.s4.s32    { %r86057, %r86058, %r86059, %r86060 },    { %r86038, %r86038, %r86038, %r86038 },    { %r86040, %r86040 },            { %r86057, %r86058, %r86059, %r86060 }; 
	// end inline asm
	// begin inline asm
	mma.sync.aligned.m16n8k64.row.col.s32.s4.s4.s32    { %r86065, %r86066, %r86067, %r86068 },    { %r86038, %r86038, %r86038, %r86038 },    { %r86040, %r86040 },            { %r86065, %r86066, %r86067, %r86068 }; 
	// end inline asm
	// begin inline asm
	mma.sync.aligned.m16n8k64.row.col.s32.s4.s4.s32    { %r86061, %r86062, %r86063, %r86064 },    { %r86038, %r86038, %r86038, %r86038 },    { %r86040, %r86040 },            { %r86061, %r86062, %r86063, %r86064 }; 
	// end inline asm
	// begin inline asm
	mma.sync.aligned.m16n8k64.row.col.s32.s4.s4.s32    { %r86057, %r86058, %r86059, %r86060 },    { %r86038, %r86038, %r86038, %r86038 },    { %r86040, %r86040 },            { %r86057, %r86058, %r86059, %r86060 }; 
	// end inline asm
	// begin inline asm
	mma.sync.aligned.m16n8k64.row.col.s32.s4.s4.s32    { %r86065, %r86066, %r86067, %r86068 },    { %r86038, %r86038, %r86038, %r86038 },    { %r86040, %r86040 },            { %r86065, %r86066, %r86067, %r86068 }; 
	// end inline asm
	// begin inline asm
	mma.sync.aligned.m16n8k64.row.col.s32.s4.s4.s32    { %r86061, %r86062, %r86063, %r86064 },    { %r86038, %r86038, %r86038, %r86038 },    { %r86040, %r86040 },            { %r86061, %r86062, %r86063, %r86064 }; 
	// end inline asm
	// begin inline asm
	mma.sync.aligned.m16n8k64.row.col.s32.s4.s4.s32    { %r86057, %r86058, %r86059, %r86060 },    { %r86038, %r86038, %r86038, %r86038 },    { %r86040, %r86040 },            { %r86057, %r86058, %r86059, %r86060 }; 
	// end inline asm
	// begin inline asm
	mma.sync.aligned.m16n8k64.row.col.s32.s4.s4.s32    { %r86065, %r86066, %r86067, %r86068 },    { %r86038, %r86038, %r86038, %r86038 },    { %r86040, %r86040 },            { %r86065, %r86066, %r86067, %r86068 }; 
	// end inline asm
	// begin inline asm
	mma.sync.aligned.m16n8k64.row.col.s32.s4.s4.s32    { %r86061, %r86062, %r86063, %r86064 },    { %r86038, %r86038, %r86038, %r86038 },    { %r86040, %r86040 },            { %r86061, %r86062, %r86063, %r86064 }; 
	// end inline asm
	// begin inline asm
	mma.sync.aligned.m16n8k64.row.col.s32.s4.s4.s32    { %r86057, %r86058, %r86059, %r86060 },    { %r86038, %r86038, %r86038, %r86038 },    { %r86040, %r86040 },            { %r86057, %r86058, %r86059, %r86060 }; 
	// end inline asm
	// begin inline asm
	mma.sync.aligned.m16n8k64.row.col.s32.s4.s4.s32    { %r86065, %r86066, %r86067, %r86068 },    { %r86038, %r86038, %r86038, %r86038 },    { %r86040, %r86040 },            { %r86065, %r86066, %r86067, %r86068 }; 
	// end inline asm
	// begin inline asm
	mma.sync.aligned.m16n8k64.row.col.s32.s4.s4.s32    { %r86061, %r86062, %r86063, %r86064 },    { %r86038, %r86038, %r86038, %r86038 },    { %r86040, %r86040 },            { %r86061, %r86062, %r86063, %r86064 }; 
	// end inline asm
	// begin inline asm
	mma.sync.aligned.m16n8k64.row.col.s32.s4.s4.s32    { %r86057, %r86058, %r86059, %r86060 },    { %r86038, %r86038, %r86038, %r86038 },    { %r86040, %r86040 },            { %r86057, %r86058, %r86059, %r86060 }; 
	// end inline asm
	// begin inline asm
	mma.sync.aligned.m16n8k64.row.col.s32.s4.s4.s32    { %r86065, %r86066, %r86067, %r86068 },    { %r86038, %r86038, %r86038, %r86038 },    { %r86040, %r86040 },            { %r86065, %r86066, %r86067, %r86068 }; 
	// end inline asm
	// begin inline asm
	mma.sync.aligned.m16n8k64.row.col.s32.s4.s4.s32    { %r86061, %r86062, %r86063, %r86064 },    { %r86038, %r86038, %r86038, %r86038 },    { %r86040, %r86040 },            { %r86061, %r86062, %r86063, %r86064 }; 
	// end inline asm
	// begin inline asm
	mma.sync.aligned.m16n8k64.row.col.s32.s4.s4.s32    { %r86057, %r86058, %r86059, %r86060 },    { %r86038, %r86038, %r86038, %r86038 },    { %r86040, %r86040 },            { %r86057, %r86058, %r86059, %r86060 }; 
	// end inline asm
	// begin inline asm
	mma.sync.aligned.m16n8k64.row.col.s32.s4.s4.s32    { %r86065, %r86066, %r86067, %r86068 },    { %r86038, %r86038, %r86038, %r86038 },    { %r86040, %r86040 },            { %r86065, %r86066, %r86067, %r86068 }; 
	// end inline asm
	// begin inline asm
	mma.sync.aligned.m16n8k64.row.col.s32.s4.s4.s32    { %r86061, %r86062, %r86063, %r86064 },    { %r86038, %r86038, %r86038, %r86038 },    { %r86040, %r86040 },            { %r86061, %r86062, %r86063, %r86064 }; 
	// end inline asm
	// begin inline asm
	mma.sync.aligned.m16n8k64.row.col.s32.s4.s4.s32    { %r86057, %r86058, %r86059, %r86060 },    { %r86038, %r86038, %r86038, %r86038 },    { %r86040, %r86040 },            { %r86057, %r86058, %r86059, %r86060 }; 
	// end inline asm
	// begin inline asm
	mma.sync.aligned.m16n8k64.row.col.s32.s4.s4.s32    { %r86065, %r86066, %r86067, %r86068 },    { %r86038, %r86038, %r86038, %r86038 },    { %r86040, %r86040 },            { %r86065, %r86066, %r86067, %r86068 }; 
	// end inline asm
	// begin inline asm
	mma.sync.aligned.m16n8k64.row.col.s32.s4.s4.s32    { %r86061, %r86062, %r86063, %r86064 },    { %r86038, %r86038, %r86038, %r86038 },    { %r86040, %r86040 },            { %r86061, %r86062, %r86063, %r86064 }; 
	// end inline asm
	// begin inline asm
	mma.sync.aligned.m16n8k64.row.col.s32.s4.s4.s32    { %r86057, %r86058, %r86059, %r86060 },    { %r86038, %r86038, %r86038, %r86038 },    { %r86040, %r86040 },            { %r86057, %r86058, %r86059, %r86060 }; 
	// end inline asm
	// begin inline asm
	mma.sync.aligned.m16n8k64.row.col.s32.s4.s4.s32    { %r86065, %r86066, %r86067, %r86068 },    { %r86038, %r86038, %r86038, %r86038 },    { %r86040, %r86040 },            { %r86065, %r86066, %r86067, %r86068 }; 
	// end inline asm
	// begin inline asm
	mma.sync.aligned.m16n8k64.row.col.s32.s4.s4.s32    { %r86061, %r86062, %r86063, %r86064 },    { %r86038, %r86038, %r86038, %r86038 },    { %r86040, %r86040 },            { %r86061, %r86062, %r86063, %r86064 }; 
	// end inline asm
	// begin inline asm
	mma.sync.aligned.m16n8k64.row.col.s32.s4.s4.s32    { %r86057, %r86058, %r86059, %r86060 },    { %r86038, %r86038, %r86038, %r86038 },    { %r86040, %r86040 },            { %r86057, %r86058, %r86059, %r86060 }; 
	// end inline asm
	// begin inline asm
	mma.sync.aligned.m16n8k64.row.col.s32.s4.s4.s32    { %r86065, %r86066, %r86067, %r86068 },    { %r86038, %r86038, %r86038, %r86038 },    { %r86040, %r86040 },            { %r86065, %r86066, %r86067, %r86068 }; 
	// end inline asm
	// begin inline asm
	mma.sync.aligned.m16n8k64.row.col.s32.s4.s4.s32    { %r86061, %r86062, %r86063, %r86064 },    { %r86038, %r86038, %r86038, %r86038 },    { %r86040, %r86040 },            { %r86061, %r86062, %r86063, %r86064 }; 
	// end inline asm
	// begin inline asm
	mma.sync.aligned.m16n8k64.row.col.s32.s4.s4.s32    { %r86057, %r86058, %r86059, %r86060 },    { %r86038, %r86038, %r86038, %r86038 },    { %r86040, %r86040 },            { %r86057, %r86058, %r86059, %r86060 }; 
	// end inline asm
	// begin inline asm
	mma.sync.aligned.m16n8k64.row.col.s32.s4.s4.s32    { %r86065, %r86066, %r86067, %r86068 },    { %r86038, %r86038, %r86038, %r86038 },    { %r86040, %r86040 },            { %r86065, %r86066, %r86067, %r86068 }; 
	// end inline asm
	// begin inline asm
	mma.sync.aligned.m16n8k64.row.col.s32.s4.s4.s32    { %r86061, %r86062, %r86063, %r86064 },    { %r86038, %r86038, %r86038, %r86038 },    { %r86040, %r86040 },            { %r86061, %r86062, %r86063, %r86064 }; 
	// end inline asm
	// begin inline asm
	mma.sync.aligned.m16n8k64.row.col.s32.s4.s4.s32    { %r86057, %r86058, %r86059, %r86060 },    { %r86038, %r86038, %r86038, %r86038 },    { %r86040, %r86040 },            { %r86057, %r86058, %r86059, %r86060 }; 
	// end inline asm
	// begin inline asm
	mma.sync.aligned.m16n8k64.row.col.s32.s4.s4.s32    { %r86065, %r86066, %r86067, %r86068 },    { %r86038, %r86038, %r86038, %r86038 },    { %r86040, %r86040 },            { %r86065, %r86066, %r86067, %r86068 }; 
	// end inline asm
	// begin inline asm
	mma.sync.aligned.m16n8k64.row.col.s32.s4.s4.s32    { %r86061, %r86062, %r86063, %r86064 },    { %r86038, %r86038, %r86038, %r86038 },    { %r86040, %r86040 },            { %r86061, %r86062, %r86063, %r86064 }; 
	// end inline asm
	// begin inline asm
	mma.sync.aligned.m16n8k64.row.col.s32.s4.s4.s32    { %r86057, %r86058, %r86059, %r86060 },    { %r86038, %r86038, %r86038, %r86038 },    { %r86040, %r86040 },            { %r86057, %r86058, %r86059, %r86060 }; 
	// end inline asm
	// begin inline asm
	mma.sync.aligned.m16n8k64.row.col.s32.s4.s4.s32    { %r86065, %r86066, %r86067, %r86068 },    { %r86038, %r86038, %r86038, %r86038 },    { %r86040, %r86040 },            { %r86065, %r86066, %r86067, %r86068 }; 
	// end inline asm
	// begin inline asm
	mma.sync.aligned.m16n8k64.row.col.s32.s4.s4.s32    { %r86061, %r86062, %r86063, %r86064 },    { %r86038, %r86038, %r86038, %r86038 },    { %r86040, %r86040 },            { %r86061, %r86062, %r86063, %r86064 }; 
	// end inline asm
	// begin inline asm
	mma.sync.aligned.m16n8k64.row.col.s32.s4.s4.s32    { %r86057, %r86058, %r86059, %r86060 },    { %r86038, %r86038, %r86038, %r86038 },    { %r86040, %r86040 },            { %r86057, %r86058, %r86059, %r86060 }; 
	// end inline asm
	// begin inline asm
	mma.sync.aligned.m16n8k64.row.col.s32.s4.s4.s32    { %r86065, %r86066, %r86067, %r86068 },    { %r86038, %r86038, %r86038, %r86038 },    { %r86040, %r86040 },            { %r86065, %r86066, %r86067, %r86068 }; 
	// end inline asm
	// begin inline asm
	mma.sync.aligned.m16n8k64.row.col.s32.s4.s4.s32    { %r86061, %r86062, %r86063, %r86064 },    { %r86038, %r86038, %r86038, %r86038 },    { %r86040, %r86040 },            { %r86061, %r86062, %r86063, %r86064 }; 
	// end inline asm
	// begin inline asm
	mma.sync.aligned.m16n8k64.row.col.s32.s4.s4.s32    { %r86057, %r86058, %r86059, %r86060 },    { %r86038, %r86038, %r86038, %r86038 },    { %r86040, %r86040 },            { %r86057, %r86058, %r86059, %r86060 }; 
	// end inline asm
	// begin inline asm
	mma.sync.aligned.m16n8k64.row.col.s32.s4.s4.s32    { %r86065, %r86066, %r86067, %r86068 },    { %r86038, %r86038, %r86038, %r86038 },    { %r86040, %r86040 },            { %r86065, %r86066, %r86067, %r86068 }; 
	// end inline asm
	// begin inline asm
	mma.sync.aligned.m16n8k64.row.col.s32.s4.s4.s32    { %r86061, %r86062, %r86063, %r86064 },    { %r86038, %r86038, %r86038, %r86038 },    { %r86040, %r86040 },            { %r86061, %r86062, %r86063, %r86064 }; 
	// end inline asm
	// begin inline asm
	mma.sync.aligned.m16n8k64.row.col.s32.s4.s4.s32    { %r86057, %r86058, %r86059, %r86060 },    { %r86038, %r86038, %r86038, %r86038 },    { %r86040, %r86040 },            { %r86057, %r86058, %r86059, %r86060 }; 
	// end inline asm
	// begin inline asm
	mma.sync.aligned.m16n8k64.row.col.s32.s4.s4.s32    { %r86065, %r86066, %r86067, %r86068 },    { %r86038, %r86038, %r86038, %r86038 },    { %r86040, %r86040 },            { %r86065, %r86066, %r86067, %r86068 }; 
	// end inline asm
	// begin inline asm
	mma.sync.aligned.m16n8k64.row.col.s32.s4.s4.s32    { %r86061, %r86062, %r86063, %r86064 },    { %r86038, %r86038, %r86038, %r86038 },    { %r86040, %r86040 },            { %r86061, %r86062, %r86063, %r86064 }; 
	// end inline asm
	// begin inline asm
	mma.sync.aligned.m16n8k64.row.col.s32.s4.s4.s32    { %r86057, %r86058, %r86059, %r86060 },    { %r86038, %r86038, %r86038, %r86038 },    { %r86040, %r86040 },            { %r86057, %r86058, %r86059, %r86060 }; 
	// end inline asm
	// begin inline asm
	mma.sync.aligned.m16n8k64.row.col.s32.s4.s4.s32    { %r86065, %r86066, %r86067, %r86068 },    { %r86038, %r86038, %r86038, %r86038 },    { %r86040, %r86040 },            { %r86065, %r86066, %r86067, %r86068 }; 
	// end inline asm
	// begin inline asm
	mma.sync.aligned.m16n8k64.row.col.s32.s4.s4.s32    { %r86061, %r86062, %r86063, %r86064 },    { %r86038, %r86038, %r86038, %r86038 },    { %r86040, %r86040 },            { %r86061, %r86062, %r86063, %r86064 }; 
	// end inline asm
	// begin inline asm
	mma.sync.aligned.m16n8k64.row.col.s32.s4.s4.s32    { %r86057, %r86058, %r86059, %r86060 },    { %r86038, %r86038, %r86038, %r86038 },    { %r86040, %r86040 },            { %r86057, %r86058, %r86059, %r86060 }; 
	// end inline asm
	// begin inline asm
	mma.sync.aligned.m16n8k64.row.col.s32.s4.s4.s32    { %r86065, %r86066, %r86067, %r86068 },    { %r86038, %r86038, %r86038, %r86038 },    { %r86040, %r86040 },            { %r86065, %r86066, %r86067, %r86068 }; 
	// end inline asm
	// begin inline asm
	mma.sync.aligned.m16n8k64.row.col.s32.s4.s4.s32    { %r86061, %r86062, %r86063, %r86064 },    { %r86038, %r86038, %r86038, %r86038 },    { %r86040, %r86040 },            { %r86061, %r86062, %r86063, %r86064 }; 
	// end inline asm
	// begin inline asm
	mma.sync.aligned.m16n8k64.row.col.s32.s4.s4.s32    { %r86057, %r86058, %r86059, %r86060 },    { %r86038, %r86038, %r86038, %r86038 },    { %r86040, %r86040 },            { %r86057, %r86058, %r86059, %r86060 }; 
	// end inline asm
	// begin inline asm
	mma.sync.aligned.m16n8k64.row.col.s32.s4.s4.s32    { %r86065, %r86066, %r86067, %r86068 },    { %r86038, %r86038, %r86038, %r86038 },    { %r86040, %r86040 },            { %r86065, %r86066, %r86067, %r86068 }; 
	// end inline asm
	// begin inline asm
	mma.sync.aligned.m16n8k64.row.col.s32.s4.s4.s32    { %r86061, %r86062, %r86063, %r86064 },    { %r86038, %r86038, %r86038, %r86038 },    { %r86040, %r86040 },            { %r86061, %r86062, %r86063, %r86064 }; 
	// end inline asm
	// begin inline asm
	mma.sync.aligned.m16n8k64.row.col.s32.s4.s4.s32    { %r86057, %r86058, %r86059, %r86060 },    { %r86038, %r86038, %r86038, %r86038 },    { %r86040, %r86040 },            { %r86057, %r86058, %r86059, %r86060 }; 
	// end inline asm
	// begin inline asm
	mma.sync.aligned.m16n8k64.row.col.s32.s4.s4.s32    { %r86065, %r86066, %r86067, %r86068 },    { %r86038, %r86038, %r86038, %r86038 },    { %r86040, %r86040 },            { %r86065, %r86066, %r86067, %r86068 }; 
	// end inline asm
	// begin inline asm
	mma.sync.aligned.m16n8k64.row.col.s32.s4.s4.s32    { %r86061, %r86062, %r86063, %r86064 },    { %r86038, %r86038, %r86038, %r86038 },    { %r86040, %r86040 },            { %r86061, %r86062, %r86063, %r86064 }; 
	// end inline asm
	// begin inline asm
	mma.sync.aligned.m16n8k64.row.col.s32.s4.s4.s32    { %r86057, %r86058, %r86059, %r86060 },    { %r86038, %r86038, %r86038, %r86038 },    { %r86040, %r86040 },            { %r86057, %r86058, %r86059, %r86060 }; 
	// end inline asm
	// begin inline asm
	mma.sync.aligned.m16n8k64.row.col.s32.s4.s4.s32    { %r86065, %r86066, %r86067, %r86068 },    { %r86038, %r86038, %r86038, %r86038 },    { %r86040, %r86040 },            { %r86065, %r86066, %r86067, %r86068 }; 
	// end inline asm
	// begin inline asm
	mma.sync.aligned.m16n8k64.row.col.s32.s4.s4.s32    { %r86061, %r86062, %r86063, %r86064 },    { %r86038, %r86038, %r86038, %r86038 },    { %r86040, %r86040 },            { %r86061, %r86062, %r86063, %r86064 }; 
	// end inline asm
	// begin inline asm
	mma.sync.aligned.m16n8k64.row.col.s32.s4.s4.s32    { %r86057, %r86058, %r86059, %r86060 },    { %r86038, %r86038, %r86038, %r86038 },    { %r86040, %r86040 },            { %r86057, %r86058, %r86059, %r86060 }; 
	// end inline asm
	// begin inline asm
	mma.sync.aligned.m16n8k64.row.col.s32.s4.s4.s32    { %r86065, %r86066, %r86067, %r86068 },    { %r86038, %r86038, %r86038, %r86038 },    { %r86040, %r86040 },            { %r86065, %r86066, %r86067, %r86068 }; 
	// end inline asm
	// begin inline asm
	mma.sync.aligned.m16n8k64.row.col.s32.s4.s4.s32    { %r86061, %r86062, %r86063, %r86064 },    { %r86038, %r86038, %r86038, %r86038 },    { %r86040, %r86040 },            { %r86061, %r86062, %r86063, %r86064 }; 
	// end inline asm
	// begin inline asm
	mma.sync.aligned.m16n8k64.row.col.s32.s4.s4.s32    { %r86057, %r86058, %r86059, %r86060 },    { %r86038, %r86038, %r86038, %r86038 },    { %r86040, %r86040 },            { %r86057, %r86058, %r86059, %r86060 }; 
	// end inline asm
	// begin inline asm
	mma.sync.aligned.m16n8k64.row.col.s32.s4.s4.s32    { %r86065, %r86066, %r86067, %r86068 },    { %r86038, %r86038, %r86038, %r86038 },    { %r86040, %r86040 },            { %r86065, %r86066, %r86067, %r86068 }; 
	// end inline asm
	// begin inline asm
	mma.sync.aligned.m16n8k64.row.col.s32.s4.s4.s32    { %r86061, %r86062, %r86063, %r86064 },    { %r86038, %r86038, %r86038, %r86038 },    { %r86040, %r86040 },            { %r86061, %r86062, %r86063, %r86064 }; 
	// end inline asm
	// begin inline asm
	mma.sync.aligned.m16n8k64.row.col.s32.s4.s4.s32    { %r86057, %r86058, %r86059, %r86060 },    { %r86038, %r86038, %r86038, %r86038 },    { %r86040, %r86040 },            { %r86057, %r86058, %r86059, %r86060 }; 
	// end inline asm
	// begin inline asm
	mma.sync.aligned.m16n8k64.row.col.s32.s4.s4.s32    { %r86065, %r86066, %r86067, %r86068 },    { %r86038, %r86038, %r86038, %r86038 },    { %r86040, %r86040 },            { %r86065, %r86066, %r86067, %r86068 }; 
	// end inline asm
	// begin inline asm
	mma.sync.aligned.m16n8k64.row.col.s32.s4.s4.s32    { %r86061, %r86062, %r86063, %r86064 },    { %r86038, %r86038, %r86038, %r86038 },    { %r86040, %r86040 },            { %r86061, %r86062, %r86063, %r86064 }; 
	// end inline asm
	// begin inline asm
	mma.sync.aligned.m16n8k64.row.col.s32.s4.s4.s32    { %r86057, %r86058, %r86059, %r86060 },    { %r86038, %r86038, %r86038, %r86038 },    { %r86040, %r86040 },            { %r86057, %r86058, %r86059, %r86060 }; 
	// end inline asm
	// begin inline asm
	mma.sync.aligned.m16n8k64.row.col.s32.s4.s4.s32    { %r86065, %r86066, %r86067, %r86068 },    { %r86038, %r86038, %r86038, %r86038 },    { %r86040, %r86040 },            { %r86065, %r86066, %r86067, %r86068 }; 
	// end inline asm
	// begin inline asm
	mma.sync.aligned.m16n8k64.row.col.s32.s4.s4.s32    { %r86061, %r86062, %r86063, %r86064 },    { %r86038, %r86038, %r86038, %r86038 },    { %r86040, %r86040 },            { %r86061, %r86062, %r86063, %r86064 }; 
	// end inline asm
	// begin inline asm
	mma.sync.aligned.m16n8k64.row.col.s32.s4.s4.s32    { %r86057, %r86058, %r86059, %r86060 },    { %r86038, %r86038, %r86038, %r86038 },    { %r86040, %r86040 },            { %r86057, %r86058, %r86059, %r86060 }; 
	// end inline asm
	// begin inline asm
	mma.sync.aligned.m16n8k64.row.col.s32.s4.s4.s32    { %r86065, %r86066, %r86067, %r86068 },    { %r86038, %r86038, %r86038, %r86038 },    { %r86040, %r86040 },            { %r86065, %r86066, %r86067, %r86068 }; 
	// end inline asm
	// begin inline asm
	mma.sync.aligned.m16n8k64.row.col.s32.s4.s4.s32    { %r86061, %r86062, %r86063, %r86064 },    { %r86038, %r86038, %r86038, %r86038 },    { %r86040, %r86040 },            { %r86061, %r86062, %r86063, %r86064 }; 
	// end inline asm
	// begin inline asm
	mma.sync.aligned.m16n8k64.row.col.s32.s4.s4.s32    { %r86057, %r86058, %r86059, %r86060 },    { %r86038, %r86038, %r86038, %r86038 },    { %r86040, %r86040 },            { %r86057, %r86058, %r86059, %r86060 }; 
	// end inline asm
	// begin inline asm
	mma.sync.aligned.m16n8k64.row.col.s32.s4.s4.s32    { %r86065, %r86066, %r86067, %r86068 },    { %r86038, %r86038, %r86038, %r86038 },    { %r86040, %r86040 },            { %r86065, %r86066, %r86067, %r86068 }; 
	// end inline asm
	// begin inline asm
	mma.sync.aligned.m16n8k64.row.col.s32.s4.s4.s32    { %r86061, %r86062, %r86063, %r86064 },    { %r86038, %r86038, %r86038, %r86038 },    { %r86040, %r86040 },            { %r86061, %r86062, %r86063, %r86064 }; 
	// end inline asm
	// begin inline asm
	mma.sync.aligned.m16n8k64.row.col.s32.s4.s4.s32    { %r86057, %r86058, %r86059, %r86060 },    { %r86038, %r86038, %r86038, %r86038 },    { %r86040, %r86040 },            { %r86057, %r86058, %r86059, %r86060 }; 
	// end inline asm
	// begin inline asm
	mma.sync.aligned.m16n8k64.row.col.s32.s4.s4.s32    { %r86065, %r86066, %r86067, %r86068 },    { %r86038, %r86038, %r86038, %r86038 },    { %r86040, %r86040 },            { %r86065, %r86066, %r86067, %r86068 }; 
	// end inline asm
	// begin inline asm
	mma.sync.aligned.m16n8k64.row.col.s32.s4.s4.s32    { %r86061, %r86062, %r86063, %r86064 },    { %r86038, %r86038, %r86038, %r86038 },    { %r86040, %r86040 },            { %r86061, %r86062, %r86063, %r86064 }; 
	// end inline asm
	// begin inline asm
	mma.sync.aligned.m16n8k64.row.col.s32.s4.s4.s32    { %r86057, %r86058, %r86059, %r86060 },    { %r86038, %r86038, %r86038, %r86038 },    { %r86040, %r86040 },            { %r86057, %r86058, %r86059, %r86060 }; 
	// end inline asm
	// begin inline asm
	mma.sync.aligned.m16n8k64.row.col.s32.s4.s4.s32    { %r86065, %r86066, %r86067, %r86068 },    { %r86038, %r86038, %r86038, %r86038 },    { %r86040, %r86040 },            { %r86065, %r86066, %r86067, %r86068 }; 
	// end inline asm
	// begin inline asm
	mma.sync.aligned.m16n8k64.row.col.s32.s4.s4.s32    { %r86061, %r86062, %r86063, %r86064 },    { %r86038, %r86038, %r86038, %r86038 },    { %r86040, %r86040 },            { %r86061, %r86062, %r86063, %r86064 }; 
	// end inline asm
	// begin inline asm
	mma.sync.aligned.m16n8k64.row.col.s32.s4.s4.s32    { %r86057, %r86058, %r86059, %r86060 },    { %r86038, %r86038, %r86038, %r86038 },    { %r86040, %r86040 },            { %r86057, %r86058, %r86059, %r86060 }; 
	// end inline asm
	// begin inline asm
	mma.sync.aligned.m16n8k64.row.col.s32.s4.s4.s32    { %r86065, %r86066, %r86067, %r86068 },    { %r86038, %r86038, %r86038, %r86038 },    { %r86040, %r86040 },            { %r86065, %r86066, %r86067, %r86068 }; 
	// end inline asm
	// begin inline asm
	mma.sync.aligned.m16n8k64.row.col.s32.s4.s4.s32    { %r86061, %r86062, %r86063, %r86064 },    { %r86038, %r86038, %r86038, %r86038 },    { %r86040, %r86040 },            { %r86061, %r86062, %r86063, %r86064 }; 
	// end inline asm
	// begin inline asm
	mma.sync.aligned.m16n8k64.row.col.s32.s4.s4.s32    { %r86057, %r86058, %r86059, %r86060 },    { %r86038, %r86038, %r86038, %r86038 },    { %r86040, %r86040 },            { %r86057, %r86058, %r86059, %r86060 }; 
	// end inline asm
	// begin inline asm
	mma.sync.aligned.m16n8k64.row.col.s32.s4.s4.s32    { %r86065, %r86066, %r86067, %r86068 },    { %r86038, %r86038, %r86038, %r86038 },    { %r86040, %r86040 },            { %r86065, %r86066, %r86067, %r86068 }; 
	// end inline asm
	// begin inline asm
	mma.sync.aligned.m16n8k64.row.col.s32.s4.s4.s32    { %r86061, %r86062, %r86063, %r86064 },    { %r86038, %r86038, %r86038, %r86038 },    { %r86040, %r86040 },            { %r86061, %r86062, %r86063, %r86064 }; 
	// end inline asm
	// begin inline asm
	mma.sync.aligned.m16n8k64.row.col.s32.s4.s4.s32    { %r86057, %r86058, %r86059, %r86060 },    { %r86038, %r86038, %r86038, %r86038 },    { %r86040, %r86040 },            { %r86057, %r86058, %r86059, %r86060 }; 
	// end inline asm
	// begin inline asm
	mma.sync.aligned.m16n8k64.row.col.s32.s4.s4.s32    { %r86065, %r86066, %r86067, %r86068 },    { %r86038, %r86038, %r86038, %r86038 },    { %r86040, %r86040 },            { %r86065, %r86066, %r86067, %r86068 }; 
	// end inline asm
	// begin inline asm
	mma.sync.aligned.m16n8k64.row.col.s32.s4.s4.s32    { %r86061, %r86062, %r86063, %r86064 },    { %r86038, %r86038, %r86038, %r86038 },    { %r86040, %r86040 },            { %r86061, %r86062, %r86063, %r86064 }; 
	// end inline asm
	// begin inline asm
	mma.sync.aligned.m16n8k64.row.col.s32.s4.s4.s32    { %r86057, %r86058, %r86059, %r86060 },    { %r86038, %r86038, %r86038, %r86038 },    { %r86040, %r86040 },            { %r86057, %r86058, %r86059, %r86060 }; 
	// end inline asm
	// begin inline asm
	mma.sync.aligned.m16n8k64.row.col.s32.s4.s4.s32    { %r86065, %r86066, %r86067, %r86068 },    { %r86038, %r86038, %r86038, %r86038 },    { %r86040, %r86040 },            { %r86065, %r86066, %r86067, %r86068 }; 
	// end inline asm
	// begin inline asm
	mma.sync.aligned.m16n8k64.row.col.s32.s4.s4.s32    { %r86061, %r86062, %r86063, %r86064 },    { %r86038, %r86038, %r86038, %r86038 },    { %r86040, %r86040 },            { %r86061, %r86062, %r86063, %r86064 }; 
	// end inline asm
	// begin inline asm
	mma.sync.aligned.m16n8k64.row.col.s32.s4.s4.s32    { %r86057, %r86058, %r86059, %r86060 },    { %r86038, %r86038, %r86038, %r86038 },    { %r86040, %r86040 },            { %r86057, %r86058, %r86059, %r86060 }; 
	// end inline asm
	// begin inline asm
	mma.sync.aligned.m16n8k64.row.col.s32.s4.s4.s32    { %r86065, %r86066, %r86067, %r86068 },    { %r86038, %r86038, %r86038, %r86038 },    { %r86040, %r86040 },            { %r86065, %r86066, %r86067, %r86068 }; 
	// end inline asm
	// begin inline asm
	mma.sync.aligned.m16n8k64.row.col.s32.s4.s4.s32    { %r86061, %r86062, %r86063, %r86064 },    { %r86038, %r86038, %r86038, %r86038 },    { %r86040, %r86040 },            { %r86061, %r86062, %r86063, %r86064 }; 
	// end inline asm
	// begin inline asm
	mma.sync.aligned.m16n8k64.row.col.s32.s4.s4.s32    { %r86057, %r86058, %r86059, %r86060 },    { %r86038, %r86038, %r86038, %r86038 },    { %r86040, %r86040 },            { %r86057, %r86058, %r86059, %r86060 }; 
	// end inline asm
	// begin inline asm
	mma.sync.aligned.m16n8k64.row.col.s32.s4.s4.s32    { %r86065, %r86066, %r86067, %r86068 },    { %r86038, %r86038, %r86038, %r86038 },    { %r86040, %r86040 },            { %r86065, %r86066, %r86067, %r86068 }; 
	// end inline asm
	// begin inline asm
	mma.sync.aligned.m16n8k64.row.col.s32.s4.s4.s32    { %r86061, %r86062, %r86063, %r86064 },    { %r86038, %r86038, %r86038, %r86038 },    { %r86040, %r86040 },            { %r86061, %r86062, %r86063, %r86064 }; 
	// end inline asm
	// begin inline asm
	mma.sync.aligned.m16n8k64.row.col.s32.s4.s4.s32    { %r86057, %r86058, %r86059, %r86060 },    { %r86038, %r86038, %r86038, %r86038 },    { %r86040, %r86040 },            { %r86057, %r86058, %r86059, %r86060 }; 
	// end inline asm
	// begin inline asm
	mma.sync.aligned.m16n8k64.row.col.s32.s4.s4.s32    { %r86065, %r86066, %r86067, %r86068 },    { %r86038, %r86038, %r86038, %r86038 },    { %r86040, %r86040 },            { %r86065, %r86066, %r86067, %r86068 }; 
	// end inline asm
	// begin inline asm
	mma.sync.aligned.m16n8k64.row.col.s32.s4.s4.s32    { %r86061, %r86062, %r86063, %r86064 },    { %r86038, %r86038, %r86038, %r86038 },    { %r86040, %r86040 },            { %r86061, %r86062, %r86063, %r86064 }; 
	// end inline asm
	// begin inline asm
	mma.sync.aligned.m16n8k64.row.col.s32.s4.s4.s32    { %r86057, %r86058, %r86059, %r86060 },    { %r86038, %r86038, %r86038, %r86038 },    { %r86040, %r86040 },            { %r86057, %r86058, %r86059, %r86060 }; 
	// end inline asm
	// begin inline asm
	mma.sync.aligned.m16n8k64.row.col.s32.s4.s4.s32    { %r86065, %r86066, %r86067, %r86068 },    { %r86038, %r86038, %r86038, %r86038 },    { %r86040, %r86040 },            { %r86065, %r86066, %r86067, %r86068 }; 
	// end inline asm
	// begin inline asm
	mma.sync.aligned.m16n8k64.row.col.s32.s4.s4.s32    { %r86061, %r86062, %r86063, %r86064 },    { %r86038, %r86038, %r86038, %r86038 },    { %r86040, %r86040 },            { %r86061, %r86062, %r86063, %r86064 }; 
	// end inline asm
	// begin inline asm
	mma.sync.aligned.m16n8k64.row.col.s32.s4.s4.s32    { %r86057, %r86058, %r86059, %r86060 },    { %r86038, %r86038, %r86038, %r86038 },    { %r86040, %r86040 },            { %r86057, %r86058, %r86059, %r86060 }; 
	// end inline asm
	// begin inline asm
	mma.sync.aligned.m16n8k64.row.col.s32.s4.s4.s32    { %r86065, %r86066, %r86067, %r86068 },    { %r86038, %r86038, %r86038, %r86038 },    { %r86040, %r86040 },            { %r86065, %r86066, %r86067, %r86068 }; 
	// end inline asm
	// begin inline asm
	mma.sync.aligned.m16n8k64.row.col.s32.s4.s4.s32    { %r86061, %r86062, %r86063, %r86064 },    { %r86038, %r86038, %r86038, %r86038 },    { %r86040, %r86040 },            { %r86061, %r86062, %r86063, %r86064 }; 
	// end inline asm
	// begin inline asm
	mma.sync.aligned.m16n8k64.row.col.s32.s4.s4.s32    { %r86057, %r86058, %r86059, %r86060 },    { %r86038, %r86038, %r86038, %r86038 },    { %r86040, %r86040 },            { %r86057, %r86058, %r86059, %r86060 }; 
	// end inline asm
	// begin inline asm
	mma.sync.aligned.m16n8k64.row.col.s32.s4.s4.s32    { %r86065, %r86066, %r86067, %r86068 },    { %r86038, %r86038, %r86038, %r86038 },    { %r86040, %r86040 },            { %r86065, %r86066, %r86067, %r86068 }; 
	// end inline asm
	// begin inline asm
	mma.sync.aligned.m16n8k64.row.col.s32.s4.s4.s32    { %r86061, %r86062, %r86063, %r86064 },    { %r86038, %r86038, %r86038, %r86038 },    { %r86040, %r86040 },            { %r86061, %r86062, %r86063, %r86064 }; 
	// end inline asm
	// begin inline asm
	mma.sync.aligned.m16n8k64.row.col.s32.s4.s4.s32    { %r86057, %r86058, %r86059, %r86060 },    { %r86038, %r86038, %r86038, %r86038 },    { %r86040, %r86040 },            { %r86057, %r86058, %r86059, %r86060 }; 
	// end inline asm
	// begin inline asm
	mma.sync.aligned.m16n8k64.row.col.s32.s4.s4.s32    { %r86065, %r86066, %r86067, %r86068 },    { %r86038, %r86038, %r86038, %r86038 },    { %r86040, %r86040 },            { %r86065, %r86066, %r86067, %r86068 }; 
	// end inline asm
	// begin inline asm
	mma.sync.aligned.m16n8k64.row.col.s32.s4.s4.s32    { %r86061, %r86062, %r86063, %r86064 },    { %r86038, %r86038, %r86038, %r86038 },    { %r86040, %r86040 },            { %r86061, %r86062, %r86063, %r86064 }; 
	// end inline asm
	// begin inline asm
	mma.sync.aligned.m16n8k64.row.col.s32.s4.s4.s32    { %r86057, %r86058, %r86059, %r86060 },    { %r86038, %r86038, %r86038, %r86038 },    { %r86040, %r86040 },            { %r86057, %r86058, %r86059, %r86060 }; 
	// end inline asm
	// begin inline asm
	mma.sync.aligned.m16n8k64.row.col.s32.s4.s4.s32    { %r86065, %r86066, %r86067, %r86068 },    { %r86038, %r86038, %r86038, %r86038 },    { %r86040, %r86040 },            { %r86065, %r86066, %r86067, %r86068 }; 
	// end inline asm
	// begin inline asm
	mma.sync.aligned.m16n8k64.row.col.s32.s4.s4.s32    { %r86061, %r86062, %r86063, %r86064 },    { %r86038, %r86038, %r86038, %r86038 },    { %r86040, %r86040 },            { %r86061, %r86062, %r86063, %r86064 }; 
	// end inline asm
	// begin inline asm
	mma.sync.aligned.m16n8k64.row.col.s32.s4.s4.s32    { %r86057, %r86058, %r86059, %r86060 },    { %r86038, %r86038, %r86038, %r86038 },    { %r86040, %r86040 },            { %r86057, %r86058, %r86059, %r86060 }; 
	// end inline asm
	// begin inline asm
	mma.sync.aligned.m16n8k64.row.col.s32.s4.s4.s32    { %r86065, %r86066, %r86067, %r86068 },    { %r86038, %r86038, %r86038, %r86038 },    { %r86040, %r86040 },            { %r86065, %r86066, %r86067, %r86068 }; 
	// end inline asm
	// begin inline asm
	mma.sync.aligned.m16n8k64.row.col.s32.s4.s4.s32    { %r86061, %r86062, %r86063, %r86064 },    { %r86038, %r86038, %r86038, %r86038 },    { %r86040, %r86040 },            { %r86061, %r86062, %r86063, %r86064 }; 
	// end inline asm
	// begin inline asm
	mma.sync.aligned.m16n8k64.row.col.s32.s4.s4.s32    { %r86057, %r86058, %r86059, %r86060 },    { %r86038, %r86038, %r86038, %r86038 },    { %r86040, %r86040 },            { %r86057, %r86058, %r86059, %r86060 }; 
	// end inline asm
	// begin inline asm
	mma.sync.aligned.m16n8k64.row.col.s32.s4.s4.s32    { %r86065, %r86066, %r86067, %r86068 },    { %r86038, %r86038, %r86038, %r86038 },    { %r86040, %r86040 },            { %r86065, %r86066, %r86067, %r86068 }; 
	// end inline asm
	// begin inline asm
	mma.sync.aligned.m16n8k64.row.col.s32.s4.s4.s32    { %r86061, %r86062, %r86063, %r86064 },    { %r86038, %r86038, %r86038, %r86038 },    { %r86040, %r86040 },            { %r86061, %r86062, %r86063, %r86064 }; 
	// end inline asm
	// begin inline asm
	mma.sync.aligned.m16n8k64.row.col.s32.s4.s4.s32    { %r86057, %r86058, %r86059, %r86060 },    { %r86038, %r86038, %r86038, %r86038 },    { %r86040, %r86040 },            { %r86057, %r86058, %r86059, %r86060 }; 
	// end inline asm
	// begin inline asm
	mma.sync.aligned.m16n8k64.row.col.s32.s4.s4.s32    { %r86065, %r86066, %r86067, %r86068 },    { %r86038, %r86038, %r86038, %r86038 },    { %r86040, %r86040 },            { %r86065, %r86066, %r86067, %r86068 }; 
	// end inline asm
	// begin inline asm
	mma.sync.aligned.m16n8k64.row.col.s32.s4.s4.s32    { %r86061, %r86062, %r86063, %r86064 },    { %r86038, %r86038, %r86038, %r86038 },    { %r86040, %r86040 },            { %r86061, %r86062, %r86063, %r86064 }; 
	// end inline asm
	// begin inline asm
	mma.sync.aligned.m16n8k64.row.col.s32.s4.s4.s32    { %r86057, %r86058, %r86059, %r86060 },    { %r86038, %r86038, %r86038, %r86038 },    { %r86040, %r86040 },            { %r86057, %r86058, %r86059, %r86060 }; 
	// end inline asm
	// begin inline asm
	mma.sync.aligned.m16n8k64.row.col.s32.s4.s4.s32    { %r86065, %r86066, %r86067, %r86068 },    { %r86038, %r86038, %r86038, %r86038 },    { %r86040, %r86040 },            { %r86065, %r86066, %r86067, %r86068 }; 
	// end inline asm
	// begin inline asm
	mma.sync.aligned.m16n8k64.row.col.s32.s4.s4.s32    { %r86061, %r86062, %r86063, %r86064 },    { %r86038, %r86038, %r86038, %r86038 },    { %r86040, %r86040 },            { %r86061, %r86062, %r86063, %r86064 }; 
	// end inline asm
	// begin inline asm
	mma.sync.aligned.m16n8k64.row.col.s32.s4.s4.s32    { %r86057, %r86058, %r86059, %r86060 },    { %r86038, %r86038, %r86038, %r86038 },    { %r86040, %r86040 },            { %r86057, %r86058, %r86059, %r86060 }; 
	// end inline asm
	// begin inline asm
	mma.sync.aligned.m16n8k64.row.col.s32.s4.s4.s32    { %r86065, %r86066, %r86067, %r86068 },    { %r86038, %r86038, %r86038, %r86038 },    { %r86040, %r86040 },            { %r86065, %r86066, %r86067, %r86068 }; 
	// end inline asm
	// begin inline asm
	mma.sync.aligned.m16n8k64.row.col.s32.s4.s4.s32    { %r86061, %r86062, %r86063, %r86064 },    { %r86038, %r86038, %r86038, %r86038 },    { %r86040, %r86040 },            { %r86061, %r86062, %r86063, %r86064 }; 
	// end inline asm
	// begin inline asm
	mma.sync.aligned.m16n8k64.row.col.s32.s4.s4.s32    { %r86057, %r86058, %r86059, %r86060 },    { %r86038, %r86038, %r86038, %r86038 },    { %r86040, %r86040 },            { %r86057, %r86058, %r86059, %r86060 }; 
	// end inline asm
	// begin inline asm
	mma.sync.aligned.m16n8k64.row.col.s32.s4.s4.s32    { %r86065, %r86066, %r86067, %r86068 },    { %r86038, %r86038, %r86038, %r86038 },    { %r86040, %r86040 },            { %r86065, %r86066, %r86067, %r86068 }; 
	// end inline asm
	// begin inline asm
	mma.sync.aligned.m16n8k64.row.col.s32.s4.s4.s32    { %r86061, %r86062, %r86063, %r86064 },    { %r86038, %r86038, %r86038, %r86038 },    { %r86040, %r86040 },            { %r86061, %r86062, %r86063, %r86064 }; 
	// end inline asm
	// begin inline asm
	mma.sync.aligned.m16n8k64.row.col.s32.s4.s4.s32    { %r86057, %r86058, %r86059, %r86060 },    { %r86038, %r86038, %r86038, %r86038 },    { %r86040, %r86040 },            { %r86057, %r86058, %r86059, %r86060 }; 
	// end inline asm
	// begin inline asm
	mma.sync.aligned.m16n8k64.row.col.s32.s4.s4.s32    { %r86065, %r86066, %r86067, %r86068 },    { %r86038, %r86038, %r86038, %r86038 },    { %r86040, %r86040 },            { %r86065, %r86066, %r86067, %r86068 }; 
	// end inline asm
	// begin inline asm
	mma.sync.aligned.m16n8k64.row.col.s32.s4.s4.s32    { %r86061, %r86062, %r86063, %r86064 },    { %r86038, %r86038, %r86038, %r86038 },    { %r86040, %r86040 },            { %r86061, %r86062, %r86063, %r86064 }; 
	// end inline asm
	// begin inline asm
	mma.sync.aligned.m16n8k64.row.col.s32.s4.s4.s32    { %r86057, %r86058, %r86059, %r86060 },    { %r86038, %r86038, %r86038, %r86038 },    { %r86040, %r86040 },            { %r86057, %r86058, %r86059, %r86060 }; 
	// end inline asm
	// begin inline asm
	mma.sync.aligned.m16n8k64.row.col.s32.s4.s4.s32    { %r86065, %r86066, %r86067, %r86068 },    { %r86038, %r86038, %r86038, %r86038 },    { %r86040, %r86040 },            { %r86065, %r86066, %r86067, %r86068 }; 
	// end inline asm
	// begin inline asm
	mma.sync.aligned.m16n8k64.row.col.s32.s4.s4.s32    { %r86061, %r86062, %r86063, %r86064 },    { %r86038, %r86038, %r86038, %r86038 },    { %r86040, %r86040 },            { %r86061, %r86062, %r86063, %r86064 }; 
	// end inline asm
	// begin inline asm
	mma.sync.aligned.m16n8k64.row.col.s32.s4.s4.s32    { %r86057, %r86058, %r86059, %r86060 },    { %r86038, %r86038, %r86038, %r86038 },    { %r86040, %r86040 },            { %r86057, %r86058, %r86059, %r86060 }; 
	// end inline asm
	// begin inline asm
	mma.sync.aligned.m16n8k64.row.col.s32.s4.s4.s32    { %r86065, %r86066, %r86067, %r86068 },    { %r86038, %r86038, %r86038, %r86038 },    { %r86040, %r86040 },            { %r86065, %r86066, %r86067, %r86068 }; 
	// end inline asm
	// begin inline asm
	mma.sync.aligned.m16n8k64.row.col.s32.s4.s4.s32    { %r86061, %r86062, %r86063, %r86064 },    { %r86038, %r86038, %r86038, %r86038 },    { %r86040, %r86040 },            { %r86061, %r86062, %r86063, %r86064 }; 
	// end inline asm
	// begin inline asm
	mma.sync.aligned.m16n8k64.row.col.s32.s4.s4.s32    { %r86057, %r86058, %r86059, %r86060 },    { %r86038, %r86038, %r86038, %r86038 },    { %r86040, %r86040 },            { %r86057, %r86058, %r86059, %r86060 }; 
	// end inline asm
	// begin inline asm
	mma.sync.aligned.m16n8k64.row.col.s32.s4.s4.s32    { %r86065, %r86066, %r86067, %r86068 },    { %r86038, %r86038, %r86038, %r86038 },    { %r86040, %r86040 },            { %r86065, %r86066, %r86067, %r86068 }; 
	// end inline asm
	// begin inline asm
	mma.sync.aligned.m16n8k64.row.col.s32.s4.s4.s32    { %r86061, %r86062, %r86063, %r86064 },    { %r86038, %r86038, %r86038, %r86038 },    { %r86040, %r86040 },            { %r86061, %r86062, %r86063, %r86064 }; 
	// end inline asm
	// begin inline asm
	mma.sync.aligned.m16n8k64.row.col.s32.s4.s4.s32    { %r86057, %r86058, %r86059, %r86060 },    { %r86038, %r86038, %r86038, %r86038 },    { %r86040, %r86040 },            { %r86057, %r86058, %r86059, %r86060 }; 
	// end inline asm
	// begin inline asm
	mma.sync.aligned.m16n8k64.row.col.s32.s4.s4.s32    { %r86065, %r86066, %r86067, %r86068 },    { %r86038, %r86038, %r86038, %r86038 },    { %r86040, %r86040 },            { %r86065, %r86066, %r86067, %r86068 }; 
	// end inline asm
	// begin inline asm
	mma.sync.aligned.m16n8k64.row.col.s32.s4.s4.s32    { %r86061, %r86062, %r86063, %r86064 },    { %r86038, %r86038, %r86038, %r86038 },    { %r86040, %r86040 },            { %r86061, %r86062, %r86063, %r86064 }; 
	// end inline asm
	// begin inline asm
	mma.sync.aligned.m16n8k64.row.col.s32.s4.s4.s32    { %r86057, %r86058, %r86059, %r86060 },    { %r86038, %r86038, %r86038, %r86038 },    { %r86040, %r86040 },            { %r86057, %r86058, %r86059, %r86060 }; 
	// end inline asm
	// begin inline asm
	mma.sync.aligned.m16n8k64.row.col.s32.s4.s4.s32    { %r86065, %r86066, %r86067, %r86068 },    { %r86038, %r86038, %r86038, %r86038 },    { %r86040, %r86040 },            { %r86065, %r86066, %r86067, %r86068 }; 
	// end inline asm
	// begin inline asm
	mma.sync.aligned.m16n8k64.row.col.s32.s4.s4.s32    { %r86061, %r86062, %r86063, %r86064 },    { %r86038, %r86038, %r86038, %r86038 },    { %r86040, %r86040 },            { %r86061, %r86062, %r86063, %r86064 }; 
	// end inline asm
	// begin inline asm
	mma.sync.aligned.m16n8k64.row.col.s32.s4.s4.s32    { %r86057, %r86058, %r86059, %r86060 },    { %r86038, %r86038, %r86038, %r86038 },    { %r86040, %r86040 },            { %r86057, %r86058, %r86059, %r86060 }; 
	// end inline asm
	// begin inline asm
	mma.sync.aligned.m16n8k64.row.col.s32.s4.s4.s32    { %r86065, %r86066, %r86067, %r86068 },    { %r86038, %r86038, %r86038, %r86038 },    { %r86040, %r86040 },            { %r86065, %r86066, %r86067, %r86068 }; 
	// end inline asm
	// begin inline asm
	mma.sync.aligned.m16n8k64.row.col.s32.s4.s4.s32    { %r86061, %r86062, %r86063, %r86064 },    { %r86038, %r86038, %r86038, %r86038 },    { %r86040, %r86040 },            { %r86061, %r86062, %r86063, %r86064 }; 
	// end inline asm
	// begin inline asm
	mma.sync.aligned.m16n8k64.row.col.s32.s4.s4.s32    { %r86057, %r86058, %r86059, %r86060 },    { %r86038, %r86038, %r86038, %r86038 },    { %r86040, %r86040 },            { %r86057, %r86058, %r86059, %r86060 }; 
	// end inline asm
	// begin inline asm
	mma.sync.aligned.m16n8k64.row.col.s32.s4.s4.s32    { %r86065, %r86066, %r86067, %r86068 },    { %r86038, %r86038, %r86038, %r86038 },    { %r86040, %r86040 },            { %r86065, %r86066, %r86067, %r86068 }; 
	// end inline asm
	// begin inline asm
	mma.sync.aligned.m16n8k64.row.col.s32.s4.s4.s32    { %r86061, %r86062, %r86063, %r86064 },    { %r86038, %r86038, %r86038, %r86038 },    { %r86040, %r86040 },            { %r86061, %r86062, %r86063, %r86064 }; 
	// end inline asm
	// begin inline asm
	mma.sync.aligned.m16n8k64.row.col.s32.s4.s4.s32    { %r86057, %r86058, %r86059, %r86060 },    { %r86038, %r86038, %r86038, %r86038 },    { %r86040, %r86040 },            { %r86057, %r86058, %r86059, %r86060 }; 
	// end inline asm
	// begin inline asm
	mma.sync.aligned.m16n8k64.row.col.s32.s4.s4.s32    { %r86065, %r86066, %r86067, %r86068 },    { %r86038, %r86038, %r86038, %r86038 },    { %r86040, %r86040 },            { %r86065, %r86066, %r86067, %r86068 }; 
	// end inline asm
	// begin inline asm
	mma.sync.aligned.m16n8k64.row.col.s32.s4.s4.s32    { %r86061, %r86062, %r86063, %r86064 },    { %r86038, %r86038, %r86038, %r86038 },    { %r86040, %r86040 },            { %r86061, %r86062, %r86063, %r86064 }; 
	// end inline asm
	// begin inline asm
	mma.sync.aligned.m16n8k64.row.col.s32.s4.s4.s32    { %r86057, %r86058, %r86059, %r86060 },    { %r86038, %r86038, %r86038, %r86038 },    { %r86040, %r86040 },            { %r86057, %r86058, %r86059, %r86060 }; 
	// end inline asm
	// begin inline asm
	mma.sync.aligned.m16n8k64.row.col.s32.s4.s4.s32    { %r86065, %r86066, %r86067, %r86068 },    { %r86038, %r86038, %r86038, %r86038 },    { %r86040, %r86040 },            { %r86065, %r86066, %r86067, %r86068 }; 
	// end inline asm
	// begin inline asm
	mma.sync.aligned.m16n8k64.row.col.s32.s4.s4.s32    { %r86061, %r86062, %r86063, %r86064 },    { %r86038, %r86038, %r86038, %r86038 },    { %r86040, %r86040 },            { %r86061, %r86062, %r86063, %r86064 }; 
	// end inline asm
	// begin inline asm
	mma.sync.aligned.m16n8k64.row.col.s32.s4.s4.s32    { %r86057, %r86058, %r86059, %r86060 },    { %r86038, %r86038, %r86038, %r86038 },    { %r86040, %r86040 },            { %r86057, %r86058, %r86059, %r86060 }; 
	// end inline asm
	// begin inline asm
	mma.sync.aligned.m16n8k64.row.col.s32.s4.s4.s32    { %r86065, %r86066, %r86067, %r86068 },    { %r86038, %r86038, %r86038, %r86038 },    { %r86040, %r86040 },            { %r86065, %r86066, %r86067, %r86068 }; 
	// end inline asm
	// begin inline asm
	mma.sync.aligned.m16n8k64.row.col.s32.s4.s4.s32    { %r86061, %r86062, %r86063, %r86064 },    { %r86038, %r86038, %r86038, %r86038 },    { %r86040, %r86040 },            { %r86061, %r86062, %r86063, %r86064 }; 
	// end inline asm
	// begin inline asm
	mma.sync.aligned.m16n8k64.row.col.s32.s4.s4.s32    { %r86057, %r86058, %r86059, %r86060 },    { %r86038, %r86038, %r86038, %r86038 },    { %r86040, %r86040 },            { %r86057, %r86058, %r86059, %r86060 }; 
	// end inline asm
	// begin inline asm
	mma.sync.aligned.m16n8k64.row.col.s32.s4.s4.s32    { %r86065, %r86066, %r86067, %r86068 },    { %r86038, %r86038, %r86038, %r86038 },    { %r86040, %r86040 },            { %r86065, %r86066, %r86067, %r86068 }; 
	// end inline asm
	// begin inline asm
	mma.sync.aligned.m16n8k64.row.col.s32.s4.s4.s32    { %r86061, %r86062, %r86063, %r86064 },    { %r86038, %r86038, %r86038, %r86038 },    { %r86040, %r86040 },            { %r86061, %r86062, %r86063, %r86064 }; 
	// end inline asm
	// begin inline asm
	mma.sync.aligned.m16n8k64.row.col.s32.s4.s4.s32    { %r86057, %r86058, %r86059, %r86060 },    { %r86038, %r86038, %r86038, %r86038 },    { %r86040, %r86040 },            { %r86057, %r86058, %r86059, %r86060 }; 
	// end inline asm
	// begin inline asm
	mma.sync.aligned.m16n8k64.row.col.s32.s4.s4.s32    { %r86065, %r86066, %r86067, %r86068 },    { %r86038, %r86038, %r86038, %r86038 },    { %r86040, %r86040 },            { %r86065, %r86066, %r86067, %r86068 }; 
	// end inline asm
	// begin inline asm
	mma.sync.aligned.m16n8k64.row.col.s32.s4.s4.s32    { %r86061, %r86062, %r86063, %r86064 },    { %r86038, %r86038, %r86038, %r86038 },    { %r86040, %r86040 },            { %r86061, %r86062, %r86063, %r86064 }; 
	// end inline asm
	// begin inline asm
	mma.sync.aligned.m16n8k64.row.col.s32.s4.s4.s32    { %r86057, %r86058, %r86059, %r86060 },    { %r86038, %r86038, %r86038, %r86038 },    { %r86040, %r86040 },            { %r86057, %r86058, %r86059, %r86060 }; 
	// end inline asm
	// begin inline asm
	mma.sync.aligned.m16n8k64.row.col.s32.s4.s4.s32    { %r86065, %r86066, %r86067, %r86068 },    { %r86038, %r86038, %r86038, %r86038 },    { %r86040, %r86040 },            { %r86065, %r86066, %r86067, %r86068 }; 
	// end inline asm
	// begin inline asm
	mma.sync.aligned.m16n8k64.row.col.s32.s4.s4.s32    { %r86061, %r86062, %r86063, %r86064 },    { %r86038, %r86038, %r86038, %r86038 },    { %r86040, %r86040 },            { %r86061, %r86062, %r86063, %r86064 }; 
	// end inline asm
	// begin inline asm
	mma.sync.aligned.m16n8k64.row.col.s32.s4.s4.s32    { %r86057, %r86058, %r86059, %r86060 },    { %r86038, %r86038, %r86038, %r86038 },    { %r86040, %r86040 },            { %r86057, %r86058, %r86059, %r86060 }; 
	// end inline asm
	// begin inline asm
	mma.sync.aligned.m16n8k64.row.col.s32.s4.s4.s32    { %r86065, %r86066, %r86067, %r86068 },    { %r86038, %r86038, %r86038, %r86038 },    { %r86040, %r86040 },            { %r86065, %r86066, %r86067, %r86068 }; 
	// end inline asm
	// begin inline asm
	mma.sync.aligned.m16n8k64.row.col.s32.s4.s4.s32    { %r86061, %r86062, %r86063, %r86064 },    { %r86038, %r86038, %r86038, %r86038 },    { %r86040, %r86040 },            { %r86061, %r86062, %r86063, %r86064 }; 
	// end inline asm
	// begin inline asm
	mma.sync.aligned.m16n8k64.row.col.s32.s4.s4.s32    { %r86057, %r86058, %r86059, %r86060 },    { %r86038, %r86038, %r86038, %r86038 },    { %r86040, %r86040 },            { %r86057, %r86058, %r86059, %r86060 }; 
	// end inline asm
	// begin inline asm
	mma.sync.aligned.m16n8k64.row.col.s32.s4.s4.s32    { %r86065, %r86066, %r86067, %r86068 },    { %r86038, %r86038, %r86038, %r86038 },    { %r86040, %r86040 },            { %r86065, %r86066, %r86067, %r86068 }; 
	// end inline asm
	// begin inline asm
	mma.sync.aligned.m16n8k64.row.col.s32.s4.s4.s32    { %r86061, %r86062, %r86063, %r86064 },    { %r86038, %r86038, %r86038, %r86038 },    { %r86040, %r86040 },            { %r86061, %r86062, %r86063, %r86064 }; 
	// end inline asm
	// begin inline asm
	mma.sync.aligned.m16n8k64.row.col.s32.s4.s4.s32    { %r86057, %r86058, %r86059, %r86060 },    { %r86038, %r86038, %r86038, %r86038 },    { %r86040, %r86040 },            { %r86057, %r86058, %r86059, %r86060 }; 
	// end inline asm
	// begin inline asm
	mma.sync.aligned.m16n8k64.row.col.s32.s4.s4.s32    { %r86065, %r86066, %r86067, %r86068 },    { %r86038, %r86038, %r86038, %r86038 },    { %r86040, %r86040 },            { %r86065, %r86066, %r86067, %r86068 }; 
	// end inline asm
	// begin inline asm
	mma.sync.aligned.m16n8k64.row.col.s32.s4.s4.s32    { %r86061, %r86062, %r86063, %r86064 },    { %r86038, %r86038, %r86038, %r86038 },    { %r86040, %r86040 },            { %r86061, %r86062, %r86063, %r86064 }; 
	// end inline asm
	// begin inline asm
	mma.sync.aligned.m16n8k64.row.col.s32.s4.s4.s32    { %r86057, %r86058, %r86059, %r86060 },    { %r86038, %r86038, %r86038, %r86038 },    { %r86040, %r86040 },            { %r86057, %r86058, %r86059, %r86060 }; 
	// end inline asm
	// begin inline asm
	mma.sync.aligned.m16n8k64.row.col.s32.s4.s4.s32    { %r86065, %r86066, %r86067, %r86068 },    { %r86038, %r86038, %r86038, %r86038 },    { %r86040, %r86040 },            { %r86065, %r86066, %r86067, %r86068 }; 
	// end inline asm
	// begin inline asm
	mma.sync.aligned.m16n8k64.row.col.s32.s4.s4.s32    { %r86061, %r86062, %r86063, %r86064 },    { %r86038, %r86038, %r86038, %r86038 },    { %r86040, %r86040 },            { %r86061, %r86062, %r86063, %r86064 }; 
	// end inline asm
	// begin inline asm
	mma.sync.aligned.m16n8k64.row.col.s32.s4.s4.s32    { %r86057, %r86058, %r86059, %r86060 },    { %r86038, %r86038, %r86038, %r86038 },    { %r86040, %r86040 },            { %r86057, %r86058, %r86059, %r86060 }; 
	// end inline asm
	// begin inline asm
	mma.sync.aligned.m16n8k64.row.col.s32.s4.s4.s32    { %r86065, %r86066, %r86067, %r86068 },    { %r86038, %r86038, %r86038, %r86038 },    { %r86040, %r86040 },            { %r86065, %r86066, %r86067, %r86068 }; 
	// end inline asm
	// begin inline asm
	mma.sync.aligned.m16n8k64.row.col.s32.s4.s4.s32    { %r86061, %r86062, %r86063, %r86064 },    { %r86038, %r86038, %r86038, %r86038 },    { %r86040, %r86040 },            { %r86061, %r86062, %r86063, %r86064 }; 
	// end inline asm
	// begin inline asm
	mma.sync.aligned.m16n8k64.row.col.s32.s4.s4.s32    { %r86057, %r86058, %r86059, %r86060 },    { %r86038, %r86038, %r86038, %r86038 },    { %r86040, %r86040 },            { %r86057, %r86058, %r86059, %r86060 }; 
	// end inline asm
	// begin inline asm
	mma.sync.aligned.m16n8k64.row.col.s32.s4.s4.s32    { %r86065, %r86066, %r86067, %r86068 },    { %r86038, %r86038, %r86038, %r86038 },    { %r86040, %r86040 },            { %r86065, %r86066, %r86067, %r86068 }; 
	// end inline asm
	// begin inline asm
	mma.sync.aligned.m16n8k64.row.col.s32.s4.s4.s32    { %r86061, %r86062, %r86063, %r86064 },    { %r86038, %r86038, %r86038, %r86038 },    { %r86040, %r86040 },            { %r86061, %r86062, %r86063, %r86064 }; 
	// end inline asm
	// begin inline asm
	mma.sync.aligned.m16n8k64.row.col.s32.s4.s4.s32    { %r86057, %r86058, %r86059, %r86060 },    { %r86038, %r86038, %r86038, %r86038 },    { %r86040, %r86040 },            { %r86057, %r86058, %r86059, %r86060 }; 
	// end inline asm
	// begin inline asm
	mma.sync.aligned.m16n8k64.row.col.s32.s4.s4.s32    { %r86065, %r86066, %r86067, %r86068 },    { %r86038, %r86038, %r86038, %r86038 },    { %r86040, %r86040 },            { %r86065, %r86066, %r86067, %r86068 }; 
	// end inline asm
	// begin inline asm
	mma.sync.aligned.m16n8k64.row.col.s32.s4.s4.s32    { %r86061, %r86062, %r86063, %r86064 },    { %r86038, %r86038, %r86038, %r86038 },    { %r86040, %r86040 },            { %r86061, %r86062, %r86063, %r86064 }; 
	// end inline asm
	// begin inline asm
	mma.sync.aligned.m16n8k64.row.col.s32.s4.s4.s32    { %r86057, %r86058, %r86059, %r86060 },    { %r86038, %r86038, %r86038, %r86038 },    { %r86040, %r86040 },            { %r86057, %r86058, %r86059, %r86060 }; 
	// end inline asm
	// begin inline asm
	mma.sync.aligned.m16n8k64.row.col.s32.s4.s4.s32    { %r86065, %r86066, %r86067, %r86068 },    { %r86038, %r86038, %r86038, %r86038 },    { %r86040, %r86040 },            { %r86065, %r86066, %r86067, %r86068 }; 
	// end inline asm
	// begin inline asm
	mma.sync.aligned.m16n8k64.row.col.s32.s4.s4.s32    { %r86061, %r86062, %r86063, %r86064 },    { %r86038, %r86038, %r86038, %r86038 },    { %r86040, %r86040 },            { %r86061, %r86062, %r86063, %r86064 }; 
	// end inline asm
	// begin inline asm
	mma.sync.aligned.m16n8k64.row.col.s32.s4.s4.s32    { %r86057, %r86058, %r86059, %r86060 },    { %r86038, %r86038, %r86038, %r86038 },    { %r86040, %r86040 },            { %r86057, %r86058, %r86059, %r86060 }; 
	// end inline asm
	// begin inline asm
	mma.sync.aligned.m16n8k64.row.col.s32.s4.s4.s32    { %r86065, %r86066, %r86067, %r86068 },    { %r86038, %r86038, %r86038, %r86038 },    { %r86040, %r86040 },            { %r86065, %r86066, %r86067, %r86068 }; 
	// end inline asm
	// begin inline asm
	mma.sync.aligned.m16n8k64.row.col.s32.s4.s4.s32    { %r86061, %r86062, %r86063, %r86064 },    { %r86038, %r86038, %r86038, %r86038 },    { %r86040, %r86040 },            { %r86061, %r86062, %r86063, %r86064 }; 
	// end inline asm
	// begin inline asm
	mma.sync.aligned.m16n8k64.row.col.s32.s4.s4.s32    { %r86057, %r86058, %r86059, %r86060 },    { %r86038, %r86038, %r86038, %r86038 },    { %r86040, %r86040 },            { %r86057, %r86058, %r86059, %r86060 }; 
	// end inline asm
	// begin inline asm
	mma.sync.aligned.m16n8k64.row.col.s32.s4.s4.s32    { %r86065, %r86066, %r86067, %r86068 },    { %r86038, %r86038, %r86038, %r86038 },    { %r86040, %r86040 },            { %r86065, %r86066, %r86067, %r86068 }; 
	// end inline asm
	// begin inline asm
	mma.sync.aligned.m16n8k64.row.col.s32.s4.s4.s32    { %r86061, %r86062, %r86063, %r86064 },    { %r86038, %r86038, %r86038, %r86038 },    { %r86040, %r86040 },            { %r86061, %r86062, %r86063, %r86064 }; 
	// end inline asm
	// begin inline asm
	mma.sync.aligned.m16n8k64.row.col.s32.s4.s4.s32    { %r86057, %r86058, %r86059, %r86060 },    { %r86038, %r86038, %r86038, %r86038 },    { %r86040, %r86040 },            { %r86057, %r86058, %r86059, %r86060 }; 
	// end inline asm
	// begin inline asm
	mma.sync.aligned.m16n8k64.row.col.s32.s4.s4.s32    { %r86065, %r86066, %r86067, %r86068 },    { %r86038, %r86038, %r86038, %r86038 },    { %r86040, %r86040 },            { %r86065, %r86066, %r86067, %r86068 }; 
	// end inline asm
	// begin inline asm
	mma.sync.aligned.m16n8k64.row.col.s32.s4.s4.s32    { %r86061, %r86062, %r86063, %r86064 },    { %r86038, %r86038, %r86038, %r86038 },    { %r86040, %r86040 },            { %r86061, %r86062, %r86063, %r86064 }; 
	// end inline asm
	// begin inline asm
	mma.sync.aligned.m16n8k64.row.col.s32.s4.s4.s32    { %r86057, %r86058, %r86059, %r86060 },    { %r86038, %r86038, %r86038, %r86038 },    { %r86040, %r86040 },            { %r86057, %r86058, %r86059, %r86060 }; 
	// end inline asm
	// begin inline asm
	mma.sync.aligned.m16n8k64.row.col.s32.s4.s4.s32    { %r86065, %r86066, %r86067, %r86068 },    { %r86038, %r86038, %r86038, %r86038 },    { %r86040, %r86040 },            { %r86065, %r86066, %r86067, %r86068 }; 
	// end inline asm
	// begin inline asm
	mma.sync.aligned.m16n8k64.row.col.s32.s4.s4.s32    { %r86061, %r86062, %r86063, %r86064 },    { %r86038, %r86038, %r86038, %r86038 },    { %r86040, %r86040 },            { %r86061, %r86062, %r86063, %r86064 }; 
	// end inline asm
	// begin inline asm
	mma.sync.aligned.m16n8k64.row.col.s32.s4.s4.s32    { %r86057, %r86058, %r86059, %r86060 },    { %r86038, %r86038, %r86038, %r86038 },    { %r86040, %r86040 },            { %r86057, %r86058, %r86059, %r86060 }; 
	// end inline asm
	// begin inline asm
	mma.sync.aligned.m16n8k64.row.col.s32.s4.s4.s32    { %r86065, %r86066, %r86067, %r86068 },    { %r86038, %r86038, %r86038, %r86038 },    { %r86040, %r86040 },            { %r86065, %r86066, %r86067, %r86068 }; 
	// end inline asm
	// begin inline asm
	mma.sync.aligned.m16n8k64.row.col.s32.s4.s4.s32    { %r86061, %r86062, %r86063, %r86064 },    { %r86038, %r86038, %r86038, %r86038 },    { %r86040, %r86040 },            { %r86061, %r86062, %r86063, %r86064 }; 
	// end inline asm
	// begin inline asm
	mma.sync.aligned.m16n8k64.row.col.s32.s4.s4.s32    { %r86057, %r86058, %r86059, %r86060 },    { %r86038, %r86038, %r86038, %r86038 },    { %r86040, %r86040 },            { %r86057, %r86058, %r86059, %r86060 }; 
	// end inline asm
	// begin inline asm
	mma.sync.aligned.m16n8k64.row.col.s32.s4.s4.s32    { %r86065, %r86066, %r86067, %r86068 },    { %r86038, %r86038, %r86038, %r86038 },    { %r86040, %r86040 },            { %r86065, %r86066, %r86067, %r86068 }; 
	// end inline asm
	// begin inline asm
	mma.sync.aligned.m16n8k64.row.col.s32.s4.s4.s32    { %r86061, %r86062, %r86063, %r86064 },    { %r86038, %r86038, %r86038, %r86038 },    { %r86040, %r86040 },            { %r86061, %r86062, %r86063, %r86064 }; 
	// end inline asm
	// begin inline asm
	mma.sync.aligned.m16n8k64.row.col.s32.s4.s4.s32    { %r86057, %r86058, %r86059, %r86060 },    { %r86038, %r86038, %r86038, %r86038 },    { %r86040, %r86040 },            { %r86057, %r86058, %r86059, %r86060 }; 
	// end inline asm
	// begin inline asm
	mma.sync.aligned.m16n8k64.row.col.s32.s4.s4.s32    { %r86065, %r86066, %r86067, %r86068 },    { %r86038, %r86038, %r86038, %r86038 },    { %r86040, %r86040 },            { %r86065, %r86066, %r86067, %r86068 }; 
	// end inline asm
	// begin inline asm
	mma.sync.aligned.m16n8k64.row.col.s32.s4.s4.s32    { %r86061, %r86062, %r86063, %r86064 },    { %r86038, %r86038, %r86038, %r86038 },    { %r86040, %r86040 },            { %r86061, %r86062, %r86063, %r86064 }; 
	// end inline asm
	// begin inline asm
	mma.sync.aligned.m16n8k64.row.col.s32.s4.s4.s32    { %r86057, %r86058, %r86059, %r86060 },    { %r86038, %r86038, %r86038, %r86038 },    { %r86040, %r86040 },            { %r86057, %r86058, %r86059, %r86060 }; 
	// end inline asm
	// begin inline asm
	mma.sync.aligned.m16n8k64.row.col.s32.s4.s4.s32    { %r86065, %r86066, %r86067, %r86068 },    { %r86038, %r86038, %r86038, %r86038 },    { %r86040, %r86040 },            { %r86065, %r86066, %r86067, %r86068 }; 
	// end inline asm
	// begin inline asm
	mma.sync.aligned.m16n8k64.row.col.s32.s4.s4.s32    { %r86061, %r86062, %r86063, %r86064 },    { %r86038, %r86038, %r86038, %r86038 },    { %r86040, %r86040 },            { %r86061, %r86062, %r86063, %r86064 }; 
	// end inline asm
	// begin inline asm
	mma.sync.aligned.m16n8k64.row.col.s32.s4.s4.s32    { %r86057, %r86058, %r86059, %r86060 },    { %r86038, %r86038, %r86038, %r86038 },    { %r86040, %r86040 },            { %r86057, %r86058, %r86059, %r86060 }; 
	// end inline asm
	// begin inline asm
	mma.sync.aligned.m16n8k64.row.col.s32.s4.s4.s32    { %r86065, %r86066, %r86067, %r86068 },    { %r86038, %r86038, %r86038, %r86038 },    { %r86040, %r86040 },            { %r86065, %r86066, %r86067, %r86068 }; 
	// end inline asm
	// begin inline asm
	mma.sync.aligned.m16n8k64.row.col.s32.s4.s4.s32    { %r86061, %r86062, %r86063, %r86064 },    { %r86038, %r86038, %r86038, %r86038 },    { %r86040, %r86040 },            { %r86061, %r86062, %r86063, %r86064 }; 
	// end inline asm
	// begin inline asm
	mma.sync.aligned.m16n8k64.row.col.s32.s4.s4.s32    { %r86057, %r86058, %r86059, %r86060 },    { %r86038, %r86038, %r86038, %r86038 },    { %r86040, %r86040 },            { %r86057, %r86058, %r86059, %r86060 }; 
	// end inline asm
	// begin inline asm
	mma.sync.aligned.m16n8k64.row.col.s32.s4.s4.s32    { %r86065, %r86066, %r86067, %r86068 },    { %r86038, %r86038, %r86038, %r86038 },    { %r86040, %r86040 },            { %r86065, %r86066, %r86067, %r86068 }; 
	// end inline asm
	// begin inline asm
	mma.sync.aligned.m16n8k64.row.col.s32.s4.s4.s32    { %r86061, %r86062, %r86063, %r86064 },    { %r86038, %r86038, %r86038, %r86038 },    { %r86040, %r86040 },            { %r86061, %r86062, %r86063, %r86064 }; 
	// end inline asm
	// begin inline asm
	mma.sync.aligned.m16n8k64.row.col.s32.s4.s4.s32    { %r86057, %r86058, %r86059, %r86060 },    { %r86038, %r86038, %r86038, %r86038 },    { %r86040, %r86040 },            { %r86057, %r86058, %r86059, %r86060 }; 
	// end inline asm
	// begin inline asm
	mma.sync.aligned.m16n8k64.row.col.s32.s4.s4.s32    { %r86065, %r86066, %r86067, %r86068 },    { %r86038, %r86038, %r86038, %r86038 },    { %r86040, %r86040 },            { %r86065, %r86066, %r86067, %r86068 }; 
	// end inline asm
	// begin inline asm
	mma.sync.aligned.m16n8k64.row.col.s32.s4.s4.s32    { %r86061, %r86062, %r86063, %r86064 },    { %r86038, %r86038, %r86038, %r86038 },    { %r86040, %r86040 },            { %r86061, %r86062, %r86063, %r86064 }; 
	// end inline asm
	// begin inline asm
	mma.sync.aligned.m16n8k64.row.col.s32.s4.s4.s32    { %r86057, %r86058, %r86059, %r86060 },    { %r86038, %r86038, %r86038, %r86038 },    { %r86040, %r86040 },            { %r86057, %r86058, %r86059, %r86060 }; 
	// end inline asm
	// begin inline asm
	mma.sync.aligned.m16n8k64.row.col.s32.s4.s4.s32    { %r86065, %r86066, %r86067, %r86068 },    { %r86038, %r86038, %r86038, %r86038 },    { %r86040, %r86040 },            { %r86065, %r86066, %r86067, %r86068 }; 
	// end inline asm
	// begin inline asm
	mma.sync.aligned.m16n8k64.row.col.s32.s4.s4.s32    { %r86061, %r86062, %r86063, %r86064 },    { %r86038, %r86038, %r86038, %r86038 },    { %r86040, %r86040 },            { %r86061, %r86062, %r86063, %r86064 }; 
	// end inline asm
	// begin inline asm
	mma.sync.aligned.m16n8k64.row.col.s32.s4.s4.s32    { %r86057, %r86058, %r86059, %r86060 },    { %r86038, %r86038, %r86038, %r86038 },    { %r86040, %r86040 },            { %r86057, %r86058, %r86059, %r86060 }; 
	// end inline asm
	// begin inline asm
	mma.sync.aligned.m16n8k64.row.col.s32.s4.s4.s32    { %r86065, %r86066, %r86067, %r86068 },    { %r86038, %r86038, %r86038, %r86038 },    { %r86040, %r86040 },            { %r86065, %r86066, %r86067, %r86068 }; 
	// end inline asm
	// begin inline asm
	mma.sync.aligned.m16n8k64.row.col.s32.s4.s4.s32    { %r86061, %r86062, %r86063, %r86064 },    { %r86038, %r86038, %r86038, %r86038 },    { %r86040, %r86040 },            { %r86061, %r86062, %r86063, %r86064 }; 
	// end inline asm
	// begin inline asm
	mma.sync.aligned.m16n8k64.row.col.s32.s4.s4.s32    { %r86057, %r86058, %r86059, %r86060 },    { %r86038, %r86038, %r86038, %r86038 },    { %r86040, %r86040 },            { %r86057, %r86058, %r86059, %r86060 }; 
	// end inline asm
	// begin inline asm
	mma.sync.aligned.m16n8k64.row.col.s32.s4.s4.s32    { %r86065, %r86066, %r86067, %r86068 },    { %r86038, %r86038, %r86038, %r86038 },    { %r86040, %r86040 },            { %r86065, %r86066, %r86067, %r86068 }; 
	// end inline asm
	// begin inline asm
	mma.sync.aligned.m16n8k64.row.col.s32.s4.s4.s32    { %r86061, %r86062, %r86063, %r86064 },    { %r86038, %r86038, %r86038, %r86038 },    { %r86040, %r86040 },            { %r86061, %r86062, %r86063, %r86064 }; 
	// end inline asm
	// begin inline asm
	mma.sync.aligned.m16n8k64.row.col.s32.s4.s4.s32    { %r86057, %r86058, %r86059, %r86060 },    { %r86038, %r86038, %r86038, %r86038 },    { %r86040, %r86040 },            { %r86057, %r86058, %r86059, %r86060 }; 
	// end inline asm
	// begin inline asm
	mma.sync.aligned.m16n8k64.row.col.s32.s4.s4.s32    { %r86065, %r86066, %r86067, %r86068 },    { %r86038, %r86038, %r86038, %r86038 },    { %r86040, %r86040 },            { %r86065, %r86066, %r86067, %r86068 }; 
	// end inline asm
	// begin inline asm
	mma.sync.aligned.m16n8k64.row.col.s32.s4.s4.s32    { %r86061, %r86062, %r86063, %r86064 },    { %r86038, %r86038, %r86038, %r86038 },    { %r86040, %r86040 },            { %r86061, %r86062, %r86063, %r86064 }; 
	// end inline asm
	// begin inline asm
	mma.sync.aligned.m16n8k64.row.col.s32.s4.s4.s32    { %r86057, %r86058, %r86059, %r86060 },    { %r86038, %r86038, %r86038, %r86038 },    { %r86040, %r86040 },            { %r86057, %r86058, %r86059, %r86060 }; 
	// end inline asm
	// begin inline asm
	mma.sync.aligned.m16n8k64.row.col.s32.s4.s4.s32    { %r86065, %r86066, %r86067, %r86068 },    { %r86038, %r86038, %r86038, %r86038 },    { %r86040, %r86040 },            { %r86065, %r86066, %r86067, %r86068 }; 
	// end inline asm
	// begin inline asm
	mma.sync.aligned.m16n8k64.row.col.s32.s4.s4.s32    { %r86061, %r86062, %r86063, %r86064 },    { %r86038, %r86038, %r86038, %r86038 },    { %r86040, %r86040 },            { %r86061, %r86062, %r86063, %r86064 }; 
	// end inline asm
	// begin inline asm
	mma.sync.aligned.m16n8k64.row.col.s32.s4.s4.s32    { %r86057, %r86058, %r86059, %r86060 },    { %r86038, %r86038, %r86038, %r86038 },    { %r86040, %r86040 },            { %r86057, %r86058, %r86059, %r86060 }; 
	// end inline asm
	// begin inline asm
	mma.sync.aligned.m16n8k64.row.col.s32.s4.s4.s32    { %r86065, %r86066, %r86067, %r86068 },    { %r86038, %r86038, %r86038, %r86038 },    { %r86040, %r86040 },            { %r86065, %r86066, %r86067, %r86068 }; 
	// end inline asm
	// begin inline asm
	mma.sync.aligned.m16n8k64.row.col.s32.s4.s4.s32    { %r86061, %r86062, %r86063, %r86064 },    { %r86038, %r86038, %r86038, %r86038 },    { %r86040, %r86040 },            { %r86061, %r86062, %r86063, %r86064 }; 
	// end inline asm
	// begin inline asm
	mma.sync.aligned.m16n8k64.row.col.s32.s4.s4.s32    { %r86057, %r86058, %r86059, %r86060 },    { %r86038, %r86038, %r86038, %r86038 },    { %r86040, %r86040 },            { %r86057, %r86058, %r86059, %r86060 }; 
	// end inline asm
	// begin inline asm
	mma.sync.aligned.m16n8k64.row.col.s32.s4.s4.s32    { %r86065, %r86066, %r86067, %r86068 },    { %r86038, %r86038, %r86038, %r86038 },    { %r86040, %r86040 },            { %r86065, %r86066, %r86067, %r86068 }; 
	// end inline asm
	// begin inline asm
	mma.sync.aligned.m16n8k64.row.col.s32.s4.s4.s32    { %r86061, %r86062, %r86063, %r86064 },    { %r86038, %r86038, %r86038, %r86038 },    { %r86040, %r86040 },            { %r86061, %r86062, %r86063, %r86064 }; 
	// end inline asm
	// begin inline asm
	mma.sync.aligned.m16n8k64.row.col.s32.s4.s4.s32    { %r86057, %r86058, %r86059, %r86060 },    { %r86038, %r86038, %r86038, %r86038 },    { %r86040, %r86040 },            { %r86057, %r86058, %r86059, %r86060 }; 
	// end inline asm
	// begin inline asm
	mma.sync.aligned.m16n8k64.row.col.s32.s4.s4.s32    { %r86065, %r86066, %r86067, %r86068 },    { %r86038, %r86038, %r86038, %r86038 },    { %r86040, %r86040 },            { %r86065, %r86066, %r86067, %r86068 }; 
	// end inline asm
	// begin inline asm
	mma.sync.aligned.m16n8k64.row.col.s32.s4.s4.s32    { %r86061, %r86062, %r86063, %r86064 },    { %r86038, %r86038, %r86038, %r86038 },    { %r86040, %r86040 },            { %r86061, %r86062, %r86063, %r86064 }; 
	// end inline asm
	// begin inline asm
	mma.sync.aligned.m16n8k64.row.col.s32.s4.s4.s32    { %r86057, %r86058, %r86059, %r86060 },    { %r86038, %r86038, %r86038, %r86038 },    { %r86040, %r86040 },            { %r86057, %r86058, %r86059, %r86060 }; 
	// end inline asm
	// begin inline asm
	mma.sync.aligned.m16n8k64.row.col.s32.s4.s4.s32    { %r86065, %r86066, %r86067, %r86068 },    { %r86038, %r86038, %r86038, %r86038 },    { %r86040, %r86040 },            { %r86065, %r86066, %r86067, %r86068 }; 
	// end inline asm
	// begin inline asm
	mma.sync.aligned.m16n8k64.row.col.s32.s4.s4.s32    { %r86061, %r86062, %r86063, %r86064 },    { %r86038, %r86038, %r86038, %r86038 },    { %r86040, %r86040 },            { %r86061, %r86062, %r86063, %r86064 }; 
	// end inline asm
	// begin inline asm
	mma.sync.aligned.m16n8k64.row.col.s32.s4.s4.s32    { %r86057, %r86058, %r86059, %r86060 },    { %r86038, %r86038, %r86038, %r86038 },    { %r86040, %r86040 },            { %r86057, %r86058, %r86059, %r86060 }; 
	// end inline asm
	// begin inline asm
	mma.sync.aligned.m16n8k64.row.col.s32.s4.s4.s32    { %r86065, %r86066, %r86067, %r86068 },    { %r86038, %r86038, %r86038, %r86038 },    { %r86040, %r86040 },            { %r86065, %r86066, %r86067, %r86068 }; 
	// end inline asm
	// begin inline asm
	mma.sync.aligned.m16n8k64.row.col.s32.s4.s4.s32    { %r86061, %r86062, %r86063, %r86064 },    { %r86038, %r86038, %r86038, %r86038 },    { %r86040, %r86040 },            { %r86061, %r86062, %r86063, %r86064 }; 
	// end inline asm
	// begin inline asm
	mma.sync.aligned.m16n8k64.row.col.s32.s4.s4.s32    { %r86057, %r86058, %r86059, %r86060 },    { %r86038, %r86038, %r86038, %r86038 },    { %r86040, %r86040 },            { %r86057, %r86058, %r86059, %r86060 }; 
	// end inline asm
	// begin inline asm
	mma.sync.aligned.m16n8k64.row.col.s32.s4.s4.s32    { %r86065, %r86066, %r86067, %r86068 },    { %r86038, %r86038, %r86038, %r86038 },    { %r86040, %r86040 },            { %r86065, %r86066, %r86067, %r86068 }; 
	// end inline asm
	// begin inline asm
	mma.sync.aligned.m16n8k64.row.col.s32.s4.s4.s32    { %r86061, %r86062, %r86063, %r86064 },    { %r86038, %r86038, %r86038, %r86038 },    { %r86040, %r86040 },            { %r86061, %r86062, %r86063, %r86064 }; 
	// end inline asm
	// begin inline asm
	mma.sync.aligned.m16n8k64.row.col.s32.s4.s4.s32    { %r86057, %r86058, %r86059, %r86060 },    { %r86038, %r86038, %r86038, %r86038 },    { %r86040, %r86040 },            { %r86057, %r86058, %r86059, %r86060 }; 
	// end inline asm
	// begin inline asm
	mma.sync.aligned.m16n8k64.row.col.s32.s4.s4.s32    { %r86065, %r86066, %r86067, %r86068 },    { %r86038, %r86038, %r86038, %r86038 },    { %r86040, %r86040 },            { %r86065, %r86066, %r86067, %r86068 }; 
	// end inline asm
	// begin inline asm
	mma.sync.aligned.m16n8k64.row.col.s32.s4.s4.s32    { %r86061, %r86062, %r86063, %r86064 },    { %r86038, %r86038, %r86038, %r86038 },    { %r86040, %r86040 },            { %r86061, %r86062, %r86063, %r86064 }; 
	// end inline asm
	// begin inline asm
	mma.sync.aligned.m16n8k64.row.col.s32.s4.s4.s32    { %r86057, %r86058, %r86059, %r86060 },    { %r86038, %r86038, %r86038, %r86038 },    { %r86040, %r86040 },            { %r86057, %r86058, %r86059, %r86060 }; 
	// end inline asm
	// begin inline asm
	mma.sync.aligned.m16n8k64.row.col.s32.s4.s4.s32    { %r86065, %r86066, %r86067, %r86068 },    { %r86038, %r86038, %r86038, %r86038 },    { %r86040, %r86040 },            { %r86065, %r86066, %r86067, %r86068 }; 
	// end inline asm
	// begin inline asm
	mma.sync.aligned.m16n8k64.row.col.s32.s4.s4.s32    { %r86061, %r86062, %r86063, %r86064 },    { %r86038, %r86038, %r86038, %r86038 },    { %r86040, %r86040 },            { %r86061, %r86062, %r86063, %r86064 }; 
	// end inline asm
	// begin inline asm
	mma.sync.aligned.m16n8k64.row.col.s32.s4.s4.s32    { %r86057, %r86058, %r86059, %r86060 },    { %r86038, %r86038, %r86038, %r86038 },    { %r86040, %r86040 },            { %r86057, %r86058, %r86059, %r86060 }; 
	// end inline asm
	// begin inline asm
	mma.sync.aligned.m16n8k64.row.col.s32.s4.s4.s32    { %r86065, %r86066, %r86067, %r86068 },    { %r86038, %r86038, %r86038, %r86038 },    { %r86040, %r86040 },            { %r86065, %r86066, %r86067, %r86068 }; 
	// end inline asm
	// begin inline asm
	mma.sync.aligned.m16n8k64.row.col.s32.s4.s4.s32    { %r86061, %r86062, %r86063, %r86064 },    { %r86038, %r86038, %r86038, %r86038 },    { %r86040, %r86040 },            { %r86061, %r86062, %r86063, %r86064 }; 
	// end inline asm
	// begin inline asm
	mma.sync.aligned.m16n8k64.row.col.s32.s4.s4.s32    { %r86057, %r86058, %r86059, %r86060 },    { %r86038, %r86038, %r86038, %r86038 },    { %r86040, %r86040 },            { %r86057, %r86058, %r86059, %r86060 }; 
	// end inline asm
	// begin inline asm
	mma.sync.aligned.m16n8k64.row.col.s32.s4.s4.s32    { %r86065, %r86066, %r86067, %r86068 },    { %r86038, %r86038, %r86038, %r86038 },    { %r86040, %r86040 },            { %r86065, %r86066, %r86067, %r86068 }; 
	// end inline asm
	// begin inline asm
	mma.sync.aligned.m16n8k64.row.col.s32.s4.s4.s32    { %r86061, %r86062, %r86063, %r86064 },    { %r86038, %r86038, %r86038, %r86038 },    { %r86040, %r86040 },            { %r86061, %r86062, %r86063, %r86064 }; 
	// end inline asm
	// begin inline asm
	mma.sync.aligned.m16n8k64.row.col.s32.s4.s4.s32    { %r86057, %r86058, %r86059, %r86060 },    { %r86038, %r86038, %r86038, %r86038 },    { %r86040, %r86040 },            { %r86057, %r86058, %r86059, %r86060 }; 
	// end inline asm
	// begin inline asm
	mma.sync.aligned.m16n8k64.row.col.s32.s4.s4.s32    { %r86065, %r86066, %r86067, %r86068 },    { %r86038, %r86038, %r86038, %r86038 },    { %r86040, %r86040 },            { %r86065, %r86066, %r86067, %r86068 }; 
	// end inline asm
	// begin inline asm
	mma.sync.aligned.m16n8k64.row.col.s32.s4.s4.s32    { %r86061, %r86062, %r86063, %r86064 },    { %r86038, %r86038, %r86038, %r86038 },    { %r86040, %r86040 },            { %r86061, %r86062, %r86063, %r86064 }; 
	// end inline asm
	// begin inline asm
	mma.sync.aligned.m16n8k64.row.col.s32.s4.s4.s32    { %r86057, %r86058, %r86059, %r86060 },    { %r86038, %r86038, %r86038, %r86038 },    { %r86040, %r86040 },            { %r86057, %r86058, %r86059, %r86060 }; 
	// end inline asm
	// begin inline asm
	mma.sync.aligned.m16n8k64.row.col.s32.s4.s4.s32    { %r86065, %r86066, %r86067, %r86068 },    { %r86038, %r86038, %r86038, %r86038 },    { %r86040, %r86040 },            { %r86065, %r86066, %r86067, %r86068 }; 
	// end inline asm
	// begin inline asm
	mma.sync.aligned.m16n8k64.row.col.s32.s4.s4.s32    { %r86061, %r86062, %r86063, %r86064 },    { %r86038, %r86038, %r86038, %r86038 },    { %r86040, %r86040 },            { %r86061, %r86062, %r86063, %r86064 }; 
	// end inline asm
	// begin inline asm
	mma.sync.aligned.m16n8k64.row.col.s32.s4.s4.s32    { %r86057, %r86058, %r86059, %r86060 },    { %r86038, %r86038, %r86038, %r86038 },    { %r86040, %r86040 },            { %r86057, %r86058, %r86059, %r86060 }; 
	// end inline asm
	// begin inline asm
	mma.sync.aligned.m16n8k64.row.col.s32.s4.s4.s32    { %r86065, %r86066, %r86067, %r86068 },    { %r86038, %r86038, %r86038, %r86038 },    { %r86040, %r86040 },            { %r86065, %r86066, %r86067, %r86068 }; 
	// end inline asm
	// begin inline asm
	mma.sync.aligned.m16n8k64.row.col.s32.s4.s4.s32    { %r86061, %r86062, %r86063, %r86064 },    { %r86038, %r86038, %r86038, %r86038 },    { %r86040, %r86040 },            { %r86061, %r86062, %r86063, %r86064 }; 
	// end inline asm
	// begin inline asm
	mma.sync.aligned.m16n8k64.row.col.s32.s4.s4.s32    { %r86057, %r86058, %r86059, %r86060 },    { %r86038, %r86038, %r86038, %r86038 },    { %r86040, %r86040 },            { %r86057, %r86058, %r86059, %r86060 }; 
	// end inline asm
	// begin inline asm
	mma.sync.aligned.m16n8k64.row.col.s32.s4.s4.s32    { %r86065, %r86066, %r86067, %r86068 },    { %r86038, %r86038, %r86038, %r86038 },    { %r86040, %r86040 },            { %r86065, %r86066, %r86067, %r86068 }; 
	// end inline asm
	// begin inline asm
	mma.sync.aligned.m16n8k64.row.col.s32.s4.s4.s32    { %r86061, %r86062, %r86063, %r86064 },    { %r86038, %r86038, %r86038, %r86038 },    { %r86040, %r86040 },            { %r86061, %r86062, %r86063, %r86064 }; 
	// end inline asm
	// begin inline asm
	mma.sync.aligned.m16n8k64.row.col.s32.s4.s4.s32    { %r86057, %r86058, %r86059, %r86060 },    { %r86038, %r86038, %r86038, %r86038 },    { %r86040, %r86040 },            { %r86057, %r86058, %r86059, %r86060 }; 
	// end inline asm
	// begin inline asm
	mma.sync.aligned.m16n8k64.row.col.s32.s4.s4.s32    { %r86065, %r86066, %r86067, %r86068 },    { %r86038, %r86038, %r86038, %r86038 },    { %r86040, %r86040 },            { %r86065, %r86066, %r86067, %r86068 }; 
	// end inline asm
	// begin inline asm
	mma.sync.aligned.m16n8k64.row.col.s32.s4.s4.s32    { %r86061, %r86062, %r86063, %r86064 },    { %r86038, %r86038, %r86038, %r86038 },    { %r86040, %r86040 },            { %r86061, %r86062, %r86063, %r86064 }; 
	// end inline asm
	// begin inline asm
	mma.sync.aligned.m16n8k64.row.col.s32.s4.s4.s32    { %r86057, %r86058, %r86059, %r86060 },    { %r86038, %r86038, %r86038, %r86038 },    { %r86040, %r86040 },            { %r86057, %r86058, %r86059, %r86060 }; 
	// end inline asm
	// begin inline asm
	mma.sync.aligned.m16n8k64.row.col.s32.s4.s4.s32    { %r86065, %r86066, %r86067, %r86068 },    { %r86038, %r86038, %r86038, %r86038 },    { %r86040, %r86040 },            { %r86065, %r86066, %r86067, %r86068 }; 
	// end inline asm
	// begin inline asm
	mma.sync.aligned.m16n8k64.row.col.s32.s4.s4.s32    { %r86061, %r86062, %r86063, %r86064 },    { %r86038, %r86038, %r86038, %r86038 },    { %r86040, %r86040 },            { %r86061, %r86062, %r86063, %r86064 }; 
	// end inline asm
	// begin inline asm
	mma.sync.aligned.m16n8k64.row.col.s32.s4.s4.s32    { %r86057, %r86058, %r86059, %r86060 },    { %r86038, %r86038, %r86038, %r86038 },    { %r86040, %r86040 },            { %r86057, %r86058, %r86059, %r86060 }; 
	// end inline asm
	// begin inline asm
	mma.sync.aligned.m16n8k64.row.col.s32.s4.s4.s32    { %r86065, %r86066, %r86067, %r86068 },    { %r86038, %r86038, %r86038, %r86038 },    { %r86040, %r86040 },            { %r86065, %r86066, %r86067, %r86068 }; 
	// end inline asm
	// begin inline asm
	mma.sync.aligned.m16n8k64.row.col.s32.s4.s4.s32    { %r86061, %r86062, %r86063, %r86064 },    { %r86038, %r86038, %r86038, %r86038 },    { %r86040, %r86040 },            { %r86061, %r86062, %r86063, %r86064 }; 
	// end inline asm
	// begin inline asm
	mma.sync.aligned.m16n8k64.row.col.s32.s4.s4.s32    { %r86057, %r86058, %r86059, %r86060 },    { %r86038, %r86038, %r86038, %r86038 },    { %r86040, %r86040 },            { %r86057, %r86058, %r86059, %r86060 }; 
	// end inline asm
	// begin inline asm
	mma.sync.aligned.m16n8k64.row.col.s32.s4.s4.s32    { %r86065, %r86066, %r86067, %r86068 },    { %r86038, %r86038, %r86038, %r86038 },    { %r86040, %r86040 },            { %r86065, %r86066, %r86067, %r86068 }; 
	// end inline asm
	// begin inline asm
	mma.sync.aligned.m16n8k64.row.col.s32.s4.s4.s32    { %r86061, %r86062, %r86063, %r86064 },    { %r86038, %r86038, %r86038, %r86038 },    { %r86040, %r86040 },            { %r86061, %r86062, %r86063, %r86064 }; 
	// end inline asm
	// begin inline asm
	mma.sync.aligned.m16n8k64.row.col.s32.s4.s4.s32    { %r86057, %r86058, %r86059, %r86060 },    { %r86038, %r86038, %r86038, %r86038 },    { %r86040, %r86040 },            { %r86057, %r86058, %r86059, %r86060 }; 
	// end inline asm
	// begin inline asm
	mma.sync.aligned.m16n8k64.row.col.s32.s4.s4.s32    { %r86065, %r86066, %r86067, %r86068 },    { %r86038, %r86038, %r86038, %r86038 },    { %r86040, %r86040 },            { %r86065, %r86066, %r86067, %r86068 }; 
	// end inline asm
	// begin inline asm
	mma.sync.aligned.m16n8k64.row.col.s32.s4.s4.s32    { %r86061, %r86062, %r86063, %r86064 },    { %r86038, %r86038, %r86038, %r86038 },    { %r86040, %r86040 },            { %r86061, %r86062, %r86063, %r86064 }; 
	// end inline asm
	// begin inline asm
	mma.sync.aligned.m16n8k64.row.col.s32.s4.s4.s32    { %r86057, %r86058, %r86059, %r86060 },    { %r86038, %r86038, %r86038, %r86038 },    { %r86040, %r86040 },            { %r86057, %r86058, %r86059, %r86060 }; 
	// end inline asm
	// begin inline asm
	mma.sync.aligned.m16n8k64.row.col.s32.s4.s4.s32    { %r86065, %r86066, %r86067, %r86068 },    { %r86038, %r86038, %r86038, %r86038 },    { %r86040, %r86040 },            { %r86065, %r86066, %r86067, %r86068 }; 
	// end inline asm
	// begin inline asm
	mma.sync.aligned.m16n8k64.row.col.s32.s4.s4.s32    { %r86061, %r86062, %r86063, %r86064 },    { %r86038, %r86038, %r86038, %r86038 },    { %r86040, %r86040 },            { %r86061, %r86062, %r86063, %r86064 }; 
	// end inline asm
	// begin inline asm
	mma.sync.aligned.m16n8k64.row.col.s32.s4.s4.s32    { %r86057, %r86058, %r86059, %r86060 },    { %r86038, %r86038, %r86038, %r86038 },    { %r86040, %r86040 },            { %r86057, %r86058, %r86059, %r86060 }; 
	// end inline asm
	// begin inline asm
	mma.sync.aligned.m16n8k64.row.col.s32.s4.s4.s32    { %r86065, %r86066, %r86067, %r86068 },    { %r86038, %r86038, %r86038, %r86038 },    { %r86040, %r86040 },            { %r86065, %r86066, %r86067, %r86068 }; 
	// end inline asm
	// begin inline asm
	mma.sync.aligned.m16n8k64.row.col.s32.s4.s4.s32    { %r86061, %r86062, %r86063, %r86064 },    { %r86038, %r86038, %r86038, %r86038 },    { %r86040, %r86040 },            { %r86061, %r86062, %r86063, %r86064 }; 
	// end inline asm
	// begin inline asm
	mma.sync.aligned.m16n8k64.row.col.s32.s4.s4.s32    { %r86057, %r86058, %r86059, %r86060 },    { %r86038, %r86038, %r86038, %r86038 },    { %r86040, %r86040 },            { %r86057, %r86058, %r86059, %r86060 }; 
	// end inline asm
	// begin inline asm
	mma.sync.aligned.m16n8k64.row.col.s32.s4.s4.s32    { %r86065, %r86066, %r86067, %r86068 },    { %r86038, %r86038, %r86038, %r86038 },    { %r86040, %r86040 },            { %r86065, %r86066, %r86067, %r86068 }; 
	// end inline asm
	// begin inline asm
	mma.sync.aligned.m16n8k64.row.col.s32.s4.s4.s32    { %r86061, %r86062, %r86063, %r86064 },    { %r86038, %r86038, %r86038, %r86038 },    { %r86040, %r86040 },            { %r86061, %r86062, %r86063, %r86064 }; 
	// end inline asm
	// begin inline asm
	mma.sync.aligned.m16n8k64.row.col.s32.s4.s4.s32    { %r86057, %r86058, %r86059, %r86060 },    { %r86038, %r86038, %r86038, %r86038 },    { %r86040, %r86040 },            { %r86057, %r86058, %r86059, %r86060 }; 
	// end inline asm
	// begin inline asm
	mma.sync.aligned.m16n8k64.row.col.s32.s4.s4.s32    { %r86065, %r86066, %r86067, %r86068 },    { %r86038, %r86038, %r86038, %r86038 },    { %r86040, %r86040 },            { %r86065, %r86066, %r86067, %r86068 }; 
	// end inline asm
	// begin inline asm
	mma.sync.aligned.m16n8k64.row.col.s32.s4.s4.s32    { %r86061, %r86062, %r86063, %r86064 },    { %r86038, %r86038, %r86038, %r86038 },    { %r86040, %r86040 },            { %r86061, %r86062, %r86063, %r86064 }; 
	// end inline asm
	// begin inline asm
	mma.sync.aligned.m16n8k64.row.col.s32.s4.s4.s32    { %r86057, %r86058, %r86059, %r86060 },    { %r86038, %r86038, %r86038, %r86038 },    { %r86040, %r86040 },            { %r86057, %r86058, %r86059, %r86060 }; 
	// end inline asm
	// begin inline asm
	mma.sync.aligned.m16n8k64.row.col.s32.s4.s4.s32    { %r86065, %r86066, %r86067, %r86068 },    { %r86038, %r86038, %r86038, %r86038 },    { %r86040, %r86040 },            { %r86065, %r86066, %r86067, %r86068 }; 
	// end inline asm
	// begin inline asm
	mma.sync.aligned.m16n8k64.row.col.s32.s4.s4.s32    { %r86061, %r86062, %r86063, %r86064 },    { %r86038, %r86038, %r86038, %r86038 },    { %r86040, %r86040 },            { %r86061, %r86062, %r86063, %r86064 }; 
	// end inline asm
	// begin inline asm
	mma.sync.aligned.m16n8k64.row.col.s32.s4.s4.s32    { %r86057, %r86058, %r86059, %r86060 },    { %r86038, %r86038, %r86038, %r86038 },    { %r86040, %r86040 },            { %r86057, %r86058, %r86059, %r86060 }; 
	// end inline asm
	// begin inline asm
	mma.sync.aligned.m16n8k64.row.col.s32.s4.s4.s32    { %r86065, %r86066, %r86067, %r86068 },    { %r86038, %r86038, %r86038, %r86038 },    { %r86040, %r86040 },            { %r86065, %r86066, %r86067, %r86068 }; 
	// end inline asm
	// begin inline asm
	mma.sync.aligned.m16n8k64.row.col.s32.s4.s4.s32    { %r86061, %r86062, %r86063, %r86064 },    { %r86038, %r86038, %r86038, %r86038 },    { %r86040, %r86040 },            { %r86061, %r86062, %r86063, %r86064 }; 
	// end inline asm
	// begin inline asm
	mma.sync.aligned.m16n8k64.row.col.s32.s4.s4.s32    { %r86057, %r86058, %r86059, %r86060 },    { %r86038, %r86038, %r86038, %r86038 },    { %r86040, %r86040 },            { %r86057, %r86058, %r86059, %r86060 }; 
	// end inline asm
	// begin inline asm
	mma.sync.aligned.m16n8k64.row.col.s32.s4.s4.s32    { %r86065, %r86066, %r86067, %r86068 },    { %r86038, %r86038, %r86038, %r86038 },    { %r86040, %r86040 },            { %r86065, %r86066, %r86067, %r86068 }; 
	// end inline asm
	// begin inline asm
	mma.sync.aligned.m16n8k64.row.col.s32.s4.s4.s32    { %r86061, %r86062, %r86063, %r86064 },    { %r86038, %r86038, %r86038, %r86038 },    { %r86040, %r86040 },            { %r86061, %r86062, %r86063, %r86064 }; 
	// end inline asm
	// begin inline asm
	mma.sync.aligned.m16n8k64.row.col.s32.s4.s4.s32    { %r86057, %r86058, %r86059, %r86060 },    { %r86038, %r86038, %r86038, %r86038 },    { %r86040, %r86040 },            { %r86057, %r86058, %r86059, %r86060 }; 
	// end inline asm
	// begin inline asm
	mma.sync.aligned.m16n8k64.row.col.s32.s4.s4.s32    { %r86065, %r86066, %r86067, %r86068 },    { %r86038, %r86038, %r86038, %r86038 },    { %r86040, %r86040 },            { %r86065, %r86066, %r86067, %r86068 }; 
	// end inline asm
	// begin inline asm
	mma.sync.aligned.m16n8k64.row.col.s32.s4.s4.s32    { %r86061, %r86062, %r86063, %r86064 },    { %r86038, %r86038, %r86038, %r86038 },    { %r86040, %r86040 },            { %r86061, %r86062, %r86063, %r86064 }; 
	// end inline asm
	// begin inline asm
	mma.sync.aligned.m16n8k64.row.col.s32.s4.s4.s32    { %r86057, %r86058, %r86059, %r86060 },    { %r86038, %r86038, %r86038, %r86038 },    { %r86040, %r86040 },            { %r86057, %r86058, %r86059, %r86060 }; 
	// end inline asm
	// begin inline asm
	mma.sync.aligned.m16n8k64.row.col.s32.s4.s4.s32    { %r86065, %r86066, %r86067, %r86068 },    { %r86038, %r86038, %r86038, %r86038 },    { %r86040, %r86040 },            { %r86065, %r86066, %r86067, %r86068 }; 
	// end inline asm
	// begin inline asm
	mma.sync.aligned.m16n8k64.row.col.s32.s4.s4.s32    { %r86061, %r86062, %r86063, %r86064 },    { %r86038, %r86038, %r86038, %r86038 },    { %r86040, %r86040 },            { %r86061, %r86062, %r86063, %r86064 }; 
	// end inline asm
	// begin inline asm
	mma.sync.aligned.m16n8k64.row.col.s32.s4.s4.s32    { %r86057, %r86058, %r86059, %r86060 },    { %r86038, %r86038, %r86038, %r86038 },    { %r86040, %r86040 },            { %r86057, %r86058, %r86059, %r86060 }; 
	// end inline asm
	// begin inline asm
	mma.sync.aligned.m16n8k64.row.col.s32.s4.s4.s32    { %r86065, %r86066, %r86067, %r86068 },    { %r86038, %r86038, %r86038, %r86038 },    { %r86040, %r86040 },            { %r86065, %r86066, %r86067, %r86068 }; 
	// end inline asm
	// begin inline asm
	mma.sync.aligned.m16n8k64.row.col.s32.s4.s4.s32    { %r86061, %r86062, %r86063, %r86064 },    { %r86038, %r86038, %r86038, %r86038 },    { %r86040, %r86040 },            { %r86061, %r86062, %r86063, %r86064 }; 
	// end inline asm
	// begin inline asm
	mma.sync.aligned.m16n8k64.row.col.s32.s4.s4.s32    { %r86057, %r86058, %r86059, %r86060 },    { %r86038, %r86038, %r86038, %r86038 },    { %r86040, %r86040 },            { %r86057, %r86058, %r86059, %r86060 }; 
	// end inline asm
	// begin inline asm
	mma.sync.aligned.m16n8k64.row.col.s32.s4.s4.s32    { %r86065, %r86066, %r86067, %r86068 },    { %r86038, %r86038, %r86038, %r86038 },    { %r86040, %r86040 },            { %r86065, %r86066, %r86067, %r86068 }; 
	// end inline asm
	// begin inline asm
	mma.sync.aligned.m16n8k64.row.col.s32.s4.s4.s32    { %r86061, %r86062, %r86063, %r86064 },    { %r86038, %r86038, %r86038, %r86038 },    { %r86040, %r86040 },            { %r86061, %r86062, %r86063, %r86064 }; 
	// end inline asm
	// begin inline asm
	mma.sync.aligned.m16n8k64.row.col.s32.s4.s4.s32    { %r86057, %r86058, %r86059, %r86060 },    { %r86038, %r86038, %r86038, %r86038 },    { %r86040, %r86040 },            { %r86057, %r86058, %r86059, %r86060 }; 
	// end inline asm
	// begin inline asm
	mma.sync.aligned.m16n8k64.row.col.s32.s4.s4.s32    { %r86065, %r86066, %r86067, %r86068 },    { %r86038, %r86038, %r86038, %r86038 },    { %r86040, %r86040 },            { %r86065, %r86066, %r86067, %r86068 }; 
	// end inline asm
	// begin inline asm
	mma.sync.aligned.m16n8k64.row.col.s32.s4.s4.s32    { %r86061, %r86062, %r86063, %r86064 },    { %r86038, %r86038, %r86038, %r86038 },    { %r86040, %r86040 },            { %r86061, %r86062, %r86063, %r86064 }; 
	// end inline asm
	// begin inline asm
	mma.sync.aligned.m16n8k64.row.col.s32.s4.s4.s32    { %r86057, %r86058, %r86059, %r86060 },    { %r86038, %r86038, %r86038, %r86038 },    { %r86040, %r86040 },            { %r86057, %r86058, %r86059, %r86060 }; 
	// end inline asm
	// begin inline asm
	mma.sync.aligned.m16n8k64.row.col.s32.s4.s4.s32    { %r86065, %r86066, %r86067, %r86068 },    { %r86038, %r86038, %r86038, %r86038 },    { %r86040, %r86040 },            { %r86065, %r86066, %r86067, %r86068 }; 
	// end inline asm
	// begin inline asm
	mma.sync.aligned.m16n8k64.row.col.s32.s4.s4.s32    { %r86061, %r86062, %r86063, %r86064 },    { %r86038, %r86038, %r86038, %r86038 },    { %r86040, %r86040 },            { %r86061, %r86062, %r86063, %r86064 }; 
	// end inline asm
	// begin inline asm
	mma.sync.aligned.m16n8k64.row.col.s32.s4.s4.s32    { %r86057, %r86058, %r86059, %r86060 },    { %r86038, %r86038, %r86038, %r86038 },    { %r86040, %r86040 },            { %r86057, %r86058, %r86059, %r86060 }; 
	// end inline asm
	// begin inline asm
	mma.sync.aligned.m16n8k64.row.col.s32.s4.s4.s32    { %r86065, %r86066, %r86067, %r86068 },    { %r86038, %r86038, %r86038, %r86038 },    { %r86040, %r86040 },            { %r86065, %r86066, %r86067, %r86068 }; 
	// end inline asm
	// begin inline asm
	mma.sync.aligned.m16n8k64.row.col.s32.s4.s4.s32    { %r86061, %r86062, %r86063, %r86064 },    { %r86038, %r86038, %r86038, %r86038 },    { %r86040, %r86040 },            { %r86061, %r86062, %r86063, %r86064 }; 
	// end inline asm
	// begin inline asm
	mma.sync.aligned.m16n8k64.row.col.s32.s4.s4.s32    { %r86057, %r86058, %r86059, %r86060 },    { %r86038, %r86038, %r86038, %r86038 },    { %r86040, %r86040 },            { %r86057, %r86058, %r86059, %r86060 }; 
	// end inline asm
	// begin inline asm
	mma.sync.aligned.m16n8k64.row.col.s32.s4.s4.s32    { %r86065, %r86066, %r86067, %r86068 },    { %r86038, %r86038, %r86038, %r86038 },    { %r86040, %r86040 },            { %r86065, %r86066, %r86067, %r86068 }; 
	// end inline asm
	// begin inline asm
	mma.sync.aligned.m16n8k64.row.col.s32.s4.s4.s32    { %r86061, %r86062, %r86063, %r86064 },    { %r86038, %r86038, %r86038, %r86038 },    { %r86040, %r86040 },            { %r86061, %r86062, %r86063, %r86064 }; 
	// end inline asm
	// begin inline asm
	mma.sync.aligned.m16n8k64.row.col.s32.s4.s4.s32    { %r86057, %r86058, %r86059, %r86060 },    { %r86038, %r86038, %r86038, %r86038 },    { %r86040, %r86040 },            { %r86057, %r86058, %r86059, %r86060 }; 
	// end inline asm
	// begin inline asm
	mma.sync.aligned.m16n8k64.row.col.s32.s4.s4.s32    { %r86065, %r86066, %r86067, %r86068 },    { %r86038, %r86038, %r86038, %r86038 },    { %r86040, %r86040 },            { %r86065, %r86066, %r86067, %r86068 }; 
	// end inline asm
	// begin inline asm
	mma.sync.aligned.m16n8k64.row.col.s32.s4.s4.s32    { %r86061, %r86062, %r86063, %r86064 },    { %r86038, %r86038, %r86038, %r86038 },    { %r86040, %r86040 },            { %r86061, %r86062, %r86063, %r86064 }; 
	// end inline asm
	// begin inline asm
	mma.sync.aligned.m16n8k64.row.col.s32.s4.s4.s32    { %r86057, %r86058, %r86059, %r86060 },    { %r86038, %r86038, %r86038, %r86038 },    { %r86040, %r86040 },            { %r86057, %r86058, %r86059, %r86060 }; 
	// end inline asm
	// begin inline asm
	mma.sync.aligned.m16n8k64.row.col.s32.s4.s4.s32    { %r86065, %r86066, %r86067, %r86068 },    { %r86038, %r86038, %r86038, %r86038 },    { %r86040, %r86040 },            { %r86065, %r86066, %r86067, %r86068 }; 
	// end inline asm
	// begin inline asm
	mma.sync.aligned.m16n8k64.row.col.s32.s4.s4.s32    { %r86061, %r86062, %r86063, %r86064 },    { %r86038, %r86038, %r86038, %r86038 },    { %r86040, %r86040 },            { %r86061, %r86062, %r86063, %r86064 }; 
	// end inline asm
	// begin inline asm
	mma.sync.aligned.m16n8k64.row.col.s32.s4.s4.s32    { %r86057, %r86058, %r86059, %r86060 },    { %r86038, %r86038, %r86038, %r86038 },    { %r86040, %r86040 },            { %r86057, %r86058, %r86059, %r86060 }; 
	// end inline asm
	// begin inline asm
	mma.sync.aligned.m16n8k64.row.col.s32.s4.s4.s32    { %r86065, %r86066, %r86067, %r86068 },    { %r86038, %r86038, %r86038, %r86038 },    { %r86040, %r86040 },            { %r86065, %r86066, %r86067, %r86068 }; 
	// end inline asm
	// begin inline asm
	mma.sync.aligned.m16n8k64.row.col.s32.s4.s4.s32    { %r86061, %r86062, %r86063, %r86064 },    { %r86038, %r86038, %r86038, %r86038 },    { %r86040, %r86040 },            { %r86061, %r86062, %r86063, %r86064 }; 
	// end inline asm
	// begin inline asm
	mma.sync.aligned.m16n8k64.row.col.s32.s4.s4.s32    { %r86057, %r86058, %r86059, %r86060 },    { %r86038, %r86038, %r86038, %r86038 },    { %r86040, %r86040 },            { %r86057, %r86058, %r86059, %r86060 }; 
	// end inline asm
	// begin inline asm
	mma.sync.aligned.m16n8k64.row.col.s32.s4.s4.s32    { %r86065, %r86066, %r86067, %r86068 },    { %r86038, %r86038, %r86038, %r86038 },    { %r86040, %r86040 },            { %r86065, %r86066, %r86067, %r86068 }; 
	// end inline asm
	// begin inline asm
	mma.sync.aligned.m16n8k64.row.col.s32.s4.s4.s32    { %r86061, %r86062, %r86063, %r86064 },    { %r86038, %r86038, %r86038, %r86038 },    { %r86040, %r86040 },            { %r86061, %r86062, %r86063, %r86064 }; 
	// end inline asm
	// begin inline asm
	mma.sync.aligned.m16n8k64.row.col.s32.s4.s4.s32    { %r86057, %r86058, %r86059, %r86060 },    { %r86038, %r86038, %r86038, %r86038 },    { %r86040, %r86040 },            { %r86057, %r86058, %r86059, %r86060 }; 
	// end inline asm
	// begin inline asm
	mma.sync.aligned.m16n8k64.row.col.s32.s4.s4.s32    { %r86065, %r86066, %r86067, %r86068 },    { %r86038, %r86038, %r86038, %r86038 },    { %r86040, %r86040 },            { %r86065, %r86066, %r86067, %r86068 }; 
	// end inline asm
	// begin inline asm
	mma.sync.aligned.m16n8k64.row.col.s32.s4.s4.s32    { %r86061, %r86062, %r86063, %r86064 },    { %r86038, %r86038, %r86038, %r86038 },    { %r86040, %r86040 },            { %r86061, %r86062, %r86063, %r86064 }; 
	// end inline asm
	// begin inline asm
	mma.sync.aligned.m16n8k64.row.col.s32.s4.s4.s32    { %r86057, %r86058, %r86059, %r86060 },    { %r86038, %r86038, %r86038, %r86038 },    { %r86040, %r86040 },            { %r86057, %r86058, %r86059, %r86060 }; 
	// end inline asm
	// begin inline asm
	mma.sync.aligned.m16n8k64.row.col.s32.s4.s4.s32    { %r86065, %r86066, %r86067, %r86068 },    { %r86038, %r86038, %r86038, %r86038 },    { %r86040, %r86040 },            { %r86065, %r86066, %r86067, %r86068 }; 
	// end inline asm
	// begin inline asm
	mma.sync.aligned.m16n8k64.row.col.s32.s4.s4.s32    { %r86061, %r86062, %r86063, %r86064 },    { %r86038, %r86038, %r86038, %r86038 },    { %r86040, %r86040 },            { %r86061, %r86062, %r86063, %r86064 }; 
	// end inline asm
	// begin inline asm
	mma.sync.aligned.m16n8k64.row.col.s32.s4.s4.s32    { %r86057, %r86058, %r86059, %r86060 },    { %r86038, %r86038, %r86038, %r86038 },    { %r86040, %r86040 },            { %r86057, %r86058, %r86059, %r86060 }; 
	// end inline asm
	// begin inline asm
	mma.sync.aligned.m16n8k64.row.col.s32.s4.s4.s32    { %r86065, %r86066, %r86067, %r86068 },    { %r86038, %r86038, %r86038, %r86038 },    { %r86040, %r86040 },            { %r86065, %r86066, %r86067, %r86068 }; 
	// end inline asm
	// begin inline asm
	mma.sync.aligned.m16n8k64.row.col.s32.s4.s4.s32    { %r86061, %r86062, %r86063, %r86064 },    { %r86038, %r86038, %r86038, %r86038 },    { %r86040, %r86040 },            { %r86061, %r86062, %r86063, %r86064 }; 
	// end inline asm
	// begin inline asm
	mma.sync.aligned.m16n8k64.row.col.s32.s4.s4.s32    { %r86057, %r86058, %r86059, %r86060 },    { %r86038, %r86038, %r86038, %r86038 },    { %r86040, %r86040 },            { %r86057, %r86058, %r86059, %r86060 }; 
	// end inline asm
	// begin inline asm
	mma.sync.aligned.m16n8k64.row.col.s32.s4.s4.s32    { %r86065, %r86066, %r86067, %r86068 },    { %r86038, %r86038, %r86038, %r86038 },    { %r86040, %r86040 },            { %r86065, %r86066, %r86067, %r86068 }; 
	// end inline asm
	// begin inline asm
	mma.sync.aligned.m16n8k64.row.col.s32.s4.s4.s32    { %r86061, %r86062, %r86063, %r86064 },    { %r86038, %r86038, %r86038, %r86038 },    { %r86040, %r86040 },            { %r86061, %r86062, %r86063, %r86064 }; 
	// end inline asm
	// begin inline asm
	mma.sync.aligned.m16n8k64.row.col.s32.s4.s4.s32    { %r86057, %r86058, %r86059, %r86060 },    { %r86038, %r86038, %r86038, %r86038 },    { %r86040, %r86040 },            { %r86057, %r86058, %r86059, %r86060 }; 
	// end inline asm
	// begin inline asm
	mma.sync.aligned.m16n8k64.row.col.s32.s4.s4.s32    { %r86065, %r86066, %r86067, %r86068 },    { %r86038, %r86038, %r86038, %r86038 },    { %r86040, %r86040 },            { %r86065, %r86066, %r86067, %r86068 }; 
	// end inline asm
	// begin inline asm
	mma.sync.aligned.m16n8k64.row.col.s32.s4.s4.s32    { %r86061, %r86062, %r86063, %r86064 },    { %r86038, %r86038, %r86038, %r86038 },    { %r86040, %r86040 },            { %r86061, %r86062, %r86063, %r86064 }; 
	// end inline asm
	// begin inline asm
	mma.sync.aligned.m16n8k64.row.col.s32.s4.s4.s32    { %r86057, %r86058, %r86059, %r86060 },    { %r86038, %r86038, %r86038, %r86038 },    { %r86040, %r86040 },            { %r86057, %r86058, %r86059, %r86060 }; 
	// end inline asm
	// begin inline asm
	mma.sync.aligned.m16n8k64.row.col.s32.s4.s4.s32    { %r86065, %r86066, %r86067, %r86068 },    { %r86038, %r86038, %r86038, %r86038 },    { %r86040, %r86040 },            { %r86065, %r86066, %r86067, %r86068 }; 
	// end inline asm
	// begin inline asm
	mma.sync.aligned.m16n8k64.row.col.s32.s4.s4.s32    { %r86061, %r86062, %r86063, %r86064 },    { %r86038, %r86038, %r86038, %r86038 },    { %r86040, %r86040 },            { %r86061, %r86062, %r86063, %r86064 }; 
	// end inline asm
	// begin inline asm
	mma.sync.aligned.m16n8k64.row.col.s32.s4.s4.s32    { %r86057, %r86058, %r86059, %r86060 },    { %r86038, %r86038, %r86038, %r86038 },    { %r86040, %r86040 },            { %r86057, %r86058, %r86059, %r86060 }; 
	// end inline asm
	// begin inline asm
	mma.sync.aligned.m16n8k64.row.col.s32.s4.s4.s32    { %r86065, %r86066, %r86067, %r86068 },    { %r86038, %r86038, %r86038, %r86038 },    { %r86040, %r86040 },            { %r86065, %r86066, %r86067, %r86068 }; 
	// end inline asm
	// begin inline asm
	mma.sync.aligned.m16n8k64.row.col.s32.s4.s4.s32    { %r86061, %r86062, %r86063, %r86064 },    { %r86038, %r86038, %r86038, %r86038 },    { %r86040, %r86040 },            { %r86061, %r86062, %r86063, %r86064 }; 
	// end inline asm
	// begin inline asm
	mma.sync.aligned.m16n8k64.row.col.s32.s4.s4.s32    { %r86057, %r86058, %r86059, %r86060 },    { %r86038, %r86038, %r86038, %r86038 },    { %r86040, %r86040 },            { %r86057, %r86058, %r86059, %r86060 }; 
	// end inline asm
	// begin inline asm
	mma.sync.aligned.m16n8k64.row.col.s32.s4.s4.s32    { %r86065, %r86066, %r86067, %r86068 },    { %r86038, %r86038, %r86038, %r86038 },    { %r86040, %r86040 },            { %r86065, %r86066, %r86067, %r86068 }; 
	// end inline asm
	// begin inline asm
	mma.sync.aligned.m16n8k64.row.col.s32.s4.s4.s32    { %r86061, %r86062, %r86063, %r86064 },    { %r86038, %r86038, %r86038, %r86038 },    { %r86040, %r86040 },            { %r86061, %r86062, %r86063, %r86064 }; 
	// end inline asm
	// begin inline asm
	mma.sync.aligned.m16n8k64.row.col.s32.s4.s4.s32    { %r86057, %r86058, %r86059, %r86060 },    { %r86038, %r86038, %r86038, %r86038 },    { %r86040, %r86040 },            { %r86057, %r86058, %r86059, %r86060 }; 
	// end inline asm
	// begin inline asm
	mma.sync.aligned.m16n8k64.row.col.s32.s4.s4.s32    { %r86065, %r86066, %r86067, %r86068 },    { %r86038, %r86038, %r86038, %r86038 },    { %r86040, %r86040 },            { %r86065, %r86066, %r86067, %r86068 }; 
	// end inline asm
	// begin inline asm
	mma.sync.aligned.m16n8k64.row.col.s32.s4.s4.s32    { %r86061, %r86062, %r86063, %r86064 },    { %r86038, %r86038, %r86038, %r86038 },    { %r86040, %r86040 },            { %r86061, %r86062, %r86063, %r86064 }; 
	// end inline asm
	// begin inline asm
	mma.sync.aligned.m16n8k64.row.col.s32.s4.s4.s32    { %r86057, %r86058, %r86059, %r86060 },    { %r86038, %r86038, %r86038, %r86038 },    { %r86040, %r86040 },            { %r86057, %r86058, %r86059, %r86060 }; 
	// end inline asm
	// begin inline asm
	mma.sync.aligned.m16n8k64.row.col.s32.s4.s4.s32    { %r86065, %r86066, %r86067, %r86068 },    { %r86038, %r86038, %r86038, %r86038 },    { %r86040, %r86040 },            { %r86065, %r86066, %r86067, %r86068 }; 
	// end inline asm
	// begin inline asm
	mma.sync.aligned.m16n8k64.row.col.s32.s4.s4.s32    { %r86061, %r86062, %r86063, %r86064 },    { %r86038, %r86038, %r86038, %r86038 },    { %r86040, %r86040 },            { %r86061, %r86062, %r86063, %r86064 }; 
	// end inline asm
	// begin inline asm
	mma.sync.aligned.m16n8k64.row.col.s32.s4.s4.s32    { %r86057, %r86058, %r86059, %r86060 },    { %r86038, %r86038, %r86038, %r86038 },    { %r86040, %r86040 },            { %r86057, %r86058, %r86059, %r86060 }; 
	// end inline asm
	// begin inline asm
	mma.sync.aligned.m16n8k64.row.col.s32.s4.s4.s32    { %r86065, %r86066, %r86067, %r86068 },    { %r86038, %r86038, %r86038, %r86038 },    { %r86040, %r86040 },            { %r86065, %r86066, %r86067, %r86068 }; 
	// end inline asm
	// begin inline asm
	mma.sync.aligned.m16n8k64.row.col.s32.s4.s4.s32    { %r86061, %r86062, %r86063, %r86064 },    { %r86038, %r86038, %r86038, %r86038 },    { %r86040, %r86040 },            { %r86061, %r86062, %r86063, %r86064 }; 
	// end inline asm
	// begin inline asm
	mma.sync.aligned.m16n8k64.row.col.s32.s4.s4.s32    { %r86057, %r86058, %r86059, %r86060 },    { %r86038, %r86038, %r86038, %r86038 },    { %r86040, %r86040 },            { %r86057, %r86058, %r86059, %r86060 }; 
	// end inline asm
	// begin inline asm
	mma.sync.aligned.m16n8k64.row.col.s32.s4.s4.s32    { %r86065, %r86066, %r86067, %r86068 },    { %r86038, %r86038, %r86038, %r86038 },    { %r86040, %r86040 },            { %r86065, %r86066, %r86067, %r86068 }; 
	// end inline asm
	// begin inline asm
	mma.sync.aligned.m16n8k64.row.col.s32.s4.s4.s32    { %r86061, %r86062, %r86063, %r86064 },    { %r86038, %r86038, %r86038, %r86038 },    { %r86040, %r86040 },            { %r86061, %r86062, %r86063, %r86064 }; 
	// end inline asm
	// begin inline asm
	mma.sync.aligned.m16n8k64.row.col.s32.s4.s4.s32    { %r86057, %r86058, %r86059, %r86060 },    { %r86038, %r86038, %r86038, %r86038 },    { %r86040, %r86040 },            { %r86057, %r86058, %r86059, %r86060 }; 
	// end inline asm
	// begin inline asm
	mma.sync.aligned.m16n8k64.row.col.s32.s4.s4.s32    { %r86065, %r86066, %r86067, %r86068 },    { %r86038, %r86038, %r86038, %r86038 },    { %r86040, %r86040 },            { %r86065, %r86066, %r86067, %r86068 }; 
	// end inline asm
	// begin inline asm
	mma.sync.aligned.m16n8k64.row.col.s32.s4.s4.s32    { %r86061, %r86062, %r86063, %r86064 },    { %r86038, %r86038, %r86038, %r86038 },    { %r86040, %r86040 },            { %r86061, %r86062, %r86063, %r86064 }; 
	// end inline asm
	// begin inline asm
	mma.sync.aligned.m16n8k64.row.col.s32.s4.s4.s32    { %r86057, %r86058, %r86059, %r86060 },    { %r86038, %r86038, %r86038, %r86038 },    { %r86040, %r86040 },            { %r86057, %r86058, %r86059, %r86060 }; 
	// end inline asm
	// begin inline asm
	mma.sync.aligned.m16n8k64.row.col.s32.s4.s4.s32    { %r86065, %r86066, %r86067, %r86068 },    { %r86038, %r86038, %r86038, %r86038 },    { %r86040, %r86040 },            { %r86065, %r86066, %r86067, %r86068 }; 
	// end inline asm
	// begin inline asm
	mma.sync.aligned.m16n8k64.row.col.s32.s4.s4.s32    { %r86061, %r86062, %r86063, %r86064 },    { %r86038, %r86038, %r86038, %r86038 },    { %r86040, %r86040 },            { %r86061, %r86062, %r86063, %r86064 }; 
	// end inline asm
	// begin inline asm
	mma.sync.aligned.m16n8k64.row.col.s32.s4.s4.s32    { %r86057, %r86058, %r86059, %r86060 },    { %r86038, %r86038, %r86038, %r86038 },    { %r86040, %r86040 },            { %r86057, %r86058, %r86059, %r86060 }; 
	// end inline asm
	// begin inline asm
	mma.sync.aligned.m16n8k64.row.col.s32.s4.s4.s32    { %r86065, %r86066, %r86067, %r86068 },    { %r86038, %r86038, %r86038, %r86038 },    { %r86040, %r86040 },            { %r86065, %r86066, %r86067, %r86068 }; 
	// end inline asm
	// begin inline asm
	mma.sync.aligned.m16n8k64.row.col.s32.s4.s4.s32    { %r86061, %r86062, %r86063, %r86064 },    { %r86038, %r86038, %r86038, %r86038 },    { %r86040, %r86040 },            { %r86061, %r86062, %r86063, %r86064 }; 
	// end inline asm
	// begin inline asm
	mma.sync.aligned.m16n8k64.row.col.s32.s4.s4.s32    { %r86057, %r86058, %r86059, %r86060 },    { %r86038, %r86038, %r86038, %r86038 },    { %r86040, %r86040 },            { %r86057, %r86058, %r86059, %r86060 }; 
	// end inline asm
	// begin inline asm
	mma.sync.aligned.m16n8k64.row.col.s32.s4.s4.s32    { %r86065, %r86066, %r86067, %r86068 },    { %r86038, %r86038, %r86038, %r86038 },    { %r86040, %r86040 },            { %r86065, %r86066, %r86067, %r86068 }; 
	// end inline asm
	// begin inline asm
	mma.sync.aligned.m16n8k64.row.col.s32.s4.s4.s32    { %r86061, %r86062, %r86063, %r86064 },    { %r86038, %r86038, %r86038, %r86038 },    { %r86040, %r86040 },            { %r86061, %r86062, %r86063, %r86064 }; 
	// end inline asm
	// begin inline asm
	mma.sync.aligned.m16n8k64.row.col.s32.s4.s4.s32    { %r86057, %r86058, %r86059, %r86060 },    { %r86038, %r86038, %r86038, %r86038 },    { %r86040, %r86040 },            { %r86057, %r86058, %r86059, %r86060 }; 
	// end inline asm
	// begin inline asm
	mma.sync.aligned.m16n8k64.row.col.s32.s4.s4.s32    { %r86065, %r86066, %r86067, %r86068 },    { %r86038, %r86038, %r86038, %r86038 },    { %r86040, %r86040 },            { %r86065, %r86066, %r86067, %r86068 }; 
	// end inline asm
	// begin inline asm
	mma.sync.aligned.m16n8k64.row.col.s32.s4.s4.s32    { %r86061, %r86062, %r86063, %r86064 },    { %r86038, %r86038, %r86038, %r86038 },    { %r86040, %r86040 },            { %r86061, %r86062, %r86063, %r86064 }; 
	// end inline asm
	// begin inline asm
	mma.sync.aligned.m16n8k64.row.col.s32.s4.s4.s32    { %r86057, %r86058, %r86059, %r86060 },    { %r86038, %r86038, %r86038, %r86038 },    { %r86040, %r86040 },            { %r86057, %r86058, %r86059, %r86060 }; 
	// end inline asm
	// begin inline asm
	mma.sync.aligned.m16n8k64.row.col.s32.s4.s4.s32    { %r86065, %r86066, %r86067, %r86068 },    { %r86038, %r86038, %r86038, %r86038 },    { %r86040, %r86040 },            { %r86065, %r86066, %r86067, %r86068 }; 
	// end inline asm
	// begin inline asm
	mma.sync.aligned.m16n8k64.row.col.s32.s4.s4.s32    { %r86061, %r86062, %r86063, %r86064 },    { %r86038, %r86038, %r86038, %r86038 },    { %r86040, %r86040 },            { %r86061, %r86062, %r86063, %r86064 }; 
	// end inline asm
	// begin inline asm
	mma.sync.aligned.m16n8k64.row.col.s32.s4.s4.s32    { %r86057, %r86058, %r86059, %r86060 },    { %r86038, %r86038, %r86038, %r86038 },    { %r86040, %r86040 },            { %r86057, %r86058, %r86059, %r86060 }; 
	// end inline asm
	// begin inline asm
	mma.sync.aligned.m16n8k64.row.col.s32.s4.s4.s32    { %r86065, %r86066, %r86067, %r86068 },    { %r86038, %r86038, %r86038, %r86038 },    { %r86040, %r86040 },            { %r86065, %r86066, %r86067, %r86068 }; 
	// end inline asm
	// begin inline asm
	mma.sync.aligned.m16n8k64.row.col.s32.s4.s4.s32    { %r86061, %r86062, %r86063, %r86064 },    { %r86038, %r86038, %r86038, %r86038 },    { %r86040, %r86040 },            { %r86061, %r86062, %r86063, %r86064 }; 
	// end inline asm
	// begin inline asm
	mma.sync.aligned.m16n8k64.row.col.s32.s4.s4.s32    { %r86057, %r86058, %r86059, %r86060 },    { %r86038, %r86038, %r86038, %r86038 },    { %r86040, %r86040 },            { %r86057, %r86058, %r86059, %r86060 }; 
	// end inline asm
	// begin inline asm
	mma.sync.aligned.m16n8k64.row.col.s32.s4.s4.s32    { %r86065, %r86066, %r86067, %r86068 },    { %r86038, %r86038, %r86038, %r86038 },    { %r86040, %r86040 },            { %r86065, %r86066, %r86067, %r86068 }; 
	// end inline asm
	// begin inline asm
	mma.sync.aligned.m16n8k64.row.col.s32.s4.s4.s32    { %r86061, %r86062, %r86063, %r86064 },    { %r86038, %r86038, %r86038, %r86038 },    { %r86040, %r86040 },            { %r86061, %r86062, %r86063, %r86064 }; 
	// end inline asm
	// begin inline asm
	mma.sync.aligned.m16n8k64.row.col.s32.s4.s4.s32    { %r86057, %r86058, %r86059, %r86060 },    { %r86038, %r86038, %r86038, %r86038 },    { %r86040, %r86040 },            { %r86057, %r86058, %r86059, %r86060 }; 
	// end inline asm
	// begin inline asm
	mma.sync.aligned.m16n8k64.row.col.s32.s4.s4.s32    { %r86065, %r86066, %r86067, %r86068 },    { %r86038, %r86038, %r86038, %r86038 },    { %r86040, %r86040 },            { %r86065, %r86066, %r86067, %r86068 }; 
	// end inline asm
	// begin inline asm
	mma.sync.aligned.m16n8k64.row.col.s32.s4.s4.s32    { %r86061, %r86062, %r86063, %r86064 },    { %r86038, %r86038, %r86038, %r86038 },    { %r86040, %r86040 },            { %r86061, %r86062, %r86063, %r86064 }; 
	// end inline asm
	// begin inline asm
	mma.sync.aligned.m16n8k64.row.col.s32.s4.s4.s32    { %r86057, %r86058, %r86059, %r86060 },    { %r86038, %r86038, %r86038, %r86038 },    { %r86040, %r86040 },            { %r86057, %r86058, %r86059, %r86060 }; 
	// end inline asm
	// begin inline asm
	mma.sync.aligned.m16n8k64.row.col.s32.s4.s4.s32    { %r86065, %r86066, %r86067, %r86068 },    { %r86038, %r86038, %r86038, %r86038 },    { %r86040, %r86040 },            { %r86065, %r86066, %r86067, %r86068 }; 
	// end inline asm
	// begin inline asm
	mma.sync.aligned.m16n8k64.row.col.s32.s4.s4.s32    { %r86061, %r86062, %r86063, %r86064 },    { %r86038, %r86038, %r86038, %r86038 },    { %r86040, %r86040 },            { %r86061, %r86062, %r86063, %r86064 }; 
	// end inline asm
	// begin inline asm
	mma.sync.aligned.m16n8k64.row.col.s32.s4.s4.s32    { %r86057, %r86058, %r86059, %r86060 },    { %r86038, %r86038, %r86038, %r86038 },    { %r86040, %r86040 },            { %r86057, %r86058, %r86059, %r86060 }; 
	// end inline asm
	// begin inline asm
	mma.sync.aligned.m16n8k64.row.col.s32.s4.s4.s32    { %r86065, %r86066, %r86067, %r86068 },    { %r86038, %r86038, %r86038, %r86038 },    { %r86040, %r86040 },            { %r86065, %r86066, %r86067, %r86068 }; 
	// end inline asm
	// begin inline asm
	mma.sync.aligned.m16n8k64.row.col.s32.s4.s4.s32    { %r86061, %r86062, %r86063, %r86064 },    { %r86038, %r86038, %r86038, %r86038 },    { %r86040, %r86040 },            { %r86061, %r86062, %r86063, %r86064 }; 
	// end inline asm
	// begin inline asm
	mma.sync.aligned.m16n8k64.row.col.s32.s4.s4.s32    { %r86057, %r86058, %r86059, %r86060 },    { %r86038, %r86038, %r86038, %r86038 },    { %r86040, %r86040 },            { %r86057, %r86058, %r86059, %r86060 }; 
	// end inline asm
	// begin inline asm
	mma.sync.aligned.m16n8k64.row.col.s32.s4.s4.s32    { %r86065, %r86066, %r86067, %r86068 },    { %r86038, %r86038, %r86038, %r86038 },    { %r86040, %r86040 },            { %r86065, %r86066, %r86067, %r86068 }; 
	// end inline asm
	// begin inline asm
	mma.sync.aligned.m16n8k64.row.col.s32.s4.s4.s32    { %r86061, %r86062, %r86063, %r86064 },    { %r86038, %r86038, %r86038, %r86038 },    { %r86040, %r86040 },            { %r86061, %r86062, %r86063, %r86064 }; 
	// end inline asm
	// begin inline asm
	mma.sync.aligned.m16n8k64.row.col.s32.s4.s4.s32    { %r86057, %r86058, %r86059, %r86060 },    { %r86038, %r86038, %r86038, %r86038 },    { %r86040, %r86040 },            { %r86057, %r86058, %r86059, %r86060 }; 
	// end inline asm
	// begin inline asm
	mma.sync.aligned.m16n8k64.row.col.s32.s4.s4.s32    { %r86065, %r86066, %r86067, %r86068 },    { %r86038, %r86038, %r86038, %r86038 },    { %r86040, %r86040 },            { %r86065, %r86066, %r86067, %r86068 }; 
	// end inline asm
	// begin inline asm
	mma.sync.aligned.m16n8k64.row.col.s32.s4.s4.s32    { %r86061, %r86062, %r86063, %r86064 },    { %r86038, %r86038, %r86038, %r86038 },    { %r86040, %r86040 },            { %r86061, %r86062, %r86063, %r86064 }; 
	// end inline asm
	// begin inline asm
	mma.sync.aligned.m16n8k64.row.col.s32.s4.s4.s32    { %r86057, %r86058, %r86059, %r86060 },    { %r86038, %r86038, %r86038, %r86038 },    { %r86040, %r86040 },            { %r86057, %r86058, %r86059, %r86060 }; 
	// end inline asm
	// begin inline asm
	mma.sync.aligned.m16n8k64.row.col.s32.s4.s4.s32    { %r86065, %r86066, %r86067, %r86068 },    { %r86038, %r86038, %r86038, %r86038 },    { %r86040, %r86040 },            { %r86065, %r86066, %r86067, %r86068 }; 
	// end inline asm
	// begin inline asm
	mma.sync.aligned.m16n8k64.row.col.s32.s4.s4.s32    { %r86061, %r86062, %r86063, %r86064 },    { %r86038, %r86038, %r86038, %r86038 },    { %r86040, %r86040 },            { %r86061, %r86062, %r86063, %r86064 }; 
	// end inline asm
	// begin inline asm
	mma.sync.aligned.m16n8k64.row.col.s32.s4.s4.s32    { %r86057, %r86058, %r86059, %r86060 },    { %r86038, %r86038, %r86038, %r86038 },    { %r86040, %r86040 },            { %r86057, %r86058, %r86059, %r86060 }; 
	// end inline asm
	// begin inline asm
	mma.sync.aligned.m16n8k64.row.col.s32.s4.s4.s32    { %r86065, %r86066, %r86067, %r86068 },    { %r86038, %r86038, %r86038, %r86038 },    { %r86040, %r86040 },            { %r86065, %r86066, %r86067, %r86068 }; 
	// end inline asm
	// begin inline asm
	mma.sync.aligned.m16n8k64.row.col.s32.s4.s4.s32    { %r86061, %r86062, %r86063, %r86064 },    { %r86038, %r86038, %r86038, %r86038 },    { %r86040, %r86040 },            { %r86061, %r86062, %r86063, %r86064 }; 
	// end inline asm
	// begin inline asm
	mma.sync.aligned.m16n8k64.row.col.s32.s4.s4.s32    { %r86057, %r86058, %r86059, %r86060 },    { %r86038, %r86038, %r86038, %r86038 },    { %r86040, %r86040 },            { %r86057, %r86058, %r86059, %r86060 }; 
	// end inline asm
	// begin inline asm
	mma.sync.aligned.m16n8k64.row.col.s32.s4.s4.s32    { %r86065, %r86066, %r86067, %r86068 },    { %r86038, %r86038, %r86038, %r86038 },    { %r86040, %r86040 },            { %r86065, %r86066, %r86067, %r86068 }; 
	// end inline asm
	// begin inline asm
	mma.sync.aligned.m16n8k64.row.col.s32.s4.s4.s32    { %r86061, %r86062, %r86063, %r86064 },    { %r86038, %r86038, %r86038, %r86038 },    { %r86040, %r86040 },            { %r86061, %r86062, %r86063, %r86064 }; 
	// end inline asm
	// begin inline asm
	mma.sync.aligned.m16n8k64.row.col.s32.s4.s4.s32    { %r86057, %r86058, %r86059, %r86060 },    { %r86038, %r86038, %r86038, %r86038 },    { %r86040, %r86040 },            { %r86057, %r86058, %r86059, %r86060 }; 
	// end inline asm
	// begin inline asm
	mma.sync.aligned.m16n8k64.row.col.s32.s4.s4.s32    { %r86065, %r86066, %r86067, %r86068 },    { %r86038, %r86038, %r86038, %r86038 },    { %r86040, %r86040 },            { %r86065, %r86066, %r86067, %r86068 }; 
	// end inline asm
	// begin inline asm
	mma.sync.aligned.m16n8k64.row.col.s32.s4.s4.s32    { %r86061, %r86062, %r86063, %r86064 },    { %r86038, %r86038, %r86038, %r86038 },    { %r86040, %r86040 },            { %r86061, %r86062, %r86063, %r86064 }; 
	// end inline asm
	// begin inline asm
	mma.sync.aligned.m16n8k64.row.col.s32.s4.s4.s32    { %r86057, %r86058, %r86059, %r86060 },    { %r86038, %r86038, %r86038, %r86038 },    { %r86040, %r86040 },            { %r86057, %r86058, %r86059, %r86060 }; 
	// end inline asm
	// begin inline asm
	mma.sync.aligned.m16n8k64.row.col.s32.s4.s4.s32    { %r86065, %r86066, %r86067, %r86068 },    { %r86038, %r86038, %r86038, %r86038 },    { %r86040, %r86040 },            { %r86065, %r86066, %r86067, %r86068 }; 
	// end inline asm
	// begin inline asm
	mma.sync.aligned.m16n8k64.row.col.s32.s4.s4.s32    { %r86061, %r86062, %r86063, %r86064 },    { %r86038, %r86038, %r86038, %r86038 },    { %r86040, %r86040 },            { %r86061, %r86062, %r86063, %r86064 }; 
	// end inline asm
	// begin inline asm
	mma.sync.aligned.m16n8k64.row.col.s32.s4.s4.s32    { %r86057, %r86058, %r86059, %r86060 },    { %r86038, %r86038, %r86038, %r86038 },    { %r86040, %r86040 },            { %r86057, %r86058, %r86059, %r86060 }; 
	// end inline asm
	// begin inline asm
	mma.sync.aligned.m16n8k64.row.col.s32.s4.s4.s32    { %r86065, %r86066, %r86067, %r86068 },    { %r86038, %r86038, %r86038, %r86038 },    { %r86040, %r86040 },            { %r86065, %r86066, %r86067, %r86068 }; 
	// end inline asm
	// begin inline asm
	mma.sync.aligned.m16n8k64.row.col.s32.s4.s4.s32    { %r86061, %r86062, %r86063, %r86064 },    { %r86038, %r86038, %r86038, %r86038 },    { %r86040, %r86040 },            { %r86061, %r86062, %r86063, %r86064 }; 
	// end inline asm
	// begin inline asm
	mma.sync.aligned.m16n8k64.row.col.s32.s4.s4.s32    { %r86057, %r86058, %r86059, %r86060 },    { %r86038, %r86038, %r86038, %r86038 },    { %r86040, %r86040 },            { %r86057, %r86058, %r86059, %r86060 }; 
	// end inline asm
	// begin inline asm
	mma.sync.aligned.m16n8k64.row.col.s32.s4.s4.s32    { %r86065, %r86066, %r86067, %r86068 },    { %r86038, %r86038, %r86038, %r86038 },    { %r86040, %r86040 },            { %r86065, %r86066, %r86067, %r86068 }; 
	// end inline asm
	// begin inline asm
	mma.sync.aligned.m16n8k64.row.col.s32.s4.s4.s32    { %r86061, %r86062, %r86063, %r86064 },    { %r86038, %r86038, %r86038, %r86038 },    { %r86040, %r86040 },            { %r86061, %r86062, %r86063, %r86064 }; 
	// end inline asm
	// begin inline asm
	mma.sync.aligned.m16n8k64.row.col.s32.s4.s4.s32    { %r86057, %r86058, %r86059, %r86060 },    { %r86038, %r86038, %r86038, %r86038 },    { %r86040, %r86040 },            { %r86057, %r86058, %r86059, %r86060 }; 
	// end inline asm
	// begin inline asm
	mma.sync.aligned.m16n8k64.row.col.s32.s4.s4.s32    { %r86065, %r86066, %r86067, %r86068 },    { %r86038, %r86038, %r86038, %r86038 },    { %r86040, %r86040 },            { %r86065, %r86066, %r86067, %r86068 }; 
	// end inline asm
	// begin inline asm
	mma.sync.aligned.m16n8k64.row.col.s32.s4.s4.s32    { %r86061, %r86062, %r86063, %r86064 },    { %r86038, %r86038, %r86038, %r86038 },    { %r86040, %r86040 },            { %r86061, %r86062, %r86063, %r86064 }; 
	// end inline asm
	// begin inline asm
	mma.sync.aligned.m16n8k64.row.col.s32.s4.s4.s32    { %r86057, %r86058, %r86059, %r86060 },    { %r86038, %r86038, %r86038, %r86038 },    { %r86040, %r86040 },            { %r86057, %r86058, %r86059, %r86060 }; 
	// end inline asm
	// begin inline asm
	mma.sync.aligned.m16n8k64.row.col.s32.s4.s4.s32    { %r86065, %r86066, %r86067, %r86068 },    { %r86038, %r86038, %r86038, %r86038 },    { %r86040, %r86040 },            { %r86065, %r86066, %r86067, %r86068 }; 
	// end inline asm
	// begin inline asm
	mma.sync.aligned.m16n8k64.row.col.s32.s4.s4.s32    { %r86061, %r86062, %r86063, %r86064 },    { %r86038, %r86038, %r86038, %r86038 },    { %r86040, %r86040 },            { %r86061, %r86062, %r86063, %r86064 }; 
	// end inline asm
	// begin inline asm
	mma.sync.aligned.m16n8k64.row.col.s32.s4.s4.s32    { %r86057, %r86058, %r86059, %r86060 },    { %r86038, %r86038, %r86038, %r86038 },    { %r86040, %r86040 },            { %r86057, %r86058, %r86059, %r86060 }; 
	// end inline asm
	// begin inline asm
	mma.sync.aligned.m16n8k64.row.col.s32.s4.s4.s32    { %r86065, %r86066, %r86067, %r86068 },    { %r86038, %r86038, %r86038, %r86038 },    { %r86040, %r86040 },            { %r86065, %r86066, %r86067, %r86068 }; 
	// end inline asm
	// begin inline asm
	mma.sync.aligned.m16n8k64.row.col.s32.s4.s4.s32    { %r86061, %r86062, %r86063, %r86064 },    { %r86038, %r86038, %r86038, %r86038 },    { %r86040, %r86040 },            { %r86061, %r86062, %r86063, %r86064 }; 
	// end inline asm
	// begin inline asm
	mma.sync.aligned.m16n8k64.row.col.s32.s4.s4.s32    { %r86057, %r86058, %r86059, %r86060 },    { %r86038, %r86038, %r86038, %r86038 },    { %r86040, %r86040 },            { %r86057, %r86058, %r86059, %r86060 }; 
	// end inline asm
	// begin inline asm
	mma.sync.aligned.m16n8k64.row.col.s32.s4.s4.s32    { %r86065, %r86066, %r86067, %r86068 },    { %r86038, %r86038, %r86038, %r86038 },    { %r86040, %r86040 },            { %r86065, %r86066, %r86067, %r86068 }; 
	// end inline asm
	// begin inline asm
	mma.sync.aligned.m16n8k64.row.col.s32.s4.s4.s32    { %r86061, %r86062, %r86063, %r86064 },    { %r86038, %r86038, %r86038, %r86038 },    { %r86040, %r86040 },            { %r86061, %r86062, %r86063, %r86064 }; 
	// end inline asm
	// begin inline asm
	mma.sync.aligned.m16n8k64.row.col.s32.s4.s4.s32    { %r86057, %r86058, %r86059, %r86060 },    { %r86038, %r86038, %r86038, %r86038 },    { %r86040, %r86040 },            { %r86057, %r86058, %r86059, %r86060 }; 
	// end inline asm
	// begin inline asm
	mma.sync.aligned.m16n8k64.row.col.s32.s4.s4.s32    { %r86065, %r86066, %r86067, %r86068 },    { %r86038, %r86038, %r86038, %r86038 },    { %r86040, %r86040 },            { %r86065, %r86066, %r86067, %r86068 }; 
	// end inline asm
	// begin inline asm
	mma.sync.aligned.m16n8k64.row.col.s32.s4.s4.s32    { %r86061, %r86062, %r86063, %r86064 },    { %r86038, %r86038, %r86038, %r86038 },    { %r86040, %r86040 },            { %r86061, %r86062, %r86063, %r86064 }; 
	// end inline asm
	// begin inline asm
	mma.sync.aligned.m16n8k64.row.col.s32.s4.s4.s32    { %r86057, %r86058, %r86059, %r86060 },    { %r86038, %r86038, %r86038, %r86038 },    { %r86040, %r86040 },            { %r86057, %r86058, %r86059, %r86060 }; 
	// end inline asm
	// begin inline asm
	mma.sync.aligned.m16n8k64.row.col.s32.s4.s4.s32    { %r86065, %r86066, %r86067, %r86068 },    { %r86038, %r86038, %r86038, %r86038 },    { %r86040, %r86040 },            { %r86065, %r86066, %r86067, %r86068 }; 
	// end inline asm
	// begin inline asm
	mma.sync.aligned.m16n8k64.row.col.s32.s4.s4.s32    { %r86061, %r86062, %r86063, %r86064 },    { %r86038, %r86038, %r86038, %r86038 },    { %r86040, %r86040 },            { %r86061, %r86062, %r86063, %r86064 }; 
	// end inline asm
	// begin inline asm
	mma.sync.aligned.m16n8k64.row.col.s32.s4.s4.s32    { %r86057, %r86058, %r86059, %r86060 },    { %r86038, %r86038, %r86038, %r86038 },    { %r86040, %r86040 },            { %r86057, %r86058, %r86059, %r86060 }; 
	// end inline asm
	// begin inline asm
	mma.sync.aligned.m16n8k64.row.col.s32.s4.s4.s32    { %r86065, %r86066, %r86067, %r86068 },    { %r86038, %r86038, %r86038, %r86038 },    { %r86040, %r86040 },            { %r86065, %r86066, %r86067, %r86068 }; 
	// end inline asm
	// begin inline asm
	mma.sync.aligned.m16n8k64.row.col.s32.s4.s4.s32    { %r86061, %r86062, %r86063, %r86064 },    { %r86038, %r86038, %r86038, %r86038 },    { %r86040, %r86040 },            { %r86061, %r86062, %r86063, %r86064 }; 
	// end inline asm
	// begin inline asm
	mma.sync.aligned.m16n8k64.row.col.s32.s4.s4.s32    { %r86057, %r86058, %r86059, %r86060 },    { %r86038, %r86038, %r86038, %r86038 },    { %r86040, %r86040 },            { %r86057, %r86058, %r86059, %r86060 }; 
	// end inline asm
	// begin inline asm
	mma.sync.aligned.m16n8k64.row.col.s32.s4.s4.s32    { %r86065, %r86066, %r86067, %r86068 },    { %r86038, %r86038, %r86038, %r86038 },    { %r86040, %r86040 },            { %r86065, %r86066, %r86067, %r86068 }; 
	// end inline asm
	// begin inline asm
	mma.sync.aligned.m16n8k64.row.col.s32.s4.s4.s32    { %r86061, %r86062, %r86063, %r86064 },    { %r86038, %r86038, %r86038, %r86038 },    { %r86040, %r86040 },            { %r86061, %r86062, %r86063, %r86064 }; 
	// end inline asm
	// begin inline asm
	mma.sync.aligned.m16n8k64.row.col.s32.s4.s4.s32    { %r86057, %r86058, %r86059, %r86060 },    { %r86038, %r86038, %r86038, %r86038 },    { %r86040, %r86040 },            { %r86057, %r86058, %r86059, %r86060 }; 
	// end inline asm
	// begin inline asm
	mma.sync.aligned.m16n8k64.row.col.s32.s4.s4.s32    { %r86065, %r86066, %r86067, %r86068 },    { %r86038, %r86038, %r86038, %r86038 },    { %r86040, %r86040 },            { %r86065, %r86066, %r86067, %r86068 }; 
	// end inline asm
	// begin inline asm
	mma.sync.aligned.m16n8k64.row.col.s32.s4.s4.s32    { %r86061, %r86062, %r86063, %r86064 },    { %r86038, %r86038, %r86038, %r86038 },    { %r86040, %r86040 },            { %r86061, %r86062, %r86063, %r86064 }; 
	// end inline asm
	// begin inline asm
	mma.sync.aligned.m16n8k64.row.col.s32.s4.s4.s32    { %r86057, %r86058, %r86059, %r86060 },    { %r86038, %r86038, %r86038, %r86038 },    { %r86040, %r86040 },            { %r86057, %r86058, %r86059, %r86060 }; 
	// end inline asm
	mov.u32 	%r14897, %r86065;
	mov.u32 	%r14899, %r86067;
	mov.u32 	%r14898, %r86066;
	mov.u32 	%r14900, %r86068;
	// begin inline asm
	mma.sync.aligned.m16n8k64.row.col.s32.s4.s4.s32    { %r14897, %r14898, %r14899, %r14900 },    { %r86038, %r86038, %r86038, %r86038 },    { %r86040, %r86040 },            { %r14897, %r14898, %r14899, %r14900 }; 
	// end inline asm
	mov.u32 	%r14914, %r86064;
	mov.u32 	%r14911, %r86061;
	mov.u32 	%r14913, %r86063;
	mov.u32 	%r14912, %r86062;
	// begin inline asm
	mma.sync.aligned.m16n8k64.row.col.s32.s4.s4.s32    { %r14911, %r14912, %r14913, %r14914 },    { %r86038, %r86038, %r86038, %r86038 },    { %r86040, %r86040 },            { %r14911, %r14912, %r14913, %r14914 }; 
	// end inline asm
	mov.u32 	%r14928, %r86060;
	mov.u32 	%r14925, %r86057;
	mov.u32 	%r14927, %r86059;
	mov.u32 	%r14926, %r86058;
	// begin inline asm
	mma.sync.aligned.m16n8k64.row.col.s32.s4.s4.s32    { %r14925, %r14926, %r14927, %r14928 },    { %r86038, %r86038, %r86038, %r86038 },    { %r86040, %r86040 },            { %r14925, %r14926, %r14927, %r14928 }; 
	// end inline asm
	// begin inline asm
	mma.sync.aligned.m16n8k64.row.col.s32.s4.s4.s32    { %r14897, %r14898, %r14899, %r14900 },    { %r86038, %r86038, %r86038, %r86038 },    { %r86040, %r86040 },            { %r14897, %r14898, %r14899, %r14900 }; 
	// end inline asm
	// begin inline asm
	mma.sync.aligned.m16n8k64.row.col.s32.s4.s4.s32    { %r14911, %r14912, %r14913, %r14914 },    { %r86038, %r86038, %r86038, %r86038 },    { %r86040, %r86040 },            { %r14911, %r14912, %r14913, %r14914 }; 
	// end inline asm
	// begin inline asm
	mma.sync.aligned.m16n8k64.row.col.s32.s4.s4.s32    { %r14925, %r14926, %r14927, %r14928 },    { %r86038, %r86038, %r86038, %r86038 },    { %r86040, %r86040 },            { %r14925, %r14926, %r14927, %r14928 }; 
	// end inline asm
	// begin inline asm
	mma.sync.aligned.m16n8k64.row.col.s32.s4.s4.s32    { %r14897, %r14898, %r14899, %r14900 },    { %r86038, %r86038, %r86038, %r86038 },    { %r86040, %r86040 },            { %r14897, %r14898, %r14899, %r14900 }; 
	// end inline asm
	// begin inline asm
	mma.sync.aligned.m16n8k64.row.col.s32.s4.s4.s32    { %r14911, %r14912, %r14913, %r14914 },    { %r86038, %r86038, %r86038, %r86038 },    { %r86040, %r86040 },            { %r14911, %r14912, %r14913, %r14914 }; 
	// end inline asm
	// begin inline asm
	mma.sync.aligned.m16n8k64.row.col.s32.s4.s4.s32    { %r14925, %r14926, %r14927, %r14928 },    { %r86038, %r86038, %r86038, %r86038 },    { %r86040, %r86040 },            { %r14925, %r14926, %r14927, %r14928 }; 
	// end inline asm
	// begin inline asm
	mma.sync.aligned.m16n8k64.row.col.s32.s4.s4.s32    { %r14897, %r14898, %r14899, %r14900 },    { %r86038, %r86038, %r86038, %r86038 },    { %r86040, %r86040 },            { %r14897, %r14898, %r14899, %r14900 }; 
	// end inline asm
	// begin inline asm
	mma.sync.aligned.m16n8k64.row.col.s32.s4.s4.s32    { %r14911, %r14912, %r14913, %r14914 },    { %r86038, %r86038, %r86038, %r86038 },    { %r86040, %r86040 },            { %r14911, %r14912, %r14913, %r14914 }; 
	// end inline asm
	// begin inline asm
	mma.sync.aligned.m16n8k64.row.col.s32.s4.s4.s32    { %r14925, %r14926, %r14927, %r14928 },    { %r86038, %r86038, %r86038, %r86038 },    { %r86040, %r86040 },            { %r14925, %r14926, %r14927, %r14928 }; 
	// end inline asm
	// begin inline asm
	mma.sync.aligned.m16n8k64.row.col.s32.s4.s4.s32    { %r14897, %r14898, %r14899, %r14900 },    { %r86038, %r86038, %r86038, %r86038 },    { %r86040, %r86040 },            { %r14897, %r14898, %r14899, %r14900 }; 
	// end inline asm
	// begin inline asm
	mma.sync.aligned.m16n8k64.row.col.s32.s4.s4.s32    { %r14911, %r14912, %r14913, %r14914 },    { %r86038, %r86038, %r86038, %r86038 },    { %r86040, %r86040 },            { %r14911, %r14912, %r14913, %r14914 }; 
	// end inline asm
	// begin inline asm
	mma.sync.aligned.m16n8k64.row.col.s32.s4.s4.s32    { %r14925, %r14926, %r14927, %r14928 },    { %r86038, %r86038, %r86038, %r86038 },    { %r86040, %r86040 },            { %r14925, %r14926, %r14927, %r14928 }; 
	// end inline asm
	// begin inline asm
	mma.sync.aligned.m16n8k64.row.col.s32.s4.s4.s32    { %r14897, %r14898, %r14899, %r14900 },    { %r86038, %r86038, %r86038, %r86038 },    { %r86040, %r86040 },            { %r14897, %r14898, %r14899, %r14900 }; 
	// end inline asm
	// begin inline asm
	mma.sync.aligned.m16n8k64.row.col.s32.s4.s4.s32    { %r14911, %r14912, %r14913, %r14914 },    { %r86038, %r86038, %r86038, %r86038 },    { %r86040, %r86040 },            { %r14911, %r14912, %r14913, %r14914 }; 
	// end inline asm
	// begin inline asm
	mma.sync.aligned.m16n8k64.row.col.s32.s4.s4.s32    { %r14925, %r14926, %r14927, %r14928 },    { %r86038, %r86038, %r86038, %r86038 },    { %r86040, %r86040 },            { %r14925, %r14926, %r14927, %r14928 }; 
	// end inline asm
	// begin inline asm
	mma.sync.aligned.m16n8k64.row.col.s32.s4.s4.s32    { %r14897, %r14898, %r14899, %r14900 },    { %r86038, %r86038, %r86038, %r86038 },    { %r86040, %r86040 },            { %r14897, %r14898, %r14899, %r14900 }; 
	// end inline asm
	// begin inline asm
	mma.sync.aligned.m16n8k64.row.col.s32.s4.s4.s32    { %r14911, %r14912, %r14913, %r14914 },    { %r86038, %r86038, %r86038, %r86038 },    { %r86040, %r86040 },            { %r14911, %r14912, %r14913, %r14914 }; 
	// end inline asm
	// begin inline asm
	mma.sync.aligned.m16n8k64.row.col.s32.s4.s4.s32    { %r14925, %r14926, %r14927, %r14928 },    { %r86038, %r86038, %r86038, %r86038 },    { %r86040, %r86040 },            { %r14925, %r14926, %r14927, %r14928 }; 
	// end inline asm
	// begin inline asm
	mma.sync.aligned.m16n8k64.row.col.s32.s4.s4.s32    { %r14897, %r14898, %r14899, %r14900 },    { %r86038, %r86038, %r86038, %r86038 },    { %r86040, %r86040 },            { %r14897, %r14898, %r14899, %r14900 }; 
	// end inline asm
	// begin inline asm
	mma.sync.aligned.m16n8k64.row.col.s32.s4.s4.s32    { %r14911, %r14912, %r14913, %r14914 },    { %r86038, %r86038, %r86038, %r86038 },    { %r86040, %r86040 },            { %r14911, %r14912, %r14913, %r14914 }; 
	// end inline asm
	// begin inline asm
	mma.sync.aligned.m16n8k64.row.col.s32.s4.s4.s32    { %r14925, %r14926, %r14927, %r14928 },    { %r86038, %r86038, %r86038, %r86038 },    { %r86040, %r86040 },            { %r14925, %r14926, %r14927, %r14928 }; 
	// end inline asm
	// begin inline asm
	mma.sync.aligned.m16n8k64.row.col.s32.s4.s4.s32    { %r14897, %r14898, %r14899, %r14900 },    { %r86038, %r86038, %r86038, %r86038 },    { %r86040, %r86040 },            { %r14897, %r14898, %r14899, %r14900 }; 
	// end inline asm
	// begin inline asm
	mma.sync.aligned.m16n8k64.row.col.s32.s4.s4.s32    { %r14911, %r14912, %r14913, %r14914 },    { %r86038, %r86038, %r86038, %r86038 },    { %r86040, %r86040 },            { %r14911, %r14912, %r14913, %r14914 }; 
	// end inline asm
	// begin inline asm
	mma.sync.aligned.m16n8k64.row.col.s32.s4.s4.s32    { %r14925, %r14926, %r14927, %r14928 },    { %r86038, %r86038, %r86038, %r86038 },    { %r86040, %r86040 },            { %r14925, %r14926, %r14927, %r14928 }; 
	// end inline asm
	// begin inline asm
	mma.sync.aligned.m16n8k64.row.col.s32.s4.s4.s32    { %r14897, %r14898, %r14899, %r14900 },    { %r86038, %r86038, %r86038, %r86038 },    { %r86040, %r86040 },            { %r14897, %r14898, %r14899, %r14900 }; 
	// end inline asm
	// begin inline asm
	mma.sync.aligned.m16n8k64.row.col.s32.s4.s4.s32    { %r14911, %r14912, %r14913, %r14914 },    { %r86038, %r86038, %r86038, %r86038 },    { %r86040, %r86040 },            { %r14911, %r14912, %r14913, %r14914 }; 
	// end inline asm
	// begin inline asm
	mma.sync.aligned.m16n8k64.row.col.s32.s4.s4.s32    { %r14925, %r14926, %r14927, %r14928 },    { %r86038, %r86038, %r86038, %r86038 },    { %r86040, %r86040 },            { %r14925, %r14926, %r14927, %r14928 }; 
	// end inline asm
	// begin inline asm
	mma.sync.aligned.m16n8k64.row.col.s32.s4.s4.s32    { %r14897, %r14898, %r14899, %r14900 },    { %r86038, %r86038, %r86038, %r86038 },    { %r86040, %r86040 },            { %r14897, %r14898, %r14899, %r14900 }; 
	// end inline asm
	// begin inline asm
	mma.sync.aligned.m16n8k64.row.col.s32.s4.s4.s32    { %r14911, %r14912, %r14913, %r14914 },    { %r86038, %r86038, %r86038, %r86038 },    { %r86040, %r86040 },            { %r14911, %r14912, %r14913, %r14914 }; 
	// end inline asm
	// begin inline asm
	mma.sync.aligned.m16n8k64.row.col.s32.s4.s4.s32    { %r14925, %r14926, %r14927, %r14928 },    { %r86038, %r86038, %r86038, %r86038 },    { %r86040, %r86040 },            { %r14925, %r14926, %r14927, %r14928 }; 
	// end inline asm
	// begin inline asm
	mma.sync.aligned.m16n8k64.row.col.s32.s4.s4.s32    { %r14897, %r14898, %r14899, %r14900 },    { %r86038, %r86038, %r86038, %r86038 },    { %r86040, %r86040 },            { %r14897, %r14898, %r14899, %r14900 }; 
	// end inline asm
	// begin inline asm
	mma.sync.aligned.m16n8k64.row.col.s32.s4.s4.s32    { %r14911, %r14912, %r14913, %r14914 },    { %r86038, %r86038, %r86038, %r86038 },    { %r86040, %r86040 },            { %r14911, %r14912, %r14913, %r14914 }; 
	// end inline asm
	// begin inline asm
	mma.sync.aligned.m16n8k64.row.col.s32.s4.s4.s32    { %r14925, %r14926, %r14927, %r14928 },    { %r86038, %r86038, %r86038, %r86038 },    { %r86040, %r86040 },            { %r14925, %r14926, %r14927, %r14928 }; 
	// end inline asm
	// begin inline asm
	mma.sync.aligned.m16n8k64.row.col.s32.s4.s4.s32    { %r14897, %r14898, %r14899, %r14900 },    { %r86038, %r86038, %r86038, %r86038 },    { %r86040, %r86040 },            { %r14897, %r14898, %r14899, %r14900 }; 
	// end inline asm
	// begin inline asm
	mma.sync.aligned.m16n8k64.row.col.s32.s4.s4.s32    { %r14911, %r14912, %r14913, %r14914 },    { %r86038, %r86038, %r86038, %r86038 },    { %r86040, %r86040 },            { %r14911, %r14912, %r14913, %r14914 }; 
	// end inline asm
	// begin inline asm
	mma.sync.aligned.m16n8k64.row.col.s32.s4.s4.s32    { %r14925, %r14926, %r14927, %r14928 },    { %r86038, %r86038, %r86038, %r86038 },    { %r86040, %r86040 },            { %r14925, %r14926, %r14927, %r14928 }; 
	// end inline asm
	// begin inline asm
	mma.sync.aligned.m16n8k64.row.col.s32.s4.s4.s32    { %r14897, %r14898, %r14899, %r14900 },    { %r86038, %r86038, %r86038, %r86038 },    { %r86040, %r86040 },            { %r14897, %r14898, %r14899, %r14900 }; 
	// end inline asm
	// begin inline asm
	mma.sync.aligned.m16n8k64.row.col.s32.s4.s4.s32    { %r14911, %r14912, %r14913, %r14914 },    { %r86038, %r86038, %r86038, %r86038 },    { %r86040, %r86040 },            { %r14911, %r14912, %r14913, %r14914 }; 
	// end inline asm
	// begin inline asm
	mma.sync.aligned.m16n8k64.row.col.s32.s4.s4.s32    { %r14925, %r14926, %r14927, %r14928 },    { %r86038, %r86038, %r86038, %r86038 },    { %r86040, %r86040 },            { %r14925, %r14926, %r14927, %r14928 }; 
	// end inline asm
	// begin inline asm
	mma.sync.aligned.m16n8k64.row.col.s32.s4.s4.s32    { %r14897, %r14898, %r14899, %r14900 },    { %r86038, %r86038, %r86038, %r86038 },    { %r86040, %r86040 },            { %r14897, %r14898, %r14899, %r14900 }; 
	// end inline asm
	// begin inline asm
	mma.sync.aligned.m16n8k64.row.col.s32.s4.s4.s32    { %r14911, %r14912, %r14913, %r14914 },    { %r86038, %r86038, %r86038, %r86038 },    { %r86040, %r86040 },            { %r14911, %r14912, %r14913, %r14914 }; 
	// end inline asm
	// begin inline asm
	mma.sync.aligned.m16n8k64.row.col.s32.s4.s4.s32    { %r14925, %r14926, %r14927, %r14928 },    { %r86038, %r86038, %r86038, %r86038 },    { %r86040, %r86040 },            { %r14925, %r14926, %r14927, %r14928 }; 
	// end inline asm
	// begin inline asm
	mma.sync.aligned.m16n8k64.row.col.s32.s4.s4.s32    { %r14897, %r14898, %r14899, %r14900 },    { %r86038, %r86038, %r86038, %r86038 },    { %r86040, %r86040 },            { %r14897, %r14898, %r14899, %r14900 }; 
	// end inline asm
	// begin inline asm
	mma.sync.aligned.m16n8k64.row.col.s32.s4.s4.s32    { %r14911, %r14912, %r14913, %r14914 },    { %r86038, %r86038, %r86038, %r86038 },    { %r86040, %r86040 },            { %r14911, %r14912, %r14913, %r14914 }; 
	// end inline asm
	// begin inline asm
	mma.sync.aligned.m16n8k64.row.col.s32.s4.s4.s32    { %r14925, %r14926, %r14927, %r14928 },    { %r86038, %r86038, %r86038, %r86038 },    { %r86040, %r86040 },            { %r14925, %r14926, %r14927, %r14928 }; 
	// end inline asm
	// begin inline asm
	mma.sync.aligned.m16n8k64.row.col.s32.s4.s4.s32    { %r14897, %r14898, %r14899, %r14900 },    { %r86038, %r86038, %r86038, %r86038 },    { %r86040, %r86040 },            { %r14897, %r14898, %r14899, %r14900 }; 
	// end inline asm
	// begin inline asm
	mma.sync.aligned.m16n8k64.row.col.s32.s4.s4.s32    { %r14911, %r14912, %r14913, %r14914 },    { %r86038, %r86038, %r86038, %r86038 },    { %r86040, %r86040 },            { %r14911, %r14912, %r14913, %r14914 }; 
	// end inline asm
	// begin inline asm
	mma.sync.aligned.m16n8k64.row.col.s32.s4.s4.s32    { %r14925, %r14926, %r14927, %r14928 },    { %r86038, %r86038, %r86038, %r86038 },    { %r86040, %r86040 },            { %r14925, %r14926, %r14927, %r14928 }; 
	// end inline asm
	// begin inline asm
	mma.sync.aligned.m16n8k64.row.col.s32.s4.s4.s32    { %r14897, %r14898, %r14899, %r14900 },    { %r86038, %r86038, %r86038, %r86038 },    { %r86040, %r86040 },            { %r14897, %r14898, %r14899, %r14900 }; 
	// end inline asm
	// begin inline asm
	mma.sync.aligned.m16n8k64.row.col.s32.s4.s4.s32    { %r14911, %r14912, %r14913, %r14914 },    { %r86038, %r86038, %r86038, %r86038 },    { %r86040, %r86040 },            { %r14911, %r14912, %r14913, %r14914 }; 
	// end inline asm
	// begin inline asm
	mma.sync.aligned.m16n8k64.row.col.s32.s4.s4.s32    { %r14925, %r14926, %r14927, %r14928 },    { %r86038, %r86038, %r86038, %r86038 },    { %r86040, %r86040 },            { %r14925, %r14926, %r14927, %r14928 }; 
	// end inline asm
	// begin inline asm
	mma.sync.aligned.m16n8k64.row.col.s32.s4.s4.s32    { %r14897, %r14898, %r14899, %r14900 },    { %r86038, %r86038, %r86038, %r86038 },    { %r86040, %r86040 },            { %r14897, %r14898, %r14899, %r14900 }; 
	// end inline asm
	// begin inline asm
	mma.sync.aligned.m16n8k64.row.col.s32.s4.s4.s32    { %r14911, %r14912, %r14913, %r14914 },    { %r86038, %r86038, %r86038, %r86038 },    { %r86040, %r86040 },            { %r14911, %r14912, %r14913, %r14914 }; 
	// end inline asm
	// begin inline asm
	mma.sync.aligned.m16n8k64.row.col.s32.s4.s4.s32    { %r14925, %r14926, %r14927, %r14928 },    { %r86038, %r86038, %r86038, %r86038 },    { %r86040, %r86040 },            { %r14925, %r14926, %r14927, %r14928 }; 
	// end inline asm
	// begin inline asm
	mma.sync.aligned.m16n8k64.row.col.s32.s4.s4.s32    { %r14897, %r14898, %r14899, %r14900 },    { %r86038, %r86038, %r86038, %r86038 },    { %r86040, %r86040 },            { %r14897, %r14898, %r14899, %r14900 }; 
	// end inline asm
	// begin inline asm
	mma.sync.aligned.m16n8k64.row.col.s32.s4.s4.s32    { %r14911, %r14912, %r14913, %r14914 },    { %r86038, %r86038, %r86038, %r86038 },    { %r86040, %r86040 },            { %r14911, %r14912, %r14913, %r14914 }; 
	// end inline asm
	// begin inline asm
	mma.sync.aligned.m16n8k64.row.col.s32.s4.s4.s32    { %r14925, %r14926, %r14927, %r14928 },    { %r86038, %r86038, %r86038, %r86038 },    { %r86040, %r86040 },            { %r14925, %r14926, %r14927, %r14928 }; 
	// end inline asm
	// begin inline asm
	mma.sync.aligned.m16n8k64.row.col.s32.s4.s4.s32    { %r14897, %r14898, %r14899, %r14900 },    { %r86038, %r86038, %r86038, %r86038 },    { %r86040, %r86040 },            { %r14897, %r14898, %r14899, %r14900 }; 
	// end inline asm
	// begin inline asm
	mma.sync.aligned.m16n8k64.row.col.s32.s4.s4.s32    { %r14911, %r14912, %r14913, %r14914 },    { %r86038, %r86038, %r86038, %r86038 },    { %r86040, %r86040 },            { %r14911, %r14912, %r14913, %r14914 }; 
	// end inline asm
	// begin inline asm
	mma.sync.aligned.m16n8k64.row.col.s32.s4.s4.s32    { %r14925, %r14926, %r14927, %r14928 },    { %r86038, %r86038, %r86038, %r86038 },    { %r86040, %r86040 },            { %r14925, %r14926, %r14927, %r14928 }; 
	// end inline asm
	// begin inline asm
	mma.sync.aligned.m16n8k64.row.col.s32.s4.s4.s32    { %r14897, %r14898, %r14899, %r14900 },    { %r86038, %r86038, %r86038, %r86038 },    { %r86040, %r86040 },            { %r14897, %r14898, %r14899, %r14900 }; 
	// end inline asm
	// begin inline asm
	mma.sync.aligned.m16n8k64.row.col.s32.s4.s4.s32    { %r14911, %r14912, %r14913, %r14914 },    { %r86038, %r86038, %r86038, %r86038 },    { %r86040, %r86040 },            { %r14911, %r14912, %r14913, %r14914 }; 
	// end inline asm
	// begin inline asm
	mma.sync.aligned.m16n8k64.row.col.s32.s4.s4.s32    { %r14925, %r14926, %r14927, %r14928 },    { %r86038, %r86038, %r86038, %r86038 },    { %r86040, %r86040 },            { %r14925, %r14926, %r14927, %r14928 }; 
	// end inline asm
	// begin inline asm
	mma.sync.aligned.m16n8k64.row.col.s32.s4.s4.s32    { %r14897, %r14898, %r14899, %r14900 },    { %r86038, %r86038, %r86038, %r86038 },    { %r86040, %r86040 },            { %r14897, %r14898, %r14899, %r14900 }; 
	// end inline asm
	// begin inline asm
	mma.sync.aligned.m16n8k64.row.col.s32.s4.s4.s32    { %r14911, %r14912, %r14913, %r14914 },    { %r86038, %r86038, %r86038, %r86038 },    { %r86040, %r86040 },            { %r14911, %r14912, %r14913, %r14914 }; 
	// end inline asm
	// begin inline asm
	mma.sync.aligned.m16n8k64.row.col.s32.s4.s4.s32    { %r14925, %r14926, %r14927, %r14928 },    { %r86038, %r86038, %r86038, %r86038 },    { %r86040, %r86040 },            { %r14925, %r14926, %r14927, %r14928 }; 
	// end inline asm
	// begin inline asm
	mma.sync.aligned.m16n8k64.row.col.s32.s4.s4.s32    { %r14897, %r14898, %r14899, %r14900 },    { %r86038, %r86038, %r86038, %r86038 },    { %r86040, %r86040 },            { %r14897, %r14898, %r14899, %r14900 }; 
	// end inline asm
	// begin inline asm
	mma.sync.aligned.m16n8k64.row.col.s32.s4.s4.s32    { %r14911, %r14912, %r14913, %r14914 },    { %r86038, %r86038, %r86038, %r86038 },    { %r86040, %r86040 },            { %r14911, %r14912, %r14913, %r14914 }; 
	// end inline asm
	// begin inline asm
	mma.sync.aligned.m16n8k64.row.col.s32.s4.s4.s32    { %r14925, %r14926, %r14927, %r14928 },    { %r86038, %r86038, %r86038, %r86038 },    { %r86040, %r86040 },            { %r14925, %r14926, %r14927, %r14928 }; 
	// end inline asm
	// begin inline asm
	mma.sync.aligned.m16n8k64.row.col.s32.s4.s4.s32    { %r14897, %r14898, %r14899, %r14900 },    { %r86038, %r86038, %r86038, %r86038 },    { %r86040, %r86040 },            { %r14897, %r14898, %r14899, %r14900 }; 
	// end inline asm
	// begin inline asm
	mma.sync.aligned.m16n8k64.row.col.s32.s4.s4.s32    { %r14911, %r14912, %r14913, %r14914 },    { %r86038, %r86038, %r86038, %r86038 },    { %r86040, %r86040 },            { %r14911, %r14912, %r14913, %r14914 }; 
	// end inline asm
	// begin inline asm
	mma.sync.aligned.m16n8k64.row.col.s32.s4.s4.s32    { %r14925, %r14926, %r14927, %r14928 },    { %r86038, %r86038, %r86038, %r86038 },    { %r86040, %r86040 },            { %r14925, %r14926, %r14927, %r14928 }; 
	// end inline asm
	// begin inline asm
	mma.sync.aligned.m16n8k64.row.col.s32.s4.s4.s32    { %r14897, %r14898, %r14899, %r14900 },    { %r86038, %r86038, %r86038, %r86038 },    { %r86040, %r86040 },            { %r14897, %r14898, %r14899, %r14900 }; 
	// end inline asm
	// begin inline asm
	mma.sync.aligned.m16n8k64.row.col.s32.s4.s4.s32    { %r14911, %r14912, %r14913, %r14914 },    { %r86038, %r86038, %r86038, %r86038 },    { %r86040, %r86040 },            { %r14911, %r14912, %r14913, %r14914 }; 
	// end inline asm
	// begin inline asm
	mma.sync.aligned.m16n8k64.row.col.s32.s4.s4.s32    { %r14925, %r14926, %r14927, %r14928 },    { %r86038, %r86038, %r86038, %r86038 },    { %r86040, %r86040 },            { %r14925, %r14926, %r14927, %r14928 }; 
	// end inline asm
	// begin inline asm
	mma.sync.aligned.m16n8k64.row.col.s32.s4.s4.s32    { %r14897, %r14898, %r14899, %r14900 },    { %r86038, %r86038, %r86038, %r86038 },    { %r86040, %r86040 },            { %r14897, %r14898, %r14899, %r14900 }; 
	// end inline asm
	// begin inline asm
	mma.sync.aligned.m16n8k64.row.col.s32.s4.s4.s32    { %r14911, %r14912, %r14913, %r14914 },    { %r86038, %r86038, %r86038, %r86038 },    { %r86040, %r86040 },            { %r14911, %r14912, %r14913, %r14914 }; 
	// end inline asm
	// begin inline asm
	mma.sync.aligned.m16n8k64.row.col.s32.s4.s4.s32    { %r14925, %r14926, %r14927, %r14928 },    { %r86038, %r86038, %r86038, %r86038 },    { %r86040, %r86040 },            { %r14925, %r14926, %r14927, %r14928 }; 
	// end inline asm
	// begin inline asm
	mma.sync.aligned.m16n8k64.row.col.s32.s4.s4.s32    { %r14897, %r14898, %r14899, %r14900 },    { %r86038, %r86038, %r86038, %r86038 },    { %r86040, %r86040 },            { %r14897, %r14898, %r14899, %r14900 }; 
	// end inline asm
	// begin inline asm
	mma.sync.aligned.m16n8k64.row.col.s32.s4.s4.s32    { %r14911, %r14912, %r14913, %r14914 },    { %r86038, %r86038, %r86038, %r86038 },    { %r86040, %r86040 },            { %r14911, %r14912, %r14913, %r14914 }; 
	// end inline asm
	// begin inline asm
	mma.sync.aligned.m16n8k64.row.col.s32.s4.s4.s32    { %r14925, %r14926, %r14927, %r14928 },    { %r86038, %r86038, %r86038, %r86038 },    { %r86040, %r86040 },            { %r14925, %r14926, %r14927, %r14928 }; 
	// end inline asm
	// begin inline asm
	mma.sync.aligned.m16n8k64.row.col.s32.s4.s4.s32    { %r14897, %r14898, %r14899, %r14900 },    { %r86038, %r86038, %r86038, %r86038 },    { %r86040, %r86040 },            { %r14897, %r14898, %r14899, %r14900 }; 
	// end inline asm
	// begin inline asm
	mma.sync.aligned.m16n8k64.row.col.s32.s4.s4.s32    { %r14911, %r14912, %r14913, %r14914 },    { %r86038, %r86038, %r86038, %r86038 },    { %r86040, %r86040 },            { %r14911, %r14912, %r14913, %r14914 }; 
	// end inline asm
	// begin inline asm
	mma.sync.aligned.m16n8k64.row.col.s32.s4.s4.s32    { %r14925, %r14926, %r14927, %r14928 },    { %r86038, %r86038, %r86038, %r86038 },    { %r86040, %r86040 },            { %r14925, %r14926, %r14927, %r14928 }; 
	// end inline asm
	// begin inline asm
	mma.sync.aligned.m16n8k64.row.col.s32.s4.s4.s32    { %r14897, %r14898, %r14899, %r14900 },    { %r86038, %r86038, %r86038, %r86038 },    { %r86040, %r86040 },            { %r14897, %r14898, %r14899, %r14900 }; 
	// end inline asm
	// begin inline asm
	mma.sync.aligned.m16n8k64.row.col.s32.s4.s4.s32    { %r14911, %r14912, %r14913, %r14914 },    { %r86038, %r86038, %r86038, %r86038 },    { %r86040, %r86040 },            { %r14911, %r14912, %r14913, %r14914 }; 
	// end inline asm
	// begin inline asm
	mma.sync.aligned.m16n8k64.row.col.s32.s4.s4.s32    { %r14925, %r14926, %r14927, %r14928 },    { %r86038, %r86038, %r86038, %r86038 },    { %r86040, %r86040 },            { %r14925, %r14926, %r14927, %r14928 }; 
	// end inline asm
	// begin inline asm
	mma.sync.aligned.m16n8k64.row.col.s32.s4.s4.s32    { %r14897, %r14898, %r14899, %r14900 },    { %r86038, %r86038, %r86038, %r86038 },    { %r86040, %r86040 },            { %r14897, %r14898, %r14899, %r14900 }; 
	// end inline asm
	// begin inline asm
	mma.sync.aligned.m16n8k64.row.col.s32.s4.s4.s32    { %r14911, %r14912, %r14913, %r14914 },    { %r86038, %r86038, %r86038, %r86038 },    { %r86040, %r86040 },            { %r14911, %r14912, %r14913, %r14914 }; 
	// end inline asm
	// begin inline asm
	mma.sync.aligned.m16n8k64.row.col.s32.s4.s4.s32    { %r14925, %r14926, %r14927, %r14928 },    { %r86038, %r86038, %r86038, %r86038 },    { %r86040, %r86040 },            { %r14925, %r14926, %r14927, %r14928 }; 
	// end inline asm
	// begin inline asm
	mma.sync.aligned.m16n8k64.row.col.s32.s4.s4.s32    { %r14897, %r14898, %r14899, %r14900 },    { %r86038, %r86038, %r86038, %r86038 },    { %r86040, %r86040 },            { %r14897, %r14898, %r14899, %r14900 }; 
	// end inline asm
	// begin inline asm
	mma.sync.aligned.m16n8k64.row.col.s32.s4.s4.s32    { %r14911, %r14912, %r14913, %r14914 },    { %r86038, %r86038, %r86038, %r86038 },    { %r86040, %r86040 },            { %r14911, %r14912, %r14913, %r14914 }; 
	// end inline asm
	// begin inline asm
	mma.sync.aligned.m16n8k64.row.col.s32.s4.s4.s32    { %r14925, %r14926, %r14927, %r14928 },    { %r86038, %r86038, %r86038, %r86038 },    { %r86040, %r86040 },            { %r14925, %r14926, %r14927, %r14928 }; 
	// end inline asm
	// begin inline asm
	mma.sync.aligned.m16n8k64.row.col.s32.s4.s4.s32    { %r14897, %r14898, %r14899, %r14900 },    { %r86038, %r86038, %r86038, %r86038 },    { %r86040, %r86040 },            { %r14897, %r14898, %r14899, %r14900 }; 
	// end inline asm
	// begin inline asm
	mma.sync.aligned.m16n8k64.row.col.s32.s4.s4.s32    { %r14911, %r14912, %r14913, %r14914 },    { %r86038, %r86038, %r86038, %r86038 },    { %r86040, %r86040 },            { %r14911, %r14912, %r14913, %r14914 }; 
	// end inline asm
	// begin inline asm
	mma.sync.aligned.m16n8k64.row.col.s32.s4.s4.s32    { %r14925, %r14926, %r14927, %r14928 },    { %r86038, %r86038, %r86038, %r86038 },    { %r86040, %r86040 },            { %r14925, %r14926, %r14927, %r14928 }; 
	// end inline asm
	// begin inline asm
	mma.sync.aligned.m16n8k64.row.col.s32.s4.s4.s32    { %r14897, %r14898, %r14899, %r14900 },    { %r86038, %r86038, %r86038, %r86038 },    { %r86040, %r86040 },            { %r14897, %r14898, %r14899, %r14900 }; 
	// end inline asm
	// begin inline asm
	mma.sync.aligned.m16n8k64.row.col.s32.s4.s4.s32    { %r14911, %r14912, %r14913, %r14914 },    { %r86038, %r86038, %r86038, %r86038 },    { %r86040, %r86040 },            { %r14911, %r14912, %r14913, %r14914 }; 
	// end inline asm
	// begin inline asm
	mma.sync.aligned.m16n8k64.row.col.s32.s4.s4.s32    { %r14925, %r14926, %r14927, %r14928 },    { %r86038, %r86038, %r86038, %r86038 },    { %r86040, %r86040 },            { %r14925, %r14926, %r14927, %r14928 }; 
	// end inline asm
	// begin inline asm
	mma.sync.aligned.m16n8k64.row.col.s32.s4.s4.s32    { %r14897, %r14898, %r14899, %r14900 },    { %r86038, %r86038, %r86038, %r86038 },    { %r86040, %r86040 },            { %r14897, %r14898, %r14899, %r14900 }; 
	// end inline asm
	// begin inline asm
	mma.sync.aligned.m16n8k64.row.col.s32.s4.s4.s32    { %r14911, %r14912, %r14913, %r14914 },    { %r86038, %r86038, %r86038, %r86038 },    { %r86040, %r86040 },            { %r14911, %r14912, %r14913, %r14914 }; 
	// end inline asm
	// begin inline asm
	mma.sync.aligned.m16n8k64.row.col.s32.s4.s4.s32    { %r14925, %r14926, %r14927, %r14928 },    { %r86038, %r86038, %r86038, %r86038 },    { %r86040, %r86040 },            { %r14925, %r14926, %r14927, %r14928 }; 
	// end inline asm
	// begin inline asm
	mma.sync.aligned.m16n8k64.row.col.s32.s4.s4.s32    { %r14897, %r14898, %r14899, %r14900 },    { %r86038, %r86038, %r86038, %r86038 },    { %r86040, %r86040 },            { %r14897, %r14898, %r14899, %r14900 }; 
	// end inline asm
	// begin inline asm
	mma.sync.aligned.m16n8k64.row.col.s32.s4.s4.s32    { %r14911, %r14912, %r14913, %r14914 },    { %r86038, %r86038, %r86038, %r86038 },    { %r86040, %r86040 },            { %r14911, %r14912, %r14913, %r14914 }; 
	// end inline asm
	// begin inline asm
	mma.sync.aligned.m16n8k64.row.col.s32.s4.s4.s32    { %r14925, %r14926, %r14927, %r14928 },    { %r86038, %r86038, %r86038, %r86038 },    { %r86040, %r86040 },            { %r14925, %r14926, %r14927, %r14928 }; 
	// end inline asm
	// begin inline asm
	mma.sync.aligned.m16n8k64.row.col.s32.s4.s4.s32    { %r14897, %r14898, %r14899, %r14900 },    { %r86038, %r86038, %r86038, %r86038 },    { %r86040, %r86040 },            { %r14897, %r14898, %r14899, %r14900 }; 
	// end inline asm
	// begin inline asm
	mma.sync.aligned.m16n8k64.row.col.s32.s4.s4.s32    { %r14911, %r14912, %r14913, %r14914 },    { %r86038, %r86038, %r86038, %r86038 },    { %r86040, %r86040 },            { %r14911, %r14912, %r14913, %r14914 }; 
	// end inline asm
	// begin inline asm
	mma.sync.aligned.m16n8k64.row.col.s32.s4.s4.s32    { %r14925, %r14926, %r14927, %r14928 },    { %r86038, %r86038, %r86038, %r86038 },    { %r86040, %r86040 },            { %r14925, %r14926, %r14927, %r14928 }; 
	// end inline asm
	// begin inline asm
	mma.sync.aligned.m16n8k64.row.col.s32.s4.s4.s32    { %r14897, %r14898, %r14899, %r14900 },    { %r86038, %r86038, %r86038, %r86038 },    { %r86040, %r86040 },            { %r14897, %r14898, %r14899, %r14900 }; 
	// end inline asm
	// begin inline asm
	mma.sync.aligned.m16n8k64.row.col.s32.s4.s4.s32    { %r14911, %r14912, %r14913, %r14914 },    { %r86038, %r86038, %r86038, %r86038 },    { %r86040, %r86040 },            { %r14911, %r14912, %r14913, %r14914 }; 
	// end inline asm
	// begin inline asm
	mma.sync.aligned.m16n8k64.row.col.s32.s4.s4.s32    { %r14925, %r14926, %r14927, %r14928 },    { %r86038, %r86038, %r86038, %r86038 },    { %r86040, %r86040 },            { %r14925, %r14926, %r14927, %r14928 }; 
	// end inline asm
	// begin inline asm
	mma.sync.aligned.m16n8k64.row.col.s32.s4.s4.s32    { %r14897, %r14898, %r14899, %r14900 },    { %r86038, %r86038, %r86038, %r86038 },    { %r86040, %r86040 },            { %r14897, %r14898, %r14899, %r14900 }; 
	// end inline asm
	// begin inline asm
	mma.sync.aligned.m16n8k64.row.col.s32.s4.s4.s32    { %r14911, %r14912, %r14913, %r14914 },    { %r86038, %r86038, %r86038, %r86038 },    { %r86040, %r86040 },            { %r14911, %r14912, %r14913, %r14914 }; 
	// end inline asm
	// begin inline asm
	mma.sync.aligned.m16n8k64.row.col.s32.s4.s4.s32    { %r14925, %r14926, %r14927, %r14928 },    { %r86038, %r86038, %r86038, %r86038 },    { %r86040, %r86040 },            { %r14925, %r14926, %r14927, %r14928 }; 
	// end inline asm
	// begin inline asm
	mma.sync.aligned.m16n8k64.row.col.s32.s4.s4.s32    { %r14897, %r14898, %r14899, %r14900 },    { %r86038, %r86038, %r86038, %r86038 },    { %r86040, %r86040 },            { %r14897, %r14898, %r14899, %r14900 }; 
	// end inline asm
	// begin inline asm
	mma.sync.aligned.m16n8k64.row.col.s32.s4.s4.s32    { %r14911, %r14912, %r14913, %r14914 },    { %r86038, %r86038, %r86038, %r86038 },    { %r86040, %r86040 },            { %r14911, %r14912, %r14913, %r14914 }; 
	// end inline asm
	// begin inline asm
	mma.sync.aligned.m16n8k64.row.col.s32.s4.s4.s32    { %r14925, %r14926, %r14927, %r14928 },    { %r86038, %r86038, %r86038, %r86038 },    { %r86040, %r86040 },            { %r14925, %r14926, %r14927, %r14928 }; 
	// end inline asm
	// begin inline asm
	mma.sync.aligned.m16n8k64.row.col.s32.s4.s4.s32    { %r14897, %r14898, %r14899, %r14900 },    { %r86038, %r86038, %r86038, %r86038 },    { %r86040, %r86040 },            { %r14897, %r14898, %r14899, %r14900 }; 
	// end inline asm
	// begin inline asm
	mma.sync.aligned.m16n8k64.row.col.s32.s4.s4.s32    { %r14911, %r14912, %r14913, %r14914 },    { %r86038, %r86038, %r86038, %r86038 },    { %r86040, %r86040 },            { %r14911, %r14912, %r14913, %r14914 }; 
	// end inline asm
	// begin inline asm
	mma.sync.aligned.m16n8k64.row.col.s32.s4.s4.s32    { %r14925, %r14926, %r14927, %r14928 },    { %r86038, %r86038, %r86038, %r86038 },    { %r86040, %r86040 },            { %r14925, %r14926, %r14927, %r14928 }; 
	// end inline asm
	// begin inline asm
	mma.sync.aligned.m16n8k64.row.col.s32.s4.s4.s32    { %r14897, %r14898, %r14899, %r14900 },    { %r86038, %r86038, %r86038, %r86038 },    { %r86040, %r86040 },            { %r14897, %r14898, %r14899, %r14900 }; 
	// end inline asm
	// begin inline asm
	mma.sync.aligned.m16n8k64.row.col.s32.s4.s4.s32    { %r14911, %r14912, %r14913, %r14914 },    { %r86038, %r86038, %r86038, %r86038 },    { %r86040, %r86040 },            { %r14911, %r14912, %r14913, %r14914 }; 
	// end inline asm
	// begin inline asm
	mma.sync.aligned.m16n8k64.row.col.s32.s4.s4.s32    { %r14925, %r14926, %r14927, %r14928 },    { %r86038, %r86038, %r86038, %r86038 },    { %r86040, %r86040 },            { %r14925, %r14926, %r14927, %r14928 }; 
	// end inline asm
	// begin inline asm
	mma.sync.aligned.m16n8k64.row.col.s32.s4.s4.s32    { %r14897, %r14898, %r14899, %r14900 },    { %r86038, %r86038, %r86038, %r86038 },    { %r86040, %r86040 },            { %r14897, %r14898, %r14899, %r14900 }; 
	// end inline asm
	// begin inline asm
	mma.sync.aligned.m16n8k64.row.col.s32.s4.s4.s32    { %r14911, %r14912, %r14913, %r14914 },    { %r86038, %r86038, %r86038, %r86038 },    { %r86040, %r86040 },            { %r14911, %r14912, %r14913, %r14914 }; 
	// end inline asm
	// begin inline asm
	mma.sync.aligned.m16n8k64.row.col.s32.s4.s4.s32    { %r14925, %r14926, %r14927, %r14928 },    { %r86038, %r86038, %r86038, %r86038 },    { %r86040, %r86040 },            { %r14925, %r14926, %r14927, %r14928 }; 
	// end inline asm
	// begin inline asm
	mma.sync.aligned.m16n8k64.row.col.s32.s4.s4.s32    { %r14897, %r14898, %r14899, %r14900 },    { %r86038, %r86038, %r86038, %r86038 },    { %r86040, %r86040 },            { %r14897, %r14898, %r14899, %r14900 }; 
	// end inline asm
	// begin inline asm
	mma.sync.aligned.m16n8k64.row.col.s32.s4.s4.s32    { %r14911, %r14912, %r14913, %r14914 },    { %r86038, %r86038, %r86038, %r86038 },    { %r86040, %r86040 },            { %r14911, %r14912, %r14913, %r14914 }; 
	// end inline asm
	// begin inline asm
	mma.sync.aligned.m16n8k64.row.col.s32.s4.s4.s32    { %r14925, %r14926, %r14927, %r14928 },    { %r86038, %r86038, %r86038, %r86038 },    { %r86040, %r86040 },            { %r14925, %r14926, %r14927, %r14928 }; 
	// end inline asm
	// begin inline asm
	mma.sync.aligned.m16n8k64.row.col.s32.s4.s4.s32    { %r14897, %r14898, %r14899, %r14900 },    { %r86038, %r86038, %r86038, %r86038 },    { %r86040, %r86040 },            { %r14897, %r14898, %r14899, %r14900 }; 
	// end inline asm
	// begin inline asm
	mma.sync.aligned.m16n8k64.row.col.s32.s4.s4.s32    { %r14911, %r14912, %r14913, %r14914 },    { %r86038, %r86038, %r86038, %r86038 },    { %r86040, %r86040 },            { %r14911, %r14912, %r14913, %r14914 }; 
	// end inline asm
	// begin inline asm
	mma.sync.aligned.m16n8k64.row.col.s32.s4.s4.s32    { %r14925, %r14926, %r14927, %r14928 },    { %r86038, %r86038, %r86038, %r86038 },    { %r86040, %r86040 },            { %r14925, %r14926, %r14927, %r14928 }; 
	// end inline asm
	// begin inline asm
	mma.sync.aligned.m16n8k64.row.col.s32.s4.s4.s32    { %r14897, %r14898, %r14899, %r14900 },    { %r86038, %r86038, %r86038, %r86038 },    { %r86040, %r86040 },            { %r14897, %r14898, %r14899, %r14900 }; 
	// end inline asm
	// begin inline asm
	mma.sync.aligned.m16n8k64.row.col.s32.s4.s4.s32    { %r14911, %r14912, %r14913, %r14914 },    { %r86038, %r86038, %r86038, %r86038 },    { %r86040, %r86040 },            { %r14911, %r14912, %r14913, %r14914 }; 
	// end inline asm
	// begin inline asm
	mma.sync.aligned.m16n8k64.row.col.s32.s4.s4.s32    { %r14925, %r14926, %r14927, %r14928 },    { %r86038, %r86038, %r86038, %r86038 },    { %r86040, %r86040 },            { %r14925, %r14926, %r14927, %r14928 }; 
	// end inline asm
	// begin inline asm
	mma.sync.aligned.m16n8k64.row.col.s32.s4.s4.s32    { %r14897, %r14898, %r14899, %r14900 },    { %r86038, %r86038, %r86038, %r86038 },    { %r86040, %r86040 },            { %r14897, %r14898, %r14899, %r14900 }; 
	// end inline asm
	// begin inline asm
	mma.sync.aligned.m16n8k64.row.col.s32.s4.s4.s32    { %r14911, %r14912, %r14913, %r14914 },    { %r86038, %r86038, %r86038, %r86038 },    { %r86040, %r86040 },            { %r14911, %r14912, %r14913, %r14914 }; 
	// end inline asm
	// begin inline asm
	mma.sync.aligned.m16n8k64.row.col.s32.s4.s4.s32    { %r14925, %r14926, %r14927, %r14928 },    { %r86038, %r86038, %r86038, %r86038 },    { %r86040, %r86040 },            { %r14925, %r14926, %r14927, %r14928 }; 
	// end inline asm
	// begin inline asm
	mma.sync.aligned.m16n8k64.row.col.s32.s4.s4.s32    { %r14897, %r14898, %r14899, %r14900 },    { %r86038, %r86038, %r86038, %r86038 },    { %r86040, %r86040 },            { %r14897, %r14898, %r14899, %r14900 }; 
	// end inline asm
	// begin inline asm
	mma.sync.aligned.m16n8k64.row.col.s32.s4.s4.s32    { %r14911, %r14912, %r14913, %r14914 },    { %r86038, %r86038, %r86038, %r86038 },    { %r86040, %r86040 },            { %r14911, %r14912, %r14913, %r14914 }; 
	// end inline asm
	// begin inline asm
	mma.sync.aligned.m16n8k64.row.col.s32.s4.s4.s32    { %r14925, %r14926, %r14927, %r14928 },    { %r86038, %r86038, %r86038, %r86038 },    { %r86040, %r86040 },            { %r14925, %r14926, %r14927, %r14928 }; 
	// end inline asm
	// begin inline asm
	mma.sync.aligned.m16n8k64.row.col.s32.s4.s4.s32    { %r14897, %r14898, %r14899, %r14900 },    { %r86038, %r86038, %r86038, %r86038 },    { %r86040, %r86040 },            { %r14897, %r14898, %r14899, %r14900 }; 
	// end inline asm
	// begin inline asm
	mma.sync.aligned.m16n8k64.row.col.s32.s4.s4.s32    { %r14911, %r14912, %r14913, %r14914 },    { %r86038, %r86038, %r86038, %r86038 },    { %r86040, %r86040 },            { %r14911, %r14912, %r14913, %r14914 }; 
	// end inline asm
	// begin inline asm
	mma.sync.aligned.m16n8k64.row.col.s32.s4.s4.s32    { %r14925, %r14926, %r14927, %r14928 },    { %r86038, %r86038, %r86038, %r86038 },    { %r86040, %r86040 },            { %r14925, %r14926, %r14927, %r14928 }; 
	// end inline asm
	// begin inline asm
	mma.sync.aligned.m16n8k64.row.col.s32.s4.s4.s32    { %r14897, %r14898, %r14899, %r14900 },    { %r86038, %r86038, %r86038, %r86038 },    { %r86040, %r86040 },            { %r14897, %r14898, %r14899, %r14900 }; 
	// end inline asm
	// begin inline asm
	mma.sync.aligned.m16n8k64.row.col.s32.s4.s4.s32    { %r14911, %r14912, %r14913, %r14914 },    { %r86038, %r86038, %r86038, %r86038 },    { %r86040, %r86040 },            { %r14911, %r14912, %r14913, %r14914 }; 
	// end inline asm
	// begin inline asm
	mma.sync.aligned.m16n8k64.row.col.s32.s4.s4.s32    { %r14925, %r14926, %r14927, %r14928 },    { %r86038, %r86038, %r86038, %r86038 },    { %r86040, %r86040 },            { %r14925, %r14926, %r14927, %r14928 }; 
	// end inline asm
	// begin inline asm
	mma.sync.aligned.m16n8k64.row.col.s32.s4.s4.s32    { %r14897, %r14898, %r14899, %r14900 },    { %r86038, %r86038, %r86038, %r86038 },    { %r86040, %r86040 },            { %r14897, %r14898, %r14899, %r14900 }; 
	// end inline asm
	// begin inline asm
	mma.sync.aligned.m16n8k64.row.col.s32.s4.s4.s32    { %r14911, %r14912, %r14913, %r14914 },    { %r86038, %r86038, %r86038, %r86038 },    { %r86040, %r86040 },            { %r14911, %r14912, %r14913, %r14914 }; 
	// end inline asm
	// begin inline asm
	mma.sync.aligned.m16n8k64.row.col.s32.s4.s4.s32    { %r14925, %r14926, %r14927, %r14928 },    { %r86038, %r86038, %r86038, %r86038 },    { %r86040, %r86040 },            { %r14925, %r14926, %r14927, %r14928 }; 
	// end inline asm
	// begin inline asm
	mma.sync.aligned.m16n8k64.row.col.s32.s4.s4.s32    { %r14897, %r14898, %r14899, %r14900 },    { %r86038, %r86038, %r86038, %r86038 },    { %r86040, %r86040 },            { %r14897, %r14898, %r14899, %r14900 }; 
	// end inline asm
	// begin inline asm
	mma.sync.aligned.m16n8k64.row.col.s32.s4.s4.s32    { %r14911, %r14912, %r14913, %r14914 },    { %r86038, %r86038, %r86038, %r86038 },    { %r86040, %r86040 },            { %r14911, %r14912, %r14913, %r14914 }; 
	// end inline asm
	// begin inline asm
	mma.sync.aligned.m16n8k64.row.col.s32.s4.s4.s32    { %r14925, %r14926, %r14927, %r14928 },    { %r86038, %r86038, %r86038, %r86038 },    { %r86040, %r86040 },            { %r14925, %r14926, %r14927, %r14928 }; 
	// end inline asm
	// begin inline asm
	mma.sync.aligned.m16n8k64.row.col.s32.s4.s4.s32    { %r14897, %r14898, %r14899, %r14900 },    { %r86038, %r86038, %r86038, %r86038 },    { %r86040, %r86040 },            { %r14897, %r14898, %r14899, %r14900 }; 
	// end inline asm
	// begin inline asm
	mma.sync.aligned.m16n8k64.row.col.s32.s4.s4.s32    { %r14911, %r14912, %r14913, %r14914 },    { %r86038, %r86038, %r86038, %r86038 },    { %r86040, %r86040 },            { %r14911, %r14912, %r14913, %r14914 }; 
	// end inline asm
	// begin inline asm
	mma.sync.aligned.m16n8k64.row.col.s32.s4.s4.s32    { %r14925, %r14926, %r14927, %r14928 },    { %r86038, %r86038, %r86038, %r86038 },    { %r86040, %r86040 },            { %r14925, %r14926, %r14927, %r14928 }; 
	// end inline asm
	// begin inline asm
	mma.sync.aligned.m16n8k64.row.col.s32.s4.s4.s32    { %r14897, %r14898, %r14899, %r14900 },    { %r86038, %r86038, %r86038, %r86038 },    { %r86040, %r86040 },            { %r14897, %r14898, %r14899, %r14900 }; 
	// end inline asm
	// begin inline asm
	mma.sync.aligned.m16n8k64.row.col.s32.s4.s4.s32    { %r14911, %r14912, %r14913, %r14914 },    { %r86038, %r86038, %r86038, %r86038 },    { %r86040, %r86040 },            { %r14911, %r14912, %r14913, %r14914 }; 
	// end inline asm
	// begin inline asm
	mma.sync.aligned.m16n8k64.row.col.s32.s4.s4.s32    { %r14925, %r14926, %r14927, %r14928 },    { %r86038, %r86038, %r86038, %r86038 },    { %r86040, %r86040 },            { %r14925, %r14926, %r14927, %r14928 }; 
	// end inline asm
	// begin inline asm
	mma.sync.aligned.m16n8k64.row.col.s32.s4.s4.s32    { %r14897, %r14898, %r14899, %r14900 },    { %r86038, %r86038, %r86038, %r86038 },    { %r86040, %r86040 },            { %r14897, %r14898, %r14899, %r14900 }; 
	// end inline asm
	// begin inline asm
	mma.sync.aligned.m16n8k64.row.col.s32.s4.s4.s32    { %r14911, %r14912, %r14913, %r14914 },    { %r86038, %r86038, %r86038, %r86038 },    { %r86040, %r86040 },            { %r14911, %r14912, %r14913, %r14914 }; 
	// end inline asm
	// begin inline asm
	mma.sync.aligned.m16n8k64.row.col.s32.s4.s4.s32    { %r14925, %r14926, %r14927, %r14928 },    { %r86038, %r86038, %r86038, %r86038 },    { %r86040, %r86040 },            { %r14925, %r14926, %r14927, %r14928 }; 
	// end inline asm
	// begin inline asm
	mma.sync.aligned.m16n8k64.row.col.s32.s4.s4.s32    { %r14897, %r14898, %r14899, %r14900 },    { %r86038, %r86038, %r86038, %r86038 },    { %r86040, %r86040 },            { %r14897, %r14898, %r14899, %r14900 }; 
	// end inline asm
	// begin inline asm
	mma.sync.aligned.m16n8k64.row.col.s32.s4.s4.s32    { %r14911, %r14912, %r14913, %r14914 },    { %r86038, %r86038, %r86038, %r86038 },    { %r86040, %r86040 },            { %r14911, %r14912, %r14913, %r14914 }; 
	// end inline asm
	// begin inline asm
	mma.sync.aligned.m16n8k64.row.col.s32.s4.s4.s32    { %r14925, %r14926, %r14927, %r14928 },    { %r86038, %r86038, %r86038, %r86038 },    { %r86040, %r86040 },            { %r14925, %r14926, %r14927, %r14928 }; 
	// end inline asm
	// begin inline asm
	mma.sync.aligned.m16n8k64.row.col.s32.s4.s4.s32    { %r14897, %r14898, %r14899, %r14900 },    { %r86038, %r86038, %r86038, %r86038 },    { %r86040, %r86040 },            { %r14897, %r14898, %r14899, %r14900 }; 
	// end inline asm
	// begin inline asm
	mma.sync.aligned.m16n8k64.row.col.s32.s4.s4.s32    { %r14911, %r14912, %r14913, %r14914 },    { %r86038, %r86038, %r86038, %r86038 },    { %r86040, %r86040 },            { %r14911, %r14912, %r14913, %r14914 }; 
	// end inline asm
	// begin inline asm
	mma.sync.aligned.m16n8k64.row.col.s32.s4.s4.s32    { %r14925, %r14926, %r14927, %r14928 },    { %r86038, %r86038, %r86038, %r86038 },    { %r86040, %r86040 },            { %r14925, %r14926, %r14927, %r14928 }; 
	// end inline asm
	// begin inline asm
	mma.sync.aligned.m16n8k64.row.col.s32.s4.s4.s32    { %r14897, %r14898, %r14899, %r14900 },    { %r86038, %r86038, %r86038, %r86038 },    { %r86040, %r86040 },            { %r14897, %r14898, %r14899, %r14900 }; 
	// end inline asm
	// begin inline asm
	mma.sync.aligned.m16n8k64.row.col.s32.s4.s4.s32    { %r14911, %r14912, %r14913, %r14914 },    { %r86038, %r86038, %r86038, %r86038 },    { %r86040, %r86040 },            { %r14911, %r14912, %r14913, %r14914 }; 
	// end inline asm
	// begin inline asm
	mma.sync.aligned.m16n8k64.row.col.s32.s4.s4.s32    { %r14925, %r14926, %r14927, %r14928 },    { %r86038, %r86038, %r86038, %r86038 },    { %r86040, %r86040 },            { %r14925, %r14926, %r14927, %r14928 }; 
	// end inline asm
	// begin inline asm
	mma.sync.aligned.m16n8k64.row.col.s32.s4.s4.s32    { %r14897, %r14898, %r14899, %r14900 },    { %r86038, %r86038, %r86038, %r86038 },    { %r86040, %r86040 },            { %r14897, %r14898, %r14899, %r14900 }; 
	// end inline asm
	// begin inline asm
	mma.sync.aligned.m16n8k64.row.col.s32.s4.s4.s32    { %r14911, %r14912, %r14913, %r14914 },    { %r86038, %r86038, %r86038, %r86038 },    { %r86040, %r86040 },            { %r14911, %r14912, %r14913, %r14914 }; 
	// end inline asm
	// begin inline asm
	mma.sync.aligned.m16n8k64.row.col.s32.s4.s4.s32    { %r14925, %r14926, %r14927, %r14928 },    { %r86038, %r86038, %r86038, %r86038 },    { %r86040, %r86040 },            { %r14925, %r14926, %r14927, %r14928 }; 
	// end inline asm
	// begin inline asm
	mma.sync.aligned.m16n8k64.row.col.s32.s4.s4.s32    { %r14897, %r14898, %r14899, %r14900 },    { %r86038, %r86038, %r86038, %r86038 },    { %r86040, %r86040 },            { %r14897, %r14898, %r14899, %r14900 }; 
	// end inline asm
	// begin inline asm
	mma.sync.aligned.m16n8k64.row.col.s32.s4.s4.s32    { %r14911, %r14912, %r14913, %r14914 },    { %r86038, %r86038, %r86038, %r86038 },    { %r86040, %r86040 },            { %r14911, %r14912, %r14913, %r14914 }; 
	// end inline asm
	// begin inline asm
	mma.sync.aligned.m16n8k64.row.col.s32.s4.s4.s32    { %r14925, %r14926, %r14927, %r14928 },    { %r86038, %r86038, %r86038, %r86038 },    { %r86040, %r86040 },            { %r14925, %r14926, %r14927, %r14928 }; 
	// end inline asm
	// begin inline asm
	mma.sync.aligned.m16n8k64.row.col.s32.s4.s4.s32    { %r14897, %r14898, %r14899, %r14900 },    { %r86038, %r86038, %r86038, %r86038 },    { %r86040, %r86040 },            { %r14897, %r14898, %r14899, %r14900 }; 
	// end inline asm
	// begin inline asm
	mma.sync.aligned.m16n8k64.row.col.s32.s4.s4.s32    { %r14911, %r14912, %r14913, %r14914 },    { %r86038, %r86038, %r86038, %r86038 },    { %r86040, %r86040 },            { %r14911, %r14912, %r14913, %r14914 }; 
	// end inline asm
	// begin inline asm
	mma.sync.aligned.m16n8k64.row.col.s32.s4.s4.s32    { %r14925, %r14926, %r14927, %r14928 },    { %r86038, %r86038, %r86038, %r86038 },    { %r86040, %r86040 },            { %r14925, %r14926, %r14927, %r14928 }; 
	// end inline asm
	// begin inline asm
	mma.sync.aligned.m16n8k64.row.col.s32.s4.s4.s32    { %r14897, %r14898, %r14899, %r14900 },    { %r86038, %r86038, %r86038, %r86038 },    { %r86040, %r86040 },            { %r14897, %r14898, %r14899, %r14900 }; 
	// end inline asm
	// begin inline asm
	mma.sync.aligned.m16n8k64.row.col.s32.s4.s4.s32    { %r14911, %r14912, %r14913, %r14914 },    { %r86038, %r86038, %r86038, %r86038 },    { %r86040, %r86040 },            { %r14911, %r14912, %r14913, %r14914 }; 
	// end inline asm
	// begin inline asm
	mma.sync.aligned.m16n8k64.row.col.s32.s4.s4.s32    { %r14925, %r14926, %r14927, %r14928 },    { %r86038, %r86038, %r86038, %r86038 },    { %r86040, %r86040 },            { %r14925, %r14926, %r14927, %r14928 }; 
	// end inline asm
	// begin inline asm
	mma.sync.aligned.m16n8k64.row.col.s32.s4.s4.s32    { %r14897, %r14898, %r14899, %r14900 },    { %r86038, %r86038, %r86038, %r86038 },    { %r86040, %r86040 },            { %r14897, %r14898, %r14899, %r14900 }; 
	// end inline asm
	// begin inline asm
	mma.sync.aligned.m16n8k64.row.col.s32.s4.s4.s32    { %r14911, %r14912, %r14913, %r14914 },    { %r86038, %r86038, %r86038, %r86038 },    { %r86040, %r86040 },            { %r14911, %r14912, %r14913, %r14914 }; 
	// end inline asm
	// begin inline asm
	mma.sync.aligned.m16n8k64.row.col.s32.s4.s4.s32    { %r14925, %r14926, %r14927, %r14928 },    { %r86038, %r86038, %r86038, %r86038 },    { %r86040, %r86040 },            { %r14925, %r14926, %r14927, %r14928 }; 
	// end inline asm
	// begin inline asm
	mma.sync.aligned.m16n8k64.row.col.s32.s4.s4.s32    { %r14897, %r14898, %r14899, %r14900 },    { %r86038, %r86038, %r86038, %r86038 },    { %r86040, %r86040 },            { %r14897, %r14898, %r14899, %r14900 }; 
	// end inline asm
	// begin inline asm
	mma.sync.aligned.m16n8k64.row.col.s32.s4.s4.s32    { %r14911, %r14912, %r14913, %r14914 },    { %r86038, %r86038, %r86038, %r86038 },    { %r86040, %r86040 },            { %r14911, %r14912, %r14913, %r14914 }; 
	// end inline asm
	// begin inline asm
	mma.sync.aligned.m16n8k64.row.col.s32.s4.s4.s32    { %r14925, %r14926, %r14927, %r14928 },    { %r86038, %r86038, %r86038, %r86038 },    { %r86040, %r86040 },            { %r14925, %r14926, %r14927, %r14928 }; 
	// end inline asm
	// begin inline asm
	mma.sync.aligned.m16n8k64.row.col.s32.s4.s4.s32    { %r14897, %r14898, %r14899, %r14900 },    { %r86038, %r86038, %r86038, %r86038 },    { %r86040, %r86040 },            { %r14897, %r14898, %r14899, %r14900 }; 
	// end inline asm
	// begin inline asm
	mma.sync.aligned.m16n8k64.row.col.s32.s4.s4.s32    { %r14911, %r14912, %r14913, %r14914 },    { %r86038, %r86038, %r86038, %r86038 },    { %r86040, %r86040 },            { %r14911, %r14912, %r14913, %r14914 }; 
	// end inline asm
	// begin inline asm
	mma.sync.aligned.m16n8k64.row.col.s32.s4.s4.s32    { %r14925, %r14926, %r14927, %r14928 },    { %r86038, %r86038, %r86038, %r86038 },    { %r86040, %r86040 },            { %r14925, %r14926, %r14927, %r14928 }; 
	// end inline asm
	// begin inline asm
	mma.sync.aligned.m16n8k64.row.col.s32.s4.s4.s32    { %r14897, %r14898, %r14899, %r14900 },    { %r86038, %r86038, %r86038, %r86038 },    { %r86040, %r86040 },            { %r14897, %r14898, %r14899, %r14900 }; 
	// end inline asm
	// begin inline asm
	mma.sync.aligned.m16n8k64.row.col.s32.s4.s4.s32    { %r14911, %r14912, %r14913, %r14914 },    { %r86038, %r86038, %r86038, %r86038 },    { %r86040, %r86040 },            { %r14911, %r14912, %r14913, %r14914 }; 
	// end inline asm
	// begin inline asm
	mma.sync.aligned.m16n8k64.row.col.s32.s4.s4.s32    { %r14925, %r14926, %r14927, %r14928 },    { %r86038, %r86038, %r86038, %r86038 },    { %r86040, %r86040 },            { %r14925, %r14926, %r14927, %r14928 }; 
	// end inline asm
	// begin inline asm
	mma.sync.aligned.m16n8k64.row.col.s32.s4.s4.s32    { %r14897, %r14898, %r14899, %r14900 },    { %r86038, %r86038, %r86038, %r86038 },    { %r86040, %r86040 },            { %r14897, %r14898, %r14899, %r14900 }; 
	// end inline asm
	// begin inline asm
	mma.sync.aligned.m16n8k64.row.col.s32.s4.s4.s32    { %r14911, %r14912, %r14913, %r14914 },    { %r86038, %r86038, %r86038, %r86038 },    { %r86040, %r86040 },            { %r14911, %r14912, %r14913, %r14914 }; 
	// end inline asm
	// begin inline asm
	mma.sync.aligned.m16n8k64.row.col.s32.s4.s4.s32    { %r14925, %r14926, %r14927, %r14928 },    { %r86038, %r86038, %r86038, %r86038 },    { %r86040, %r86040 },            { %r14925, %r14926, %r14927, %r14928 }; 
	// end inline asm
	// begin inline asm
	mma.sync.aligned.m16n8k64.row.col.s32.s4.s4.s32    { %r14897, %r14898, %r14899, %r14900 },    { %r86038, %r86038, %r86038, %r86038 },    { %r86040, %r86040 },            { %r14897, %r14898, %r14899, %r14900 }; 
	// end inline asm
	// begin inline asm
	mma.sync.aligned.m16n8k64.row.col.s32.s4.s4.s32    { %r14911, %r14912, %r14913, %r14914 },    { %r86038, %r86038, %r86038, %r86038 },    { %r86040, %r86040 },            { %r14911, %r14912, %r14913, %r14914 }; 
	// end inline asm
	// begin inline asm
	mma.sync.aligned.m16n8k64.row.col.s32.s4.s4.s32    { %r14925, %r14926, %r14927, %r14928 },    { %r86038, %r86038, %r86038, %r86038 },    { %r86040, %r86040 },            { %r14925, %r14926, %r14927, %r14928 }; 
	// end inline asm
	// begin inline asm
	mma.sync.aligned.m16n8k64.row.col.s32.s4.s4.s32    { %r14897, %r14898, %r14899, %r14900 },    { %r86038, %r86038, %r86038, %r86038 },    { %r86040, %r86040 },            { %r14897, %r14898, %r14899, %r14900 }; 
	// end inline asm
	// begin inline asm
	mma.sync.aligned.m16n8k64.row.col.s32.s4.s4.s32    { %r14911, %r14912, %r14913, %r14914 },    { %r86038, %r86038, %r86038, %r86038 },    { %r86040, %r86040 },            { %r14911, %r14912, %r14913, %r14914 }; 
	// end inline asm
	// begin inline asm
	mma.sync.aligned.m16n8k64.row.col.s32.s4.s4.s32    { %r14925, %r14926, %r14927, %r14928 },    { %r86038, %r86038, %r86038, %r86038 },    { %r86040, %r86040 },            { %r14925, %r14926, %r14927, %r14928 }; 
	// end inline asm
	// begin inline asm
	mma.sync.aligned.m16n8k64.row.col.s32.s4.s4.s32    { %r14897, %r14898, %r14899, %r14900 },    { %r86038, %r86038, %r86038, %r86038 },    { %r86040, %r86040 },            { %r14897, %r14898, %r14899, %r14900 }; 
	// end inline asm
	// begin inline asm
	mma.sync.aligned.m16n8k64.row.col.s32.s4.s4.s32    { %r14911, %r14912, %r14913, %r14914 },    { %r86038, %r86038, %r86038, %r86038 },    { %r86040, %r86040 },            { %r14911, %r14912, %r14913, %r14914 }; 
	// end inline asm
	// begin inline asm
	mma.sync.aligned.m16n8k64.row.col.s32.s4.s4.s32    { %r14925, %r14926, %r14927, %r14928 },    { %r86038, %r86038, %r86038, %r86038 },    { %r86040, %r86040 },            { %r14925, %r14926, %r14927, %r14928 }; 
	// end inline asm
	// begin inline asm
	mma.sync.aligned.m16n8k64.row.col.s32.s4.s4.s32    { %r14897, %r14898, %r14899, %r14900 },    { %r86038, %r86038, %r86038, %r86038 },    { %r86040, %r86040 },            { %r14897, %r14898, %r14899, %r14900 }; 
	// end inline asm
	// begin inline asm
	mma.sync.aligned.m16n8k64.row.col.s32.s4.s4.s32    { %r14911, %r14912, %r14913, %r14914 },    { %r86038, %r86038, %r86038, %r86038 },    { %r86040, %r86040 },            { %r14911, %r14912, %r14913, %r14914 }; 
	// end inline asm
	// begin inline asm
	mma.sync.aligned.m16n8k64.row.col.s32.s4.s4.s32    { %r14925, %r14926, %r14927, %r14928 },    { %r86038, %r86038, %r86038, %r86038 },    { %r86040, %r86040 },            { %r14925, %r14926, %r14927, %r14928 }; 
	// end inline asm
	// begin inline asm
	mma.sync.aligned.m16n8k64.row.col.s32.s4.s4.s32    { %r14897, %r14898, %r14899, %r14900 },    { %r86038, %r86038, %r86038, %r86038 },    { %r86040, %r86040 },            { %r14897, %r14898, %r14899, %r14900 }; 
	// end inline asm
	// begin inline asm
	mma.sync.aligned.m16n8k64.row.col.s32.s4.s4.s32    { %r14911, %r14912, %r14913, %r14914 },    { %r86038, %r86038, %r86038, %r86038 },    { %r86040, %r86040 },            { %r14911, %r14912, %r14913, %r14914 }; 
	// end inline asm
	// begin inline asm
	mma.sync.aligned.m16n8k64.row.col.s32.s4.s4.s32    { %r14925, %r14926, %r14927, %r14928 },    { %r86038, %r86038, %r86038, %r86038 },    { %r86040, %r86040 },            { %r14925, %r14926, %r14927, %r14928 }; 
	// end inline asm
	// begin inline asm
	mma.sync.aligned.m16n8k64.row.col.s32.s4.s4.s32    { %r14897, %r14898, %r14899, %r14900 },    { %r86038, %r86038, %r86038, %r86038 },    { %r86040, %r86040 },            { %r14897, %r14898, %r14899, %r14900 }; 
	// end inline asm
	// begin inline asm
	mma.sync.aligned.m16n8k64.row.col.s32.s4.s4.s32    { %r14911, %r14912, %r14913, %r14914 },    { %r86038, %r86038, %r86038, %r86038 },    { %r86040, %r86040 },            { %r14911, %r14912, %r14913, %r14914 }; 
	// end inline asm
	// begin inline asm
	mma.sync.aligned.m16n8k64.row.col.s32.s4.s4.s32    { %r14925, %r14926, %r14927, %r14928 },    { %r86038, %r86038, %r86038, %r86038 },    { %r86040, %r86040 },            { %r14925, %r14926, %r14927, %r14928 }; 
	// end inline asm
	// begin inline asm
	mma.sync.aligned.m16n8k64.row.col.s32.s4.s4.s32    { %r14897, %r14898, %r14899, %r14900 },    { %r86038, %r86038, %r86038, %r86038 },    { %r86040, %r86040 },            { %r14897, %r14898, %r14899, %r14900 }; 
	// end inline asm
	// begin inline asm
	mma.sync.aligned.m16n8k64.row.col.s32.s4.s4.s32    { %r14911, %r14912, %r14913, %r14914 },    { %r86038, %r86038, %r86038, %r86038 },    { %r86040, %r86040 },            { %r14911, %r14912, %r14913, %r14914 }; 
	// end inline asm
	// begin inline asm
	mma.sync.aligned.m16n8k64.row.col.s32.s4.s4.s32    { %r14925, %r14926, %r14927, %r14928 },    { %r86038, %r86038, %r86038, %r86038 },    { %r86040, %r86040 },            { %r14925, %r14926, %r14927, %r14928 }; 
	// end inline asm
	// begin inline asm
	mma.sync.aligned.m16n8k64.row.col.s32.s4.s4.s32    { %r14897, %r14898, %r14899, %r14900 },    { %r86038, %r86038, %r86038, %r86038 },    { %r86040, %r86040 },            { %r14897, %r14898, %r14899, %r14900 }; 
	// end inline asm
	// begin inline asm
	mma.sync.aligned.m16n8k64.row.col.s32.s4.s4.s32    { %r14911, %r14912, %r14913, %r14914 },    { %r86038, %r86038, %r86038, %r86038 },    { %r86040, %r86040 },            { %r14911, %r14912, %r14913, %r14914 }; 
	// end inline asm
	// begin inline asm
	mma.sync.aligned.m16n8k64.row.col.s32.s4.s4.s32    { %r14925, %r14926, %r14927, %r14928 },    { %r86038, %r86038, %r86038, %r86038 },    { %r86040, %r86040 },            { %r14925, %r14926, %r14927, %r14928 }; 
	// end inline asm
	// begin inline asm
	mma.sync.aligned.m16n8k64.row.col.s32.s4.s4.s32    { %r14897, %r14898, %r14899, %r14900 },    { %r86038, %r86038, %r86038, %r86038 },    { %r86040, %r86040 },            { %r14897, %r14898, %r14899, %r14900 }; 
	// end inline asm
	// begin inline asm
	mma.sync.aligned.m16n8k64.row.col.s32.s4.s4.s32    { %r14911, %r14912, %r14913, %r14914 },    { %r86038, %r86038, %r86038, %r86038 },    { %r86040, %r86040 },            { %r14911, %r14912, %r14913, %r14914 }; 
	// end inline asm
	// begin inline asm
	mma.sync.aligned.m16n8k64.row.col.s32.s4.s4.s32    { %r14925, %r14926, %r14927, %r14928 },    { %r86038, %r86038, %r86038, %r86038 },    { %r86040, %r86040 },            { %r14925, %r14926, %r14927, %r14928 }; 
	// end inline asm
	// begin inline asm
	mma.sync.aligned.m16n8k64.row.col.s32.s4.s4.s32    { %r14897, %r14898, %r14899, %r14900 },    { %r86038, %r86038, %r86038, %r86038 },    { %r86040, %r86040 },            { %r14897, %r14898, %r14899, %r14900 }; 
	// end inline asm
	// begin inline asm
	mma.sync.aligned.m16n8k64.row.col.s32.s4.s4.s32    { %r14911, %r14912, %r14913, %r14914 },    { %r86038, %r86038, %r86038, %r86038 },    { %r86040, %r86040 },            { %r14911, %r14912, %r14913, %r14914 }; 
	// end inline asm
	// begin inline asm
	mma.sync.aligned.m16n8k64.row.col.s32.s4.s4.s32    { %r14925, %r14926, %r14927, %r14928 },    { %r86038, %r86038, %r86038, %r86038 },    { %r86040, %r86040 },            { %r14925, %r14926, %r14927, %r14928 }; 
	// end inline asm
	// begin inline asm
	mma.sync.aligned.m16n8k64.row.col.s32.s4.s4.s32    { %r14897, %r14898, %r14899, %r14900 },    { %r86038, %r86038, %r86038, %r86038 },    { %r86040, %r86040 },            { %r14897, %r14898, %r14899, %r14900 }; 
	// end inline asm
	// begin inline asm
	mma.sync.aligned.m16n8k64.row.col.s32.s4.s4.s32    { %r14911, %r14912, %r14913, %r14914 },    { %r86038, %r86038, %r86038, %r86038 },    { %r86040, %r86040 },            { %r14911, %r14912, %r14913, %r14914 }; 
	// end inline asm
	// begin inline asm
	mma.sync.aligned.m16n8k64.row.col.s32.s4.s4.s32    { %r14925, %r14926, %r14927, %r14928 },    { %r86038, %r86038, %r86038, %r86038 },    { %r86040, %r86040 },            { %r14925, %r14926, %r14927, %r14928 }; 
	// end inline asm
	// begin inline asm
	mma.sync.aligned.m16n8k64.row.col.s32.s4.s4.s32    { %r14897, %r14898, %r14899, %r14900 },    { %r86038, %r86038, %r86038, %r86038 },    { %r86040, %r86040 },            { %r14897, %r14898, %r14899, %r14900 }; 
	// end inline asm
	// begin inline asm
	mma.sync.aligned.m16n8k64.row.col.s32.s4.s4.s32    { %r14911, %r14912, %r14913, %r14914 },    { %r86038, %r86038, %r86038, %r86038 },    { %r86040, %r86040 },            { %r14911, %r14912, %r14913, %r14914 }; 
	// end inline asm
	// begin inline asm
	mma.sync.aligned.m16n8k64.row.col.s32.s4.s4.s32    { %r14925, %r14926, %r14927, %r14928 },    { %r86038, %r86038, %r86038, %r86038 },    { %r86040, %r86040 },            { %r14925, %r14926, %r14927, %r14928 }; 
	// end inline asm
	// begin inline asm
	mma.sync.aligned.m16n8k64.row.col.s32.s4.s4.s32    { %r14897, %r14898, %r14899, %r14900 },    { %r86038, %r86038, %r86038, %r86038 },    { %r86040, %r86040 },            { %r14897, %r14898, %r14899, %r14900 }; 
	// end inline asm
	// begin inline asm
	mma.sync.aligned.m16n8k64.row.col.s32.s4.s4.s32    { %r14911, %r14912, %r14913, %r14914 },    { %r86038, %r86038, %r86038, %r86038 },    { %r86040, %r86040 },            { %r14911, %r14912, %r14913, %r14914 }; 
	// end inline asm
	// begin inline asm
	mma.sync.aligned.m16n8k64.row.col.s32.s4.s4.s32    { %r14925, %r14926, %r14927, %r14928 },    { %r86038, %r86038, %r86038, %r86038 },    { %r86040, %r86040 },            { %r14925, %r14926, %r14927, %r14928 }; 
	// end inline asm
	// begin inline asm
	mma.sync.aligned.m16n8k64.row.col.s32.s4.s4.s32    { %r14897, %r14898, %r14899, %r14900 },    { %r86038, %r86038, %r86038, %r86038 },    { %r86040, %r86040 },            { %r14897, %r14898, %r14899, %r14900 }; 
	// end inline asm
	// begin inline asm
	mma.sync.aligned.m16n8k64.row.col.s32.s4.s4.s32    { %r14911, %r14912, %r14913, %r14914 },    { %r86038, %r86038, %r86038, %r86038 },    { %r86040, %r86040 },            { %r14911, %r14912, %r14913, %r14914 }; 
	// end inline asm
	// begin inline asm
	mma.sync.aligned.m16n8k64.row.col.s32.s4.s4.s32    { %r14925, %r14926, %r14927, %r14928 },    { %r86038, %r86038, %r86038, %r86038 },    { %r86040, %r86040 },            { %r14925, %r14926, %r14927, %r14928 }; 
	// end inline asm
	// begin inline asm
	mma.sync.aligned.m16n8k64.row.col.s32.s4.s4.s32    { %r14897, %r14898, %r14899, %r14900 },    { %r86038, %r86038, %r86038, %r86038 },    { %r86040, %r86040 },            { %r14897, %r14898, %r14899, %r14900 }; 
	// end inline asm
	// begin inline asm
	mma.sync.aligned.m16n8k64.row.col.s32.s4.s4.s32    { %r14911, %r14912, %r14913, %r14914 },    { %r86038, %r86038, %r86038, %r86038 },    { %r86040, %r86040 },            { %r14911, %r14912, %r14913, %r14914 }; 
	// end inline asm
	// begin inline asm
	mma.sync.aligned.m16n8k64.row.col.s32.s4.s4.s32    { %r14925, %r14926, %r14927, %r14928 },    { %r86038, %r86038, %r86038, %r86038 },    { %r86040, %r86040 },            { %r14925, %r14926, %r14927, %r14928 }; 
	// end inline asm
	// begin inline asm
	mma.sync.aligned.m16n8k64.row.col.s32.s4.s4.s32    { %r14897, %r14898, %r14899, %r14900 },    { %r86038, %r86038, %r86038, %r86038 },    { %r86040, %r86040 },            { %r14897, %r14898, %r14899, %r14900 }; 
	// end inline asm
	// begin inline asm
	mma.sync.aligned.m16n8k64.row.col.s32.s4.s4.s32    { %r14911, %r14912, %r14913, %r14914 },    { %r86038, %r86038, %r86038, %r86038 },    { %r86040, %r86040 },            { %r14911, %r14912, %r14913, %r14914 }; 
	// end inline asm
	// begin inline asm
	mma.sync.aligned.m16n8k64.row.col.s32.s4.s4.s32    { %r14925, %r14926, %r14927, %r14928 },    { %r86038, %r86038, %r86038, %r86038 },    { %r86040, %r86040 },            { %r14925, %r14926, %r14927, %r14928 }; 
	// end inline asm
	// begin inline asm
	mma.sync.aligned.m16n8k64.row.col.s32.s4.s4.s32    { %r14897, %r14898, %r14899, %r14900 },    { %r86038, %r86038, %r86038, %r86038 },    { %r86040, %r86040 },            { %r14897, %r14898, %r14899, %r14900 }; 
	// end inline asm
	// begin inline asm
	mma.sync.aligned.m16n8k64.row.col.s32.s4.s4.s32    { %r14911, %r14912, %r14913, %r14914 },    { %r86038, %r86038, %r86038, %r86038 },    { %r86040, %r86040 },            { %r14911, %r14912, %r14913, %r14914 }; 
	// end inline asm
	// begin inline asm
	mma.sync.aligned.m16n8k64.row.col.s32.s4.s4.s32    { %r14925, %r14926, %r14927, %r14928 },    { %r86038, %r86038, %r86038, %r86038 },    { %r86040, %r86040 },            { %r14925, %r14926, %r14927, %r14928 }; 
	// end inline asm
	// begin inline asm
	mma.sync.aligned.m16n8k64.row.col.s32.s4.s4.s32    { %r14897, %r14898, %r14899, %r14900 },    { %r86038, %r86038, %r86038, %r86038 },    { %r86040, %r86040 },            { %r14897, %r14898, %r14899, %r14900 }; 
	// end inline asm
	// begin inline asm
	mma.sync.aligned.m16n8k64.row.col.s32.s4.s4.s32    { %r14911, %r14912, %r14913, %r14914 },    { %r86038, %r86038, %r86038, %r86038 },    { %r86040, %r86040 },            { %r14911, %r14912, %r14913, %r14914 }; 
	// end inline asm
	// begin inline asm
	mma.sync.aligned.m16n8k64.row.col.s32.s4.s4.s32    { %r14925, %r14926, %r14927, %r14928 },    { %r86038, %r86038, %r86038, %r86038 },    { %r86040, %r86040 },            { %r14925, %r14926, %r14927, %r14928 }; 
	// end inline asm
	// begin inline asm
	mma.sync.aligned.m16n8k64.row.col.s32.s4.s4.s32    { %r14897, %r14898, %r14899, %r14900 },    { %r86038, %r86038, %r86038, %r86038 },    { %r86040, %r86040 },            { %r14897, %r14898, %r14899, %r14900 }; 
	// end inline asm
	// begin inline asm
	mma.sync.aligned.m16n8k64.row.col.s32.s4.s4.s32    { %r14911, %r14912, %r14913, %r14914 },    { %r86038, %r86038, %r86038, %r86038 },    { %r86040, %r86040 },            { %r14911, %r14912, %r14913, %r14914 }; 
	// end inline asm
	// begin inline asm
	mma.sync.aligned.m16n8k64.row.col.s32.s4.s4.s32    { %r14925, %r14926, %r14927, %r14928 },    { %r86038, %r86038, %r86038, %r86038 },    { %r86040, %r86040 },            { %r14925, %r14926, %r14927, %r14928 }; 
	// end inline asm
	// begin inline asm
	mma.sync.aligned.m16n8k64.row.col.s32.s4.s4.s32    { %r14897, %r14898, %r14899, %r14900 },    { %r86038, %r86038, %r86038, %r86038 },    { %r86040, %r86040 },            { %r14897, %r14898, %r14899, %r14900 }; 
	// end inline asm
	// begin inline asm
	mma.sync.aligned.m16n8k64.row.col.s32.s4.s4.s32    { %r14911, %r14912, %r14913, %r14914 },    { %r86038, %r86038, %r86038, %r86038 },    { %r86040, %r86040 },            { %r14911, %r14912, %r14913, %r14914 }; 
	// end inline asm
	// begin inline asm
	mma.sync.aligned.m16n8k64.row.col.s32.s4.s4.s32    { %r14925, %r14926, %r14927, %r14928 },    { %r86038, %r86038, %r86038, %r86038 },    { %r86040, %r86040 },            { %r14925, %r14926, %r14927, %r14928 }; 
	// end inline asm
	// begin inline asm
	mma.sync.aligned.m16n8k64.row.col.s32.s4.s4.s32    { %r14897, %r14898, %r14899, %r14900 },    { %r86038, %r86038, %r86038, %r86038 },    { %r86040, %r86040 },            { %r14897, %r14898, %r14899, %r14900 }; 
	// end inline asm
	// begin inline asm
	mma.sync.aligned.m16n8k64.row.col.s32.s4.s4.s32    { %r14911, %r14912, %r14913, %r14914 },    { %r86038, %r86038, %r86038, %r86038 },    { %r86040, %r86040 },            { %r14911, %r14912, %r14913, %r14914 }; 
	// end inline asm
	// begin inline asm
	mma.sync.aligned.m16n8k64.row.col.s32.s4.s4.s32    { %r14925, %r14926, %r14927, %r14928 },    { %r86038, %r86038, %r86038, %r86038 },    { %r86040, %r86040 },            { %r14925, %r14926, %r14927, %r14928 }; 
	// end inline asm
	// begin inline asm
	mma.sync.aligned.m16n8k64.row.col.s32.s4.s4.s32    { %r14897, %r14898, %r14899, %r14900 },    { %r86038, %r86038, %r86038, %r86038 },    { %r86040, %r86040 },            { %r14897, %r14898, %r14899, %r14900 }; 
	// end inline asm
	// begin inline asm
	mma.sync.aligned.m16n8k64.row.col.s32.s4.s4.s32    { %r14911, %r14912, %r14913, %r14914 },    { %r86038, %r86038, %r86038, %r86038 },    { %r86040, %r86040 },            { %r14911, %r14912, %r14913, %r14914 }; 
	// end inline asm
	// begin inline asm
	mma.sync.aligned.m16n8k64.row.col.s32.s4.s4.s32    { %r14925, %r14926, %r14927, %r14928 },    { %r86038, %r86038, %r86038, %r86038 },    { %r86040, %r86040 },            { %r14925, %r14926, %r14927, %r14928 }; 
	// end inline asm
	// begin inline asm
	mma.sync.aligned.m16n8k64.row.col.s32.s4.s4.s32    { %r14897, %r14898, %r14899, %r14900 },    { %r86038, %r86038, %r86038, %r86038 },    { %r86040, %r86040 },            { %r14897, %r14898, %r14899, %r14900 }; 
	// end inline asm
	// begin inline asm
	mma.sync.aligned.m16n8k64.row.col.s32.s4.s4.s32    { %r14911, %r14912, %r14913, %r14914 },    { %r86038, %r86038, %r86038, %r86038 },    { %r86040, %r86040 },            { %r14911, %r14912, %r14913, %r14914 }; 
	// end inline asm
	// begin inline asm
	mma.sync.aligned.m16n8k64.row.col.s32.s4.s4.s32    { %r14925, %r14926, %r14927, %r14928 },    { %r86038, %r86038, %r86038, %r86038 },    { %r86040, %r86040 },            { %r14925, %r14926, %r14927, %r14928 }; 
	// end inline asm
	// begin inline asm
	mma.sync.aligned.m16n8k64.row.col.s32.s4.s4.s32    { %r14897, %r14898, %r14899, %r14900 },    { %r86038, %r86038, %r86038, %r86038 },    { %r86040, %r86040 },            { %r14897, %r14898, %r14899, %r14900 }; 
	// end inline asm
	// begin inline asm
	mma.sync.aligned.m16n8k64.row.col.s32.s4.s4.s32    { %r14911, %r14912, %r14913, %r14914 },    { %r86038, %r86038, %r86038, %r86038 },    { %r86040, %r86040 },            { %r14911, %r14912, %r14913, %r14914 }; 
	// end inline asm
	// begin inline asm
	mma.sync.aligned.m16n8k64.row.col.s32.s4.s4.s32    { %r14925, %r14926, %r14927, %r14928 },    { %r86038, %r86038, %r86038, %r86038 },    { %r86040, %r86040 },            { %r14925, %r14926, %r14927, %r14928 }; 
	// end inline asm
	// begin inline asm
	mma.sync.aligned.m16n8k64.row.col.s32.s4.s4.s32    { %r14897, %r14898, %r14899, %r14900 },    { %r86038, %r86038, %r86038, %r86038 },    { %r86040, %r86040 },            { %r14897, %r14898, %r14899, %r14900 }; 
	// end inline asm
	// begin inline asm
	mma.sync.aligned.m16n8k64.row.col.s32.s4.s4.s32    { %r14911, %r14912, %r14913, %r14914 },    { %r86038, %r86038, %r86038, %r86038 },    { %r86040, %r86040 },            { %r14911, %r14912, %r14913, %r14914 }; 
	// end inline asm
	// begin inline asm
	mma.sync.aligned.m16n8k64.row.col.s32.s4.s4.s32    { %r14925, %r14926, %r14927, %r14928 },    { %r86038, %r86038, %r86038, %r86038 },    { %r86040, %r86040 },            { %r14925, %r14926, %r14927, %r14928 }; 
	// end inline asm
	// begin inline asm
	mma.sync.aligned.m16n8k64.row.col.s32.s4.s4.s32    { %r14897, %r14898, %r14899, %r14900 },    { %r86038, %r86038, %r86038, %r86038 },    { %r86040, %r86040 },            { %r14897, %r14898, %r14899, %r14900 }; 
	// end inline asm
	// begin inline asm
	mma.sync.aligned.m16n8k64.row.col.s32.s4.s4.s32    { %r14911, %r14912, %r14913, %r14914 },    { %r86038, %r86038, %r86038, %r86038 },    { %r86040, %r86040 },            { %r14911, %r14912, %r14913, %r14914 }; 
	// end inline asm
	// begin inline asm
	mma.sync.aligned.m16n8k64.row.col.s32.s4.s4.s32    { %r14925, %r14926, %r14927, %r14928 },    { %r86038, %r86038, %r86038, %r86038 },    { %r86040, %r86040 },            { %r14925, %r14926, %r14927, %r14928 }; 
	// end inline asm
	// begin inline asm
	mma.sync.aligned.m16n8k64.row.col.s32.s4.s4.s32    { %r14897, %r14898, %r14899, %r14900 },    { %r86038, %r86038, %r86038, %r86038 },    { %r86040, %r86040 },            { %r14897, %r14898, %r14899, %r14900 }; 
	// end inline asm
	// begin inline asm
	mma.sync.aligned.m16n8k64.row.col.s32.s4.s4.s32    { %r14911, %r14912, %r14913, %r14914 },    { %r86038, %r86038, %r86038, %r86038 },    { %r86040, %r86040 },            { %r14911, %r14912, %r14913, %r14914 }; 
	// end inline asm
	// begin inline asm
	mma.sync.aligned.m16n8k64.row.col.s32.s4.s4.s32    { %r14925, %r14926, %r14927, %r14928 },    { %r86038, %r86038, %r86038, %r86038 },    { %r86040, %r86040 },            { %r14925, %r14926, %r14927, %r14928 }; 
	// end inline asm
	// begin inline asm
	mma.sync.aligned.m16n8k64.row.col.s32.s4.s4.s32    { %r14897, %r14898, %r14899, %r14900 },    { %r86038, %r86038, %r86038, %r86038 },    { %r86040, %r86040 },            { %r14897, %r14898, %r14899, %r14900 }; 
	// end inline asm
	// begin inline asm
	mma.sync.aligned.m16n8k64.row.col.s32.s4.s4.s32    { %r14911, %r14912, %r14913, %r14914 },    { %r86038, %r86038, %r86038, %r86038 },    { %r86040, %r86040 },            { %r14911, %r14912, %r14913, %r14914 }; 
	// end inline asm
	// begin inline asm
	mma.sync.aligned.m16n8k64.row.col.s32.s4.s4.s32    { %r14925, %r14926, %r14927, %r14928 },    { %r86038, %r86038, %r86038, %r86038 },    { %r86040, %r86040 },            { %r14925, %r14926, %r14927, %r14928 }; 
	// end inline asm
	// begin inline asm
	mma.sync.aligned.m16n8k64.row.col.s32.s4.s4.s32    { %r14897, %r14898, %r14899, %r14900 },    { %r86038, %r86038, %r86038, %r86038 },    { %r86040, %r86040 },            { %r14897, %r14898, %r14899, %r14900 }; 
	// end inline asm
	// begin inline asm
	mma.sync.aligned.m16n8k64.row.col.s32.s4.s4.s32    { %r14911, %r14912, %r14913, %r14914 },    { %r86038, %r86038, %r86038, %r86038 },    { %r86040, %r86040 },            { %r14911, %r14912, %r14913, %r14914 }; 
	// end inline asm
	// begin inline asm
	mma.sync.aligned.m16n8k64.row.col.s32.s4.s4.s32    { %r14925, %r14926, %r14927, %r14928 },    { %r86038, %r86038, %r86038, %r86038 },    { %r86040, %r86040 },            { %r14925, %r14926, %r14927, %r14928 }; 
	// end inline asm
	// begin inline asm
	mma.sync.aligned.m16n8k64.row.col.s32.s4.s4.s32    { %r14897, %r14898, %r14899, %r14900 },    { %r86038, %r86038, %r86038, %r86038 },    { %r86040, %r86040 },            { %r14897, %r14898, %r14899, %r14900 }; 
	// end inline asm
	// begin inline asm
	mma.sync.aligned.m16n8k64.row.col.s32.s4.s4.s32    { %r14911, %r14912, %r14913, %r14914 },    { %r86038, %r86038, %r86038, %r86038 },    { %r86040, %r86040 },            { %r14911, %r14912, %r14913, %r14914 }; 
	// end inline asm
	// begin inline asm
	mma.sync.aligned.m16n8k64.row.col.s32.s4.s4.s32    { %r14925, %r14926, %r14927, %r14928 },    { %r86038, %r86038, %r86038, %r86038 },    { %r86040, %r86040 },            { %r14925, %r14926, %r14927, %r14928 }; 
	// end inline asm
	// begin inline asm
	mma.sync.aligned.m16n8k64.row.col.s32.s4.s4.s32    { %r14897, %r14898, %r14899, %r14900 },    { %r86038, %r86038, %r86038, %r86038 },    { %r86040, %r86040 },            { %r14897, %r14898, %r14899, %r14900 }; 
	// end inline asm
	// begin inline asm
	mma.sync.aligned.m16n8k64.row.col.s32.s4.s4.s32    { %r14911, %r14912, %r14913, %r14914 },    { %r86038, %r86038, %r86038, %r86038 },    { %r86040, %r86040 },            { %r14911, %r14912, %r14913, %r14914 }; 
	// end inline asm
	// begin inline asm
	mma.sync.aligned.m16n8k64.row.col.s32.s4.s4.s32    { %r14925, %r14926, %r14927, %r14928 },    { %r86038, %r86038, %r86038, %r86038 },    { %r86040, %r86040 },            { %r14925, %r14926, %r14927, %r14928 }; 
	// end inline asm
	// begin inline asm
	mma.sync.aligned.m16n8k64.row.col.s32.s4.s4.s32    { %r14897, %r14898, %r14899, %r14900 },    { %r86038, %r86038, %r86038, %r86038 },    { %r86040, %r86040 },            { %r14897, %r14898, %r14899, %r14900 }; 
	// end inline asm
	// begin inline asm
	mma.sync.aligned.m16n8k64.row.col.s32.s4.s4.s32    { %r14911, %r14912, %r14913, %r14914 },    { %r86038, %r86038, %r86038, %r86038 },    { %r86040, %r86040 },            { %r14911, %r14912, %r14913, %r14914 }; 
	// end inline asm
	// begin inline asm
	mma.sync.aligned.m16n8k64.row.col.s32.s4.s4.s32    { %r14925, %r14926, %r14927, %r14928 },    { %r86038, %r86038, %r86038, %r86038 },    { %r86040, %r86040 },            { %r14925, %r14926, %r14927, %r14928 }; 
	// end inline asm
	// begin inline asm
	mma.sync.aligned.m16n8k64.row.col.s32.s4.s4.s32    { %r14897, %r14898, %r14899, %r14900 },    { %r86038, %r86038, %r86038, %r86038 },    { %r86040, %r86040 },            { %r14897, %r14898, %r14899, %r14900 }; 
	// end inline asm
	// begin inline asm
	mma.sync.aligned.m16n8k64.row.col.s32.s4.s4.s32    { %r14911, %r14912, %r14913, %r14914 },    { %r86038, %r86038, %r86038, %r86038 },    { %r86040, %r86040 },            { %r14911, %r14912, %r14913, %r14914 }; 
	// end inline asm
	// begin inline asm
	mma.sync.aligned.m16n8k64.row.col.s32.s4.s4.s32    { %r14925, %r14926, %r14927, %r14928 },    { %r86038, %r86038, %r86038, %r86038 },    { %r86040, %r86040 },            { %r14925, %r14926, %r14927, %r14928 }; 
	// end inline asm
	// begin inline asm
	mma.sync.aligned.m16n8k64.row.col.s32.s4.s4.s32    { %r14897, %r14898, %r14899, %r14900 },    { %r86038, %r86038, %r86038, %r86038 },    { %r86040, %r86040 },            { %r14897, %r14898, %r14899, %r14900 }; 
	// end inline asm
	// begin inline asm
	mma.sync.aligned.m16n8k64.row.col.s32.s4.s4.s32    { %r14911, %r14912, %r14913, %r14914 },    { %r86038, %r86038, %r86038, %r86038 },    { %r86040, %r86040 },            { %r14911, %r14912, %r14913, %r14914 }; 
	// end inline asm
	// begin inline asm
	mma.sync.aligned.m16n8k64.row.col.s32.s4.s4.s32    { %r14925, %r14926, %r14927, %r14928 },    { %r86038, %r86038, %r86038, %r86038 },    { %r86040, %r86040 },            { %r14925, %r14926, %r14927, %r14928 }; 
	// end inline asm
	// begin inline asm
	mma.sync.aligned.m16n8k64.row.col.s32.s4.s4.s32    { %r14897, %r14898, %r14899, %r14900 },    { %r86038, %r86038, %r86038, %r86038 },    { %r86040, %r86040 },            { %r14897, %r14898, %r14899, %r14900 }; 
	// end inline asm
	// begin inline asm
	mma.sync.aligned.m16n8k64.row.col.s32.s4.s4.s32    { %r14911, %r14912, %r14913, %r14914 },    { %r86038, %r86038, %r86038, %r86038 },    { %r86040, %r86040 },            { %r14911, %r14912, %r14913, %r14914 }; 
	// end inline asm
	// begin inline asm
	mma.sync.aligned.m16n8k64.row.col.s32.s4.s4.s32    { %r14925, %r14926, %r14927, %r14928 },    { %r86038, %r86038, %r86038, %r86038 },    { %r86040, %r86040 },            { %r14925, %r14926, %r14927, %r14928 }; 
	// end inline asm
	// begin inline asm
	mma.sync.aligned.m16n8k64.row.col.s32.s4.s4.s32    { %r14897, %r14898, %r14899, %r14900 },    { %r86038, %r86038, %r86038, %r86038 },    { %r86040, %r86040 },            { %r14897, %r14898, %r14899, %r14900 }; 
	// end inline asm
	// begin inline asm
	mma.sync.aligned.m16n8k64.row.col.s32.s4.s4.s32    { %r14911, %r14912, %r14913, %r14914 },    { %r86038, %r86038, %r86038, %r86038 },    { %r86040, %r86040 },            { %r14911, %r14912, %r14913, %r14914 }; 
	// end inline asm
	// begin inline asm
	mma.sync.aligned.m16n8k64.row.col.s32.s4.s4.s32    { %r14925, %r14926, %r14927, %r14928 },    { %r86038, %r86038, %r86038, %r86038 },    { %r86040, %r86040 },            { %r14925, %r14926, %r14927, %r14928 }; 
	// end inline asm
	// begin inline asm
	mma.sync.aligned.m16n8k64.row.col.s32.s4.s4.s32    { %r14897, %r14898, %r14899, %r14900 },    { %r86038, %r86038, %r86038, %r86038 },    { %r86040, %r86040 },            { %r14897, %r14898, %r14899, %r14900 }; 
	// end inline asm
	// begin inline asm
	mma.sync.aligned.m16n8k64.row.col.s32.s4.s4.s32    { %r14911, %r14912, %r14913, %r14914 },    { %r86038, %r86038, %r86038, %r86038 },    { %r86040, %r86040 },            { %r14911, %r14912, %r14913, %r14914 }; 
	// end inline asm
	// begin inline asm
	mma.sync.aligned.m16n8k64.row.col.s32.s4.s4.s32    { %r14925, %r14926, %r14927, %r14928 },    { %r86038, %r86038, %r86038, %r86038 },    { %r86040, %r86040 },            { %r14925, %r14926, %r14927, %r14928 }; 
	// end inline asm
	// begin inline asm
	mma.sync.aligned.m16n8k64.row.col.s32.s4.s4.s32    { %r14897, %r14898, %r14899, %r14900 },    { %r86038, %r86038, %r86038, %r86038 },    { %r86040, %r86040 },            { %r14897, %r14898, %r14899, %r14900 }; 
	// end inline asm
	// begin inline asm
	mma.sync.aligned.m16n8k64.row.col.s32.s4.s4.s32    { %r14911, %r14912, %r14913, %r14914 },    { %r86038, %r86038, %r86038, %r86038 },    { %r86040, %r86040 },            { %r14911, %r14912, %r14913, %r14914 }; 
	// end inline asm
	// begin inline asm
	mma.sync.aligned.m16n8k64.row.col.s32.s4.s4.s32    { %r14925, %r14926, %r14927, %r14928 },    { %r86038, %r86038, %r86038, %r86038 },    { %r86040, %r86040 },            { %r14925, %r14926, %r14927, %r14928 }; 
	// end inline asm
	// begin inline asm
	mma.sync.aligned.m16n8k64.row.col.s32.s4.s4.s32    { %r14897, %r14898, %r14899, %r14900 },    { %r86038, %r86038, %r86038, %r86038 },    { %r86040, %r86040 },            { %r14897, %r14898, %r14899, %r14900 }; 
	// end inline asm
	// begin inline asm
	mma.sync.aligned.m16n8k64.row.col.s32.s4.s4.s32    { %r14911, %r14912, %r14913, %r14914 },    { %r86038, %r86038, %r86038, %r86038 },    { %r86040, %r86040 },            { %r14911, %r14912, %r14913, %r14914 }; 
	// end inline asm
	// begin inline asm
	mma.sync.aligned.m16n8k64.row.col.s32.s4.s4.s32    { %r14925, %r14926, %r14927, %r14928 },    { %r86038, %r86038, %r86038, %r86038 },    { %r86040, %r86040 },            { %r14925, %r14926, %r14927, %r14928 }; 
	// end inline asm
	// begin inline asm
	mma.sync.aligned.m16n8k64.row.col.s32.s4.s4.s32    { %r14897, %r14898, %r14899, %r14900 },    { %r86038, %r86038, %r86038, %r86038 },    { %r86040, %r86040 },            { %r14897, %r14898, %r14899, %r14900 }; 
	// end inline asm
	// begin inline asm
	mma.sync.aligned.m16n8k64.row.col.s32.s4.s4.s32    { %r14911, %r14912, %r14913, %r14914 },    { %r86038, %r86038, %r86038, %r86038 },    { %r86040, %r86040 },            { %r14911, %r14912, %r14913, %r14914 }; 
	// end inline asm
	// begin inline asm
	mma.sync.aligned.m16n8k64.row.col.s32.s4.s4.s32    { %r14925, %r14926, %r14927, %r14928 },    { %r86038, %r86038, %r86038, %r86038 },    { %r86040, %r86040 },            { %r14925, %r14926, %r14927, %r14928 }; 
	// end inline asm
	// begin inline asm
	mma.sync.aligned.m16n8k64.row.col.s32.s4.s4.s32    { %r14897, %r14898, %r14899, %r14900 },    { %r86038, %r86038, %r86038, %r86038 },    { %r86040, %r86040 },            { %r14897, %r14898, %r14899, %r14900 }; 
	// end inline asm
	// begin inline asm
	mma.sync.aligned.m16n8k64.row.col.s32.s4.s4.s32    { %r14911, %r14912, %r14913, %r14914 },    { %r86038, %r86038, %r86038, %r86038 },    { %r86040, %r86040 },            { %r14911, %r14912, %r14913, %r14914 }; 
	// end inline asm
	// begin inline asm
	mma.sync.aligned.m16n8k64.row.col.s32.s4.s4.s32    { %r14925, %r14926, %r14927, %r14928 },    { %r86038, %r86038, %r86038, %r86038 },    { %r86040, %r86040 },            { %r14925, %r14926, %r14927, %r14928 }; 
	// end inline asm
	// begin inline asm
	mma.sync.aligned.m16n8k64.row.col.s32.s4.s4.s32    { %r14897, %r14898, %r14899, %r14900 },    { %r86038, %r86038, %r86038, %r86038 },    { %r86040, %r86040 },            { %r14897, %r14898, %r14899, %r14900 }; 
	// end inline asm
	// begin inline asm
	mma.sync.aligned.m16n8k64.row.col.s32.s4.s4.s32    { %r14911, %r14912, %r14913, %r14914 },    { %r86038, %r86038, %r86038, %r86038 },    { %r86040, %r86040 },            { %r14911, %r14912, %r14913, %r14914 }; 
	// end inline asm
	// begin inline asm
	mma.sync.aligned.m16n8k64.row.col.s32.s4.s4.s32    { %r14925, %r14926, %r14927, %r14928 },    { %r86038, %r86038, %r86038, %r86038 },    { %r86040, %r86040 },            { %r14925, %r14926, %r14927, %r14928 }; 
	// end inline asm
	// begin inline asm
	mma.sync.aligned.m16n8k64.row.col.s32.s4.s4.s32    { %r14897, %r14898, %r14899, %r14900 },    { %r86038, %r86038, %r86038, %r86038 },    { %r86040, %r86040 },            { %r14897, %r14898, %r14899, %r14900 }; 
	// end inline asm
	// begin inline asm
	mma.sync.aligned.m16n8k64.row.col.s32.s4.s4.s32    { %r14911, %r14912, %r14913, %r14914 },    { %r86038, %r86038, %r86038, %r86038 },    { %r86040, %r86040 },            { %r14911, %r14912, %r14913, %r14914 }; 
	// end inline asm
	// begin inline asm
	mma.sync.aligned.m16n8k64.row.col.s32.s4.s4.s32    { %r14925, %r14926, %r14927, %r14928 },    { %r86038, %r86038, %r86038, %r86038 },    { %r86040, %r86040 },            { %r14925, %r14926, %r14927, %r14928 }; 
	// end inline asm
	// begin inline asm
	mma.sync.aligned.m16n8k64.row.col.s32.s4.s4.s32    { %r14897, %r14898, %r14899, %r14900 },    { %r86038, %r86038, %r86038, %r86038 },    { %r86040, %r86040 },            { %r14897, %r14898, %r14899, %r14900 }; 
	// end inline asm
	// begin inline asm
	mma.sync.aligned.m16n8k64.row.col.s32.s4.s4.s32    { %r14911, %r14912, %r14913, %r14914 },    { %r86038, %r86038, %r86038, %r86038 },    { %r86040, %r86040 },            { %r14911, %r14912, %r14913, %r14914 }; 
	// end inline asm
	// begin inline asm
	mma.sync.aligned.m16n8k64.row.col.s32.s4.s4.s32    { %r14925, %r14926, %r14927, %r14928 },    { %r86038, %r86038, %r86038, %r86038 },    { %r86040, %r86040 },            { %r14925, %r14926, %r14927, %r14928 }; 
	// end inline asm
	// begin inline asm
	mma.sync.aligned.m16n8k64.row.col.s32.s4.s4.s32    { %r14897, %r14898, %r14899, %r14900 },    { %r86038, %r86038, %r86038, %r86038 },    { %r86040, %r86040 },            { %r14897, %r14898, %r14899, %r14900 }; 
	// end inline asm
	// begin inline asm
	mma.sync.aligned.m16n8k64.row.col.s32.s4.s4.s32    { %r14911, %r14912, %r14913, %r14914 },    { %r86038, %r86038, %r86038, %r86038 },    { %r86040, %r86040 },            { %r14911, %r14912, %r14913, %r14914 }; 
	// end inline asm
	// begin inline asm
	mma.sync.aligned.m16n8k64.row.col.s32.s4.s4.s32    { %r14925, %r14926, %r14927, %r14928 },    { %r86038, %r86038, %r86038, %r86038 },    { %r86040, %r86040 },            { %r14925, %r14926, %r14927, %r14928 }; 
	// end inline asm
	// begin inline asm
	mma.sync.aligned.m16n8k64.row.col.s32.s4.s4.s32    { %r14897, %r14898, %r14899, %r14900 },    { %r86038, %r86038, %r86038, %r86038 },    { %r86040, %r86040 },            { %r14897, %r14898, %r14899, %r14900 }; 
	// end inline asm
	// begin inline asm
	mma.sync.aligned.m16n8k64.row.col.s32.s4.s4.s32    { %r14911, %r14912, %r14913, %r14914 },    { %r86038, %r86038, %r86038, %r86038 },    { %r86040, %r86040 },            { %r14911, %r14912, %r14913, %r14914 }; 
	// end inline asm
	// begin inline asm
	mma.sync.aligned.m16n8k64.row.col.s32.s4.s4.s32    { %r14925, %r14926, %r14927, %r14928 },    { %r86038, %r86038, %r86038, %r86038 },    { %r86040, %r86040 },            { %r14925, %r14926, %r14927, %r14928 }; 
	// end inline asm
	// begin inline asm
	mma.sync.aligned.m16n8k64.row.col.s32.s4.s4.s32    { %r14897, %r14898, %r14899, %r14900 },    { %r86038, %r86038, %r86038, %r86038 },    { %r86040, %r86040 },            { %r14897, %r14898, %r14899, %r14900 }; 
	// end inline asm
	// begin inline asm
	mma.sync.aligned.m16n8k64.row.col.s32.s4.s4.s32    { %r14911, %r14912, %r14913, %r14914 },    { %r86038, %r86038, %r86038, %r86038 },    { %r86040, %r86040 },            { %r14911, %r14912, %r14913, %r14914 }; 
	// end inline asm
	// begin inline asm
	mma.sync.aligned.m16n8k64.row.col.s32.s4.s4.s32    { %r14925, %r14926, %r14927, %r14928 },    { %r86038, %r86038, %r86038, %r86038 },    { %r86040, %r86040 },            { %r14925, %r14926, %r14927, %r14928 }; 
	// end inline asm
	// begin inline asm
	mma.sync.aligned.m16n8k64.row.col.s32.s4.s4.s32    { %r14897, %r14898, %r14899, %r14900 },    { %r86038, %r86038, %r86038, %r86038 },    { %r86040, %r86040 },            { %r14897, %r14898, %r14899, %r14900 }; 
	// end inline asm
	// begin inline asm
	mma.sync.aligned.m16n8k64.row.col.s32.s4.s4.s32    { %r14911, %r14912, %r14913, %r14914 },    { %r86038, %r86038, %r86038, %r86038 },    { %r86040, %r86040 },            { %r14911, %r14912, %r14913, %r14914 }; 
	// end inline asm
	// begin inline asm
	mma.sync.aligned.m16n8k64.row.col.s32.s4.s4.s32    { %r14925, %r14926, %r14927, %r14928 },    { %r86038, %r86038, %r86038, %r86038 },    { %r86040, %r86040 },            { %r14925, %r14926, %r14927, %r14928 }; 
	// end inline asm
	// begin inline asm
	mma.sync.aligned.m16n8k64.row.col.s32.s4.s4.s32    { %r14897, %r14898, %r14899, %r14900 },    { %r86038, %r86038, %r86038, %r86038 },    { %r86040, %r86040 },            { %r14897, %r14898, %r14899, %r14900 }; 
	// end inline asm
	// begin inline asm
	mma.sync.aligned.m16n8k64.row.col.s32.s4.s4.s32    { %r14911, %r14912, %r14913, %r14914 },    { %r86038, %r86038, %r86038, %r86038 },    { %r86040, %r86040 },            { %r14911, %r14912, %r14913, %r14914 }; 
	// end inline asm
	// begin inline asm
	mma.sync.aligned.m16n8k64.row.col.s32.s4.s4.s32    { %r14925, %r14926, %r14927, %r14928 },    { %r86038, %r86038, %r86038, %r86038 },    { %r86040, %r86040 },            { %r14925, %r14926, %r14927, %r14928 }; 
	// end inline asm
	// begin inline asm
	mma.sync.aligned.m16n8k64.row.col.s32.s4.s4.s32    { %r14897, %r14898, %r14899, %r14900 },    { %r86038, %r86038, %r86038, %r86038 },    { %r86040, %r86040 },            { %r14897, %r14898, %r14899, %r14900 }; 
	// end inline asm
	// begin inline asm
	mma.sync.aligned.m16n8k64.row.col.s32.s4.s4.s32    { %r14911, %r14912, %r14913, %r14914 },    { %r86038, %r86038, %r86038, %r86038 },    { %r86040, %r86040 },            { %r14911, %r14912, %r14913, %r14914 }; 
	// end inline asm
	// begin inline asm
	mma.sync.aligned.m16n8k64.row.col.s32.s4.s4.s32    { %r14925, %r14926, %r14927, %r14928 },    { %r86038, %r86038, %r86038, %r86038 },    { %r86040, %r86040 },            { %r14925, %r14926, %r14927, %r14928 }; 
	// end inline asm
	// begin inline asm
	mma.sync.aligned.m16n8k64.row.col.s32.s4.s4.s32    { %r14897, %r14898, %r14899, %r14900 },    { %r86038, %r86038, %r86038, %r86038 },    { %r86040, %r86040 },            { %r14897, %r14898, %r14899, %r14900 }; 
	// end inline asm
	// begin inline asm
	mma.sync.aligned.m16n8k64.row.col.s32.s4.s4.s32    { %r14911, %r14912, %r14913, %r14914 },    { %r86038, %r86038, %r86038, %r86038 },    { %r86040, %r86040 },            { %r14911, %r14912, %r14913, %r14914 }; 
	// end inline asm
	// begin inline asm
	mma.sync.aligned.m16n8k64.row.col.s32.s4.s4.s32    { %r14925, %r14926, %r14927, %r14928 },    { %r86038, %r86038, %r86038, %r86038 },    { %r86040, %r86040 },            { %r14925, %r14926, %r14927, %r14928 }; 
	// end inline asm
	// begin inline asm
	mma.sync.aligned.m16n8k64.row.col.s32.s4.s4.s32    { %r14897, %r14898, %r14899, %r14900 },    { %r86038, %r86038, %r86038, %r86038 },    { %r86040, %r86040 },            { %r14897, %r14898, %r14899, %r14900 }; 
	// end inline asm
	// begin inline asm
	mma.sync.aligned.m16n8k64.row.col.s32.s4.s4.s32    { %r14911, %r14912, %r14913, %r14914 },    { %r86038, %r86038, %r86038, %r86038 },    { %r86040, %r86040 },            { %r14911, %r14912, %r14913, %r14914 }; 
	// end inline asm
	// begin inline asm
	mma.sync.aligned.m16n8k64.row.col.s32.s4.s4.s32    { %r14925, %r14926, %r14927, %r14928 },    { %r86038, %r86038, %r86038, %r86038 },    { %r86040, %r86040 },            { %r14925, %r14926, %r14927, %r14928 }; 
	// end inline asm
	// begin inline asm
	mma.sync.aligned.m16n8k64.row.col.s32.s4.s4.s32    { %r14897, %r14898, %r14899, %r14900 },    { %r86038, %r86038, %r86038, %r86038 },    { %r86040, %r86040 },            { %r14897, %r14898, %r14899, %r14900 }; 
	// end inline asm
	// begin inline asm
	mma.sync.aligned.m16n8k64.row.col.s32.s4.s4.s32    { %r14911, %r14912, %r14913, %r14914 },    { %r86038, %r86038, %r86038, %r86038 },    { %r86040, %r86040 },            { %r14911, %r14912, %r14913, %r14914 }; 
	// end inline asm
	// begin inline asm
	mma.sync.aligned.m16n8k64.row.col.s32.s4.s4.s32    { %r14925, %r14926, %r14927, %r14928 },    { %r86038, %r86038, %r86038, %r86038 },    { %r86040, %r86040 },            { %r14925, %r14926, %r14927, %r14928 }; 
	// end inline asm
	// begin inline asm
	mma.sync.aligned.m16n8k64.row.col.s32.s4.s4.s32    { %r14897, %r14898, %r14899, %r14900 },    { %r86038, %r86038, %r86038, %r86038 },    { %r86040, %r86040 },            { %r14897, %r14898, %r14899, %r14900 }; 
	// end inline asm
	// begin inline asm
	mma.sync.aligned.m16n8k64.row.col.s32.s4.s4.s32    { %r14911, %r14912, %r14913, %r14914 },    { %r86038, %r86038, %r86038, %r86038 },    { %r86040, %r86040 },            { %r14911, %r14912, %r14913, %r14914 }; 
	// end inline asm
	// begin inline asm
	mma.sync.aligned.m16n8k64.row.col.s32.s4.s4.s32    { %r14925, %r14926, %r14927, %r14928 },    { %r86038, %r86038, %r86038, %r86038 },    { %r86040, %r86040 },            { %r14925, %r14926, %r14927, %r14928 }; 
	// end inline asm
	// begin inline asm
	mma.sync.aligned.m16n8k64.row.col.s32.s4.s4.s32    { %r14897, %r14898, %r14899, %r14900 },    { %r86038, %r86038, %r86038, %r86038 },    { %r86040, %r86040 },            { %r14897, %r14898, %r14899, %r14900 }; 
	// end inline asm
	// begin inline asm
	mma.sync.aligned.m16n8k64.row.col.s32.s4.s4.s32    { %r14911, %r14912, %r14913, %r14914 },    { %r86038, %r86038, %r86038, %r86038 },    { %r86040, %r86040 },            { %r14911, %r14912, %r14913, %r14914 }; 
	// end inline asm
	// begin inline asm
	mma.sync.aligned.m16n8k64.row.col.s32.s4.s4.s32    { %r14925, %r14926, %r14927, %r14928 },    { %r86038, %r86038, %r86038, %r86038 },    { %r86040, %r86040 },            { %r14925, %r14926, %r14927, %r14928 }; 
	// end inline asm
	// begin inline asm
	mma.sync.aligned.m16n8k64.row.col.s32.s4.s4.s32    { %r14897, %r14898, %r14899, %r14900 },    { %r86038, %r86038, %r86038, %r86038 },    { %r86040, %r86040 },            { %r14897, %r14898, %r14899, %r14900 }; 
	// end inline asm
	// begin inline asm
	mma.sync.aligned.m16n8k64.row.col.s32.s4.s4.s32    { %r14911, %r14912, %r14913, %r14914 },    { %r86038, %r86038, %r86038, %r86038 },    { %r86040, %r86040 },            { %r14911, %r14912, %r14913, %r14914 }; 
	// end inline asm
	// begin inline asm
	mma.sync.aligned.m16n8k64.row.col.s32.s4.s4.s32    { %r14925, %r14926, %r14927, %r14928 },    { %r86038, %r86038, %r86038, %r86038 },    { %r86040, %r86040 },            { %r14925, %r14926, %r14927, %r14928 }; 
	// end inline asm
	// begin inline asm
	mma.sync.aligned.m16n8k64.row.col.s32.s4.s4.s32    { %r14897, %r14898, %r14899, %r14900 },    { %r86038, %r86038, %r86038, %r86038 },    { %r86040, %r86040 },            { %r14897, %r14898, %r14899, %r14900 }; 
	// end inline asm
	// begin inline asm
	mma.sync.aligned.m16n8k64.row.col.s32.s4.s4.s32    { %r14911, %r14912, %r14913, %r14914 },    { %r86038, %r86038, %r86038, %r86038 },    { %r86040, %r86040 },            { %r14911, %r14912, %r14913, %r14914 }; 
	// end inline asm
	// begin inline asm
	mma.sync.aligned.m16n8k64.row.col.s32.s4.s4.s32    { %r14925, %r14926, %r14927, %r14928 },    { %r86038, %r86038, %r86038, %r86038 },    { %r86040, %r86040 },            { %r14925, %r14926, %r14927, %r14928 }; 
	// end inline asm
	// begin inline asm
	mma.sync.aligned.m16n8k64.row.col.s32.s4.s4.s32    { %r14897, %r14898, %r14899, %r14900 },    { %r86038, %r86038, %r86038, %r86038 },    { %r86040, %r86040 },            { %r14897, %r14898, %r14899, %r14900 }; 
	// end inline asm
	// begin inline asm
	mma.sync.aligned.m16n8k64.row.col.s32.s4.s4.s32    { %r14911, %r14912, %r14913, %r14914 },    { %r86038, %r86038, %r86038, %r86038 },    { %r86040, %r86040 },            { %r14911, %r14912, %r14913, %r14914 }; 
	// end inline asm
	// begin inline asm
	mma.sync.aligned.m16n8k64.row.col.s32.s4.s4.s32    { %r14925, %r14926, %r14927, %r14928 },    { %r86038, %r86038, %r86038, %r86038 },    { %r86040, %r86040 },            { %r14925, %r14926, %r14927, %r14928 }; 
	// end inline asm
	// begin inline asm
	mma.sync.aligned.m16n8k64.row.col.s32.s4.s4.s32    { %r14897, %r14898, %r14899, %r14900 },    { %r86038, %r86038, %r86038, %r86038 },    { %r86040, %r86040 },            { %r14897, %r14898, %r14899, %r14900 }; 
	// end inline asm
	// begin inline asm
	mma.sync.aligned.m16n8k64.row.col.s32.s4.s4.s32    { %r14911, %r14912, %r14913, %r14914 },    { %r86038, %r86038, %r86038, %r86038 },    { %r86040, %r86040 },            { %r14911, %r14912, %r14913, %r14914 }; 
	// end inline asm
	// begin inline asm
	mma.sync.aligned.m16n8k64.row.col.s32.s4.s4.s32    { %r14925, %r14926, %r14927, %r14928 },    { %r86038, %r86038, %r86038, %r86038 },    { %r86040, %r86040 },            { %r14925, %r14926, %r14927, %r14928 }; 
	// end inline asm
	// begin inline asm
	mma.sync.aligned.m16n8k64.row.col.s32.s4.s4.s32    { %r14897, %r14898, %r14899, %r14900 },    { %r86038, %r86038, %r86038, %r86038 },    { %r86040, %r86040 },            { %r14897, %r14898, %r14899, %r14900 }; 
	// end inline asm
	// begin inline asm
	mma.sync.aligned.m16n8k64.row.col.s32.s4.s4.s32    { %r14911, %r14912, %r14913, %r14914 },    { %r86038, %r86038, %r86038, %r86038 },    { %r86040, %r86040 },            { %r14911, %r14912, %r14913, %r14914 }; 
	// end inline asm
	// begin inline asm
	mma.sync.aligned.m16n8k64.row.col.s32.s4.s4.s32    { %r14925, %r14926, %r14927, %r14928 },    { %r86038, %r86038, %r86038, %r86038 },    { %r86040, %r86040 },            { %r14925, %r14926, %r14927, %r14928 }; 
	// end inline asm
	// begin inline asm
	mma.sync.aligned.m16n8k64.row.col.s32.s4.s4.s32    { %r14897, %r14898, %r14899, %r14900 },    { %r86038, %r86038, %r86038, %r86038 },    { %r86040, %r86040 },            { %r14897, %r14898, %r14899, %r14900 }; 
	// end inline asm
	// begin inline asm
	mma.sync.aligned.m16n8k64.row.col.s32.s4.s4.s32    { %r14911, %r14912, %r14913, %r14914 },    { %r86038, %r86038, %r86038, %r86038 },    { %r86040, %r86040 },            { %r14911, %r14912, %r14913, %r14914 }; 
	// end inline asm
	// begin inline asm
	mma.sync.aligned.m16n8k64.row.col.s32.s4.s4.s32    { %r14925, %r14926, %r14927, %r14928 },    { %r86038, %r86038, %r86038, %r86038 },    { %r86040, %r86040 },            { %r14925, %r14926, %r14927, %r14928 }; 
	// end inline asm
	// begin inline asm
	mma.sync.aligned.m16n8k64.row.col.s32.s4.s4.s32    { %r14897, %r14898, %r14899, %r14900 },    { %r86038, %r86038, %r86038, %r86038 },    { %r86040, %r86040 },            { %r14897, %r14898, %r14899, %r14900 }; 
	// end inline asm
	// begin inline asm
	mma.sync.aligned.m16n8k64.row.col.s32.s4.s4.s32    { %r14911, %r14912, %r14913, %r14914 },    { %r86038, %r86038, %r86038, %r86038 },    { %r86040, %r86040 },            { %r14911, %r14912, %r14913, %r14914 }; 
	// end inline asm
	// begin inline asm
	mma.sync.aligned.m16n8k64.row.col.s32.s4.s4.s32    { %r14925, %r14926, %r14927, %r14928 },    { %r86038, %r86038, %r86038, %r86038 },    { %r86040, %r86040 },            { %r14925, %r14926, %r14927, %r14928 }; 
	// end inline asm
	// begin inline asm
	mma.sync.aligned.m16n8k64.row.col.s32.s4.s4.s32    { %r14897, %r14898, %r14899, %r14900 },    { %r86038, %r86038, %r86038, %r86038 },    { %r86040, %r86040 },            { %r14897, %r14898, %r14899, %r14900 }; 
	// end inline asm
	// begin inline asm
	mma.sync.aligned.m16n8k64.row.col.s32.s4.s4.s32    { %r14911, %r14912, %r14913, %r14914 },    { %r86038, %r86038, %r86038, %r86038 },    { %r86040, %r86040 },            { %r14911, %r14912, %r14913, %r14914 }; 
	// end inline asm
	// begin inline asm
	mma.sync.aligned.m16n8k64.row.col.s32.s4.s4.s32    { %r14925, %r14926, %r14927, %r14928 },    { %r86038, %r86038, %r86038, %r86038 },    { %r86040, %r86040 },            { %r14925, %r14926, %r14927, %r14928 }; 
	// end inline asm
	// begin inline asm
	mma.sync.aligned.m16n8k64.row.col.s32.s4.s4.s32    { %r14897, %r14898, %r14899, %r14900 },    { %r86038, %r86038, %r86038, %r86038 },    { %r86040, %r86040 },            { %r14897, %r14898, %r14899, %r14900 }; 
	// end inline asm
	// begin inline asm
	mma.sync.aligned.m16n8k64.row.col.s32.s4.s4.s32    { %r14911, %r14912, %r14913, %r14914 },    { %r86038, %r86038, %r86038, %r86038 },    { %r86040, %r86040 },            { %r14911, %r14912, %r14913, %r14914 }; 
	// end inline asm
	// begin inline asm
	mma.sync.aligned.m16n8k64.row.col.s32.s4.s4.s32    { %r14925, %r14926, %r14927, %r14928 },    { %r86038, %r86038, %r86038, %r86038 },    { %r86040, %r86040 },            { %r14925, %r14926, %r14927, %r14928 }; 
	// end inline asm
	// begin inline asm
	mma.sync.aligned.m16n8k64.row.col.s32.s4.s4.s32    { %r14897, %r14898, %r14899, %r14900 },    { %r86038, %r86038, %r86038, %r86038 },    { %r86040, %r86040 },            { %r14897, %r14898, %r14899, %r14900 }; 
	// end inline asm
	// begin inline asm
	mma.sync.aligned.m16n8k64.row.col.s32.s4.s4.s32    { %r14911, %r14912, %r14913, %r14914 },    { %r86038, %r86038, %r86038, %r86038 },    { %r86040, %r86040 },            { %r14911, %r14912, %r14913, %r14914 }; 
	// end inline asm
	// begin inline asm
	mma.sync.aligned.m16n8k64.row.col.s32.s4.s4.s32    { %r14925, %r14926, %r14927, %r14928 },    { %r86038, %r86038, %r86038, %r86038 },    { %r86040, %r86040 },            { %r14925, %r14926, %r14927, %r14928 }; 
	// end inline asm
	// begin inline asm
	mma.sync.aligned.m16n8k64.row.col.s32.s4.s4.s32    { %r14897, %r14898, %r14899, %r14900 },    { %r86038, %r86038, %r86038, %r86038 },    { %r86040, %r86040 },            { %r14897, %r14898, %r14899, %r14900 }; 
	// end inline asm
	// begin inline asm
	mma.sync.aligned.m16n8k64.row.col.s32.s4.s4.s32    { %r14911, %r14912, %r14913, %r14914 },    { %r86038, %r86038, %r86038, %r86038 },    { %r86040, %r86040 },            { %r14911, %r14912, %r14913, %r14914 }; 
	// end inline asm
	// begin inline asm
	mma.sync.aligned.m16n8k64.row.col.s32.s4.s4.s32    { %r14925, %r14926, %r14927, %r14928 },    { %r86038, %r86038, %r86038, %r86038 },    { %r86040, %r86040 },            { %r14925, %r14926, %r14927, %r14928 }; 
	// end inline asm
	// begin inline asm
	mma.sync.aligned.m16n8k64.row.col.s32.s4.s4.s32    { %r14897, %r14898, %r14899, %r14900 },    { %r86038, %r86038, %r86038, %r86038 },    { %r86040, %r86040 },            { %r14897, %r14898, %r14899, %r14900 }; 
	// end inline asm
	// begin inline asm
	mma.sync.aligned.m16n8k64.row.col.s32.s4.s4.s32    { %r14911, %r14912, %r14913, %r14914 },    { %r86038, %r86038, %r86038, %r86038 },    { %r86040, %r86040 },            { %r14911, %r14912, %r14913, %r14914 }; 
	// end inline asm
	// begin inline asm
	mma.sync.aligned.m16n8k64.row.col.s32.s4.s4.s32    { %r14925, %r14926, %r14927, %r14928 },    { %r86038, %r86038, %r86038, %r86038 },    { %r86040, %r86040 },            { %r14925, %r14926, %r14927, %r14928 }; 
	// end inline asm
	// begin inline asm
	mma.sync.aligned.m16n8k64.row.col.s32.s4.s4.s32    { %r14897, %r14898, %r14899, %r14900 },    { %r86038, %r86038, %r86038, %r86038 },    { %r86040, %r86040 },            { %r14897, %r14898, %r14899, %r14900 }; 
	// end inline asm
	// begin inline asm
	mma.sync.aligned.m16n8k64.row.col.s32.s4.s4.s32    { %r14911, %r14912, %r14913, %r14914 },    { %r86038, %r86038, %r86038, %r86038 },    { %r86040, %r86040 },            { %r14911, %r14912, %r14913, %r14914 }; 
	// end inline asm
	// begin inline asm
	mma.sync.aligned.m16n8k64.row.col.s32.s4.s4.s32    { %r14925, %r14926, %r14927, %r14928 },    { %r86038, %r86038, %r86038, %r86038 },    { %r86040, %r86040 },            { %r14925, %r14926, %r14927, %r14928 }; 
	// end inline asm
	// begin inline asm
	mma.sync.aligned.m16n8k64.row.col.s32.s4.s4.s32    { %r14897, %r14898, %r14899, %r14900 },    { %r86038, %r86038, %r86038, %r86038 },    { %r86040, %r86040 },            { %r14897, %r14898, %r14899, %r14900 }; 
	// end inline asm
	// begin inline asm
	mma.sync.aligned.m16n8k64.row.col.s32.s4.s4.s32    { %r14911, %r14912, %r14913, %r14914 },    { %r86038, %r86038, %r86038, %r86038 },    { %r86040, %r86040 },            { %r14911, %r14912, %r14913, %r14914 }; 
	// end inline asm
	// begin inline asm
	mma.sync.aligned.m16n8k64.row.col.s32.s4.s4.s32    { %r14925, %r14926, %r14927, %r14928 },    { %r86038, %r86038, %r86038, %r86038 },    { %r86040, %r86040 },            { %r14925, %r14926, %r14927, %r14928 }; 
	// end inline asm
	// begin inline asm
	mma.sync.aligned.m16n8k64.row.col.s32.s4.s4.s32    { %r14897, %r14898, %r14899, %r14900 },    { %r86038, %r86038, %r86038, %r86038 },    { %r86040, %r86040 },            { %r14897, %r14898, %r14899, %r14900 }; 
	// end inline asm
	// begin inline asm
	mma.sync.aligned.m16n8k64.row.col.s32.s4.s4.s32    { %r14911, %r14912, %r14913, %r14914 },    { %r86038, %r86038, %r86038, %r86038 },    { %r86040, %r86040 },            { %r14911, %r14912, %r14913, %r14914 }; 
	// end inline asm
	// begin inline asm
	mma.sync.aligned.m16n8k64.row.col.s32.s4.s4.s32    { %r14925, %r14926, %r14927, %r14928 },    { %r86038, %r86038, %r86038, %r86038 },    { %r86040, %r86040 },            { %r14925, %r14926, %r14927, %r14928 }; 
	// end inline asm
	// begin inline asm
	mma.sync.aligned.m16n8k64.row.col.s32.s4.s4.s32    { %r14897, %r14898, %r14899, %r14900 },    { %r86038, %r86038, %r86038, %r86038 },    { %r86040, %r86040 },            { %r14897, %r14898, %r14899, %r14900 }; 
	// end inline asm
	// begin inline asm
	mma.sync.aligned.m16n8k64.row.col.s32.s4.s4.s32    { %r14911, %r14912, %r14913, %r14914 },    { %r86038, %r86038, %r86038, %r86038 },    { %r86040, %r86040 },            { %r14911, %r14912, %r14913, %r14914 }; 
	// end inline asm
	// begin inline asm
	mma.sync.aligned.m16n8k64.row.col.s32.s4.s4.s32    { %r14925, %r14926, %r14927, %r14928 },    { %r86038, %r86038, %r86038, %r86038 },    { %r86040, %r86040 },            { %r14925, %r14926, %r14927, %r14928 }; 
	// end inline asm
	// begin inline asm
	mma.sync.aligned.m16n8k64.row.col.s32.s4.s4.s32    { %r14897, %r14898, %r14899, %r14900 },    { %r86038, %r86038, %r86038, %r86038 },    { %r86040, %r86040 },            { %r14897, %r14898, %r14899, %r14900 }; 
	// end inline asm
	// begin inline asm
	mma.sync.aligned.m16n8k64.row.col.s32.s4.s4.s32    { %r14911, %r14912, %r14913, %r14914 },    { %r86038, %r86038, %r86038, %r86038 },    { %r86040, %r86040 },            { %r14911, %r14912, %r14913, %r14914 }; 
	// end inline asm
	// begin inline asm
	mma.sync.aligned.m16n8k64.row.col.s32.s4.s4.s32    { %r14925, %r14926, %r14927, %r14928 },    { %r86038, %r86038, %r86038, %r86038 },    { %r86040, %r86040 },            { %r14925, %r14926, %r14927, %r14928 }; 
	// end inline asm
	// begin inline asm
	mma.sync.aligned.m16n8k64.row.col.s32.s4.s4.s32    { %r14897, %r14898, %r14899, %r14900 },    { %r86038, %r86038, %r86038, %r86038 },    { %r86040, %r86040 },            { %r14897, %r14898, %r14899, %r14900 }; 
	// end inline asm
	// begin inline asm
	mma.sync.aligned.m16n8k64.row.col.s32.s4.s4.s32    { %r14911, %r14912, %r14913, %r14914 },    { %r86038, %r86038, %r86038, %r86038 },    { %r86040, %r86040 },            { %r14911, %r14912, %r14913, %r14914 }; 
	// end inline asm
	// begin inline asm
	mma.sync.aligned.m16n8k64.row.col.s32.s4.s4.s32    { %r14925, %r14926, %r14927, %r14928 },    { %r86038, %r86038, %r86038, %r86038 },    { %r86040, %r86040 },            { %r14925, %r14926, %r14927, %r14928 }; 
	// end inline asm
	// begin inline asm
	mma.sync.aligned.m16n8k64.row.col.s32.s4.s4.s32    { %r14897, %r14898, %r14899, %r14900 },    { %r86038, %r86038, %r86038, %r86038 },    { %r86040, %r86040 },            { %r14897, %r14898, %r14899, %r14900 }; 
	// end inline asm
	// begin inline asm
	mma.sync.aligned.m16n8k64.row.col.s32.s4.s4.s32    { %r14911, %r14912, %r14913, %r14914 },    { %r86038, %r86038, %r86038, %r86038 },    { %r86040, %r86040 },            { %r14911, %r14912, %r14913, %r14914 }; 
	// end inline asm
	// begin inline asm
	mma.sync.aligned.m16n8k64.row.col.s32.s4.s4.s32    { %r14925, %r14926, %r14927, %r14928 },    { %r86038, %r86038, %r86038, %r86038 },    { %r86040, %r86040 },            { %r14925, %r14926, %r14927, %r14928 }; 
	// end inline asm
	// begin inline asm
	mma.sync.aligned.m16n8k64.row.col.s32.s4.s4.s32    { %r14897, %r14898, %r14899, %r14900 },    { %r86038, %r86038, %r86038, %r86038 },    { %r86040, %r86040 },            { %r14897, %r14898, %r14899, %r14900 }; 
	// end inline asm
	// begin inline asm
	mma.sync.aligned.m16n8k64.row.col.s32.s4.s4.s32    { %r14911, %r14912, %r14913, %r14914 },    { %r86038, %r86038, %r86038, %r86038 },    { %r86040, %r86040 },            { %r14911, %r14912, %r14913, %r14914 }; 
	// end inline asm
	// begin inline asm
	mma.sync.aligned.m16n8k64.row.col.s32.s4.s4.s32    { %r14925, %r14926, %r14927, %r14928 },    { %r86038, %r86038, %r86038, %r86038 },    { %r86040, %r86040 },            { %r14925, %r14926, %r14927, %r14928 }; 
	// end inline asm
	// begin inline asm
	mma.sync.aligned.m16n8k64.row.col.s32.s4.s4.s32    { %r14897, %r14898, %r14899, %r14900 },    { %r86038, %r86038, %r86038, %r86038 },    { %r86040, %r86040 },            { %r14897, %r14898, %r14899, %r14900 }; 
	// end inline asm
	// begin inline asm
	mma.sync.aligned.m16n8k64.row.col.s32.s4.s4.s32    { %r14911, %r14912, %r14913, %r14914 },    { %r86038, %r86038, %r86038, %r86038 },    { %r86040, %r86040 },            { %r14911, %r14912, %r14913, %r14914 }; 
	// end inline asm
	// begin inline asm
	mma.sync.aligned.m16n8k64.row.col.s32.s4.s4.s32    { %r14925, %r14926, %r14927, %r14928 },    { %r86038, %r86038, %r86038, %r86038 },    { %r86040, %r86040 },            { %r14925, %r14926, %r14927, %r14928 }; 
	// end inline asm
	// begin inline asm
	mma.sync.aligned.m16n8k64.row.col.s32.s4.s4.s32    { %r14897, %r14898, %r14899, %r14900 },    { %r86038, %r86038, %r86038, %r86038 },    { %r86040, %r86040 },            { %r14897, %r14898, %r14899, %r14900 }; 
	// end inline asm
	// begin inline asm
	mma.sync.aligned.m16n8k64.row.col.s32.s4.s4.s32    { %r14911, %r14912, %r14913, %r14914 },    { %r86038, %r86038, %r86038, %r86038 },    { %r86040, %r86040 },            { %r14911, %r14912, %r14913, %r14914 }; 
	// end inline asm
	// begin inline asm
	mma.sync.aligned.m16n8k64.row.col.s32.s4.s4.s32    { %r14925, %r14926, %r14927, %r14928 },    { %r86038, %r86038, %r86038, %r86038 },    { %r86040, %r86040 },            { %r14925, %r14926, %r14927, %r14928 }; 
	// end inline asm
	// begin inline asm
	mma.sync.aligned.m16n8k64.row.col.s32.s4.s4.s32    { %r14897, %r14898, %r14899, %r14900 },    { %r86038, %r86038, %r86038, %r86038 },    { %r86040, %r86040 },            { %r14897, %r14898, %r14899, %r14900 }; 
	// end inline asm
	// begin inline asm
	mma.sync.aligned.m16n8k64.row.col.s32.s4.s4.s32    { %r14911, %r14912, %r14913, %r14914 },    { %r86038, %r86038, %r86038, %r86038 },    { %r86040, %r86040 },            { %r14911, %r14912, %r14913, %r14914 }; 
	// end inline asm
	// begin inline asm
	mma.sync.aligned.m16n8k64.row.col.s32.s4.s4.s32    { %r14925, %r14926, %r14927, %r14928 },    { %r86038, %r86038, %r86038, %r86038 },    { %r86040, %r86040 },            { %r14925, %r14926, %r14927, %r14928 }; 
	// end inline asm
	// begin inline asm
	mma.sync.aligned.m16n8k64.row.col.s32.s4.s4.s32    { %r14897, %r14898, %r14899, %r14900 },    { %r86038, %r86038, %r86038, %r86038 },    { %r86040, %r86040 },            { %r14897, %r14898, %r14899, %r14900 }; 
	// end inline asm
	// begin inline asm
	mma.sync.aligned.m16n8k64.row.col.s32.s4.s4.s32    { %r14911, %r14912, %r14913, %r14914 },    { %r86038, %r86038, %r86038, %r86038 },    { %r86040, %r86040 },            { %r14911, %r14912, %r14913, %r14914 }; 
	// end inline asm
	// begin inline asm
	mma.sync.aligned.m16n8k64.row.col.s32.s4.s4.s32    { %r14925, %r14926, %r14927, %r14928 },    { %r86038, %r86038, %r86038, %r86038 },    { %r86040, %r86040 },            { %r14925, %r14926, %r14927, %r14928 }; 
	// end inline asm
	// begin inline asm
	mma.sync.aligned.m16n8k64.row.col.s32.s4.s4.s32    { %r14897, %r14898, %r14899, %r14900 },    { %r86038, %r86038, %r86038, %r86038 },    { %r86040, %r86040 },            { %r14897, %r14898, %r14899, %r14900 }; 
	// end inline asm
	// begin inline asm
	mma.sync.aligned.m16n8k64.row.col.s32.s4.s4.s32    { %r14911, %r14912, %r14913, %r14914 },    { %r86038, %r86038, %r86038, %r86038 },    { %r86040, %r86040 },            { %r14911, %r14912, %r14913, %r14914 }; 
	// end inline asm
	// begin inline asm
	mma.sync.aligned.m16n8k64.row.col.s32.s4.s4.s32    { %r14925, %r14926, %r14927, %r14928 },    { %r86038, %r86038, %r86038, %r86038 },    { %r86040, %r86040 },            { %r14925, %r14926, %r14927, %r14928 }; 
	// end inline asm
	// begin inline asm
	mma.sync.aligned.m16n8k64.row.col.s32.s4.s4.s32    { %r14897, %r14898, %r14899, %r14900 },    { %r86038, %r86038, %r86038, %r86038 },    { %r86040, %r86040 },            { %r14897, %r14898, %r14899, %r14900 }; 
	// end inline asm
	// begin inline asm
	mma.sync.aligned.m16n8k64.row.col.s32.s4.s4.s32    { %r14911, %r14912, %r14913, %r14914 },    { %r86038, %r86038, %r86038, %r86038 },    { %r86040, %r86040 },            { %r14911, %r14912, %r14913, %r14914 }; 
	// end inline asm
	// begin inline asm
	mma.sync.aligned.m16n8k64.row.col.s32.s4.s4.s32    { %r14925, %r14926, %r14927, %r14928 },    { %r86038, %r86038, %r86038, %r86038 },    { %r86040, %r86040 },            { %r14925, %r14926, %r14927, %r14928 }; 
	// end inline asm
	// begin inline asm
	mma.sync.aligned.m16n8k64.row.col.s32.s4.s4.s32    { %r14897, %r14898, %r14899, %r14900 },    { %r86038, %r86038, %r86038, %r86038 },    { %r86040, %r86040 },            { %r14897, %r14898, %r14899, %r14900 }; 
	// end inline asm
	// begin inline asm
	mma.sync.aligned.m16n8k64.row.col.s32.s4.s4.s32    { %r14911, %r14912, %r14913, %r14914 },    { %r86038, %r86038, %r86038, %r86038 },    { %r86040, %r86040 },            { %r14911, %r14912, %r14913, %r14914 }; 
	// end inline asm
	// begin inline asm
	mma.sync.aligned.m16n8k64.row.col.s32.s4.s4.s32    { %r14925, %r14926, %r14927, %r14928 },    { %r86038, %r86038, %r86038, %r86038 },    { %r86040, %r86040 },            { %r14925, %r14926, %r14927, %r14928 }; 
	// end inline asm
	// begin inline asm
	mma.sync.aligned.m16n8k64.row.col.s32.s4.s4.s32    { %r14897, %r14898, %r14899, %r14900 },    { %r86038, %r86038, %r86038, %r86038 },    { %r86040, %r86040 },            { %r14897, %r14898, %r14899, %r14900 }; 
	// end inline asm
	// begin inline asm
	mma.sync.aligned.m16n8k64.row.col.s32.s4.s4.s32    { %r14911, %r14912, %r14913, %r14914 },    { %r86038, %r86038, %r86038, %r86038 },    { %r86040, %r86040 },            { %r14911, %r14912, %r14913, %r14914 }; 
	// end inline asm
	// begin inline asm
	mma.sync.aligned.m16n8k64.row.col.s32.s4.s4.s32    { %r14925, %r14926, %r14927, %r14928 },    { %r86038, %r86038, %r86038, %r86038 },    { %r86040, %r86040 },            { %r14925, %r14926, %r14927, %r14928 }; 
	// end inline asm
	// begin inline asm
	mma.sync.aligned.m16n8k64.row.col.s32.s4.s4.s32    { %r14897, %r14898, %r14899, %r14900 },    { %r86038, %r86038, %r86038, %r86038 },    { %r86040, %r86040 },            { %r14897, %r14898, %r14899, %r14900 }; 
	// end inline asm
	// begin inline asm
	mma.sync.aligned.m16n8k64.row.col.s32.s4.s4.s32    { %r14911, %r14912, %r14913, %r14914 },    { %r86038, %r86038, %r86038, %r86038 },    { %r86040, %r86040 },            { %r14911, %r14912, %r14913, %r14914 }; 
	// end inline asm
	// begin inline asm
	mma.sync.aligned.m16n8k64.row.col.s32.s4.s4.s32    { %r14925, %r14926, %r14927, %r14928 },    { %r86038, %r86038, %r86038, %r86038 },    { %r86040, %r86040 },            { %r14925, %r14926, %r14927, %r14928 }; 
	// end inline asm
	// begin inline asm
	mma.sync.aligned.m16n8k64.row.col.s32.s4.s4.s32    { %r14897, %r14898, %r14899, %r14900 },    { %r86038, %r86038, %r86038, %r86038 },    { %r86040, %r86040 },            { %r14897, %r14898, %r14899, %r14900 }; 
	// end inline asm
	// begin inline asm
	mma.sync.aligned.m16n8k64.row.col.s32.s4.s4.s32    { %r14911, %r14912, %r14913, %r14914 },    { %r86038, %r86038, %r86038, %r86038 },    { %r86040, %r86040 },            { %r14911, %r14912, %r14913, %r14914 }; 
	// end inline asm
	// begin inline asm
	mma.sync.aligned.m16n8k64.row.col.s32.s4.s4.s32    { %r14925, %r14926, %r14927, %r14928 },    { %r86038, %r86038, %r86038, %r86038 },    { %r86040, %r86040 },            { %r14925, %r14926, %r14927, %r14928 }; 
	// end inline asm
	// begin inline asm
	mma.sync.aligned.m16n8k64.row.col.s32.s4.s4.s32    { %r14897, %r14898, %r14899, %r14900 },    { %r86038, %r86038, %r86038, %r86038 },    { %r86040, %r86040 },            { %r14897, %r14898, %r14899, %r14900 }; 
	// end inline asm
	// begin inline asm
	mma.sync.aligned.m16n8k64.row.col.s32.s4.s4.s32    { %r14911, %r14912, %r14913, %r14914 },    { %r86038, %r86038, %r86038, %r86038 },    { %r86040, %r86040 },            { %r14911, %r14912, %r14913, %r14914 }; 
	// end inline asm
	// begin inline asm
	mma.sync.aligned.m16n8k64.row.col.s32.s4.s4.s32    { %r14925, %r14926, %r14927, %r14928 },    { %r86038, %r86038, %r86038, %r86038 },    { %r86040, %r86040 },            { %r14925, %r14926, %r14927, %r14928 }; 
	// end inline asm
	// begin inline asm
	mma.sync.aligned.m16n8k64.row.col.s32.s4.s4.s32    { %r14897, %r14898, %r14899, %r14900 },    { %r86038, %r86038, %r86038, %r86038 },    { %r86040, %r86040 },            { %r14897, %r14898, %r14899, %r14900 }; 
	// end inline asm
	// begin inline asm
	mma.sync.aligned.m16n8k64.row.col.s32.s4.s4.s32    { %r14911, %r14912, %r14913, %r14914 },    { %r86038, %r86038, %r86038, %r86038 },    { %r86040, %r86040 },            { %r14911, %r14912, %r14913, %r14914 }; 
	// end inline asm
	// begin inline asm
	mma.sync.aligned.m16n8k64.row.col.s32.s4.s4.s32    { %r14925, %r14926, %r14927, %r14928 },    { %r86038, %r86038, %r86038, %r86038 },    { %r86040, %r86040 },            { %r14925, %r14926, %r14927, %r14928 }; 
	// end inline asm
	// begin inline asm
	mma.sync.aligned.m16n8k64.row.col.s32.s4.s4.s32    { %r14897, %r14898, %r14899, %r14900 },    { %r86038, %r86038, %r86038, %r86038 },    { %r86040, %r86040 },            { %r14897, %r14898, %r14899, %r14900 }; 
	// end inline asm
	// begin inline asm
	mma.sync.aligned.m16n8k64.row.col.s32.s4.s4.s32    { %r14911, %r14912, %r14913, %r14914 },    { %r86038, %r86038, %r86038, %r86038 },    { %r86040, %r86040 },            { %r14911, %r14912, %r14913, %r14914 }; 
	// end inline asm
	// begin inline asm
	mma.sync.aligned.m16n8k64.row.col.s32.s4.s4.s32    { %r14925, %r14926, %r14927, %r14928 },    { %r86038, %r86038, %r86038, %r86038 },    { %r86040, %r86040 },            { %r14925, %r14926, %r14927, %r14928 }; 
	// end inline asm
	// begin inline asm
	mma.sync.aligned.m16n8k64.row.col.s32.s4.s4.s32    { %r14897, %r14898, %r14899, %r14900 },    { %r86038, %r86038, %r86038, %r86038 },    { %r86040, %r86040 },            { %r14897, %r14898, %r14899, %r14900 }; 
	// end inline asm
	// begin inline asm
	mma.sync.aligned.m16n8k64.row.col.s32.s4.s4.s32    { %r14911, %r14912, %r14913, %r14914 },    { %r86038, %r86038, %r86038, %r86038 },    { %r86040, %r86040 },            { %r14911, %r14912, %r14913, %r14914 }; 
	// end inline asm
	// begin inline asm
	mma.sync.aligned.m16n8k64.row.col.s32.s4.s4.s32    { %r14925, %r14926, %r14927, %r14928 },    { %r86038, %r86038, %r86038, %r86038 },    { %r86040, %r86040 },            { %r14925, %r14926, %r14927, %r14928 }; 
	// end inline asm
	// begin inline asm
	mma.sync.aligned.m16n8k64.row.col.s32.s4.s4.s32    { %r14897, %r14898, %r14899, %r14900 },    { %r86038, %r86038, %r86038, %r86038 },    { %r86040, %r86040 },            { %r14897, %r14898, %r14899, %r14900 }; 
	// end inline asm
	// begin inline asm
	mma.sync.aligned.m16n8k64.row.col.s32.s4.s4.s32    { %r14911, %r14912, %r14913, %r14914 },    { %r86038, %r86038, %r86038, %r86038 },    { %r86040, %r86040 },            { %r14911, %r14912, %r14913, %r14914 }; 
	// end inline asm
	// begin inline asm
	mma.sync.aligned.m16n8k64.row.col.s32.s4.s4.s32    { %r14925, %r14926, %r14927, %r14928 },    { %r86038, %r86038, %r86038, %r86038 },    { %r86040, %r86040 },            { %r14925, %r14926, %r14927, %r14928 }; 
	// end inline asm
	// begin inline asm
	mma.sync.aligned.m16n8k64.row.col.s32.s4.s4.s32    { %r14897, %r14898, %r14899, %r14900 },    { %r86038, %r86038, %r86038, %r86038 },    { %r86040, %r86040 },            { %r14897, %r14898, %r14899, %r14900 }; 
	// end inline asm
	// begin inline asm
	mma.sync.aligned.m16n8k64.row.col.s32.s4.s4.s32    { %r14911, %r14912, %r14913, %r14914 },    { %r86038, %r86038, %r86038, %r86038 },    { %r86040, %r86040 },            { %r14911, %r14912, %r14913, %r14914 }; 
	// end inline asm
	// begin inline asm
	mma.sync.aligned.m16n8k64.row.col.s32.s4.s4.s32    { %r14925, %r14926, %r14927, %r14928 },    { %r86038, %r86038, %r86038, %r86038 },    { %r86040, %r86040 },            { %r14925, %r14926, %r14927, %r14928 }; 
	// end inline asm
	// begin inline asm
	mma.sync.aligned.m16n8k64.row.col.s32.s4.s4.s32    { %r14897, %r14898, %r14899, %r14900 },    { %r86038, %r86038, %r86038, %r86038 },    { %r86040, %r86040 },            { %r14897, %r14898, %r14899, %r14900 }; 
	// end inline asm
	// begin inline asm
	mma.sync.aligned.m16n8k64.row.col.s32.s4.s4.s32    { %r14911, %r14912, %r14913, %r14914 },    { %r86038, %r86038, %r86038, %r86038 },    { %r86040, %r86040 },            { %r14911, %r14912, %r14913, %r14914 }; 
	// end inline asm
	// begin inline asm
	mma.sync.aligned.m16n8k64.row.col.s32.s4.s4.s32    { %r14925, %r14926, %r14927, %r14928 },    { %r86038, %r86038, %r86038, %r86038 },    { %r86040, %r86040 },            { %r14925, %r14926, %r14927, %r14928 }; 
	// end inline asm
	// begin inline asm
	mma.sync.aligned.m16n8k64.row.col.s32.s4.s4.s32    { %r14897, %r14898, %r14899, %r14900 },    { %r86038, %r86038, %r86038, %r86038 },    { %r86040, %r86040 },            { %r14897, %r14898, %r14899, %r14900 }; 
	// end inline asm
	// begin inline asm
	mma.sync.aligned.m16n8k64.row.col.s32.s4.s4.s32    { %r14911, %r14912, %r14913, %r14914 },    { %r86038, %r86038, %r86038, %r86038 },    { %r86040, %r86040 },            { %r14911, %r14912, %r14913, %r14914 }; 
	// end inline asm
	// begin inline asm
	mma.sync.aligned.m16n8k64.row.col.s32.s4.s4.s32    { %r14925, %r14926, %r14927, %r14928 },    { %r86038, %r86038, %r86038, %r86038 },    { %r86040, %r86040 },            { %r14925, %r14926, %r14927, %r14928 }; 
	// end inline asm
	// begin inline asm
	mma.sync.aligned.m16n8k64.row.col.s32.s4.s4.s32    { %r14897, %r14898, %r14899, %r14900 },    { %r86038, %r86038, %r86038, %r86038 },    { %r86040, %r86040 },            { %r14897, %r14898, %r14899, %r14900 }; 
	// end inline asm
	// begin inline asm
	mma.sync.aligned.m16n8k64.row.col.s32.s4.s4.s32    { %r14911, %r14912, %r14913, %r14914 },    { %r86038, %r86038, %r86038, %r86038 },    { %r86040, %r86040 },            { %r14911, %r14912, %r14913, %r14914 }; 
	// end inline asm
	// begin inline asm
	mma.sync.aligned.m16n8k64.row.col.s32.s4.s4.s32    { %r14925, %r14926, %r14927, %r14928 },    { %r86038, %r86038, %r86038, %r86038 },    { %r86040, %r86040 },            { %r14925, %r14926, %r14927, %r14928 }; 
	// end inline asm
	// begin inline asm
	mma.sync.aligned.m16n8k64.row.col.s32.s4.s4.s32    { %r14897, %r14898, %r14899, %r14900 },    { %r86038, %r86038, %r86038, %r86038 },    { %r86040, %r86040 },            { %r14897, %r14898, %r14899, %r14900 }; 
	// end inline asm
	// begin inline asm
	mma.sync.aligned.m16n8k64.row.col.s32.s4.s4.s32    { %r14911, %r14912, %r14913, %r14914 },    { %r86038, %r86038, %r86038, %r86038 },    { %r86040, %r86040 },            { %r14911, %r14912, %r14913, %r14914 }; 
	// end inline asm
	// begin inline asm
	mma.sync.aligned.m16n8k64.row.col.s32.s4.s4.s32    { %r14925, %r14926, %r14927, %r14928 },    { %r86038, %r86038, %r86038, %r86038 },    { %r86040, %r86040 },            { %r14925, %r14926, %r14927, %r14928 }; 
	// end inline asm
	// begin inline asm
	mma.sync.aligned.m16n8k64.row.col.s32.s4.s4.s32    { %r14897, %r14898, %r14899, %r14900 },    { %r86038, %r86038, %r86038, %r86038 },    { %r86040, %r86040 },            { %r14897, %r14898, %r14899, %r14900 }; 
	// end inline asm
	// begin inline asm
	mma.sync.aligned.m16n8k64.row.col.s32.s4.s4.s32    { %r14911, %r14912, %r14913, %r14914 },    { %r86038, %r86038, %r86038, %r86038 },    { %r86040, %r86040 },            { %r14911, %r14912, %r14913, %r14914 }; 
	// end inline asm
	// begin inline asm
	mma.sync.aligned.m16n8k64.row.col.s32.s4.s4.s32    { %r14925, %r14926, %r14927, %r14928 },    { %r86038, %r86038, %r86038, %r86038 },    { %r86040, %r86040 },            { %r14925, %r14926, %r14927, %r14928 }; 
	// end inline asm
	// begin inline asm
	mma.sync.aligned.m16n8k64.row.col.s32.s4.s4.s32    { %r14897, %r14898, %r14899, %r14900 },    { %r86038, %r86038, %r86038, %r86038 },    { %r86040, %r86040 },            { %r14897, %r14898, %r14899, %r14900 }; 
	// end inline asm
	// begin inline asm
	mma.sync.aligned.m16n8k64.row.col.s32.s4.s4.s32    { %r14911, %r14912, %r14913, %r14914 },    { %r86038, %r86038, %r86038, %r86038 },    { %r86040, %r86040 },            { %r14911, %r14912, %r14913, %r14914 }; 
	// end inline asm
	// begin inline asm
	mma.sync.aligned.m16n8k64.row.col.s32.s4.s4.s32    { %r14925, %r14926, %r14927, %r14928 },    { %r86038, %r86038, %r86038, %r86038 },    { %r86040, %r86040 },            { %r14925, %r14926, %r14927, %r14928 }; 
	// end inline asm
	// begin inline asm
	mma.sync.aligned.m16n8k64.row.col.s32.s4.s4.s32    { %r14897, %r14898, %r14899, %r14900 },    { %r86038, %r86038, %r86038, %r86038 },    { %r86040, %r86040 },            { %r14897, %r14898, %r14899, %r14900 }; 
	// end inline asm
	// begin inline asm
	mma.sync.aligned.m16n8k64.row.col.s32.s4.s4.s32    { %r14911, %r14912, %r14913, %r14914 },    { %r86038, %r86038, %r86038, %r86038 },    { %r86040, %r86040 },            { %r14911, %r14912, %r14913, %r14914 }; 
	// end inline asm
	// begin inline asm
	mma.sync.aligned.m16n8k64.row.col.s32.s4.s4.s32    { %r14925, %r14926, %r14927, %r14928 },    { %r86038, %r86038, %r86038, %r86038 },    { %r86040, %r86040 },            { %r14925, %r14926, %r14927, %r14928 }; 
	// end inline asm
	// begin inline asm
	mma.sync.aligned.m16n8k64.row.col.s32.s4.s4.s32    { %r14897, %r14898, %r14899, %r14900 },    { %r86038, %r86038, %r86038, %r86038 },    { %r86040, %r86040 },            { %r14897, %r14898, %r14899, %r14900 }; 
	// end inline asm
	// begin inline asm
	mma.sync.aligned.m16n8k64.row.col.s32.s4.s4.s32    { %r14911, %r14912, %r14913, %r14914 },    { %r86038, %r86038, %r86038, %r86038 },    { %r86040, %r86040 },            { %r14911, %r14912, %r14913, %r14914 }; 
	// end inline asm
	// begin inline asm
	mma.sync.aligned.m16n8k64.row.col.s32.s4.s4.s32    { %r14925, %r14926, %r14927, %r14928 },    { %r86038, %r86038, %r86038, %r86038 },    { %r86040, %r86040 },            { %r14925, %r14926, %r14927, %r14928 }; 
	// end inline asm
	// begin inline asm
	mma.sync.aligned.m16n8k64.row.col.s32.s4.s4.s32    { %r14897, %r14898, %r14899, %r14900 },    { %r86038, %r86038, %r86038, %r86038 },    { %r86040, %r86040 },            { %r14897, %r14898, %r14899, %r14900 }; 
	// end inline asm
	// begin inline asm
	mma.sync.aligned.m16n8k64.row.col.s32.s4.s4.s32    { %r14911, %r14912, %r14913, %r14914 },    { %r86038, %r86038, %r86038, %r86038 },    { %r86040, %r86040 },            { %r14911, %r14912, %r14913, %r14914 }; 
	// end inline asm
	// begin inline asm
	mma.sync.aligned.m16n8k64.row.col.s32.s4.s4.s32    { %r14925, %r14926, %r14927, %r14928 },    { %r86038, %r86038, %r86038, %r86038 },    { %r86040, %r86040 },            { %r14925, %r14926, %r14927, %r14928 }; 
	// end inline asm
	// begin inline asm
	mma.sync.aligned.m16n8k64.row.col.s32.s4.s4.s32    { %r14897, %r14898, %r14899, %r14900 },    { %r86038, %r86038, %r86038, %r86038 },    { %r86040, %r86040 },            { %r14897, %r14898, %r14899, %r14900 }; 
	// end inline asm
	// begin inline asm
	mma.sync.aligned.m16n8k64.row.col.s32.s4.s4.s32    { %r14911, %r14912, %r14913, %r14914 },    { %r86038, %r86038, %r86038, %r86038 },    { %r86040, %r86040 },            { %r14911, %r14912, %r14913, %r14914 }; 
	// end inline asm
	// begin inline asm
	mma.sync.aligned.m16n8k64.row.col.s32.s4.s4.s32    { %r14925, %r14926, %r14927, %r14928 },    { %r86038, %r86038, %r86038, %r86038 },    { %r86040, %r86040 },            { %r14925, %r14926, %r14927, %r14928 }; 
	// end inline asm
	// begin inline asm
	mma.sync.aligned.m16n8k64.row.col.s32.s4.s4.s32    { %r14897, %r14898, %r14899, %r14900 },    { %r86038, %r86038, %r86038, %r86038 },    { %r86040, %r86040 },            { %r14897, %r14898, %r14899, %r14900 }; 
	// end inline asm
	// begin inline asm
	mma.sync.aligned.m16n8k64.row.col.s32.s4.s4.s32    { %r14911, %r14912, %r14913, %r14914 },    { %r86038, %r86038, %r86038, %r86038 },    { %r86040, %r86040 },            { %r14911, %r14912, %r14913, %r14914 }; 
	// end inline asm
	// begin inline asm
	mma.sync.aligned.m16n8k64.row.col.s32.s4.s4.s32    { %r14925, %r14926, %r14927, %r14928 },    { %r86038, %r86038, %r86038, %r86038 },    { %r86040, %r86040 },            { %r14925, %r14926, %r14927, %r14928 }; 
	// end inline asm
	// begin inline asm
	mma.sync.aligned.m16n8k64.row.col.s32.s4.s4.s32    { %r14897, %r14898, %r14899, %r14900 },    { %r86038, %r86038, %r86038, %r86038 },    { %r86040, %r86040 },            { %r14897, %r14898, %r14899, %r14900 }; 
	// end inline asm
	// begin inline asm
	mma.sync.aligned.m16n8k64.row.col.s32.s4.s4.s32    { %r14911, %r14912, %r14913, %r14914 },    { %r86038, %r86038, %r86038, %r86038 },    { %r86040, %r86040 },            { %r14911, %r14912, %r14913, %r14914 }; 
	// end inline asm
	// begin inline asm
	mma.sync.aligned.m16n8k64.row.col.s32.s4.s4.s32    { %r14925, %r14926, %r14927, %r14928 },    { %r86038, %r86038, %r86038, %r86038 },    { %r86040, %r86040 },            { %r14925, %r14926, %r14927, %r14928 }; 
	// end inline asm
	// begin inline asm
	mma.sync.aligned.m16n8k64.row.col.s32.s4.s4.s32    { %r14897, %r14898, %r14899, %r14900 },    { %r86038, %r86038, %r86038, %r86038 },    { %r86040, %r86040 },            { %r14897, %r14898, %r14899, %r14900 }; 
	// end inline asm
	// begin inline asm
	mma.sync.aligned.m16n8k64.row.col.s32.s4.s4.s32    { %r14911, %r14912, %r14913, %r14914 },    { %r86038, %r86038, %r86038, %r86038 },    { %r86040, %r86040 },            { %r14911, %r14912, %r14913, %r14914 }; 
	// end inline asm
	// begin inline asm
	mma.sync.aligned.m16n8k64.row.col.s32.s4.s4.s32    { %r14925, %r14926, %r14927, %r14928 },    { %r86038, %r86038, %r86038, %r86038 },    { %r86040, %r86040 },            { %r14925, %r14926, %r14927, %r14928 }; 
	// end inline asm
	// begin inline asm
	mma.sync.aligned.m16n8k64.row.col.s32.s4.s4.s32    { %r14897, %r14898, %r14899, %r14900 },    { %r86038, %r86038, %r86038, %r86038 },    { %r86040, %r86040 },            { %r14897, %r14898, %r14899, %r14900 }; 
	// end inline asm
	// begin inline asm
	mma.sync.aligned.m16n8k64.row.col.s32.s4.s4.s32    { %r14911, %r14912, %r14913, %r14914 },    { %r86038, %r86038, %r86038, %r86038 },    { %r86040, %r86040 },            { %r14911, %r14912, %r14913, %r14914 }; 
	// end inline asm
	// begin inline asm
	mma.sync.aligned.m16n8k64.row.col.s32.s4.s4.s32    { %r14925, %r14926, %r14927, %r14928 },    { %r86038, %r86038, %r86038, %r86038 },    { %r86040, %r86040 },            { %r14925, %r14926, %r14927, %r14928 }; 
	// end inline asm
	// begin inline asm
	mma.sync.aligned.m16n8k64.row.col.s32.s4.s4.s32    { %r14897, %r14898, %r14899, %r14900 },    { %r86038, %r86038, %r86038, %r86038 },    { %r86040, %r86040 },            { %r14897, %r14898, %r14899, %r14900 }; 
	// end inline asm
	// begin inline asm
	mma.sync.aligned.m16n8k64.row.col.s32.s4.s4.s32    { %r14911, %r14912, %r14913, %r14914 },    { %r86038, %r86038, %r86038, %r86038 },    { %r86040, %r86040 },            { %r14911, %r14912, %r14913, %r14914 }; 
	// end inline asm
	// begin inline asm
	mma.sync.aligned.m16n8k64.row.col.s32.s4.s4.s32    { %r14925, %r14926, %r14927, %r14928 },    { %r86038, %r86038, %r86038, %r86038 },    { %r86040, %r86040 },            { %r14925, %r14926, %r14927, %r14928 }; 
	// end inline asm
	// begin inline asm
	mma.sync.aligned.m16n8k64.row.col.s32.s4.s4.s32    { %r14897, %r14898, %r14899, %r14900 },    { %r86038, %r86038, %r86038, %r86038 },    { %r86040, %r86040 },            { %r14897, %r14898, %r14899, %r14900 }; 
	// end inline asm
	// begin inline asm
	mma.sync.aligned.m16n8k64.row.col.s32.s4.s4.s32    { %r14911, %r14912, %r14913, %r14914 },    { %r86038, %r86038, %r86038, %r86038 },    { %r86040, %r86040 },            { %r14911, %r14912, %r14913, %r14914 }; 
	// end inline asm
	// begin inline asm
	mma.sync.aligned.m16n8k64.row.col.s32.s4.s4.s32    { %r14925, %r14926, %r14927, %r14928 },    { %r86038, %r86038, %r86038, %r86038 },    { %r86040, %r86040 },            { %r14925, %r14926, %r14927, %r14928 }; 
	// end inline asm
	// begin inline asm
	mma.sync.aligned.m16n8k64.row.col.s32.s4.s4.s32    { %r14897, %r14898, %r14899, %r14900 },    { %r86038, %r86038, %r86038, %r86038 },    { %r86040, %r86040 },            { %r14897, %r14898, %r14899, %r14900 }; 
	// end inline asm
	// begin inline asm
	mma.sync.aligned.m16n8k64.row.col.s32.s4.s4.s32    { %r14911, %r14912, %r14913, %r14914 },    { %r86038, %r86038, %r86038, %r86038 },    { %r86040, %r86040 },            { %r14911, %r14912, %r14913, %r14914 }; 
	// end inline asm
	// begin inline asm
	mma.sync.aligned.m16n8k64.row.col.s32.s4.s4.s32    { %r14925, %r14926, %r14927, %r14928 },    { %r86038, %r86038, %r86038, %r86038 },    { %r86040, %r86040 },            { %r14925, %r14926, %r14927, %r14928 }; 
	// end inline asm
	// begin inline asm
	mma.sync.aligned.m16n8k64.row.col.s32.s4.s4.s32    { %r14897, %r14898, %r14899, %r14900 },    { %r86038, %r86038, %r86038, %r86038 },    { %r86040, %r86040 },            { %r14897, %r14898, %r14899, %r14900 }; 
	// end inline asm
	// begin inline asm
	mma.sync.aligned.m16n8k64.row.col.s32.s4.s4.s32    { %r14911, %r14912, %r14913, %r14914 },    { %r86038, %r86038, %r86038, %r86038 },    { %r86040, %r86040 },            { %r14911, %r14912, %r14913, %r14914 }; 
	// end inline asm
	// begin inline asm
	mma.sync.aligned.m16n8k64.row.col.s32.s4.s4.s32    { %r14925, %r14926, %r14927, %r14928 },    { %r86038, %r86038, %r86038, %r86038 },    { %r86040, %r86040 },            { %r14925, %r14926, %r14927, %r14928 }; 
	// end inline asm
	// begin inline asm
	mma.sync.aligned.m16n8k64.row.col.s32.s4.s4.s32    { %r14897, %r14898, %r14899, %r14900 },    { %r86038, %r86038, %r86038, %r86038 },    { %r86040, %r86040 },            { %r14897, %r14898, %r14899, %r14900 }; 
	// end inline asm
	// begin inline asm
	mma.sync.aligned.m16n8k64.row.col.s32.s4.s4.s32    { %r14911, %r14912, %r14913, %r14914 },    { %r86038, %r86038, %r86038, %r86038 },    { %r86040, %r86040 },            { %r14911, %r14912, %r14913, %r14914 }; 
	// end inline asm
	// begin inline asm
	mma.sync.aligned.m16n8k64.row.col.s32.s4.s4.s32    { %r14925, %r14926, %r14927, %r14928 },    { %r86038, %r86038, %r86038, %r86038 },    { %r86040, %r86040 },            { %r14925, %r14926, %r14927, %r14928 }; 
	// end inline asm
	// begin inline asm
	mma.sync.aligned.m16n8k64.row.col.s32.s4.s4.s32    { %r14897, %r14898, %r14899, %r14900 },    { %r86038, %r86038, %r86038, %r86038 },    { %r86040, %r86040 },            { %r14897, %r14898, %r14899, %r14900 }; 
	// end inline asm
	// begin inline asm
	mma.sync.aligned.m16n8k64.row.col.s32.s4.s4.s32    { %r14911, %r14912, %r14913, %r14914 },    { %r86038, %r86038, %r86038, %r86038 },    { %r86040, %r86040 },            { %r14911, %r14912, %r14913, %r14914 }; 
	// end inline asm
	// begin inline asm
	mma.sync.aligned.m16n8k64.row.col.s32.s4.s4.s32    { %r14925, %r14926, %r14927, %r14928 },    { %r86038, %r86038, %r86038, %r86038 },    { %r86040, %r86040 },            { %r14925, %r14926, %r14927, %r14928 }; 
	// end inline asm
	// begin inline asm
	mma.sync.aligned.m16n8k64.row.col.s32.s4.s4.s32    { %r14897, %r14898, %r14899, %r14900 },    { %r86038, %r86038, %r86038, %r86038 },    { %r86040, %r86040 },            { %r14897, %r14898, %r14899, %r14900 }; 
	// end inline asm
	// begin inline asm
	mma.sync.aligned.m16n8k64.row.col.s32.s4.s4.s32    { %r14911, %r14912, %r14913, %r14914 },    { %r86038, %r86038, %r86038, %r86038 },    { %r86040, %r86040 },            { %r14911, %r14912, %r14913, %r14914 }; 
	// end inline asm
	// begin inline asm
	mma.sync.aligned.m16n8k64.row.col.s32.s4.s4.s32    { %r14925, %r14926, %r14927, %r14928 },    { %r86038, %r86038, %r86038, %r86038 },    { %r86040, %r86040 },            { %r14925, %r14926, %r14927, %r14928 }; 
	// end inline asm
	// begin inline asm
	mma.sync.aligned.m16n8k64.row.col.s32.s4.s4.s32    { %r14897, %r14898, %r14899, %r14900 },    { %r86038, %r86038, %r86038, %r86038 },    { %r86040, %r86040 },            { %r14897, %r14898, %r14899, %r14900 }; 
	// end inline asm
	// begin inline asm
	mma.sync.aligned.m16n8k64.row.col.s32.s4.s4.s32    { %r14911, %r14912, %r14913, %r14914 },    { %r86038, %r86038, %r86038, %r86038 },    { %r86040, %r86040 },            { %r14911, %r14912, %r14913, %r14914 }; 
	// end inline asm
	// begin inline asm
	mma.sync.aligned.m16n8k64.row.col.s32.s4.s4.s32    { %r14925, %r14926, %r14927, %r14928 },    { %r86038, %r86038, %r86038, %r86038 },    { %r86040, %r86040 },            { %r14925, %r14926, %r14927, %r14928 }; 
	// end inline asm
	// begin inline asm
	mma.sync.aligned.m16n8k64.row.col.s32.s4.s4.s32    { %r14897, %r14898, %r14899, %r14900 },    { %r86038, %r86038, %r86038, %r86038 },    { %r86040, %r86040 },            { %r14897, %r14898, %r14899, %r14900 }; 
	// end inline asm
	// begin inline asm
	mma.sync.aligned.m16n8k64.row.col.s32.s4.s4.s32    { %r14911, %r14912, %r14913, %r14914 },    { %r86038, %r86038, %r86038, %r86038 },    { %r86040, %r86040 },            { %r14911, %r14912, %r14913, %r14914 }; 
	// end inline asm
	// begin inline asm
	mma.sync.aligned.m16n8k64.row.col.s32.s4.s4.s32    { %r14925, %r14926, %r14927, %r14928 },    { %r86038, %r86038, %r86038, %r86038 },    { %r86040, %r86040 },            { %r14925, %r14926, %r14927, %r14928 }; 
	// end inline asm
	// begin inline asm
	mma.sync.aligned.m16n8k64.row.col.s32.s4.s4.s32    { %r14897, %r14898, %r14899, %r14900 },    { %r86038, %r86038, %r86038, %r86038 },    { %r86040, %r86040 },            { %r14897, %r14898, %r14899, %r14900 }; 
	// end inline asm
	// begin inline asm
	mma.sync.aligned.m16n8k64.row.col.s32.s4.s4.s32    { %r14911, %r14912, %r14913, %r14914 },    { %r86038, %r86038, %r86038, %r86038 },    { %r86040, %r86040 },            { %r14911, %r14912, %r14913, %r14914 }; 
	// end inline asm
	// begin inline asm
	mma.sync.aligned.m16n8k64.row.col.s32.s4.s4.s32    { %r14925, %r14926, %r14927, %r14928 },    { %r86038, %r86038, %r86038, %r86038 },    { %r86040, %r86040 },            { %r14925, %r14926, %r14927, %r14928 }; 
	// end inline asm
	// begin inline asm
	mma.sync.aligned.m16n8k64.row.col.s32.s4.s4.s32    { %r14897, %r14898, %r14899, %r14900 },    { %r86038, %r86038, %r86038, %r86038 },    { %r86040, %r86040 },            { %r14897, %r14898, %r14899, %r14900 }; 
	// end inline asm
	// begin inline asm
	mma.sync.aligned.m16n8k64.row.col.s32.s4.s4.s32    { %r14911, %r14912, %r14913, %r14914 },    { %r86038, %r86038, %r86038, %r86038 },    { %r86040, %r86040 },            { %r14911, %r14912, %r14913, %r14914 }; 
	// end inline asm
	// begin inline asm
	mma.sync.aligned.m16n8k64.row.col.s32.s4.s4.s32    { %r14925, %r14926, %r14927, %r14928 },    { %r86038, %r86038, %r86038, %r86038 },    { %r86040, %r86040 },            { %r14925, %r14926, %r14927, %r14928 }; 
	// end inline asm
	// begin inline asm
	mma.sync.aligned.m16n8k64.row.col.s32.s4.s4.s32    { %r14897, %r14898, %r14899, %r14900 },    { %r86038, %r86038, %r86038, %r86038 },    { %r86040, %r86040 },            { %r14897, %r14898, %r14899, %r14900 }; 
	// end inline asm
	// begin inline asm
	mma.sync.aligned.m16n8k64.row.col.s32.s4.s4.s32    { %r14911, %r14912, %r14913, %r14914 },    { %r86038, %r86038, %r86038, %r86038 },    { %r86040, %r86040 },            { %r14911, %r14912, %r14913, %r14914 }; 
	// end inline asm
	// begin inline asm
	mma.sync.aligned.m16n8k64.row.col.s32.s4.s4.s32    { %r14925, %r14926, %r14927, %r14928 },    { %r86038, %r86038, %r86038, %r86038 },    { %r86040, %r86040 },            { %r14925, %r14926, %r14927, %r14928 }; 
	// end inline asm
	// begin inline asm
	mma.sync.aligned.m16n8k64.row.col.s32.s4.s4.s32    { %r14897, %r14898, %r14899, %r14900 },    { %r86038, %r86038, %r86038, %r86038 },    { %r86040, %r86040 },            { %r14897, %r14898, %r14899, %r14900 }; 
	// end inline asm
	// begin inline asm
	mma.sync.aligned.m16n8k64.row.col.s32.s4.s4.s32    { %r14911, %r14912, %r14913, %r14914 },    { %r86038, %r86038, %r86038, %r86038 },    { %r86040, %r86040 },            { %r14911, %r14912, %r14913, %r14914 }; 
	// end inline asm
	// begin inline asm
	mma.sync.aligned.m16n8k64.row.col.s32.s4.s4.s32    { %r14925, %r14926, %r14927, %r14928 },    { %r86038, %r86038, %r86038, %r86038 },    { %r86040, %r86040 },            { %r14925, %r14926, %r14927, %r14928 }; 
	// end inline asm
	// begin inline asm
	mma.sync.aligned.m16n8k64.row.col.s32.s4.s4.s32    { %r14897, %r14898, %r14899, %r14900 },    { %r86038, %r86038, %r86038, %r86038 },    { %r86040, %r86040 },            { %r14897, %r14898, %r14899, %r14900 }; 
	// end inline asm
	// begin inline asm
	mma.sync.aligned.m16n8k64.row.col.s32.s4.s4.s32    { %r14911, %r14912, %r14913, %r14914 },    { %r86038, %r86038, %r86038, %r86038 },    { %r86040, %r86040 },            { %r14911, %r14912, %r14913, %r14914 }; 
	// end inline asm
	// begin inline asm
	mma.sync.aligned.m16n8k64.row.col.s32.s4.s4.s32    { %r14925, %r14926, %r14927, %r14928 },    { %r86038, %r86038, %r86038, %r86038 },    { %r86040, %r86040 },            { %r14925, %r14926, %r14927, %r14928 }; 
	// end inline asm
	// begin inline asm
	mma.sync.aligned.m16n8k64.row.col.s32.s4.s4.s32    { %r14897, %r14898, %r14899, %r14900 },    { %r86038, %r86038, %r86038, %r86038 },    { %r86040, %r86040 },            { %r14897, %r14898, %r14899, %r14900 }; 
	// end inline asm
	// begin inline asm
	mma.sync.aligned.m16n8k64.row.col.s32.s4.s4.s32    { %r14911, %r14912, %r14913, %r14914 },    { %r86038, %r86038, %r86038, %r86038 },    { %r86040, %r86040 },            { %r14911, %r14912, %r14913, %r14914 }; 
	// end inline asm
	// begin inline asm
	mma.sync.aligned.m16n8k64.row.col.s32.s4.s4.s32    { %r14925, %r14926, %r14927, %r14928 },    { %r86038, %r86038, %r86038, %r86038 },    { %r86040, %r86040 },            { %r14925, %r14926, %r14927, %r14928 }; 
	// end inline asm
	// begin inline asm
	mma.sync.aligned.m16n8k64.row.col.s32.s4.s4.s32    { %r14897, %r14898, %r14899, %r14900 },    { %r86038, %r86038, %r86038, %r86038 },    { %r86040, %r86040 },            { %r14897, %r14898, %r14899, %r14900 }; 
	// end inline asm
	// begin inline asm
	mma.sync.aligned.m16n8k64.row.col.s32.s4.s4.s32    { %r14911, %r14912, %r14913, %r14914 },    { %r86038, %r86038, %r86038, %r86038 },    { %r86040, %r86040 },            { %r14911, %r14912, %r14913, %r14914 }; 
	// end inline asm
	// begin inline asm
	mma.sync.aligned.m16n8k64.row.col.s32.s4.s4.s32    { %r14925, %r14926, %r14927, %r14928 },    { %r86038, %r86038, %r86038, %r86038 },    { %r86040, %r86040 },            { %r14925, %r14926, %r14927, %r14928 }; 
	// end inline asm
	// begin inline asm
	mma.sync.aligned.m16n8k64.row.col.s32.s4.s4.s32    { %r14897, %r14898, %r14899, %r14900 },    { %r86038, %r86038, %r86038, %r86038 },    { %r86040, %r86040 },            { %r14897, %r14898, %r14899, %r14900 }; 
	// end inline asm
	// begin inline asm
	mma.sync.aligned.m16n8k64.row.col.s32.s4.s4.s32    { %r14911, %r14912, %r14913, %r14914 },    { %r86038, %r86038, %r86038, %r86038 },    { %r86040, %r86040 },            { %r14911, %r14912, %r14913, %r14914 }; 
	// end inline asm
	// begin inline asm
	mma.sync.aligned.m16n8k64.row.col.s32.s4.s4.s32    { %r14925, %r14926, %r14927, %r14928 },    { %r86038, %r86038, %r86038, %r86038 },    { %r86040, %r86040 },            { %r14925, %r14926, %r14927, %r14928 }; 
	// end inline asm
	// begin inline asm
	mma.sync.aligned.m16n8k64.row.col.s32.s4.s4.s32    { %r14897, %r14898, %r14899, %r14900 },    { %r86038, %r86038, %r86038, %r86038 },    { %r86040, %r86040 },            { %r14897, %r14898, %r14899, %r14900 }; 
	// end inline asm
	// begin inline asm
	mma.sync.aligned.m16n8k64.row.col.s32.s4.s4.s32    { %r14911, %r14912, %r14913, %r14914 },    { %r86038, %r86038, %r86038, %r86038 },    { %r86040, %r86040 },            { %r14911, %r14912, %r14913, %r14914 }; 
	// end inline asm
	// begin inline asm
	mma.sync.aligned.m16n8k64.row.col.s32.s4.s4.s32    { %r14925, %r14926, %r14927, %r14928 },    { %r86038, %r86038, %r86038, %r86038 },    { %r86040, %r86040 },            { %r14925, %r14926, %r14927, %r14928 }; 
	// end inline asm
	// begin inline asm
	mma.sync.aligned.m16n8k64.row.col.s32.s4.s4.s32    { %r14897, %r14898, %r14899, %r14900 },    { %r86038, %r86038, %r86038, %r86038 },    { %r86040, %r86040 },            { %r14897, %r14898, %r14899, %r14900 }; 
	// end inline asm
	// begin inline asm
	mma.sync.aligned.m16n8k64.row.col.s32.s4.s4.s32    { %r14911, %r14912, %r14913, %r14914 },    { %r86038, %r86038, %r86038, %r86038 },    { %r86040, %r86040 },            { %r14911, %r14912, %r14913, %r14914 }; 
	// end inline asm
	// begin inline asm
	mma.sync.aligned.m16n8k64.row.col.s32.s4.s4.s32    { %r14925, %r14926, %r14927, %r14928 },    { %r86038, %r86038, %r86038, %r86038 },    { %r86040, %r86040 },            { %r14925, %r14926, %r14927, %r14928 }; 
	// end inline asm
	// begin inline asm
	mma.sync.aligned.m16n8k64.row.col.s32.s4.s4.s32    { %r14897, %r14898, %r14899, %r14900 },    { %r86038, %r86038, %r86038, %r86038 },    { %r86040, %r86040 },            { %r14897, %r14898, %r14899, %r14900 }; 
	// end inline asm
	// begin inline asm
	mma.sync.aligned.m16n8k64.row.col.s32.s4.s4.s32    { %r14911, %r14912, %r14913, %r14914 },    { %r86038, %r86038, %r86038, %r86038 },    { %r86040, %r86040 },            { %r14911, %r14912, %r14913, %r14914 }; 
	// end inline asm
	// begin inline asm
	mma.sync.aligned.m16n8k64.row.col.s32.s4.s4.s32    { %r14925, %r14926, %r14927, %r14928 },    { %r86038, %r86038, %r86038, %r86038 },    { %r86040, %r86040 },            { %r14925, %r14926, %r14927, %r14928 }; 
	// end inline asm
	// begin inline asm
	mma.sync.aligned.m16n8k64.row.col.s32.s4.s4.s32    { %r14897, %r14898, %r14899, %r14900 },    { %r86038, %r86038, %r86038, %r86038 },    { %r86040, %r86040 },            { %r14897, %r14898, %r14899, %r14900 }; 
	// end inline asm
	// begin inline asm
	mma.sync.aligned.m16n8k64.row.col.s32.s4.s4.s32    { %r14911, %r14912, %r14913, %r14914 },    { %r86038, %r86038, %r86038, %r86038 },    { %r86040, %r86040 },            { %r14911, %r14912, %r14913, %r14914 }; 
	// end inline asm
	// begin inline asm
	mma.sync.aligned.m16n8k64.row.col.s32.s4.s4.s32    { %r14925, %r14926, %r14927, %r14928 },    { %r86038, %r86038, %r86038, %r86038 },    { %r86040, %r86040 },            { %r14925, %r14926, %r14927, %r14928 }; 
	// end inline asm
	// begin inline asm
	mma.sync.aligned.m16n8k64.row.col.s32.s4.s4.s32    { %r14897, %r14898, %r14899, %r14900 },    { %r86038, %r86038, %r86038, %r86038 },    { %r86040, %r86040 },            { %r14897, %r14898, %r14899, %r14900 }; 
	// end inline asm
	// begin inline asm
	mma.sync.aligned.m16n8k64.row.col.s32.s4.s4.s32    { %r14911, %r14912, %r14913, %r14914 },    { %r86038, %r86038, %r86038, %r86038 },    { %r86040, %r86040 },            { %r14911, %r14912, %r14913, %r14914 }; 
	// end inline asm
	// begin inline asm
	mma.sync.aligned.m16n8k64.row.col.s32.s4.s4.s32    { %r14925, %r14926, %r14927, %r14928 },    { %r86038, %r86038, %r86038, %r86038 },    { %r86040, %r86040 },            { %r14925, %r14926, %r14927, %r14928 }; 
	// end inline asm
	// begin inline asm
	mma.sync.aligned.m16n8k64.row.col.s32.s4.s4.s32    { %r14897, %r14898, %r14899, %r14900 },    { %r86038, %r86038, %r86038, %r86038 },    { %r86040, %r86040 },            { %r14897, %r14898, %r14899, %r14900 }; 
	// end inline asm
	// begin inline asm
	mma.sync.aligned.m16n8k64.row.col.s32.s4.s4.s32    { %r14911, %r14912, %r14913, %r14914 },    { %r86038, %r86038, %r86038, %r86038 },    { %r86040, %r86040 },            { %r14911, %r14912, %r14913, %r14914 }; 
	// end inline asm
	// begin inline asm
	mma.sync.aligned.m16n8k64.row.col.s32.s4.s4.s32    { %r14925, %r14926, %r14927, %r14928 },    { %r86038, %r86038, %r86038, %r86038 },    { %r86040, %r86040 },            { %r14925, %r14926, %r14927, %r14928 }; 
	// end inline asm
	// begin inline asm
	mma.sync.aligned.m16n8k64.row.col.s32.s4.s4.s32    { %r14897, %r14898, %r14899, %r14900 },    { %r86038, %r86038, %r86038, %r86038 },    { %r86040, %r86040 },            { %r14897, %r14898, %r14899, %r14900 }; 
	// end inline asm
	// begin inline asm
	mma.sync.aligned.m16n8k64.row.col.s32.s4.s4.s32    { %r14911, %r14912, %r14913, %r14914 },    { %r86038, %r86038, %r86038, %r86038 },    { %r86040, %r86040 },            { %r14911, %r14912, %r14913, %r14914 }; 
	// end inline asm
	// begin inline asm
	mma.sync.aligned.m16n8k64.row.col.s32.s4.s4.s32    { %r14925, %r14926, %r14927, %r14928 },    { %r86038, %r86038, %r86038, %r86038 },    { %r86040, %r86040 },            { %r14925, %r14926, %r14927, %r14928 }; 
	// end inline asm
	// begin inline asm
	mma.sync.aligned.m16n8k64.row.col.s32.s4.s4.s32    { %r14897, %r14898, %r14899, %r14900 },    { %r86038, %r86038, %r86038, %r86038 },    { %r86040, %r86040 },            { %r14897, %r14898, %r14899, %r14900 }; 
	// end inline asm
	// begin inline asm
	mma.sync.aligned.m16n8k64.row.col.s32.s4.s4.s32    { %r14911, %r14912, %r14913, %r14914 },    { %r86038, %r86038, %r86038, %r86038 },    { %r86040, %r86040 },            { %r14911, %r14912, %r14913, %r14914 }; 
	// end inline asm
	// begin inline asm
	mma.sync.aligned.m16n8k64.row.col.s32.s4.s4.s32    { %r14925, %r14926, %r14927, %r14928 },    { %r86038, %r86038, %r86038, %r86038 },    { %r86040, %r86040 },            { %r14925, %r14926, %r14927, %r14928 }; 
	// end inline asm
	// begin inline asm
	mma.sync.aligned.m16n8k64.row.col.s32.s4.s4.s32    { %r14897, %r14898, %r14899, %r14900 },    { %r86038, %r86038, %r86038, %r86038 },    { %r86040, %r86040 },            { %r14897, %r14898, %r14899, %r14900 }; 
	// end inline asm
	// begin inline asm
	mma.sync.aligned.m16n8k64.row.col.s32.s4.s4.s32    { %r14911, %r14912, %r14913, %r14914 },    { %r86038, %r86038, %r86038, %r86038 },    { %r86040, %r86040 },            { %r14911, %r14912, %r14913, %r14914 }; 
	// end inline asm
	// begin inline asm
	mma.sync.aligned.m16n8k64.row.col.s32.s4.s4.s32    { %r14925, %r14926, %r14927, %r14928 },    { %r86038, %r86038, %r86038, %r86038 },    { %r86040, %r86040 },            { %r14925, %r14926, %r14927, %r14928 }; 
	// end inline asm
	// begin inline asm
	mma.sync.aligned.m16n8k64.row.col.s32.s4.s4.s32    { %r14897, %r14898, %r14899, %r14900 },    { %r86038, %r86038, %r86038, %r86038 },    { %r86040, %r86040 },            { %r14897, %r14898, %r14899, %r14900 }; 
	// end inline asm
	// begin inline asm
	mma.sync.aligned.m16n8k64.row.col.s32.s4.s4.s32    { %r14911, %r14912, %r14913, %r14914 },    { %r86038, %r86038, %r86038, %r86038 },    { %r86040, %r86040 },            { %r14911, %r14912, %r14913, %r14914 }; 
	// end inline asm
	// begin inline asm
	mma.sync.aligned.m16n8k64.row.col.s32.s4.s4.s32    { %r14925, %r14926, %r14927, %r14928 },    { %r86038, %r86038, %r86038, %r86038 },    { %r86040, %r86040 },            { %r14925, %r14926, %r14927, %r14928 }; 
	// end inline asm
	// begin inline asm
	mma.sync.aligned.m16n8k64.row.col.s32.s4.s4.s32    { %r14897, %r14898, %r14899, %r14900 },    { %r86038, %r86038, %r86038, %r86038 },    { %r86040, %r86040 },            { %r14897, %r14898, %r14899, %r14900 }; 
	// end inline asm
	// begin inline asm
	mma.sync.aligned.m16n8k64.row.col.s32.s4.s4.s32    { %r14911, %r14912, %r14913, %r14914 },    { %r86038, %r86038, %r86038, %r86038 },    { %r86040, %r86040 },            { %r14911, %r14912, %r14913, %r14914 }; 
	// end inline asm
	// begin inline asm
	mma.sync.aligned.m16n8k64.row.col.s32.s4.s4.s32    { %r14925, %r14926, %r14927, %r14928 },    { %r86038, %r86038, %r86038, %r86038 },    { %r86040, %r86040 },            { %r14925, %r14926, %r14927, %r14928 }; 
	// end inline asm
	// begin inline asm
	mma.sync.aligned.m16n8k64.row.col.s32.s4.s4.s32    { %r14897, %r14898, %r14899, %r14900 },    { %r86038, %r86038, %r86038, %r86038 },    { %r86040, %r86040 },            { %r14897, %r14898, %r14899, %r14900 }; 
	// end inline asm
	// begin inline asm
	mma.sync.aligned.m16n8k64.row.col.s32.s4.s4.s32    { %r14911, %r14912, %r14913, %r14914 },    { %r86038, %r86038, %r86038, %r86038 },    { %r86040, %r86040 },            { %r14911, %r14912, %r14913, %r14914 }; 
	// end inline asm
	// begin inline asm
	mma.sync.aligned.m16n8k64.row.col.s32.s4.s4.s32    { %r14925, %r14926, %r14927, %r14928 },    { %r86038, %r86038, %r86038, %r86038 },    { %r86040, %r86040 },            { %r14925, %r14926, %r14927, %r14928 }; 
	// end inline asm
	// begin inline asm
	mma.sync.aligned.m16n8k64.row.col.s32.s4.s4.s32    { %r14897, %r14898, %r14899, %r14900 },    { %r86038, %r86038, %r86038, %r86038 },    { %r86040, %r86040 },            { %r14897, %r14898, %r14899, %r14900 }; 
	// end inline asm
	// begin inline asm
	mma.sync.aligned.m16n8k64.row.col.s32.s4.s4.s32    { %r14911, %r14912, %r14913, %r14914 },    { %r86038, %r86038, %r86038, %r86038 },    { %r86040, %r86040 },            { %r14911, %r14912, %r14913, %r14914 }; 
	// end inline asm
	// begin inline asm
	mma.sync.aligned.m16n8k64.row.col.s32.s4.s4.s32    { %r14925, %r14926, %r14927, %r14928 },    { %r86038, %r86038, %r86038, %r86038 },    { %r86040, %r86040 },            { %r14925, %r14926, %r14927, %r14928 }; 
	// end inline asm
	// begin inline asm
	mma.sync.aligned.m16n8k64.row.col.s32.s4.s4.s32    { %r14897, %r14898, %r14899, %r14900 },    { %r86038, %r86038, %r86038, %r86038 },    { %r86040, %r86040 },            { %r14897, %r14898, %r14899, %r14900 }; 
	// end inline asm
	// begin inline asm
	mma.sync.aligned.m16n8k64.row.col.s32.s4.s4.s32    { %r14911, %r14912, %r14913, %r14914 },    { %r86038, %r86038, %r86038, %r86038 },    { %r86040, %r86040 },            { %r14911, %r14912, %r14913, %r14914 }; 
	// end inline asm
	// begin inline asm
	mma.sync.aligned.m16n8k64.row.col.s32.s4.s4.s32    { %r14925, %r14926, %r14927, %r14928 },    { %r86038, %r86038, %r86038, %r86038 },    { %r86040, %r86040 },            { %r14925, %r14926, %r14927, %r14928 }; 
	// end inline asm
	// begin inline asm
	mma.sync.aligned.m16n8k64.row.col.s32.s4.s4.s32    { %r14897, %r14898, %r14899, %r14900 },    { %r86038, %r86038, %r86038, %r86038 },    { %r86040, %r86040 },            { %r14897, %r14898, %r14899, %r14900 }; 
	// end inline asm
	// begin inline asm
	mma.sync.aligned.m16n8k64.row.col.s32.s4.s4.s32    { %r14911, %r14912, %r14913, %r14914 },    { %r86038, %r86038, %r86038, %r86038 },    { %r86040, %r86040 },            { %r14911, %r14912, %r14913, %r14914 }; 
	// end inline asm
	// begin inline asm
	mma.sync.aligned.m16n8k64.row.col.s32.s4.s4.s32    { %r14925, %r14926, %r14927, %r14928 },    { %r86038, %r86038, %r86038, %r86038 },    { %r86040, %r86040 },            { %r14925, %r14926, %r14927, %r14928 }; 
	// end inline asm
	// begin inline asm
	mma.sync.aligned.m16n8k64.row.col.s32.s4.s4.s32    { %r14897, %r14898, %r14899, %r14900 },    { %r86038, %r86038, %r86038, %r86038 },    { %r86040, %r86040 },            { %r14897, %r14898, %r14899, %r14900 }; 
	// end inline asm
	// begin inline asm
	mma.sync.aligned.m16n8k64.row.col.s32.s4.s4.s32    { %r14911, %r14912, %r14913, %r14914 },    { %r86038, %r86038, %r86038, %r86038 },    { %r86040, %r86040 },            { %r14911, %r14912, %r14913, %r14914 }; 
	// end inline asm
	// begin inline asm
	mma.sync.aligned.m16n8k64.row.col.s32.s4.s4.s32    { %r14925, %r14926, %r14927, %r14928 },    { %r86038, %r86038, %r86038, %r86038 },    { %r86040, %r86040 },            { %r14925, %r14926, %r14927, %r14928 }; 
	// end inline asm
	// begin inline asm
	mma.sync.aligned.m16n8k64.row.col.s32.s4.s4.s32    { %r14897, %r14898, %r14899, %r14900 },    { %r86038, %r86038, %r86038, %r86038 },    { %r86040, %r86040 },            { %r14897, %r14898, %r14899, %r14900 }; 
	// end inline asm
	// begin inline asm
	mma.sync.aligned.m16n8k64.row.col.s32.s4.s4.s32    { %r14911, %r14912, %r14913, %r14914 },    { %r86038, %r86038, %r86038, %r86038 },    { %r86040, %r86040 },            { %r14911, %r14912, %r14913, %r14914 }; 
	// end inline asm
	// begin inline asm
	mma.sync.aligned.m16n8k64.row.col.s32.s4.s4.s32    { %r14925, %r14926, %r14927, %r14928 },    { %r86038, %r86038, %r86038, %r86038 },    { %r86040, %r86040 },            { %r14925, %r14926, %r14927, %r14928 }; 
	// end inline asm
	// begin inline asm
	mma.sync.aligned.m16n8k64.row.col.s32.s4.s4.s32    { %r14897, %r14898, %r14899, %r14900 },    { %r86038, %r86038, %r86038, %r86038 },    { %r86040, %r86040 },            { %r14897, %r14898, %r14899, %r14900 }; 
	// end inline asm
	// begin inline asm
	mma.sync.aligned.m16n8k64.row.col.s32.s4.s4.s32    { %r14911, %r14912, %r14913, %r14914 },    { %r86038, %r86038, %r86038, %r86038 },    { %r86040, %r86040 },            { %r14911, %r14912, %r14913, %r14914 }; 
	// end inline asm
	// begin inline asm
	mma.sync.aligned.m16n8k64.row.col.s32.s4.s4.s32    { %r14925, %r14926, %r14927, %r14928 },    { %r86038, %r86038, %r86038, %r86038 },    { %r86040, %r86040 },            { %r14925, %r14926, %r14927, %r14928 }; 
	// end inline asm
	// begin inline asm
	mma.sync.aligned.m16n8k64.row.col.s32.s4.s4.s32    { %r14897, %r14898, %r14899, %r14900 },    { %r86038, %r86038, %r86038, %r86038 },    { %r86040, %r86040 },            { %r14897, %r14898, %r14899, %r14900 }; 
	// end inline asm
	// begin inline asm
	mma.sync.aligned.m16n8k64.row.col.s32.s4.s4.s32    { %r14911, %r14912, %r14913, %r14914 },    { %r86038, %r86038, %r86038, %r86038 },    { %r86040, %r86040 },            { %r14911, %r14912, %r14913, %r14914 }; 
	// end inline asm
	// begin inline asm
	mma.sync.aligned.m16n8k64.row.col.s32.s4.s4.s32    { %r14925, %r14926, %r14927, %r14928 },    { %r86038, %r86038, %r86038, %r86038 },    { %r86040, %r86040 },            { %r14925, %r14926, %r14927, %r14928 }; 
	// end inline asm
	// begin inline asm
	mma.sync.aligned.m16n8k64.row.col.s32.s4.s4.s32    { %r14897, %r14898, %r14899, %r14900 },    { %r86038, %r86038, %r86038, %r86038 },    { %r86040, %r86040 },            { %r14897, %r14898, %r14899, %r14900 }; 
	// end inline asm
	// begin inline asm
	mma.sync.aligned.m16n8k64.row.col.s32.s4.s4.s32    { %r14911, %r14912, %r14913, %r14914 },    { %r86038, %r86038, %r86038, %r86038 },    { %r86040, %r86040 },            { %r14911, %r14912, %r14913, %r14914 }; 
	// end inline asm
	// begin inline asm
	mma.sync.aligned.m16n8k64.row.col.s32.s4.s4.s32    { %r14925, %r14926, %r14927, %r14928 },    { %r86038, %r86038, %r86038, %r86038 },    { %r86040, %r86040 },            { %r14925, %r14926, %r14927, %r14928 }; 
	// end inline asm
	// begin inline asm
	mma.sync.aligned.m16n8k64.row.col.s32.s4.s4.s32    { %r14897, %r14898, %r14899, %r14900 },    { %r86038, %r86038, %r86038, %r86038 },    { %r86040, %r86040 },            { %r14897, %r14898, %r14899, %r14900 }; 
	// end inline asm
	// begin inline asm
	mma.sync.aligned.m16n8k64.row.col.s32.s4.s4.s32    { %r14911, %r14912, %r14913, %r14914 },    { %r86038, %r86038, %r86038, %r86038 },    { %r86040, %r86040 },            { %r14911, %r14912, %r14913, %r14914 }; 
	// end inline asm
	// begin inline asm
	mma.sync.aligned.m16n8k64.row.col.s32.s4.s4.s32    { %r14925, %r14926, %r14927, %r14928 },    { %r86038, %r86038, %r86038, %r86038 },    { %r86040, %r86040 },            { %r14925, %r14926, %r14927, %r14928 }; 
	// end inline asm
	// begin inline asm
	mma.sync.aligned.m16n8k64.row.col.s32.s4.s4.s32    { %r14897, %r14898, %r14899, %r14900 },    { %r86038, %r86038, %r86038, %r86038 },    { %r86040, %r86040 },            { %r14897, %r14898, %r14899, %r14900 }; 
	// end inline asm
	// begin inline asm
	mma.sync.aligned.m16n8k64.row.col.s32.s4.s4.s32    { %r14911, %r14912, %r14913, %r14914 },    { %r86038, %r86038, %r86038, %r86038 },    { %r86040, %r86040 },            { %r14911, %r14912, %r14913, %r14914 }; 
	// end inline asm
	// begin inline asm
	mma.sync.aligned.m16n8k64.row.col.s32.s4.s4.s32    { %r14925, %r14926, %r14927, %r14928 },    { %r86038, %r86038, %r86038, %r86038 },    { %r86040, %r86040 },            { %r14925, %r14926, %r14927, %r14928 }; 
	// end inline asm
	// begin inline asm
	mma.sync.aligned.m16n8k64.row.col.s32.s4.s4.s32    { %r14897, %r14898, %r14899, %r14900 },    { %r86038, %r86038, %r86038, %r86038 },    { %r86040, %r86040 },            { %r14897, %r14898, %r14899, %r14900 }; 
	// end inline asm
	// begin inline asm
	mma.sync.aligned.m16n8k64.row.col.s32.s4.s4.s32    { %r14911, %r14912, %r14913, %r14914 },    { %r86038, %r86038, %r86038, %r86038 },    { %r86040, %r86040 },            { %r14911, %r14912, %r14913, %r14914 }; 
	// end inline asm
	// begin inline asm
	mma.sync.aligned.m16n8k64.row.col.s32.s4.s4.s32    { %r14925, %r14926, %r14927, %r14928 },    { %r86038, %r86038, %r86038, %r86038 },    { %r86040, %r86040 },            { %r14925, %r14926, %r14927, %r14928 }; 
	// end inline asm
	// begin inline asm
	mma.sync.aligned.m16n8k64.row.col.s32.s4.s4.s32    { %r14897, %r14898, %r14899, %r14900 },    { %r86038, %r86038, %r86038, %r86038 },    { %r86040, %r86040 },            { %r14897, %r14898, %r14899, %r14900 }; 
	// end inline asm
	// begin inline asm
	mma.sync.aligned.m16n8k64.row.col.s32.s4.s4.s32    { %r14911, %r14912, %r14913, %r14914 },    { %r86038, %r86038, %r86038, %r86038 },    { %r86040, %r86040 },            { %r14911, %r14912, %r14913, %r14914 }; 
	// end inline asm
	// begin inline asm
	mma.sync.aligned.m16n8k64.row.col.s32.s4.s4.s32    { %r14925, %r14926, %r14927, %r14928 },    { %r86038, %r86038, %r86038, %r86038 },    { %r86040, %r86040 },            { %r14925, %r14926, %r14927, %r14928 }; 
	// end inline asm
	// begin inline asm
	mma.sync.aligned.m16n8k64.row.col.s32.s4.s4.s32    { %r14897, %r14898, %r14899, %r14900 },    { %r86038, %r86038, %r86038, %r86038 },    { %r86040, %r86040 },            { %r14897, %r14898, %r14899, %r14900 }; 
	// end inline asm
	// begin inline asm
	mma.sync.aligned.m16n8k64.row.col.s32.s4.s4.s32    { %r14911, %r14912, %r14913, %r14914 },    { %r86038, %r86038, %r86038, %r86038 },    { %r86040, %r86040 },            { %r14911, %r14912, %r14913, %r14914 }; 
	// end inline asm
	// begin inline asm
	mma.sync.aligned.m16n8k64.row.col.s32.s4.s4.s32    { %r14925, %r14926, %r14927, %r14928 },    { %r86038, %r86038, %r86038, %r86038 },    { %r86040, %r86040 },            { %r14925, %r14926, %r14927, %r14928 }; 
	// end inline asm
	// begin inline asm
	mma.sync.aligned.m16n8k64.row.col.s32.s4.s4.s32    { %r14897, %r14898, %r14899, %r14900 },    { %r86038, %r86038, %r86038, %r86038 },    { %r86040, %r86040 },            { %r14897, %r14898, %r14899, %r14900 }; 
	// end inline asm
	// begin inline asm
	mma.sync.aligned.m16n8k64.row.col.s32.s4.s4.s32    { %r14911, %r14912, %r14913, %r14914 },    { %r86038, %r86038, %r86038, %r86038 },    { %r86040, %r86040 },            { %r14911, %r14912, %r14913, %r14914 }; 
	// end inline asm
	// begin inline asm
	mma.sync.aligned.m16n8k64.row.col.s32.s4.s4.s32    { %r14925, %r14926, %r14927, %r14928 },    { %r86038, %r86038, %r86038, %r86038 },    { %r86040, %r86040 },            { %r14925, %r14926, %r14927, %r14928 }; 
	// end inline asm
	// begin inline asm
	mma.sync.aligned.m16n8k64.row.col.s32.s4.s4.s32    { %r14897, %r14898, %r14899, %r14900 },    { %r86038, %r86038, %r86038, %r86038 },    { %r86040, %r86040 },            { %r14897, %r14898, %r14899, %r14900 }; 
	// end inline asm
	// begin inline asm
	mma.sync.aligned.m16n8k64.row.col.s32.s4.s4.s32    { %r14911, %r14912, %r14913, %r14914 },    { %r86038, %r86038, %r86038, %r86038 },    { %r86040, %r86040 },            { %r14911, %r14912, %r14913, %r14914 }; 
	// end inline asm
	// begin inline asm
	mma.sync.aligned.m16n8k64.row.col.s32.s4.s4.s32    { %r14925, %r14926, %r14927, %r14928 },    { %r86038, %r86038, %r86038, %r86038 },    { %r86040, %r86040 },            { %r14925, %r14926, %r14927, %r14928 }; 
	// end inline asm
	// begin inline asm
	mma.sync.aligned.m16n8k64.row.col.s32.s4.s4.s32    { %r14897, %r14898, %r14899, %r14900 },    { %r86038, %r86038, %r86038, %r86038 },    { %r86040, %r86040 },            { %r14897, %r14898, %r14899, %r14900 }; 
	// end inline asm
	// begin inline asm
	mma.sync.aligned.m16n8k64.row.col.s32.s4.s4.s32    { %r14911, %r14912, %r14913, %r14914 },    { %r86038, %r86038, %r86038, %r86038 },    { %r86040, %r86040 },            { %r14911, %r14912, %r14913, %r14914 }; 
	// end inline asm
	// begin inline asm
	mma.sync.aligned.m16n8k64.row.col.s32.s4.s4.s32    { %r14925, %r14926, %r14927, %r14928 },    { %r86038, %r86038, %r86038, %r86038 },    { %r86040, %r86040 },            { %r14925, %r14926, %r14927, %r14928 }; 
	// end inline asm
	// begin inline asm
	mma.sync.aligned.m16n8k64.row.col.s32.s4.s4.s32    { %r14897, %r14898, %r14899, %r14900 },    { %r86038, %r86038, %r86038, %r86038 },    { %r86040, %r86040 },            { %r14897, %r14898, %r14899, %r14900 }; 
	// end inline asm
	// begin inline asm
	mma.sync.aligned.m16n8k64.row.col.s32.s4.s4.s32    { %r14911, %r14912, %r14913, %r14914 },    { %r86038, %r86038, %r86038, %r86038 },    { %r86040, %r86040 },            { %r14911, %r14912, %r14913, %r14914 }; 
	// end inline asm
	// begin inline asm
	mma.sync.aligned.m16n8k64.row.col.s32.s4.s4.s32    { %r14925, %r14926, %r14927, %r14928 },    { %r86038, %r86038, %r86038, %r86038 },    { %r86040, %r86040 },            { %r14925, %r14926, %r14927, %r14928 }; 
	// end inline asm
	// begin inline asm
	mma.sync.aligned.m16n8k64.row.col.s32.s4.s4.s32    { %r14897, %r14898, %r14899, %r14900 },    { %r86038, %r86038, %r86038, %r86038 },    { %r86040, %r86040 },            { %r14897, %r14898, %r14899, %r14900 }; 
	// end inline asm
	// begin inline asm
	mma.sync.aligned.m16n8k64.row.col.s32.s4.s4.s32    { %r14911, %r14912, %r14913, %r14914 },    { %r86038, %r86038, %r86038, %r86038 },    { %r86040, %r86040 },            { %r14911, %r14912, %r14913, %r14914 }; 
	// end inline asm
	// begin inline asm
	mma.sync.aligned.m16n8k64.row.col.s32.s4.s4.s32    { %r14925, %r14926, %r14927, %r14928 },    { %r86038, %r86038, %r86038, %r86038 },    { %r86040, %r86040 },            { %r14925, %r14926, %r14927, %r14928 }; 
	// end inline asm
	// begin inline asm
	mma.sync.aligned.m16n8k64.row.col.s32.s4.s4.s32    { %r14897, %r14898, %r14899, %r14900 },    { %r86038, %r86038, %r86038, %r86038 },    { %r86040, %r86040 },            { %r14897, %r14898, %r14899, %r14900 }; 
	// end inline asm
	// begin inline asm
	mma.sync.aligned.m16n8k64.row.col.s32.s4.s4.s32    { %r14911, %r14912, %r14913, %r14914 },    { %r86038, %r86038, %r86038, %r86038 },    { %r86040, %r86040 },            { %r14911, %r14912, %r14913, %r14914 }; 
	// end inline asm
	// begin inline asm
	mma.sync.aligned.m16n8k64.row.col.s32.s4.s4.s32    { %r14925, %r14926, %r14927, %r14928 },    { %r86038, %r86038, %r86038, %r86038 },    { %r86040, %r86040 },            { %r14925, %r14926, %r14927, %r14928 }; 
	// end inline asm
	// begin inline asm
	mma.sync.aligned.m16n8k64.row.col.s32.s4.s4.s32    { %r14897, %r14898, %r14899, %r14900 },    { %r86038, %r86038, %r86038, %r86038 },    { %r86040, %r86040 },            { %r14897, %r14898, %r14899, %r14900 }; 
	// end inline asm
	// begin inline asm
	mma.sync.aligned.m16n8k64.row.col.s32.s4.s4.s32    { %r14911, %r14912, %r14913, %r14914 },    { %r86038, %r86038, %r86038, %r86038 },    { %r86040, %r86040 },            { %r14911, %r14912, %r14913, %r14914 }; 
	// end inline asm
	// begin inline asm
	mma.sync.aligned.m16n8k64.row.col.s32.s4.s4.s32    { %r14925, %r14926, %r14927, %r14928 },    { %r86038, %r86038, %r86038, %r86038 },    { %r86040, %r86040 },            { %r14925, %r14926, %r14927, %r14928 }; 
	// end inline asm
	// begin inline asm
	mma.sync.aligned.m16n8k64.row.col.s32.s4.s4.s32    { %r14897, %r14898, %r14899, %r14900 },    { %r86038, %r86038, %r86038, %r86038 },    { %r86040, %r86040 },            { %r14897, %r14898, %r14899, %r14900 }; 
	// end inline asm
	// begin inline asm
	mma.sync.aligned.m16n8k64.row.col.s32.s4.s4.s32    { %r14911, %r14912, %r14913, %r14914 },    { %r86038, %r86038, %r86038, %r86038 },    { %r86040, %r86040 },            { %r14911, %r14912, %r14913, %r14914 }; 
	// end inline asm
	// begin inline asm
	mma.sync.aligned.m16n8k64.row.col.s32.s4.s4.s32    { %r14925, %r14926, %r14927, %r14928 },    { %r86038, %r86038, %r86038, %r86038 },    { %r86040, %r86040 },            { %r14925, %r14926, %r14927, %r14928 }; 
	// end inline asm
	// begin inline asm
	mma.sync.aligned.m16n8k64.row.col.s32.s4.s4.s32    { %r14897, %r14898, %r14899, %r14900 },    { %r86038, %r86038, %r86038, %r86038 },    { %r86040, %r86040 },            { %r14897, %r14898, %r14899, %r14900 }; 
	// end inline asm
	// begin inline asm
	mma.sync.aligned.m16n8k64.row.col.s32.s4.s4.s32    { %r14911, %r14912, %r14913, %r14914 },    { %r86038, %r86038, %r86038, %r86038 },    { %r86040, %r86040 },            { %r14911, %r14912, %r14913, %r14914 }; 
	// end inline asm
	// begin inline asm
	mma.sync.aligned.m16n8k64.row.col.s32.s4.s4.s32    { %r14925, %r14926, %r14927, %r14928 },    { %r86038, %r86038, %r86038, %r86038 },    { %r86040, %r86040 },            { %r14925, %r14926, %r14927, %r14928 }; 
	// end inline asm
	// begin inline asm
	mma.sync.aligned.m16n8k64.row.col.s32.s4.s4.s32    { %r14897, %r14898, %r14899, %r14900 },    { %r86038, %r86038, %r86038, %r86038 },    { %r86040, %r86040 },            { %r14897, %r14898, %r14899, %r14900 }; 
	// end inline asm
	// begin inline asm
	mma.sync.aligned.m16n8k64.row.col.s32.s4.s4.s32    { %r14911, %r14912, %r14913, %r14914 },    { %r86038, %r86038, %r86038, %r86038 },    { %r86040, %r86040 },            { %r14911, %r14912, %r14913, %r14914 }; 
	// end inline asm
	// begin inline asm
	mma.sync.aligned.m16n8k64.row.col.s32.s4.s4.s32    { %r14925, %r14926, %r14927, %r14928 },    { %r86038, %r86038, %r86038, %r86038 },    { %r86040, %r86040 },            { %r14925, %r14926, %r14927, %r14928 }; 
	// end inline asm
	// begin inline asm
	mma.sync.aligned.m16n8k64.row.col.s32.s4.s4.s32    { %r14897, %r14898, %r14899, %r14900 },    { %r86038, %r86038, %r86038, %r86038 },    { %r86040, %r86040 },            { %r14897, %r14898, %r14899, %r14900 }; 
	// end inline asm
	// begin inline asm
	mma.sync.aligned.m16n8k64.row.col.s32.s4.s4.s32    { %r14911, %r14912, %r14913, %r14914 },    { %r86038, %r86038, %r86038, %r86038 },    { %r86040, %r86040 },            { %r14911, %r14912, %r14913, %r14914 }; 
	// end inline asm
	// begin inline asm
	mma.sync.aligned.m16n8k64.row.col.s32.s4.s4.s32    { %r14925, %r14926, %r14927, %r14928 },    { %r86038, %r86038, %r86038, %r86038 },    { %r86040, %r86040 },            { %r14925, %r14926, %r14927, %r14928 }; 
	// end inline asm
	// begin inline asm
	mma.sync.aligned.m16n8k64.row.col.s32.s4.s4.s32    { %r14897, %r14898, %r14899, %r14900 },    { %r86038, %r86038, %r86038, %r86038 },    { %r86040, %r86040 },            { %r14897, %r14898, %r14899, %r14900 }; 
	// end inline asm
	// begin inline asm
	mma.sync.aligned.m16n8k64.row.col.s32.s4.s4.s32    { %r14911, %r14912, %r14913, %r14914 },    { %r86038, %r86038, %r86038, %r86038 },    { %r86040, %r86040 },            { %r14911, %r14912, %r14913, %r14914 }; 
	// end inline asm
	// begin inline asm
	mma.sync.aligned.m16n8k64.row.col.s32.s4.s4.s32    { %r14925, %r14926, %r14927, %r14928 },    { %r86038, %r86038, %r86038, %r86038 },    { %r86040, %r86040 },            { %r14925, %r14926, %r14927, %r14928 }; 
	// end inline asm
	// begin inline asm
	mma.sync.aligned.m16n8k64.row.col.s32.s4.s4.s32    { %r14897, %r14898, %r14899, %r14900 },    { %r86038, %r86038, %r86038, %r86038 },    { %r86040, %r86040 },            { %r14897, %r14898, %r14899, %r14900 }; 
	// end inline asm
	// begin inline asm
	mma.sync.aligned.m16n8k64.row.col.s32.s4.s4.s32    { %r14911, %r14912, %r14913, %r14914 },    { %r86038, %r86038, %r86038, %r86038 },    { %r86040, %r86040 },            { %r14911, %r14912, %r14913, %r14914 }; 
	// end inline asm
	// begin inline asm
	mma.sync.aligned.m16n8k64.row.col.s32.s4.s4.s32    { %r14925, %r14926, %r14927, %r14928 },    { %r86038, %r86038, %r86038, %r86038 },    { %r86040, %r86040 },            { %r14925, %r14926, %r14927, %r14928 }; 
	// end inline asm
	// begin inline asm
	mma.sync.aligned.m16n8k64.row.col.s32.s4.s4.s32    { %r14897, %r14898, %r14899, %r14900 },    { %r86038, %r86038, %r86038, %r86038 },    { %r86040, %r86040 },            { %r14897, %r14898, %r14899, %r14900 }; 
	// end inline asm
	// begin inline asm
	mma.sync.aligned.m16n8k64.row.col.s32.s4.s4.s32    { %r14911, %r14912, %r14913, %r14914 },    { %r86038, %r86038, %r86038, %r86038 },    { %r86040, %r86040 },            { %r14911, %r14912, %r14913, %r14914 }; 
	// end inline asm
	// begin inline asm
	mma.sync.aligned.m16n8k64.row.col.s32.s4.s4.s32    { %r14925, %r14926, %r14927, %r14928 },    { %r86038, %r86038, %r86038, %r86038 },    { %r86040, %r86040 },            { %r14925, %r14926, %r14927, %r14928 }; 
	// end inline asm
	// begin inline asm
	mma.sync.aligned.m16n8k64.row.col.s32.s4.s4.s32    { %r14897, %r14898, %r14899, %r14900 },    { %r86038, %r86038, %r86038, %r86038 },    { %r86040, %r86040 },            { %r14897, %r14898, %r14899, %r14900 }; 
	// end inline asm
	// begin inline asm
	mma.sync.aligned.m16n8k64.row.col.s32.s4.s4.s32    { %r14911, %r14912, %r14913, %r14914 },    { %r86038, %r86038, %r86038, %r86038 },    { %r86040, %r86040 },            { %r14911, %r14912, %r14913, %r14914 }; 
	// end inline asm
	// begin inline asm
	mma.sync.aligned.m16n8k64.row.col.s32.s4.s4.s32    { %r14925, %r14926, %r14927, %r14928 },    { %r86038, %r86038, %r86038, %r86038 },    { %r86040, %r86040 },            { %r14925, %r14926, %r14927, %r14928 }; 
	// end inline asm
	// begin inline asm
	mma.sync.aligned.m16n8k64.row.col.s32.s4.s4.s32    { %r14897, %r14898, %r14899, %r14900 },    { %r86038, %r86038, %r86038, %r86038 },    { %r86040, %r86040 },            { %r14897, %r14898, %r14899, %r14900 }; 
	// end inline asm
	// begin inline asm
	mma.sync.aligned.m16n8k64.row.col.s32.s4.s4.s32    { %r14911, %r14912, %r14913, %r14914 },    { %r86038, %r86038, %r86038, %r86038 },    { %r86040, %r86040 },            { %r14911, %r14912, %r14913, %r14914 }; 
	// end inline asm
	// begin inline asm
	mma.sync.aligned.m16n8k64.row.col.s32.s4.s4.s32    { %r14925, %r14926, %r14927, %r14928 },    { %r86038, %r86038, %r86038, %r86038 },    { %r86040, %r86040 },            { %r14925, %r14926, %r14927, %r14928 }; 
	// end inline asm
	// begin inline asm
	mma.sync.aligned.m16n8k64.row.col.s32.s4.s4.s32    { %r14897, %r14898, %r14899, %r14900 },    { %r86038, %r86038, %r86038, %r86038 },    { %r86040, %r86040 },            { %r14897, %r14898, %r14899, %r14900 }; 
	// end inline asm
	// begin inline asm
	mma.sync.aligned.m16n8k64.row.col.s32.s4.s4.s32    { %r14911, %r14912, %r14913, %r14914 },    { %r86038, %r86038, %r86038, %r86038 },    { %r86040, %r86040 },            { %r14911, %r14912, %r14913, %r14914 }; 
	// end inline asm
	// begin inline asm
	mma.sync.aligned.m16n8k64.row.col.s32.s4.s4.s32    { %r14925, %r14926, %r14927, %r14928 },    { %r86038, %r86038, %r86038, %r86038 },    { %r86040, %r86040 },            { %r14925, %r14926, %r14927, %r14928 }; 
	// end inline asm
	// begin inline asm
	mma.sync.aligned.m16n8k64.row.col.s32.s4.s4.s32    { %r14897, %r14898, %r14899, %r14900 },    { %r86038, %r86038, %r86038, %r86038 },    { %r86040, %r86040 },            { %r14897, %r14898, %r14899, %r14900 }; 
	// end inline asm
	// begin inline asm
	mma.sync.aligned.m16n8k64.row.col.s32.s4.s4.s32    { %r14911, %r14912, %r14913, %r14914 },    { %r86038, %r86038, %r86038, %r86038 },    { %r86040, %r86040 },            { %r14911, %r14912, %r14913, %r14914 }; 
	// end inline asm
	// begin inline asm
	mma.sync.aligned.m16n8k64.row.col.s32.s4.s4.s32    { %r14925, %r14926, %r14927, %r14928 },    { %r86038, %r86038, %r86038, %r86038 },    { %r86040, %r86040 },            { %r14925, %r14926, %r14927, %r14928 }; 
	// end inline asm
	// begin inline asm
	mma.sync.aligned.m16n8k64.row.col.s32.s4.s4.s32    { %r14897, %r14898, %r14899, %r14900 },    { %r86038, %r86038, %r86038, %r86038 },    { %r86040, %r86040 },            { %r14897, %r14898, %r14899, %r14900 }; 
	// end inline asm
	// begin inline asm
	mma.sync.aligned.m16n8k64.row.col.s32.s4.s4.s32    { %r14911, %r14912, %r14913, %r14914 },    { %r86038, %r86038, %r86038, %r86038 },    { %r86040, %r86040 },            { %r14911, %r14912, %r14913, %r14914 }; 
	// end inline asm
	// begin inline asm
	mma.sync.aligned.m16n8k64.row.col.s32.s4.s4.s32    { %r14925, %r14926, %r14927, %r14928 },    { %r86038, %r86038, %r86038, %r86038 },    { %r86040, %r86040 },            { %r14925, %r14926, %r14927, %r14928 }; 
	// end inline asm
	// begin inline asm
	mma.sync.aligned.m16n8k64.row.col.s32.s4.s4.s32    { %r14897, %r14898, %r14899, %r14900 },    { %r86038, %r86038, %r86038, %r86038 },    { %r86040, %r86040 },            { %r14897, %r14898, %r14899, %r14900 }; 
	// end inline asm
	// begin inline asm
	mma.sync.aligned.m16n8k64.row.col.s32.s4.s4.s32    { %r14911, %r14912, %r14913, %r14914 },    { %r86038, %r86038, %r86038, %r86038 },    { %r86040, %r86040 },            { %r14911, %r14912, %r14913, %r14914 }; 
	// end inline asm
	// begin inline asm
	mma.sync.aligned.m16n8k64.row.col.s32.s4.s4.s32    { %r14925, %r14926, %r14927, %r14928 },    { %r86038, %r86038, %r86038, %r86038 },    { %r86040, %r86040 },            { %r14925, %r14926, %r14927, %r14928 }; 
	// end inline asm
	// begin inline asm
	mma.sync.aligned.m16n8k64.row.col.s32.s4.s4.s32    { %r14897, %r14898, %r14899, %r14900 },    { %r86038, %r86038, %r86038, %r86038 },    { %r86040, %r86040 },            { %r14897, %r14898, %r14899, %r14900 }; 
	// end inline asm
	// begin inline asm
	mma.sync.aligned.m16n8k64.row.col.s32.s4.s4.s32    { %r14911, %r14912, %r14913, %r14914 },    { %r86038, %r86038, %r86038, %r86038 },    { %r86040, %r86040 },            { %r14911, %r14912, %r14913, %r14914 }; 
	// end inline asm
	// begin inline asm
	mma.sync.aligned.m16n8k64.row.col.s32.s4.s4.s32    { %r14925, %r14926, %r14927, %r14928 },    { %r86038, %r86038, %r86038, %r86038 },    { %r86040, %r86040 },            { %r14925, %r14926, %r14927, %r14928 }; 
	// end inline asm
	// begin inline asm
	mma.sync.aligned.m16n8k64.row.col.s32.s4.s4.s32    { %r14897, %r14898, %r14899, %r14900 },    { %r86038, %r86038, %r86038, %r86038 },    { %r86040, %r86040 },            { %r14897, %r14898, %r14899, %r14900 }; 
	// end inline asm
	// begin inline asm
	mma.sync.aligned.m16n8k64.row.col.s32.s4.s4.s32    { %r14911, %r14912, %r14913, %r14914 },    { %r86038, %r86038, %r86038, %r86038 },    { %r86040, %r86040 },            { %r14911, %r14912, %r14913, %r14914 }; 
	// end inline asm
	// begin inline asm
	mma.sync.aligned.m16n8k64.row.col.s32.s4.s4.s32    { %r14925, %r14926, %r14927, %r14928 },    { %r86038, %r86038, %r86038, %r86038 },    { %r86040, %r86040 },            { %r14925, %r14926, %r14927, %r14928 }; 
	// end inline asm
	// begin inline asm
	mma.sync.aligned.m16n8k64.row.col.s32.s4.s4.s32    { %r14897, %r14898, %r14899, %r14900 },    { %r86038, %r86038, %r86038, %r86038 },    { %r86040, %r86040 },            { %r14897, %r14898, %r14899, %r14900 }; 
	// end inline asm
	// begin inline asm
	mma.sync.aligned.m16n8k64.row.col.s32.s4.s4.s32    { %r14911, %r14912, %r14913, %r14914 },    { %r86038, %r86038, %r86038, %r86038 },    { %r86040, %r86040 },            { %r14911, %r14912, %r14913, %r14914 }; 
	// end inline asm
	// begin inline asm
	mma.sync.aligned.m16n8k64.row.col.s32.s4.s4.s32    { %r14925, %r14926, %r14927, %r14928 },    { %r86038, %r86038, %r86038, %r86038 },    { %r86040, %r86040 },            { %r14925, %r14926, %r14927, %r14928 }; 
	// end inline asm
	// begin inline asm
	mma.sync.aligned.m16n8k64.row.col.s32.s4.s4.s32    { %r14897, %r14898, %r14899, %r14900 },    { %r86038, %r86038, %r86038, %r86038 },    { %r86040, %r86040 },            { %r14897, %r14898, %r14899, %r14900 }; 
	// end inline asm
	// begin inline asm
	mma.sync.aligned.m16n8k64.row.col.s32.s4.s4.s32    { %r14911, %r14912, %r14913, %r14914 },    { %r86038, %r86038, %r86038, %r86038 },    { %r86040, %r86040 },            { %r14911, %r14912, %r14913, %r14914 }; 
	// end inline asm
	// begin inline asm
	mma.sync.aligned.m16n8k64.row.col.s32.s4.s4.s32    { %r14925, %r14926, %r14927, %r14928 },    { %r86038, %r86038, %r86038, %r86038 },    { %r86040, %r86040 },            { %r14925, %r14926, %r14927, %r14928 }; 
	// end inline asm
	// begin inline asm
	mma.sync.aligned.m16n8k64.row.col.s32.s4.s4.s32    { %r14897, %r14898, %r14899, %r14900 },    { %r86038, %r86038, %r86038, %r86038 },    { %r86040, %r86040 },            { %r14897, %r14898, %r14899, %r14900 }; 
	// end inline asm
	// begin inline asm
	mma.sync.aligned.m16n8k64.row.col.s32.s4.s4.s32    { %r14911, %r14912, %r14913, %r14914 },    { %r86038, %r86038, %r86038, %r86038 },    { %r86040, %r86040 },            { %r14911, %r14912, %r14913, %r14914 }; 
	// end inline asm
	// begin inline asm
	mma.sync.aligned.m16n8k64.row.col.s32.s4.s4.s32    { %r14925, %r14926, %r14927, %r14928 },    { %r86038, %r86038, %r86038, %r86038 },    { %r86040, %r86040 },            { %r14925, %r14926, %r14927, %r14928 }; 
	// end inline asm
	// begin inline asm
	mma.sync.aligned.m16n8k64.row.col.s32.s4.s4.s32    { %r14897, %r14898, %r14899, %r14900 },    { %r86038, %r86038, %r86038, %r86038 },    { %r86040, %r86040 },            { %r14897, %r14898, %r14899, %r14900 }; 
	// end inline asm
	// begin inline asm
	mma.sync.aligned.m16n8k64.row.col.s32.s4.s4.s32    { %r14911, %r14912, %r14913, %r14914 },    { %r86038, %r86038, %r86038, %r86038 },    { %r86040, %r86040 },            { %r14911, %r14912, %r14913, %r14914 }; 
	// end inline asm
	// begin inline asm
	mma.sync.aligned.m16n8k64.row.col.s32.s4.s4.s32    { %r14925, %r14926, %r14927, %r14928 },    { %r86038, %r86038, %r86038, %r86038 },    { %r86040, %r86040 },            { %r14925, %r14926, %r14927, %r14928 }; 
	// end inline asm
	// begin inline asm
	mma.sync.aligned.m16n8k64.row.col.s32.s4.s4.s32    { %r14897, %r14898, %r14899, %r14900 },    { %r86038, %r86038, %r86038, %r86038 },    { %r86040, %r86040 },            { %r14897, %r14898, %r14899, %r14900 }; 
	// end inline asm
	// begin inline asm
	mma.sync.aligned.m16n8k64.row.col.s32.s4.s4.s32    { %r14911, %r14912, %r14913, %r14914 },    { %r86038, %r86038, %r86038, %r86038 },    { %r86040, %r86040 },            { %r14911, %r14912, %r14913, %r14914 }; 
	// end inline asm
	// begin inline asm
	mma.sync.aligned.m16n8k64.row.col.s32.s4.s4.s32    { %r14925, %r14926, %r14927, %r14928 },    { %r86038, %r86038, %r86038, %r86038 },    { %r86040, %r86040 },            { %r14925, %r14926, %r14927, %r14928 }; 
	// end inline asm
	// begin inline asm
	mma.sync.aligned.m16n8k64.row.col.s32.s4.s4.s32    { %r14897, %r14898, %r14899, %r14900 },    { %r86038, %r86038, %r86038, %r86038 },    { %r86040, %r86040 },            { %r14897, %r14898, %r14899, %r14900 }; 
	// end inline asm
	// begin inline asm
	mma.sync.aligned.m16n8k64.row.col.s32.s4.s4.s32    { %r14911, %r14912, %r14913, %r14914 },    { %r86038, %r86038, %r86038, %r86038 },    { %r86040, %r86040 },            { %r14911, %r14912, %r14913, %r14914 }; 
	// end inline asm
	// begin inline asm
	mma.sync.aligned.m16n8k64.row.col.s32.s4.s4.s32    { %r14925, %r14926, %r14927, %r14928 },    { %r86038, %r86038, %r86038, %r86038 },    { %r86040, %r86040 },            { %r14925, %r14926, %r14927, %r14928 }; 
	// end inline asm
	// begin inline asm
	mma.sync.aligned.m16n8k64.row.col.s32.s4.s4.s32    { %r14897, %r14898, %r14899, %r14900 },    { %r86038, %r86038, %r86038, %r86038 },    { %r86040, %r86040 },            { %r14897, %r14898, %r14899, %r14900 }; 
	// end inline asm
	// begin inline asm
	mma.sync.aligned.m16n8k64.row.col.s32.s4.s4.s32    { %r14911, %r14912, %r14913, %r14914 },    { %r86038, %r86038, %r86038, %r86038 },    { %r86040, %r86040 },            { %r14911, %r14912, %r14913, %r14914 }; 
	// end inline asm
	// begin inline asm
	mma.sync.aligned.m16n8k64.row.col.s32.s4.s4.s32    { %r14925, %r14926, %r14927, %r14928 },    { %r86038, %r86038, %r86038, %r86038 },    { %r86040, %r86040 },            { %r14925, %r14926, %r14927, %r14928 }; 
	// end inline asm
	// begin inline asm
	mma.sync.aligned.m16n8k64.row.col.s32.s4.s4.s32    { %r14897, %r14898, %r14899, %r14900 },    { %r86038, %r86038, %r86038, %r86038 },    { %r86040, %r86040 },            { %r14897, %r14898, %r14899, %r14900 }; 
	// end inline asm
	// begin inline asm
	mma.sync.aligned.m16n8k64.row.col.s32.s4.s4.s32    { %r14911, %r14912, %r14913, %r14914 },    { %r86038, %r86038, %r86038, %r86038 },    { %r86040, %r86040 },            { %r14911, %r14912, %r14913, %r14914 }; 
	// end inline asm
	// begin inline asm
	mma.sync.aligned.m16n8k64.row.col.s32.s4.s4.s32    { %r14925, %r14926, %r14927, %r14928 },    { %r86038, %r86038, %r86038, %r86038 },    { %r86040, %r86040 },            { %r14925, %r14926, %r14927, %r14928 }; 
	// end inline asm
	// begin inline asm
	mma.sync.aligned.m16n8k64.row.col.s32.s4.s4.s32    { %r14897, %r14898, %r14899, %r14900 },    { %r86038, %r86038, %r86038, %r86038 },    { %r86040, %r86040 },            { %r14897, %r14898, %r14899, %r14900 }; 
	// end inline asm
	// begin inline asm
	mma.sync.aligned.m16n8k64.row.col.s32.s4.s4.s32    { %r14911, %r14912, %r14913, %r14914 },    { %r86038, %r86038, %r86038, %r86038 },    { %r86040, %r86040 },            { %r14911, %r14912, %r14913, %r14914 }; 
	// end inline asm
	// begin inline asm
	mma.sync.aligned.m16n8k64.row.col.s32.s4.s4.s32    { %r14925, %r14926, %r14927, %r14928 },    { %r86038, %r86038, %r86038, %r86038 },    { %r86040, %r86040 },            { %r14925, %r14926, %r14927, %r14928 }; 
	// end inline asm
	// begin inline asm
	mma.sync.aligned.m16n8k64.row.col.s32.s4.s4.s32    { %r14897, %r14898, %r14899, %r14900 },    { %r86038, %r86038, %r86038, %r86038 },    { %r86040, %r86040 },            { %r14897, %r14898, %r14899, %r14900 }; 
	// end inline asm
	// begin inline asm
	mma.sync.aligned.m16n8k64.row.col.s32.s4.s4.s32    { %r14911, %r14912, %r14913, %r14914 },    { %r86038, %r86038, %r86038, %r86038 },    { %r86040, %r86040 },            { %r14911, %r14912, %r14913, %r14914 }; 
	// end inline asm
	// begin inline asm
	mma.sync.aligned.m16n8k64.row.col.s32.s4.s4.s32    { %r14925, %r14926, %r14927, %r14928 },    { %r86038, %r86038, %r86038, %r86038 },    { %r86040, %r86040 },            { %r14925, %r14926, %r14927, %r14928 }; 
	// end inline asm
	// begin inline asm
	mma.sync.aligned.m16n8k64.row.col.s32.s4.s4.s32    { %r14897, %r14898, %r14899, %r14900 },    { %r86038, %r86038, %r86038, %r86038 },    { %r86040, %r86040 },            { %r14897, %r14898, %r14899, %r14900 }; 
	// end inline asm
	// begin inline asm
	mma.sync.aligned.m16n8k64.row.col.s32.s4.s4.s32    { %r14911, %r14912, %r14913, %r14914 },    { %r86038, %r86038, %r86038, %r86038 },    { %r86040, %r86040 },            { %r14911, %r14912, %r14913, %r14914 }; 
	// end inline asm
	// begin inline asm
	mma.sync.aligned.m16n8k64.row.col.s32.s4.s4.s32    { %r14925, %r14926, %r14927, %r14928 },    { %r86038, %r86038, %r86038, %r86038 },    { %r86040, %r86040 },            { %r14925, %r14926, %r14927, %r14928 }; 
	// end inline asm
	// begin inline asm
	mma.sync.aligned.m16n8k64.row.col.s32.s4.s4.s32    { %r14897, %r14898, %r14899, %r14900 },    { %r86038, %r86038, %r86038, %r86038 },    { %r86040, %r86040 },            { %r14897, %r14898, %r14899, %r14900 }; 
	// end inline asm
	// begin inline asm
	mma.sync.aligned.m16n8k64.row.col.s32.s4.s4.s32    { %r14911, %r14912, %r14913, %r14914 },    { %r86038, %r86038, %r86038, %r86038 },    { %r86040, %r86040 },            { %r14911, %r14912, %r14913, %r14914 }; 
	// end inline asm
	// begin inline asm
	mma.sync.aligned.m16n8k64.row.col.s32.s4.s4.s32    { %r14925, %r14926, %r14927, %r14928 },    { %r86038, %r86038, %r86038, %r86038 },    { %r86040, %r86040 },            { %r14925, %r14926, %r14927, %r14928 }; 
	// end inline asm
	// begin inline asm
	mma.sync.aligned.m16n8k64.row.col.s32.s4.s4.s32    { %r14897, %r14898, %r14899, %r14900 },    { %r86038, %r86038, %r86038, %r86038 },    { %r86040, %r86040 },            { %r14897, %r14898, %r14899, %r14900 }; 
	// end inline asm
	// begin inline asm
	mma.sync.aligned.m16n8k64.row.col.s32.s4.s4.s32    { %r14911, %r14912, %r14913, %r14914 },    { %r86038, %r86038, %r86038, %r86038 },    { %r86040, %r86040 },            { %r14911, %r14912, %r14913, %r14914 }; 
	// end inline asm
	// begin inline asm
	mma.sync.aligned.m16n8k64.row.col.s32.s4.s4.s32    { %r14925, %r14926, %r14927, %r14928 },    { %r86038, %r86038, %r86038, %r86038 },    { %r86040, %r86040 },            { %r14925, %r14926, %r14927, %r14928 }; 
	// end inline asm
	// begin inline asm
	mma.sync.aligned.m16n8k64.row.col.s32.s4.s4.s32    { %r14897, %r14898, %r14899, %r14900 },    { %r86038, %r86038, %r86038, %r86038 },    { %r86040, %r86040 },            { %r14897, %r14898, %r14899, %r14900 }; 
	// end inline asm
	// begin inline asm
	mma.sync.aligned.m16n8k64.row.col.s32.s4.s4.s32    { %r14911, %r14912, %r14913, %r14914 },    { %r86038, %r86038, %r86038, %r86038 },    { %r86040, %r86040 },            { %r14911, %r14912, %r14913, %r14914 }; 
	// end inline asm
	// begin inline asm
	mma.sync.aligned.m16n8k64.row.col.s32.s4.s4.s32    { %r14925, %r14926, %r14927, %r14928 },    { %r86038, %r86038, %r86038, %r86038 },    { %r86040, %r86040 },            { %r14925, %r14926, %r14927, %r14928 }; 
	// end inline asm
	// begin inline asm
	mma.sync.aligned.m16n8k64.row.col.s32.s4.s4.s32    { %r14897, %r14898, %r14899, %r14900 },    { %r86038, %r86038, %r86038, %r86038 },    { %r86040, %r86040 },            { %r14897, %r14898, %r14899, %r14900 }; 
	// end inline asm
	// begin inline asm
	mma.sync.aligned.m16n8k64.row.col.s32.s4.s4.s32    { %r14911, %r14912, %r14913, %r14914 },    { %r86038, %r86038, %r86038, %r86038 },    { %r86040, %r86040 },            { %r14911, %r14912, %r14913, %r14914 }; 
	// end inline asm
	// begin inline asm
	mma.sync.aligned.m16n8k64.row.col.s32.s4.s4.s32    { %r14925, %r14926, %r14927, %r14928 },    { %r86038, %r86038, %r86038, %r86038 },    { %r86040, %r86040 },            { %r14925, %r14926, %r14927, %r14928 }; 
	// end inline asm
	// begin inline asm
	mma.sync.aligned.m16n8k64.row.col.s32.s4.s4.s32    { %r14897, %r14898, %r14899, %r14900 },    { %r86038, %r86038, %r86038, %r86038 },    { %r86040, %r86040 },            { %r14897, %r14898, %r14899, %r14900 }; 
	// end inline asm
	// begin inline asm
	mma.sync.aligned.m16n8k64.row.col.s32.s4.s4.s32    { %r14911, %r14912, %r14913, %r14914 },    { %r86038, %r86038, %r86038, %r86038 },    { %r86040, %r86040 },            { %r14911, %r14912, %r14913, %r14914 }; 
	// end inline asm
	// begin inline asm
	mma.sync.aligned.m16n8k64.row.col.s32.s4.s4.s32    { %r14925, %r14926, %r14927, %r14928 },    { %r86038, %r86038, %r86038, %r86038 },    { %r86040, %r86040 },            { %r14925, %r14926, %r14927, %r14928 }; 
	// end inline asm
	// begin inline asm
	mma.sync.aligned.m16n8k64.row.col.s32.s4.s4.s32    { %r14897, %r14898, %r14899, %r14900 },    { %r86038, %r86038, %r86038, %r86038 },    { %r86040, %r86040 },            { %r14897, %r14898, %r14899, %r14900 }; 
	// end inline asm
	// begin inline asm
	mma.sync.aligned.m16n8k64.row.col.s32.s4.s4.s32    { %r14911, %r14912, %r14913, %r14914 },    { %r86038, %r86038, %r86038, %r86038 },    { %r86040, %r86040 },            { %r14911, %r14912, %r14913, %r14914 }; 
	// end inline asm
	// begin inline asm
	mma.sync.aligned.m16n8k64.row.col.s32.s4.s4.s32    { %r14925, %r14926, %r14927, %r14928 },    { %r86038, %r86038, %r86038, %r86038 },    { %r86040, %r86040 },            { %r14925, %r14926, %r14927, %r14928 }; 
	// end inline asm
	// begin inline asm
	mma.sync.aligned.m16n8k64.row.col.s32.s4.s4.s32    { %r14897, %r14898, %r14899, %r14900 },    { %r86038, %r86038, %r86038, %r86038 },    { %r86040, %r86040 },            { %r14897, %r14898, %r14899, %r14900 }; 
	// end inline asm
	// begin inline asm
	mma.sync.aligned.m16n8k64.row.col.s32.s4.s4.s32    { %r14911, %r14912, %r14913, %r14914 },    { %r86038, %r86038, %r86038, %r86038 },    { %r86040, %r86040 },            { %r14911, %r14912, %r14913, %r14914 }; 
	// end inline asm
	// begin inline asm
	mma.sync.aligned.m16n8k64.row.col.s32.s4.s4.s32    { %r14925, %r14926, %r14927, %r14928 },    { %r86038, %r86038, %r86038, %r86038 },    { %r86040, %r86040 },            { %r14925, %r14926, %r14927, %r14928 }; 
	// end inline asm
	// begin inline asm
	mma.sync.aligned.m16n8k64.row.col.s32.s4.s4.s32    { %r14897, %r14898, %r14899, %r14900 },    { %r86038, %r86038, %r86038, %r86038 },    { %r86040, %r86040 },            { %r14897, %r14898, %r14899, %r14900 }; 
	// end inline asm
	// begin inline asm
	mma.sync.aligned.m16n8k64.row.col.s32.s4.s4.s32    { %r14911, %r14912, %r14913, %r14914 },    { %r86038, %r86038, %r86038, %r86038 },    { %r86040, %r86040 },            { %r14911, %r14912, %r14913, %r14914 }; 
	// end inline asm
	// begin inline asm
	mma.sync.aligned.m16n8k64.row.col.s32.s4.s4.s32    { %r14925, %r14926, %r14927, %r14928 },    { %r86038, %r86038, %r86038, %r86038 },    { %r86040, %r86040 },            { %r14925, %r14926, %r14927, %r14928 }; 
	// end inline asm
	// begin inline asm
	mma.sync.aligned.m16n8k64.row.col.s32.s4.s4.s32    { %r14897, %r14898, %r14899, %r14900 },    { %r86038, %r86038, %r86038, %r86038 },    { %r86040, %r86040 },            { %r14897, %r14898, %r14899, %r14900 }; 
	// end inline asm
	// begin inline asm
	mma.sync.aligned.m16n8k64.row.col.s32.s4.s4.s32    { %r14911, %r14912, %r14913, %r14914 },    { %r86038, %r86038, %r86038, %r86038 },    { %r86040, %r86040 },            { %r14911, %r14912, %r14913, %r14914 }; 
	// end inline asm
	// begin inline asm
	mma.sync.aligned.m16n8k64.row.col.s32.s4.s4.s32    { %r14925, %r14926, %r14927, %r14928 },    { %r86038, %r86038, %r86038, %r86038 },    { %r86040, %r86040 },            { %r14925, %r14926, %r14927, %r14928 }; 
	// end inline asm
	// begin inline asm
	mma.sync.aligned.m16n8k64.row.col.s32.s4.s4.s32    { %r14897, %r14898, %r14899, %r14900 },    { %r86038, %r86038, %r86038, %r86038 },    { %r86040, %r86040 },            { %r14897, %r14898, %r14899, %r14900 }; 
	// end inline asm
	// begin inline asm
	mma.sync.aligned.m16n8k64.row.col.s32.s4.s4.s32    { %r14911, %r14912, %r14913, %r14914 },    { %r86038, %r86038, %r86038, %r86038 },    { %r86040, %r86040 },            { %r14911, %r14912, %r14913, %r14914 }; 
	// end inline asm
	// begin inline asm
	mma.sync.aligned.m16n8k64.row.col.s32.s4.s4.s32    { %r14925, %r14926, %r14927, %r14928 },    { %r86038, %r86038, %r86038, %r86038 },    { %r86040, %r86040 },            { %r14925, %r14926, %r14927, %r14928 }; 
	// end inline asm
	// begin inline asm
	mma.sync.aligned.m16n8k64.row.col.s32.s4.s4.s32    { %r14897, %r14898, %r14899, %r14900 },    { %r86038, %r86038, %r86038, %r86038 },    { %r86040, %r86040 },            { %r14897, %r14898, %r14899, %r14900 }; 
	// end inline asm
	// begin inline asm
	mma.sync.aligned.m16n8k64.row.col.s32.s4.s4.s32    { %r14911, %r14912, %r14913, %r14914 },    { %r86038, %r86038, %r86038, %r86038 },    { %r86040, %r86040 },            { %r14911, %r14912, %r14913, %r14914 }; 
	// end inline asm
	// begin inline asm
	mma.sync.aligned.m16n8k64.row.col.s32.s4.s4.s32    { %r14925, %r14926, %r14927, %r14928 },    { %r86038, %r86038, %r86038, %r86038 },    { %r86040, %r86040 },            { %r14925, %r14926, %r14927, %r14928 }; 
	// end inline asm
	// begin inline asm
	mma.sync.aligned.m16n8k64.row.col.s32.s4.s4.s32    { %r14897, %r14898, %r14899, %r14900 },    { %r86038, %r86038, %r86038, %r86038 },    { %r86040, %r86040 },            { %r14897, %r14898, %r14899, %r14900 }; 
	// end inline asm
	// begin inline asm
	mma.sync.aligned.m16n8k64.row.col.s32.s4.s4.s32    { %r14911, %r14912, %r14913, %r14914 },    { %r86038, %r86038, %r86038, %r86038 },    { %r86040, %r86040 },            { %r14911, %r14912, %r14913, %r14914 }; 
	// end inline asm
	// begin inline asm
	mma.sync.aligned.m16n8k64.row.col.s32.s4.s4.s32    { %r14925, %r14926, %r14927, %r14928 },    { %r86038, %r86038, %r86038, %r86038 },    { %r86040, %r86040 },            { %r14925, %r14926, %r14927, %r14928 }; 
	// end inline asm
	// begin inline asm
	mma.sync.aligned.m16n8k64.row.col.s32.s4.s4.s32    { %r14897, %r14898, %r14899, %r14900 },    { %r86038, %r86038, %r86038, %r86038 },    { %r86040, %r86040 },            { %r14897, %r14898, %r14899, %r14900 }; 
	// end inline asm
	// begin inline asm
	mma.sync.aligned.m16n8k64.row.col.s32.s4.s4.s32    { %r14911, %r14912, %r14913, %r14914 },    { %r86038, %r86038, %r86038, %r86038 },    { %r86040, %r86040 },            { %r14911, %r14912, %r14913, %r14914 }; 
	// end inline asm
	// begin inline asm
	mma.sync.aligned.m16n8k64.row.col.s32.s4.s4.s32    { %r14925, %r14926, %r14927, %r14928 },    { %r86038, %r86038, %r86038, %r86038 },    { %r86040, %r86040 },            { %r14925, %r14926, %r14927, %r14928 }; 
	// end inline asm
	// begin inline asm
	mma.sync.aligned.m16n8k64.row.col.s32.s4.s4.s32    { %r14897, %r14898, %r14899, %r14900 },    { %r86038, %r86038, %r86038, %r86038 },    { %r86040, %r86040 },            { %r14897, %r14898, %r14899, %r14900 }; 
	// end inline asm
	// begin inline asm
	mma.sync.aligned.m16n8k64.row.col.s32.s4.s4.s32    { %r14911, %r14912, %r14913, %r14914 },    { %r86038, %r86038, %r86038, %r86038 },    { %r86040, %r86040 },            { %r14911, %r14912, %r14913, %r14914 }; 
	// end inline asm
	// begin inline asm
	mma.sync.aligned.m16n8k64.row.col.s32.s4.s4.s32    { %r14925, %r14926, %r14927, %r14928 },    { %r86038, %r86038, %r86038, %r86038 },    { %r86040, %r86040 },            { %r14925, %r14926, %r14927, %r14928 }; 
	// end inline asm
	// begin inline asm
	mma.sync.aligned.m16n8k64.row.col.s32.s4.s4.s32    { %r14897, %r14898, %r14899, %r14900 },    { %r86038, %r86038, %r86038, %r86038 },    { %r86040, %r86040 },            { %r14897, %r14898, %r14899, %r14900 }; 
	// end inline asm
	// begin inline asm
	mma.sync.aligned.m16n8k64.row.col.s32.s4.s4.s32    { %r14911, %r14912, %r14913, %r14914 },    { %r86038, %r86038, %r86038, %r86038 },    { %r86040, %r86040 },            { %r14911, %r14912, %r14913, %r14914 }; 
	// end inline asm
	// begin inline asm
	mma.sync.aligned.m16n8k64.row.col.s32.s4.s4.s32    { %r14925, %r14926, %r14927, %r14928 },    { %r86038, %r86038, %r86038, %r86038 },    { %r86040, %r86040 },            { %r14925, %r14926, %r14927, %r14928 }; 
	// end inline asm
	// begin inline asm
	mma.sync.aligned.m16n8k64.row.col.s32.s4.s4.s32    { %r14897, %r14898, %r14899, %r14900 },    { %r86038, %r86038, %r86038, %r86038 },    { %r86040, %r86040 },            { %r14897, %r14898, %r14899, %r14900 }; 
	// end inline asm
	// begin inline asm
	mma.sync.aligned.m16n8k64.row.col.s32.s4.s4.s32    { %r14911, %r14912, %r14913, %r14914 },    { %r86038, %r86038, %r86038, %r86038 },    { %r86040, %r86040 },            { %r14911, %r14912, %r14913, %r14914 }; 
	// end inline asm
	// begin inline asm
	mma.sync.aligned.m16n8k64.row.col.s32.s4.s4.s32    { %r14925, %r14926, %r14927, %r14928 },    { %r86038, %r86038, %r86038, %r86038 },    { %r86040, %r86040 },            { %r14925, %r14926, %r14927, %r14928 }; 
	// end inline asm
	// begin inline asm
	mma.sync.aligned.m16n8k64.row.col.s32.s4.s4.s32    { %r14897, %r14898, %r14899, %r14900 },    { %r86038, %r86038, %r86038, %r86038 },    { %r86040, %r86040 },            { %r14897, %r14898, %r14899, %r14900 }; 
	// end inline asm
	// begin inline asm
	mma.sync.aligned.m16n8k64.row.col.s32.s4.s4.s32    { %r14911, %r14912, %r14913, %r14914 },    { %r86038, %r86038, %r86038, %r86038 },    { %r86040, %r86040 },            { %r14911, %r14912, %r14913, %r14914 }; 
	// end inline asm
	// begin inline asm
	mma.sync.aligned.m16n8k64.row.col.s32.s4.s4.s32    { %r14925, %r14926, %r14927, %r14928 },    { %r86038, %r86038, %r86038, %r86038 },    { %r86040, %r86040 },            { %r14925, %r14926, %r14927, %r14928 }; 
	// end inline asm
	// begin inline asm
	mma.sync.aligned.m16n8k64.row.col.s32.s4.s4.s32    { %r14897, %r14898, %r14899, %r14900 },    { %r86038, %r86038, %r86038, %r86038 },    { %r86040, %r86040 },            { %r14897, %r14898, %r14899, %r14900 }; 
	// end inline asm
	// begin inline asm
	mma.sync.aligned.m16n8k64.row.col.s32.s4.s4.s32    { %r14911, %r14912, %r14913, %r14914 },    { %r86038, %r86038, %r86038, %r86038 },    { %r86040, %r86040 },            { %r14911, %r14912, %r14913, %r14914 }; 
	// end inline asm
	// begin inline asm
	mma.sync.aligned.m16n8k64.row.col.s32.s4.s4.s32    { %r14925, %r14926, %r14927, %r14928 },    { %r86038, %r86038, %r86038, %r86038 },    { %r86040, %r86040 },            { %r14925, %r14926, %r14927, %r14928 }; 
	// end inline asm
	// begin inline asm
	mma.sync.aligned.m16n8k64.row.col.s32.s4.s4.s32    { %r14897, %r14898, %r14899, %r14900 },    { %r86038, %r86038, %r86038, %r86038 },    { %r86040, %r86040 },            { %r14897, %r14898, %r14899, %r14900 }; 
	// end inline asm
	// begin inline asm
	mma.sync.aligned.m16n8k64.row.col.s32.s4.s4.s32    { %r14911, %r14912, %r14913, %r14914 },    { %r86038, %r86038, %r86038, %r86038 },    { %r86040, %r86040 },            { %r14911, %r14912, %r14913, %r14914 }; 
	// end inline asm
	// begin inline asm
	mma.sync.aligned.m16n8k64.row.col.s32.s4.s4.s32    { %r14925, %r14926, %r14927, %r14928 },    { %r86038, %r86038, %r86038, %r86038 },    { %r86040, %r86040 },            { %r14925, %r14926, %r14927, %r14928 }; 
	// end inline asm
	// begin inline asm
	mma.sync.aligned.m16n8k64.row.col.s32.s4.s4.s32    { %r14897, %r14898, %r14899, %r14900 },    { %r86038, %r86038, %r86038, %r86038 },    { %r86040, %r86040 },            { %r14897, %r14898, %r14899, %r14900 }; 
	// end inline asm
	// begin inline asm
	mma.sync.aligned.m16n8k64.row.col.s32.s4.s4.s32    { %r14911, %r14912, %r14913, %r14914 },    { %r86038, %r86038, %r86038, %r86038 },    { %r86040, %r86040 },            { %r14911, %r14912, %r14913, %r14914 }; 
	// end inline asm
	// begin inline asm
	mma.sync.aligned.m16n8k64.row.col.s32.s4.s4.s32    { %r14925, %r14926, %r14927, %r14928 },    { %r86038, %r86038, %r86038, %r86038 },    { %r86040, %r86040 },            { %r14925, %r14926, %r14927, %r14928 }; 
	// end inline asm
	// begin inline asm
	mma.sync.aligned.m16n8k64.row.col.s32.s4.s4.s32    { %r14897, %r14898, %r14899, %r14900 },    { %r86038, %r86038, %r86038, %r86038 },    { %r86040, %r86040 },            { %r14897, %r14898, %r14899, %r14900 }; 
	// end inline asm
	// begin inline asm
	mma.sync.aligned.m16n8k64.row.col.s32.s4.s4.s32    { %r14911, %r14912, %r14913, %r14914 },    { %r86038, %r86038, %r86038, %r86038 },    { %r86040, %r86040 },            { %r14911, %r14912, %r14913, %r14914 }; 
	// end inline asm
	// begin inline asm
	mma.sync.aligned.m16n8k64.row.col.s32.s4.s4.s32    { %r14925, %r14926, %r14927, %r14928 },    { %r86038, %r86038, %r86038, %r86038 },    { %r86040, %r86040 },            { %r14925, %r14926, %r14927, %r14928 }; 
	// end inline asm
	// begin inline asm
	mma.sync.aligned.m16n8k64.row.col.s32.s4.s4.s32    { %r14897, %r14898, %r14899, %r14900 },    { %r86038, %r86038, %r86038, %r86038 },    { %r86040, %r86040 },            { %r14897, %r14898, %r14899, %r14900 }; 
	// end inline asm
	// begin inline asm
	mma.sync.aligned.m16n8k64.row.col.s32.s4.s4.s32    { %r14911, %r14912, %r14913, %r14914 },    { %r86038, %r86038, %r86038, %r86038 },    { %r86040, %r86040 },            { %r14911, %r14912, %r14913, %r14914 }; 
	// end inline asm
	// begin inline asm
	mma.sync.aligned.m16n8k64.row.col.s32.s4.s4.s32    { %r14925, %r14926, %r14927, %r14928 },    { %r86038, %r86038, %r86038, %r86038 },    { %r86040, %r86040 },            { %r14925, %r14926, %r14927, %r14928 }; 
	// end inline asm
	// begin inline asm
	mma.sync.aligned.m16n8k64.row.col.s32.s4.s4.s32    { %r14897, %r14898, %r14899, %r14900 },    { %r86038, %r86038, %r86038, %r86038 },    { %r86040, %r86040 },            { %r14897, %r14898, %r14899, %r14900 }; 
	// end inline asm
	// begin inline asm
	mma.sync.aligned.m16n8k64.row.col.s32.s4.s4.s32    { %r14911, %r14912, %r14913, %r14914 },    { %r86038, %r86038, %r86038, %r86038 },    { %r86040, %r86040 },            { %r14911, %r14912, %r14913, %r14914 }; 
	// end inline asm
	// begin inline asm
	mma.sync.aligned.m16n8k64.row.col.s32.s4.s4.s32    { %r14925, %r14926, %r14927, %r14928 },    { %r86038, %r86038, %r86038, %r86038 },    { %r86040, %r86040 },            { %r14925, %r14926, %r14927, %r14928 }; 
	// end inline asm
	// begin inline asm
	mma.sync.aligned.m16n8k64.row.col.s32.s4.s4.s32    { %r14897, %r14898, %r14899, %r14900 },    { %r86038, %r86038, %r86038, %r86038 },    { %r86040, %r86040 },            { %r14897, %r14898, %r14899, %r14900 }; 
	// end inline asm
	// begin inline asm
	mma.sync.aligned.m16n8k64.row.col.s32.s4.s4.s32    { %r14911, %r14912, %r14913, %r14914 },    { %r86038, %r86038, %r86038, %r86038 },    { %r86040, %r86040 },            { %r14911, %r14912, %r14913, %r14914 }; 
	// end inline asm
	// begin inline asm
	mma.sync.aligned.m16n8k64.row.col.s32.s4.s4.s32    { %r14925, %r14926, %r14927, %r14928 },    { %r86038, %r86038, %r86038, %r86038 },    { %r86040, %r86040 },            { %r14925, %r14926, %r14927, %r14928 }; 
	// end inline asm
	// begin inline asm
	mma.sync.aligned.m16n8k64.row.col.s32.s4.s4.s32    { %r14897, %r14898, %r14899, %r14900 },    { %r86038, %r86038, %r86038, %r86038 },    { %r86040, %r86040 },            { %r14897, %r14898, %r14899, %r14900 }; 
	// end inline asm
	// begin inline asm
	mma.sync.aligned.m16n8k64.row.col.s32.s4.s4.s32    { %r14911, %r14912, %r14913, %r14914 },    { %r86038, %r86038, %r86038, %r86038 },    { %r86040, %r86040 },            { %r14911, %r14912, %r14913, %r14914 }; 
	// end inline asm
	// begin inline asm
	mma.sync.aligned.m16n8k64.row.col.s32.s4.s4.s32    { %r14925, %r14926, %r14927, %r14928 },    { %r86038, %r86038, %r86038, %r86038 },    { %r86040, %r86040 },            { %r14925, %r14926, %r14927, %r14928 }; 
	// end inline asm
	// begin inline asm
	mma.sync.aligned.m16n8k64.row.col.s32.s4.s4.s32    { %r14897, %r14898, %r14899, %r14900 },    { %r86038, %r86038, %r86038, %r86038 },    { %r86040, %r86040 },            { %r14897, %r14898, %r14899, %r14900 }; 
	// end inline asm
	// begin inline asm
	mma.sync.aligned.m16n8k64.row.col.s32.s4.s4.s32    { %r14911, %r14912, %r14913, %r14914 },    { %r86038, %r86038, %r86038, %r86038 },    { %r86040, %r86040 },            { %r14911, %r14912, %r14913, %r14914 }; 
	// end inline asm
	// begin inline asm
	mma.sync.aligned.m16n8k64.row.col.s32.s4.s4.s32    { %r14925, %r14926, %r14927, %r14928 },    { %r86038, %r86038, %r86038, %r86038 },    { %r86040, %r86040 },            { %r14925, %r14926, %r14927, %r14928 }; 
	// end inline asm
	// begin inline asm
	mma.sync.aligned.m16n8k64.row.col.s32.s4.s4.s32    { %r14897, %r14898, %r14899, %r14900 },    { %r86038, %r86038, %r86038, %r86038 },    { %r86040, %r86040 },            { %r14897, %r14898, %r14899, %r14900 }; 
	// end inline asm
	// begin inline asm
	mma.sync.aligned.m16n8k64.row.col.s32.s4.s4.s32    { %r14911, %r14912, %r14913, %r14914 },    { %r86038, %r86038, %r86038, %r86038 },    { %r86040, %r86040 },            { %r14911, %r14912, %r14913, %r14914 }; 
	// end inline asm
	// begin inline asm
	mma.sync.aligned.m16n8k64.row.col.s32.s4.s4.s32    { %r14925, %r14926, %r14927, %r14928 },    { %r86038, %r86038, %r86038, %r86038 },    { %r86040, %r86040 },            { %r14925, %r14926, %r14927, %r14928 }; 
	// end inline asm
	// begin inline asm
	mma.sync.aligned.m16n8k64.row.col.s32.s4.s4.s32    { %r14897, %r14898, %r14899, %r14900 },    { %r86038, %r86038, %r86038, %r86038 },    { %r86040, %r86040 },            { %r14897, %r14898, %r14899, %r14900 }; 
	// end inline asm
	// begin inline asm
	mma.sync.aligned.m16n8k64.row.col.s32.s4.s4.s32    { %r14911, %r14912, %r14913, %r14914 },    { %r86038, %r86038, %r86038, %r86038 },    { %r86040, %r86040 },            { %r14911, %r14912, %r14913, %r14914 }; 
	// end inline asm
	// begin inline asm
	mma.sync.aligned.m16n8k64.row.col.s32.s4.s4.s32    { %r14925, %r14926, %r14927, %r14928 },    { %r86038, %r86038, %r86038, %r86038 },    { %r86040, %r86040 },            { %r14925, %r14926, %r14927, %r14928 }; 
	// end inline asm
	// begin inline asm
	mma.sync.aligned.m16n8k64.row.col.s32.s4.s4.s32    { %r14897, %r14898, %r14899, %r14900 },    { %r86038, %r86038, %r86038, %r86038 },    { %r86040, %r86040 },            { %r14897, %r14898, %r14899, %r14900 }; 
	// end inline asm
	// begin inline asm
	mma.sync.aligned.m16n8k64.row.col.s32.s4.s4.s32    { %r14911, %r14912, %r14913, %r14914 },    { %r86038, %r86038, %r86038, %r86038 },    { %r86040, %r86040 },            { %r14911, %r14912, %r14913, %r14914 }; 
	// end inline asm
	// begin inline asm
	mma.sync.aligned.m16n8k64.row.col.s32.s4.s4.s32    { %r14925, %r14926, %r14927, %r14928 },    { %r86038, %r86038, %r86038, %r86038 },    { %r86040, %r86040 },            { %r14925, %r14926, %r14927, %r14928 }; 
	// end inline asm
	// begin inline asm
	mma.sync.aligned.m16n8k64.row.col.s32.s4.s4.s32    { %r14897, %r14898, %r14899, %r14900 },    { %r86038, %r86038, %r86038, %r86038 },    { %r86040, %r86040 },            { %r14897, %r14898, %r14899, %r14900 }; 
	// end inline asm
	// begin inline asm
	mma.sync.aligned.m16n8k64.row.col.s32.s4.s4.s32    { %r14911, %r14912, %r14913, %r14914 },    { %r86038, %r86038, %r86038, %r86038 },    { %r86040, %r86040 },            { %r14911, %r14912, %r14913, %r14914 }; 
	// end inline asm
	// begin inline asm
	mma.sync.aligned.m16n8k64.row.col.s32.s4.s4.s32    { %r14925, %r14926, %r14927, %r14928 },    { %r86038, %r86038, %r86038, %r86038 },    { %r86040, %r86040 },            { %r14925, %r14926, %r14927, %r14928 }; 
	// end inline asm
	// begin inline asm
	mma.sync.aligned.m16n8k64.row.col.s32.s4.s4.s32    { %r14897, %r14898, %r14899, %r14900 },    { %r86038, %r86038, %r86038, %r86038 },    { %r86040, %r86040 },            { %r14897, %r14898, %r14899, %r14900 }; 
	// end inline asm
	// begin inline asm
	mma.sync.aligned.m16n8k64.row.col.s32.s4.s4.s32    { %r14911, %r14912, %r14913, %r14914 },    { %r86038, %r86038, %r86038, %r86038 },    { %r86040, %r86040 },            { %r14911, %r14912, %r14913, %r14914 }; 
	// end inline asm
	// begin inline asm
	mma.sync.aligned.m16n8k64.row.col.s32.s4.s4.s32    { %r14925, %r14926, %r14927, %r14928 },    { %r86038, %r86038, %r86038, %r86038 },    { %r86040, %r86040 },            { %r14925, %r14926, %r14927, %r14928 }; 
	// end inline asm
	// begin inline asm
	mma.sync.aligned.m16n8k64.row.col.s32.s4.s4.s32    { %r14897, %r14898, %r14899, %r14900 },    { %r86038, %r86038, %r86038, %r86038 },    { %r86040, %r86040 },            { %r14897, %r14898, %r14899, %r14900 }; 
	// end inline asm
	// begin inline asm
	mma.sync.aligned.m16n8k64.row.col.s32.s4.s4.s32    { %r14911, %r14912, %r14913, %r14914 },    { %r86038, %r86038, %r86038, %r86038 },    { %r86040, %r86040 },            { %r14911, %r14912, %r14913, %r14914 }; 
	// end inline asm
	// begin inline asm
	mma.sync.aligned.m16n8k64.row.col.s32.s4.s4.s32    { %r14925, %r14926, %r14927, %r14928 },    { %r86038, %r86038, %r86038, %r86038 },    { %r86040, %r86040 },            { %r14925, %r14926, %r14927, %r14928 }; 
	// end inline asm
	// begin inline asm
	mma.sync.aligned.m16n8k64.row.col.s32.s4.s4.s32    { %r14897, %r14898, %r14899, %r14900 },    { %r86038, %r86038, %r86038, %r86038 },    { %r86040, %r86040 },            { %r14897, %r14898, %r14899, %r14900 }; 
	// end inline asm
	// begin inline asm
	mma.sync.aligned.m16n8k64.row.col.s32.s4.s4.s32    { %r14911, %r14912, %r14913, %r14914 },    { %r86038, %r86038, %r86038, %r86038 },    { %r86040, %r86040 },            { %r14911, %r14912, %r14913, %r14914 }; 
	// end inline asm
	// begin inline asm
	mma.sync.aligned.m16n8k64.row.col.s32.s4.s4.s32    { %r14925, %r14926, %r14927, %r14928 },    { %r86038, %r86038, %r86038, %r86038 },    { %r86040, %r86040 },            { %r14925, %r14926, %r14927, %r14928 }; 
	// end inline asm
	// begin inline asm
	mma.sync.aligned.m16n8k64.row.col.s32.s4.s4.s32    { %r14897, %r14898, %r14899, %r14900 },    { %r86038, %r86038, %r86038, %r86038 },    { %r86040, %r86040 },            { %r14897, %r14898, %r14899, %r14900 }; 
	// end inline asm
	// begin inline asm
	mma.sync.aligned.m16n8k64.row.col.s32.s4.s4.s32    { %r14911, %r14912, %r14913, %r14914 },    { %r86038, %r86038, %r86038, %r86038 },    { %r86040, %r86040 },            { %r14911, %r14912, %r14913, %r14914 }; 
	// end inline asm
	// begin inline asm
	mma.sync.aligned.m16n8k64.row.col.s32.s4.s4.s32    { %r14925, %r14926, %r14927, %r14928 },    { %r86038, %r86038, %r86038, %r86038 },    { %r86040, %r86040 },            { %r14925, %r14926, %r14927, %r14928 }; 
	// end inline asm
	// begin inline asm
	mma.sync.aligned.m16n8k64.row.col.s32.s4.s4.s32    { %r14897, %r14898, %r14899, %r14900 },    { %r86038, %r86038, %r86038, %r86038 },    { %r86040, %r86040 },            { %r14897, %r14898, %r14899, %r14900 }; 
	// end inline asm
	// begin inline asm
	mma.sync.aligned.m16n8k64.row.col.s32.s4.s4.s32    { %r14911, %r14912, %r14913, %r14914 },    { %r86038, %r86038, %r86038, %r86038 },    { %r86040, %r86040 },            { %r14911, %r14912, %r14913, %r14914 }; 
	// end inline asm
	// begin inline asm
	mma.sync.aligned.m16n8k64.row.col.s32.s4.s4.s32    { %r14925, %r14926, %r14927, %r14928 },    { %r86038, %r86038, %r86038, %r86038 },    { %r86040, %r86040 },            { %r14925, %r14926, %r14927, %r14928 }; 
	// end inline asm
	// begin inline asm
	mma.sync.aligned.m16n8k64.row.col.s32.s4.s4.s32    { %r14897, %r14898, %r14899, %r14900 },    { %r86038, %r86038, %r86038, %r86038 },    { %r86040, %r86040 },            { %r14897, %r14898, %r14899, %r14900 }; 
	// end inline asm
	// begin inline asm
	mma.sync.aligned.m16n8k64.row.col.s32.s4.s4.s32    { %r14911, %r14912, %r14913, %r14914 },    { %r86038, %r86038, %r86038, %r86038 },    { %r86040, %r86040 },            { %r14911, %r14912, %r14913, %r14914 }; 
	// end inline asm
	// begin inline asm
	mma.sync.aligned.m16n8k64.row.col.s32.s4.s4.s32    { %r14925, %r14926, %r14927, %r14928 },    { %r86038, %r86038, %r86038, %r86038 },    { %r86040, %r86040 },            { %r14925, %r14926, %r14927, %r14928 }; 
	// end inline asm
	// begin inline asm
	mma.sync.aligned.m16n8k64.row.col.s32.s4.s4.s32    { %r14897, %r14898, %r14899, %r14900 },    { %r86038, %r86038, %r86038, %r86038 },    { %r86040, %r86040 },            { %r14897, %r14898, %r14899, %r14900 }; 
	// end inline asm
	// begin inline asm
	mma.sync.aligned.m16n8k64.row.col.s32.s4.s4.s32    { %r14911, %r14912, %r14913, %r14914 },    { %r86038, %r86038, %r86038, %r86038 },    { %r86040, %r86040 },            { %r14911, %r14912, %r14913, %r14914 }; 
	// end inline asm
	// begin inline asm
	mma.sync.aligned.m16n8k64.row.col.s32.s4.s4.s32    { %r14925, %r14926, %r14927, %r14928 },    { %r86038, %r86038, %r86038, %r86038 },    { %r86040, %r86040 },            { %r14925, %r14926, %r14927, %r14928 }; 
	// end inline asm
	// begin inline asm
	mma.sync.aligned.m16n8k64.row.col.s32.s4.s4.s32    { %r14897, %r14898, %r14899, %r14900 },    { %r86038, %r86038, %r86038, %r86038 },    { %r86040, %r86040 },            { %r14897, %r14898, %r14899, %r14900 }; 
	// end inline asm
	// begin inline asm
	mma.sync.aligned.m16n8k64.row.col.s32.s4.s4.s32    { %r14911, %r14912, %r14913, %r14914 },    { %r86038, %r86038, %r86038, %r86038 },    { %r86040, %r86040 },            { %r14911, %r14912, %r14913, %r14914 }; 
	// end inline asm
	// begin inline asm
	mma.sync.aligned.m16n8k64.row.col.s32.s4.s4.s32    { %r14925, %r14926, %r14927, %r14928 },    { %r86038, %r86038, %r86038, %r86038 },    { %r86040, %r86040 },            { %r14925, %r14926, %r14927, %r14928 }; 
	// end inline asm
	// begin inline asm
	mma.sync.aligned.m16n8k64.row.col.s32.s4.s4.s32    { %r14897, %r14898, %r14899, %r14900 },    { %r86038, %r86038, %r86038, %r86038 },    { %r86040, %r86040 },            { %r14897, %r14898, %r14899, %r14900 }; 
	// end inline asm
	// begin inline asm
	mma.sync.aligned.m16n8k64.row.col.s32.s4.s4.s32    { %r14911, %r14912, %r14913, %r14914 },    { %r86038, %r86038, %r86038, %r86038 },    { %r86040, %r86040 },            { %r14911, %r14912, %r14913, %r14914 }; 
	// end inline asm
	// begin inline asm
	mma.sync.aligned.m16n8k64.row.col.s32.s4.s4.s32    { %r14925, %r14926, %r14927, %r14928 },    { %r86038, %r86038, %r86038, %r86038 },    { %r86040, %r86040 },            { %r14925, %r14926, %r14927, %r14928 }; 
	// end inline asm
	// begin inline asm
	mma.sync.aligned.m16n8k64.row.col.s32.s4.s4.s32    { %r14897, %r14898, %r14899, %r14900 },    { %r86038, %r86038, %r86038, %r86038 },    { %r86040, %r86040 },            { %r14897, %r14898, %r14899, %r14900 }; 
	// end inline asm
	// begin inline asm
	mma.sync.aligned.m16n8k64.row.col.s32.s4.s4.s32    { %r14911, %r14912, %r14913, %r14914 },    { %r86038, %r86038, %r86038, %r86038 },    { %r86040, %r86040 },            { %r14911, %r14912, %r14913, %r14914 }; 
	// end inline asm
	// begin inline asm
	mma.sync.aligned.m16n8k64.row.col.s32.s4.s4.s32    { %r14925, %r14926, %r14927, %r14928 },    { %r86038, %r86038, %r86038, %r86038 },    { %r86040, %r86040 },            { %r14925, %r14926, %r14927, %r14928 }; 
	// end inline asm
	// begin inline asm
	mma.sync.aligned.m16n8k64.row.col.s32.s4.s4.s32    { %r14897, %r14898, %r14899, %r14900 },    { %r86038, %r86038, %r86038, %r86038 },    { %r86040, %r86040 },            { %r14897, %r14898, %r14899, %r14900 }; 
	// end inline asm
	// begin inline asm
	mma.sync.aligned.m16n8k64.row.col.s32.s4.s4.s32    { %r14911, %r14912, %r14913, %r14914 },    { %r86038, %r86038, %r86038, %r86038 },    { %r86040, %r86040 },            { %r14911, %r14912, %r14913, %r14914 }; 
	// end inline asm
	// begin inline asm
	mma.sync.aligned.m16n8k64.row.col.s32.s4.s4.s32    { %r14925, %r14926, %r14927, %r14928 },    { %r86038, %r86038, %r86038, %r86038 },    { %r86040, %r86040 },            { %r14925, %r14926, %r14927, %r14928 }; 
	// end inline asm
	// begin inline asm
	mma.sync.aligned.m16n8k64.row.col.s32.s4.s4.s32    { %r14897, %r14898, %r14899, %r14900 },    { %r86038, %r86038, %r86038, %r86038 },    { %r86040, %r86040 },            { %r14897, %r14898, %r14899, %r14900 }; 
	// end inline asm
	// begin inline asm
	mma.sync.aligned.m16n8k64.row.col.s32.s4.s4.s32    { %r14911, %r14912, %r14913, %r14914 },    { %r86038, %r86038, %r86038, %r86038 },    { %r86040, %r86040 },            { %r14911, %r14912, %r14913, %r14914 }; 
	// end inline asm
	// begin inline asm
	mma.sync.aligned.m16n8k64.row.col.s32.s4.s4.s32    { %r14925, %r14926, %r14927, %r14928 },    { %r86038, %r86038, %r86038, %r86038 },    { %r86040, %r86040 },            { %r14925, %r14926, %r14927, %r14928 }; 
	// end inline asm
	// begin inline asm
	mma.sync.aligned.m16n8k64.row.col.s32.s4.s4.s32    { %r14897, %r14898, %r14899, %r14900 },    { %r86038, %r86038, %r86038, %r86038 },    { %r86040, %r86040 },            { %r14897, %r14898, %r14899, %r14900 }; 
	// end inline asm
	// begin inline asm
	mma.sync.aligned.m16n8k64.row.col.s32.s4.s4.s32    { %r14911, %r14912, %r14913, %r14914 },    { %r86038, %r86038, %r86038, %r86038 },    { %r86040, %r86040 },            { %r14911, %r14912, %r14913, %r14914 }; 
	// end inline asm
	// begin inline asm
	mma.sync.aligned.m16n8k64.row.col.s32.s4.s4.s32    { %r14925, %r14926, %r14927, %r14928 },    { %r86038, %r86038, %r86038, %r86038 },    { %r86040, %r86040 },            { %r14925, %r14926, %r14927, %r14928 }; 
	// end inline asm
	// begin inline asm
	mma.sync.aligned.m16n8k64.row.col.s32.s4.s4.s32    { %r14897, %r14898, %r14899, %r14900 },    { %r86038, %r86038, %r86038, %r86038 },    { %r86040, %r86040 },            { %r14897, %r14898, %r14899, %r14900 }; 
	// end inline asm
	// begin inline asm
	mma.sync.aligned.m16n8k64.row.col.s32.s4.s4.s32    { %r14911, %r14912, %r14913, %r14914 },    { %r86038, %r86038, %r86038, %r86038 },    { %r86040, %r86040 },            { %r14911, %r14912, %r14913, %r14914 }; 
	// end inline asm
	// begin inline asm
	mma.sync.aligned.m16n8k64.row.col.s32.s4.s4.s32    { %r14925, %r14926, %r14927, %r14928 },    { %r86038, %r86038, %r86038, %r86038 },    { %r86040, %r86040 },            { %r14925, %r14926, %r14927, %r14928 }; 
	// end inline asm
	// begin inline asm
	mma.sync.aligned.m16n8k64.row.col.s32.s4.s4.s32    { %r14897, %r14898, %r14899, %r14900 },    { %r86038, %r86038, %r86038, %r86038 },    { %r86040, %r86040 },            { %r14897, %r14898, %r14899, %r14900 }; 
	// end inline asm
	// begin inline asm
	mma.sync.aligned.m16n8k64.row.col.s32.s4.s4.s32    { %r14911, %r14912, %r14913, %r14914 },    { %r86038, %r86038, %r86038, %r86038 },    { %r86040, %r86040 },            { %r14911, %r14912, %r14913, %r14914 }; 
	// end inline asm
	// begin inline asm
	mma.sync.aligned.m16n8k64.row.col.s32.s4.s4.s32    { %r14925, %r14926, %r14927, %r14928 },    { %r86038, %r86038, %r86038, %r86038 },    { %r86040, %r86040 },            { %r14925, %r14926, %r14927, %r14928 }; 
	// end inline asm
	// begin inline asm
	mma.sync.aligned.m16n8k64.row.col.s32.s4.s4.s32    { %r14897, %r14898, %r14899, %r14900 },    { %r86038, %r86038, %r86038, %r86038 },    { %r86040, %r86040 },            { %r14897, %r14898, %r14899, %r14900 }; 
	// end inline asm
	// begin inline asm
	mma.sync.aligned.m16n8k64.row.col.s32.s4.s4.s32    { %r14911, %r14912, %r14913, %r14914 },    { %r86038, %r86038, %r86038, %r86038 },    { %r86040, %r86040 },            { %r14911, %r14912, %r14913, %r14914 }; 
	// end inline asm
	// begin inline asm
	mma.sync.aligned.m16n8k64.row.col.s32.s4.s4.s32    { %r14925, %r14926, %r14927, %r14928 },    { %r86038, %r86038, %r86038, %r86038 },    { %r86040, %r86040 },            { %r14925, %r14926, %r14927, %r14928 }; 
	// end inline asm
	// begin inline asm
	mma.sync.aligned.m16n8k64.row.col.s32.s4.s4.s32    { %r14897, %r14898, %r14899, %r14900 },    { %r86038, %r86038, %r86038, %r86038 },    { %r86040, %r86040 },            { %r14897, %r14898, %r14899, %r14900 }; 
	// end inline asm
	// begin inline asm
	mma.sync.aligned.m16n8k64.row.col.s32.s4.s4.s32    { %r14911, %r14912, %r14913, %r14914 },    { %r86038, %r86038, %r86038, %r86038 },    { %r86040, %r86040 },            { %r14911, %r14912, %r14913, %r14914 }; 
	// end inline asm
	// begin inline asm
	mma.sync.aligned.m16n8k64.row.col.s32.s4.s4.s32    { %r14925, %r14926, %r14927, %r14928 },    { %r86038, %r86038, %r86038, %r86038 },    { %r86040, %r86040 },            { %r14925, %r14926, %r14927, %r14928 }; 
	// end inline asm
	// begin inline asm
	mma.sync.aligned.m16n8k64.row.col.s32.s4.s4.s32    { %r14897, %r14898, %r14899, %r14900 },    { %r86038, %r86038, %r86038, %r86038 },    { %r86040, %r86040 },            { %r14897, %r14898, %r14899, %r14900 }; 
	// end inline asm
	// begin inline asm
	mma.sync.aligned.m16n8k64.row.col.s32.s4.s4.s32    { %r14911, %r14912, %r14913, %r14914 },    { %r86038, %r86038, %r86038, %r86038 },    { %r86040, %r86040 },            { %r14911, %r14912, %r14913, %r14914 }; 
	// end inline asm
	// begin inline asm
	mma.sync.aligned.m16n8k64.row.col.s32.s4.s4.s32    { %r14925, %r14926, %r14927, %r14928 },    { %r86038, %r86038, %r86038, %r86038 },    { %r86040, %r86040 },            { %r14925, %r14926, %r14927, %r14928 }; 
	// end inline asm
	// begin inline asm
	mma.sync.aligned.m16n8k64.row.col.s32.s4.s4.s32    { %r14897, %r14898, %r14899, %r14900 },    { %r86038, %r86038, %r86038, %r86038 },    { %r86040, %r86040 },            { %r14897, %r14898, %r14899, %r14900 }; 
	// end inline asm
	// begin inline asm
	mma.sync.aligned.m16n8k64.row.col.s32.s4.s4.s32    { %r14911, %r14912, %r14913, %r14914 },    { %r86038, %r86038, %r86038, %r86038 },    { %r86040, %r86040 },            { %r14911, %r14912, %r14913, %r14914 }; 
	// end inline asm
	// begin inline asm
	mma.sync.aligned.m16n8k64.row.col.s32.s4.s4.s32    { %r14925, %r14926, %r14927, %r14928 },    { %r86038, %r86038, %r86038, %r86038 },    { %r86040, %r86040 },            { %r14925, %r14926, %r14927, %r14928 }; 
	// end inline asm
	// begin inline asm
	mma.sync.aligned.m16n8k64.row.col.s32.s4.s4.s32    { %r14897, %r14898, %r14899, %r14900 },    { %r86038, %r86038, %r86038, %r86038 },    { %r86040, %r86040 },            { %r14897, %r14898, %r14899, %r14900 }; 
	// end inline asm
	// begin inline asm
	mma.sync.aligned.m16n8k64.row.col.s32.s4.s4.s32    { %r14911, %r14912, %r14913, %r14914 },    { %r86038, %r86038, %r86038, %r86038 },    { %r86040, %r86040 },            { %r14911, %r14912, %r14913, %r14914 }; 
	// end inline asm
	// begin inline asm
	mma.sync.aligned.m16n8k64.row.col.s32.s4.s4.s32    { %r14925, %r14926, %r14927, %r14928 },    { %r86038, %r86038, %r86038, %r86038 },    { %r86040, %r86040 },            { %r14925, %r14926, %r14927, %r14928 }; 
	// end inline asm
	// begin inline asm
	mma.sync.aligned.m16n8k64.row.col.s32.s4.s4.s32    { %r14897, %r14898, %r14899, %r14900 },    { %r86038, %r86038, %r86038, %r86038 },    { %r86040, %r86040 },            { %r14897, %r14898, %r14899, %r14900 }; 
	// end inline asm
	// begin inline asm
	mma.sync.aligned.m16n8k64.row.col.s32.s4.s4.s32    { %r14911, %r14912, %r14913, %r14914 },    { %r86038, %r86038, %r86038, %r86038 },    { %r86040, %r86040 },            { %r14911, %r14912, %r14913, %r14914 }; 
	// end inline asm
	// begin inline asm
	mma.sync.aligned.m16n8k64.row.col.s32.s4.s4.s32    { %r14925, %r14926, %r14927, %r14928 },    { %r86038, %r86038, %r86038, %r86038 },    { %r86040, %r86040 },            { %r14925, %r14926, %r14927, %r14928 }; 
	// end inline asm
	// begin inline asm
	mma.sync.aligned.m16n8k64.row.col.s32.s4.s4.s32    { %r14897, %r14898, %r14899, %r14900 },    { %r86038, %r86038, %r86038, %r86038 },    { %r86040, %r86040 },            { %r14897, %r14898, %r14899, %r14900 }; 
	// end inline asm
	// begin inline asm
	mma.sync.aligned.m16n8k64.row.col.s32.s4.s4.s32    { %r14911, %r14912, %r14913, %r14914 },    { %r86038, %r86038, %r86038, %r86038 },    { %r86040, %r86040 },            { %r14911, %r14912, %r14913, %r14914 }; 
	// end inline asm
	// begin inline asm
	mma.sync.aligned.m16n8k64.row.col.s32.s4.s4.s32    { %r14925, %r14926, %r14927, %r14928 },    { %r86038, %r86038, %r86038, %r86038 },    { %r86040, %r86040 },            { %r14925, %r14926, %r14927, %r14928 }; 
	// end inline asm
	// begin inline asm
	mma.sync.aligned.m16n8k64.row.col.s32.s4.s4.s32    { %r14897, %r14898, %r14899, %r14900 },    { %r86038, %r86038, %r86038, %r86038 },    { %r86040, %r86040 },            { %r14897, %r14898, %r14899, %r14900 }; 
	// end inline asm
	// begin inline asm
	mma.sync.aligned.m16n8k64.row.col.s32.s4.s4.s32    { %r14911, %r14912, %r14913, %r14914 },    { %r86038, %r86038, %r86038, %r86038 },    { %r86040, %r86040 },            { %r14911, %r14912, %r14913, %r14914 }; 
	// end inline asm
	// begin inline asm
	mma.sync.aligned.m16n8k64.row.col.s32.s4.s4.s32    { %r14925, %r14926, %r14927, %r14928 },    { %r86038, %r86038, %r86038, %r86038 },    { %r86040, %r86040 },            { %r14925, %r14926, %r14927, %r14928 }; 
	// end inline asm
	// begin inline asm
	mma.sync.aligned.m16n8k64.row.col.s32.s4.s4.s32    { %r14897, %r14898, %r14899, %r14900 },    { %r86038, %r86038, %r86038, %r86038 },    { %r86040, %r86040 },            { %r14897, %r14898, %r14899, %r14900 }; 
	// end inline asm
	// begin inline asm
	mma.sync.aligned.m16n8k64.row.col.s32.s4.s4.s32    { %r14911, %r14912, %r14913, %r14914 },    { %r86038, %r86038, %r86038, %r86038 },    { %r86040, %r86040 },            { %r14911, %r14912, %r14913, %r14914 }; 
	// end inline asm
	// begin inline asm
	mma.sync.aligned.m16n8k64.row.col.s32.s4.s4.s32    { %r14925, %r14926, %r14927, %r14928 },    { %r86038, %r86038, %r86038, %r86038 },    { %r86040, %r86040 },            { %r14925, %r14926, %r14927, %r14928 }; 
	// end inline asm
	// begin inline asm
	mma.sync.aligned.m16n8k64.row.col.s32.s4.s4.s32    { %r14897, %r14898, %r14899, %r14900 },    { %r86038, %r86038, %r86038, %r86038 },    { %r86040, %r86040 },            { %r14897, %r14898, %r14899, %r14900 }; 
	// end inline asm
	// begin inline asm
	mma.sync.aligned.m16n8k64.row.col.s32.s4.s4.s32    { %r14911, %r14912, %r14913, %r14914 },    { %r86038, %r86038, %r86038, %r86038 },    { %r86040, %r86040 },            { %r14911, %r14912, %r14913, %r14914 }; 
	// end inline asm
	// begin inline asm
	mma.sync.aligned.m16n8k64.row.col.s32.s4.s4.s32    { %r14925, %r14926, %r14927, %r14928 },    { %r86038, %r86038, %r86038, %r86038 },    { %r86040, %r86040 },            { %r14925, %r14926, %r14927, %r14928 }; 
	// end inline asm
	// begin inline asm
	mma.sync.aligned.m16n8k64.row.col.s32.s4.s4.s32    { %r14897, %r14898, %r14899, %r14900 },    { %r86038, %r86038, %r86038, %r86038 },    { %r86040, %r86040 },            { %r14897, %r14898, %r14899, %r14900 }; 
	// end inline asm
	// begin inline asm
	mma.sync.aligned.m16n8k64.row.col.s32.s4.s4.s32    { %r14911, %r14912, %r14913, %r14914 },    { %r86038, %r86038, %r86038, %r86038 },    { %r86040, %r86040 },            { %r14911, %r14912, %r14913, %r14914 }; 
	// end inline asm
	// begin inline asm
	mma.sync.aligned.m16n8k64.row.col.s32.s4.s4.s32    { %r14925, %r14926, %r14927, %r14928 },    { %r86038, %r86038, %r86038, %r86038 },    { %r86040, %r86040 },            { %r14925, %r14926, %r14927, %r14928 }; 
	// end inline asm
	// begin inline asm
	mma.sync.aligned.m16n8k64.row.col.s32.s4.s4.s32    { %r14897, %r14898, %r14899, %r14900 },    { %r86038, %r86038, %r86038, %r86038 },    { %r86040, %r86040 },            { %r14897, %r14898, %r14899, %r14900 }; 
	// end inline asm
	// begin inline asm
	mma.sync.aligned.m16n8k64.row.col.s32.s4.s4.s32    { %r14911, %r14912, %r14913, %r14914 },    { %r86038, %r86038, %r86038, %r86038 },    { %r86040, %r86040 },            { %r14911, %r14912, %r14913, %r14914 }; 
	// end inline asm
	// begin inline asm
	mma.sync.aligned.m16n8k64.row.col.s32.s4.s4.s32    { %r14925, %r14926, %r14927, %r14928 },    { %r86038, %r86038, %r86038, %r86038 },    { %r86040, %r86040 },            { %r14925, %r14926, %r14927, %r14928 }; 
	// end inline asm
	// begin inline asm
	mma.sync.aligned.m16n8k64.row.col.s32.s4.s4.s32    { %r14897, %r14898, %r14899, %r14900 },    { %r86038, %r86038, %r86038, %r86038 },    { %r86040, %r86040 },            { %r14897, %r14898, %r14899, %r14900 }; 
	// end inline asm
	// begin inline asm
	mma.sync.aligned.m16n8k64.row.col.s32.s4.s4.s32    { %r14911, %r14912, %r14913, %r14914 },    { %r86038, %r86038, %r86038, %r86038 },    { %r86040, %r86040 },            { %r14911, %r14912, %r14913, %r14914 }; 
	// end inline asm
	// begin inline asm
	mma.sync.aligned.m16n8k64.row.col.s32.s4.s4.s32    { %r14925, %r14926, %r14927, %r14928 },    { %r86038, %r86038, %r86038, %r86038 },    { %r86040, %r86040 },            { %r14925, %r14926, %r14927, %r14928 }; 
	// end inline asm
	// begin inline asm
	mma.sync.aligned.m16n8k64.row.col.s32.s4.s4.s32    { %r14897, %r14898, %r14899, %r14900 },    { %r86038, %r86038, %r86038, %r86038 },    { %r86040, %r86040 },            { %r14897, %r14898, %r14899, %r14900 }; 
	// end inline asm
	// begin inline asm
	mma.sync.aligned.m16n8k64.row.col.s32.s4.s4.s32    { %r14911, %r14912, %r14913, %r14914 },    { %r86038, %r86038, %r86038, %r86038 },    { %r86040, %r86040 },            { %r14911, %r14912, %r14913, %r14914 }; 
	// end inline asm
	// begin inline asm
	mma.sync.aligned.m16n8k64.row.col.s32.s4.s4.s32    { %r14925, %r14926, %r14927, %r14928 },    { %r86038, %r86038, %r86038, %r86038 },    { %r86040, %r86040 },            { %r14925, %r14926, %r14927, %r14928 }; 
	// end inline asm
	// begin inline asm
	mma.sync.aligned.m16n8k64.row.col.s32.s4.s4.s32    { %r14897, %r14898, %r14899, %r14900 },    { %r86038, %r86038, %r86038, %r86038 },    { %r86040, %r86040 },            { %r14897, %r14898, %r14899, %r14900 }; 
	// end inline asm
	// begin inline asm
	mma.sync.aligned.m16n8k64.row.col.s32.s4.s4.s32    { %r14911, %r14912, %r14913, %r14914 },    { %r86038, %r86038, %r86038, %r86038 },    { %r86040, %r86040 },            { %r14911, %r14912, %r14913, %r14914 }; 
	// end inline asm
	// begin inline asm
	mma.sync.aligned.m16n8k64.row.col.s32.s4.s4.s32    { %r14925, %r14926, %r14927, %r14928 },    { %r86038, %r86038, %r86038, %r86038 },    { %r86040, %r86040 },            { %r14925, %r14926, %r14927, %r14928 }; 
	// end inline asm
	// begin inline asm
	mma.sync.aligned.m16n8k64.row.col.s32.s4.s4.s32    { %r14897, %r14898, %r14899, %r14900 },    { %r86038, %r86038, %r86038, %r86038 },    { %r86040, %r86040 },            { %r14897, %r14898, %r14899, %r14900 }; 
	// end inline asm
	// begin inline asm
	mma.sync.aligned.m16n8k64.row.col.s32.s4.s4.s32    { %r14911, %r14912, %r14913, %r14914 },    { %r86038, %r86038, %r86038, %r86038 },    { %r86040, %r86040 },            { %r14911, %r14912, %r14913, %r14914 }; 
	// end inline asm
	// begin inline asm
	mma.sync.aligned.m16n8k64.row.col.s32.s4.s4.s32    { %r14925, %r14926, %r14927, %r14928 },    { %r86038, %r86038, %r86038, %r86038 },    { %r86040, %r86040 },            { %r14925, %r14926, %r14927, %r14928 }; 
	// end inline asm
	// begin inline asm
	mma.sync.aligned.m16n8k64.row.col.s32.s4.s4.s32    { %r14897, %r14898, %r14899, %r14900 },    { %r86038, %r86038, %r86038, %r86038 },    { %r86040, %r86040 },            { %r14897, %r14898, %r14899, %r14900 }; 
	// end inline asm
	// begin inline asm
	mma.sync.aligned.m16n8k64.row.col.s32.s4.s4.s32    { %r14911, %r14912, %r14913, %r14914 },    { %r86038, %r86038, %r86038, %r86038 },    { %r86040, %r86040 },            { %r14911, %r14912, %r14913, %r14914 }; 
	// end inline asm
	// begin inline asm
	mma.sync.aligned.m16n8k64.row.col.s32.s4.s4.s32    { %r14925, %r14926, %r14927, %r14928 },    { %r86038, %r86038, %r86038, %r86038 },    { %r86040, %r86040 },            { %r14925, %r14926, %r14927, %r14928 }; 
	// end inline asm
	// begin inline asm
	mma.sync.aligned.m16n8k64.row.col.s32.s4.s4.s32    { %r14897, %r14898, %r14899, %r14900 },    { %r86038, %r86038, %r86038, %r86038 },    { %r86040, %r86040 },            { %r14897, %r14898, %r14899, %r14900 }; 
	// end inline asm
	// begin inline asm
	mma.sync.aligned.m16n8k64.row.col.s32.s4.s4.s32    { %r14911, %r14912, %r14913, %r14914 },    { %r86038, %r86038, %r86038, %r86038 },    { %r86040, %r86040 },            { %r14911, %r14912, %r14913, %r14914 }; 
	// end inline asm
	// begin inline asm
	mma.sync.aligned.m16n8k64.row.col.s32.s4.s4.s32    { %r14925, %r14926, %r14927, %r14928 },    { %r86038, %r86038, %r86038, %r86038 },    { %r86040, %r86040 },            { %r14925, %r14926, %r14927, %r14928 }; 
	// end inline asm
	// begin inline asm
	mma.sync.aligned.m16n8k64.row.col.s32.s4.s4.s32    { %r14897, %r14898, %r14899, %r14900 },    { %r86038, %r86038, %r86038, %r86038 },    { %r86040, %r86040 },            { %r14897, %r14898, %r14899, %r14900 }; 
	// end inline asm
	// begin inline asm
	mma.sync.aligned.m16n8k64.row.col.s32.s4.s4.s32    { %r14911, %r14912, %r14913, %r14914 },    { %r86038, %r86038, %r86038, %r86038 },    { %r86040, %r86040 },            { %r14911, %r14912, %r14913, %r14914 }; 
	// end inline asm
	// begin inline asm
	mma.sync.aligned.m16n8k64.row.col.s32.s4.s4.s32    { %r14925, %r14926, %r14927, %r14928 },    { %r86038, %r86038, %r86038, %r86038 },    { %r86040, %r86040 },            { %r14925, %r14926, %r14927, %r14928 }; 
	// end inline asm
	// begin inline asm
	mma.sync.aligned.m16n8k64.row.col.s32.s4.s4.s32    { %r14897, %r14898, %r14899, %r14900 },    { %r86038, %r86038, %r86038, %r86038 },    { %r86040, %r86040 },            { %r14897, %r14898, %r14899, %r14900 }; 
	// end inline asm
	// begin inline asm
	mma.sync.aligned.m16n8k64.row.col.s32.s4.s4.s32    { %r14911, %r14912, %r14913, %r14914 },    { %r86038, %r86038, %r86038, %r86038 },    { %r86040, %r86040 },            { %r14911, %r14912, %r14913, %r14914 }; 
	// end inline asm
	// begin inline asm
	mma.sync.aligned.m16n8k64.row.col.s32.s4.s4.s32    { %r14925, %r14926, %r14927, %r14928 },    { %r86038, %r86038, %r86038, %r86038 },    { %r86040, %r86040 },            { %r14925, %r14926, %r14927, %r14928 }; 
	// end inline asm
	// begin inline asm
	mma.sync.aligned.m16n8k64.row.col.s32.s4.s4.s32    { %r14897, %r14898, %r14899, %r14900 },    { %r86038, %r86038, %r86038, %r86038 },    { %r86040, %r86040 },            { %r14897, %r14898, %r14899, %r14900 }; 
	// end inline asm
	// begin inline asm
	mma.sync.aligned.m16n8k64.row.col.s32.s4.s4.s32    { %r14911, %r14912, %r14913, %r14914 },    { %r86038, %r86038, %r86038, %r86038 },    { %r86040, %r86040 },            { %r14911, %r14912, %r14913, %r14914 }; 
	// end inline asm
	// begin inline asm
	mma.sync.aligned.m16n8k64.row.col.s32.s4.s4.s32    { %r14925, %r14926, %r14927, %r14928 },    { %r86038, %r86038, %r86038, %r86038 },    { %r86040, %r86040 },            { %r14925, %r14926, %r14927, %r14928 }; 
	// end inline asm
	// begin inline asm
	mma.sync.aligned.m16n8k64.row.col.s32.s4.s4.s32    { %r14897, %r14898, %r14899, %r14900 },    { %r86038, %r86038, %r86038, %r86038 },    { %r86040, %r86040 },            { %r14897, %r14898, %r14899, %r14900 }; 
	// end inline asm
	// begin inline asm
	mma.sync.aligned.m16n8k64.row.col.s32.s4.s4.s32    { %r14911, %r14912, %r14913, %r14914 },    { %r86038, %r86038, %r86038, %r86038 },    { %r86040, %r86040 },            { %r14911, %r14912, %r14913, %r14914 }; 
	// end inline asm
	// begin inline asm
	mma.sync.aligned.m16n8k64.row.col.s32.s4.s4.s32    { %r14925, %r14926, %r14927, %r14928 },    { %r86038, %r86038, %r86038, %r86038 },    { %r86040, %r86040 },            { %r14925, %r14926, %r14927, %r14928 }; 
	// end inline asm
	// begin inline asm
	mma.sync.aligned.m16n8k64.row.col.s32.s4.s4.s32    { %r14897, %r14898, %r14899, %r14900 },    { %r86038, %r86038, %r86038, %r86038 },    { %r86040, %r86040 },            { %r14897, %r14898, %r14899, %r14900 }; 
	// end inline asm
	// begin inline asm
	mma.sync.aligned.m16n8k64.row.col.s32.s4.s4.s32    { %r14911, %r14912, %r14913, %r14914 },    { %r86038, %r86038, %r86038, %r86038 },    { %r86040, %r86040 },            { %r14911, %r14912, %r14913, %r14914 }; 
	// end inline asm
	// begin inline asm
	mma.sync.aligned.m16n8k64.row.col.s32.s4.s4.s32    { %r14925, %r14926, %r14927, %r14928 },    { %r86038, %r86038, %r86038, %r86038 },    { %r86040, %r86040 },            { %r14925, %r14926, %r14927, %r14928 }; 
	// end inline asm
	// begin inline asm
	mma.sync.aligned.m16n8k64.row.col.s32.s4.s4.s32    { %r14897, %r14898, %r14899, %r14900 },    { %r86038, %r86038, %r86038, %r86038 },    { %r86040, %r86040 },            { %r14897, %r14898, %r14899, %r14900 }; 
	// end inline asm
	// begin inline asm
	mma.sync.aligned.m16n8k64.row.col.s32.s4.s4.s32    { %r14911, %r14912, %r14913, %r14914 },    { %r86038, %r86038, %r86038, %r86038 },    { %r86040, %r86040 },            { %r14911, %r14912, %r14913, %r14914 }; 
	// end inline asm
	// begin inline asm
	mma.sync.aligned.m16n8k64.row.col.s32.s4.s4.s32    { %r14925, %r14926, %r14927, %r14928 },    { %r86038, %r86038, %r86038, %r86038 },    { %r86040, %r86040 },            { %r14925, %r14926, %r14927, %r14928 }; 
	// end inline asm
	// begin inline asm
	mma.sync.aligned.m16n8k64.row.col.s32.s4.s4.s32    { %r14897, %r14898, %r14899, %r14900 },    { %r86038, %r86038, %r86038, %r86038 },    { %r86040, %r86040 },            { %r14897, %r14898, %r14899, %r14900 }; 
	// end inline asm
	// begin inline asm
	mma.sync.aligned.m16n8k64.row.col.s32.s4.s4.s32    { %r14911, %r14912, %r14913, %r14914 },    { %r86038, %r86038, %r86038, %r86038 },    { %r86040, %r86040 },            { %r14911, %r14912, %r14913, %r14914 }; 
	// end inline asm
	// begin inline asm
	mma.sync.aligned.m16n8k64.row.col.s32.s4.s4.s32    { %r14925, %r14926, %r14927, %r14928 },    { %r86038, %r86038, %r86038, %r86038 },    { %r86040, %r86040 },            { %r14925, %r14926, %r14927, %r14928 }; 
	// end inline asm
	// begin inline asm
	mma.sync.aligned.m16n8k64.row.col.s32.s4.s4.s32    { %r14897, %r14898, %r14899, %r14900 },    { %r86038, %r86038, %r86038, %r86038 },    { %r86040, %r86040 },            { %r14897, %r14898, %r14899, %r14900 }; 
	// end inline asm
	// begin inline asm
	mma.sync.aligned.m16n8k64.row.col.s32.s4.s4.s32    { %r14911, %r14912, %r14913, %r14914 },    { %r86038, %r86038, %r86038, %r86038 },    { %r86040, %r86040 },            { %r14911, %r14912, %r14913, %r14914 }; 
	// end inline asm
	// begin inline asm
	mma.sync.aligned.m16n8k64.row.col.s32.s4.s4.s32    { %r14925, %r14926, %r14927, %r14928 },    { %r86038, %r86038, %r86038, %r86038 },    { %r86040, %r86040 },            { %r14925, %r14926, %r14927, %r14928 }; 
	// end inline asm
	// begin inline asm
	mma.sync.aligned.m16n8k64.row.col.s32.s4.s4.s32    { %r14897, %r14898, %r14899, %r14900 },    { %r86038, %r86038, %r86038, %r86038 },    { %r86040, %r86040 },            { %r14897, %r14898, %r14899, %r14900 }; 
	// end inline asm
	// begin inline asm
	mma.sync.aligned.m16n8k64.row.col.s32.s4.s4.s32    { %r14911, %r14912, %r14913, %r14914 },    { %r86038, %r86038, %r86038, %r86038 },    { %r86040, %r86040 },            { %r14911, %r14912, %r14913, %r14914 }; 
	// end inline asm
	// begin inline asm
	mma.sync.aligned.m16n8k64.row.col.s32.s4.s4.s32    { %r14925, %r14926, %r14927, %r14928 },    { %r86038, %r86038, %r86038, %r86038 },    { %r86040, %r86040 },            { %r14925, %r14926, %r14927, %r14928 }; 
	// end inline asm
	// begin inline asm
	mma.sync.aligned.m16n8k64.row.col.s32.s4.s4.s32    { %r14897, %r14898, %r14899, %r14900 },    { %r86038, %r86038, %r86038, %r86038 },    { %r86040, %r86040 },            { %r14897, %r14898, %r14899, %r14900 }; 
	// end inline asm
	// begin inline asm
	mma.sync.aligned.m16n8k64.row.col.s32.s4.s4.s32    { %r14911, %r14912, %r14913, %r14914 },    { %r86038, %r86038, %r86038, %r86038 },    { %r86040, %r86040 },            { %r14911, %r14912, %r14913, %r14914 }; 
	// end inline asm
	// begin inline asm
	mma.sync.aligned.m16n8k64.row.col.s32.s4.s4.s32    { %r14925, %r14926, %r14927, %r14928 },    { %r86038, %r86038, %r86038, %r86038 },    { %r86040, %r86040 },            { %r14925, %r14926, %r14927, %r14928 }; 
	// end inline asm
	// begin inline asm
	mma.sync.aligned.m16n8k64.row.col.s32.s4.s4.s32    { %r14897, %r14898, %r14899, %r14900 },    { %r86038, %r86038, %r86038, %r86038 },    { %r86040, %r86040 },            { %r14897, %r14898, %r14899, %r14900 }; 
	// end inline asm
	// begin inline asm
	mma.sync.aligned.m16n8k64.row.col.s32.s4.s4.s32    { %r14911, %r14912, %r14913, %r14914 },    { %r86038, %r86038, %r86038, %r86038 },    { %r86040, %r86040 },            { %r14911, %r14912, %r14913, %r14914 }; 
	// end inline asm
	// begin inline asm
	mma.sync.aligned.m16n8k64.row.col.s32.s4.s4.s32    { %r14925, %r14926, %r14927, %r14928 },    { %r86038, %r86038, %r86038, %r86038 },    { %r86040, %r86040 },            { %r14925, %r14926, %r14927, %r14928 }; 
	// end inline asm
	// begin inline asm
	mma.sync.aligned.m16n8k64.row.col.s32.s4.s4.s32    { %r14897, %r14898, %r14899, %r14900 },    { %r86038, %r86038, %r86038, %r86038 },    { %r86040, %r86040 },            { %r14897, %r14898, %r14899, %r14900 }; 
	// end inline asm
	// begin inline asm
	mma.sync.aligned.m16n8k64.row.col.s32.s4.s4.s32    { %r14911, %r14912, %r14913, %r14914 },    { %r86038, %r86038, %r86038, %r86038 },    { %r86040, %r86040 },            { %r14911, %r14912, %r14913, %r14914 }; 
	// end inline asm
	// begin inline asm
	mma.sync.aligned.m16n8k64.row.col.s32.s4.s4.s32    { %r14925, %r14926, %r14927, %r14928 },    { %r86038, %r86038, %r86038, %r86038 },    { %r86040, %r86040 },            { %r14925, %r14926, %r14927, %r14928 }; 
	// end inline asm
	// begin inline asm
	mma.sync.aligned.m16n8k64.row.col.s32.s4.s4.s32    { %r14897, %r14898, %r14899, %r14900 },    { %r86038, %r86038, %r86038, %r86038 },    { %r86040, %r86040 },            { %r14897, %r14898, %r14899, %r14900 }; 
	// end inline asm
	// begin inline asm
	mma.sync.aligned.m16n8k64.row.col.s32.s4.s4.s32    { %r14911, %r14912, %r14913, %r14914 },    { %r86038, %r86038, %r86038, %r86038 },    { %r86040, %r86040 },            { %r14911, %r14912, %r14913, %r14914 }; 
	// end inline asm
	// begin inline asm
	mma.sync.aligned.m16n8k64.row.col.s32.s4.s4.s32    { %r14925, %r14926, %r14927, %r14928 },    { %r86038, %r86038, %r86038, %r86038 },    { %r86040, %r86040 },            { %r14925, %r14926, %r14927, %r14928 }; 
	// end inline asm
	// begin inline asm
	mma.sync.aligned.m16n8k64.row.col.s32.s4.s4.s32    { %r14897, %r14898, %r14899, %r14900 },    { %r86038, %r86038, %r86038, %r86038 },    { %r86040, %r86040 },            { %r14897, %r14898, %r14899, %r14900 }; 
	// end inline asm
	// begin inline asm
	mma.sync.aligned.m16n8k64.row.col.s32.s4.s4.s32    { %r14911, %r14912, %r14913, %r14914 },    { %r86038, %r86038, %r86038, %r86038 },    { %r86040, %r86040 },            { %r14911, %r14912, %r14913, %r14914 }; 
	// end inline asm
	// begin inline asm
	mma.sync.aligned.m16n8k64.row.col.s32.s4.s4.s32    { %r14925, %r14926, %r14927, %r14928 },    { %r86038, %r86038, %r86038, %r86038 },    { %r86040, %r86040 },            { %r14925, %r14926, %r14927, %r14928 }; 
	// end inline asm
	// begin inline asm
	mma.sync.aligned.m16n8k64.row.col.s32.s4.s4.s32    { %r14897, %r14898, %r14899, %r14900 },    { %r86038, %r86038, %r86038, %r86038 },    { %r86040, %r86040 },            { %r14897, %r14898, %r14899, %r14900 }; 
	// end inline asm
	// begin inline asm
	mma.sync.aligned.m16n8k64.row.col.s32.s4.s4.s32    { %r14911, %r14912, %r14913, %r14914 },    { %r86038, %r86038, %r86038, %r86038 },    { %r86040, %r86040 },            { %r14911, %r14912, %r14913, %r14914 }; 
	// end inline asm
	// begin inline asm
	mma.sync.aligned.m16n8k64.row.col.s32.s4.s4.s32    { %r14925, %r14926, %r14927, %r14928 },    { %r86038, %r86038, %r86038, %r86038 },    { %r86040, %r86040 },            { %r14925, %r14926, %r14927, %r14928 }; 
	// end inline asm
	// begin inline asm
	mma.sync.aligned.m16n8k64.row.col.s32.s4.s4.s32    { %r14897, %r14898, %r14899, %r14900 },    { %r86038, %r86038, %r86038, %r86038 },    { %r86040, %r86040 },            { %r14897, %r14898, %r14899, %r14900 }; 
	// end inline asm
	// begin inline asm
	mma.sync.aligned.m16n8k64.row.col.s32.s4.s4.s32    { %r14911, %r14912, %r14913, %r14914 },    { %r86038, %r86038, %r86038, %r86038 },    { %r86040, %r86040 },            { %r14911, %r14912, %r14913, %r14914 }; 
	// end inline asm
	// begin inline asm
	mma.sync.aligned.m16n8k64.row.col.s32.s4.s4.s32    { %r14925, %r14926, %r14927, %r14928 },    { %r86038, %r86038, %r86038, %r86038 },    { %r86040, %r86040 },            { %r14925, %r14926, %r14927, %r14928 }; 
	// end inline asm
	// begin inline asm
	mma.sync.aligned.m16n8k64.row.col.s32.s4.s4.s32    { %r14897, %r14898, %r14899, %r14900 },    { %r86038, %r86038, %r86038, %r86038 },    { %r86040, %r86040 },            { %r14897, %r14898, %r14899, %r14900 }; 
	// end inline asm
	// begin inline asm
	mma.sync.aligned.m16n8k64.row.col.s32.s4.s4.s32    { %r14911, %r14912, %r14913, %r14914 },    { %r86038, %r86038, %r86038, %r86038 },    { %r86040, %r86040 },            { %r14911, %r14912, %r14913, %r14914 }; 
	// end inline asm
	// begin inline asm
	mma.sync.aligned.m16n8k64.row.col.s32.s4.s4.s32    { %r14925, %r14926, %r14927, %r14928 },    { %r86038, %r86038, %r86038, %r86038 },    { %r86040, %r86040 },            { %r14925, %r14926, %r14927, %r14928 }; 
	// end inline asm
	// begin inline asm
	mma.sync.aligned.m16n8k64.row.col.s32.s4.s4.s32    { %r14897, %r14898, %r14899, %r14900 },    { %r86038, %r86038, %r86038, %r86038 },    { %r86040, %r86040 },            { %r14897, %r14898, %r14899, %r14900 }; 
	// end inline asm
	// begin inline asm
	mma.sync.aligned.m16n8k64.row.col.s32.s4.s4.s32    { %r14911, %r14912, %r14913, %r14914 },    { %r86038, %r86038, %r86038, %r86038 },    { %r86040, %r86040 },            { %r14911, %r14912, %r14913, %r14914 }; 
	// end inline asm
	// begin inline asm
	mma.sync.aligned.m16n8k64.row.col.s32.s4.s4.s32    { %r14925, %r14926, %r14927, %r14928 },    { %r86038, %r86038, %r86038, %r86038 },    { %r86040, %r86040 },            { %r14925, %r14926, %r14927, %r14928 }; 
	// end inline asm
	// begin inline asm
	mma.sync.aligned.m16n8k64.row.col.s32.s4.s4.s32    { %r14897, %r14898, %r14899, %r14900 },    { %r86038, %r86038, %r86038, %r86038 },    { %r86040, %r86040 },            { %r14897, %r14898, %r14899, %r14900 }; 
	// end inline asm
	// begin inline asm
	mma.sync.aligned.m16n8k64.row.col.s32.s4.s4.s32    { %r14911, %r14912, %r14913, %r14914 },    { %r86038, %r86038, %r86038, %r86038 },    { %r86040, %r86040 },            { %r14911, %r14912, %r14913, %r14914 }; 
	// end inline asm
	// begin inline asm
	mma.sync.aligned.m16n8k64.row.col.s32.s4.s4.s32    { %r14925, %r14926, %r14927, %r14928 },    { %r86038, %r86038, %r86038, %r86038 },    { %r86040, %r86040 },            { %r14925, %r14926, %r14927, %r14928 }; 
	// end inline asm
	// begin inline asm
	mma.sync.aligned.m16n8k64.row.col.s32.s4.s4.s32    { %r14897, %r14898, %r14899, %r14900 },    { %r86038, %r86038, %r86038, %r86038 },    { %r86040, %r86040 },            { %r14897, %r14898, %r14899, %r14900 }; 
	// end inline asm
	// begin inline asm
	mma.sync.aligned.m16n8k64.row.col.s32.s4.s4.s32    { %r14911, %r14912, %r14913, %r14914 },    { %r86038, %r86038, %r86038, %r86038 },    { %r86040, %r86040 },            { %r14911, %r14912, %r14913, %r14914 }; 
	// end inline asm
	// begin inline asm
	mma.sync.aligned.m16n8k64.row.col.s32.s4.s4.s32    { %r14925, %r14926, %r14927, %r14928 },    { %r86038, %r86038, %r86038, %r86038 },    { %r86040, %r86040 },            { %r14925, %r14926, %r14927, %r14928 }; 
	// end inline asm
	// begin inline asm
	mma.sync.aligned.m16n8k64.row.col.s32.s4.s4.s32    { %r14897, %r14898, %r14899, %r14900 },    { %r86038, %r86038, %r86038, %r86038 },    { %r86040, %r86040 },            { %r14897, %r14898, %r14899, %r14900 }; 
	// end inline asm
	// begin inline asm
	mma.sync.aligned.m16n8k64.row.col.s32.s4.s4.s32    { %r14911, %r14912, %r14913, %r14914 },    { %r86038, %r86038, %r86038, %r86038 },    { %r86040, %r86040 },            { %r14911, %r14912, %r14913, %r14914 }; 
	// end inline asm
	// begin inline asm
	mma.sync.aligned.m16n8k64.row.col.s32.s4.s4.s32    { %r14925, %r14926, %r14927, %r14928 },    { %r86038, %r86038, %r86038, %r86038 },    { %r86040, %r86040 },            { %r14925, %r14926, %r14927, %r14928 }; 
	// end inline asm
	// begin inline asm
	mma.sync.aligned.m16n8k64.row.col.s32.s4.s4.s32    { %r14897, %r14898, %r14899, %r14900 },    { %r86038, %r86038, %r86038, %r86038 },    { %r86040, %r86040 },            { %r14897, %r14898, %r14899, %r14900 }; 
	// end inline asm
	// begin inline asm
	mma.sync.aligned.m16n8k64.row.col.s32.s4.s4.s32    { %r14911, %r14912, %r14913, %r14914 },    { %r86038, %r86038, %r86038, %r86038 },    { %r86040, %r86040 },            { %r14911, %r14912, %r14913, %r14914 }; 
	// end inline asm
	// begin inline asm
	mma.sync.aligned.m16n8k64.row.col.s32.s4.s4.s32    { %r14925, %r14926, %r14927, %r14928 },    { %r86038, %r86038, %r86038, %r86038 },    { %r86040, %r86040 },            { %r14925, %r14926, %r14927, %r14928 }; 
	// end inline asm
	// begin inline asm
	mma.sync.aligned.m16n8k64.row.col.s32.s4.s4.s32    { %r14897, %r14898, %r14899, %r14900 },    { %r86038, %r86038, %r86038, %r86038 },    { %r86040, %r86040 },            { %r14897, %r14898, %r14899, %r14900 }; 
	// end inline asm
	// begin inline asm
	mma.sync.aligned.m16n8k64.row.col.s32.s4.s4.s32    { %r14911, %r14912, %r14913, %r14914 },    { %r86038, %r86038, %r86038, %r86038 },    { %r86040, %r86040 },            { %r14911, %r14912, %r14913, %r14914 }; 
	// end inline asm
	// begin inline asm
	mma.sync.aligned.m16n8k64.row.col.s32.s4.s4.s32    { %r14925, %r14926, %r14927, %r14928 },    { %r86038, %r86038, %r86038, %r86038 },    { %r86040, %r86040 },            { %r14925, %r14926, %r14927, %r14928 }; 
	// end inline asm
	// begin inline asm
	mma.sync.aligned.m16n8k64.row.col.s32.s4.s4.s32    { %r14897, %r14898, %r14899, %r14900 },    { %r86038, %r86038, %r86038, %r86038 },    { %r86040, %r86040 },            { %r14897, %r14898, %r14899, %r14900 }; 
	// end inline asm
	// begin inline asm
	mma.sync.aligned.m16n8k64.row.col.s32.s4.s4.s32    { %r14911, %r14912, %r14913, %r14914 },    { %r86038, %r86038, %r86038, %r86038 },    { %r86040, %r86040 },            { %r14911, %r14912, %r14913, %r14914 }; 
	// end inline asm
	// begin inline asm
	mma.sync.aligned.m16n8k64.row.col.s32.s4.s4.s32    { %r14925, %r14926, %r14927, %r14928 },    { %r86038, %r86038, %r86038, %r86038 },    { %r86040, %r86040 },            { %r14925, %r14926, %r14927, %r14928 }; 
	// end inline asm
	// begin inline asm
	mma.sync.aligned.m16n8k64.row.col.s32.s4.s4.s32    { %r14897, %r14898, %r14899, %r14900 },    { %r86038, %r86038, %r86038, %r86038 },    { %r86040, %r86040 },            { %r14897, %r14898, %r14899, %r14900 }; 
	// end inline asm
	// begin inline asm
	mma.sync.aligned.m16n8k64.row.col.s32.s4.s4.s32    { %r14911, %r14912, %r14913, %r14914 },    { %r86038, %r86038, %r86038, %r86038 },    { %r86040, %r86040 },            { %r14911, %r14912, %r14913, %r14914 }; 
	// end inline asm
	// begin inline asm
	mma.sync.aligned.m16n8k64.row.col.s32.s4.s4.s32    { %r14925, %r14926, %r14927, %r14928 },    { %r86038, %r86038, %r86038, %r86038 },    { %r86040, %r86040 },            { %r14925, %r14926, %r14927, %r14928 }; 
	// end inline asm
	// begin inline asm
	mma.sync.aligned.m16n8k64.row.col.s32.s4.s4.s32    { %r14897, %r14898, %r14899, %r14900 },    { %r86038, %r86038, %r86038, %r86038 },    { %r86040, %r86040 },            { %r14897, %r14898, %r14899, %r14900 }; 
	// end inline asm
	// begin inline asm
	mma.sync.aligned.m16n8k64.row.col.s32.s4.s4.s32    { %r14911, %r14912, %r14913, %r14914 },    { %r86038, %r86038, %r86038, %r86038 },    { %r86040, %r86040 },            { %r14911, %r14912, %r14913, %r14914 }; 
	// end inline asm
	// begin inline asm
	mma.sync.aligned.m16n8k64.row.col.s32.s4.s4.s32    { %r14925, %r14926, %r14927, %r14928 },    { %r86038, %r86038, %r86038, %r86038 },    { %r86040, %r86040 },            { %r14925, %r14926, %r14927, %r14928 }; 
	// end inline asm
	// begin inline asm
	mma.sync.aligned.m16n8k64.row.col.s32.s4.s4.s32    { %r14897, %r14898, %r14899, %r14900 },    { %r86038, %r86038, %r86038, %r86038 },    { %r86040, %r86040 },            { %r14897, %r14898, %r14899, %r14900 }; 
	// end inline asm
	// begin inline asm
	mma.sync.aligned.m16n8k64.row.col.s32.s4.s4.s32    { %r14911, %r14912, %r14913, %r14914 },    { %r86038, %r86038, %r86038, %r86038 },    { %r86040, %r86040 },            { %r14911, %r14912, %r14913, %r14914 }; 
	// end inline asm
	// begin inline asm
	mma.sync.aligned.m16n8k64.row.col.s32.s4.s4.s32    { %r14925, %r14926, %r14927, %r14928 },    { %r86038, %r86038, %r86038, %r86038 },    { %r86040, %r86040 },            { %r14925, %r14926, %r14927, %r14928 }; 
	// end inline asm
	// begin inline asm
	mma.sync.aligned.m16n8k64.row.col.s32.s4.s4.s32    { %r14897, %r14898, %r14899, %r14900 },    { %r86038, %r86038, %r86038, %r86038 },    { %r86040, %r86040 },            { %r14897, %r14898, %r14899, %r14900 }; 
	// end inline asm
	// begin inline asm
	mma.sync.aligned.m16n8k64.row.col.s32.s4.s4.s32    { %r14911, %r14912, %r14913, %r14914 },    { %r86038, %r86038, %r86038, %r86038 },    { %r86040, %r86040 },            { %r14911, %r14912, %r14913, %r14914 }; 
	// end inline asm
	// begin inline asm
	mma.sync.aligned.m16n8k64.row.col.s32.s4.s4.s32    { %r14925, %r14926, %r14927, %r14928 },    { %r86038, %r86038, %r86038, %r86038 },    { %r86040, %r86040 },            { %r14925, %r14926, %r14927, %r14928 }; 
	// end inline asm
	// begin inline asm
	mma.sync.aligned.m16n8k64.row.col.s32.s4.s4.s32    { %r14897, %r14898, %r14899, %r14900 },    { %r86038, %r86038, %r86038, %r86038 },    { %r86040, %r86040 },            { %r14897, %r14898, %r14899, %r14900 }; 
	// end inline asm
	// begin inline asm
	mma.sync.aligned.m16n8k64.row.col.s32.s4.s4.s32    { %r14911, %r14912, %r14913, %r14914 },    { %r86038, %r86038, %r86038, %r86038 },    { %r86040, %r86040 },            { %r14911, %r14912, %r14913, %r14914 }; 
	// end inline asm
	// begin inline asm
	mma.sync.aligned.m16n8k64.row.col.s32.s4.s4.s32    { %r14925, %r14926, %r14927, %r14928 },    { %r86038, %r86038, %r86038, %r86038 },    { %r86040, %r86040 },            { %r14925, %r14926, %r14927, %r14928 }; 
	// end inline asm
	// begin inline asm
	mma.sync.aligned.m16n8k64.row.col.s32.s4.s4.s32    { %r14897, %r14898, %r14899, %r14900 },    { %r86038, %r86038, %r86038, %r86038 },    { %r86040, %r86040 },            { %r14897, %r14898, %r14899, %r14900 }; 
	// end inline asm
	// begin inline asm
	mma.sync.aligned.m16n8k64.row.col.s32.s4.s4.s32    { %r14911, %r14912, %r14913, %r14914 },    { %r86038, %r86038, %r86038, %r86038 },    { %r86040, %r86040 },            { %r14911, %r14912, %r14913, %r14914 }; 
	// end inline asm
	// begin inline asm
	mma.sync.aligned.m16n8k64.row.col.s32.s4.s4.s32    { %r14925, %r14926, %r14927, %r14928 },    { %r86038, %r86038, %r86038, %r86038 },    { %r86040, %r86040 },            { %r14925, %r14926, %r14927, %r14928 }; 
	// end inline asm
	// begin inline asm
	mma.sync.aligned.m16n8k64.row.col.s32.s4.s4.s32    { %r14897, %r14898, %r14899, %r14900 },    { %r86038, %r86038, %r86038, %r86038 },    { %r86040, %r86040 },            { %r14897, %r14898, %r14899, %r14900 }; 
	// end inline asm
	// begin inline asm
	mma.sync.aligned.m16n8k64.row.col.s32.s4.s4.s32    { %r14911, %r14912, %r14913, %r14914 },    { %r86038, %r86038, %r86038, %r86038 },    { %r86040, %r86040 },            { %r14911, %r14912, %r14913, %r14914 }; 
	// end inline asm
	// begin inline asm
	mma.sync.aligned.m16n8k64.row.col.s32.s4.s4.s32    { %r14925, %r14926, %r14927, %r14928 },    { %r86038, %r86038, %r86038, %r86038 },    { %r86040, %r86040 },            { %r14925, %r14926, %r14927, %r14928 }; 
	// end inline asm
	// begin inline asm
	mma.sync.aligned.m16n8k64.row.col.s32.s4.s4.s32    { %r14897, %r14898, %r14899, %r14900 },    { %r86038, %r86038, %r86038, %r86038 },    { %r86040, %r86040 },            { %r14897, %r14898, %r14899, %r14900 }; 
	// end inline asm
	// begin inline asm
	mma.sync.aligned.m16n8k64.row.col.s32.s4.s4.s32    { %r14911, %r14912, %r14913, %r14914 },    { %r86038, %r86038, %r86038, %r86038 },    { %r86040, %r86040 },            { %r14911, %r14912, %r14913, %r14914 }; 
	// end inline asm
	// begin inline asm
	mma.sync.aligned.m16n8k64.row.col.s32.s4.s4.s32    { %r14925, %r14926, %r14927, %r14928 },    { %r86038, %r86038, %r86038, %r86038 },    { %r86040, %r86040 },            { %r14925, %r14926, %r14927, %r14928 }; 
	// end inline asm
	// begin inline asm
	mma.sync.aligned.m16n8k64.row.col.s32.s4.s4.s32    { %r14897, %r14898, %r14899, %r14900 },    { %r86038, %r86038, %r86038, %r86038 },    { %r86040, %r86040 },            { %r14897, %r14898, %r14899, %r14900 }; 
	// end inline asm
	// begin inline asm
	mma.sync.aligned.m16n8k64.row.col.s32.s4.s4.s32    { %r14911, %r14912, %r14913, %r14914 },    { %r86038, %r86038, %r86038, %r86038 },    { %r86040, %r86040 },            { %r14911, %r14912, %r14913, %r14914 }; 
	// end inline asm
	// begin inline asm
	mma.sync.aligned.m16n8k64.row.col.s32.s4.s4.s32    { %r14925, %r14926, %r14927, %r14928 },    { %r86038, %r86038, %r86038, %r86038 },    { %r86040, %r86040 },            { %r14925, %r14926, %r14927, %r14928 }; 
	// end inline asm
	// begin inline asm
	mma.sync.aligned.m16n8k64.row.col.s32.s4.s4.s32    { %r14897, %r14898, %r14899, %r14900 },    { %r86038, %r86038, %r86038, %r86038 },    { %r86040, %r86040 },            { %r14897, %r14898, %r14899, %r14900 }; 
	// end inline asm
	// begin inline asm
	mma.sync.aligned.m16n8k64.row.col.s32.s4.s4.s32    { %r14911, %r14912, %r14913, %r14914 },    { %r86038, %r86038, %r86038, %r86038 },    { %r86040, %r86040 },            { %r14911, %r14912, %r14913, %r14914 }; 
	// end inline asm
	// begin inline asm
	mma.sync.aligned.m16n8k64.row.col.s32.s4.s4.s32    { %r14925, %r14926, %r14927, %r14928 },    { %r86038, %r86038, %r86038, %r86038 },    { %r86040, %r86040 },            { %r14925, %r14926, %r14927, %r14928 }; 
	// end inline asm
	// begin inline asm
	mma.sync.aligned.m16n8k64.row.col.s32.s4.s4.s32    { %r14897, %r14898, %r14899, %r14900 },    { %r86038, %r86038, %r86038, %r86038 },    { %r86040, %r86040 },            { %r14897, %r14898, %r14899, %r14900 }; 
	// end inline asm
	// begin inline asm
	mma.sync.aligned.m16n8k64.row.col.s32.s4.s4.s32    { %r14911, %r14912, %r14913, %r14914 },    { %r86038, %r86038, %r86038, %r86038 },    { %r86040, %r86040 },            { %r14911, %r14912, %r14913, %r14914 }; 
	// end inline asm
	// begin inline asm
	mma.sync.aligned.m16n8k64.row.col.s32.s4.s4.s32    { %r14925, %r14926, %r14927, %r14928 },    { %r86038, %r86038, %r86038, %r86038 },    { %r86040, %r86040 },            { %r14925, %r14926, %r14927, %r14928 }; 
	// end inline asm
	// begin inline asm
	mma.sync.aligned.m16n8k64.row.col.s32.s4.s4.s32    { %r14897, %r14898, %r14899, %r14900 },    { %r86038, %r86038, %r86038, %r86038 },    { %r86040, %r86040 },            { %r14897, %r14898, %r14899, %r14900 }; 
	// end inline asm
	// begin inline asm
	mma.sync.aligned.m16n8k64.row.col.s32.s4.s4.s32    { %r14911, %r14912, %r14913, %r14914 },    { %r86038, %r86038, %r86038, %r86038 },    { %r86040, %r86040 },            { %r14911, %r14912, %r14913, %r14914 }; 
	// end inline asm
	// begin inline asm
	mma.sync.aligned.m16n8k64.row.col.s32.s4.s4.s32    { %r14925, %r14926, %r14927, %r14928 },    { %r86038, %r86038, %r86038, %r86038 },    { %r86040, %r86040 },            { %r14925, %r14926, %r14927, %r14928 }; 
	// end inline asm
	// begin inline asm
	mma.sync.aligned.m16n8k64.row.col.s32.s4.s4.s32    { %r14897, %r14898, %r14899, %r14900 },    { %r86038, %r86038, %r86038, %r86038 },    { %r86040, %r86040 },            { %r14897, %r14898, %r14899, %r14900 }; 
	// end inline asm
	// begin inline asm
	mma.sync.aligned.m16n8k64.row.col.s32.s4.s4.s32    { %r14911, %r14912, %r14913, %r14914 },    { %r86038, %r86038, %r86038, %r86038 },    { %r86040, %r86040 },            { %r14911, %r14912, %r14913, %r14914 }; 
	// end inline asm
	// begin inline asm
	mma.sync.aligned.m16n8k64.row.col.s32.s4.s4.s32    { %r14925, %r14926, %r14927, %r14928 },    { %r86038, %r86038, %r86038, %r86038 },    { %r86040, %r86040 },            { %r14925, %r14926, %r14927, %r14928 }; 
	// end inline asm
	// begin inline asm
	mma.sync.aligned.m16n8k64.row.col.s32.s4.s4.s32    { %r14897, %r14898, %r14899, %r14900 },    { %r86038, %r86038, %r86038, %r86038 },    { %r86040, %r86040 },            { %r14897, %r14898, %r14899, %r14900 }; 
	// end inline asm
	// begin inline asm
	mma.sync.aligned.m16n8k64.row.col.s32.s4.s4.s32    { %r14911, %r14912, %r14913, %r14914 },    { %r86038, %r86038, %r86038, %r86038 },    { %r86040, %r86040 },            { %r14911, %r14912, %r14913, %r14914 }; 
	// end inline asm
	// begin inline asm
	mma.sync.aligned.m16n8k64.row.col.s32.s4.s4.s32    { %r14925, %r14926, %r14927, %r14928 },    { %r86038, %r86038, %r86038, %r86038 },    { %r86040, %r86040 },            { %r14925, %r14926, %r14927, %r14928 }; 
	// end inline asm
	// begin inline asm
	mma.sync.aligned.m16n8k64.row.col.s32.s4.s4.s32    { %r14897, %r14898, %r14899, %r14900 },    { %r86038, %r86038, %r86038, %r86038 },    { %r86040, %r86040 },            { %r14897, %r14898, %r14899, %r14900 }; 
	// end inline asm
	// begin inline asm
	mma.sync.aligned.m16n8k64.row.col.s32.s4.s4.s32    { %r14911, %r14912, %r14913, %r14914 },    { %r86038, %r86038, %r86038, %r86038 },    { %r86040, %r86040 },            { %r14911, %r14912, %r14913, %r14914 }; 
	// end inline asm
	// begin inline asm
	mma.sync.aligned.m16n8k64.row.col.s32.s4.s4.s32    { %r14925, %r14926, %r14927, %r14928 },    { %r86038, %r86038, %r86038, %r86038 },    { %r86040, %r86040 },            { %r14925, %r14926, %r14927, %r14928 }; 
	// end inline asm
	// begin inline asm
	mma.sync.aligned.m16n8k64.row.col.s32.s4.s4.s32    { %r14897, %r14898, %r14899, %r14900 },    { %r86038, %r86038, %r86038, %r86038 },    { %r86040, %r86040 },            { %r14897, %r14898, %r14899, %r14900 }; 
	// end inline asm
	// begin inline asm
	mma.sync.aligned.m16n8k64.row.col.s32.s4.s4.s32    { %r14911, %r14912, %r14913, %r14914 },    { %r86038, %r86038, %r86038, %r86038 },    { %r86040, %r86040 },            { %r14911, %r14912, %r14913, %r14914 }; 
	// end inline asm
	// begin inline asm
	mma.sync.aligned.m16n8k64.row.col.s32.s4.s4.s32    { %r14925, %r14926, %r14927, %r14928 },    { %r86038, %r86038, %r86038, %r86038 },    { %r86040, %r86040 },            { %r14925, %r14926, %r14927, %r14928 }; 
	// end inline asm
	// begin inline asm
	mma.sync.aligned.m16n8k64.row.col.s32.s4.s4.s32    { %r14897, %r14898, %r14899, %r14900 },    { %r86038, %r86038, %r86038, %r86038 },    { %r86040, %r86040 },            { %r14897, %r14898, %r14899, %r14900 }; 
	// end inline asm
	// begin inline asm
	mma.sync.aligned.m16n8k64.row.col.s32.s4.s4.s32    { %r14911, %r14912, %r14913, %r14914 },    { %r86038, %r86038, %r86038, %r86038 },    { %r86040, %r86040 },            { %r14911, %r14912, %r14913, %r14914 }; 
	// end inline asm
	// begin inline asm
	mma.sync.aligned.m16n8k64.row.col.s32.s4.s4.s32    { %r14925, %r14926, %r14927, %r14928 },    { %r86038, %r86038, %r86038, %r86038 },    { %r86040, %r86040 },            { %r14925, %r14926, %r14927, %r14928 }; 
	// end inline asm
	// begin inline asm
	mma.sync.aligned.m16n8k64.row.col.s32.s4.s4.s32    { %r14897, %r14898, %r14899, %r14900 },    { %r86038, %r86038, %r86038, %r86038 },    { %r86040, %r86040 },            { %r14897, %r14898, %r14899, %r14900 }; 
	// end inline asm
	// begin inline asm
	mma.sync.aligned.m16n8k64.row.col.s32.s4.s4.s32    { %r14911, %r14912, %r14913, %r14914 },    { %r86038, %r86038, %r86038, %r86038 },    { %r86040, %r86040 },            { %r14911, %r14912, %r14913, %r14914 }; 
	// end inline asm
	// begin inline asm
	mma.sync.aligned.m16n8k64.row.col.s32.s4.s4.s32    { %r14925, %r14926, %r14927, %r14928 },    { %r86038, %r86038, %r86038, %r86038 },    { %r86040, %r86040 },            { %r14925, %r14926, %r14927, %r14928 }; 
	// end inline asm
	// begin inline asm
	mma.sync.aligned.m16n8k64.row.col.s32.s4.s4.s32    { %r14897, %r14898, %r14899, %r14900 },    { %r86038, %r86038, %r86038, %r86038 },    { %r86040, %r86040 },            { %r14897, %r14898, %r14899, %r14900 }; 
	// end inline asm
	// begin inline asm
	mma.sync.aligned.m16n8k64.row.col.s32.s4.s4.s32    { %r14911, %r14912, %r14913, %r14914 },    { %r86038, %r86038, %r86038, %r86038 },    { %r86040, %r86040 },            { %r14911, %r14912, %r14913, %r14914 }; 
	// end inline asm
	// begin inline asm
	mma.sync.aligned.m16n8k64.row.col.s32.s4.s4.s32    { %r14925, %r14926, %r14927, %r14928 },    { %r86038, %r86038, %r86038, %r86038 },    { %r86040, %r86040 },            { %r14925, %r14926, %r14927, %r14928 }; 
	// end inline asm
	// begin inline asm
	mma.sync.aligned.m16n8k64.row.col.s32.s4.s4.s32    { %r14897, %r14898, %r14899, %r14900 },    { %r86038, %r86038, %r86038, %r86038 },    { %r86040, %r86040 },            { %r14897, %r14898, %r14899, %r14900 }; 
	// end inline asm
	// begin inline asm
	mma.sync.aligned.m16n8k64.row.col.s32.s4.s4.s32    { %r14911, %r14912, %r14913, %r14914 },    { %r86038, %r86038, %r86038, %r86038 },    { %r86040, %r86040 },            { %r14911, %r14912, %r14913, %r14914 }; 
	// end inline asm
	// begin inline asm
	mma.sync.aligned.m16n8k64.row.col.s32.s4.s4.s32    { %r14925, %r14926, %r14927, %r14928 },    { %r86038, %r86038, %r86038, %r86038 },    { %r86040, %r86040 },            { %r14925, %r14926, %r14927, %r14928 }; 
	// end inline asm
	// begin inline asm
	mma.sync.aligned.m16n8k64.row.col.s32.s4.s4.s32    { %r14897, %r14898, %r14899, %r14900 },    { %r86038, %r86038, %r86038, %r86038 },    { %r86040, %r86040 },            { %r14897, %r14898, %r14899, %r14900 }; 
	// end inline asm
	// begin inline asm
	mma.sync.aligned.m16n8k64.row.col.s32.s4.s4.s32    { %r14911, %r14912, %r14913, %r14914 },    { %r86038, %r86038, %r86038, %r86038 },    { %r86040, %r86040 },            { %r14911, %r14912, %r14913, %r14914 }; 
	// end inline asm
	// begin inline asm
	mma.sync.aligned.m16n8k64.row.col.s32.s4.s4.s32    { %r14925, %r14926, %r14927, %r14928 },    { %r86038, %r86038, %r86038, %r86038 },    { %r86040, %r86040 },            { %r14925, %r14926, %r14927, %r14928 }; 
	// end inline asm
	mov.u32 	%r29807, %r14897;
	mov.u32 	%r29809, %r14899;
	mov.u32 	%r29808, %r14898;
	mov.u32 	%r29810, %r14900;
	// begin inline asm
	mma.sync.aligned.m16n8k64.row.col.s32.s4.s4.s32    { %r29807, %r29808, %r29809, %r29810 },    { %r86038, %r86038, %r86038, %r86038 },    { %r86040, %r86040 },            { %r29807, %r29808, %r29809, %r29810 }; 
	// end inline asm
	mov.u32 	%r29821, %r14911;
	mov.u32 	%r29823, %r14913;
	mov.u32 	%r29822, %r14912;
	mov.u32 	%r29824, %r14914;
	// begin inline asm
	mma.sync.aligned.m16n8k64.row.col.s32.s4.s4.s32    { %r29821, %r29822, %r29823, %r29824 },    { %r86038, %r86038, %r86038, %r86038 },    { %r86040, %r86040 },            { %r29821, %r29822, %r29823, %r29824 }; 
	// end inline asm
	mov.u32 	%r29835, %r14925;
	mov.u32 	%r29837, %r14927;
	mov.u32 	%r29836, %r14926;
	mov.u32 	%r29838, %r14928;
	// begin inline asm
	mma.sync.aligned.m16n8k64.row.col.s32.s4.s4.s32    { %r29835, %r29836, %r29837, %r29838 },    { %r86038, %r86038, %r86038, %r86038 },    { %r86040, %r86040 },            { %r29835, %r29836, %r29837, %r29838 }; 
	// end inline asm
	// begin inline asm
	mma.sync.aligned.m16n8k64.row.col.s32.s4.s4.s32    { %r29807, %r29808, %r29809, %r29810 },    { %r86038, %r86038, %r86038, %r86038 },    { %r86040, %r86040 },            { %r29807, %r29808, %r29809, %r29810 }; 
	// end inline asm
	// begin inline asm
	mma.sync.aligned.m16n8k64.row.col.s32.s4.s4.s32    { %r29821, %r29822, %r29823, %r29824 },    { %r86038, %r86038, %r86038, %r86038 },    { %r86040, %r86040 },            { %r29821, %r29822, %r29823, %r29824 }; 
	// end inline asm
	// begin inline asm
	mma.sync.aligned.m16n8k64.row.col.s32.s4.s4.s32    { %r29835, %r29836, %r29837, %r29838 },    { %r86038, %r86038, %r86038, %r86038 },    { %r86040, %r86040 },            { %r29835, %r29836, %r29837, %r29838 }; 
	// end inline asm
	// begin inline asm
	mma.sync.aligned.m16n8k64.row.col.s32.s4.s4.s32    { %r29807, %r29808, %r29809, %r29810 },    { %r86038, %r86038, %r86038, %r86038 },    { %r86040, %r86040 },            { %r29807, %r29808, %r29809, %r29810 }; 
	// end inline asm
	// begin inline asm
	mma.sync.aligned.m16n8k64.row.col.s32.s4.s4.s32    { %r29821, %r29822, %r29823, %r29824 },    { %r86038, %r86038, %r86038, %r86038 },    { %r86040, %r86040 },            { %r29821, %r29822, %r29823, %r29824 }; 
	// end inline asm
	// begin inline asm
	mma.sync.aligned.m16n8k64.row.col.s32.s4.s4.s32    { %r29835, %r29836, %r29837, %r29838 },    { %r86038, %r86038, %r86038, %r86038 },    { %r86040, %r86040 },            { %r29835, %r29836, %r29837, %r29838 }; 
	// end inline asm
	// begin inline asm
	mma.sync.aligned.m16n8k64.row.col.s32.s4.s4.s32    { %r29807, %r29808, %r29809, %r29810 },    { %r86038, %r86038, %r86038, %r86038 },    { %r86040, %r86040 },            { %r29807, %r29808, %r29809, %r29810 }; 
	// end inline asm
	// begin inline asm
	mma.sync.aligned.m16n8k64.row.col.s32.s4.s4.s32    { %r29821, %r29822, %r29823, %r29824 },    { %r86038, %r86038, %r86038, %r86038 },    { %r86040, %r86040 },            { %r29821, %r29822, %r29823, %r29824 }; 
	// end inline asm
	// begin inline asm
	mma.sync.aligned.m16n8k64.row.col.s32.s4.s4.s32    { %r29835, %r29836, %r29837, %r29838 },    { %r86038, %r86038, %r86038, %r86038 },    { %r86040, %r86040 },            { %r29835, %r29836, %r29837, %r29838 }; 
	// end inline asm
	// begin inline asm
	mma.sync.aligned.m16n8k64.row.col.s32.s4.s4.s32    { %r29807, %r29808, %r29809, %r29810 },    { %r86038, %r86038, %r86038, %r86038 },    { %r86040, %r86040 },            { %r29807, %r29808, %r29809, %r29810 }; 
	// end inline asm
	// begin inline asm
	mma.sync.aligned.m16n8k64.row.col.s32.s4.s4.s32    { %r29821, %r29822, %r29823, %r29824 },    { %r86038, %r86038, %r86038, %r86038 },    { %r86040, %r86040 },            { %r29821, %r29822, %r29823, %r29824 }; 
	// end inline asm
	// begin inline asm
	mma.sync.aligned.m16n8k64.row.col.s32.s4.s4.s32    { %r29835, %r29836, %r29837, %r29838 },    { %r86038, %r86038, %r86038, %r86038 },    { %r86040, %r86040 },            { %r29835, %r29836, %r29837, %r29838 }; 
	// end inline asm
	// begin inline asm
	mma.sync.aligned.m16n8k64.row.col.s32.s4.s4.s32    { %r29807, %r29808, %r29809, %r29810 },    { %r86038, %r86038, %r86038, %r86038 },    { %r86040, %r86040 },            { %r29807, %r29808, %r29809, %r29810 }; 
	// end inline asm
	// begin inline asm
	mma.sync.aligned.m16n8k64.row.col.s32.s4.s4.s32    { %r29821, %r29822, %r29823, %r29824 },    { %r86038, %r86038, %r86038, %r86038 },    { %r86040, %r86040 },            { %r29821, %r29822, %r29823, %r29824 }; 
	// end inline asm
	// begin inline asm
	mma.sync.aligned.m16n8k64.row.col.s32.s4.s4.s32    { %r29835, %r29836, %r29837, %r29838 },    { %r86038, %r86038, %r86038, %r86038 },    { %r86040, %r86040 },            { %r29835, %r29836, %r29837, %r29838 }; 
	// end inline asm
	// begin inline asm
	mma.sync.aligned.m16n8k64.row.col.s32.s4.s4.s32    { %r29807, %r29808, %r29809, %r29810 },    { %r86038, %r86038, %r86038, %r86038 },    { %r86040, %r86040 },            { %r29807, %r29808, %r29809, %r29810 }; 
	// end inline asm
	// begin inline asm
	mma.sync.aligned.m16n8k64.row.col.s32.s4.s4.s32    { %r29821, %r29822, %r29823, %r29824 },    { %r86038, %r86038, %r86038, %r86038 },    { %r86040, %r86040 },            { %r29821, %r29822, %r29823, %r29824 }; 
	// end inline asm
	// begin inline asm
	mma.sync.aligned.m16n8k64.row.col.s32.s4.s4.s32    { %r29835, %r29836, %r29837, %r29838 },    { %r86038, %r86038, %r86038, %r86038 },    { %r86040, %r86040 },            { %r29835, %r29836, %r29837, %r29838 }; 
	// end inline asm
	// begin inline asm
	mma.sync.aligned.m16n8k64.row.col.s32.s4.s4.s32    { %r29807, %r29808, %r29809, %r29810 },    { %r86038, %r86038, %r86038, %r86038 },    { %r86040, %r86040 },            { %r29807, %r29808, %r29809, %r29810 }; 
	// end inline asm
	// begin inline asm
	mma.sync.aligned.m16n8k64.row.col.s32.s4.s4.s32    { %r29821, %r29822, %r29823, %r29824 },    { %r86038, %r86038, %r86038, %r86038 },    { %r86040, %r86040 },            { %r29821, %r29822, %r29823, %r29824 }; 
	// end inline asm
	// begin inline asm
	mma.sync.aligned.m16n8k64.row.col.s32.s4.s4.s32    { %r29835, %r29836, %r29837, %r29838 },    { %r86038, %r86038, %r86038, %r86038 },    { %r86040, %r86040 },            { %r29835, %r29836, %r29837, %r29838 }; 
	// end inline asm
	// begin inline asm
	mma.sync.aligned.m16n8k64.row.col.s32.s4.s4.s32    { %r29807, %r29808, %r29809, %r29810 },    { %r86038, %r86038, %r86038, %r86038 },    { %r86040, %r86040 },            { %r29807, %r29808, %r29809, %r29810 }; 
	// end inline asm
	// begin inline asm
	mma.sync.aligned.m16n8k64.row.col.s32.s4.s4.s32    { %r29821, %r29822, %r29823, %r29824 },    { %r86038, %r86038, %r86038, %r86038 },    { %r86040, %r86040 },            { %r29821, %r29822, %r29823, %r29824 }; 
	// end inline asm
	// begin inline asm
	mma.sync.aligned.m16n8k64.row.col.s32.s4.s4.s32    { %r29835, %r29836, %r29837, %r29838 },    { %r86038, %r86038, %r86038, %r86038 },    { %r86040, %r86040 },            { %r29835, %r29836, %r29837, %r29838 }; 
	// end inline asm
	// begin inline asm
	mma.sync.aligned.m16n8k64.row.col.s32.s4.s4.s32    { %r29807, %r29808, %r29809, %r29810 },    { %r86038, %r86038, %r86038, %r86038 },    { %r86040, %r86040 },            { %r29807, %r29808, %r29809, %r29810 }; 
	// end inline asm
	// begin inline asm
	mma.sync.aligned.m16n8k64.row.col.s32.s4.s4.s32    { %r29821, %r29822, %r29823, %r29824 },    { %r86038, %r86038, %r86038, %r86038 },    { %r86040, %r86040 },            { %r29821, %r29822, %r29823, %r29824 }; 
	// end inline asm
	// begin inline asm
	mma.sync.aligned.m16n8k64.row.col.s32.s4.s4.s32    { %r29835, %r29836, %r29837, %r29838 },    { %r86038, %r86038, %r86038, %r86038 },    { %r86040, %r86040 },            { %r29835, %r29836, %r29837, %r29838 }; 
	// end inline asm
	// begin inline asm
	mma.sync.aligned.m16n8k64.row.col.s32.s4.s4.s32    { %r29807, %r29808, %r29809, %r29810 },    { %r86038, %r86038, %r86038, %r86038 },    { %r86040, %r86040 },            { %r29807, %r29808, %r29809, %r29810 }; 
	// end inline asm
	// begin inline asm
	mma.sync.aligned.m16n8k64.row.col.s32.s4.s4.s32    { %r29821, %r29822, %r29823, %r29824 },    { %r86038, %r86038, %r86038, %r86038 },    { %r86040, %r86040 },            { %r29821, %r29822, %r29823, %r29824 }; 
	// end inline asm
	// begin inline asm
	mma.sync.aligned.m16n8k64.row.col.s32.s4.s4.s32    { %r29835, %r29836, %r29837, %r29838 },    { %r86038, %r86038, %r86038, %r86038 },    { %r86040, %r86040 },            { %r29835, %r29836, %r29837, %r29838 }; 
	// end inline asm
	// begin inline asm
	mma.sync.aligned.m16n8k64.row.col.s32.s4.s4.s32    { %r29807, %r29808, %r29809, %r29810 },    { %r86038, %r86038, %r86038, %r86038 },    { %r86040, %r86040 },            { %r29807, %r29808, %r29809, %r29810 }; 
	// end inline asm
	// begin inline asm
	mma.sync.aligned.m16n8k64.row.col.s32.s4.s4.s32    { %r29821, %r29822, %r29823, %r29824 },    { %r86038, %r86038, %r86038, %r86038 },    { %r86040, %r86040 },            { %r29821, %r29822, %r29823, %r29824 }; 
	// end inline asm
	// begin inline asm
	mma.sync.aligned.m16n8k64.row.col.s32.s4.s4.s32    { %r29835, %r29836, %r29837, %r29838 },    { %r86038, %r86038, %r86038, %r86038 },    { %r86040, %r86040 },            { %r29835, %r29836, %r29837, %r29838 }; 
	// end inline asm
	// begin inline asm
	mma.sync.aligned.m16n8k64.row.col.s32.s4.s4.s32    { %r29807, %r29808, %r29809, %r29810 },    { %r86038, %r86038, %r86038, %r86038 },    { %r86040, %r86040 },            { %r29807, %r29808, %r29809, %r29810 }; 
	// end inline asm
	// begin inline asm
	mma.sync.aligned.m16n8k64.row.col.s32.s4.s4.s32    { %r29821, %r29822, %r29823, %r29824 },    { %r86038, %r86038, %r86038, %r86038 },    { %r86040, %r86040 },            { %r29821, %r29822, %r29823, %r29824 }; 
	// end inline asm
	// begin inline asm
	mma.sync.aligned.m16n8k64.row.col.s32.s4.s4.s32    { %r29835, %r29836, %r29837, %r29838 },    { %r86038, %r86038, %r86038, %r86038 },    { %r86040, %r86040 },            { %r29835, %r29836, %r29837, %r29838 }; 
	// end inline asm
	// begin inline asm
	mma.sync.aligned.m16n8k64.row.col.s32.s4.s4.s32    { %r29807, %r29808, %r29809, %r29810 },    { %r86038, %r86038, %r86038, %r86038 },    { %r86040, %r86040 },            { %r29807, %r29808, %r29809, %r29810 }; 
	// end inline asm
	// begin inline asm
	mma.sync.aligned.m16n8k64.row.col.s32.s4.s4.s32    { %r29821, %r29822, %r29823, %r29824 },    { %r86038, %r86038, %r86038, %r86038 },    { %r86040, %r86040 },            { %r29821, %r29822, %r29823, %r29824 }; 
	// end inline asm
	// begin inline asm
	mma.sync.aligned.m16n8k64.row.col.s32.s4.s4.s32    { %r29835, %r29836, %r29837, %r29838 },    { %r86038, %r86038, %r86038, %r86038 },    { %r86040, %r86040 },            { %r29835, %r29836, %r29837, %r29838 }; 
	// end inline asm
	// begin inline asm
	mma.sync.aligned.m16n8k64.row.col.s32.s4.s4.s32    { %r29807, %r29808, %r29809, %r29810 },    { %r86038, %r86038, %r86038, %r86038 },    { %r86040, %r86040 },            { %r29807, %r29808, %r29809, %r29810 }; 
	// end inline asm
	// begin inline asm
	mma.sync.aligned.m16n8k64.row.col.s32.s4.s4.s32    { %r29821, %r29822, %r29823, %r29824 },    { %r86038, %r86038, %r86038, %r86038 },    { %r86040, %r86040 },            { %r29821, %r29822, %r29823, %r29824 }; 
	// end inline asm
	// begin inline asm
	mma.sync.aligned.m16n8k64.row.col.s32.s4.s4.s32    { %r29835, %r29836, %r29837, %r29838 },    { %r86038, %r86038, %r86038, %r86038 },    { %r86040, %r86040 },            { %r29835, %r29836, %r29837, %r29838 }; 
	// end inline asm
	// begin inline asm
	mma.sync.aligned.m16n8k64.row.col.s32.s4.s4.s32    { %r29807, %r29808, %r29809, %r29810 },    { %r86038, %r86038, %r86038, %r86038 },    { %r86040, %r86040 },            { %r29807, %r29808, %r29809, %r29810 }; 
	// end inline asm
	// begin inline asm
	mma.sync.aligned.m16n8k64.row.col.s32.s4.s4.s32    { %r29821, %r29822, %r29823, %r29824 },    { %r86038, %r86038, %r86038, %r86038 },    { %r86040, %r86040 },            { %r29821, %r29822, %r29823, %r29824 }; 
	// end inline asm
	// begin inline asm
	mma.sync.aligned.m16n8k64.row.col.s32.s4.s4.s32    { %r29835, %r29836, %r29837, %r29838 },    { %r86038, %r86038, %r86038, %r86038 },    { %r86040, %r86040 },            { %r29835, %r29836, %r29837, %r29838 }; 
	// end inline asm
	// begin inline asm
	mma.sync.aligned.m16n8k64.row.col.s32.s4.s4.s32    { %r29807, %r29808, %r29809, %r29810 },    { %r86038, %r86038, %r86038, %r86038 },    { %r86040, %r86040 },            { %r29807, %r29808, %r29809, %r29810 }; 
	// end inline asm
	// begin inline asm
	mma.sync.aligned.m16n8k64.row.col.s32.s4.s4.s32    { %r29821, %r29822, %r29823, %r29824 },    { %r86038, %r86038, %r86038, %r86038 },    { %r86040, %r86040 },            { %r29821, %r29822, %r29823, %r29824 }; 
	// end inline asm
	// begin inline asm
	mma.sync.aligned.m16n8k64.row.col.s32.s4.s4.s32    { %r29835, %r29836, %r29837, %r29838 },    { %r86038, %r86038, %r86038, %r86038 },    { %r86040, %r86040 },            { %r29835, %r29836, %r29837, %r29838 }; 
	// end inline asm
	// begin inline asm
	mma.sync.aligned.m16n8k64.row.col.s32.s4.s4.s32    { %r29807, %r29808, %r29809, %r29810 },    { %r86038, %r86038, %r86038, %r86038 },    { %r86040, %r86040 },            { %r29807, %r29808, %r29809, %r29810 }; 
	// end inline asm
	// begin inline asm
	mma.sync.aligned.m16n8k64.row.col.s32.s4.s4.s32    { %r29821, %r29822, %r29823, %r29824 },    { %r86038, %r86038, %r86038, %r86038 },    { %r86040, %r86040 },            { %r29821, %r29822, %r29823, %r29824 }; 
	// end inline asm
	// begin inline asm
	mma.sync.aligned.m16n8k64.row.col.s32.s4.s4.s32    { %r29835, %r29836, %r29837, %r29838 },    { %r86038, %r86038, %r86038, %r86038 },    { %r86040, %r86040 },            { %r29835, %r29836, %r29837, %r29838 }; 
	// end inline asm
	// begin inline asm
	mma.sync.aligned.m16n8k64.row.col.s32.s4.s4.s32    { %r29807, %r29808, %r29809, %r29810 },    { %r86038, %r86038, %r86038, %r86038 },    { %r86040, %r86040 },            { %r29807, %r29808, %r29809, %r29810 }; 
	// end inline asm
	// begin inline asm
	mma.sync.aligned.m16n8k64.row.col.s32.s4.s4.s32    { %r29821, %r29822, %r29823, %r29824 },    { %r86038, %r86038, %r86038, %r86038 },    { %r86040, %r86040 },            { %r29821, %r29822, %r29823, %r29824 }; 
	// end inline asm
	// begin inline asm
	mma.sync.aligned.m16n8k64.row.col.s32.s4.s4.s32    { %r29835, %r29836, %r29837, %r29838 },    { %r86038, %r86038, %r86038, %r86038 },    { %r86040, %r86040 },            { %r29835, %r29836, %r29837, %r29838 }; 
	// end inline asm
	// begin inline asm
	mma.sync.aligned.m16n8k64.row.col.s32.s4.s4.s32    { %r29807, %r29808, %r29809, %r29810 },    { %r86038, %r86038, %r86038, %r86038 },    { %r86040, %r86040 },            { %r29807, %r29808, %r29809, %r29810 }; 
	// end inline asm
	// begin inline asm
	mma.sync.aligned.m16n8k64.row.col.s32.s4.s4.s32    { %r29821, %r29822, %r29823, %r29824 },    { %r86038, %r86038, %r86038, %r86038 },    { %r86040, %r86040 },            { %r29821, %r29822, %r29823, %r29824 }; 
	// end inline asm
	// begin inline asm
	mma.sync.aligned.m16n8k64.row.col.s32.s4.s4.s32    { %r29835, %r29836, %r29837, %r29838 },    { %r86038, %r86038, %r86038, %r86038 },    { %r86040, %r86040 },            { %r29835, %r29836, %r29837, %r29838 }; 
	// end inline asm
	// begin inline asm
	mma.sync.aligned.m16n8k64.row.col.s32.s4.s4.s32    { %r29807, %r29808, %r29809, %r29810 },    { %r86038, %r86038, %r86038, %r86038 },    { %r86040, %r86040 },            { %r29807, %r29808, %r29809, %r29810 }; 
	// end inline asm
	// begin inline asm
	mma.sync.aligned.m16n8k64.row.col.s32.s4.s4.s32    { %r29821, %r29822, %r29823, %r29824 },    { %r86038, %r86038, %r86038, %r86038 },    { %r86040, %r86040 },            { %r29821, %r29822, %r29823, %r29824 }; 
	// end inline asm
	// begin inline asm
	mma.sync.aligned.m16n8k64.row.col.s32.s4.s4.s32    { %r29835, %r29836, %r29837, %r29838 },    { %r86038, %r86038, %r86038, %r86038 },    { %r86040, %r86040 },            { %r29835, %r29836, %r29837, %r29838 }; 
	// end inline asm
	// begin inline asm
	mma.sync.aligned.m16n8k64.row.col.s32.s4.s4.s32    { %r29807, %r29808, %r29809, %r29810 },    { %r86038, %r86038, %r86038, %r86038 },    { %r86040, %r86040 },            { %r29807, %r29808, %r29809, %r29810 }; 
	// end inline asm
	// begin inline asm
	mma.sync.aligned.m16n8k64.row.col.s32.s4.s4.s32    { %r29821, %r29822, %r29823, %r29824 },    { %r86038, %r86038, %r86038, %r86038 },    { %r86040, %r86040 },            { %r29821, %r29822, %r29823, %r29824 }; 
	// end inline asm
	// begin inline asm
	mma.sync.aligned.m16n8k64.row.col.s32.s4.s4.s32    { %r29835, %r29836, %r29837, %r29838 },    { %r86038, %r86038, %r86038, %r86038 },    { %r86040, %r86040 },            { %r29835, %r29836, %r29837, %r29838 }; 
	// end inline asm
	// begin inline asm
	mma.sync.aligned.m16n8k64.row.col.s32.s4.s4.s32    { %r29807, %r29808, %r29809, %r29810 },    { %r86038, %r86038, %r86038, %r86038 },    { %r86040, %r86040 },            { %r29807, %r29808, %r29809, %r29810 }; 
	// end inline asm
	// begin inline asm
	mma.sync.aligned.m16n8k64.row.col.s32.s4.s4.s32    { %r29821, %r29822, %r29823, %r29824 },    { %r86038, %r86038, %r86038, %r86038 },    { %r86040, %r86040 },            { %r29821, %r29822, %r29823, %r29824 }; 
	// end inline asm
	// begin inline asm
	mma.sync.aligned.m16n8k64.row.col.s32.s4.s4.s32    { %r29835, %r29836, %r29837, %r29838 },    { %r86038, %r86038, %r86038, %r86038 },    { %r86040, %r86040 },            { %r29835, %r29836, %r29837, %r29838 }; 
	// end inline asm
	// begin inline asm
	mma.sync.aligned.m16n8k64.row.col.s32.s4.s4.s32    { %r29807, %r29808, %r29809, %r29810 },    { %r86038, %r86038, %r86038, %r86038 },    { %r86040, %r86040 },            { %r29807, %r29808, %r29809, %r29810 }; 
	// end inline asm
	// begin inline asm
	mma.sync.aligned.m16n8k64.row.col.s32.s4.s4.s32    { %r29821, %r29822, %r29823, %r29824 },    { %r86038, %r86038, %r86038, %r86038 },    { %r86040, %r86040 },            { %r29821, %r29822, %r29823, %r29824 }; 
	// end inline asm
	// begin inline asm
	mma.sync.aligned.m16n8k64.row.col.s32.s4.s4.s32    { %r29835, %r29836, %r29837, %r29838 },    { %r86038, %r86038, %r86038, %r86038 },    { %r86040, %r86040 },            { %r29835, %r29836, %r29837, %r29838 }; 
	// end inline asm
	// begin inline asm
	mma.sync.aligned.m16n8k64.row.col.s32.s4.s4.s32    { %r29807, %r29808, %r29809, %r29810 },    { %r86038, %r86038, %r86038, %r86038 },    { %r86040, %r86040 },            { %r29807, %r29808, %r29809, %r29810 }; 
	// end inline asm
	// begin inline asm
	mma.sync.aligned.m16n8k64.row.col.s32.s4.s4.s32    { %r29821, %r29822, %r29823, %r29824 },    { %r86038, %r86038, %r86038, %r86038 },    { %r86040, %r86040 },            { %r29821, %r29822, %r29823, %r29824 }; 
	// end inline asm
	// begin inline asm
	mma.sync.aligned.m16n8k64.row.col.s32.s4.s4.s32    { %r29835, %r29836, %r29837, %r29838 },    { %r86038, %r86038, %r86038, %r86038 },    { %r86040, %r86040 },            { %r29835, %r29836, %r29837, %r29838 }; 
	// end inline asm
	// begin inline asm
	mma.sync.aligned.m16n8k64.row.col.s32.s4.s4.s32    { %r29807, %r29808, %r29809, %r29810 },    { %r86038, %r86038, %r86038, %r86038 },    { %r86040, %r86040 },            { %r29807, %r29808, %r29809, %r29810 }; 
	// end inline asm
	// begin inline asm
	mma.sync.aligned.m16n8k64.row.col.s32.s4.s4.s32    { %r29821, %r29822, %r29823, %r29824 },    { %r86038, %r86038, %r86038, %r86038 },    { %r86040, %r86040 },            { %r29821, %r29822, %r29823, %r29824 }; 
	// end inline asm
	// begin inline asm
	mma.sync.aligned.m16n8k64.row.col.s32.s4.s4.s32    { %r29835, %r29836, %r29837, %r29838 },    { %r86038, %r86038, %r86038, %r86038 },    { %r86040, %r86040 },            { %r29835, %r29836, %r29837, %r29838 }; 
	// end inline asm
	// begin inline asm
	mma.sync.aligned.m16n8k64.row.col.s32.s4.s4.s32    { %r29807, %r29808, %r29809, %r29810 },    { %r86038, %r86038, %r86038, %r86038 },    { %r86040, %r86040 },            { %r29807, %r29808, %r29809, %r29810 }; 
	// end inline asm
	// begin inline asm
	mma.sync.aligned.m16n8k64.row.col.s32.s4.s4.s32    { %r29821, %r29822, %r29823, %r29824 },    { %r86038, %r86038, %r86038, %r86038 },    { %r86040, %r86040 },            { %r29821, %r29822, %r29823, %r29824 }; 
	// end inline asm
	// begin inline asm
	mma.sync.aligned.m16n8k64.row.col.s32.s4.s4.s32    { %r29835, %r29836, %r29837, %r29838 },    { %r86038, %r86038, %r86038, %r86038 },    { %r86040, %r86040 },            { %r29835, %r29836, %r29837, %r29838 }; 
	// end inline asm
	// begin inline asm
	mma.sync.aligned.m16n8k64.row.col.s32.s4.s4.s32    { %r29807, %r29808, %r29809, %r29810 },    { %r86038, %r86038, %r86038, %r86038 },    { %r86040, %r86040 },            { %r29807, %r29808, %r29809, %r29810 }; 
	// end inline asm
	// begin inline asm
	mma.sync.aligned.m16n8k64.row.col.s32.s4.s4.s32    { %r29821, %r29822, %r29823, %r29824 },    { %r86038, %r86038, %r86038, %r86038 },    { %r86040, %r86040 },            { %r29821, %r29822, %r29823, %r29824 }; 
	// end inline asm
	// begin inline asm
	mma.sync.aligned.m16n8k64.row.col.s32.s4.s4.s32    { %r29835, %r29836, %r29837, %r29838 },    { %r86038, %r86038, %r86038, %r86038 },    { %r86040, %r86040 },            { %r29835, %r29836, %r29837, %r29838 }; 
	// end inline asm
	// begin inline asm
	mma.sync.aligned.m16n8k64.row.col.s32.s4.s4.s32    { %r29807, %r29808, %r29809, %r29810 },    { %r86038, %r86038, %r86038, %r86038 },    { %r86040, %r86040 },            { %r29807, %r29808, %r29809, %r29810 }; 
	// end inline asm
	// begin inline asm
	mma.sync.aligned.m16n8k64.row.col.s32.s4.s4.s32    { %r29821, %r29822, %r29823, %r29824 },    { %r86038, %r86038, %r86038, %r86038 },    { %r86040, %r86040 },            { %r29821, %r29822, %r29823, %r29824 }; 
	// end inline asm
	// begin inline asm
	mma.sync.aligned.m16n8k64.row.col.s32.s4.s4.s32    { %r29835, %r29836, %r29837, %r29838 },    { %r86038, %r86038, %r86038, %r86038 },    { %r86040, %r86040 },            { %r29835, %r29836, %r29837, %r29838 }; 
	// end inline asm
	// begin inline asm
	mma.sync.aligned.m16n8k64.row.col.s32.s4.s4.s32    { %r29807, %r29808, %r29809, %r29810 },    { %r86038, %r86038, %r86038, %r86038 },    { %r86040, %r86040 },            { %r29807, %r29808, %r29809, %r29810 }; 
	// end inline asm
	// begin inline asm
	mma.sync.aligned.m16n8k64.row.col.s32.s4.s4.s32    { %r29821, %r29822, %r29823, %r29824 },    { %r86038, %r86038, %r86038, %r86038 },    { %r86040, %r86040 },            { %r29821, %r29822, %r29823, %r29824 }; 
	// end inline asm
	// begin inline asm
	mma.sync.aligned.m16n8k64.row.col.s32.s4.s4.s32    { %r29835, %r29836, %r29837, %r29838 },    { %r86038, %r86038, %r86038, %r86038 },    { %r86040, %r86040 },            { %r29835, %r29836, %r29837, %r29838 }; 
	// end inline asm
	// begin inline asm
	mma.sync.aligned.m16n8k64.row.col.s32.s4.s4.s32    { %r29807, %r29808, %r29809, %r29810 },    { %r86038, %r86038, %r86038, %r86038 },    { %r86040, %r86040 },            { %r29807, %r29808, %r29809, %r29810 }; 
	// end inline asm
	// begin inline asm
	mma.sync.aligned.m16n8k64.row.col.s32.s4.s4.s32    { %r29821, %r29822, %r29823, %r29824 },    { %r86038, %r86038, %r86038, %r86038 },    { %r86040, %r86040 },            { %r29821, %r29822, %r29823, %r29824 }; 
	// end inline asm
	// begin inline asm
	mma.sync.aligned.m16n8k64.row.col.s32.s4.s4.s32    { %r29835, %r29836, %r29837, %r29838 },    { %r86038, %r86038, %r86038, %r86038 },    { %r86040, %r86040 },            { %r29835, %r29836, %r29837, %r29838 }; 
	// end inline asm
	// begin inline asm
	mma.sync.aligned.m16n8k64.row.col.s32.s4.s4.s32    { %r29807, %r29808, %r29809, %r29810 },    { %r86038, %r86038, %r86038, %r86038 },    { %r86040, %r86040 },            { %r29807, %r29808, %r29809, %r29810 }; 
	// end inline asm
	// begin inline asm
	mma.sync.aligned.m16n8k64.row.col.s32.s4.s4.s32    { %r29821, %r29822, %r29823, %r29824 },    { %r86038, %r86038, %r86038, %r86038 },    { %r86040, %r86040 },            { %r29821, %r29822, %r29823, %r29824 }; 
	// end inline asm
	// begin inline asm
	mma.sync.aligned.m16n8k64.row.col.s32.s4.s4.s32    { %r29835, %r29836, %r29837, %r29838 },    { %r86038, %r86038, %r86038, %r86038 },    { %r86040, %r86040 },            { %r29835, %r29836, %r29837, %r29838 }; 
	// end inline asm
	// begin inline asm
	mma.sync.aligned.m16n8k64.row.col.s32.s4.s4.s32    { %r29807, %r29808, %r29809, %r29810 },    { %r86038, %r86038, %r86038, %r86038 },    { %r86040, %r86040 },            { %r29807, %r29808, %r29809, %r29810 }; 
	// end inline asm
	// begin inline asm
	mma.sync.aligned.m16n8k64.row.col.s32.s4.s4.s32    { %r29821, %r29822, %r29823, %r29824 },    { %r86038, %r86038, %r86038, %r86038 },    { %r86040, %r86040 },            { %r29821, %r29822, %r29823, %r29824 }; 
	// end inline asm
	// begin inline asm
	mma.sync.aligned.m16n8k64.row.col.s32.s4.s4.s32    { %r29835, %r29836, %r29837, %r29838 },    { %r86038, %r86038, %r86038, %r86038 },    { %r86040, %r86040 },            { %r29835, %r29836, %r29837, %r29838 }; 
	// end inline asm
	// begin inline asm
	mma.sync.aligned.m16n8k64.row.col.s32.s4.s4.s32    { %r29807, %r29808, %r29809, %r29810 },    { %r86038, %r86038, %r86038, %r86038 },    { %r86040, %r86040 },            { %r29807, %r29808, %r29809, %r29810 }; 
	// end inline asm
	// begin inline asm
	mma.sync.aligned.m16n8k64.row.col.s32.s4.s4.s32    { %r29821, %r29822, %r29823, %r29824 },    { %r86038, %r86038, %r86038, %r86038 },    { %r86040, %r86040 },            { %r29821, %r29822, %r29823, %r29824 }; 
	// end inline asm
	// begin inline asm
	mma.sync.aligned.m16n8k64.row.col.s32.s4.s4.s32    { %r29835, %r29836, %r29837, %r29838 },    { %r86038, %r86038, %r86038, %r86038 },    { %r86040, %r86040 },            { %r29835, %r29836, %r29837, %r29838 }; 
	// end inline asm
	// begin inline asm
	mma.sync.aligned.m16n8k64.row.col.s32.s4.s4.s32    { %r29807, %r29808, %r29809, %r29810 },    { %r86038, %r86038, %r86038, %r86038 },    { %r86040, %r86040 },            { %r29807, %r29808, %r29809, %r29810 }; 
	// end inline asm
	// begin inline asm
	mma.sync.aligned.m16n8k64.row.col.s32.s4.s4.s32    { %r29821, %r29822, %r29823, %r29824 },    { %r86038, %r86038, %r86038, %r86038 },    { %r86040, %r86040 },            { %r29821, %r29822, %r29823, %r29824 }; 
	// end inline asm
	// begin inline asm
	mma.sync.aligned.m16n8k64.row.col.s32.s4.s4.s32    { %r29835, %r29836, %r29837, %r29838 },    { %r86038, %r86038, %r86038, %r86038 },    { %r86040, %r86040 },            { %r29835, %r29836, %r29837, %r29838 }; 
	// end inline asm
	// begin inline asm
	mma.sync.aligned.m16n8k64.row.col.s32.s4.s4.s32    { %r29807, %r29808, %r29809, %r29810 },    { %r86038, %r86038, %r86038, %r86038 },    { %r86040, %r86040 },            { %r29807, %r29808, %r29809, %r29810 }; 
	// end inline asm
	// begin inline asm
	mma.sync.aligned.m16n8k64.row.col.s32.s4.s4.s32    { %r29821, %r29822, %r29823, %r29824 },    { %r86038, %r86038, %r86038, %r86038 },    { %r86040, %r86040 },            { %r29821, %r29822, %r29823, %r29824 }; 
	// end inline asm
	// begin inline asm
	mma.sync.aligned.m16n8k64.row.col.s32.s4.s4.s32    { %r29835, %r29836, %r29837, %r29838 },    { %r86038, %r86038, %r86038, %r86038 },    { %r86040, %r86040 },            { %r29835, %r29836, %r29837, %r29838 }; 
	// end inline asm
	// begin inline asm
	mma.sync.aligned.m16n8k64.row.col.s32.s4.s4.s32    { %r29807, %r29808, %r29809, %r29810 },    { %r86038, %r86038, %r86038, %r86038 },    { %r86040, %r86040 },            { %r29807, %r29808, %r29809, %r29810 }; 
	// end inline asm
	// begin inline asm
	mma.sync.aligned.m16n8k64.row.col.s32.s4.s4.s32    { %r29821, %r29822, %r29823, %r29824 },    { %r86038, %r86038, %r86038, %r86038 },    { %r86040, %r86040 },            { %r29821, %r29822, %r29823, %r29824 }; 
	// end inline asm
	// begin inline asm
	mma.sync.aligned.m16n8k64.row.col.s32.s4.s4.s32    { %r29835, %r29836, %r29837, %r29838 },    { %r86038, %r86038, %r86038, %r86038 },    { %r86040, %r86040 },            { %r29835, %r29836, %r29837, %r29838 }; 
	// end inline asm
	// begin inline asm
	mma.sync.aligned.m16n8k64.row.col.s32.s4.s4.s32    { %r29807, %r29808, %r29809, %r29810 },    { %r86038, %r86038, %r86038, %r86038 },    { %r86040, %r86040 },            { %r29807, %r29808, %r29809, %r29810 }; 
	// end inline asm
	// begin inline asm
	mma.sync.aligned.m16n8k64.row.col.s32.s4.s4.s32    { %r29821, %r29822, %r29823, %r29824 },    { %r86038, %r86038, %r86038, %r86038 },    { %r86040, %r86040 },            { %r29821, %r29822, %r29823, %r29824 }; 
	// end inline asm
	// begin inline asm
	mma.sync.aligned.m16n8k64.row.col.s32.s4.s4.s32    { %r29835, %r29836, %r29837, %r29838 },    { %r86038, %r86038, %r86038, %r86038 },    { %r86040, %r86040 },            { %r29835, %r29836, %r29837, %r29838 }; 
	// end inline asm
	// begin inline asm
	mma.sync.aligned.m16n8k64.row.col.s32.s4.s4.s32    { %r29807, %r29808, %r29809, %r29810 },    { %r86038, %r86038, %r86038, %r86038 },    { %r86040, %r86040 },            { %r29807, %r29808, %r29809, %r29810 }; 
	// end inline asm
	// begin inline asm
	mma.sync.aligned.m16n8k64.row.col.s32.s4.s4.s32    { %r29821, %r29822, %r29823, %r29824 },    { %r86038, %r86038, %r86038, %r86038 },    { %r86040, %r86040 },            { %r29821, %r29822, %r29823, %r29824 }; 
	// end inline asm
	// begin inline asm
	mma.sync.aligned.m16n8k64.row.col.s32.s4.s4.s32    { %r29835, %r29836, %r29837, %r29838 },    { %r86038, %r86038, %r86038, %r86038 },    { %r86040, %r86040 },            { %r29835, %r29836, %r29837, %r29838 }; 
	// end inline asm
	// begin inline asm
	mma.sync.aligned.m16n8k64.row.col.s32.s4.s4.s32    { %r29807, %r29808, %r29809, %r29810 },    { %r86038, %r86038, %r86038, %r86038 },    { %r86040, %r86040 },            { %r29807, %r29808, %r29809, %r29810 }; 
	// end inline asm
	// begin inline asm
	mma.sync.aligned.m16n8k64.row.col.s32.s4.s4.s32    { %r29821, %r29822, %r29823, %r29824 },    { %r86038, %r86038, %r86038, %r86038 },    { %r86040, %r86040 },            { %r29821, %r29822, %r29823, %r29824 }; 
	// end inline asm
	// begin inline asm
	mma.sync.aligned.m16n8k64.row.col.s32.s4.s4.s32    { %r29835, %r29836, %r29837, %r29838 },    { %r86038, %r86038, %r86038, %r86038 },    { %r86040, %r86040 },            { %r29835, %r29836, %r29837, %r29838 }; 
	// end inline asm
	// begin inline asm
	mma.sync.aligned.m16n8k64.row.col.s32.s4.s4.s32    { %r29807, %r29808, %r29809, %r29810 },    { %r86038, %r86038, %r86038, %r86038 },    { %r86040, %r86040 },            { %r29807, %r29808, %r29809, %r29810 }; 
	// end inline asm
	// begin inline asm
	mma.sync.aligned.m16n8k64.row.col.s32.s4.s4.s32    { %r29821, %r29822, %r29823, %r29824 },    { %r86038, %r86038, %r86038, %r86038 },    { %r86040, %r86040 },            { %r29821, %r29822, %r29823, %r29824 }; 
	// end inline asm
	// begin inline asm
	mma.sync.aligned.m16n8k64.row.col.s32.s4.s4.s32    { %r29835, %r29836, %r29837, %r29838 },    { %r86038, %r86038, %r86038, %r86038 },    { %r86040, %r86040 },            { %r29835, %r29836, %r29837, %r29838 }; 
	// end inline asm
	// begin inline asm
	mma.sync.aligned.m16n8k64.row.col.s32.s4.s4.s32    { %r29807, %r29808, %r29809, %r29810 },    { %r86038, %r86038, %r86038, %r86038 },    { %r86040, %r86040 },            { %r29807, %r29808, %r29809, %r29810 }; 
	// end inline asm
	// begin inline asm
	mma.sync.aligned.m16n8k64.row.col.s32.s4.s4.s32    { %r29821, %r29822, %r29823, %r29824 },    { %r86038, %r86038, %r86038, %r86038 },    { %r86040, %r86040 },            { %r29821, %r29822, %r29823, %r29824 }; 
	// end inline asm
	// begin inline asm
	mma.sync.aligned.m16n8k64.row.col.s32.s4.s4.s32    { %r29835, %r29836, %r29837, %r29838 },    { %r86038, %r86038, %r86038, %r86038 },    { %r86040, %r86040 },            { %r29835, %r29836, %r29837, %r29838 }; 
	// end inline asm
	// begin inline asm
	mma.sync.aligned.m16n8k64.row.col.s32.s4.s4.s32    { %r29807, %r29808, %r29809, %r29810 },    { %r86038, %r86038, %r86038, %r86038 },    { %r86040, %r86040 },            { %r29807, %r29808, %r29809, %r29810 }; 
	// end inline asm
	// begin inline asm
	mma.sync.aligned.m16n8k64.row.col.s32.s4.s4.s32    { %r29821, %r29822, %r29823, %r29824 },    { %r86038, %r86038, %r86038, %r86038 },    { %r86040, %r86040 },            { %r29821, %r29822, %r29823, %r29824 }; 
	// end inline asm
	// begin inline asm
	mma.sync.aligned.m16n8k64.row.col.s32.s4.s4.s32    { %r29835, %r29836, %r29837, %r29838 },    { %r86038, %r86038, %r86038, %r86038 },    { %r86040, %r86040 },            { %r29835, %r29836, %r29837, %r29838 }; 
	// end inline asm
	// begin inline asm
	mma.sync.aligned.m16n8k64.row.col.s32.s4.s4.s32    { %r29807, %r29808, %r29809, %r29810 },    { %r86038, %r86038, %r86038, %r86038 },    { %r86040, %r86040 },            { %r29807, %r29808, %r29809, %r29810 }; 
	// end inline asm
	// begin inline asm
	mma.sync.aligned.m16n8k64.row.col.s32.s4.s4.s32    { %r29821, %r29822, %r29823, %r29824 },    { %r86038, %r86038, %r86038, %r86038 },    { %r86040, %r86040 },            { %r29821, %r29822, %r29823, %r29824 }; 
	// end inline asm
	// begin inline asm
	mma.sync.aligned.m16n8k64.row.col.s32.s4.s4.s32    { %r29835, %r29836, %r29837, %r29838 },    { %r86038, %r86038, %r86038, %r86038 },    { %r86040, %r86040 },            { %r29835, %r29836, %r29837, %r29838 }; 
	// end inline asm
	// begin inline asm
	mma.sync.aligned.m16n8k64.row.col.s32.s4.s4.s32    { %r29807, %r29808, %r29809, %r29810 },    { %r86038, %r86038, %r86038, %r86038 },    { %r86040, %r86040 },            { %r29807, %r29808, %r29809, %r29810 }; 
	// end inline asm
	// begin inline asm
	mma.sync.aligned.m16n8k64.row.col.s32.s4.s4.s32    { %r29821, %r29822, %r29823, %r29824 },    { %r86038, %r86038, %r86038, %r86038 },    { %r86040, %r86040 },            { %r29821, %r29822, %r29823, %r29824 }; 
	// end inline asm
	// begin inline asm
	mma.sync.aligned.m16n8k64.row.col.s32.s4.s4.s32    { %r29835, %r29836, %r29837, %r29838 },    { %r86038, %r86038, %r86038, %r86038 },    { %r86040, %r86040 },            { %r29835, %r29836, %r29837, %r29838 }; 
	// end inline asm
	// begin inline asm
	mma.sync.aligned.m16n8k64.row.col.s32.s4.s4.s32    { %r29807, %r29808, %r29809, %r29810 },    { %r86038, %r86038, %r86038, %r86038 },    { %r86040, %r86040 },            { %r29807, %r29808, %r29809, %r29810 }; 
	// end inline asm
	// begin inline asm
	mma.sync.aligned.m16n8k64.row.col.s32.s4.s4.s32    { %r29821, %r29822, %r29823, %r29824 },    { %r86038, %r86038, %r86038, %r86038 },    { %r86040, %r86040 },            { %r29821, %r29822, %r29823, %r29824 }; 
	// end inline asm
	// begin inline asm
	mma.sync.aligned.m16n8k64.row.col.s32.s4.s4.s32    { %r29835, %r29836, %r29837, %r29838 },    { %r86038, %r86038, %r86038, %r86038 },    { %r86040, %r86040 },            { %r29835, %r29836, %r29837, %r29838 }; 
	// end inline asm
	// begin inline asm
	mma.sync.aligned.m16n8k64.row.col.s32.s4.s4.s32    { %r29807, %r29808, %r29809, %r29810 },    { %r86038, %r86038, %r86038, %r86038 },    { %r86040, %r86040 },            { %r29807, %r29808, %r29809, %r29810 }; 
	// end inline asm
	// begin inline asm
	mma.sync.aligned.m16n8k64.row.col.s32.s4.s4.s32    { %r29821, %r29822, %r29823, %r29824 },    { %r86038, %r86038, %r86038, %r86038 },    { %r86040, %r86040 },            { %r29821, %r29822, %r29823, %r29824 }; 
	// end inline asm
	// begin inline asm
	mma.sync.aligned.m16n8k64.row.col.s32.s4.s4.s32    { %r29835, %r29836, %r29837, %r29838 },    { %r86038, %r86038, %r86038, %r86038 },    { %r86040, %r86040 },            { %r29835, %r29836, %r29837, %r29838 }; 
	// end inline asm
	// begin inline asm
	mma.sync.aligned.m16n8k64.row.col.s32.s4.s4.s32    { %r29807, %r29808, %r29809, %r29810 },    { %r86038, %r86038, %r86038, %r86038 },    { %r86040, %r86040 },            { %r29807, %r29808, %r29809, %r29810 }; 
	// end inline asm
	// begin inline asm
	mma.sync.aligned.m16n8k64.row.col.s32.s4.s4.s32    { %r29821, %r29822, %r29823, %r29824 },    { %r86038, %r86038, %r86038, %r86038 },    { %r86040, %r86040 },            { %r29821, %r29822, %r29823, %r29824 }; 
	// end inline asm
	// begin inline asm
	mma.sync.aligned.m16n8k64.row.col.s32.s4.s4.s32    { %r29835, %r29836, %r29837, %r29838 },    { %r86038, %r86038, %r86038, %r86038 },    { %r86040, %r86040 },            { %r29835, %r29836, %r29837, %r29838 }; 
	// end inline asm
	// begin inline asm
	mma.sync.aligned.m16n8k64.row.col.s32.s4.s4.s32    { %r29807, %r29808, %r29809, %r29810 },    { %r86038, %r86038, %r86038, %r86038 },    { %r86040, %r86040 },            { %r29807, %r29808, %r29809, %r29810 }; 
	// end inline asm
	// begin inline asm
	mma.sync.aligned.m16n8k64.row.col.s32.s4.s4.s32    { %r29821, %r29822, %r29823, %r29824 },    { %r86038, %r86038, %r86038, %r86038 },    { %r86040, %r86040 },            { %r29821, %r29822, %r29823, %r29824 }; 
	// end inline asm
	// begin inline asm
	mma.sync.aligned.m16n8k64.row.col.s32.s4.s4.s32    { %r29835, %r29836, %r29837, %r29838 },    { %r86038, %r86038, %r86038, %r86038 },    { %r86040, %r86040 },            { %r29835, %r29836, %r29837, %r29838 }; 
	// end inline asm
	// begin inline asm
	mma.sync.aligned.m16n8k64.row.col.s32.s4.s4.s32    { %r29807, %r29808, %r29809, %r29810 },    { %r86038, %r86038, %r86038, %r86038 },    { %r86040, %r86040 },            { %r29807, %r29808, %r29809, %r29810 }; 
	// end inline asm
	// begin inline asm
	mma.sync.aligned.m16n8k64.row.col.s32.s4.s4.s32    { %r29821, %r29822, %r29823, %r29824 },    { %r86038, %r86038, %r86038, %r86038 },    { %r86040, %r86040 },            { %r29821, %r29822, %r29823, %r29824 }; 
	// end inline asm
	// begin inline asm
	mma.sync.aligned.m16n8k64.row.col.s32.s4.s4.s32    { %r29835, %r29836, %r29837, %r29838 },    { %r86038, %r86038, %r86038, %r86038 },    { %r86040, %r86040 },            { %r29835, %r29836, %r29837, %r29838 }; 
	// end inline asm
	// begin inline asm
	mma.sync.aligned.m16n8k64.row.col.s32.s4.s4.s32    { %r29807, %r29808, %r29809, %r29810 },    { %r86038, %r86038, %r86038, %r86038 },    { %r86040, %r86040 },            { %r29807, %r29808, %r29809, %r29810 }; 
	// end inline asm
	// begin inline asm
	mma.sync.aligned.m16n8k64.row.col.s32.s4.s4.s32    { %r29821, %r29822, %r29823, %r29824 },    { %r86038, %r86038, %r86038, %r86038 },    { %r86040, %r86040 },            { %r29821, %r29822, %r29823, %r29824 }; 
	// end inline asm
	// begin inline asm
	mma.sync.aligned.m16n8k64.row.col.s32.s4.s4.s32    { %r29835, %r29836, %r29837, %r29838 },    { %r86038, %r86038, %r86038, %r86038 },    { %r86040, %r86040 },            { %r29835, %r29836, %r29837, %r29838 }; 
	// end inline asm
	// begin inline asm
	mma.sync.aligned.m16n8k64.row.col.s32.s4.s4.s32    { %r29807, %r29808, %r29809, %r29810 },    { %r86038, %r86038, %r86038, %r86038 },    { %r86040, %r86040 },            { %r29807, %r29808, %r29809, %r29810 }; 
	// end inline asm
	// begin inline asm
	mma.sync.aligned.m16n8k64.row.col.s32.s4.s4.s32    { %r29821, %r29822, %r29823, %r29824 },    { %r86038, %r86038, %r86038, %r86038 },    { %r86040, %r86040 },            { %r29821, %r29822, %r29823, %r29824 }; 
	// end inline asm
	// begin inline asm
	mma.sync.aligned.m16n8k64.row.col.s32.s4.s4.s32    { %r29835, %r29836, %r29837, %r29838 },    { %r86038, %r86038, %r86038, %r86038 },    { %r86040, %r86040 },            { %r29835, %r29836, %r29837, %r29838 }; 
	// end inline asm
	// begin inline asm
	mma.sync.aligned.m16n8k64.row.col.s32.s4.s4.s32    { %r29807, %r29808, %r29809, %r29810 },    { %r86038, %r86038, %r86038, %r86038 },    { %r86040, %r86040 },            { %r29807, %r29808, %r29809, %r29810 }; 
	// end inline asm
	// begin inline asm
	mma.sync.aligned.m16n8k64.row.col.s32.s4.s4.s32    { %r29821, %r29822, %r29823, %r29824 },    { %r86038, %r86038, %r86038, %r86038 },    { %r86040, %r86040 },            { %r29821, %r29822, %r29823, %r29824 }; 
	// end inline asm
	// begin inline asm
	mma.sync.aligned.m16n8k64.row.col.s32.s4.s4.s32    { %r29835, %r29836, %r29837, %r29838 },    { %r86038, %r86038, %r86038, %r86038 },    { %r86040, %r86040 },            { %r29835, %r29836, %r29837, %r29838 }; 
	// end inline asm
	// begin inline asm
	mma.sync.aligned.m16n8k64.row.col.s32.s4.s4.s32    { %r29807, %r29808, %r29809, %r29810 },    { %r86038, %r86038, %r86038, %r86038 },    { %r86040, %r86040 },            { %r29807, %r29808, %r29809, %r29810 }; 
	// end inline asm
	// begin inline asm
	mma.sync.aligned.m16n8k64.row.col.s32.s4.s4.s32    { %r29821, %r29822, %r29823, %r29824 },    { %r86038, %r86038, %r86038, %r86038 },    { %r86040, %r86040 },            { %r29821, %r29822, %r29823, %r29824 }; 
	// end inline asm
	// begin inline asm
	mma.sync.aligned.m16n8k64.row.col.s32.s4.s4.s32    { %r29835, %r29836, %r29837, %r29838 },    { %r86038, %r86038, %r86038, %r86038 },    { %r86040, %r86040 },            { %r29835, %r29836, %r29837, %r29838 }; 
	// end inline asm
	// begin inline asm
	mma.sync.aligned.m16n8k64.row.col.s32.s4.s4.s32    { %r29807, %r29808, %r29809, %r29810 },    { %r86038, %r86038, %r86038, %r86038 },    { %r86040, %r86040 },            { %r29807, %r29808, %r29809, %r29810 }; 
	// end inline asm
	// begin inline asm
	mma.sync.aligned.m16n8k64.row.col.s32.s4.s4.s32    { %r29821, %r29822, %r29823, %r29824 },    { %r86038, %r86038, %r86038, %r86038 },    { %r86040, %r86040 },            { %r29821, %r29822, %r29823, %r29824 }; 
	// end inline asm
	// begin inline asm
	mma.sync.aligned.m16n8k64.row.col.s32.s4.s4.s32    { %r29835, %r29836, %r29837, %r29838 },    { %r86038, %r86038, %r86038, %r86038 },    { %r86040, %r86040 },            { %r29835, %r29836, %r29837, %r29838 }; 
	// end inline asm
	// begin inline asm
	mma.sync.aligned.m16n8k64.row.col.s32.s4.s4.s32    { %r29807, %r29808, %r29809, %r29810 },    { %r86038, %r86038, %r86038, %r86038 },    { %r86040, %r86040 },            { %r29807, %r29808, %r29809, %r29810 }; 
	// end inline asm
	// begin inline asm
	mma.sync.aligned.m16n8k64.row.col.s32.s4.s4.s32    { %r29821, %r29822, %r29823, %r29824 },    { %r86038, %r86038, %r86038, %r86038 },    { %r86040, %r86040 },            { %r29821, %r29822, %r29823, %r29824 }; 
	// end inline asm
	// begin inline asm
	mma.sync.aligned.m16n8k64.row.col.s32.s4.s4.s32    { %r29835, %r29836, %r29837, %r29838 },    { %r86038, %r86038, %r86038, %r86038 },    { %r86040, %r86040 },            { %r29835, %r29836, %r29837, %r29838 }; 
	// end inline asm
	// begin inline asm
	mma.sync.aligned.m16n8k64.row.col.s32.s4.s4.s32    { %r29807, %r29808, %r29809, %r29810 },    { %r86038, %r86038, %r86038, %r86038 },    { %r86040, %r86040 },            { %r29807, %r29808, %r29809, %r29810 }; 
	// end inline asm
	// begin inline asm
	mma.sync.aligned.m16n8k64.row.col.s32.s4.s4.s32    { %r29821, %r29822, %r29823, %r29824 },    { %r86038, %r86038, %r86038, %r86038 },    { %r86040, %r86040 },            { %r29821, %r29822, %r29823, %r29824 }; 
	// end inline asm
	// begin inline asm
	mma.sync.aligned.m16n8k64.row.col.s32.s4.s4.s32    { %r29835, %r29836, %r29837, %r29838 },    { %r86038, %r86038, %r86038, %r86038 },    { %r86040, %r86040 },            { %r29835, %r29836, %r29837, %r29838 }; 
	// end inline asm
	// begin inline asm
	mma.sync.aligned.m16n8k64.row.col.s32.s4.s4.s32    { %r29807, %r29808, %r29809, %r29810 },    { %r86038, %r86038, %r86038, %r86038 },    { %r86040, %r86040 },            { %r29807, %r29808, %r29809, %r29810 }; 
	// end inline asm
	// begin inline asm
	mma.sync.aligned.m16n8k64.row.col.s32.s4.s4.s32    { %r29821, %r29822, %r29823, %r29824 },    { %r86038, %r86038, %r86038, %r86038 },    { %r86040, %r86040 },            { %r29821, %r29822, %r29823, %r29824 }; 
	// end inline asm
	// begin inline asm
	mma.sync.aligned.m16n8k64.row.col.s32.s4.s4.s32    { %r29835, %r29836, %r29837, %r29838 },    { %r86038, %r86038, %r86038, %r86038 },    { %r86040, %r86040 },            { %r29835, %r29836, %r29837, %r29838 }; 
	// end inline asm
	// begin inline asm
	mma.sync.aligned.m16n8k64.row.col.s32.s4.s4.s32    { %r29807, %r29808, %r29809, %r29810 },    { %r86038, %r86038, %r86038, %r86038 },    { %r86040, %r86040 },            { %r29807, %r29808, %r29809, %r29810 }; 
	// end inline asm
	// begin inline asm
	mma.sync.aligned.m16n8k64.row.col.s32.s4.s4.s32    { %r29821, %r29822, %r29823, %r29824 },    { %r86038, %r86038, %r86038, %r86038 },    { %r86040, %r86040 },            { %r29821, %r29822, %r29823, %r29824 }; 
	// end inline asm
	// begin inline asm
	mma.sync.aligned.m16n8k64.row.col.s32.s4.s4.s32    { %r29835, %r29836, %r29837, %r29838 },    { %r86038, %r86038, %r86038, %r86038 },    { %r86040, %r86040 },            { %r29835, %r29836, %r29837, %r29838 }; 
	// end inline asm
	// begin inline asm
	mma.sync.aligned.m16n8k64.row.col.s32.s4.s4.s32    { %r29807, %r29808, %r29809, %r29810 },    { %r86038, %r86038, %r86038, %r86038 },    { %r86040, %r86040 },            { %r29807, %r29808, %r29809, %r29810 }; 
	// end inline asm
	// begin inline asm
	mma.sync.aligned.m16n8k64.row.col.s32.s4.s4.s32    { %r29821, %r29822, %r29823, %r29824 },    { %r86038, %r86038, %r86038, %r86038 },    { %r86040, %r86040 },            { %r29821, %r29822, %r29823, %r29824 }; 
	// end inline asm
	// begin inline asm
	mma.sync.aligned.m16n8k64.row.col.s32.s4.s4.s32    { %r29835, %r29836, %r29837, %r29838 },    { %r86038, %r86038, %r86038, %r86038 },    { %r86040, %r86040 },            { %r29835, %r29836, %r29837, %r29838 }; 
	// end inline asm
	// begin inline asm
	mma.sync.aligned.m16n8k64.row.col.s32.s4.s4.s32    { %r29807, %r29808, %r29809, %r29810 },    { %r86038, %r86038, %r86038, %r86038 },    { %r86040, %r86040 },            { %r29807, %r29808, %r29809, %r29810 }; 
	// end inline asm
	// begin inline asm
	mma.sync.aligned.m16n8k64.row.col.s32.s4.s4.s32    { %r29821, %r29822, %r29823, %r29824 },    { %r86038, %r86038, %r86038, %r86038 },    { %r86040, %r86040 },            { %r29821, %r29822, %r29823, %r29824 }; 
	// end inline asm
	// begin inline asm
	mma.sync.aligned.m16n8k64.row.col.s32.s4.s4.s32    { %r29835, %r29836, %r29837, %r29838 },    { %r86038, %r86038, %r86038, %r86038 },    { %r86040, %r86040 },            { %r29835, %r29836, %r29837, %r29838 }; 
	// end inline asm
	// begin inline asm
	mma.sync.aligned.m16n8k64.row.col.s32.s4.s4.s32    { %r29807, %r29808, %r29809, %r29810 },    { %r86038, %r86038, %r86038, %r86038 },    { %r86040, %r86040 },            { %r29807, %r29808, %r29809, %r29810 }; 
	// end inline asm
	// begin inline asm
	mma.sync.aligned.m16n8k64.row.col.s32.s4.s4.s32    { %r29821, %r29822, %r29823, %r29824 },    { %r86038, %r86038, %r86038, %r86038 },    { %r86040, %r86040 },            { %r29821, %r29822, %r29823, %r29824 }; 
	// end inline asm
	// begin inline asm
	mma.sync.aligned.m16n8k64.row.col.s32.s4.s4.s32    { %r29835, %r29836, %r29837, %r29838 },    { %r86038, %r86038, %r86038, %r86038 },    { %r86040, %r86040 },            { %r29835, %r29836, %r29837, %r29838 }; 
	// end inline asm
	// begin inline asm
	mma.sync.aligned.m16n8k64.row.col.s32.s4.s4.s32    { %r29807, %r29808, %r29809, %r29810 },    { %r86038, %r86038, %r86038, %r86038 },    { %r86040, %r86040 },            { %r29807, %r29808, %r29809, %r29810 }; 
	// end inline asm
	// begin inline asm
	mma.sync.aligned.m16n8k64.row.col.s32.s4.s4.s32    { %r29821, %r29822, %r29823, %r29824 },    { %r86038, %r86038, %r86038, %r86038 },    { %r86040, %r86040 },            { %r29821, %r29822, %r29823, %r29824 }; 
	// end inline asm
	// begin inline asm
	mma.sync.aligned.m16n8k64.row.col.s32.s4.s4.s32    { %r29835, %r29836, %r29837, %r29838 },    { %r86038, %r86038, %r86038, %r86038 },    { %r86040, %r86040 },            { %r29835, %r29836, %r29837, %r29838 }; 
	// end inline asm
	// begin inline asm
	mma.sync.aligned.m16n8k64.row.col.s32.s4.s4.s32    { %r29807, %r29808, %r29809, %r29810 },    { %r86038, %r86038, %r86038, %r86038 },    { %r86040, %r86040 },            { %r29807, %r29808, %r29809, %r29810 }; 
	// end inline asm
	// begin inline asm
	mma.sync.aligned.m16n8k64.row.col.s32.s4.s4.s32    { %r29821, %r29822, %r29823, %r29824 },    { %r86038, %r86038, %r86038, %r86038 },    { %r86040, %r86040 },            { %r29821, %r29822, %r29823, %r29824 }; 
	// end inline asm
	// begin inline asm
	mma.sync.aligned.m16n8k64.row.col.s32.s4.s4.s32    { %r29835, %r29836, %r29837, %r29838 },    { %r86038, %r86038, %r86038, %r86038 },    { %r86040, %r86040 },            { %r29835, %r29836, %r29837, %r29838 }; 
	// end inline asm
	// begin inline asm
	mma.sync.aligned.m16n8k64.row.col.s32.s4.s4.s32    { %r29807, %r29808, %r29809, %r29810 },    { %r86038, %r86038, %r86038, %r86038 },    { %r86040, %r86040 },            { %r29807, %r29808, %r29809, %r29810 }; 
	// end inline asm
	// begin inline asm
	mma.sync.aligned.m16n8k64.row.col.s32.s4.s4.s32    { %r29821, %r29822, %r29823, %r29824 },    { %r86038, %r86038, %r86038, %r86038 },    { %r86040, %r86040 },            { %r29821, %r29822, %r29823, %r29824 }; 
	// end inline asm
	// begin inline asm
	mma.sync.aligned.m16n8k64.row.col.s32.s4.s4.s32    { %r29835, %r29836, %r29837, %r29838 },    { %r86038, %r86038, %r86038, %r86038 },    { %r86040, %r86040 },            { %r29835, %r29836, %r29837, %r29838 }; 
	// end inline asm
	// begin inline asm
	mma.sync.aligned.m16n8k64.row.col.s32.s4.s4.s32    { %r29807, %r29808, %r29809, %r29810 },    { %r86038, %r86038, %r86038, %r86038 },    { %r86040, %r86040 },            { %r29807, %r29808, %r29809, %r29810 }; 
	// end inline asm
	// begin inline asm
	mma.sync.aligned.m16n8k64.row.col.s32.s4.s4.s32    { %r29821, %r29822, %r29823, %r29824 },    { %r86038, %r86038, %r86038, %r86038 },    { %r86040, %r86040 },            { %r29821, %r29822, %r29823, %r29824 }; 
	// end inline asm
	// begin inline asm
	mma.sync.aligned.m16n8k64.row.col.s32.s4.s4.s32    { %r29835, %r29836, %r29837, %r29838 },    { %r86038, %r86038, %r86038, %r86038 },    { %r86040, %r86040 },            { %r29835, %r29836, %r29837, %r29838 }; 
	// end inline asm
	// begin inline asm
	mma.sync.aligned.m16n8k64.row.col.s32.s4.s4.s32    { %r29807, %r29808, %r29809, %r29810 },    { %r86038, %r86038, %r86038, %r86038 },    { %r86040, %r86040 },            { %r29807, %r29808, %r29809, %r29810 }; 
	// end inline asm
	// begin inline asm
	mma.sync.aligned.m16n8k64.row.col.s32.s4.s4.s32    { %r29821, %r29822, %r29823, %r29824 },    { %r86038, %r86038, %r86038, %r86038 },    { %r86040, %r86040 },            { %r29821, %r29822, %r29823, %r29824 }; 
	// end inline asm
	// begin inline asm
	mma.sync.aligned.m16n8k64.row.col.s32.s4.s4.s32    { %r29835, %r29836, %r29837, %r29838 },    { %r86038, %r86038, %r86038, %r86038 },    { %r86040, %r86040 },            { %r29835, %r29836, %r29837, %r29838 }; 
	// end inline asm
	// begin inline asm
	mma.sync.aligned.m16n8k64.row.col.s32.s4.s4.s32    { %r29807, %r29808, %r29809, %r29810 },    { %r86038, %r86038, %r86038, %r86038 },    { %r86040, %r86040 },            { %r29807, %r29808, %r29809, %r29810 }; 
	// end inline asm
	// begin inline asm
	mma.sync.aligned.m16n8k64.row.col.s32.s4.s4.s32    { %r29821, %r29822, %r29823, %r29824 },    { %r86038, %r86038, %r86038, %r86038 },    { %r86040, %r86040 },            { %r29821, %r29822, %r29823, %r29824 }; 
	// end inline asm
	// begin inline asm
	mma.sync.aligned.m16n8k64.row.col.s32.s4.s4.s32    { %r29835, %r29836, %r29837, %r29838 },    { %r86038, %r86038, %r86038, %r86038 },    { %r86040, %r86040 },            { %r29835, %r29836, %r29837, %r29838 }; 
	// end inline asm
	// begin inline asm
	mma.sync.aligned.m16n8k64.row.col.s32.s4.s4.s32    { %r29807, %r29808, %r29809, %r29810 },    { %r86038, %r86038, %r86038, %r86038 },    { %r86040, %r86040 },            { %r29807, %r29808, %r29809, %r29810 }; 
	// end inline asm
	// begin inline asm
	mma.sync.aligned.m16n8k64.row.col.s32.s4.s4.s32    { %r29821, %r29822, %r29823, %r29824 },    { %r86038, %r86038, %r86038, %r86038 },    { %r86040, %r86040 },            { %r29821, %r29822, %r29823, %r29824 }; 
	// end inline asm
	// begin inline asm
	mma.sync.aligned.m16n8k64.row.col.s32.s4.s4.s32    { %r29835, %r29836, %r29837, %r29838 },    { %r86038, %r86038, %r86038, %r86038 },    { %r86040, %r86040 },            { %r29835, %r29836, %r29837, %r29838 }; 
	// end inline asm
	// begin inline asm
	mma.sync.aligned.m16n8k64.row.col.s32.s4.s4.s32    { %r29807, %r29808, %r29809, %r29810 },    { %r86038, %r86038, %r86038, %r86038 },    { %r86040, %r86040 },            { %r29807, %r29808, %r29809, %r29810 }; 
	// end inline asm
	// begin inline asm
	mma.sync.aligned.m16n8k64.row.col.s32.s4.s4.s32    { %r29821, %r29822, %r29823, %r29824 },    { %r86038, %r86038, %r86038, %r86038 },    { %r86040, %r86040 },            { %r29821, %r29822, %r29823, %r29824 }; 
	// end inline asm
	// begin inline asm
	mma.sync.aligned.m16n8k64.row.col.s32.s4.s4.s32    { %r29835, %r29836, %r29837, %r29838 },    { %r86038, %r86038, %r86038, %r86038 },    { %r86040, %r86040 },            { %r29835, %r29836, %r29837, %r29838 }; 
	// end inline asm
	// begin inline asm
	mma.sync.aligned.m16n8k64.row.col.s32.s4.s4.s32    { %r29807, %r29808, %r29809, %r29810 },    { %r86038, %r86038, %r86038, %r86038 },    { %r86040, %r86040 },            { %r29807, %r29808, %r29809, %r29810 }; 
	// end inline asm
	// begin inline asm
	mma.sync.aligned.m16n8k64.row.col.s32.s4.s4.s32    { %r29821, %r29822, %r29823, %r29824 },    { %r86038, %r86038, %r86038, %r86038 },    { %r86040, %r86040 },            { %r29821, %r29822, %r29823, %r29824 }; 
	// end inline asm
	// begin inline asm
	mma.sync.aligned.m16n8k64.row.col.s32.s4.s4.s32    { %r29835, %r29836, %r29837, %r29838 },    { %r86038, %r86038, %r86038, %r86038 },    { %r86040, %r86040 },            { %r29835, %r29836, %r29837, %r29838 }; 
	// end inline asm
	// begin inline asm
	mma.sync.aligned.m16n8k64.row.col.s32.s4.s4.s32    { %r29807, %r29808, %r29809, %r29810 },    { %r86038, %r86038, %r86038, %r86038 },    { %r86040, %r86040 },            { %r29807, %r29808, %r29809, %r29810 }; 
	// end inline asm
	// begin inline asm
	mma.sync.aligned.m16n8k64.row.col.s32.s4.s4.s32    { %r29821, %r29822, %r29823, %r29824 },    { %r86038, %r86038, %r86038, %r86038 },    { %r86040, %r86040 },            { %r29821, %r29822, %r29823, %r29824 }; 
	// end inline asm
	// begin inline asm
	mma.sync.aligned.m16n8k64.row.col.s32.s4.s4.s32    { %r29835, %r29836, %r29837, %r29838 },    { %r86038, %r86038, %r86038, %r86038 },    { %r86040, %r86040 },            { %r29835, %r29836, %r29837, %r29838 }; 
	// end inline asm
	// begin inline asm
	mma.sync.aligned.m16n8k64.row.col.s32.s4.s4.s32    { %r29807, %r29808, %r29809, %r29810 },    { %r86038, %r86038, %r86038, %r86038 },    { %r86040, %r86040 },            { %r29807, %r29808, %r29809, %r29810 }; 
	// end inline asm
	// begin inline asm
	mma.sync.aligned.m16n8k64.row.col.s32.s4.s4.s32    { %r29821, %r29822, %r29823, %r29824 },    { %r86038, %r86038, %r86038, %r86038 },    { %r86040, %r86040 },            { %r29821, %r29822, %r29823, %r29824 }; 
	// end inline asm
	// begin inline asm
	mma.sync.aligned.m16n8k64.row.col.s32.s4.s4.s32    { %r29835, %r29836, %r29837, %r29838 },    { %r86038, %r86038, %r86038, %r86038 },    { %r86040, %r86040 },            { %r29835, %r29836, %r29837, %r29838 }; 
	// end inline asm
	// begin inline asm
	mma.sync.aligned.m16n8k64.row.col.s32.s4.s4.s32    { %r29807, %r29808, %r29809, %r29810 },    { %r86038, %r86038, %r86038, %r86038 },    { %r86040, %r86040 },            { %r29807, %r29808, %r29809, %r29810 }; 
	// end inline asm
	// begin inline asm
	mma.sync.aligned.m16n8k64.row.col.s32.s4.s4.s32    { %r29821, %r29822, %r29823, %r29824 },    { %r86038, %r86038, %r86038, %r86038 },    { %r86040, %r86040 },            { %r29821, %r29822, %r29823, %r29824 }; 
	// end inline asm
	// begin inline asm
	mma.sync.aligned.m16n8k64.row.col.s32.s4.s4.s32    { %r29835, %r29836, %r29837, %r29838 },    { %r86038, %r86038, %r86038, %r86038 },    { %r86040, %r86040 },            { %r29835, %r29836, %r29837, %r29838 }; 
	// end inline asm
	// begin inline asm
	mma.sync.aligned.m16n8k64.row.col.s32.s4.s4.s32    { %r29807, %r29808, %r29809, %r29810 },    { %r86038, %r86038, %r86038, %r86038 },    { %r86040, %r86040 },            { %r29807, %r29808, %r29809, %r29810 }; 
	// end inline asm
	// begin inline asm
	mma.sync.aligned.m16n8k64.row.col.s32.s4.s4.s32    { %r29821, %r29822, %r29823, %r29824 },    { %r86038, %r86038, %r86038, %r86038 },    { %r86040, %r86040 },            { %r29821, %r29822, %r29823, %r29824 }; 
	// end inline asm
	// begin inline asm
	mma.sync.aligned.m16n8k64.row.col.s32.s4.s4.s32    { %r29835, %r29836, %r29837, %r29838 },    { %r86038, %r86038, %r86038, %r86038 },    { %r86040, %r86040 },            { %r29835, %r29836, %r29837, %r29838 }; 
	// end inline asm
	// begin inline asm
	mma.sync.aligned.m16n8k64.row.col.s32.s4.s4.s32    { %r29807, %r29808, %r29809, %r29810 },    { %r86038, %r86038, %r86038, %r86038 },    { %r86040, %r86040 },            { %r29807, %r29808, %r29809, %r29810 }; 
	// end inline asm
	// begin inline asm
	mma.sync.aligned.m16n8k64.row.col.s32.s4.s4.s32    { %r29821, %r29822, %r29823, %r29824 },    { %r86038, %r86038, %r86038, %r86038 },    { %r86040, %r86040 },            { %r29821, %r29822, %r29823, %r29824 }; 
	// end inline asm
	// begin inline asm
	mma.sync.aligned.m16n8k64.row.col.s32.s4.s4.s32    { %r29835, %r29836, %r29837, %r29838 },    { %r86038, %r86038, %r86038, %r86038 },    { %r86040, %r86040 },            { %r29835, %r29836, %r29837, %r29838 }; 
	// end inline asm
	// begin inline asm
	mma.sync.aligned.m16n8k64.row.col.s32.s4.s4.s32    { %r29807, %r29808, %r29809, %r29810 },    { %r86038, %r86038, %r86038, %r86038 },    { %r86040, %r86040 },            { %r29807, %r29808, %r29809, %r29810 }; 
	// end inline asm
	// begin inline asm
	mma.sync.aligned.m16n8k64.row.col.s32.s4.s4.s32    { %r29821, %r29822, %r29823, %r29824 },    { %r86038, %r86038, %r86038, %r86038 },    { %r86040, %r86040 },            { %r29821, %r29822, %r29823, %r29824 }; 
	// end inline asm
	// begin inline asm
	mma.sync.aligned.m16n8k64.row.col.s32.s4.s4.s32    { %r29835, %r29836, %r29837, %r29838 },    { %r86038, %r86038, %r86038, %r86038 },    { %r86040, %r86040 },            { %r29835, %r29836, %r29837, %r29838 }; 
	// end inline asm
	// begin inline asm
	mma.sync.aligned.m16n8k64.row.col.s32.s4.s4.s32    { %r29807, %r29808, %r29809, %r29810 },    { %r86038, %r86038, %r86038, %r86038 },    { %r86040, %r86040 },            { %r29807, %r29808, %r29809, %r29810 }; 
	// end inline asm
	// begin inline asm
	mma.sync.aligned.m16n8k64.row.col.s32.s4.s4.s32    { %r29821, %r29822, %r29823, %r29824 },    { %r86038, %r86038, %r86038, %r86038 },    { %r86040, %r86040 },            { %r29821, %r29822, %r29823, %r29824 }; 
	// end inline asm
	// begin inline asm
	mma.sync.aligned.m16n8k64.row.col.s32.s4.s4.s32    { %r29835, %r29836, %r29837, %r29838 },    { %r86038, %r86038, %r86038, %r86038 },    { %r86040, %r86040 },            { %r29835, %r29836, %r29837, %r29838 }; 
	// end inline asm
	// begin inline asm
	mma.sync.aligned.m16n8k64.row.col.s32.s4.s4.s32    { %r29807, %r29808, %r29809, %r29810 },    { %r86038, %r86038, %r86038, %r86038 },    { %r86040, %r86040 },            { %r29807, %r29808, %r29809, %r29810 }; 
	// end inline asm
	// begin inline asm
	mma.sync.aligned.m16n8k64.row.col.s32.s4.s4.s32    { %r29821, %r29822, %r29823, %r29824 },    { %r86038, %r86038, %r86038, %r86038 },    { %r86040, %r86040 },            { %r29821, %r29822, %r29823, %r29824 }; 
	// end inline asm
	// begin inline asm
	mma.sync.aligned.m16n8k64.row.col.s32.s4.s4.s32    { %r29835, %r29836, %r29837, %r29838 },    { %r86038, %r86038, %r86038, %r86038 },    { %r86040, %r86040 },            { %r29835, %r29836, %r29837, %r29838 }; 
	// end inline asm
	// begin inline asm
	mma.sync.aligned.m16n8k64.row.col.s32.s4.s4.s32    { %r29807, %r29808, %r29809, %r29810 },    { %r86038, %r86038, %r86038, %r86038 },    { %r86040, %r86040 },            { %r29807, %r29808, %r29809, %r29810 }; 
	// end inline asm
	// begin inline asm
	mma.sync.aligned.m16n8k64.row.col.s32.s4.s4.s32    { %r29821, %r29822, %r29823, %r29824 },    { %r86038, %r86038, %r86038, %r86038 },    { %r86040, %r86040 },            { %r29821, %r29822, %r29823, %r29824 }; 
	// end inline asm
	// begin inline asm
	mma.sync.aligned.m16n8k64.row.col.s32.s4.s4.s32    { %r29835, %r29836, %r29837, %r29838 },    { %r86038, %r86038, %r86038, %r86038 },    { %r86040, %r86040 },            { %r29835, %r29836, %r29837, %r29838 }; 
	// end inline asm
	// begin inline asm
	mma.sync.aligned.m16n8k64.row.col.s32.s4.s4.s32    { %r29807, %r29808, %r29809, %r29810 },    { %r86038, %r86038, %r86038, %r86038 },    { %r86040, %r86040 },            { %r29807, %r29808, %r29809, %r29810 }; 
	// end inline asm
	// begin inline asm
	mma.sync.aligned.m16n8k64.row.col.s32.s4.s4.s32    { %r29821, %r29822, %r29823, %r29824 },    { %r86038, %r86038, %r86038, %r86038 },    { %r86040, %r86040 },            { %r29821, %r29822, %r29823, %r29824 }; 
	// end inline asm
	// begin inline asm
	mma.sync.aligned.m16n8k64.row.col.s32.s4.s4.s32    { %r29835, %r29836, %r29837, %r29838 },    { %r86038, %r86038, %r86038, %r86038 },    { %r86040, %r86040 },            { %r29835, %r29836, %r29837, %r29838 }; 
	// end inline asm
	// begin inline asm
	mma.sync.aligned.m16n8k64.row.col.s32.s4.s4.s32    { %r29807, %r29808, %r29809, %r29810 },    { %r86038, %r86038, %r86038, %r86038 },    { %r86040, %r86040 },            { %r29807, %r29808, %r29809, %r29810 }; 
	// end inline asm
	// begin inline asm
	mma.sync.aligned.m16n8k64.row.col.s32.s4.s4.s32    { %r29821, %r29822, %r29823, %r29824 },    { %r86038, %r86038, %r86038, %r86038 },    { %r86040, %r86040 },            { %r29821, %r29822, %r29823, %r29824 }; 
	// end inline asm
	// begin inline asm
	mma.sync.aligned.m16n8k64.row.col.s32.s4.s4.s32    { %r29835, %r29836, %r29837, %r29838 },    { %r86038, %r86038, %r86038, %r86038 },    { %r86040, %r86040 },            { %r29835, %r29836, %r29837, %r29838 }; 
	// end inline asm
	// begin inline asm
	mma.sync.aligned.m16n8k64.row.col.s32.s4.s4.s32    { %r29807, %r29808, %r29809, %r29810 },    { %r86038, %r86038, %r86038, %r86038 },    { %r86040, %r86040 },            { %r29807, %r29808, %r29809, %r29810 }; 
	// end inline asm
	// begin inline asm
	mma.sync.aligned.m16n8k64.row.col.s32.s4.s4.s32    { %r29821, %r29822, %r29823, %r29824 },    { %r86038, %r86038, %r86038, %r86038 },    { %r86040, %r86040 },            { %r29821, %r29822, %r29823, %r29824 }; 
	// end inline asm
	// begin inline asm
	mma.sync.aligned.m16n8k64.row.col.s32.s4.s4.s32    { %r29835, %r29836, %r29837, %r29838 },    { %r86038, %r86038, %r86038, %r86038 },    { %r86040, %r86040 },            { %r29835, %r29836, %r29837, %r29838 }; 
	// end inline asm
	// begin inline asm
	mma.sync.aligned.m16n8k64.row.col.s32.s4.s4.s32    { %r29807, %r29808, %r29809, %r29810 },    { %r86038, %r86038, %r86038, %r86038 },    { %r86040, %r86040 },            { %r29807, %r29808, %r29809, %r29810 }; 
	// end inline asm
	// begin inline asm
	mma.sync.aligned.m16n8k64.row.col.s32.s4.s4.s32    { %r29821, %r29822, %r29823, %r29824 },    { %r86038, %r86038, %r86038, %r86038 },    { %r86040, %r86040 },            { %r29821, %r29822, %r29823, %r29824 }; 
	// end inline asm
	// begin inline asm
	mma.sync.aligned.m16n8k64.row.col.s32.s4.s4.s32    { %r29835, %r29836, %r29837, %r29838 },    { %r86038, %r86038, %r86038, %r86038 },    { %r86040, %r86040 },            { %r29835, %r29836, %r29837, %r29838 }; 
	// end inline asm
	// begin inline asm
	mma.sync.aligned.m16n8k64.row.col.s32.s4.s4.s32    { %r29807, %r29808, %r29809, %r29810 },    { %r86038, %r86038, %r86038, %r86038 },    { %r86040, %r86040 },            { %r29807, %r29808, %r29809, %r29810 }; 
	// end inline asm
	// begin inline asm
	mma.sync.aligned.m16n8k64.row.col.s32.s4.s4.s32    { %r29821, %r29822, %r29823, %r29824 },    { %r86038, %r86038, %r86038, %r86038 },    { %r86040, %r86040 },            { %r29821, %r29822, %r29823, %r29824 }; 
	// end inline asm
	// begin inline asm
	mma.sync.aligned.m16n8k64.row.col.s32.s4.s4.s32    { %r29835, %r29836, %r29837, %r29838 },    { %r86038, %r86038, %r86038, %r86038 },    { %r86040, %r86040 },            { %r29835, %r29836, %r29837, %r29838 }; 
	// end inline asm
	// begin inline asm
	mma.sync.aligned.m16n8k64.row.col.s32.s4.s4.s32    { %r29807, %r29808, %r29809, %r29810 },    { %r86038, %r86038, %r86038, %r86038 },    { %r86040, %r86040 },            { %r29807, %r29808, %r29809, %r29810 }; 
	// end inline asm
	// begin inline asm
	mma.sync.aligned.m16n8k64.row.col.s32.s4.s4.s32    { %r29821, %r29822, %r29823, %r29824 },    { %r86038, %r86038, %r86038, %r86038 },    { %r86040, %r86040 },            { %r29821, %r29822, %r29823, %r29824 }; 
	// end inline asm
	// begin inline asm
	mma.sync.aligned.m16n8k64.row.col.s32.s4.s4.s32    { %r29835, %r29836, %r29837, %r29838 },    { %r86038, %r86038, %r86038, %r86038 },    { %r86040, %r86040 },            { %r29835, %r29836, %r29837, %r29838 }; 
	// end inline asm
	// begin inline asm
	mma.sync.aligned.m16n8k64.row.col.s32.s4.s4.s32    { %r29807, %r29808, %r29809, %r29810 },    { %r86038, %r86038, %r86038, %r86038 },    { %r86040, %r86040 },            { %r29807, %r29808, %r29809, %r29810 }; 
	// end inline asm
	// begin inline asm
	mma.sync.aligned.m16n8k64.row.col.s32.s4.s4.s32    { %r29821, %r29822, %r29823, %r29824 },    { %r86038, %r86038, %r86038, %r86038 },    { %r86040, %r86040 },            { %r29821, %r29822, %r29823, %r29824 }; 
	// end inline asm
	// begin inline asm
	mma.sync.aligned.m16n8k64.row.col.s32.s4.s4.s32    { %r29835, %r29836, %r29837, %r29838 },    { %r86038, %r86038, %r86038, %r86038 },    { %r86040, %r86040 },            { %r29835, %r29836, %r29837, %r29838 }; 
	// end inline asm
	// begin inline asm
	mma.sync.aligned.m16n8k64.row.col.s32.s4.s4.s32    { %r29807, %r29808, %r29809, %r29810 },    { %r86038, %r86038, %r86038, %r86038 },    { %r86040, %r86040 },            { %r29807, %r29808, %r29809, %r29810 }; 
	// end inline asm
	// begin inline asm
	mma.sync.aligned.m16n8k64.row.col.s32.s4.s4.s32    { %r29821, %r29822, %r29823, %r29824 },    { %r86038, %r86038, %r86038, %r86038 },    { %r86040, %r86040 },            { %r29821, %r29822, %r29823, %r29824 }; 
	// end inline asm
	// begin inline asm
	mma.sync.aligned.m16n8k64.row.col.s32.s4.s4.s32    { %r29835, %r29836, %r29837, %r29838 },    { %r86038, %r86038, %r86038, %r86038 },    { %r86040, %r86040 },            { %r29835, %r29836, %r29837, %r29838 }; 
	// end inline asm
	// begin inline asm
	mma.sync.aligned.m16n8k64.row.col.s32.s4.s4.s32    { %r29807, %r29808, %r29809, %r29810 },    { %r86038, %r86038, %r86038, %r86038 },    { %r86040, %r86040 },            { %r29807, %r29808, %r29809, %r29810 }; 
	// end inline asm
	// begin inline asm
	mma.sync.aligned.m16n8k64.row.col.s32.s4.s4.s32    { %r29821, %r29822, %r29823, %r29824 },    { %r86038, %r86038, %r86038, %r86038 },    { %r86040, %r86040 },            { %r29821, %r29822, %r29823, %r29824 }; 
	// end inline asm
	// begin inline asm
	mma.sync.aligned.m16n8k64.row.col.s32.s4.s4.s32    { %r29835, %r29836, %r29837, %r29838 },    { %r86038, %r86038, %r86038, %r86038 },    { %r86040, %r86040 },            { %r29835, %r29836, %r29837, %r29838 }; 
	// end inline asm
	// begin inline asm
	mma.sync.aligned.m16n8k64.row.col.s32.s4.s4.s32    { %r29807, %r29808, %r29809, %r29810 },    { %r86038, %r86038, %r86038, %r86038 },    { %r86040, %r86040 },            { %r29807, %r29808, %r29809, %r29810 }; 
	// end inline asm
	// begin inline asm
	mma.sync.aligned.m16n8k64.row.col.s32.s4.s4.s32    { %r29821, %r29822, %r29823, %r29824 },    { %r86038, %r86038, %r86038, %r86038 },    { %r86040, %r86040 },            { %r29821, %r29822, %r29823, %r29824 }; 
	// end inline asm
	// begin inline asm
	mma.sync.aligned.m16n8k64.row.col.s32.s4.s4.s32    { %r29835, %r29836, %r29837, %r29838 },    { %r86038, %r86038, %r86038, %r86038 },    { %r86040, %r86040 },            { %r29835, %r29836, %r29837, %r29838 }; 
	// end inline asm
	// begin inline asm
	mma.sync.aligned.m16n8k64.row.col.s32.s4.s4.s32    { %r29807, %r29808, %r29809, %r29810 },    { %r86038, %r86038, %r86038, %r86038 },    { %r86040, %r86040 },            { %r29807, %r29808, %r29809, %r29810 }; 
	// end inline asm
	// begin inline asm
	mma.sync.aligned.m16n8k64.row.col.s32.s4.s4.s32    { %r29821, %r29822, %r29823, %r29824 },    { %r86038, %r86038, %r86038, %r86038 },    { %r86040, %r86040 },            { %r29821, %r29822, %r29823, %r29824 }; 
	// end inline asm
	// begin inline asm
	mma.sync.aligned.m16n8k64.row.col.s32.s4.s4.s32    { %r29835, %r29836, %r29837, %r29838 },    { %r86038, %r86038, %r86038, %r86038 },    { %r86040, %r86040 },            { %r29835, %r29836, %r29837, %r29838 }; 
	// end inline asm
	// begin inline asm
	mma.sync.aligned.m16n8k64.row.col.s32.s4.s4.s32    { %r29807, %r29808, %r29809, %r29810 },    { %r86038, %r86038, %r86038, %r86038 },    { %r86040, %r86040 },            { %r29807, %r29808, %r29809, %r29810 }; 
	// end inline asm
	// begin inline asm
	mma.sync.aligned.m16n8k64.row.col.s32.s4.s4.s32    { %r29821, %r29822, %r29823, %r29824 },    { %r86038, %r86038, %r86038, %r86038 },    { %r86040, %r86040 },            { %r29821, %r29822, %r29823, %r29824 }; 
	// end inline asm
	// begin inline asm
	mma.sync.aligned.m16n8k64.row.col.s32.s4.s4.s32    { %r29835, %r29836, %r29837, %r29838 },    { %r86038, %r86038, %r86038, %r86038 },    { %r86040, %r86040 },            { %r29835, %r29836, %r29837, %r29838 }; 
	// end inline asm
	// begin inline asm
	mma.sync.aligned.m16n8k64.row.col.s32.s4.s4.s32    { %r29807, %r29808, %r29809, %r29810 },    { %r86038, %r86038, %r86038, %r86038 },    { %r86040, %r86040 },            { %r29807, %r29808, %r29809, %r29810 }; 
	// end inline asm
	// begin inline asm
	mma.sync.aligned.m16n8k64.row.col.s32.s4.s4.s32    { %r29821, %r29822, %r29823, %r29824 },    { %r86038, %r86038, %r86038, %r86038 },    { %r86040, %r86040 },            { %r29821, %r29822, %r29823, %r29824 }; 
	// end inline asm
	// begin inline asm
	mma.sync.aligned.m16n8k64.row.col.s32.s4.s4.s32    { %r29835, %r29836, %r29837, %r29838 },    { %r86038, %r86038, %r86038, %r86038 },    { %r86040, %r86040 },            { %r29835, %r29836, %r29837, %r29838 }; 
	// end inline asm
	// begin inline asm
	mma.sync.aligned.m16n8k64.row.col.s32.s4.s4.s32    { %r29807, %r29808, %r29809, %r29810 },    { %r86038, %r86038, %r86038, %r86038 },    { %r86040, %r86040 },            { %r29807, %r29808, %r29809, %r29810 }; 
	// end inline asm
	// begin inline asm
	mma.sync.aligned.m16n8k64.row.col.s32.s4.s4.s32    { %r29821, %r29822, %r29823, %r29824 },    { %r86038, %r86038, %r86038, %r86038 },    { %r86040, %r86040 },            { %r29821, %r29822, %r29823, %r29824 }; 
	// end inline asm
	// begin inline asm
	mma.sync.aligned.m16n8k64.row.col.s32.s4.s4.s32    { %r29835, %r29836, %r29837, %r29838 },    { %r86038, %r86038, %r86038, %r86038 },    { %r86040, %r86040 },            { %r29835, %r29836, %r29837, %r29838 }; 
	// end inline asm
	// begin inline asm
	mma.sync.aligned.m16n8k64.row.col.s32.s4.s4.s32    { %r29807, %r29808, %r29809, %r29810 },    { %r86038, %r86038, %r86038, %r86038 },    { %r86040, %r86040 },            { %r29807, %r29808, %r29809, %r29810 }; 
	// end inline asm
	// begin inline asm
	mma.sync.aligned.m16n8k64.row.col.s32.s4.s4.s32    { %r29821, %r29822, %r29823, %r29824 },    { %r86038, %r86038, %r86038, %r86038 },    { %r86040, %r86040 },            { %r29821, %r29822, %r29823, %r29824 }; 
	// end inline asm
	// begin inline asm
	mma.sync.aligned.m16n8k64.row.col.s32.s4.s4.s32    { %r29835, %r29836, %r29837, %r29838 },    { %r86038, %r86038, %r86038, %r86038 },    { %r86040, %r86040 },            { %r29835, %r29836, %r29837, %r29838 }; 
	// end inline asm
	// begin inline asm
	mma.sync.aligned.m16n8k64.row.col.s32.s4.s4.s32    { %r29807, %r29808, %r29809, %r29810 },    { %r86038, %r86038, %r86038, %r86038 },    { %r86040, %r86040 },            { %r29807, %r29808, %r29809, %r29810 }; 
	// end inline asm
	// begin inline asm
	mma.sync.aligned.m16n8k64.row.col.s32.s4.s4.s32    { %r29821, %r29822, %r29823, %r29824 },    { %r86038, %r86038, %r86038, %r86038 },    { %r86040, %r86040 },            { %r29821, %r29822, %r29823, %r29824 }; 
	// end inline asm
	// begin inline asm
	mma.sync.aligned.m16n8k64.row.col.s32.s4.s4.s32    { %r29835, %r29836, %r29837, %r29838 },    { %r86038, %r86038, %r86038, %r86038 },    { %r86040, %r86040 },            { %r29835, %r29836, %r29837, %r29838 }; 
	// end inline asm
	// begin inline asm
	mma.sync.aligned.m16n8k64.row.col.s32.s4.s4.s32    { %r29807, %r29808, %r29809, %r29810 },    { %r86038, %r86038, %r86038, %r86038 },    { %r86040, %r86040 },            { %r29807, %r29808, %r29809, %r29810 }; 
	// end inline asm
	// begin inline asm
	mma.sync.aligned.m16n8k64.row.col.s32.s4.s4.s32    { %r29821, %r29822, %r29823, %r29824 },    { %r86038, %r86038, %r86038, %r86038 },    { %r86040, %r86040 },            { %r29821, %r29822, %r29823, %r29824 }; 
	// end inline asm
	// begin inline asm
	mma.sync.aligned.m16n8k64.row.col.s32.s4.s4.s32    { %r29835, %r29836, %r29837, %r29838 },    { %r86038, %r86038, %r86038, %r86038 },    { %r86040, %r86040 },            { %r29835, %r29836, %r29837, %r29838 }; 
	// end inline asm
	// begin inline asm
	mma.sync.aligned.m16n8k64.row.col.s32.s4.s4.s32    { %r29807, %r29808, %r29809, %r29810 },    { %r86038, %r86038, %r86038, %r86038 },    { %r86040, %r86040 },            { %r29807, %r29808, %r29809, %r29810 }; 
	// end inline asm
	// begin inline asm
	mma.sync.aligned.m16n8k64.row.col.s32.s4.s4.s32    { %r29821, %r29822, %r29823, %r29824 },    { %r86038, %r86038, %r86038, %r86038 },    { %r86040, %r86040 },            { %r29821, %r29822, %r29823, %r29824 }; 
	// end inline asm
	// begin inline asm
	mma.sync.aligned.m16n8k64.row.col.s32.s4.s4.s32    { %r29835, %r29836, %r29837, %r29838 },    { %r86038, %r86038, %r86038, %r86038 },    { %r86040, %r86040 },            { %r29835, %r29836, %r29837, %r29838 }; 
	// end inline asm
	// begin inline asm
	mma.sync.aligned.m16n8k64.row.col.s32.s4.s4.s32    { %r29807, %r29808, %r29809, %r29810 },    { %r86038, %r86038, %r86038, %r86038 },    { %r86040, %r86040 },            { %r29807, %r29808, %r29809, %r29810 }; 
	// end inline asm
	// begin inline asm
	mma.sync.aligned.m16n8k64.row.col.s32.s4.s4.s32    { %r29821, %r29822, %r29823, %r29824 },    { %r86038, %r86038, %r86038, %r86038 },    { %r86040, %r86040 },            { %r29821, %r29822, %r29823, %r29824 }; 
	// end inline asm
	// begin inline asm
	mma.sync.aligned.m16n8k64.row.col.s32.s4.s4.s32    { %r29835, %r29836, %r29837, %r29838 },    { %r86038, %r86038, %r86038, %r86038 },    { %r86040, %r86040 },            { %r29835, %r29836, %r29837, %r29838 }; 
	// end inline asm
	// begin inline asm
	mma.sync.aligned.m16n8k64.row.col.s32.s4.s4.s32    { %r29807, %r29808, %r29809, %r29810 },    { %r86038, %r86038, %r86038, %r86038 },    { %r86040, %r86040 },            { %r29807, %r29808, %r29809, %r29810 }; 
	// end inline asm
	// begin inline asm
	mma.sync.aligned.m16n8k64.row.col.s32.s4.s4.s32    { %r29821, %r29822, %r29823, %r29824 },    { %r86038, %r86038, %r86038, %r86038 },    { %r86040, %r86040 },            { %r29821, %r29822, %r29823, %r29824 }; 
	// end inline asm
	// begin inline asm
	mma.sync.aligned.m16n8k64.row.col.s32.s4.s4.s32    { %r29835, %r29836, %r29837, %r29838 },    { %r86038, %r86038, %r86038, %r86038 },    { %r86040, %r86040 },            { %r29835, %r29836, %r29837, %r29838 }; 
	// end inline asm
	// begin inline asm
	mma.sync.aligned.m16n8k64.row.col.s32.s4.s4.s32    { %r29807, %r29808, %r29809, %r29810 },    { %r86038, %r86038, %r86038, %r86038 },    { %r86040, %r86040 },            { %r29807, %r29808, %r29809, %r29810 }; 
	// end inline asm
	// begin inline asm
	mma.sync.aligned.m16n8k64.row.col.s32.s4.s4.s32    { %r29821, %r29822, %r29823, %r29824 },    { %r86038, %r86038, %r86038, %r86038 },    { %r86040, %r86040 },            { %r29821, %r29822, %r29823, %r29824 }; 
	// end inline asm
	// begin inline asm
	mma.sync.aligned.m16n8k64.row.col.s32.s4.s4.s32    { %r29835, %r29836, %r29837, %r29838 },    { %r86038, %r86038, %r86038, %r86038 },    { %r86040, %r86040 },            { %r29835, %r29836, %r29837, %r29838 }; 
	// end inline asm
	// begin inline asm
	mma.sync.aligned.m16n8k64.row.col.s32.s4.s4.s32    { %r29807, %r29808, %r29809, %r29810 },    { %r86038, %r86038, %r86038, %r86038 },    { %r86040, %r86040 },            { %r29807, %r29808, %r29809, %r29810 }; 
	// end inline asm
	// begin inline asm
	mma.sync.aligned.m16n8k64.row.col.s32.s4.s4.s32    { %r29821, %r29822, %r29823, %r29824 },    { %r86038, %r86038, %r86038, %r86038 },    { %r86040, %r86040 },            { %r29821, %r29822, %r29823, %r29824 }; 
	// end inline asm
	// begin inline asm
	mma.sync.aligned.m16n8k64.row.col.s32.s4.s4.s32    { %r29835, %r29836, %r29837, %r29838 },    { %r86038, %r86038, %r86038, %r86038 },    { %r86040, %r86040 },            { %r29835, %r29836, %r29837, %r29838 }; 
	// end inline asm
	// begin inline asm
	mma.sync.aligned.m16n8k64.row.col.s32.s4.s4.s32    { %r29807, %r29808, %r29809, %r29810 },    { %r86038, %r86038, %r86038, %r86038 },    { %r86040, %r86040 },            { %r29807, %r29808, %r29809, %r29810 }; 
	// end inline asm
	// begin inline asm
	mma.sync.aligned.m16n8k64.row.col.s32.s4.s4.s32    { %r29821, %r29822, %r29823, %r29824 },    { %r86038, %r86038, %r86038, %r86038 },    { %r86040, %r86040 },            { %r29821, %r29822, %r29823, %r29824 }; 
	// end inline asm
	// begin inline asm
	mma.sync.aligned.m16n8k64.row.col.s32.s4.s4.s32    { %r29835, %r29836, %r29837, %r29838 },    { %r86038, %r86038, %r86038, %r86038 },    { %r86040, %r86040 },            { %r29835, %r29836, %r29837, %r29838 }; 
	// end inline asm
	// begin inline asm
	mma.sync.aligned.m16n8k64.row.col.s32.s4.s4.s32    { %r29807, %r29808, %r29809, %r29810 },    { %r86038, %r86038, %r86038, %r86038 },    { %r86040, %r86040 },            { %r29807, %r29808, %r29809, %r29810 }; 
	// end inline asm
	// begin inline asm
	mma.sync.aligned.m16n8k64.row.col.s32.s4.s4.s32    { %r29821, %r29822, %r29823, %r29824 },    { %r86038, %r86038, %r86038, %r86038 },    { %r86040, %r86040 },            { %r29821, %r29822, %r29823, %r29824 }; 
	// end inline asm
	// begin inline asm
	mma.sync.aligned.m16n8k64.row.col.s32.s4.s4.s32    { %r29835, %r29836, %r29837, %r29838 },    { %r86038, %r86038, %r86038, %r86038 },    { %r86040, %r86040 },            { %r29835, %r29836, %r29837, %r29838 }; 
	// end inline asm
	// begin inline asm
	mma.sync.aligned.m16n8k64.row.col.s32.s4.s4.s32    { %r29807, %r29808, %r29809, %r29810 },    { %r86038, %r86038, %r86038, %r86038 },    { %r86040, %r86040 },            { %r29807, %r29808, %r29809, %r29810 }; 
	// end inline asm
	// begin inline asm
	mma.sync.aligned.m16n8k64.row.col.s32.s4.s4.s32    { %r29821, %r29822, %r29823, %r29824 },    { %r86038, %r86038, %r86038, %r86038 },    { %r86040, %r86040 },            { %r29821, %r29822, %r29823, %r29824 }; 
	// end inline asm
	// begin inline asm
	mma.sync.aligned.m16n8k64.row.col.s32.s4.s4.s32    { %r29835, %r29836, %r29837, %r29838 },    { %r86038, %r86038, %r86038, %r86038 },    { %r86040, %r86040 },            { %r29835, %r29836, %r29837, %r29838 }; 
	// end inline asm
	// begin inline asm
	mma.sync.aligned.m16n8k64.row.col.s32.s4.s4.s32    { %r29807, %r29808, %r29809, %r29810 },    { %r86038, %r86038, %r86038, %r86038 },    { %r86040, %r86040 },            { %r29807, %r29808, %r29809, %r29810 }; 
	// end inline asm
	// begin inline asm
	mma.sync.aligned.m16n8k64.row.col.s32.s4.s4.s32    { %r29821, %r29822, %r29823, %r29824 },    { %r86038, %r86038, %r86038, %r86038 },    { %r86040, %r86040 },            { %r29821, %r29822, %r29823, %r29824 }; 
	// end inline asm
	// begin inline asm
	mma.sync.aligned.m16n8k64.row.col.s32.s4.s4.s32    { %r29835, %r29836, %r29837, %r29838 },    { %r86038, %r86038, %r86038, %r86038 },    { %r86040, %r86040 },            { %r29835, %r29836, %r29837, %r29838 }; 
	// end inline asm
	// begin inline asm
	mma.sync.aligned.m16n8k64.row.col.s32.s4.s4.s32    { %r29807, %r29808, %r29809, %r29810 },    { %r86038, %r86038, %r86038, %r86038 },    { %r86040, %r86040 },            { %r29807, %r29808, %r29809, %r29810 }; 
	// end inline asm
	// begin inline asm
	mma.sync.aligned.m16n8k64.row.col.s32.s4.s4.s32    { %r29821, %r29822, %r29823, %r29824 },    { %r86038, %r86038, %r86038, %r86038 },    { %r86040, %r86040 },            { %r29821, %r29822, %r29823, %r29824 }; 
	// end inline asm
	// begin inline asm
	mma.sync.aligned.m16n8k64.row.col.s32.s4.s4.s32    { %r29835, %r29836, %r29837, %r29838 },    { %r86038, %r86038, %r86038, %r86038 },    { %r86040, %r86040 },            { %r29835, %r29836, %r29837, %r29838 }; 
	// end inline asm
	// begin inline asm
	mma.sync.aligned.m16n8k64.row.col.s32.s4.s4.s32    { %r29807, %r29808, %r29809, %r29810 },    { %r86038, %r86038, %r86038, %r86038 },    { %r86040, %r86040 },            { %r29807, %r29808, %r29809, %r29810 }; 
	// end inline asm
	// begin inline asm
	mma.sync.aligned.m16n8k64.row.col.s32.s4.s4.s32    { %r29821, %r29822, %r29823, %r29824 },    { %r86038, %r86038, %r86038, %r86038 },    { %r86040, %r86040 },            { %r29821, %r29822, %r29823, %r29824 }; 
	// end inline asm
	// begin inline asm
	mma.sync.aligned.m16n8k64.row.col.s32.s4.s4.s32    { %r29835, %r29836, %r29837, %r29838 },    { %r86038, %r86038, %r86038, %r86038 },    { %r86040, %r86040 },            { %r29835, %r29836, %r29837, %r29838 }; 
	// end inline asm
	// begin inline asm
	mma.sync.aligned.m16n8k64.row.col.s32.s4.s4.s32    { %r29807, %r29808, %r29809, %r29810 },    { %r86038, %r86038, %r86038, %r86038 },    { %r86040, %r86040 },            { %r29807, %r29808, %r29809, %r29810 }; 
	// end inline asm
	// begin inline asm
	mma.sync.aligned.m16n8k64.row.col.s32.s4.s4.s32    { %r29821, %r29822, %r29823, %r29824 },    { %r86038, %r86038, %r86038, %r86038 },    { %r86040, %r86040 },            { %r29821, %r29822, %r29823, %r29824 }; 
	// end inline asm
	// begin inline asm
	mma.sync.aligned.m16n8k64.row.col.s32.s4.s4.s32    { %r29835, %r29836, %r29837, %r29838 },    { %r86038, %r86038, %r86038, %r86038 },    { %r86040, %r86040 },            { %r29835, %r29836, %r29837, %r29838 }; 
	// end inline asm
	// begin inline asm
	mma.sync.aligned.m16n8k64.row.col.s32.s4.s4.s32    { %r29807, %r29808, %r29809, %r29810 },    { %r86038, %r86038, %r86038, %r86038 },    { %r86040, %r86040 },            { %r29807, %r29808, %r29809, %r29810 }; 
	// end inline asm
	// begin inline asm
	mma.sync.aligned.m16n8k64.row.col.s32.s4.s4.s32    { %r29821, %r29822, %r29823, %r29824 },    { %r86038, %r86038, %r86038, %r86038 },    { %r86040, %r86040 },            { %r29821, %r29822, %r29823, %r29824 }; 
	// end inline asm
	// begin inline asm
	mma.sync.aligned.m16n8k64.row.col.s32.s4.s4.s32    { %r29835, %r29836, %r29837, %r29838 },    { %r86038, %r86038, %r86038, %r86038 },    { %r86040, %r86040 },            { %r29835, %r29836, %r29837, %r29838 }; 
	// end inline asm
	// begin inline asm
	mma.sync.aligned.m16n8k64.row.col.s32.s4.s4.s32    { %r29807, %r29808, %r29809, %r29810 },    { %r86038, %r86038, %r86038, %r86038 },    { %r86040, %r86040 },            { %r29807, %r29808, %r29809, %r29810 }; 
	// end inline asm
	// begin inline asm
	mma.sync.aligned.m16n8k64.row.col.s32.s4.s4.s32    { %r29821, %r29822, %r29823, %r29824 },    { %r86038, %r86038, %r86038, %r86038 },    { %r86040, %r86040 },            { %r29821, %r29822, %r29823, %r29824 }; 
	// end inline asm
	// begin inline asm
	mma.sync.aligned.m16n8k64.row.col.s32.s4.s4.s32    { %r29835, %r29836, %r29837, %r29838 },    { %r86038, %r86038, %r86038, %r86038 },    { %r86040, %r86040 },            { %r29835, %r29836, %r29837, %r29838 }; 
	// end inline asm
	// begin inline asm
	mma.sync.aligned.m16n8k64.row.col.s32.s4.s4.s32    { %r29807, %r29808, %r29809, %r29810 },    { %r86038, %r86038, %r86038, %r86038 },    { %r86040, %r86040 },            { %r29807, %r29808, %r29809, %r29810 }; 
	// end inline asm
	// begin inline asm
	mma.sync.aligned.m16n8k64.row.col.s32.s4.s4.s32    { %r29821, %r29822, %r29823, %r29824 },    { %r86038, %r86038, %r86038, %r86038 },    { %r86040, %r86040 },            { %r29821, %r29822, %r29823, %r29824 }; 
	// end inline asm
	// begin inline asm
	mma.sync.aligned.m16n8k64.row.col.s32.s4.s4.s32    { %r29835, %r29836, %r29837, %r29838 },    { %r86038, %r86038, %r86038, %r86038 },    { %r86040, %r86040 },            { %r29835, %r29836, %r29837, %r29838 }; 
	// end inline asm
	// begin inline asm
	mma.sync.aligned.m16n8k64.row.col.s32.s4.s4.s32    { %r29807, %r29808, %r29809, %r29810 },    { %r86038, %r86038, %r86038, %r86038 },    { %r86040, %r86040 },            { %r29807, %r29808, %r29809, %r29810 }; 
	// end inline asm
	// begin inline asm
	mma.sync.aligned.m16n8k64.row.col.s32.s4.s4.s32    { %r29821, %r29822, %r29823, %r29824 },    { %r86038, %r86038, %r86038, %r86038 },    { %r86040, %r86040 },            { %r29821, %r29822, %r29823, %r29824 }; 
	// end inline asm
	// begin inline asm
	mma.sync.aligned.m16n8k64.row.col.s32.s4.s4.s32    { %r29835, %r29836, %r29837, %r29838 },    { %r86038, %r86038, %r86038, %r86038 },    { %r86040, %r86040 },            { %r29835, %r29836, %r29837, %r29838 }; 
	// end inline asm
	// begin inline asm
	mma.sync.aligned.m16n8k64.row.col.s32.s4.s4.s32    { %r29807, %r29808, %r29809, %r29810 },    { %r86038, %r86038, %r86038, %r86038 },    { %r86040, %r86040 },            { %r29807, %r29808, %r29809, %r29810 }; 
	// end inline asm
	// begin inline asm
	mma.sync.aligned.m16n8k64.row.col.s32.s4.s4.s32    { %r29821, %r29822, %r29823, %r29824 },    { %r86038, %r86038, %r86038, %r86038 },    { %r86040, %r86040 },            { %r29821, %r29822, %r29823, %r29824 }; 
	// end inline asm
	// begin inline asm
	mma.sync.aligned.m16n8k64.row.col.s32.s4.s4.s32    { %r29835, %r29836, %r29837, %r29838 },    { %r86038, %r86038, %r86038, %r86038 },    { %r86040, %r86040 },            { %r29835, %r29836, %r29837, %r29838 }; 
	// end inline asm
	// begin inline asm
	mma.sync.aligned.m16n8k64.row.col.s32.s4.s4.s32    { %r29807, %r29808, %r29809, %r29810 },    { %r86038, %r86038, %r86038, %r86038 },    { %r86040, %r86040 },            { %r29807, %r29808, %r29809, %r29810 }; 
	// end inline asm
	// begin inline asm
	mma.sync.aligned.m16n8k64.row.col.s32.s4.s4.s32    { %r29821, %r29822, %r29823, %r29824 },    { %r86038, %r86038, %r86038, %r86038 },    { %r86040, %r86040 },            { %r29821, %r29822, %r29823, %r29824 }; 
	// end inline asm
	// begin inline asm
	mma.sync.aligned.m16n8k64.row.col.s32.s4.s4.s32    { %r29835, %r29836, %r29837, %r29838 },    { %r86038, %r86038, %r86038, %r86038 },    { %r86040, %r86040 },            { %r29835, %r29836, %r29837, %r29838 }; 
	// end inline asm
	// begin inline asm
	mma.sync.aligned.m16n8k64.row.col.s32.s4.s4.s32    { %r29807, %r29808, %r29809, %r29810 },    { %r86038, %r86038, %r86038, %r86038 },    { %r86040, %r86040 },            { %r29807, %r29808, %r29809, %r29810 }; 
	// end inline asm
	// begin inline asm
	mma.sync.aligned.m16n8k64.row.col.s32.s4.s4.s32    { %r29821, %r29822, %r29823, %r29824 },    { %r86038, %r86038, %r86038, %r86038 },    { %r86040, %r86040 },            { %r29821, %r29822, %r29823, %r29824 }; 
	// end inline asm
	// begin inline asm
	mma.sync.aligned.m16n8k64.row.col.s32.s4.s4.s32    { %r29835, %r29836, %r29837, %r29838 },    { %r86038, %r86038, %r86038, %r86038 },    { %r86040, %r86040 },            { %r29835, %r29836, %r29837, %r29838 }; 
	// end inline asm
	// begin inline asm
	mma.sync.aligned.m16n8k64.row.col.s32.s4.s4.s32    { %r29807, %r29808, %r29809, %r29810 },    { %r86038, %r86038, %r86038, %r86038 },    { %r86040, %r86040 },            { %r29807, %r29808, %r29809, %r29810 }; 
	// end inline asm
	// begin inline asm
	mma.sync.aligned.m16n8k64.row.col.s32.s4.s4.s32    { %r29821, %r29822, %r29823, %r29824 },    { %r86038, %r86038, %r86038, %r86038 },    { %r86040, %r86040 },            { %r29821, %r29822, %r29823, %r29824 }; 
	// end inline asm
	// begin inline asm
	mma.sync.aligned.m16n8k64.row.col.s32.s4.s4.s32    { %r29835, %r29836, %r29837, %r29838 },    { %r86038, %r86038, %r86038, %r86038 },    { %r86040, %r86040 },            { %r29835, %r29836, %r29837, %r29838 }; 
	// end inline asm
	// begin inline asm
	mma.sync.aligned.m16n8k64.row.col.s32.s4.s4.s32    { %r29807, %r29808, %r29809, %r29810 },    { %r86038, %r86038, %r86038, %r86038 },    { %r86040, %r86040 },            { %r29807, %r29808, %r29809, %r29810 }; 
	// end inline asm
	// begin inline asm
	mma.sync.aligned.m16n8k64.row.col.s32.s4.s4.s32    { %r29821, %r29822, %r29823, %r29824 },    { %r86038, %r86038, %r86038, %r86038 },    { %r86040, %r86040 },            { %r29821, %r29822, %r29823, %r29824 }; 
	// end inline asm
	// begin inline asm
	mma.sync.aligned.m16n8k64.row.col.s32.s4.s4.s32    { %r29835, %r29836, %r29837, %r29838 },    { %r86038, %r86038, %r86038, %r86038 },    { %r86040, %r86040 },            { %r29835, %r29836, %r29837, %r29838 }; 
	// end inline asm
	// begin inline asm
	mma.sync.aligned.m16n8k64.row.col.s32.s4.s4.s32    { %r29807, %r29808, %r29809, %r29810 },    { %r86038, %r86038, %r86038, %r86038 },    { %r86040, %r86040 },            { %r29807, %r29808, %r29809, %r29810 }; 
	// end inline asm
	// begin inline asm
	mma.sync.aligned.m16n8k64.row.col.s32.s4.s4.s32    { %r29821, %r29822, %r29823, %r29824 },    { %r86038, %r86038, %r86038, %r86038 },    { %r86040, %r86040 },            { %r29821, %r29822, %r29823, %r29824 }; 
	// end inline asm
	// begin inline asm
	mma.sync.aligned.m16n8k64.row.col.s32.s4.s4.s32    { %r29835, %r29836, %r29837, %r29838 },    { %r86038, %r86038, %r86038, %r86038 },    { %r86040, %r86040 },            { %r29835, %r29836, %r29837, %r29838 }; 
	// end inline asm
	// begin inline asm
	mma.sync.aligned.m16n8k64.row.col.s32.s4.s4.s32    { %r29807, %r29808, %r29809, %r29810 },    { %r86038, %r86038, %r86038, %r86038 },    { %r86040, %r86040 },            { %r29807, %r29808, %r29809, %r29810 }; 
	// end inline asm
	// begin inline asm
	mma.sync.aligned.m16n8k64.row.col.s32.s4.s4.s32    { %r29821, %r29822, %r29823, %r29824 },    { %r86038, %r86038, %r86038, %r86038 },    { %r86040, %r86040 },            { %r29821, %r29822, %r29823, %r29824 }; 
	// end inline asm
	// begin inline asm
	mma.sync.aligned.m16n8k64.row.col.s32.s4.s4.s32    { %r29835, %r29836, %r29837, %r29838 },    { %r86038, %r86038, %r86038, %r86038 },    { %r86040, %r86040 },            { %r29835, %r29836, %r29837, %r29838 }; 
	// end inline asm
	// begin inline asm
	mma.sync.aligned.m16n8k64.row.col.s32.s4.s4.s32    { %r29807, %r29808, %r29809, %r29810 },    { %r86038, %r86038, %r86038, %r86038 },    { %r86040, %r86040 },            { %r29807, %r29808, %r29809, %r29810 }; 
	// end inline asm
	// begin inline asm
	mma.sync.aligned.m16n8k64.row.col.s32.s4.s4.s32    { %r29821, %r29822, %r29823, %r29824 },    { %r86038, %r86038, %r86038, %r86038 },    { %r86040, %r86040 },            { %r29821, %r29822, %r29823, %r29824 }; 
	// end inline asm
	// begin inline asm
	mma.sync.aligned.m16n8k64.row.col.s32.s4.s4.s32    { %r29835, %r29836, %r29837, %r29838 },    { %r86038, %r86038, %r86038, %r86038 },    { %r86040, %r86040 },            { %r29835, %r29836, %r29837, %r29838 }; 
	// end inline asm
	// begin inline asm
	mma.sync.aligned.m16n8k64.row.col.s32.s4.s4.s32    { %r29807, %r29808, %r29809, %r29810 },    { %r86038, %r86038, %r86038, %r86038 },    { %r86040, %r86040 },            { %r29807, %r29808, %r29809, %r29810 }; 
	// end inline asm
	// begin inline asm
	mma.sync.aligned.m16n8k64.row.col.s32.s4.s4.s32    { %r29821, %r29822, %r29823, %r29824 },    { %r86038, %r86038, %r86038, %r86038 },    { %r86040, %r86040 },            { %r29821, %r29822, %r29823, %r29824 }; 
	// end inline asm
	// begin inline asm
	mma.sync.aligned.m16n8k64.row.col.s32.s4.s4.s32    { %r29835, %r29836, %r29837, %r29838 },    { %r86038, %r86038, %r86038, %r86038 },    { %r86040, %r86040 },            { %r29835, %r29836, %r29837, %r29838 }; 
	// end inline asm
	// begin inline asm
	mma.sync.aligned.m16n8k64.row.col.s32.s4.s4.s32    { %r29807, %r29808, %r29809, %r29810 },    { %r86038, %r86038, %r86038, %r86038 },    { %r86040, %r86040 },            { %r29807, %r29808, %r29809, %r29810 }; 
	// end inline asm
	// begin inline asm
	mma.sync.aligned.m16n8k64.row.col.s32.s4.s4.s32    { %r29821, %r29822, %r29823, %r29824 },    { %r86038, %r86038, %r86038, %r86038 },    { %r86040, %r86040 },            { %r29821, %r29822, %r29823, %r29824 }; 
	// end inline asm
	// begin inline asm
	mma.sync.aligned.m16n8k64.row.col.s32.s4.s4.s32    { %r29835, %r29836, %r29837, %r29838 },    { %r86038, %r86038, %r86038, %r86038 },    { %r86040, %r86040 },            { %r29835, %r29836, %r29837, %r29838 }; 
	// end inline asm
	// begin inline asm
	mma.sync.aligned.m16n8k64.row.col.s32.s4.s4.s32    { %r29807, %r29808, %r29809, %r29810 },    { %r86038, %r86038, %r86038, %r86038 },    { %r86040, %r86040 },            { %r29807, %r29808, %r29809, %r29810 }; 
	// end inline asm
	// begin inline asm
	mma.sync.aligned.m16n8k64.row.col.s32.s4.s4.s32    { %r29821, %r29822, %r29823, %r29824 },    { %r86038, %r86038, %r86038, %r86038 },    { %r86040, %r86040 },            { %r29821, %r29822, %r29823, %r29824 }; 
	// end inline asm
	// begin inline asm
	mma.sync.aligned.m16n8k64.row.col.s32.s4.s4.s32    { %r29835, %r29836, %r29837, %r29838 },    { %r86038, %r86038, %r86038, %r86038 },    { %r86040, %r86040 },            { %r29835, %r29836, %r29837, %r29838 }; 
	// end inline asm
	// begin inline asm
	mma.sync.aligned.m16n8k64.row.col.s32.s4.s4.s32    { %r29807, %r29808, %r29809, %r29810 },    { %r86038, %r86038, %r86038, %r86038 },    { %r86040, %r86040 },            { %r29807, %r29808, %r29809, %r29810 }; 
	// end inline asm
	// begin inline asm
	mma.sync.aligned.m16n8k64.row.col.s32.s4.s4.s32    { %r29821, %r29822, %r29823, %r29824 },    { %r86038, %r86038, %r86038, %r86038 },    { %r86040, %r86040 },            { %r29821, %r29822, %r29823, %r29824 }; 
	// end inline asm
	// begin inline asm
	mma.sync.aligned.m16n8k64.row.col.s32.s4.s4.s32    { %r29835, %r29836, %r29837, %r29838 },    { %r86038, %r86038, %r86038, %r86038 },    { %r86040, %r86040 },            { %r29835, %r29836, %r29837, %r29838 }; 
	// end inline asm
	// begin inline asm
	mma.sync.aligned.m16n8k64.row.col.s32.s4.s4.s32    { %r29807, %r29808, %r29809, %r29810 },    { %r86038, %r86038, %r86038, %r86038 },    { %r86040, %r86040 },            { %r29807, %r29808, %r29809, %r29810 }; 
	// end inline asm
	// begin inline asm
	mma.sync.aligned.m16n8k64.row.col.s32.s4.s4.s32    { %r29821, %r29822, %r29823, %r29824 },    { %r86038, %r86038, %r86038, %r86038 },    { %r86040, %r86040 },            { %r29821, %r29822, %r29823, %r29824 }; 
	// end inline asm
	// begin inline asm
	mma.sync.aligned.m16n8k64.row.col.s32.s4.s4.s32    { %r29835, %r29836, %r29837, %r29838 },    { %r86038, %r86038, %r86038, %r86038 },    { %r86040, %r86040 },            { %r29835, %r29836, %r29837, %r29838 }; 
	// end inline asm
	// begin inline asm
	mma.sync.aligned.m16n8k64.row.col.s32.s4.s4.s32    { %r29807, %r29808, %r29809, %r29810 },    { %r86038, %r86038, %r86038, %r86038 },    { %r86040, %r86040 },            { %r29807, %r29808, %r29809, %r29810 }; 
	// end inline asm
	// begin inline asm
	mma.sync.aligned.m16n8k64.row.col.s32.s4.s4.s32    { %r29821, %r29822, %r29823, %r29824 },    { %r86038, %r86038, %r86038, %r86038 },    { %r86040, %r86040 },            { %r29821, %r29822, %r29823, %r29824 }; 
	// end inline asm
	// begin inline asm
	mma.sync.aligned.m16n8k64.row.col.s32.s4.s4.s32    { %r29835, %r29836, %r29837, %r29838 },    { %r86038, %r86038, %r86038, %r86038 },    { %r86040, %r86040 },            { %r29835, %r29836, %r29837, %r29838 }; 
	// end inline asm
	// begin inline asm
	mma.sync.aligned.m16n8k64.row.col.s32.s4.s4.s32    { %r29807, %r29808, %r29809, %r29810 },    { %r86038, %r86038, %r86038, %r86038 },    { %r86040, %r86040 },            { %r29807, %r29808, %r29809, %r29810 }; 
	// end inline asm
	// begin inline asm
	mma.sync.aligned.m16n8k64.row.col.s32.s4.s4.s32    { %r29821, %r29822, %r29823, %r29824 },    { %r86038, %r86038, %r86038, %r86038 },    { %r86040, %r86040 },            { %r29821, %r29822, %r29823, %r29824 }; 
	// end inline asm
	// begin inline asm
	mma.sync.aligned.m16n8k64.row.col.s32.s4.s4.s32    { %r29835, %r29836, %r29837, %r29838 },    { %r86038, %r86038, %r86038, %r86038 },    { %r86040, %r86040 },            { %r29835, %r29836, %r29837, %r29838 }; 
	// end inline asm
	// begin inline asm
	mma.sync.aligned.m16n8k64.row.col.s32.s4.s4.s32    { %r29807, %r29808, %r29809, %r29810 },    { %r86038, %r86038, %r86038, %r86038 },    { %r86040, %r86040 },            { %r29807, %r29808, %r29809, %r29810 }; 
	// end inline asm
	// begin inline asm
	mma.sync.aligned.m16n8k64.row.col.s32.s4.s4.s32    { %r29821, %r29822, %r29823, %r29824 },    { %r86038, %r86038, %r86038, %r86038 },    { %r86040, %r86040 },            { %r29821, %r29822, %r29823, %r29824 }; 
	// end inline asm
	// begin inline asm
	mma.sync.aligned.m16n8k64.row.col.s32.s4.s4.s32    { %r29835, %r29836, %r29837, %r29838 },    { %r86038, %r86038, %r86038, %r86038 },    { %r86040, %r86040 },            { %r29835, %r29836, %r29837, %r29838 }; 
	// end inline asm
	// begin inline asm
	mma.sync.aligned.m16n8k64.row.col.s32.s4.s4.s32    { %r29807, %r29808, %r29809, %r29810 },    { %r86038, %r86038, %r86038, %r86038 },    { %r86040, %r86040 },            { %r29807, %r29808, %r29809, %r29810 }; 
	// end inline asm
	// begin inline asm
	mma.sync.aligned.m16n8k64.row.col.s32.s4.s4.s32    { %r29821, %r29822, %r29823, %r29824 },    { %r86038, %r86038, %r86038, %r86038 },    { %r86040, %r86040 },            { %r29821, %r29822, %r29823, %r29824 }; 
	// end inline asm
	// begin inline asm
	mma.sync.aligned.m16n8k64.row.col.s32.s4.s4.s32    { %r29835, %r29836, %r29837, %r29838 },    { %r86038, %r86038, %r86038, %r86038 },    { %r86040, %r86040 },            { %r29835, %r29836, %r29837, %r29838 }; 
	// end inline asm
	// begin inline asm
	mma.sync.aligned.m16n8k64.row.col.s32.s4.s4.s32    { %r29807, %r29808, %r29809, %r29810 },    { %r86038, %r86038, %r86038, %r86038 },    { %r86040, %r86040 },            { %r29807, %r29808, %r29809, %r29810 }; 
	// end inline asm
	// begin inline asm
	mma.sync.aligned.m16n8k64.row.col.s32.s4.s4.s32    { %r29821, %r29822, %r29823, %r29824 },    { %r86038, %r86038, %r86038, %r86038 },    { %r86040, %r86040 },            { %r29821, %r29822, %r29823, %r29824 }; 
	// end inline asm
	// begin inline asm
	mma.sync.aligned.m16n8k64.row.col.s32.s4.s4.s32    { %r29835, %r29836, %r29837, %r29838 },    { %r86038, %r86038, %r86038, %r86038 },    { %r86040, %r86040 },            { %r29835, %r29836, %r29837, %r29838 }; 
	// end inline asm
	// begin inline asm
	mma.sync.aligned.m16n8k64.row.col.s32.s4.s4.s32    { %r29807, %r29808, %r29809, %r29810 },    { %r86038, %r86038, %r86038, %r86038 },    { %r86040, %r86040 },            { %r29807, %r29808, %r29809, %r29810 }; 
	// end inline asm
	// begin inline asm
	mma.sync.aligned.m16n8k64.row.col.s32.s4.s4.s32    { %r29821, %r29822, %r29823, %r29824 },    { %r86038, %r86038, %r86038, %r86038 },    { %r86040, %r86040 },            { %r29821, %r29822, %r29823, %r29824 }; 
	// end inline asm
	// begin inline asm
	mma.sync.aligned.m16n8k64.row.col.s32.s4.s4.s32    { %r29835, %r29836, %r29837, %r29838 },    { %r86038, %r86038, %r86038, %r86038 },    { %r86040, %r86040 },            { %r29835, %r29836, %r29837, %r29838 }; 
	// end inline asm
	// begin inline asm
	mma.sync.aligned.m16n8k64.row.col.s32.s4.s4.s32    { %r29807, %r29808, %r29809, %r29810 },    { %r86038, %r86038, %r86038, %r86038 },    { %r86040, %r86040 },            { %r29807, %r29808, %r29809, %r29810 }; 
	// end inline asm
	// begin inline asm
	mma.sync.aligned.m16n8k64.row.col.s32.s4.s4.s32    { %r29821, %r29822, %r29823, %r29824 },    { %r86038, %r86038, %r86038, %r86038 },    { %r86040, %r86040 },            { %r29821, %r29822, %r29823, %r29824 }; 
	// end inline asm
	// begin inline asm
	mma.sync.aligned.m16n8k64.row.col.s32.s4.s4.s32    { %r29835, %r29836, %r29837, %r29838 },    { %r86038, %r86038, %r86038, %r86038 },    { %r86040, %r86040 },            { %r29835, %r29836, %r29837, %r29838 }; 
	// end inline asm
	// begin inline asm
	mma.sync.aligned.m16n8k64.row.col.s32.s4.s4.s32    { %r29807, %r29808, %r29809, %r29810 },    { %r86038, %r86038, %r86038, %r86038 },    { %r86040, %r86040 },            { %r29807, %r29808, %r29809, %r29810 }; 
	// end inline asm
	// begin inline asm
	mma.sync.aligned.m16n8k64.row.col.s32.s4.s4.s32    { %r29821, %r29822, %r29823, %r29824 },    { %r86038, %r86038, %r86038, %r86038 },    { %r86040, %r86040 },            { %r29821, %r29822, %r29823, %r29824 }; 
	// end inline asm
	// begin inline asm
	mma.sync.aligned.m16n8k64.row.col.s32.s4.s4.s32    { %r29835, %r29836, %r29837, %r29838 },    { %r86038, %r86038, %r86038, %r86038 },    { %r86040, %r86040 },            { %r29835, %r29836, %r29837, %r29838 }; 
	// end inline asm
	// begin inline asm
	mma.sync.aligned.m16n8k64.row.col.s32.s4.s4.s32    { %r29807, %r29808, %r29809, %r29810 },    { %r86038, %r86038, %r86038, %r86038 },    { %r86040, %r86040 },            { %r29807, %r29808, %r29809, %r29810 }; 
	// end inline asm
	// begin inline asm
	mma.sync.aligned.m16n8k64.row.col.s32.s4.s4.s32    { %r29821, %r29822, %r29823, %r29824 },    { %r86038, %r86038, %r86038, %r86038 },    { %r86040, %r86040 },            { %r29821, %r29822, %r29823, %r29824 }; 
	// end inline asm
	// begin inline asm
	mma.sync.aligned.m16n8k64.row.col.s32.s4.s4.s32    { %r29835, %r29836, %r29837, %r29838 },    { %r86038, %r86038, %r86038, %r86038 },    { %r86040, %r86040 },            { %r29835, %r29836, %r29837, %r29838 }; 
	// end inline asm
	// begin inline asm
	mma.sync.aligned.m16n8k64.row.col.s32.s4.s4.s32    { %r29807, %r29808, %r29809, %r29810 },    { %r86038, %r86038, %r86038, %r86038 },    { %r86040, %r86040 },            { %r29807, %r29808, %r29809, %r29810 }; 
	// end inline asm
	// begin inline asm
	mma.sync.aligned.m16n8k64.row.col.s32.s4.s4.s32    { %r29821, %r29822, %r29823, %r29824 },    { %r86038, %r86038, %r86038, %r86038 },    { %r86040, %r86040 },            { %r29821, %r29822, %r29823, %r29824 }; 
	// end inline asm
	// begin inline asm
	mma.sync.aligned.m16n8k64.row.col.s32.s4.s4.s32    { %r29835, %r29836, %r29837, %r29838 },    { %r86038, %r86038, %r86038, %r86038 },    { %r86040, %r86040 },            { %r29835, %r29836, %r29837, %r29838 }; 
	// end inline asm
	// begin inline asm
	mma.sync.aligned.m16n8k64.row.col.s32.s4.s4.s32    { %r29807, %r29808, %r29809, %r29810 },    { %r86038, %r86038, %r86038, %r86038 },    { %r86040, %r86040 },            { %r29807, %r29808, %r29809, %r29810 }; 
	// end inline asm
	// begin inline asm
	mma.sync.aligned.m16n8k64.row.col.s32.s4.s4.s32    { %r29821, %r29822, %r29823, %r29824 },    { %r86038, %r86038, %r86038, %r86038 },    { %r86040, %r86040 },            { %r29821, %r29822, %r29823, %r29824 }; 
	// end inline asm
	// begin inline asm
	mma.sync.aligned.m16n8k64.row.col.s32.s4.s4.s32    { %r29835, %r29836, %r29837, %r29838 },    { %r86038, %r86038, %r86038, %r86038 },    { %r86040, %r86040 },            { %r29835, %r29836, %r29837, %r29838 }; 
	// end inline asm
	// begin inline asm
	mma.sync.aligned.m16n8k64.row.col.s32.s4.s4.s32    { %r29807, %r29808, %r29809, %r29810 },    { %r86038, %r86038, %r86038, %r86038 },    { %r86040, %r86040 },            { %r29807, %r29808, %r29809, %r29810 }; 
	// end inline asm
	// begin inline asm
	mma.sync.aligned.m16n8k64.row.col.s32.s4.s4.s32    { %r29821, %r29822, %r29823, %r29824 },    { %r86038, %r86038, %r86038, %r86038 },    { %r86040, %r86040 },            { %r29821, %r29822, %r29823, %r29824 }; 
	// end inline asm
	// begin inline asm
	mma.sync.aligned.m16n8k64.row.col.s32.s4.s4.s32    { %r29835, %r29836, %r29837, %r29838 },    { %r86038, %r86038, %r86038, %r86038 },    { %r86040, %r86040 },            { %r29835, %r29836, %r29837, %r29838 }; 
	// end inline asm
	// begin inline asm
	mma.sync.aligned.m16n8k64.row.col.s32.s4.s4.s32    { %r29807, %r29808, %r29809, %r29810 },    { %r86038, %r86038, %r86038, %r86038 },    { %r86040, %r86040 },            { %r29807, %r29808, %r29809, %r29810 }; 
	// end inline asm
	// begin inline asm
	mma.sync.aligned.m16n8k64.row.col.s32.s4.s4.s32    { %r29821, %r29822, %r29823, %r29824 },    { %r86038, %r86038, %r86038, %r86038 },    { %r86040, %r86040 },            { %r29821, %r29822, %r29823, %r29824 }; 
	// end inline asm
	// begin inline asm
	mma.sync.aligned.m16n8k64.row.col.s32.s4.s4.s32    { %r29835, %r29836, %r29837, %r29838 },    { %r86038, %r86038, %r86038, %r86038 },    { %r86040, %r86040 },            { %r29835, %r29836, %r29837, %r29838 }; 
	// end inline asm
	// begin inline asm
	mma.sync.aligned.m16n8k64.row.col.s32.s4.s4.s32    { %r29807, %r29808, %r29809, %r29810 },    { %r86038, %r86038, %r86038, %r86038 },    { %r86040, %r86040 },            { %r29807, %r29808, %r29809, %r29810 }; 
	// end inline asm
	// begin inline asm
	mma.sync.aligned.m16n8k64.row.col.s32.s4.s4.s32    { %r29821, %r29822, %r29823, %r29824 },    { %r86038, %r86038, %r86038, %r86038 },    { %r86040, %r86040 },            { %r29821, %r29822, %r29823, %r29824 }; 
	// end inline asm
	// begin inline asm
	mma.sync.aligned.m16n8k64.row.col.s32.s4.s4.s32    { %r29835, %r29836, %r29837, %r29838 },    { %r86038, %r86038, %r86038, %r86038 },    { %r86040, %r86040 },            { %r29835, %r29836, %r29837, %r29838 }; 
	// end inline asm
	// begin inline asm
	mma.sync.aligned.m16n8k64.row.col.s32.s4.s4.s32    { %r29807, %r29808, %r29809, %r29810 },    { %r86038, %r86038, %r86038, %r86038 },    { %r86040, %r86040 },            { %r29807, %r29808, %r29809, %r29810 }; 
	// end inline asm
	// begin inline asm
	mma.sync.aligned.m16n8k64.row.col.s32.s4.s4.s32    { %r29821, %r29822, %r29823, %r29824 },    { %r86038, %r86038, %r86038, %r86038 },    { %r86040, %r86040 },            { %r29821, %r29822, %r29823, %r29824 }; 
	// end inline asm
	// begin inline asm
	mma.sync.aligned.m16n8k64.row.col.s32.s4.s4.s32    { %r29835, %r29836, %r29837, %r29838 },    { %r86038, %r86038, %r86038, %r86038 },    { %r86040, %r86040 },            { %r29835, %r29836, %r29837, %r29838 }; 
	// end inline asm
	// begin inline asm
	mma.sync.aligned.m16n8k64.row.col.s32.s4.s4.s32    { %r29807, %r29808, %r29809, %r29810 },    { %r86038, %r86038, %r86038, %r86038 },    { %r86040, %r86040 },            { %r29807, %r29808, %r29809, %r29810 }; 
	// end inline asm
	// begin inline asm
	mma.sync.aligned.m16n8k64.row.col.s32.s4.s4.s32    { %r29821, %r29822, %r29823, %r29824 },    { %r86038, %r86038, %r86038, %r86038 },    { %r86040, %r86040 },            { %r29821, %r29822, %r29823, %r29824 }; 
	// end inline asm
	// begin inline asm
	mma.sync.aligned.m16n8k64.row.col.s32.s4.s4.s32    { %r29835, %r29836, %r29837, %r29838 },    { %r86038, %r86038, %r86038, %r86038 },    { %r86040, %r86040 },            { %r29835, %r29836, %r29837, %r29838 }; 
	// end inline asm
	// begin inline asm
	mma.sync.aligned.m16n8k64.row.col.s32.s4.s4.s32    { %r29807, %r29808, %r29809, %r29810 },    { %r86038, %r86038, %r86038, %r86038 },    { %r86040, %r86040 },            { %r29807, %r29808, %r29809, %r29810 }; 
	// end inline asm
	// begin inline asm
	mma.sync.aligned.m16n8k64.row.col.s32.s4.s4.s32    { %r29821, %r29822, %r29823, %r29824 },    { %r86038, %r86038, %r86038, %r86038 },    { %r86040, %r86040 },            { %r29821, %r29822, %r29823, %r29824 }; 
	// end inline asm
	// begin inline asm
	mma.sync.aligned.m16n8k64.row.col.s32.s4.s4.s32    { %r29835, %r29836, %r29837, %r29838 },    { %r86038, %r86038, %r86038, %r86038 },    { %r86040, %r86040 },            { %r29835, %r29836, %r29837, %r29838 }; 
	// end inline asm
	// begin inline asm
	mma.sync.aligned.m16n8k64.row.col.s32.s4.s4.s32    { %r29807, %r29808, %r29809, %r29810 },    { %r86038, %r86038, %r86038, %r86038 },    { %r86040, %r86040 },            { %r29807, %r29808, %r29809, %r29810 }; 
	// end inline asm
	// begin inline asm
	mma.sync.aligned.m16n8k64.row.col.s32.s4.s4.s32    { %r29821, %r29822, %r29823, %r29824 },    { %r86038, %r86038, %r86038, %r86038 },    { %r86040, %r86040 },            { %r29821, %r29822, %r29823, %r29824 }; 
	// end inline asm
	// begin inline asm
	mma.sync.aligned.m16n8k64.row.col.s32.s4.s4.s32    { %r29835, %r29836, %r29837, %r29838 },    { %r86038, %r86038, %r86038, %r86038 },    { %r86040, %r86040 },            { %r29835, %r29836, %r29837, %r29838 }; 
	// end inline asm
	// begin inline asm
	mma.sync.aligned.m16n8k64.row.col.s32.s4.s4.s32    { %r29807, %r29808, %r29809, %r29810 },    { %r86038, %r86038, %r86038, %r86038 },    { %r86040, %r86040 },            { %r29807, %r29808, %r29809, %r29810 }; 
	// end inline asm
	// begin inline asm
	mma.sync.aligned.m16n8k64.row.col.s32.s4.s4.s32    { %r29821, %r29822, %r29823, %r29824 },    { %r86038, %r86038, %r86038, %r86038 },    { %r86040, %r86040 },            { %r29821, %r29822, %r29823, %r29824 }; 
	// end inline asm
	// begin inline asm
	mma.sync.aligned.m16n8k64.row.col.s32.s4.s4.s32    { %r29835, %r29836, %r29837, %r29838 },    { %r86038, %r86038, %r86038, %r86038 },    { %r86040, %r86040 },            { %r29835, %r29836, %r29837, %r29838 }; 
	// end inline asm
	// begin inline asm
	mma.sync.aligned.m16n8k64.row.col.s32.s4.s4.s32    { %r29807, %r29808, %r29809, %r29810 },    { %r86038, %r86038, %r86038, %r86038 },    { %r86040, %r86040 },            { %r29807, %r29808, %r29809, %r29810 }; 
	// end inline asm
	// begin inline asm
	mma.sync.aligned.m16n8k64.row.col.s32.s4.s4.s32    { %r29821, %r29822, %r29823, %r29824 },    { %r86038, %r86038, %r86038, %r86038 },    { %r86040, %r86040 },            { %r29821, %r29822, %r29823, %r29824 }; 
	// end inline asm
	// begin inline asm
	mma.sync.aligned.m16n8k64.row.col.s32.s4.s4.s32    { %r29835, %r29836, %r29837, %r29838 },    { %r86038, %r86038, %r86038, %r86038 },    { %r86040, %r86040 },            { %r29835, %r29836, %r29837, %r29838 }; 
	// end inline asm
	// begin inline asm
	mma.sync.aligned.m16n8k64.row.col.s32.s4.s4.s32    { %r29807, %r29808, %r29809, %r29810 },    { %r86038, %r86038, %r86038, %r86038 },    { %r86040, %r86040 },            { %r29807, %r29808, %r29809, %r29810 }; 
	// end inline asm
	// begin inline asm
	mma.sync.aligned.m16n8k64.row.col.s32.s4.s4.s32    { %r29821, %r29822, %r29823, %r29824 },    { %r86038, %r86038, %r86038, %r86038 },    { %r86040, %r86040 },            { %r29821, %r29822, %r29823, %r29824 }; 
	// end inline asm
	// begin inline asm
	mma.sync.aligned.m16n8k64.row.col.s32.s4.s4.s32    { %r29835, %r29836, %r29837, %r29838 },    { %r86038, %r86038, %r86038, %r86038 },    { %r86040, %r86040 },            { %r29835, %r29836, %r29837, %r29838 }; 
	// end inline asm
	// begin inline asm
	mma.sync.aligned.m16n8k64.row.col.s32.s4.s4.s32    { %r29807, %r29808, %r29809, %r29810 },    { %r86038, %r86038, %r86038, %r86038 },    { %r86040, %r86040 },            { %r29807, %r29808, %r29809, %r29810 }; 
	// end inline asm
	// begin inline asm
	mma.sync.aligned.m16n8k64.row.col.s32.s4.s4.s32    { %r29821, %r29822, %r29823, %r29824 },    { %r86038, %r86038, %r86038, %r86038 },    { %r86040, %r86040 },            { %r29821, %r29822, %r29823, %r29824 }; 
	// end inline asm
	// begin inline asm
	mma.sync.aligned.m16n8k64.row.col.s32.s4.s4.s32    { %r29835, %r29836, %r29837, %r29838 },    { %r86038, %r86038, %r86038, %r86038 },    { %r86040, %r86040 },            { %r29835, %r29836, %r29837, %r29838 }; 
	// end inline asm
	// begin inline asm
	mma.sync.aligned.m16n8k64.row.col.s32.s4.s4.s32    { %r29807, %r29808, %r29809, %r29810 },    { %r86038, %r86038, %r86038, %r86038 },    { %r86040, %r86040 },            { %r29807, %r29808, %r29809, %r29810 }; 
	// end inline asm
	// begin inline asm
	mma.sync.aligned.m16n8k64.row.col.s32.s4.s4.s32    { %r29821, %r29822, %r29823, %r29824 },    { %r86038, %r86038, %r86038, %r86038 },    { %r86040, %r86040 },            { %r29821, %r29822, %r29823, %r29824 }; 
	// end inline asm
	// begin inline asm
	mma.sync.aligned.m16n8k64.row.col.s32.s4.s4.s32    { %r29835, %r29836, %r29837, %r29838 },    { %r86038, %r86038, %r86038, %r86038 },    { %r86040, %r86040 },            { %r29835, %r29836, %r29837, %r29838 }; 
	// end inline asm
	// begin inline asm
	mma.sync.aligned.m16n8k64.row.col.s32.s4.s4.s32    { %r29807, %r29808, %r29809, %r29810 },    { %r86038, %r86038, %r86038, %r86038 },    { %r86040, %r86040 },            { %r29807, %r29808, %r29809, %r29810 }; 
	// end inline asm
	// begin inline asm
	mma.sync.aligned.m16n8k64.row.col.s32.s4.s4.s32    { %r29821, %r29822, %r29823, %r29824 },    { %r86038, %r86038, %r86038, %r86038 },    { %r86040, %r86040 },            { %r29821, %r29822, %r29823, %r29824 }; 
	// end inline asm
	// begin inline asm
	mma.sync.aligned.m16n8k64.row.col.s32.s4.s4.s32    { %r29835, %r29836, %r29837, %r29838 },    { %r86038, %r86038, %r86038, %r86038 },    { %r86040, %r86040 },            { %r29835, %r29836, %r29837, %r29838 }; 
	// end inline asm
	// begin inline asm
	mma.sync.aligned.m16n8k64.row.col.s32.s4.s4.s32    { %r29807, %r29808, %r29809, %r29810 },    { %r86038, %r86038, %r86038, %r86038 },    { %r86040, %r86040 },            { %r29807, %r29808, %r29809, %r29810 }; 
	// end inline asm
	// begin inline asm
	mma.sync.aligned.m16n8k64.row.col.s32.s4.s4.s32    { %r29821, %r29822, %r29823, %r29824 },    { %r86038, %r86038, %r86038, %r86038 },    { %r86040, %r86040 },            { %r29821, %r29822, %r29823, %r29824 }; 
	// end inline asm
	// begin inline asm
	mma.sync.aligned.m16n8k64.row.col.s32.s4.s4.s32    { %r29835, %r29836, %r29837, %r29838 },    { %r86038, %r86038, %r86038, %r86038 },    { %r86040, %r86040 },            { %r29835, %r29836, %r29837, %r29838 }; 
	// end inline asm
	// begin inline asm
	mma.sync.aligned.m16n8k64.row.col.s32.s4.s4.s32    { %r29807, %r29808, %r29809, %r29810 },    { %r86038, %r86038, %r86038, %r86038 },    { %r86040, %r86040 },            { %r29807, %r29808, %r29809, %r29810 }; 
	// end inline asm
	// begin inline asm
	mma.sync.aligned.m16n8k64.row.col.s32.s4.s4.s32    { %r29821, %r29822, %r29823, %r29824 },    { %r86038, %r86038, %r86038, %r86038 },    { %r86040, %r86040 },            { %r29821, %r29822, %r29823, %r29824 }; 
	// end inline asm
	// begin inline asm
	mma.sync.aligned.m16n8k64.row.col.s32.s4.s4.s32    { %r29835, %r29836, %r29837, %r29838 },    { %r86038, %r86038, %r86038, %r86038 },    { %r86040, %r86040 },            { %r29835, %r29836, %r29837, %r29838 }; 
	// end inline asm
	// begin inline asm
	mma.sync.aligned.m16n8k64.row.col.s32.s4.s4.s32    { %r29807, %r29808, %r29809, %r29810 },    { %r86038, %r86038, %r86038, %r86038 },    { %r86040, %r86040 },            { %r29807, %r29808, %r29809, %r29810 }; 
	// end inline asm
	// begin inline asm
	mma.sync.aligned.m16n8k64.row.col.s32.s4.s4.s32    { %r29821, %r29822, %r29823, %r29824 },    { %r86038, %r86038, %r86038, %r86038 },    { %r86040, %r86040 },            { %r29821, %r29822, %r29823, %r29824 }; 
	// end inline asm
	// begin inline asm
	mma.sync.aligned.m16n8k64.row.col.s32.s4.s4.s32    { %r29835, %r29836, %r29837, %r29838 },    { %r86038, %r86038, %r86038, %r86038 },    { %r86040, %r86040 },            { %r29835, %r29836, %r29837, %r29838 }; 
	// end inline asm
	// begin inline asm
	mma.sync.aligned.m16n8k64.row.col.s32.s4.s4.s32    { %r29807, %r29808, %r29809, %r29810 },    { %r86038, %r86038, %r86038, %r86038 },    { %r86040, %r86040 },            { %r29807, %r29808, %r29809, %r29810 }; 
	// end inline asm
	// begin inline asm
	mma.sync.aligned.m16n8k64.row.col.s32.s4.s4.s32    { %r29821, %r29822, %r29823, %r29824 },    { %r86038, %r86038, %r86038, %r86038 },    { %r86040, %r86040 },            { %r29821, %r29822, %r29823, %r29824 }; 
	// end inline asm
	// begin inline asm
	mma.sync.aligned.m16n8k64.row.col.s32.s4.s4.s32    { %r29835, %r29836, %r29837, %r29838 },    { %r86038, %r86038, %r86038, %r86038 },    { %r86040, %r86040 },            { %r29835, %r29836, %r29837, %r29838 }; 
	// end inline asm
	// begin inline asm
	mma.sync.aligned.m16n8k64.row.col.s32.s4.s4.s32    { %r29807, %r29808, %r29809, %r29810 },    { %r86038, %r86038, %r86038, %r86038 },    { %r86040, %r86040 },            { %r29807, %r29808, %r29809, %r29810 }; 
	// end inline asm
	// begin inline asm
	mma.sync.aligned.m16n8k64.row.col.s32.s4.s4.s32    { %r29821, %r29822, %r29823, %r29824 },    { %r86038, %r86038, %r86038, %r86038 },    { %r86040, %r86040 },            { %r29821, %r29822, %r29823, %r29824 }; 
	// end inline asm
	// begin inline asm
	mma.sync.aligned.m16n8k64.row.col.s32.s4.s4.s32    { %r29835, %r29836, %r29837, %r29838 },    { %r86038, %r86038, %r86038, %r86038 },    { %r86040, %r86040 },            { %r29835, %r29836, %r29837, %r29838 }; 
	// end inline asm
	// begin inline asm
	mma.sync.aligned.m16n8k64.row.col.s32.s4.s4.s32    { %r29807, %r29808, %r29809, %r29810 },    { %r86038, %r86038, %r86038, %r86038 },    { %r86040, %r86040 },            { %r29807, %r29808, %r29809, %r29810 }; 
	// end inline asm
	// begin inline asm
	mma.sync.aligned.m16n8k64.row.col.s32.s4.s4.s32    { %r29821, %r29822, %r29823, %r29824 },    { %r86038, %r86038, %r86038, %r86038 },    { %r86040, %r86040 },            { %r29821, %r29822, %r29823, %r29824 }; 
	// end inline asm
	// begin inline asm
	mma.sync.aligned.m16n8k64.row.col.s32.s4.s4.s32    { %r29835, %r29836, %r29837, %r29838 },    { %r86038, %r86038, %r86038, %r86038 },    { %r86040, %r86040 },            { %r29835, %r29836, %r29837, %r29838 }; 
	// end inline asm
	// begin inline asm
	mma.sync.aligned.m16n8k64.row.col.s32.s4.s4.s32    { %r29807, %r29808, %r29809, %r29810 },    { %r86038, %r86038, %r86038, %r86038 },    { %r86040, %r86040 },            { %r29807, %r29808, %r29809, %r29810 }; 
	// end inline asm
	// begin inline asm
	mma.sync.aligned.m16n8k64.row.col.s32.s4.s4.s32    { %r29821, %r29822, %r29823, %r29824 },    { %r86038, %r86038, %r86038, %r86038 },    { %r86040, %r86040 },            { %r29821, %r29822, %r29823, %r29824 }; 
	// end inline asm
	// begin inline asm
	mma.sync.aligned.m16n8k64.row.col.s32.s4.s4.s32    { %r29835, %r29836, %r29837, %r29838 },    { %r86038, %r86038, %r86038, %r86038 },    { %r86040, %r86040 },            { %r29835, %r29836, %r29837, %r29838 }; 
	// end inline asm
	// begin inline asm
	mma.sync.aligned.m16n8k64.row.col.s32.s4.s4.s32    { %r29807, %r29808, %r29809, %r29810 },    { %r86038, %r86038, %r86038, %r86038 },    { %r86040, %r86040 },            { %r29807, %r29808, %r29809, %r29810 }; 
	// end inline asm
	// begin inline asm
	mma.sync.aligned.m16n8k64.row.col.s32.s4.s4.s32    { %r29821, %r29822, %r29823, %r29824 },    { %r86038, %r86038, %r86038, %r86038 },    { %r86040, %r86040 },            { %r29821, %r29822, %r29823, %r29824 }; 
	// end inline asm
	// begin inline asm
	mma.sync.aligned.m16n8k64.row.col.s32.s4.s4.s32    { %r29835, %r29836, %r29837, %r29838 },    { %r86038, %r86038, %r86038, %r86038 },    { %r86040, %r86040 },            { %r29835, %r29836, %r29837, %r29838 }; 
	// end inline asm
	// begin inline asm
	mma.sync.aligned.m16n8k64.row.col.s32.s4.s4.s32    { %r29807, %r29808, %r29809, %r29810 },    { %r86038, %r86038, %r86038, %r86038 },    { %r86040, %r86040 },            { %r29807, %r29808, %r29809, %r29810 }; 
	// end inline asm
	// begin inline asm
	mma.sync.aligned.m16n8k64.row.col.s32.s4.s4.s32    { %r29821, %r29822, %r29823, %r29824 },    { %r86038, %r86038, %r86038, %r86038 },    { %r86040, %r86040 },            { %r29821, %r29822, %r29823, %r29824 }; 
	// end inline asm
	// begin inline asm
	mma.sync.aligned.m16n8k64.row.col.s32.s4.s4.s32    { %r29835, %r29836, %r29837, %r29838 },    { %r86038, %r86038, %r86038, %r86038 },    { %r86040, %r86040 },            { %r29835, %r29836, %r29837, %r29838 }; 
	// end inline asm
	// begin inline asm
	mma.sync.aligned.m16n8k64.row.col.s32.s4.s4.s32    { %r29807, %r29808, %r29809, %r29810 },    { %r86038, %r86038, %r86038, %r86038 },    { %r86040, %r86040 },            { %r29807, %r29808, %r29809, %r29810 }; 
	// end inline asm
	// begin inline asm
	mma.sync.aligned.m16n8k64.row.col.s32.s4.s4.s32    { %r29821, %r29822, %r29823, %r29824 },    { %r86038, %r86038, %r86038, %r86038 },    { %r86040, %r86040 },            { %r29821, %r29822, %r29823, %r29824 }; 
	// end inline asm
	// begin inline asm
	mma.sync.aligned.m16n8k64.row.col.s32.s4.s4.s32    { %r29835, %r29836, %r29837, %r29838 },    { %r86038, %r86038, %r86038, %r86038 },    { %r86040, %r86040 },            { %r29835, %r29836, %r29837, %r29838 }; 
	// end inline asm
	// begin inline asm
	mma.sync.aligned.m16n8k64.row.col.s32.s4.s4.s32    { %r29807, %r29808, %r29809, %r29810 },    { %r86038, %r86038, %r86038, %r86038 },    { %r86040, %r86040 },            { %r29807, %r29808, %r29809, %r29810 }; 
	// end inline asm
	// begin inline asm
	mma.sync.aligned.m16n8k64.row.col.s32.s4.s4.s32    { %r29821, %r29822, %r29823, %r29824 },    { %r86038, %r86038, %r86038, %r86038 },    { %r86040, %r86040 },            { %r29821, %r29822, %r29823, %r29824 }; 
	// end inline asm
	// begin inline asm
	mma.sync.aligned.m16n8k64.row.col.s32.s4.s4.s32    { %r29835, %r29836, %r29837, %r29838 },    { %r86038, %r86038, %r86038, %r86038 },    { %r86040, %r86040 },            { %r29835, %r29836, %r29837, %r29838 }; 
	// end inline asm
	// begin inline asm
	mma.sync.aligned.m16n8k64.row.col.s32.s4.s4.s32    { %r29807, %r29808, %r29809, %r29810 },    { %r86038, %r86038, %r86038, %r86038 },    { %r86040, %r86040 },            { %r29807, %r29808, %r29809, %r29810 }; 
	// end inline asm
	// begin inline asm
	mma.sync.aligned.m16n8k64.row.col.s32.s4.s4.s32    { %r29821, %r29822, %r29823, %r29824 },    { %r86038, %r86038, %r86038, %r86038 },    { %r86040, %r86040 },            { %r29821, %r29822, %r29823, %r29824 }; 
	// end inline asm
	// begin inline asm
	mma.sync.aligned.m16n8k64.row.col.s32.s4.s4.s32    { %r29835, %r29836, %r29837, %r29838 },    { %r86038, %r86038, %r86038, %r86038 },    { %r86040, %r86040 },            { %r29835, %r29836, %r29837, %r29838 }; 
	// end inline asm
	// begin inline asm
	mma.sync.aligned.m16n8k64.row.col.s32.s4.s4.s32    { %r29807, %r29808, %r29809, %r29810 },    { %r86038, %r86038, %r86038, %r86038 },    { %r86040, %r86040 },            { %r29807, %r29808, %r29809, %r29810 }; 
	// end inline asm
	// begin inline asm
	mma.sync.aligned.m16n8k64.row.col.s32.s4.s4.s32    { %r29821, %r29822, %r29823, %r29824 },    { %r86038, %r86038, %r86038, %r86038 },    { %r86040, %r86040 },            { %r29821, %r29822, %r29823, %r29824 }; 
	// end inline asm
	// begin inline asm
	mma.sync.aligned.m16n8k64.row.col.s32.s4.s4.s32    { %r29835, %r29836, %r29837, %r29838 },    { %r86038, %r86038, %r86038, %r86038 },    { %r86040, %r86040 },            { %r29835, %r29836, %r29837, %r29838 }; 
	// end inline asm
	// begin inline asm
	mma.sync.aligned.m16n8k64.row.col.s32.s4.s4.s32    { %r29807, %r29808, %r29809, %r29810 },    { %r86038, %r86038, %r86038, %r86038 },    { %r86040, %r86040 },            { %r29807, %r29808, %r29809, %r29810 }; 
	// end inline asm
	// begin inline asm
	mma.sync.aligned.m16n8k64.row.col.s32.s4.s4.s32    { %r29821, %r29822, %r29823, %r29824 },    { %r86038, %r86038, %r86038, %r86038 },    { %r86040, %r86040 },            { %r29821, %r29822, %r29823, %r29824 }; 
	// end inline asm
	// begin inline asm
	mma.sync.aligned.m16n8k64.row.col.s32.s4.s4.s32    { %r29835, %r29836, %r29837, %r29838 },    { %r86038, %r86038, %r86038, %r86038 },    { %r86040, %r86040 },            { %r29835, %r29836, %r29837, %r29838 }; 
	// end inline asm
	// begin inline asm
	mma.sync.aligned.m16n8k64.row.col.s32.s4.s4.s32    { %r29807, %r29808, %r29809, %r29810 },    { %r86038, %r86038, %r86038, %r86038 },    { %r86040, %r86040 },            { %r29807, %r29808, %r29809, %r29810 }; 
	// end inline asm
	// begin inline asm
	mma.sync.aligned.m16n8k64.row.col.s32.s4.s4.s32    { %r29821, %r29822, %r29823, %r29824 },    { %r86038, %r86038, %r86038, %r86038 },    { %r86040, %r86040 },            { %r29821, %r29822, %r29823, %r29824 }; 
	// end inline asm
	// begin inline asm
	mma.sync.aligned.m16n8k64.row.col.s32.s4.s4.s32    { %r29835, %r29836, %r29837, %r29838 },    { %r86038, %r86038, %r86038, %r86038 },    { %r86040, %r86040 },            { %r29835, %r29836, %r29837, %r29838 }; 
	// end inline asm
	// begin inline asm
	mma.sync.aligned.m16n8k64.row.col.s32.s4.s4.s32    { %r29807, %r29808, %r29809, %r29810 },    { %r86038, %r86038, %r86038, %r86038 },    { %r86040, %r86040 },            { %r29807, %r29808, %r29809, %r29810 }; 
	// end inline asm
	// begin inline asm
	mma.sync.aligned.m16n8k64.row.col.s32.s4.s4.s32    { %r29821, %r29822, %r29823, %r29824 },    { %r86038, %r86038, %r86038, %r86038 },    { %r86040, %r86040 },            { %r29821, %r29822, %r29823, %r29824 }; 
	// end inline asm
	// begin inline asm
	mma.sync.aligned.m16n8k64.row.col.s32.s4.s4.s32    { %r29835, %r29836, %r29837, %r29838 },    { %r86038, %r86038, %r86038, %r86038 },    { %r86040, %r86040 },            { %r29835, %r29836, %r29837, %r29838 }; 
	// end inline asm
	// begin inline asm
	mma.sync.aligned.m16n8k64.row.col.s32.s4.s4.s32    { %r29807, %r29808, %r29809, %r29810 },    { %r86038, %r86038, %r86038, %r86038 },    { %r86040, %r86040 },            { %r29807, %r29808, %r29809, %r29810 }; 
	// end inline asm
	// begin inline asm
	mma.sync.aligned.m16n8k64.row.col.s32.s4.s4.s32    { %r29821, %r29822, %r29823, %r29824 },    { %r86038, %r86038, %r86038, %r86038 },    { %r86040, %r86040 },            { %r29821, %r29822, %r29823, %r29824 }; 
	// end inline asm
	// begin inline asm
	mma.sync.aligned.m16n8k64.row.col.s32.s4.s4.s32    { %r29835, %r29836, %r29837, %r29838 },    { %r86038, %r86038, %r86038, %r86038 },    { %r86040, %r86040 },            { %r29835, %r29836, %r29837, %r29838 }; 
	// end inline asm
	// begin inline asm
	mma.sync.aligned.m16n8k64.row.col.s32.s4.s4.s32    { %r29807, %r29808, %r29809, %r29810 },    { %r86038, %r86038, %r86038, %r86038 },    { %r86040, %r86040 },            { %r29807, %r29808, %r29809, %r29810 }; 
	// end inline asm
	// begin inline asm
	mma.sync.aligned.m16n8k64.row.col.s32.s4.s4.s32    { %r29821, %r29822, %r29823, %r29824 },    { %r86038, %r86038, %r86038, %r86038 },    { %r86040, %r86040 },            { %r29821, %r29822, %r29823, %r29824 }; 
	// end inline asm
	// begin inline asm
	mma.sync.aligned.m16n8k64.row.col.s32.s4.s4.s32    { %r29835, %r29836, %r29837, %r29838 },    { %r86038, %r86038, %r86038, %r86038 },    { %r86040, %r86040 },            { %r29835, %r29836, %r29837, %r29838 }; 
	// end inline asm
	// begin inline asm
	mma.sync.aligned.m16n8k64.row.col.s32.s4.s4.s32    { %r29807, %r29808, %r29809, %r29810 },    { %r86038, %r86038, %r86038, %r86038 },    { %r86040, %r86040 },            { %r29807, %r29808, %r29809, %r29810 }; 
	// end inline asm
	// begin inline asm
	mma.sync.aligned.m16n8k64.row.col.s32.s4.s4.s32    { %r29821, %r29822, %r29823, %r29824 },    { %r86038, %r86038, %r86038, %r86038 },    { %r86040, %r86040 },            { %r29821, %r29822, %r29823, %r29824 }; 
	// end inline asm
	// begin inline asm
	mma.sync.aligned.m16n8k64.row.col.s32.s4.s4.s32    { %r29835, %r29836, %r29837, %r29838 },    { %r86038, %r86038, %r86038, %r86038 },    { %r86040, %r86040 },            { %r29835, %r29836, %r29837, %r29838 }; 
	// end inline asm
	// begin inline asm
	mma.sync.aligned.m16n8k64.row.col.s32.s4.s4.s32    { %r29807, %r29808, %r29809, %r29810 },    { %r86038, %r86038, %r86038, %r86038 },    { %r86040, %r86040 },            { %r29807, %r29808, %r29809, %r29810 }; 
	// end inline asm
	// begin inline asm
	mma.sync.aligned.m16n8k64.row.col.s32.s4.s4.s32    { %r29821, %r29822, %r29823, %r29824 },    { %r86038, %r86038, %r86038, %r86038 },    { %r86040, %r86040 },            { %r29821, %r29822, %r29823, %r29824 }; 
	// end inline asm
	// begin inline asm
	mma.sync.aligned.m16n8k64.row.col.s32.s4.s4.s32    { %r29835, %r29836, %r29837, %r29838 },    { %r86038, %r86038, %r86038, %r86038 },    { %r86040, %r86040 },            { %r29835, %r29836, %r29837, %r29838 }; 
	// end inline asm
	// begin inline asm
	mma.sync.aligned.m16n8k64.row.col.s32.s4.s4.s32    { %r29807, %r29808, %r29809, %r29810 },    { %r86038, %r86038, %r86038, %r86038 },    { %r86040, %r86040 },            { %r29807, %r29808, %r29809, %r29810 }; 
	// end inline asm
	// begin inline asm
	mma.sync.aligned.m16n8k64.row.col.s32.s4.s4.s32    { %r29821, %r29822, %r29823, %r29824 },    { %r86038, %r86038, %r86038, %r86038 },    { %r86040, %r86040 },            { %r29821, %r29822, %r29823, %r29824 }; 
	// end inline asm
	// begin inline asm
	mma.sync.aligned.m16n8k64.row.col.s32.s4.s4.s32    { %r29835, %r29836, %r29837, %r29838 },    { %r86038, %r86038, %r86038, %r86038 },    { %r86040, %r86040 },            { %r29835, %r29836, %r29837, %r29838 }; 
	// end inline asm
	// begin inline asm
	mma.sync.aligned.m16n8k64.row.col.s32.s4.s4.s32    { %r29807, %r29808, %r29809, %r29810 },    { %r86038, %r86038, %r86038, %r86038 },    { %r86040, %r86040 },            { %r29807, %r29808, %r29809, %r29810 }; 
	// end inline asm
	// begin inline asm
	mma.sync.aligned.m16n8k64.row.col.s32.s4.s4.s32    { %r29821, %r29822, %r29823, %r29824 },    { %r86038, %r86038, %r86038, %r86038 },    { %r86040, %r86040 },            { %r29821, %r29822, %r29823, %r29824 }; 
	// end inline asm
	// begin inline asm
	mma.sync.aligned.m16n8k64.row.col.s32.s4.s4.s32    { %r29835, %r29836, %r29837, %r29838 },    { %r86038, %r86038, %r86038, %r86038 },    { %r86040, %r86040 },            { %r29835, %r29836, %r29837, %r29838 }; 
	// end inline asm
	// begin inline asm
	mma.sync.aligned.m16n8k64.row.col.s32.s4.s4.s32    { %r29807, %r29808, %r29809, %r29810 },    { %r86038, %r86038, %r86038, %r86038 },    { %r86040, %r86040 },            { %r29807, %r29808, %r29809, %r29810 }; 
	// end inline asm
	// begin inline asm
	mma.sync.aligned.m16n8k64.row.col.s32.s4.s4.s32    { %r29821, %r29822, %r29823, %r29824 },    { %r86038, %r86038, %r86038, %r86038 },    { %r86040, %r86040 },            { %r29821, %r29822, %r29823, %r29824 }; 
	// end inline asm
	// begin inline asm
	mma.sync.aligned.m16n8k64.row.col.s32.s4.s4.s32    { %r29835, %r29836, %r29837, %r29838 },    { %r86038, %r86038, %r86038, %r86038 },    { %r86040, %r86040 },            { %r29835, %r29836, %r29837, %r29838 }; 
	// end inline asm
	// begin inline asm
	mma.sync.aligned.m16n8k64.row.col.s32.s4.s4.s32    { %r29807, %r29808, %r29809, %r29810 },    { %r86038, %r86038, %r86038, %r86038 },    { %r86040, %r86040 },            { %r29807, %r29808, %r29809, %r29810 }; 
	// end inline asm
	// begin inline asm
	mma.sync.aligned.m16n8k64.row.col.s32.s4.s4.s32    { %r29821, %r29822, %r29823, %r29824 },    { %r86038, %r86038, %r86038, %r86038 },    { %r86040, %r86040 },            { %r29821, %r29822, %r29823, %r29824 }; 
	// end inline asm
	// begin inline asm
	mma.sync.aligned.m16n8k64.row.col.s32.s4.s4.s32    { %r29835, %r29836, %r29837, %r29838 },    { %r86038, %r86038, %r86038, %r86038 },    { %r86040, %r86040 },            { %r29835, %r29836, %r29837, %r29838 }; 
	// end inline asm
	// begin inline asm
	mma.sync.aligned.m16n8k64.row.col.s32.s4.s4.s32    { %r29807, %r29808, %r29809, %r29810 },    { %r86038, %r86038, %r86038, %r86038 },    { %r86040, %r86040 },            { %r29807, %r29808, %r29809, %r29810 }; 
	// end inline asm
	// begin inline asm
	mma.sync.aligned.m16n8k64.row.col.s32.s4.s4.s32    { %r29821, %r29822, %r29823, %r29824 },    { %r86038, %r86038, %r86038, %r86038 },    { %r86040, %r86040 },            { %r29821, %r29822, %r29823, %r29824 }; 
	// end inline asm
	// begin inline asm
	mma.sync.aligned.m16n8k64.row.col.s32.s4.s4.s32    { %r29835, %r29836, %r29837, %r29838 },    { %r86038, %r86038, %r86038, %r86038 },    { %r86040, %r86040 },            { %r29835, %r29836, %r29837, %r29838 }; 
	// end inline asm
	// begin inline asm
	mma.sync.aligned.m16n8k64.row.col.s32.s4.s4.s32    { %r29807, %r29808, %r29809, %r29810 },    { %r86038, %r86038, %r86038, %r86038 },    { %r86040, %r86040 },            { %r29807, %r29808, %r29809, %r29810 }; 
	// end inline asm
	// begin inline asm
	mma.sync.aligned.m16n8k64.row.col.s32.s4.s4.s32    { %r29821, %r29822, %r29823, %r29824 },    { %r86038, %r86038, %r86038, %r86038 },    { %r86040, %r86040 },            { %r29821, %r29822, %r29823, %r29824 }; 
	// end inline asm
	// begin inline asm
	mma.sync.aligned.m16n8k64.row.col.s32.s4.s4.s32    { %r29835, %r29836, %r29837, %r29838 },    { %r86038, %r86038, %r86038, %r86038 },    { %r86040, %r86040 },            { %r29835, %r29836, %r29837, %r29838 }; 
	// end inline asm
	// begin inline asm
	mma.sync.aligned.m16n8k64.row.col.s32.s4.s4.s32    { %r29807, %r29808, %r29809, %r29810 },    { %r86038, %r86038, %r86038, %r86038 },    { %r86040, %r86040 },            { %r29807, %r29808, %r29809, %r29810 }; 
	// end inline asm
	// begin inline asm
	mma.sync.aligned.m16n8k64.row.col.s32.s4.s4.s32    { %r29821, %r29822, %r29823, %r29824 },    { %r86038, %r86038, %r86038, %r86038 },    { %r86040, %r86040 },            { %r29821, %r29822, %r29823, %r29824 }; 
	// end inline asm
	// begin inline asm
	mma.sync.aligned.m16n8k64.row.col.s32.s4.s4.s32    { %r29835, %r29836, %r29837, %r29838 },    { %r86038, %r86038, %r86038, %r86038 },    { %r86040, %r86040 },            { %r29835, %r29836, %r29837, %r29838 }; 
	// end inline asm
	// begin inline asm
	mma.sync.aligned.m16n8k64.row.col.s32.s4.s4.s32    { %r29807, %r29808, %r29809, %r29810 },    { %r86038, %r86038, %r86038, %r86038 },    { %r86040, %r86040 },            { %r29807, %r29808, %r29809, %r29810 }; 
	// end inline asm
	// begin inline asm
	mma.sync.aligned.m16n8k64.row.col.s32.s4.s4.s32    { %r29821, %r29822, %r29823, %r29824 },    { %r86038, %r86038, %r86038, %r86038 },    { %r86040, %r86040 },            { %r29821, %r29822, %r29823, %r29824 }; 
	// end inline asm
	// begin inline asm
	mma.sync.aligned.m16n8k64.row.col.s32.s4.s4.s32    { %r29835, %r29836, %r29837, %r29838 },    { %r86038, %r86038, %r86038, %r86038 },    { %r86040, %r86040 },            { %r29835, %r29836, %r29837, %r29838 }; 
	// end inline asm
	// begin inline asm
	mma.sync.aligned.m16n8k64.row.col.s32.s4.s4.s32    { %r29807, %r29808, %r29809, %r29810 },    { %r86038, %r86038, %r86038, %r86038 },    { %r86040, %r86040 },            { %r29807, %r29808, %r29809, %r29810 }; 
	// end inline asm
	// begin inline asm
	mma.sync.aligned.m16n8k64.row.col.s32.s4.s4.s32    { %r29821, %r29822, %r29823, %r29824 },    { %r86038, %r86038, %r86038, %r86038 },    { %r86040, %r86040 },            { %r29821, %r29822, %r29823, %r29824 }; 
	// end inline asm
	// begin inline asm
	mma.sync.aligned.m16n8k64.row.col.s32.s4.s4.s32    { %r29835, %r29836, %r29837, %r29838 },    { %r86038, %r86038, %r86038, %r86038 },    { %r86040, %r86040 },            { %r29835, %r29836, %r29837, %r29838 }; 
	// end inline asm
	// begin inline asm
	mma.sync.aligned.m16n8k64.row.col.s32.s4.s4.s32    { %r29807, %r29808, %r29809, %r29810 },    { %r86038, %r86038, %r86038, %r86038 },    { %r86040, %r86040 },            { %r29807, %r29808, %r29809, %r29810 }; 
	// end inline asm
	// begin inline asm
	mma.sync.aligned.m16n8k64.row.col.s32.s4.s4.s32    { %r29821, %r29822, %r29823, %r29824 },    { %r86038, %r86038, %r86038, %r86038 },    { %r86040, %r86040 },            { %r29821, %r29822, %r29823, %r29824 }; 
	// end inline asm
	// begin inline asm
	mma.sync.aligned.m16n8k64.row.col.s32.s4.s4.s32    { %r29835, %r29836, %r29837, %r29838 },    { %r86038, %r86038, %r86038, %r86038 },    { %r86040, %r86040 },            { %r29835, %r29836, %r29837, %r29838 }; 
	// end inline asm
	// begin inline asm
	mma.sync.aligned.m16n8k64.row.col.s32.s4.s4.s32    { %r29807, %r29808, %r29809, %r29810 },    { %r86038, %r86038, %r86038, %r86038 },    { %r86040, %r86040 },            { %r29807, %r29808, %r29809, %r29810 }; 
	// end inline asm
	// begin inline asm
	mma.sync.aligned.m16n8k64.row.col.s32.s4.s4.s32    { %r29821, %r29822, %r29823, %r29824 },    { %r86038, %r86038, %r86038, %r86038 },    { %r86040, %r86040 },            { %r29821, %r29822, %r29823, %r29824 }; 
	// end inline asm
	// begin inline asm
	mma.sync.aligned.m16n8k64.row.col.s32.s4.s4.s32    { %r29835, %r29836, %r29837, %r29838 },    { %r86038, %r86038, %r86038, %r86038 },    { %r86040, %r86040 },            { %r29835, %r29836, %r29837, %r29838 }; 
	// end inline asm
	// begin inline asm
	mma.sync.aligned.m16n8k64.row.col.s32.s4.s4.s32    { %r29807, %r29808, %r29809, %r29810 },    { %r86038, %r86038, %r86038, %r86038 },    { %r86040, %r86040 },            { %r29807, %r29808, %r29809, %r29810 }; 
	// end inline asm
	// begin inline asm
	mma.sync.aligned.m16n8k64.row.col.s32.s4.s4.s32    { %r29821, %r29822, %r29823, %r29824 },    { %r86038, %r86038, %r86038, %r86038 },    { %r86040, %r86040 },            { %r29821, %r29822, %r29823, %r29824 }; 
	// end inline asm
	// begin inline asm
	mma.sync.aligned.m16n8k64.row.col.s32.s4.s4.s32    { %r29835, %r29836, %r29837, %r29838 },    { %r86038, %r86038, %r86038, %r86038 },    { %r86040, %r86040 },            { %r29835, %r29836, %r29837, %r29838 }; 
	// end inline asm
	// begin inline asm
	mma.sync.aligned.m16n8k64.row.col.s32.s4.s4.s32    { %r29807, %r29808, %r29809, %r29810 },    { %r86038, %r86038, %r86038, %r86038 },    { %r86040, %r86040 },            { %r29807, %r29808, %r29809, %r29810 }; 
	// end inline asm
	// begin inline asm
	mma.sync.aligned.m16n8k64.row.col.s32.s4.s4.s32    { %r29821, %r29822, %r29823, %r29824 },    { %r86038, %r86038, %r86038, %r86038 },    { %r86040, %r86040 },            { %r29821, %r29822, %r29823, %r29824 }; 
	// end inline asm
	// begin inline asm
	mma.sync.aligned.m16n8k64.row.col.s32.s4.s4.s32    { %r29835, %r29836, %r29837, %r29838 },    { %r86038, %r86038, %r86038, %r86038 },    { %r86040, %r86040 },            { %r29835, %r29836, %r29837, %r29838 }; 
	// end inline asm
	// begin inline asm
	mma.sync.aligned.m16n8k64.row.col.s32.s4.s4.s32    { %r29807, %r29808, %r29809, %r29810 },    { %r86038, %r86038, %r86038, %r86038 },    { %r86040, %r86040 },            { %r29807, %r29808, %r29809, %r29810 }; 
	// end inline asm
	// begin inline asm
	mma.sync.aligned.m16n8k64.row.col.s32.s4.s4.s32    { %r29821, %r29822, %r29823, %r29824 },    { %r86038, %r86038, %r86038, %r86038 },    { %r86040, %r86040 },            { %r29821, %r29822, %r29823, %r29824 }; 
	// end inline asm
	// begin inline asm
	mma.sync.aligned.m16n8k64.row.col.s32.s4.s4.s32    { %r29835, %r29836, %r29837, %r29838 },    { %r86038, %r86038, %r86038, %r86038 },    { %r86040, %r86040 },            { %r29835, %r29836, %r29837, %r29838 }; 
	// end inline asm
	// begin inline asm
	mma.sync.aligned.m16n8k64.row.col.s32.s4.s4.s32    { %r29807, %r29808, %r29809, %r29810 },    { %r86038, %r86038, %r86038, %r86038 },    { %r86040, %r86040 },            { %r29807, %r29808, %r29809, %r29810 }; 
	// end inline asm
	// begin inline asm
	mma.sync.aligned.m16n8k64.row.col.s32.s4.s4.s32    { %r29821, %r29822, %r29823, %r29824 },    { %r86038, %r86038, %r86038, %r86038 },    { %r86040, %r86040 },            { %r29821, %r29822, %r29823, %r29824 }; 
	// end inline asm
	// begin inline asm
	mma.sync.aligned.m16n8k64.row.col.s32.s4.s4.s32    { %r29835, %r29836, %r29837, %r29838 },    { %r86038, %r86038, %r86038, %r86038 },    { %r86040, %r86040 },            { %r29835, %r29836, %r29837, %r29838 }; 
	// end inline asm
	// begin inline asm
	mma.sync.aligned.m16n8k64.row.col.s32.s4.s4.s32    { %r29807, %r29808, %r29809, %r29810 },    { %r86038, %r86038, %r86038, %r86038 },    { %r86040, %r86040 },            { %r29807, %r29808, %r29809, %r29810 }; 
	// end inline asm
	// begin inline asm
	mma.sync.aligned.m16n8k64.row.col.s32.s4.s4.s32    { %r29821, %r29822, %r29823, %r29824 },    { %r86038, %r86038, %r86038, %r86038 },    { %r86040, %r86040 },            { %r29821, %r29822, %r29823, %r29824 }; 
	// end inline asm
	// begin inline asm
	mma.sync.aligned.m16n8k64.row.col.s32.s4.s4.s32    { %r29835, %r29836, %r29837, %r29838 },    { %r86038, %r86038, %r86038, %r86038 },    { %r86040, %r86040 },            { %r29835, %r29836, %r29837, %r29838 }; 
	// end inline asm
	// begin inline asm
	mma.sync.aligned.m16n8k64.row.col.s32.s4.s4.s32    { %r29807, %r29808, %r29809, %r29810 },    { %r86038, %r86038, %r86038, %r86038 },    { %r86040, %r86040 },            { %r29807, %r29808, %r29809, %r29810 }; 
	// end inline asm
	// begin inline asm
	mma.sync.aligned.m16n8k64.row.col.s32.s4.s4.s32    { %r29821, %r29822, %r29823, %r29824 },    { %r86038, %r86038, %r86038, %r86038 },    { %r86040, %r86040 },            { %r29821, %r29822, %r29823, %r29824 }; 
	// end inline asm
	// begin inline asm
	mma.sync.aligned.m16n8k64.row.col.s32.s4.s4.s32    { %r29835, %r29836, %r29837, %r29838 },    { %r86038, %r86038, %r86038, %r86038 },    { %r86040, %r86040 },            { %r29835, %r29836, %r29837, %r29838 }; 
	// end inline asm
	// begin inline asm
	mma.sync.aligned.m16n8k64.row.col.s32.s4.s4.s32    { %r29807, %r29808, %r29809, %r29810 },    { %r86038, %r86038, %r86038, %r86038 },    { %r86040, %r86040 },            { %r29807, %r29808, %r29809, %r29810 }; 
	// end inline asm
	// begin inline asm
	mma.sync.aligned.m16n8k64.row.col.s32.s4.s4.s32    { %r29821, %r29822, %r29823, %r29824 },    { %r86038, %r86038, %r86038, %r86038 },    { %r86040, %r86040 },            { %r29821, %r29822, %r29823, %r29824 }; 
	// end inline asm
	// begin inline asm
	mma.sync.aligned.m16n8k64.row.col.s32.s4.s4.s32    { %r29835, %r29836, %r29837, %r29838 },    { %r86038, %r86038, %r86038, %r86038 },    { %r86040, %r86040 },            { %r29835, %r29836, %r29837, %r29838 }; 
	// end inline asm
	// begin inline asm
	mma.sync.aligned.m16n8k64.row.col.s32.s4.s4.s32    { %r29807, %r29808, %r29809, %r29810 },    { %r86038, %r86038, %r86038, %r86038 },    { %r86040, %r86040 },            { %r29807, %r29808, %r29809, %r29810 }; 
	// end inline asm
	// begin inline asm
	mma.sync.aligned.m16n8k64.row.col.s32.s4.s4.s32    { %r29821, %r29822, %r29823, %r29824 },    { %r86038, %r86038, %r86038, %r86038 },    { %r86040, %r86040 },            { %r29821, %r29822, %r29823, %r29824 }; 
	// end inline asm
	// begin inline asm
	mma.sync.aligned.m16n8k64.row.col.s32.s4.s4.s32    { %r29835, %r29836, %r29837, %r29838 },    { %r86038, %r86038, %r86038, %r86038 },    { %r86040, %r86040 },            { %r29835, %r29836, %r29837, %r29838 }; 
	// end inline asm
	// begin inline asm
	mma.sync.aligned.m16n8k64.row.col.s32.s4.s4.s32    { %r29807, %r29808, %r29809, %r29810 },    { %r86038, %r86038, %r86038, %r86038 },    { %r86040, %r86040 },            { %r29807, %r29808, %r29809, %r29810 }; 
	// end inline asm
	// begin inline asm
	mma.sync.aligned.m16n8k64.row.col.s32.s4.s4.s32    { %r29821, %r29822, %r29823, %r29824 },    { %r86038, %r86038, %r86038, %r86038 },    { %r86040, %r86040 },            { %r29821, %r29822, %r29823, %r29824 }; 
	// end inline asm
	// begin inline asm
	mma.sync.aligned.m16n8k64.row.col.s32.s4.s4.s32    { %r29835, %r29836, %r29837, %r29838 },    { %r86038, %r86038, %r86038, %r86038 },    { %r86040, %r86040 },            { %r29835, %r29836, %r29837, %r29838 }; 
	// end inline asm
	// begin inline asm
	mma.sync.aligned.m16n8k64.row.col.s32.s4.s4.s32    { %r29807, %r29808, %r29809, %r29810 },    { %r86038, %r86038, %r86038, %r86038 },    { %r86040, %r86040 },            { %r29807, %r29808, %r29809, %r29810 }; 
	// end inline asm
	// begin inline asm
	mma.sync.aligned.m16n8k64.row.col.s32.s4.s4.s32    { %r29821, %r29822, %r29823, %r29824 },    { %r86038, %r86038, %r86038, %r86038 },    { %r86040, %r86040 },            { %r29821, %r29822, %r29823, %r29824 }; 
	// end inline asm
	// begin inline asm
	mma.sync.aligned.m16n8k64.row.col.s32.s4.s4.s32    { %r29835, %r29836, %r29837, %r29838 },    { %r86038, %r86038, %r86038, %r86038 },    { %r86040, %r86040 },            { %r29835, %r29836, %r29837, %r29838 }; 
	// end inline asm
	// begin inline asm
	mma.sync.aligned.m16n8k64.row.col.s32.s4.s4.s32    { %r29807, %r29808, %r29809, %r29810 },    { %r86038, %r86038, %r86038, %r86038 },    { %r86040, %r86040 },            { %r29807, %r29808, %r29809, %r29810 }; 
	// end inline asm
	// begin inline asm
	mma.sync.aligned.m16n8k64.row.col.s32.s4.s4.s32    { %r29821, %r29822, %r29823, %r29824 },    { %r86038, %r86038, %r86038, %r86038 },    { %r86040, %r86040 },            { %r29821, %r29822, %r29823, %r29824 }; 
	// end inline asm
	// begin inline asm
	mma.sync.aligned.m16n8k64.row.col.s32.s4.s4.s32    { %r29835, %r29836, %r29837, %r29838 },    { %r86038, %r86038, %r86038, %r86038 },    { %r86040, %r86040 },            { %r29835, %r29836, %r29837, %r29838 }; 
	// end inline asm
	// begin inline asm
	mma.sync.aligned.m16n8k64.row.col.s32.s4.s4.s32    { %r29807, %r29808, %r29809, %r29810 },    { %r86038, %r86038, %r86038, %r86038 },    { %r86040, %r86040 },            { %r29807, %r29808, %r29809, %r29810 }; 
	// end inline asm
	// begin inline asm
	mma.sync.aligned.m16n8k64.row.col.s32.s4.s4.s32    { %r29821, %r29822, %r29823, %r29824 },    { %r86038, %r86038, %r86038, %r86038 },    { %r86040, %r86040 },            { %r29821, %r29822, %r29823, %r29824 }; 
	// end inline asm
	// begin inline asm
	mma.sync.aligned.m16n8k64.row.col.s32.s4.s4.s32    { %r29835, %r29836, %r29837, %r29838 },    { %r86038, %r86038, %r86038, %r86038 },    { %r86040, %r86040 },            { %r29835, %r29836, %r29837, %r29838 }; 
	// end inline asm
	// begin inline asm
	mma.sync.aligned.m16n8k64.row.col.s32.s4.s4.s32    { %r29807, %r29808, %r29809, %r29810 },    { %r86038, %r86038, %r86038, %r86038 },    { %r86040, %r86040 },            { %r29807, %r29808, %r29809, %r29810 }; 
	// end inline asm
	// begin inline asm
	mma.sync.aligned.m16n8k64.row.col.s32.s4.s4.s32    { %r29821, %r29822, %r29823, %r29824 },    { %r86038, %r86038, %r86038, %r86038 },    { %r86040, %r86040 },            { %r29821, %r29822, %r29823, %r29824 }; 
	// end inline asm
	// begin inline asm
	mma.sync.aligned.m16n8k64.row.col.s32.s4.s4.s32    { %r29835, %r29836, %r29837, %r29838 },    { %r86038, %r86038, %r86038, %r86038 },    { %r86040, %r86040 },            { %r29835, %r29836, %r29837, %r29838 }; 
	// end inline asm
	// begin inline asm
	mma.sync.aligned.m16n8k64.row.col.s32.s4.s4.s32    { %r29807, %r29808, %r29809, %r29810 },    { %r86038, %r86038, %r86038, %r86038 },    { %r86040, %r86040 },            { %r29807, %r29808, %r29809, %r29810 }; 
	// end inline asm
	// begin inline asm
	mma.sync.aligned.m16n8k64.row.col.s32.s4.s4.s32    { %r29821, %r29822, %r29823, %r29824 },    { %r86038, %r86038, %r86038, %r86038 },    { %r86040, %r86040 },            { %r29821, %r29822, %r29823, %r29824 }; 
	// end inline asm
	// begin inline asm
	mma.sync.aligned.m16n8k64.row.col.s32.s4.s4.s32    { %r29835, %r29836, %r29837, %r29838 },    { %r86038, %r86038, %r86038, %r86038 },    { %r86040, %r86040 },            { %r29835, %r29836, %r29837, %r29838 }; 
	// end inline asm
	// begin inline asm
	mma.sync.aligned.m16n8k64.row.col.s32.s4.s4.s32    { %r29807, %r29808, %r29809, %r29810 },    { %r86038, %r86038, %r86038, %r86038 },    { %r86040, %r86040 },            { %r29807, %r29808, %r29809, %r29810 }; 
	// end inline asm
	// begin inline asm
	mma.sync.aligned.m16n8k64.row.col.s32.s4.s4.s32    { %r29821, %r29822, %r29823, %r29824 },    { %r86038, %r86038, %r86038, %r86038 },    { %r86040, %r86040 },            { %r29821, %r29822, %r29823, %r29824 }; 
	// end inline asm
	// begin inline asm
	mma.sync.aligned.m16n8k64.row.col.s32.s4.s4.s32    { %r29835, %r29836, %r29837, %r29838 },    { %r86038, %r86038, %r86038, %r86038 },    { %r86040, %r86040 },            { %r29835, %r29836, %r29837, %r29838 }; 
	// end inline asm
	// begin inline asm
	mma.sync.aligned.m16n8k64.row.col.s32.s4.s4.s32    { %r29807, %r29808, %r29809, %r29810 },    { %r86038, %r86038, %r86038, %r86038 },    { %r86040, %r86040 },            { %r29807, %r29808, %r29809, %r29810 }; 
	// end inline asm
	// begin inline asm
	mma.sync.aligned.m16n8k64.row.col.s32.s4.s4.s32    { %r29821, %r29822, %r29823, %r29824 },    { %r86038, %r86038, %r86038, %r86038 },    { %r86040, %r86040 },            { %r29821, %r29822, %r29823, %r29824 }; 
	// end inline asm
	// begin inline asm
	mma.sync.aligned.m16n8k64.row.col.s32.s4.s4.s32    { %r29835, %r29836, %r29837, %r29838 },    { %r86038, %r86038, %r86038, %r86038 },    { %r86040, %r86040 },            { %r29835, %r29836, %r29837, %r29838 }; 
	// end inline asm
	// begin inline asm
	mma.sync.aligned.m16n8k64.row.col.s32.s4.s4.s32    { %r29807, %r29808, %r29809, %r29810 },    { %r86038, %r86038, %r86038, %r86038 },    { %r86040, %r86040 },            { %r29807, %r29808, %r29809, %r29810 }; 
	// end inline asm
	// begin inline asm
	mma.sync.aligned.m16n8k64.row.col.s32.s4.s4.s32    { %r29821, %r29822, %r29823, %r29824 },    { %r86038, %r86038, %r86038, %r86038 },    { %r86040, %r86040 },            { %r29821, %r29822, %r29823, %r29824 }; 
	// end inline asm
	// begin inline asm
	mma.sync.aligned.m16n8k64.row.col.s32.s4.s4.s32    { %r29835, %r29836, %r29837, %r29838 },    { %r86038, %r86038, %r86038, %r86038 },    { %r86040, %r86040 },            { %r29835, %r29836, %r29837, %r29838 }; 
	// end inline asm
	// begin inline asm
	mma.sync.aligned.m16n8k64.row.col.s32.s4.s4.s32    { %r29807, %r29808, %r29809, %r29810 },    { %r86038, %r86038, %r86038, %r86038 },    { %r86040, %r86040 },            { %r29807, %r29808, %r29809, %r29810 }; 
	// end inline asm
	// begin inline asm
	mma.sync.aligned.m16n8k64.row.col.s32.s4.s4.s32    { %r29821, %r29822, %r29823, %r29824 },    { %r86038, %r86038, %r86038, %r86038 },    { %r86040, %r86040 },            { %r29821, %r29822, %r29823, %r29824 }; 
	// end inline asm
	// begin inline asm
	mma.sync.aligned.m16n8k64.row.col.s32.s4.s4.s32    { %r29835, %r29836, %r29837, %r29838 },    { %r86038, %r86038, %r86038, %r86038 },    { %r86040, %r86040 },            { %r29835, %r29836, %r29837, %r29838 }; 
	// end inline asm
	// begin inline asm
	mma.sync.aligned.m16n8k64.row.col.s32.s4.s4.s32    { %r29807, %r29808, %r29809, %r29810 },    { %r86038, %r86038, %r86038, %r86038 },    { %r86040, %r86040 },            { %r29807, %r29808, %r29809, %r29810 }; 
	// end inline asm
	// begin inline asm
	mma.sync.aligned.m16n8k64.row.col.s32.s4.s4.s32    { %r29821, %r29822, %r29823, %r29824 },    { %r86038, %r86038, %r86038, %r86038 },    { %r86040, %r86040 },            { %r29821, %r29822, %r29823, %r29824 }; 
	// end inline asm
	// begin inline asm
	mma.sync.aligned.m16n8k64.row.col.s32.s4.s4.s32    { %r29835, %r29836, %r29837, %r29838 },    { %r86038, %r86038, %r86038, %r86038 },    { %r86040, %r86040 },            { %r29835, %r29836, %r29837, %r29838 }; 
	// end inline asm
	// begin inline asm
	mma.sync.aligned.m16n8k64.row.col.s32.s4.s4.s32    { %r29807, %r29808, %r29809, %r29810 },    { %r86038, %r86038, %r86038, %r86038 },    { %r86040, %r86040 },            { %r29807, %r29808, %r29809, %r29810 }; 
	// end inline asm
	// begin inline asm
	mma.sync.aligned.m16n8k64.row.col.s32.s4.s4.s32    { %r29821, %r29822, %r29823, %r29824 },    { %r86038, %r86038, %r86038, %r86038 },    { %r86040, %r86040 },            { %r29821, %r29822, %r29823, %r29824 }; 
	// end inline asm
	// begin inline asm
	mma.sync.aligned.m16n8k64.row.col.s32.s4.s4.s32    { %r29835, %r29836, %r29837, %r29838 },    { %r86038, %r86038, %r86038, %r86038 },    { %r86040, %r86040 },            { %r29835, %r29836, %r29837, %r29838 }; 
	// end inline asm
	// begin inline asm
	mma.sync.aligned.m16n8k64.row.col.s32.s4.s4.s32    { %r29807, %r29808, %r29809, %r29810 },    { %r86038, %r86038, %r86038, %r86038 },    { %r86040, %r86040 },            { %r29807, %r29808, %r29809, %r29810 }; 
	// end inline asm
	// begin inline asm
	mma.sync.aligned.m16n8k64.row.col.s32.s4.s4.s32    { %r29821, %r29822, %r29823, %r29824 },    { %r86038, %r86038, %r86038, %r86038 },    { %r86040, %r86040 },            { %r29821, %r29822, %r29823, %r29824 }; 
	// end inline asm
	// begin inline asm
	mma.sync.aligned.m16n8k64.row.col.s32.s4.s4.s32    { %r29835, %r29836, %r29837, %r29838 },    { %r86038, %r86038, %r86038, %r86038 },    { %r86040, %r86040 },            { %r29835, %r29836, %r29837, %r29838 }; 
	// end inline asm
	// begin inline asm
	mma.sync.aligned.m16n8k64.row.col.s32.s4.s4.s32    { %r29807, %r29808, %r29809, %r29810 },    { %r86038, %r86038, %r86038, %r86038 },    { %r86040, %r86040 },            { %r29807, %r29808, %r29809, %r29810 }; 
	// end inline asm
	// begin inline asm
	mma.sync.aligned.m16n8k64.row.col.s32.s4.s4.s32    { %r29821, %r29822, %r29823, %r29824 },    { %r86038, %r86038, %r86038, %r86038 },    { %r86040, %r86040 },            { %r29821, %r29822, %r29823, %r29824 }; 
	// end inline asm
	// begin inline asm
	mma.sync.aligned.m16n8k64.row.col.s32.s4.s4.s32    { %r29835, %r29836, %r29837, %r29838 },    { %r86038, %r86038, %r86038, %r86038 },    { %r86040, %r86040 },            { %r29835, %r29836, %r29837, %r29838 }; 
	// end inline asm
	// begin inline asm
	mma.sync.aligned.m16n8k64.row.col.s32.s4.s4.s32    { %r29807, %r29808, %r29809, %r29810 },    { %r86038, %r86038, %r86038, %r86038 },    { %r86040, %r86040 },            { %r29807, %r29808, %r29809, %r29810 }; 
	// end inline asm
	// begin inline asm
	mma.sync.aligned.m16n8k64.row.col.s32.s4.s4.s32    { %r29821, %r29822, %r29823, %r29824 },    { %r86038, %r86038, %r86038, %r86038 },    { %r86040, %r86040 },            { %r29821, %r29822, %r29823, %r29824 }; 
	// end inline asm
	// begin inline asm
	mma.sync.aligned.m16n8k64.row.col.s32.s4.s4.s32    { %r29835, %r29836, %r29837, %r29838 },    { %r86038, %r86038, %r86038, %r86038 },    { %r86040, %r86040 },            { %r29835, %r29836, %r29837, %r29838 }; 
	// end inline asm
	// begin inline asm
	mma.sync.aligned.m16n8k64.row.col.s32.s4.s4.s32    { %r29807, %r29808, %r29809, %r29810 },    { %r86038, %r86038, %r86038, %r86038 },    { %r86040, %r86040 },            { %r29807, %r29808, %r29809, %r29810 }; 
	// end inline asm
	// begin inline asm
	mma.sync.aligned.m16n8k64.row.col.s32.s4.s4.s32    { %r29821, %r29822, %r29823, %r29824 },    { %r86038, %r86038, %r86038, %r86038 },    { %r86040, %r86040 },            { %r29821, %r29822, %r29823, %r29824 }; 
	// end inline asm
	// begin inline asm
	mma.sync.aligned.m16n8k64.row.col.s32.s4.s4.s32    { %r29835, %r29836, %r29837, %r29838 },    { %r86038, %r86038, %r86038, %r86038 },    { %r86040, %r86040 },            { %r29835, %r29836, %r29837, %r29838 }; 
	// end inline asm
	// begin inline asm
	mma.sync.aligned.m16n8k64.row.col.s32.s4.s4.s32    { %r29807, %r29808, %r29809, %r29810 },    { %r86038, %r86038, %r86038, %r86038 },    { %r86040, %r86040 },            { %r29807, %r29808, %r29809, %r29810 }; 
	// end inline asm
	// begin inline asm
	mma.sync.aligned.m16n8k64.row.col.s32.s4.s4.s32    { %r29821, %r29822, %r29823, %r29824 },    { %r86038, %r86038, %r86038, %r86038 },    { %r86040, %r86040 },            { %r29821, %r29822, %r29823, %r29824 }; 
	// end inline asm
	// begin inline asm
	mma.sync.aligned.m16n8k64.row.col.s32.s4.s4.s32    { %r29835, %r29836, %r29837, %r29838 },    { %r86038, %r86038, %r86038, %r86038 },    { %r86040, %r86040 },            { %r29835, %r29836, %r29837, %r29838 }; 
	// end inline asm
	// begin inline asm
	mma.sync.aligned.m16n8k64.row.col.s32.s4.s4.s32    { %r29807, %r29808, %r29809, %r29810 },    { %r86038, %r86038, %r86038, %r86038 },    { %r86040, %r86040 },            { %r29807, %r29808, %r29809, %r29810 }; 
	// end inline asm
	// begin inline asm
	mma.sync.aligned.m16n8k64.row.col.s32.s4.s4.s32    { %r29821, %r29822, %r29823, %r29824 },    { %r86038, %r86038, %r86038, %r86038 },    { %r86040, %r86040 },            { %r29821, %r29822, %r29823, %r29824 }; 
	// end inline asm
	// begin inline asm
	mma.sync.aligned.m16n8k64.row.col.s32.s4.s4.s32    { %r29835, %r29836, %r29837, %r29838 },    { %r86038, %r86038, %r86038, %r86038 },    { %r86040, %r86040 },            { %r29835, %r29836, %r29837, %r29838 }; 
	// end inline asm
	// begin inline asm
	mma.sync.aligned.m16n8k64.row.col.s32.s4.s4.s32    { %r29807, %r29808, %r29809, %r29810 },    { %r86038, %r86038, %r86038, %r86038 },    { %r86040, %r86040 },            { %r29807, %r29808, %r29809, %r29810 }; 
	// end inline asm
	// begin inline asm
	mma.sync.aligned.m16n8k64.row.col.s32.s4.s4.s32    { %r29821, %r29822, %r29823, %r29824 },    { %r86038, %r86038, %r86038, %r86038 },    { %r86040, %r86040 },            { %r29821, %r29822, %r29823, %r29824 }; 
	// end inline asm
	// begin inline asm
	mma.sync.aligned.m16n8k64.row.col.s32.s4.s4.s32    { %r29835, %r29836, %r29837, %r29838 },    { %r86038, %r86038, %r86038, %r86038 },    { %r86040, %r86040 },            { %r29835, %r29836, %r29837, %r29838 }; 
	// end inline asm
	// begin inline asm
	mma.sync.aligned.m16n8k64.row.col.s32.s4.s4.s32    { %r29807, %r29808, %r29809, %r29810 },    { %r86038, %r86038, %r86038, %r86038 },    { %r86040, %r86040 },            { %r29807, %r29808, %r29809, %r29810 }; 
	// end inline asm
	// begin inline asm
	mma.sync.aligned.m16n8k64.row.col.s32.s4.s4.s32    { %r29821, %r29822, %r29823, %r29824 },    { %r86038, %r86038, %r86038, %r86038 },    { %r86040, %r86040 },            { %r29821, %r29822, %r29823, %r29824 }; 
	// end inline asm
	// begin inline asm
	mma.sync.aligned.m16n8k64.row.col.s32.s4.s4.s32    { %r29835, %r29836, %r29837, %r29838 },    { %r86038, %r86038, %r86038, %r86038 },    { %r86040, %r86040 },            { %r29835, %r29836, %r29837, %r29838 }; 
	// end inline asm
	// begin inline asm
	mma.sync.aligned.m16n8k64.row.col.s32.s4.s4.s32    { %r29807, %r29808, %r29809, %r29810 },    { %r86038, %r86038, %r86038, %r86038 },    { %r86040, %r86040 },            { %r29807, %r29808, %r29809, %r29810 }; 
	// end inline asm
	// begin inline asm
	mma.sync.aligned.m16n8k64.row.col.s32.s4.s4.s32    { %r29821, %r29822, %r29823, %r29824 },    { %r86038, %r86038, %r86038, %r86038 },    { %r86040, %r86040 },            { %r29821, %r29822, %r29823, %r29824 }; 
	// end inline asm
	// begin inline asm
	mma.sync.aligned.m16n8k64.row.col.s32.s4.s4.s32    { %r29835, %r29836, %r29837, %r29838 },    { %r86038, %r86038, %r86038, %r86038 },    { %r86040, %r86040 },            { %r29835, %r29836, %r29837, %r29838 }; 
	// end inline asm
	// begin inline asm
	mma.sync.aligned.m16n8k64.row.col.s32.s4.s4.s32    { %r29807, %r29808, %r29809, %r29810 },    { %r86038, %r86038, %r86038, %r86038 },    { %r86040, %r86040 },            { %r29807, %r29808, %r29809, %r29810 }; 
	// end inline asm
	// begin inline asm
	mma.sync.aligned.m16n8k64.row.col.s32.s4.s4.s32    { %r29821, %r29822, %r29823, %r29824 },    { %r86038, %r86038, %r86038, %r86038 },    { %r86040, %r86040 },            { %r29821, %r29822, %r29823, %r29824 }; 
	// end inline asm
	// begin inline asm
	mma.sync.aligned.m16n8k64.row.col.s32.s4.s4.s32    { %r29835, %r29836, %r29837, %r29838 },    { %r86038, %r86038, %r86038, %r86038 },    { %r86040, %r86040 },            { %r29835, %r29836, %r29837, %r29838 }; 
	// end inline asm
	// begin inline asm
	mma.sync.aligned.m16n8k64.row.col.s32.s4.s4.s32    { %r29807, %r29808, %r29809, %r29810 },    { %r86038, %r86038, %r86038, %r86038 },    { %r86040, %r86040 },            { %r29807, %r29808, %r29809, %r29810 }; 
	// end inline asm
	// begin inline asm
	mma.sync.aligned.m16n8k64.row.col.s32.s4.s4.s32    { %r29821, %r29822, %r29823, %r29824 },    { %r86038, %r86038, %r86038, %r86038 },    { %r86040, %r86040 },            { %r29821, %r29822, %r29823, %r29824 }; 
	// end inline asm
	// begin inline asm
	mma.sync.aligned.m16n8k64.row.col.s32.s4.s4.s32    { %r29835, %r29836, %r29837, %r29838 },    { %r86038, %r86038, %r86038, %r86038 },    { %r86040, %r86040 },            { %r29835, %r29836, %r29837, %r29838 }; 
	// end inline asm
	// begin inline asm
	mma.sync.aligned.m16n8k64.row.col.s32.s4.s4.s32    { %r29807, %r29808, %r29809, %r29810 },    { %r86038, %r86038, %r86038, %r86038 },    { %r86040, %r86040 },            { %r29807, %r29808, %r29809, %r29810 }; 
	// end inline asm
	// begin inline asm
	mma.sync.aligned.m16n8k64.row.col.s32.s4.s4.s32    { %r29821, %r29822, %r29823, %r29824 },    { %r86038, %r86038, %r86038, %r86038 },    { %r86040, %r86040 },            { %r29821, %r29822, %r29823, %r29824 }; 
	// end inline asm
	// begin inline asm
	mma.sync.aligned.m16n8k64.row.col.s32.s4.s4.s32    { %r29835, %r29836, %r29837, %r29838 },    { %r86038, %r86038, %r86038, %r86038 },    { %r86040, %r86040 },            { %r29835, %r29836, %r29837, %r29838 }; 
	// end inline asm
	// begin inline asm
	mma.sync.aligned.m16n8k64.row.col.s32.s4.s4.s32    { %r29807, %r29808, %r29809, %r29810 },    { %r86038, %r86038, %r86038, %r86038 },    { %r86040, %r86040 },            { %r29807, %r29808, %r29809, %r29810 }; 
	// end inline asm
	// begin inline asm
	mma.sync.aligned.m16n8k64.row.col.s32.s4.s4.s32    { %r29821, %r29822, %r29823, %r29824 },    { %r86038, %r86038, %r86038, %r86038 },    { %r86040, %r86040 },            { %r29821, %r29822, %r29823, %r29824 }; 
	// end inline asm
	// begin inline asm
	mma.sync.aligned.m16n8k64.row.col.s32.s4.s4.s32    { %r29835, %r29836, %r29837, %r29838 },    { %r86038, %r86038, %r86038, %r86038 },    { %r86040, %r86040 },            { %r29835, %r29836, %r29837, %r29838 }; 
	// end inline asm
	// begin inline asm
	mma.sync.aligned.m16n8k64.row.col.s32.s4.s4.s32    { %r29807, %r29808, %r29809, %r29810 },    { %r86038, %r86038, %r86038, %r86038 },    { %r86040, %r86040 },            { %r29807, %r29808, %r29809, %r29810 }; 
	// end inline asm
	// begin inline asm
	mma.sync.aligned.m16n8k64.row.col.s32.s4.s4.s32    { %r29821, %r29822, %r29823, %r29824 },    { %r86038, %r86038, %r86038, %r86038 },    { %r86040, %r86040 },            { %r29821, %r29822, %r29823, %r29824 }; 
	// end inline asm
	// begin inline asm
	mma.sync.aligned.m16n8k64.row.col.s32.s4.s4.s32    { %r29835, %r29836, %r29837, %r29838 },    { %r86038, %r86038, %r86038, %r86038 },    { %r86040, %r86040 },            { %r29835, %r29836, %r29837, %r29838 }; 
	// end inline asm
	// begin inline asm
	mma.sync.aligned.m16n8k64.row.col.s32.s4.s4.s32    { %r29807, %r29808, %r29809, %r29810 },    { %r86038, %r86038, %r86038, %r86038 },    { %r86040, %r86040 },            { %r29807, %r29808, %r29809, %r29810 }; 
	// end inline asm
	// begin inline asm
	mma.sync.aligned.m16n8k64.row.col.s32.s4.s4.s32    { %r29821, %r29822, %r29823, %r29824 },    { %r86038, %r86038, %r86038, %r86038 },    { %r86040, %r86040 },            { %r29821, %r29822, %r29823, %r29824 }; 
	// end inline asm
	// begin inline asm
	mma.sync.aligned.m16n8k64.row.col.s32.s4.s4.s32    { %r29835, %r29836, %r29837, %r29838 },    { %r86038, %r86038, %r86038, %r86038 },    { %r86040, %r86040 },            { %r29835, %r29836, %r29837, %r29838 }; 
	// end inline asm
	// begin inline asm
	mma.sync.aligned.m16n8k64.row.col.s32.s4.s4.s32    { %r29807, %r29808, %r29809, %r29810 },    { %r86038, %r86038, %r86038, %r86038 },    { %r86040, %r86040 },            { %r29807, %r29808, %r29809, %r29810 }; 
	// end inline asm
	// begin inline asm
	mma.sync.aligned.m16n8k64.row.col.s32.s4.s4.s32    { %r29821, %r29822, %r29823, %r29824 },    { %r86038, %r86038, %r86038, %r86038 },    { %r86040, %r86040 },            { %r29821, %r29822, %r29823, %r29824 }; 
	// end inline asm
	// begin inline asm
	mma.sync.aligned.m16n8k64.row.col.s32.s4.s4.s32    { %r29835, %r29836, %r29837, %r29838 },    { %r86038, %r86038, %r86038, %r86038 },    { %r86040, %r86040 },            { %r29835, %r29836, %r29837, %r29838 }; 
	// end inline asm
	// begin inline asm
	mma.sync.aligned.m16n8k64.row.col.s32.s4.s4.s32    { %r29807, %r29808, %r29809, %r29810 },    { %r86038, %r86038, %r86038, %r86038 },    { %r86040, %r86040 },            { %r29807, %r29808, %r29809, %r29810 }; 
	// end inline asm
	// begin inline asm
	mma.sync.aligned.m16n8k64.row.col.s32.s4.s4.s32    { %r29821, %r29822, %r29823, %r29824 },    { %r86038, %r86038, %r86038, %r86038 },    { %r86040, %r86040 },            { %r29821, %r29822, %r29823, %r29824 }; 
	// end inline asm
	// begin inline asm
	mma.sync.aligned.m16n8k64.row.col.s32.s4.s4.s32    { %r29835, %r29836, %r29837, %r29838 },    { %r86038, %r86038, %r86038, %r86038 },    { %r86040, %r86040 },            { %r29835, %r29836, %r29837, %r29838 }; 
	// end inline asm
	// begin inline asm
	mma.sync.aligned.m16n8k64.row.col.s32.s4.s4.s32    { %r29807, %r29808, %r29809, %r29810 },    { %r86038, %r86038, %r86038, %r86038 },    { %r86040, %r86040 },            { %r29807, %r29808, %r29809, %r29810 }; 
	// end inline asm
	// begin inline asm
	mma.sync.aligned.m16n8k64.row.col.s32.s4.s4.s32    { %r29821, %r29822, %r29823, %r29824 },    { %r86038, %r86038, %r86038, %r86038 },    { %r86040, %r86040 },            { %r29821, %r29822, %r29823, %r29824 }; 
	// end inline asm
	// begin inline asm
	mma.sync.aligned.m16n8k64.row.col.s32.s4.s4.s32    { %r29835, %r29836, %r29837, %r29838 },    { %r86038, %r86038, %r86038, %r86038 },    { %r86040, %r86040 },            { %r29835, %r29836, %r29837, %r29838 }; 
	// end inline asm
	// begin inline asm
	mma.sync.aligned.m16n8k64.row.col.s32.s4.s4.s32    { %r29807, %r29808, %r29809, %r29810 },    { %r86038, %r86038, %r86038, %r86038 },    { %r86040, %r86040 },            { %r29807, %r29808, %r29809, %r29810 }; 
	// end inline asm
	// begin inline asm
	mma.sync.aligned.m16n8k64.row.col.s32.s4.s4.s32    { %r29821, %r29822, %r29823, %r29824 },    { %r86038, %r86038, %r86038, %r86038 },    { %r86040, %r86040 },            { %r29821, %r29822, %r29823, %r29824 }; 
	// end inline asm
	// begin inline asm
	mma.sync.aligned.m16n8k64.row.col.s32.s4.s4.s32    { %r29835, %r29836, %r29837, %r29838 },    { %r86038, %r86038, %r86038, %r86038 },    { %r86040, %r86040 },            { %r29835, %r29836, %r29837, %r29838 }; 
	// end inline asm
	// begin inline asm
	mma.sync.aligned.m16n8k64.row.col.s32.s4.s4.s32    { %r29807, %r29808, %r29809, %r29810 },    { %r86038, %r86038, %r86038, %r86038 },    { %r86040, %r86040 },            { %r29807, %r29808, %r29809, %r29810 }; 
	// end inline asm
	// begin inline asm
	mma.sync.aligned.m16n8k64.row.col.s32.s4.s4.s32    { %r29821, %r29822, %r29823, %r29824 },    { %r86038, %r86038, %r86038, %r86038 },    { %r86040, %r86040 },            { %r29821, %r29822, %r29823, %r29824 }; 
	// end inline asm
	// begin inline asm
	mma.sync.aligned.m16n8k64.row.col.s32.s4.s4.s32    { %r29835, %r29836, %r29837, %r29838 },    { %r86038, %r86038, %r86038, %r86038 },    { %r86040, %r86040 },            { %r29835, %r29836, %r29837, %r29838 }; 
	// end inline asm
	// begin inline asm
	mma.sync.aligned.m16n8k64.row.col.s32.s4.s4.s32    { %r29807, %r29808, %r29809, %r29810 },    { %r86038, %r86038, %r86038, %r86038 },    { %r86040, %r86040 },            { %r29807, %r29808, %r29809, %r29810 }; 
	// end inline asm
	// begin inline asm
	mma.sync.aligned.m16n8k64.row.col.s32.s4.s4.s32    { %r29821, %r29822, %r29823, %r29824 },    { %r86038, %r86038, %r86038, %r86038 },    { %r86040, %r86040 },            { %r29821, %r29822, %r29823, %r29824 }; 
	// end inline asm
	// begin inline asm
	mma.sync.aligned.m16n8k64.row.col.s32.s4.s4.s32    { %r29835, %r29836, %r29837, %r29838 },    { %r86038, %r86038, %r86038, %r86038 },    { %r86040, %r86040 },            { %r29835, %r29836, %r29837, %r29838 }; 
	// end inline asm
	// begin inline asm
	mma.sync.aligned.m16n8k64.row.col.s32.s4.s4.s32    { %r29807, %r29808, %r29809, %r29810 },    { %r86038, %r86038, %r86038, %r86038 },    { %r86040, %r86040 },            { %r29807, %r29808, %r29809, %r29810 }; 
	// end inline asm
	// begin inline asm
	mma.sync.aligned.m16n8k64.row.col.s32.s4.s4.s32    { %r29821, %r29822, %r29823, %r29824 },    { %r86038, %r86038, %r86038, %r86038 },    { %r86040, %r86040 },            { %r29821, %r29822, %r29823, %r29824 }; 
	// end inline asm
	// begin inline asm
	mma.sync.aligned.m16n8k64.row.col.s32.s4.s4.s32    { %r29835, %r29836, %r29837, %r29838 },    { %r86038, %r86038, %r86038, %r86038 },    { %r86040, %r86040 },            { %r29835, %r29836, %r29837, %r29838 }; 
	// end inline asm
	// begin inline asm
	mma.sync.aligned.m16n8k64.row.col.s32.s4.s4.s32    { %r29807, %r29808, %r29809, %r29810 },    { %r86038, %r86038, %r86038, %r86038 },    { %r86040, %r86040 },            { %r29807, %r29808, %r29809, %r29810 }; 
	// end inline asm
	// begin inline asm
	mma.sync.aligned.m16n8k64.row.col.s32.s4.s4.s32    { %r29821, %r29822, %r29823, %r29824 },    { %r86038, %r86038, %r86038, %r86038 },    { %r86040, %r86040 },            { %r29821, %r29822, %r29823, %r29824 }; 
	// end inline asm
	// begin inline asm
	mma.sync.aligned.m16n8k64.row.col.s32.s4.s4.s32    { %r29835, %r29836, %r29837, %r29838 },    { %r86038, %r86038, %r86038, %r86038 },    { %r86040, %r86040 },            { %r29835, %r29836, %r29837, %r29838 }; 
	// end inline asm
	// begin inline asm
	mma.sync.aligned.m16n8k64.row.col.s32.s4.s4.s32    { %r29807, %r29808, %r29809, %r29810 },    { %r86038, %r86038, %r86038, %r86038 },    { %r86040, %r86040 },            { %r29807, %r29808, %r29809, %r29810 }; 
	// end inline asm
	// begin inline asm
	mma.sync.aligned.m16n8k64.row.col.s32.s4.s4.s32    { %r29821, %r29822, %r29823, %r29824 },    { %r86038, %r86038, %r86038, %r86038 },    { %r86040, %r86040 },            { %r29821, %r29822, %r29823, %r29824 }; 
	// end inline asm
	// begin inline asm
	mma.sync.aligned.m16n8k64.row.col.s32.s4.s4.s32    { %r29835, %r29836, %r29837, %r29838 },    { %r86038, %r86038, %r86038, %r86038 },    { %r86040, %r86040 },            { %r29835, %r29836, %r29837, %r29838 }; 
	// end inline asm
	// begin inline asm
	mma.sync.aligned.m16n8k64.row.col.s32.s4.s4.s32    { %r29807, %r29808, %r29809, %r29810 },    { %r86038, %r86038, %r86038, %r86038 },    { %r86040, %r86040 },            { %r29807, %r29808, %r29809, %r29810 }; 
	// end inline asm
	// begin inline asm
	mma.sync.aligned.m16n8k64.row.col.s32.s4.s4.s32    { %r29821, %r29822, %r29823, %r29824 },    { %r86038, %r86038, %r86038, %r86038 },    { %r86040, %r86040 },            { %r29821, %r29822, %r29823, %r29824 }; 
	// end inline asm
	// begin inline asm
	mma.sync.aligned.m16n8k64.row.col.s32.s4.s4.s32    { %r29835, %r29836, %r29837, %r29838 },    { %r86038, %r86038, %r86038, %r86038 },    { %r86040, %r86040 },            { %r29835, %r29836, %r29837, %r29838 }; 
	// end inline asm
	// begin inline asm
	mma.sync.aligned.m16n8k64.row.col.s32.s4.s4.s32    { %r29807, %r29808, %r29809, %r29810 },    { %r86038, %r86038, %r86038, %r86038 },    { %r86040, %r86040 },            { %r29807, %r29808, %r29809, %r29810 }; 
	// end inline asm
	// begin inline asm
	mma.sync.aligned.m16n8k64.row.col.s32.s4.s4.s32    { %r29821, %r29822, %r29823, %r29824 },    { %r86038, %r86038, %r86038, %r86038 },    { %r86040, %r86040 },            { %r29821, %r29822, %r29823, %r29824 }; 
	// end inline asm
	// begin inline asm
	mma.sync.aligned.m16n8k64.row.col.s32.s4.s4.s32    { %r29835, %r29836, %r29837, %r29838 },    { %r86038, %r86038, %r86038, %r86038 },    { %r86040, %r86040 },            { %r29835, %r29836, %r29837, %r29838 }; 
	// end inline asm
	// begin inline asm
	mma.sync.aligned.m16n8k64.row.col.s32.s4.s4.s32    { %r29807, %r29808, %r29809, %r29810 },    { %r86038, %r86038, %r86038, %r86038 },    { %r86040, %r86040 },            { %r29807, %r29808, %r29809, %r29810 }; 
	// end inline asm
	// begin inline asm
	mma.sync.aligned.m16n8k64.row.col.s32.s4.s4.s32    { %r29821, %r29822, %r29823, %r29824 },    { %r86038, %r86038, %r86038, %r86038 },    { %r86040, %r86040 },            { %r29821, %r29822, %r29823, %r29824 }; 
	// end inline asm
	// begin inline asm
	mma.sync.aligned.m16n8k64.row.col.s32.s4.s4.s32    { %r29835, %r29836, %r29837, %r29838 },    { %r86038, %r86038, %r86038, %r86038 },    { %r86040, %r86040 },            { %r29835, %r29836, %r29837, %r29838 }; 
	// end inline asm
	// begin inline asm
	mma.sync.aligned.m16n8k64.row.col.s32.s4.s4.s32    { %r29807, %r29808, %r29809, %r29810 },    { %r86038, %r86038, %r86038, %r86038 },    { %r86040, %r86040 },            { %r29807, %r29808, %r29809, %r29810 }; 
	// end inline asm
	// begin inline asm
	mma.sync.aligned.m16n8k64.row.col.s32.s4.s4.s32    { %r29821, %r29822, %r29823, %r29824 },    { %r86038, %r86038, %r86038, %r86038 },    { %r86040, %r86040 },            { %r29821, %r29822, %r29823, %r29824 }; 
	// end inline asm
	// begin inline asm
	mma.sync.aligned.m16n8k64.row.col.s32.s4.s4.s32    { %r29835, %r29836, %r29837, %r29838 },    { %r86038, %r86038, %r86038, %r86038 },    { %r86040, %r86040 },            { %r29835, %r29836, %r29837, %r29838 }; 
	// end inline asm
	// begin inline asm
	mma.sync.aligned.m16n8k64.row.col.s32.s4.s4.s32    { %r29807, %r29808, %r29809, %r29810 },    { %r86038, %r86038, %r86038, %r86038 },    { %r86040, %r86040 },            { %r29807, %r29808, %r29809, %r29810 }; 
	// end inline asm
	// begin inline asm
	mma.sync.aligned.m16n8k64.row.col.s32.s4.s4.s32    { %r29821, %r29822, %r29823, %r29824 },    { %r86038, %r86038, %r86038, %r86038 },    { %r86040, %r86040 },            { %r29821, %r29822, %r29823, %r29824 }; 
	// end inline asm
	// begin inline asm
	mma.sync.aligned.m16n8k64.row.col.s32.s4.s4.s32    { %r29835, %r29836, %r29837, %r29838 },    { %r86038, %r86038, %r86038, %r86038 },    { %r86040, %r86040 },            { %r29835, %r29836, %r29837, %r29838 }; 
	// end inline asm
	// begin inline asm
	mma.sync.aligned.m16n8k64.row.col.s32.s4.s4.s32    { %r29807, %r29808, %r29809, %r29810 },    { %r86038, %r86038, %r86038, %r86038 },    { %r86040, %r86040 },            { %r29807, %r29808, %r29809, %r29810 }; 
	// end inline asm
	// begin inline asm
	mma.sync.aligned.m16n8k64.row.col.s32.s4.s4.s32    { %r29821, %r29822, %r29823, %r29824 },    { %r86038, %r86038, %r86038, %r86038 },    { %r86040, %r86040 },            { %r29821, %r29822, %r29823, %r29824 }; 
	// end inline asm
	// begin inline asm
	mma.sync.aligned.m16n8k64.row.col.s32.s4.s4.s32    { %r29835, %r29836, %r29837, %r29838 },    { %r86038, %r86038, %r86038, %r86038 },    { %r86040, %r86040 },            { %r29835, %r29836, %r29837, %r29838 }; 
	// end inline asm
	// begin inline asm
	mma.sync.aligned.m16n8k64.row.col.s32.s4.s4.s32    { %r29807, %r29808, %r29809, %r29810 },    { %r86038, %r86038, %r86038, %r86038 },    { %r86040, %r86040 },            { %r29807, %r29808, %r29809, %r29810 }; 
	// end inline asm
	// begin inline asm
	mma.sync.aligned.m16n8k64.row.col.s32.s4.s4.s32    { %r29821, %r29822, %r29823, %r29824 },    { %r86038, %r86038, %r86038, %r86038 },    { %r86040, %r86040 },            { %r29821, %r29822, %r29823, %r29824 }; 
	// end inline asm
	// begin inline asm
	mma.sync.aligned.m16n8k64.row.col.s32.s4.s4.s32    { %r29835, %r29836, %r29837, %r29838 },    { %r86038, %r86038, %r86038, %r86038 },    { %r86040, %r86040 },            { %r29835, %r29836, %r29837, %r29838 }; 
	// end inline asm
	// begin inline asm
	mma.sync.aligned.m16n8k64.row.col.s32.s4.s4.s32    { %r29807, %r29808, %r29809, %r29810 },    { %r86038, %r86038, %r86038, %r86038 },    { %r86040, %r86040 },            { %r29807, %r29808, %r29809, %r29810 }; 
	// end inline asm
	// begin inline asm
	mma.sync.aligned.m16n8k64.row.col.s32.s4.s4.s32    { %r29821, %r29822, %r29823, %r29824 },    { %r86038, %r86038, %r86038, %r86038 },    { %r86040, %r86040 },            { %r29821, %r29822, %r29823, %r29824 }; 
	// end inline asm
	// begin inline asm
	mma.sync.aligned.m16n8k64.row.col.s32.s4.s4.s32    { %r29835, %r29836, %r29837, %r29838 },    { %r86038, %r86038, %r86038, %r86038 },    { %r86040, %r86040 },            { %r29835, %r29836, %r29837, %r29838 }; 
	// end inline asm
	// begin inline asm
	mma.sync.aligned.m16n8k64.row.col.s32.s4.s4.s32    { %r29807, %r29808, %r29809, %r29810 },    { %r86038, %r86038, %r86038, %r86038 },    { %r86040, %r86040 },            { %r29807, %r29808, %r29809, %r29810 }; 
	// end inline asm
	// begin inline asm
	mma.sync.aligned.m16n8k64.row.col.s32.s4.s4.s32    { %r29821, %r29822, %r29823, %r29824 },    { %r86038, %r86038, %r86038, %r86038 },    { %r86040, %r86040 },            { %r29821, %r29822, %r29823, %r29824 }; 
	// end inline asm
	// begin inline asm
	mma.sync.aligned.m16n8k64.row.col.s32.s4.s4.s32    { %r29835, %r29836, %r29837, %r29838 },    { %r86038, %r86038, %r86038, %r86038 },    { %r86040, %r86040 },            { %r29835, %r29836, %r29837, %r29838 }; 
	// end inline asm
	// begin inline asm
	mma.sync.aligned.m16n8k64.row.col.s32.s4.s4.s32    { %r29807, %r29808, %r29809, %r29810 },    { %r86038, %r86038, %r86038, %r86038 },    { %r86040, %r86040 },            { %r29807, %r29808, %r29809, %r29810 }; 
	// end inline asm
	// begin inline asm
	mma.sync.aligned.m16n8k64.row.col.s32.s4.s4.s32    { %r29821, %r29822, %r29823, %r29824 },    { %r86038, %r86038, %r86038, %r86038 },    { %r86040, %r86040 },            { %r29821, %r29822, %r29823, %r29824 }; 
	// end inline asm
	// begin inline asm
	mma.sync.aligned.m16n8k64.row.col.s32.s4.s4.s32    { %r29835, %r29836, %r29837, %r29838 },    { %r86038, %r86038, %r86038, %r86038 },    { %r86040, %r86040 },            { %r29835, %r29836, %r29837, %r29838 }; 
	// end inline asm
	// begin inline asm
	mma.sync.aligned.m16n8k64.row.col.s32.s4.s4.s32    { %r29807, %r29808, %r29809, %r29810 },    { %r86038, %r86038, %r86038, %r86038 },    { %r86040, %r86040 },            { %r29807, %r29808, %r29809, %r29810 }; 
	// end inline asm
	// begin inline asm
	mma.sync.aligned.m16n8k64.row.col.s32.s4.s4.s32    { %r29821, %r29822, %r29823, %r29824 },    { %r86038, %r86038, %r86038, %r86038 },    { %r86040, %r86040 },            { %r29821, %r29822, %r29823, %r29824 }; 
	// end inline asm
	// begin inline asm
	mma.sync.aligned.m16n8k64.row.col.s32.s4.s4.s32    { %r29835, %r29836, %r29837, %r29838 },    { %r86038, %r86038, %r86038, %r86038 },    { %r86040, %r86040 },            { %r29835, %r29836, %r29837, %r29838 }; 
	// end inline asm
	// begin inline asm
	mma.sync.aligned.m16n8k64.row.col.s32.s4.s4.s32    { %r29807, %r29808, %r29809, %r29810 },    { %r86038, %r86038, %r86038, %r86038 },    { %r86040, %r86040 },            { %r29807, %r29808, %r29809, %r29810 }; 
	// end inline asm
	// begin inline asm
	mma.sync.aligned.m16n8k64.row.col.s32.s4.s4.s32    { %r29821, %r29822, %r29823, %r29824 },    { %r86038, %r86038, %r86038, %r86038 },    { %r86040, %r86040 },            { %r29821, %r29822, %r29823, %r29824 }; 
	// end inline asm
	// begin inline asm
	mma.sync.aligned.m16n8k64.row.col.s32.s4.s4.s32    { %r29835, %r29836, %r29837, %r29838 },    { %r86038, %r86038, %r86038, %r86038 },    { %r86040, %r86040 },            { %r29835, %r29836, %r29837, %r29838 }; 
	// end inline asm
	// begin inline asm
	mma.sync.aligned.m16n8k64.row.col.s32.s4.s4.s32    { %r29807, %r29808, %r29809, %r29810 },    { %r86038, %r86038, %r86038, %r86038 },    { %r86040, %r86040 },            { %r29807, %r29808, %r29809, %r29810 }; 
	// end inline asm
	// begin inline asm
	mma.sync.aligned.m16n8k64.row.col.s32.s4.s4.s32    { %r29821, %r29822, %r29823, %r29824 },    { %r86038, %r86038, %r86038, %r86038 },    { %r86040, %r86040 },            { %r29821, %r29822, %r29823, %r29824 }; 
	// end inline asm
	// begin inline asm
	mma.sync.aligned.m16n8k64.row.col.s32.s4.s4.s32    { %r29835, %r29836, %r29837, %r29838 },    { %r86038, %r86038, %r86038, %r86038 },    { %r86040, %r86040 },            { %r29835, %r29836, %r29837, %r29838 }; 
	// end inline asm
	// begin inline asm
	mma.sync.aligned.m16n8k64.row.col.s32.s4.s4.s32    { %r29807, %r29808, %r29809, %r29810 },    { %r86038, %r86038, %r86038, %r86038 },    { %r86040, %r86040 },            { %r29807, %r29808, %r29809, %r29810 }; 
	// end inline asm
	// begin inline asm
	mma.sync.aligned.m16n8k64.row.col.s32.s4.s4.s32    { %r29821, %r29822, %r29823, %r29824 },    { %r86038, %r86038, %r86038, %r86038 },    { %r86040, %r86040 },            { %r29821, %r29822, %r29823, %r29824 }; 
	// end inline asm
	// begin inline asm
	mma.sync.aligned.m16n8k64.row.col.s32.s4.s4.s32    { %r29835, %r29836, %r29837, %r29838 },    { %r86038, %r86038, %r86038, %r86038 },    { %r86040, %r86040 },            { %r29835, %r29836, %r29837, %r29838 }; 
	// end inline asm
	// begin inline asm
	mma.sync.aligned.m16n8k64.row.col.s32.s4.s4.s32    { %r29807, %r29808, %r29809, %r29810 },    { %r86038, %r86038, %r86038, %r86038 },    { %r86040, %r86040 },            { %r29807, %r29808, %r29809, %r29810 }; 
	// end inline asm
	// begin inline asm
	mma.sync.aligned.m16n8k64.row.col.s32.s4.s4.s32    { %r29821, %r29822, %r29823, %r29824 },    { %r86038, %r86038, %r86038, %r86038 },    { %r86040, %r86040 },            { %r29821, %r29822, %r29823, %r29824 }; 
	// end inline asm
	// begin inline asm
	mma.sync.aligned.m16n8k64.row.col.s32.s4.s4.s32    { %r29835, %r29836, %r29837, %r29838 },    { %r86038, %r86038, %r86038, %r86038 },    { %r86040, %r86040 },            { %r29835, %r29836, %r29837, %r29838 }; 
	// end inline asm
	// begin inline asm
	mma.sync.aligned.m16n8k64.row.col.s32.s4.s4.s32    { %r29807, %r29808, %r29809, %r29810 },    { %r86038, %r86038, %r86038, %r86038 },    { %r86040, %r86040 },            { %r29807, %r29808, %r29809, %r29810 }; 
	// end inline asm
	// begin inline asm
	mma.sync.aligned.m16n8k64.row.col.s32.s4.s4.s32    { %r29821, %r29822, %r29823, %r29824 },    { %r86038, %r86038, %r86038, %r86038 },    { %r86040, %r86040 },            { %r29821, %r29822, %r29823, %r29824 }; 
	// end inline asm
	// begin inline asm
	mma.sync.aligned.m16n8k64.row.col.s32.s4.s4.s32    { %r29835, %r29836, %r29837, %r29838 },    { %r86038, %r86038, %r86038, %r86038 },    { %r86040, %r86040 },            { %r29835, %r29836, %r29837, %r29838 }; 
	// end inline asm
	// begin inline asm
	mma.sync.aligned.m16n8k64.row.col.s32.s4.s4.s32    { %r29807, %r29808, %r29809, %r29810 },    { %r86038, %r86038, %r86038, %r86038 },    { %r86040, %r86040 },            { %r29807, %r29808, %r29809, %r29810 }; 
	// end inline asm
	// begin inline asm
	mma.sync.aligned.m16n8k64.row.col.s32.s4.s4.s32    { %r29821, %r29822, %r29823, %r29824 },    { %r86038, %r86038, %r86038, %r86038 },    { %r86040, %r86040 },            { %r29821, %r29822, %r29823, %r29824 }; 
	// end inline asm
	// begin inline asm
	mma.sync.aligned.m16n8k64.row.col.s32.s4.s4.s32    { %r29835, %r29836, %r29837, %r29838 },    { %r86038, %r86038, %r86038, %r86038 },    { %r86040, %r86040 },            { %r29835, %r29836, %r29837, %r29838 }; 
	// end inline asm
	// begin inline asm
	mma.sync.aligned.m16n8k64.row.col.s32.s4.s4.s32    { %r29807, %r29808, %r29809, %r29810 },    { %r86038, %r86038, %r86038, %r86038 },    { %r86040, %r86040 },            { %r29807, %r29808, %r29809, %r29810 }; 
	// end inline asm
	// begin inline asm
	mma.sync.aligned.m16n8k64.row.col.s32.s4.s4.s32    { %r29821, %r29822, %r29823, %r29824 },    { %r86038, %r86038, %r86038, %r86038 },    { %r86040, %r86040 },            { %r29821, %r29822, %r29823, %r29824 }; 
	// end inline asm
	// begin inline asm
	mma.sync.aligned.m16n8k64.row.col.s32.s4.s4.s32    { %r29835, %r29836, %r29837, %r29838 },    { %r86038, %r86038, %r86038, %r86038 },    { %r86040, %r86040 },            { %r29835, %r29836, %r29837, %r29838 }; 
	// end inline asm
	// begin inline asm
	mma.sync.aligned.m16n8k64.row.col.s32.s4.s4.s32    { %r29807, %r29808, %r29809, %r29810 },    { %r86038, %r86038, %r86038, %r86038 },    { %r86040, %r86040 },            { %r29807, %r29808, %r29809, %r29810 }; 
	// end inline asm
	// begin inline asm
	mma.sync.aligned.m16n8k64.row.col.s32.s4.s4.s32    { %r29821, %r29822, %r29823, %r29824 },    { %r86038, %r86038, %r86038, %r86038 },    { %r86040, %r86040 },            { %r29821, %r29822, %r29823, %r29824 }; 
	// end inline asm
	// begin inline asm
	mma.sync.aligned.m16n8k64.row.col.s32.s4.s4.s32    { %r29835, %r29836, %r29837, %r29838 },    { %r86038, %r86038, %r86038, %r86038 },    { %r86040, %r86040 },            { %r29835, %r29836, %r29837, %r29838 }; 
	// end inline asm
	// begin inline asm
	mma.sync.aligned.m16n8k64.row.col.s32.s4.s4.s32    { %r29807, %r29808, %r29809, %r29810 },    { %r86038, %r86038, %r86038, %r86038 },    { %r86040, %r86040 },            { %r29807, %r29808, %r29809, %r29810 }; 
	// end inline asm
	// begin inline asm
	mma.sync.aligned.m16n8k64.row.col.s32.s4.s4.s32    { %r29821, %r29822, %r29823, %r29824 },    { %r86038, %r86038, %r86038, %r86038 },    { %r86040, %r86040 },            { %r29821, %r29822, %r29823, %r29824 }; 
	// end inline asm
	// begin inline asm
	mma.sync.aligned.m16n8k64.row.col.s32.s4.s4.s32    { %r29835, %r29836, %r29837, %r29838 },    { %r86038, %r86038, %r86038, %r86038 },    { %r86040, %r86040 },            { %r29835, %r29836, %r29837, %r29838 }; 
	// end inline asm
	// begin inline asm
	mma.sync.aligned.m16n8k64.row.col.s32.s4.s4.s32    { %r29807, %r29808, %r29809, %r29810 },    { %r86038, %r86038, %r86038, %r86038 },    { %r86040, %r86040 },            { %r29807, %r29808, %r29809, %r29810 }; 
	// end inline asm
	// begin inline asm
	mma.sync.aligned.m16n8k64.row.col.s32.s4.s4.s32    { %r29821, %r29822, %r29823, %r29824 },    { %r86038, %r86038, %r86038, %r86038 },    { %r86040, %r86040 },            { %r29821, %r29822, %r29823, %r29824 }; 
	// end inline asm
	// begin inline asm
	mma.sync.aligned.m16n8k64.row.col.s32.s4.s4.s32    { %r29835, %r29836, %r29837, %r29838 },    { %r86038, %r86038, %r86038, %r86038 },    { %r86040, %r86040 },            { %r29835, %r29836, %r29837, %r29838 }; 
	// end inline asm
	// begin inline asm
	mma.sync.aligned.m16n8k64.row.col.s32.s4.s4.s32    { %r29807, %r29808, %r29809, %r29810 },    { %r86038, %r86038, %r86038, %r86038 },    { %r86040, %r86040 },            { %r29807, %r29808, %r29809, %r29810 }; 
	// end inline asm
	// begin inline asm
	mma.sync.aligned.m16n8k64.row.col.s32.s4.s4.s32    { %r29821, %r29822, %r29823, %r29824 },    { %r86038, %r86038, %r86038, %r86038 },    { %r86040, %r86040 },            { %r29821, %r29822, %r29823, %r29824 }; 
	// end inline asm
	// begin inline asm
	mma.sync.aligned.m16n8k64.row.col.s32.s4.s4.s32    { %r29835, %r29836, %r29837, %r29838 },    { %r86038, %r86038, %r86038, %r86038 },    { %r86040, %r86040 },            { %r29835, %r29836, %r29837, %r29838 }; 
	// end inline asm
	// begin inline asm
	mma.sync.aligned.m16n8k64.row.col.s32.s4.s4.s32    { %r29807, %r29808, %r29809, %r29810 },    { %r86038, %r86038, %r86038, %r86038 },    { %r86040, %r86040 },            { %r29807, %r29808, %r29809, %r29810 }; 
	// end inline asm
	// begin inline asm
	mma.sync.aligned.m16n8k64.row.col.s32.s4.s4.s32    { %r29821, %r29822, %r29823, %r29824 },    { %r86038, %r86038, %r86038, %r86038 },    { %r86040, %r86040 },            { %r29821, %r29822, %r29823, %r29824 }; 
	// end inline asm
	// begin inline asm
	mma.sync.aligned.m16n8k64.row.col.s32.s4.s4.s32    { %r29835, %r29836, %r29837, %r29838 },    { %r86038, %r86038, %r86038, %r86038 },    { %r86040, %r86040 },            { %r29835, %r29836, %r29837, %r29838 }; 
	// end inline asm
	// begin inline asm
	mma.sync.aligned.m16n8k64.row.col.s32.s4.s4.s32    { %r29807, %r29808, %r29809, %r29810 },    { %r86038, %r86038, %r86038, %r86038 },    { %r86040, %r86040 },            { %r29807, %r29808, %r29809, %r29810 }; 
	// end inline asm
	// begin inline asm
	mma.sync.aligned.m16n8k64.row.col.s32.s4.s4.s32    { %r29821, %r29822, %r29823, %r29824 },    { %r86038, %r86038, %r86038, %r86038 },    { %r86040, %r86040 },            { %r29821, %r29822, %r29823, %r29824 }; 
	// end inline asm
	// begin inline asm
	mma.sync.aligned.m16n8k64.row.col.s32.s4.s4.s32    { %r29835, %r29836, %r29837, %r29838 },    { %r86038, %r86038, %r86038, %r86038 },    { %r86040, %r86040 },            { %r29835, %r29836, %r29837, %r29838 }; 
	// end inline asm
	// begin inline asm
	mma.sync.aligned.m16n8k64.row.col.s32.s4.s4.s32    { %r29807, %r29808, %r29809, %r29810 },    { %r86038, %r86038, %r86038, %r86038 },    { %r86040, %r86040 },            { %r29807, %r29808, %r29809, %r29810 }; 
	// end inline asm
	// begin inline asm
	mma.sync.aligned.m16n8k64.row.col.s32.s4.s4.s32    { %r29821, %r29822, %r29823, %r29824 },    { %r86038, %r86038, %r86038, %r86038 },    { %r86040, %r86040 },            { %r29821, %r29822, %r29823, %r29824 }; 
	// end inline asm
	// begin inline asm
	mma.sync.aligned.m16n8k64.row.col.s32.s4.s4.s32    { %r29835, %r29836, %r29837, %r29838 },    { %r86038, %r86038, %r86038, %r86038 },    { %r86040, %r86040 },            { %r29835, %r29836, %r29837, %r29838 }; 
	// end inline asm
	// begin inline asm
	mma.sync.aligned.m16n8k64.row.col.s32.s4.s4.s32    { %r29807, %r29808, %r29809, %r29810 },    { %r86038, %r86038, %r86038, %r86038 },    { %r86040, %r86040 },            { %r29807, %r29808, %r29809, %r29810 }; 
	// end inline asm
	// begin inline asm
	mma.sync.aligned.m16n8k64.row.col.s32.s4.s4.s32    { %r29821, %r29822, %r29823, %r29824 },    { %r86038, %r86038, %r86038, %r86038 },    { %r86040, %r86040 },            { %r29821, %r29822, %r29823, %r29824 }; 
	// end inline asm
	// begin inline asm
	mma.sync.aligned.m16n8k64.row.col.s32.s4.s4.s32    { %r29835, %r29836, %r29837, %r29838 },    { %r86038, %r86038, %r86038, %r86038 },    { %r86040, %r86040 },            { %r29835, %r29836, %r29837, %r29838 }; 
	// end inline asm
	// begin inline asm
	mma.sync.aligned.m16n8k64.row.col.s32.s4.s4.s32    { %r29807, %r29808, %r29809, %r29810 },    { %r86038, %r86038, %r86038, %r86038 },    { %r86040, %r86040 },            { %r29807, %r29808, %r29809, %r29810 }; 
	// end inline asm
	// begin inline asm
	mma.sync.aligned.m16n8k64.row.col.s32.s4.s4.s32    { %r29821, %r29822, %r29823, %r29824 },    { %r86038, %r86038, %r86038, %r86038 },    { %r86040, %r86040 },            { %r29821, %r29822, %r29823, %r29824 }; 
	// end inline asm
	// begin inline asm
	mma.sync.aligned.m16n8k64.row.col.s32.s4.s4.s32    { %r29835, %r29836, %r29837, %r29838 },    { %r86038, %r86038, %r86038, %r86038 },    { %r86040, %r86040 },            { %r29835, %r29836, %r29837, %r29838 }; 
	// end inline asm
	// begin inline asm
	mma.sync.aligned.m16n8k64.row.col.s32.s4.s4.s32    { %r29807, %r29808, %r29809, %r29810 },    { %r86038, %r86038, %r86038, %r86038 },    { %r86040, %r86040 },            { %r29807, %r29808, %r29809, %r29810 }; 
	// end inline asm
	// begin inline asm
	mma.sync.aligned.m16n8k64.row.col.s32.s4.s4.s32    { %r29821, %r29822, %r29823, %r29824 },    { %r86038, %r86038, %r86038, %r86038 },    { %r86040, %r86040 },            { %r29821, %r29822, %r29823, %r29824 }; 
	// end inline asm
	// begin inline asm
	mma.sync.aligned.m16n8k64.row.col.s32.s4.s4.s32    { %r29835, %r29836, %r29837, %r29838 },    { %r86038, %r86038, %r86038, %r86038 },    { %r86040, %r86040 },            { %r29835, %r29836, %r29837, %r29838 }; 
	// end inline asm
	// begin inline asm
	mma.sync.aligned.m16n8k64.row.col.s32.s4.s4.s32    { %r29807, %r29808, %r29809, %r29810 },    { %r86038, %r86038, %r86038, %r86038 },    { %r86040, %r86040 },            { %r29807, %r29808, %r29809, %r29810 }; 
	// end inline asm
	// begin inline asm
	mma.sync.aligned.m16n8k64.row.col.s32.s4.s4.s32    { %r29821, %r29822, %r29823, %r29824 },    { %r86038, %r86038, %r86038, %r86038 },    { %r86040, %r86040 },            { %r29821, %r29822, %r29823, %r29824 }; 
	// end inline asm
	// begin inline asm
	mma.sync.aligned.m16n8k64.row.col.s32.s4.s4.s32    { %r29835, %r29836, %r29837, %r29838 },    { %r86038, %r86038, %r86038, %r86038 },    { %r86040, %r86040 },            { %r29835, %r29836, %r29837, %r29838 }; 
	// end inline asm
	// begin inline asm
	mma.sync.aligned.m16n8k64.row.col.s32.s4.s4.s32    { %r29807, %r29808, %r29809, %r29810 },    { %r86038, %r86038, %r86038, %r86038 },    { %r86040, %r86040 },            { %r29807, %r29808, %r29809, %r29810 }; 
	// end inline asm
	// begin inline asm
	mma.sync.aligned.m16n8k64.row.col.s32.s4.s4.s32    { %r29821, %r29822, %r29823, %r29824 },    { %r86038, %r86038, %r86038, %r86038 },    { %r86040, %r86040 },            { %r29821, %r29822, %r29823, %r29824 }; 
	// end inline asm
	// begin inline asm
	mma.sync.aligned.m16n8k64.row.col.s32.s4.s4.s32    { %r29835, %r29836, %r29837, %r29838 },    { %r86038, %r86038, %r86038, %r86038 },    { %r86040, %r86040 },            { %r29835, %r29836, %r29837, %r29838 }; 
	// end inline asm
	// begin inline asm
	mma.sync.aligned.m16n8k64.row.col.s32.s4.s4.s32    { %r29807, %r29808, %r29809, %r29810 },    { %r86038, %r86038, %r86038, %r86038 },    { %r86040, %r86040 },            { %r29807, %r29808, %r29809, %r29810 }; 
	// end inline asm
	// begin inline asm
	mma.sync.aligned.m16n8k64.row.col.s32.s4.s4.s32    { %r29821, %r29822, %r29823, %r29824 },    { %r86038, %r86038, %r86038, %r86038 },    { %r86040, %r86040 },            { %r29821, %r29822, %r29823, %r29824 }; 
	// end inline asm
	// begin inline asm
	mma.sync.aligned.m16n8k64.row.col.s32.s4.s4.s32    { %r29835, %r29836, %r29837, %r29838 },    { %r86038, %r86038, %r86038, %r86038 },    { %r86040, %r86040 },            { %r29835, %r29836, %r29837, %r29838 }; 
	// end inline asm
	// begin inline asm
	mma.sync.aligned.m16n8k64.row.col.s32.s4.s4.s32    { %r29807, %r29808, %r29809, %r29810 },    { %r86038, %r86038, %r86038, %r86038 },    { %r86040, %r86040 },            { %r29807, %r29808, %r29809, %r29810 }; 
	// end inline asm
	// begin inline asm
	mma.sync.aligned.m16n8k64.row.col.s32.s4.s4.s32    { %r29821, %r29822, %r29823, %r29824 },    { %r86038, %r86038, %r86038, %r86038 },    { %r86040, %r86040 },            { %r29821, %r29822, %r29823, %r29824 }; 
	// end inline asm
	// begin inline asm
	mma.sync.aligned.m16n8k64.row.col.s32.s4.s4.s32    { %r29835, %r29836, %r29837, %r29838 },    { %r86038, %r86038, %r86038, %r86038 },    { %r86040, %r86040 },            { %r29835, %r29836, %r29837, %r29838 }; 
	// end inline asm
	// begin inline asm
	mma.sync.aligned.m16n8k64.row.col.s32.s4.s4.s32    { %r29807, %r29808, %r29809, %r29810 },    { %r86038, %r86038, %r86038, %r86038 },    { %r86040, %r86040 },            { %r29807, %r29808, %r29809, %r29810 }; 
	// end inline asm
	// begin inline asm
	mma.sync.aligned.m16n8k64.row.col.s32.s4.s4.s32    { %r29821, %r29822, %r29823, %r29824 },    { %r86038, %r86038, %r86038, %r86038 },    { %r86040, %r86040 },            { %r29821, %r29822, %r29823, %r29824 }; 
	// end inline asm
	// begin inline asm
	mma.sync.aligned.m16n8k64.row.col.s32.s4.s4.s32    { %r29835, %r29836, %r29837, %r29838 },    { %r86038, %r86038, %r86038, %r86038 },    { %r86040, %r86040 },            { %r29835, %r29836, %r29837, %r29838 }; 
	// end inline asm
	// begin inline asm
	mma.sync.aligned.m16n8k64.row.col.s32.s4.s4.s32    { %r29807, %r29808, %r29809, %r29810 },    { %r86038, %r86038, %r86038, %r86038 },    { %r86040, %r86040 },            { %r29807, %r29808, %r29809, %r29810 }; 
	// end inline asm
	// begin inline asm
	mma.sync.aligned.m16n8k64.row.col.s32.s4.s4.s32    { %r29821, %r29822, %r29823, %r29824 },    { %r86038, %r86038, %r86038, %r86038 },    { %r86040, %r86040 },            { %r29821, %r29822, %r29823, %r29824 }; 
	// end inline asm
	// begin inline asm
	mma.sync.aligned.m16n8k64.row.col.s32.s4.s4.s32    { %r29835, %r29836, %r29837, %r29838 },    { %r86038, %r86038, %r86038, %r86038 },    { %r86040, %r86040 },            { %r29835, %r29836, %r29837, %r29838 }; 
	// end inline asm
	// begin inline asm
	mma.sync.aligned.m16n8k64.row.col.s32.s4.s4.s32    { %r29807, %r29808, %r29809, %r29810 },    { %r86038, %r86038, %r86038, %r86038 },    { %r86040, %r86040 },            { %r29807, %r29808, %r29809, %r29810 }; 
	// end inline asm
	// begin inline asm
	mma.sync.aligned.m16n8k64.row.col.s32.s4.s4.s32    { %r29821, %r29822, %r29823, %r29824 },    { %r86038, %r86038, %r86038, %r86038 },    { %r86040, %r86040 },            { %r29821, %r29822, %r29823, %r29824 }; 
	// end inline asm
	// begin inline asm
	mma.sync.aligned.m16n8k64.row.col.s32.s4.s4.s32    { %r29835, %r29836, %r29837, %r29838 },    { %r86038, %r86038, %r86038, %r86038 },    { %r86040, %r86040 },            { %r29835, %r29836, %r29837, %r29838 }; 
	// end inline asm
	// begin inline asm
	mma.sync.aligned.m16n8k64.row.col.s32.s4.s4.s32    { %r29807, %r29808, %r29809, %r29810 },    { %r86038, %r86038, %r86038, %r86038 },    { %r86040, %r86040 },            { %r29807, %r29808, %r29809, %r29810 }; 
	// end inline asm
	// begin inline asm
	mma.sync.aligned.m16n8k64.row.col.s32.s4.s4.s32    { %r29821, %r29822, %r29823, %r29824 },    { %r86038, %r86038, %r86038, %r86038 },    { %r86040, %r86040 },            { %r29821, %r29822, %r29823, %r29824 }; 
	// end inline asm
	// begin inline asm
	mma.sync.aligned.m16n8k64.row.col.s32.s4.s4.s32    { %r29835, %r29836, %r29837, %r29838 },    { %r86038, %r86038, %r86038, %r86038 },    { %r86040, %r86040 },            { %r29835, %r29836, %r29837, %r29838 }; 
	// end inline asm
	// begin inline asm
	mma.sync.aligned.m16n8k64.row.col.s32.s4.s4.s32    { %r29807, %r29808, %r29809, %r29810 },    { %r86038, %r86038, %r86038, %r86038 },    { %r86040, %r86040 },            { %r29807, %r29808, %r29809, %r29810 }; 
	// end inline asm
	// begin inline asm
	mma.sync.aligned.m16n8k64.row.col.s32.s4.s4.s32    { %r29821, %r29822, %r29823, %r29824 },    { %r86038, %r86038, %r86038, %r86038 },    { %r86040, %r86040 },            { %r29821, %r29822, %r29823, %r29824 }; 
	// end inline asm
	// begin inline asm
	mma.sync.aligned.m16n8k64.row.col.s32.s4.s4.s32    { %r29835, %r29836, %r29837, %r29838 },    { %r86038, %r86038, %r86038, %r86038 },    { %r86040, %r86040 },            { %r29835, %r29836, %r29837, %r29838 }; 
	// end inline asm
	// begin inline asm
	mma.sync.aligned.m16n8k64.row.col.s32.s4.s4.s32    { %r29807, %r29808, %r29809, %r29810 },    { %r86038, %r86038, %r86038, %r86038 },    { %r86040, %r86040 },            { %r29807, %r29808, %r29809, %r29810 }; 
	// end inline asm
	// begin inline asm
	mma.sync.aligned.m16n8k64.row.col.s32.s4.s4.s32    { %r29821, %r29822, %r29823, %r29824 },    { %r86038, %r86038, %r86038, %r86038 },    { %r86040, %r86040 },            { %r29821, %r29822, %r29823, %r29824 }; 
	// end inline asm
	// begin inline asm
	mma.sync.aligned.m16n8k64.row.col.s32.s4.s4.s32    { %r29835, %r29836, %r29837, %r29838 },    { %r86038, %r86038, %r86038, %r86038 },    { %r86040, %r86040 },            { %r29835, %r29836, %r29837, %r29838 }; 
	// end inline asm
	// begin inline asm
	mma.sync.aligned.m16n8k64.row.col.s32.s4.s4.s32    { %r29807, %r29808, %r29809, %r29810 },    { %r86038, %r86038, %r86038, %r86038 },    { %r86040, %r86040 },            { %r29807, %r29808, %r29809, %r29810 }; 
	// end inline asm
	// begin inline asm
	mma.sync.aligned.m16n8k64.row.col.s32.s4.s4.s32    { %r29821, %r29822, %r29823, %r29824 },    { %r86038, %r86038, %r86038, %r86038 },    { %r86040, %r86040 },            { %r29821, %r29822, %r29823, %r29824 }; 
	// end inline asm
	// begin inline asm
	mma.sync.aligned.m16n8k64.row.col.s32.s4.s4.s32    { %r29835, %r29836, %r29837, %r29838 },    { %r86038, %r86038, %r86038, %r86038 },    { %r86040, %r86040 },            { %r29835, %r29836, %r29837, %r29838 }; 
	// end inline asm
	// begin inline asm
	mma.sync.aligned.m16n8k64.row.col.s32.s4.s4.s32    { %r29807, %r29808, %r29809, %r29810 },    { %r86038, %r86038, %r86038, %r86038 },    { %r86040, %r86040 },            { %r29807, %r29808, %r29809, %r29810 }; 
	// end inline asm
	// begin inline asm
	mma.sync.aligned.m16n8k64.row.col.s32.s4.s4.s32    { %r29821, %r29822, %r29823, %r29824 },    { %r86038, %r86038, %r86038, %r86038 },    { %r86040, %r86040 },            { %r29821, %r29822, %r29823, %r29824 }; 
	// end inline asm
	// begin inline asm
	mma.sync.aligned.m16n8k64.row.col.s32.s4.s4.s32    { %r29835, %r29836, %r29837, %r29838 },    { %r86038, %r86038, %r86038, %r86038 },    { %r86040, %r86040 },            { %r29835, %r29836, %r29837, %r29838 }; 
	// end inline asm
	// begin inline asm
	mma.sync.aligned.m16n8k64.row.col.s32.s4.s4.s32    { %r29807, %r29808, %r29809, %r29810 },    { %r86038, %r86038, %r86038, %r86038 },    { %r86040, %r86040 },            { %r29807, %r29808, %r29809, %r29810 }; 
	// end inline asm
	// begin inline asm
	mma.sync.aligned.m16n8k64.row.col.s32.s4.s4.s32    { %r29821, %r29822, %r29823, %r29824 },    { %r86038, %r86038, %r86038, %r86038 },    { %r86040, %r86040 },            { %r29821, %r29822, %r29823, %r29824 }; 
	// end inline asm
	// begin inline asm
	mma.sync.aligned.m16n8k64.row.col.s32.s4.s4.s32    { %r29835, %r29836, %r29837, %r29838 },    { %r86038, %r86038, %r86038, %r86038 },    { %r86040, %r86040 },            { %r29835, %r29836, %r29837, %r29838 }; 
	// end inline asm
	// begin inline asm
	mma.sync.aligned.m16n8k64.row.col.s32.s4.s4.s32    { %r29807, %r29808, %r29809, %r29810 },    { %r86038, %r86038, %r86038, %r86038 },    { %r86040, %r86040 },            { %r29807, %r29808, %r29809, %r29810 }; 
	// end inline asm
	// begin inline asm
	mma.sync.aligned.m16n8k64.row.col.s32.s4.s4.s32    { %r29821, %r29822, %r29823, %r29824 },    { %r86038, %r86038, %r86038, %r86038 },    { %r86040, %r86040 },            { %r29821, %r29822, %r29823, %r29824 }; 
	// end inline asm
	// begin inline asm
	mma.sync.aligned.m16n8k64.row.col.s32.s4.s4.s32    { %r29835, %r29836, %r29837, %r29838 },    { %r86038, %r86038, %r86038, %r86038 },    { %r86040, %r86040 },            { %r29835, %r29836, %r29837, %r29838 }; 
	// end inline asm
	// begin inline asm
	mma.sync.aligned.m16n8k64.row.col.s32.s4.s4.s32    { %r29807, %r29808, %r29809, %r29810 },    { %r86038, %r86038, %r86038, %r86038 },    { %r86040, %r86040 },            { %r29807, %r29808, %r29809, %r29810 }; 
	// end inline asm
	// begin inline asm
	mma.sync.aligned.m16n8k64.row.col.s32.s4.s4.s32    { %r29821, %r29822, %r29823, %r29824 },    { %r86038, %r86038, %r86038, %r86038 },    { %r86040, %r86040 },            { %r29821, %r29822, %r29823, %r29824 }; 
	// end inline asm
	// begin inline asm
	mma.sync.aligned.m16n8k64.row.col.s32.s4.s4.s32    { %r29835, %r29836, %r29837, %r29838 },    { %r86038, %r86038, %r86038, %r86038 },    { %r86040, %r86040 },            { %r29835, %r29836, %r29837, %r29838 }; 
	// end inline asm
	// begin inline asm
	mma.sync.aligned.m16n8k64.row.col.s32.s4.s4.s32    { %r29807, %r29808, %r29809, %r29810 },    { %r86038, %r86038, %r86038, %r86038 },    { %r86040, %r86040 },            { %r29807, %r29808, %r29809, %r29810 }; 
	// end inline asm
	// begin inline asm
	mma.sync.aligned.m16n8k64.row.col.s32.s4.s4.s32    { %r29821, %r29822, %r29823, %r29824 },    { %r86038, %r86038, %r86038, %r86038 },    { %r86040, %r86040 },            { %r29821, %r29822, %r29823, %r29824 }; 
	// end inline asm
	// begin inline asm
	mma.sync.aligned.m16n8k64.row.col.s32.s4.s4.s32    { %r29835, %r29836, %r29837, %r29838 },    { %r86038, %r86038, %r86038, %r86038 },    { %r86040, %r86040 },            { %r29835, %r29836, %r29837, %r29838 }; 
	// end inline asm
	// begin inline asm
	mma.sync.aligned.m16n8k64.row.col.s32.s4.s4.s32    { %r29807, %r29808, %r29809, %r29810 },    { %r86038, %r86038, %r86038, %r86038 },    { %r86040, %r86040 },            { %r29807, %r29808, %r29809, %r29810 }; 
	// end inline asm
	// begin inline asm
	mma.sync.aligned.m16n8k64.row.col.s32.s4.s4.s32    { %r29821, %r29822, %r29823, %r29824 },    { %r86038, %r86038, %r86038, %r86038 },    { %r86040, %r86040 },            { %r29821, %r29822, %r29823, %r29824 }; 
	// end inline asm
	// begin inline asm
	mma.sync.aligned.m16n8k64.row.col.s32.s4.s4.s32    { %r29835, %r29836, %r29837, %r29838 },    { %r86038, %r86038, %r86038, %r86038 },    { %r86040, %r86040 },            { %r29835, %r29836, %r29837, %r29838 }; 
	// end inline asm
	// begin inline asm
	mma.sync.aligned.m16n8k64.row.col.s32.s4.s4.s32    { %r29807, %r29808, %r29809, %r29810 },    { %r86038, %r86038, %r86038, %r86038 },    { %r86040, %r86040 },            { %r29807, %r29808, %r29809, %r29810 }; 
	// end inline asm
	// begin inline asm
	mma.sync.aligned.m16n8k64.row.col.s32.s4.s4.s32    { %r29821, %r29822, %r29823, %r29824 },    { %r86038, %r86038, %r86038, %r86038 },    { %r86040, %r86040 },            { %r29821, %r29822, %r29823, %r29824 }; 
	// end inline asm
	// begin inline asm
	mma.sync.aligned.m16n8k64.row.col.s32.s4.s4.s32    { %r29835, %r29836, %r29837, %r29838 },    { %r86038, %r86038, %r86038, %r86038 },    { %r86040, %r86040 },            { %r29835, %r29836, %r29837, %r29838 }; 
	// end inline asm
	// begin inline asm
	mma.sync.aligned.m16n8k64.row.col.s32.s4.s4.s32    { %r29807, %r29808, %r29809, %r29810 },    { %r86038, %r86038, %r86038, %r86038 },    { %r86040, %r86040 },            { %r29807, %r29808, %r29809, %r29810 }; 
	// end inline asm
	// begin inline asm
	mma.sync.aligned.m16n8k64.row.col.s32.s4.s4.s32    { %r29821, %r29822, %r29823, %r29824 },    { %r86038, %r86038, %r86038, %r86038 },    { %r86040, %r86040 },            { %r29821, %r29822, %r29823, %r29824 }; 
	// end inline asm
	// begin inline asm
	mma.sync.aligned.m16n8k64.row.col.s32.s4.s4.s32    { %r29835, %r29836, %r29837, %r29838 },    { %r86038, %r86038, %r86038, %r86038 },    { %r86040, %r86040 },            { %r29835, %r29836, %r29837, %r29838 }; 
	// end inline asm
	// begin inline asm
	mma.sync.aligned.m16n8k64.row.col.s32.s4.s4.s32    { %r29807, %r29808, %r29809, %r29810 },    { %r86038, %r86038, %r86038, %r86038 },    { %r86040, %r86040 },            { %r29807, %r29808, %r29809, %r29810 }; 
	// end inline asm
	// begin inline asm
	mma.sync.aligned.m16n8k64.row.col.s32.s4.s4.s32    { %r29821, %r29822, %r29823, %r29824 },    { %r86038, %r86038, %r86038, %r86038 },    { %r86040, %r86040 },            { %r29821, %r29822, %r29823, %r29824 }; 
	// end inline asm
	// begin inline asm
	mma.sync.aligned.m16n8k64.row.col.s32.s4.s4.s32    { %r29835, %r29836, %r29837, %r29838 },    { %r86038, %r86038, %r86038, %r86038 },    { %r86040, %r86040 },            { %r29835, %r29836, %r29837, %r29838 }; 
	// end inline asm
	// begin inline asm
	mma.sync.aligned.m16n8k64.row.col.s32.s4.s4.s32    { %r29807, %r29808, %r29809, %r29810 },    { %r86038, %r86038, %r86038, %r86038 },    { %r86040, %r86040 },            { %r29807, %r29808, %r29809, %r29810 }; 
	// end inline asm
	// begin inline asm
	mma.sync.aligned.m16n8k64.row.col.s32.s4.s4.s32    { %r29821, %r29822, %r29823, %r29824 },    { %r86038, %r86038, %r86038, %r86038 },    { %r86040, %r86040 },            { %r29821, %r29822, %r29823, %r29824 }; 
	// end inline asm
	// begin inline asm
	mma.sync.aligned.m16n8k64.row.col.s32.s4.s4.s32    { %r29835, %r29836, %r29837, %r29838 },    { %r86038, %r86038, %r86038, %r86038 },    { %r86040, %r86040 },            { %r29835, %r29836, %r29837, %r29838 }; 
	// end inline asm
	// begin inline asm
	mma.sync.aligned.m16n8k64.row.col.s32.s4.s4.s32    { %r29807, %r29808, %r29809, %r29810 },    { %r86038, %r86038, %r86038, %r86038 },    { %r86040, %r86040 },            { %r29807, %r29808, %r29809, %r29810 }; 
	// end inline asm
	// begin inline asm
	mma.sync.aligned.m16n8k64.row.col.s32.s4.s4.s32    { %r29821, %r29822, %r29823, %r29824 },    { %r86038, %r86038, %r86038, %r86038 },    { %r86040, %r86040 },            { %r29821, %r29822, %r29823, %r29824 }; 
	// end inline asm
	// begin inline asm
	mma.sync.aligned.m16n8k64.row.col.s32.s4.s4.s32    { %r29835, %r29836, %r29837, %r29838 },    { %r86038, %r86038, %r86038, %r86038 },    { %r86040, %r86040 },            { %r29835, %r29836, %r29837, %r29838 }; 
	// end inline asm
	// begin inline asm
	mma.sync.aligned.m16n8k64.row.col.s32.s4.s4.s32    { %r29807, %r29808, %r29809, %r29810 },    { %r86038, %r86038, %r86038, %r86038 },    { %r86040, %r86040 },            { %r29807, %r29808, %r29809, %r29810 }; 
	// end inline asm
	// begin inline asm
	mma.sync.aligned.m16n8k64.row.col.s32.s4.s4.s32    { %r29821, %r29822, %r29823, %r29824 },    { %r86038, %r86038, %r86038, %r86038 },    { %r86040, %r86040 },            { %r29821, %r29822, %r29823, %r29824 }; 
	// end inline asm
	// begin inline asm
	mma.sync.aligned.m16n8k64.row.col.s32.s4.s4.s32    { %r29835, %r29836, %r29837, %r29838 },    { %r86038, %r86038, %r86038, %r86038 },    { %r86040, %r86040 },            { %r29835, %r29836, %r29837, %r29838 }; 
	// end inline asm
	// begin inline asm
	mma.sync.aligned.m16n8k64.row.col.s32.s4.s4.s32    { %r29807, %r29808, %r29809, %r29810 },    { %r86038, %r86038, %r86038, %r86038 },    { %r86040, %r86040 },            { %r29807, %r29808, %r29809, %r29810 }; 
	// end inline asm
	// begin inline asm
	mma.sync.aligned.m16n8k64.row.col.s32.s4.s4.s32    { %r29821, %r29822, %r29823, %r29824 },    { %r86038, %r86038, %r86038, %r86038 },    { %r86040, %r86040 },            { %r29821, %r29822, %r29823, %r29824 }; 
	// end inline asm
	// begin inline asm
	mma.sync.aligned.m16n8k64.row.col.s32.s4.s4.s32    { %r29835, %r29836, %r29837, %r29838 },    { %r86038, %r86038, %r86038, %r86038 },    { %r86040, %r86040 },            { %r29835, %r29836, %r29837, %r29838 }; 
	// end inline asm
	// begin inline asm
	mma.sync.aligned.m16n8k64.row.col.s32.s4.s4.s32    { %r29807, %r29808, %r29809, %r29810 },    { %r86038, %r86038, %r86038, %r86038 },    { %r86040, %r86040 },            { %r29807, %r29808, %r29809, %r29810 }; 
	// end inline asm
	// begin inline asm
	mma.sync.aligned.m16n8k64.row.col.s32.s4.s4.s32    { %r29821, %r29822, %r29823, %r29824 },    { %r86038, %r86038, %r86038, %r86038 },    { %r86040, %r86040 },            { %r29821, %r29822, %r29823, %r29824 }; 
	// end inline asm
	// begin inline asm
	mma.sync.aligned.m16n8k64.row.col.s32.s4.s4.s32    { %r29835, %r29836, %r29837, %r29838 },    { %r86038, %r86038, %r86038, %r86038 },    { %r86040, %r86040 },            { %r29835, %r29836, %r29837, %r29838 }; 
	// end inline asm
	// begin inline asm
	mma.sync.aligned.m16n8k64.row.col.s32.s4.s4.s32    { %r29807, %r29808, %r29809, %r29810 },    { %r86038, %r86038, %r86038, %r86038 },    { %r86040, %r86040 },            { %r29807, %r29808, %r29809, %r29810 }; 
	// end inline asm
	// begin inline asm
	mma.sync.aligned.m16n8k64.row.col.s32.s4.s4.s32    { %r29821, %r29822, %r29823, %r29824 },    { %r86038, %r86038, %r86038, %r86038 },    { %r86040, %r86040 },            { %r29821, %r29822, %r29823, %r29824 }; 
	// end inline asm
	// begin inline asm
	mma.sync.aligned.m16n8k64.row.col.s32.s4.s4.s32    { %r29835, %r29836, %r29837, %r29838 },    { %r86038, %r86038, %r86038, %r86038 },    { %r86040, %r86040 },            { %r29835, %r29836, %r29837, %r29838 }; 
	// end inline asm
	// begin inline asm
	mma.sync.aligned.m16n8k64.row.col.s32.s4.s4.s32    { %r29807, %r29808, %r29809, %r29810 },    { %r86038, %r86038, %r86038, %r86038 },    { %r86040, %r86040 },            { %r29807, %r29808, %r29809, %r29810 }; 
	// end inline asm
	// begin inline asm
	mma.sync.aligned.m16n8k64.row.col.s32.s4.s4.s32    { %r29821, %r29822, %r29823, %r29824 },    { %r86038, %r86038, %r86038, %r86038 },    { %r86040, %r86040 },            { %r29821, %r29822, %r29823, %r29824 }; 
	// end inline asm
	// begin inline asm
	mma.sync.aligned.m16n8k64.row.col.s32.s4.s4.s32    { %r29835, %r29836, %r29837, %r29838 },    { %r86038, %r86038, %r86038, %r86038 },    { %r86040, %r86040 },            { %r29835, %r29836, %r29837, %r29838 }; 
	// end inline asm
	// begin inline asm
	mma.sync.aligned.m16n8k64.row.col.s32.s4.s4.s32    { %r29807, %r29808, %r29809, %r29810 },    { %r86038, %r86038, %r86038, %r86038 },    { %r86040, %r86040 },            { %r29807, %r29808, %r29809, %r29810 }; 
	// end inline asm
	// begin inline asm
	mma.sync.aligned.m16n8k64.row.col.s32.s4.s4.s32    { %r29821, %r29822, %r29823, %r29824 },    { %r86038, %r86038, %r86038, %r86038 },    { %r86040, %r86040 },            { %r29821, %r29822, %r29823, %r29824 }; 
	// end inline asm
	// begin inline asm
	mma.sync.aligned.m16n8k64.row.col.s32.s4.s4.s32    { %r29835, %r29836, %r29837, %r29838 },    { %r86038, %r86038, %r86038, %r86038 },    { %r86040, %r86040 },            { %r29835, %r29836, %r29837, %r29838 }; 
	// end inline asm
	// begin inline asm
	mma.sync.aligned.m16n8k64.row.col.s32.s4.s4.s32    { %r29807, %r29808, %r29809, %r29810 },    { %r86038, %r86038, %r86038, %r86038 },    { %r86040, %r86040 },            { %r29807, %r29808, %r29809, %r29810 }; 
	// end inline asm
	// begin inline asm
	mma.sync.aligned.m16n8k64.row.col.s32.s4.s4.s32    { %r29821, %r29822, %r29823, %r29824 },    { %r86038, %r86038, %r86038, %r86038 },    { %r86040, %r86040 },            { %r29821, %r29822, %r29823, %r29824 }; 
	// end inline asm
	// begin inline asm
	mma.sync.aligned.m16n8k64.row.col.s32.s4.s4.s32    { %r29835, %r29836, %r29837, %r29838 },    { %r86038, %r86038, %r86038, %r86038 },    { %r86040, %r86040 },            { %r29835, %r29836, %r29837, %r29838 }; 
	// end inline asm
	// begin inline asm
	mma.sync.aligned.m16n8k64.row.col.s32.s4.s4.s32    { %r29807, %r29808, %r29809, %r29810 },    { %r86038, %r86038, %r86038, %r86038 },    { %r86040, %r86040 },            { %r29807, %r29808, %r29809, %r29810 }; 
	// end inline asm
	// begin inline asm
	mma.sync.aligned.m16n8k64.row.col.s32.s4.s4.s32    { %r29821, %r29822, %r29823, %r29824 },    { %r86038, %r86038, %r86038, %r86038 },    { %r86040, %r86040 },            { %r29821, %r29822, %r29823, %r29824 }; 
	// end inline asm
	// begin inline asm
	mma.sync.aligned.m16n8k64.row.col.s32.s4.s4.s32    { %r29835, %r29836, %r29837, %r29838 },    { %r86038, %r86038, %r86038, %r86038 },    { %r86040, %r86040 },            { %r29835, %r29836, %r29837, %r29838 }; 
	// end inline asm
	// begin inline asm
	mma.sync.aligned.m16n8k64.row.col.s32.s4.s4.s32    { %r29807, %r29808, %r29809, %r29810 },    { %r86038, %r86038, %r86038, %r86038 },    { %r86040, %r86040 },            { %r29807, %r29808, %r29809, %r29810 }; 
	// end inline asm
	// begin inline asm
	mma.sync.aligned.m16n8k64.row.col.s32.s4.s4.s32    { %r29821, %r29822, %r29823, %r29824 },    { %r86038, %r86038, %r86038, %r86038 },    { %r86040, %r86040 },            { %r29821, %r29822, %r29823, %r29824 }; 
	// end inline asm
	// begin inline asm
	mma.sync.aligned.m16n8k64.row.col.s32.s4.s4.s32    { %r29835, %r29836, %r29837, %r29838 },    { %r86038, %r86038, %r86038, %r86038 },    { %r86040, %r86040 },            { %r29835, %r29836, %r29837, %r29838 }; 
	// end inline asm
	// begin inline asm
	mma.sync.aligned.m16n8k64.row.col.s32.s4.s4.s32    { %r29807, %r29808, %r29809, %r29810 },    { %r86038, %r86038, %r86038, %r86038 },    { %r86040, %r86040 },            { %r29807, %r29808, %r29809, %r29810 }; 
	// end inline asm
	// begin inline asm
	mma.sync.aligned.m16n8k64.row.col.s32.s4.s4.s32    { %r29821, %r29822, %r29823, %r29824 },    { %r86038, %r86038, %r86038, %r86038 },    { %r86040, %r86040 },            { %r29821, %r29822, %r29823, %r29824 }; 
	// end inline asm
	// begin inline asm
	mma.sync.aligned.m16n8k64.row.col.s32.s4.s4.s32    { %r29835, %r29836, %r29837, %r29838 },    { %r86038, %r86038, %r86038, %r86038 },    { %r86040, %r86040 },            { %r29835, %r29836, %r29837, %r29838 }; 
	// end inline asm
	// begin inline asm
	mma.sync.aligned.m16n8k64.row.col.s32.s4.s4.s32    { %r29807, %r29808, %r29809, %r29810 },    { %r86038, %r86038, %r86038, %r86038 },    { %r86040, %r86040 },            { %r29807, %r29808, %r29809, %r29810 }; 
	// end inline asm
	// begin inline asm
	mma.sync.aligned.m16n8k64.row.col.s32.s4.s4.s32    { %r29821, %r29822, %r29823, %r29824 },    { %r86038, %r86038, %r86038, %r86038 },    { %r86040, %r86040 },            { %r29821, %r29822, %r29823, %r29824 }; 
	// end inline asm
	// begin inline asm
	mma.sync.aligned.m16n8k64.row.col.s32.s4.s4.s32    { %r29835, %r29836, %r29837, %r29838 },    { %r86038, %r86038, %r86038, %r86038 },    { %r86040, %r86040 },            { %r29835, %r29836, %r29837, %r29838 }; 
	// end inline asm
	// begin inline asm
	mma.sync.aligned.m16n8k64.row.col.s32.s4.s4.s32    { %r29807, %r29808, %r29809, %r29810 },    { %r86038, %r86038, %r86038, %r86038 },    { %r86040, %r86040 },            { %r29807, %r29808, %r29809, %r29810 }; 
	// end inline asm
	// begin inline asm
	mma.sync.aligned.m16n8k64.row.col.s32.s4.s4.s32    { %r29821, %r29822, %r29823, %r29824 },    { %r86038, %r86038, %r86038, %r86038 },    { %r86040, %r86040 },            { %r29821, %r29822, %r29823, %r29824 }; 
	// end inline asm
	// begin inline asm
	mma.sync.aligned.m16n8k64.row.col.s32.s4.s4.s32    { %r29835, %r29836, %r29837, %r29838 },    { %r86038, %r86038, %r86038, %r86038 },    { %r86040, %r86040 },            { %r29835, %r29836, %r29837, %r29838 }; 
	// end inline asm
	// begin inline asm
	mma.sync.aligned.m16n8k64.row.col.s32.s4.s4.s32    { %r29807, %r29808, %r29809, %r29810 },    { %r86038, %r86038, %r86038, %r86038 },    { %r86040, %r86040 },            { %r29807, %r29808, %r29809, %r29810 }; 
	// end inline asm
	// begin inline asm
	mma.sync.aligned.m16n8k64.row.col.s32.s4.s4.s32    { %r29821, %r29822, %r29823, %r29824 },    { %r86038, %r86038, %r86038, %r86038 },    { %r86040, %r86040 },            { %r29821, %r29822, %r29823, %r29824 }; 
	// end inline asm
	// begin inline asm
	mma.sync.aligned.m16n8k64.row.col.s32.s4.s4.s32    { %r29835, %r29836, %r29837, %r29838 },    { %r86038, %r86038, %r86038, %r86038 },    { %r86040, %r86040 },            { %r29835, %r29836, %r29837, %r29838 }; 
	// end inline asm
	// begin inline asm
	mma.sync.aligned.m16n8k64.row.col.s32.s4.s4.s32    { %r29807, %r29808, %r29809, %r29810 },    { %r86038, %r86038, %r86038, %r86038 },    { %r86040, %r86040 },            { %r29807, %r29808, %r29809, %r29810 }; 
	// end inline asm
	// begin inline asm
	mma.sync.aligned.m16n8k64.row.col.s32.s4.s4.s32    { %r29821, %r29822, %r29823, %r29824 },    { %r86038, %r86038, %r86038, %r86038 },    { %r86040, %r86040 },            { %r29821, %r29822, %r29823, %r29824 }; 
	// end inline asm
	// begin inline asm
	mma.sync.aligned.m16n8k64.row.col.s32.s4.s4.s32    { %r29835, %r29836, %r29837, %r29838 },    { %r86038, %r86038, %r86038, %r86038 },    { %r86040, %r86040 },            { %r29835, %r29836, %r29837, %r29838 }; 
	// end inline asm
	// begin inline asm
	mma.sync.aligned.m16n8k64.row.col.s32.s4.s4.s32    { %r29807, %r29808, %r29809, %r29810 },    { %r86038, %r86038, %r86038, %r86038 },    { %r86040, %r86040 },            { %r29807, %r29808, %r29809, %r29810 }; 
	// end inline asm
	// begin inline asm
	mma.sync.aligned.m16n8k64.row.col.s32.s4.s4.s32    { %r29821, %r29822, %r29823, %r29824 },    { %r86038, %r86038, %r86038, %r86038 },    { %r86040, %r86040 },            { %r29821, %r29822, %r29823, %r29824 }; 
	// end inline asm
	// begin inline asm
	mma.sync.aligned.m16n8k64.row.col.s32.s4.s4.s32    { %r29835, %r29836, %r29837, %r29838 },    { %r86038, %r86038, %r86038, %r86038 },    { %r86040, %r86040 },            { %r29835, %r29836, %r29837, %r29838 }; 
	// end inline asm
	// begin inline asm
	mma.sync.aligned.m16n8k64.row.col.s32.s4.s4.s32    { %r29807, %r29808, %r29809, %r29810 },    { %r86038, %r86038, %r86038, %r86038 },    { %r86040, %r86040 },            { %r29807, %r29808, %r29809, %r29810 }; 
	// end inline asm
	// begin inline asm
	mma.sync.aligned.m16n8k64.row.col.s32.s4.s4.s32    { %r29821, %r29822, %r29823, %r29824 },    { %r86038, %r86038, %r86038, %r86038 },    { %r86040, %r86040 },            { %r29821, %r29822, %r29823, %r29824 }; 
	// end inline asm
	// begin inline asm
	mma.sync.aligned.m16n8k64.row.col.s32.s4.s4.s32    { %r29835, %r29836, %r29837, %r29838 },    { %r86038, %r86038, %r86038, %r86038 },    { %r86040, %r86040 },            { %r29835, %r29836, %r29837, %r29838 }; 
	// end inline asm
	// begin inline asm
	mma.sync.aligned.m16n8k64.row.col.s32.s4.s4.s32    { %r29807, %r29808, %r29809, %r29810 },    { %r86038, %r86038, %r86038, %r86038 },    { %r86040, %r86040 },            { %r29807, %r29808, %r29809, %r29810 }; 
	// end inline asm
	// begin inline asm
	mma.sync.aligned.m16n8k64.row.col.s32.s4.s4.s32    { %r29821, %r29822, %r29823, %r29824 },    { %r86038, %r86038, %r86038, %r86038 },    { %r86040, %r86040 },            { %r29821, %r29822, %r29823, %r29824 }; 
	// end inline asm
	// begin inline asm
	mma.sync.aligned.m16n8k64.row.col.s32.s4.s4.s32    { %r29835, %r29836, %r29837, %r29838 },    { %r86038, %r86038, %r86038, %r86038 },    { %r86040, %r86040 },            { %r29835, %r29836, %r29837, %r29838 }; 
	// end inline asm
	// begin inline asm
	mma.sync.aligned.m16n8k64.row.col.s32.s4.s4.s32    { %r29807, %r29808, %r29809, %r29810 },    { %r86038, %r86038, %r86038, %r86038 },    { %r86040, %r86040 },            { %r29807, %r29808, %r29809, %r29810 }; 
	// end inline asm
	// begin inline asm
	mma.sync.aligned.m16n8k64.row.col.s32.s4.s4.s32    { %r29821, %r29822, %r29823, %r29824 },    { %r86038, %r86038, %r86038, %r86038 },    { %r86040, %r86040 },            { %r29821, %r29822, %r29823, %r29824 }; 
	// end inline asm
	// begin inline asm
	mma.sync.aligned.m16n8k64.row.col.s32.s4.s4.s32    { %r29835, %r29836, %r29837, %r29838 },    { %r86038, %r86038, %r86038, %r86038 },    { %r86040, %r86040 },            { %r29835, %r29836, %r29837, %r29838 }; 
	// end inline asm
	// begin inline asm
	mma.sync.aligned.m16n8k64.row.col.s32.s4.s4.s32    { %r29807, %r29808, %r29809, %r29810 },    { %r86038, %r86038, %r86038, %r86038 },    { %r86040, %r86040 },            { %r29807, %r29808, %r29809, %r29810 }; 
	// end inline asm
	// begin inline asm
	mma.sync.aligned.m16n8k64.row.col.s32.s4.s4.s32    { %r29821, %r29822, %r29823, %r29824 },    { %r86038, %r86038, %r86038, %r86038 },    { %r86040, %r86040 },            { %r29821, %r29822, %r29823, %r29824 }; 
	// end inline asm
	// begin inline asm
	mma.sync.aligned.m16n8k64.row.col.s32.s4.s4.s32    { %r29835, %r29836, %r29837, %r29838 },    { %r86038, %r86038, %r86038, %r86038 },    { %r86040, %r86040 },            { %r29835, %r29836, %r29837, %r29838 }; 
	// end inline asm
	// begin inline asm
	mma.sync.aligned.m16n8k64.row.col.s32.s4.s4.s32    { %r29807, %r29808, %r29809, %r29810 },    { %r86038, %r86038, %r86038, %r86038 },    { %r86040, %r86040 },            { %r29807, %r29808, %r29809, %r29810 }; 
	// end inline asm
	// begin inline asm
	mma.sync.aligned.m16n8k64.row.col.s32.s4.s4.s32    { %r29821, %r29822, %r29823, %r29824 },    { %r86038, %r86038, %r86038, %r86038 },    { %r86040, %r86040 },            { %r29821, %r29822, %r29823, %r29824 }; 
	// end inline asm
	// begin inline asm
	mma.sync.aligned.m16n8k64.row.col.s32.s4.s4.s32    { %r29835, %r29836, %r29837, %r29838 },    { %r86038, %r86038, %r86038, %r86038 },    { %r86040, %r86040 },            { %r29835, %r29836, %r29837, %r29838 }; 
	// end inline asm
	// begin inline asm
	mma.sync.aligned.m16n8k64.row.col.s32.s4.s4.s32    { %r29807, %r29808, %r29809, %r29810 },    { %r86038, %r86038, %r86038, %r86038 },    { %r86040, %r86040 },            { %r29807, %r29808, %r29809, %r29810 }; 
	// end inline asm
	// begin inline asm
	mma.sync.aligned.m16n8k64.row.col.s32.s4.s4.s32    { %r29821, %r29822, %r29823, %r29824 },    { %r86038, %r86038, %r86038, %r86038 },    { %r86040, %r86040 },            { %r29821, %r29822, %r29823, %r29824 }; 
	// end inline asm
	// begin inline asm
	mma.sync.aligned.m16n8k64.row.col.s32.s4.s4.s32    { %r29835, %r29836, %r29837, %r29838 },    { %r86038, %r86038, %r86038, %r86038 },    { %r86040, %r86040 },            { %r29835, %r29836, %r29837, %r29838 }; 
	// end inline asm
	// begin inline asm
	mma.sync.aligned.m16n8k64.row.col.s32.s4.s4.s32    { %r29807, %r29808, %r29809, %r29810 },    { %r86038, %r86038, %r86038, %r86038 },    { %r86040, %r86040 },            { %r29807, %r29808, %r29809, %r29810 }; 
	// end inline asm
	// begin inline asm
	mma.sync.aligned.m16n8k64.row.col.s32.s4.s4.s32    { %r29821, %r29822, %r29823, %r29824 },    { %r86038, %r86038, %r86038, %r86038 },    { %r86040, %r86040 },            { %r29821, %r29822, %r29823, %r29824 }; 
	// end inline asm
	// begin inline asm
	mma.sync.aligned.m16n8k64.row.col.s32.s4.s4.s32    { %r29835, %r29836, %r29837, %r29838 },    { %r86038, %r86038, %r86038, %r86038 },    { %r86040, %r86040 },            { %r29835, %r29836, %r29837, %r29838 }; 
	// end inline asm
	// begin inline asm
	mma.sync.aligned.m16n8k64.row.col.s32.s4.s4.s32    { %r29807, %r29808, %r29809, %r29810 },    { %r86038, %r86038, %r86038, %r86038 },    { %r86040, %r86040 },            { %r29807, %r29808, %r29809, %r29810 }; 
	// end inline asm
	// begin inline asm
	mma.sync.aligned.m16n8k64.row.col.s32.s4.s4.s32    { %r29821, %r29822, %r29823, %r29824 },    { %r86038, %r86038, %r86038, %r86038 },    { %r86040, %r86040 },            { %r29821, %r29822, %r29823, %r29824 }; 
	// end inline asm
	// begin inline asm
	mma.sync.aligned.m16n8k64.row.col.s32.s4.s4.s32    { %r29835, %r29836, %r29837, %r29838 },    { %r86038, %r86038, %r86038, %r86038 },    { %r86040, %r86040 },            { %r29835, %r29836, %r29837, %r29838 }; 
	// end inline asm
	// begin inline asm
	mma.sync.aligned.m16n8k64.row.col.s32.s4.s4.s32    { %r29807, %r29808, %r29809, %r29810 },    { %r86038, %r86038, %r86038, %r86038 },    { %r86040, %r86040 },            { %r29807, %r29808, %r29809, %r29810 }; 
	// end inline asm
	// begin inline asm
	mma.sync.aligned.m16n8k64.row.col.s32.s4.s4.s32    { %r29821, %r29822, %r29823, %r29824 },    { %r86038, %r86038, %r86038, %r86038 },    { %r86040, %r86040 },            { %r29821, %r29822, %r29823, %r29824 }; 
	// end inline asm
	// begin inline asm
	mma.sync.aligned.m16n8k64.row.col.s32.s4.s4.s32    { %r29835, %r29836, %r29837, %r29838 },    { %r86038, %r86038, %r86038, %r86038 },    { %r86040, %r86040 },            { %r29835, %r29836, %r29837, %r29838 }; 
	// end inline asm
	// begin inline asm
	mma.sync.aligned.m16n8k64.row.col.s32.s4.s4.s32    { %r29807, %r29808, %r29809, %r29810 },    { %r86038, %r86038, %r86038, %r86038 },    { %r86040, %r86040 },            { %r29807, %r29808, %r29809, %r29810 }; 
	// end inline asm
	// begin inline asm
	mma.sync.aligned.m16n8k64.row.col.s32.s4.s4.s32    { %r29821, %r29822, %r29823, %r29824 },    { %r86038, %r86038, %r86038, %r86038 },    { %r86040, %r86040 },            { %r29821, %r29822, %r29823, %r29824 }; 
	// end inline asm
	// begin inline asm
	mma.sync.aligned.m16n8k64.row.col.s32.s4.s4.s32    { %r29835, %r29836, %r29837, %r29838 },    { %r86038, %r86038, %r86038, %r86038 },    { %r86040, %r86040 },            { %r29835, %r29836, %r29837, %r29838 }; 
	// end inline asm
	// begin inline asm
	mma.sync.aligned.m16n8k64.row.col.s32.s4.s4.s32    { %r29807, %r29808, %r29809, %r29810 },    { %r86038, %r86038, %r86038, %r86038 },    { %r86040, %r86040 },            { %r29807, %r29808, %r29809, %r29810 }; 
	// end inline asm
	// begin inline asm
	mma.sync.aligned.m16n8k64.row.col.s32.s4.s4.s32    { %r29821, %r29822, %r29823, %r29824 },    { %r86038, %r86038, %r86038, %r86038 },    { %r86040, %r86040 },            { %r29821, %r29822, %r29823, %r29824 }; 
	// end inline asm
	// begin inline asm
	mma.sync.aligned.m16n8k64.row.col.s32.s4.s4.s32    { %r29835, %r29836, %r29837, %r29838 },    { %r86038, %r86038, %r86038, %r86038 },    { %r86040, %r86040 },            { %r29835, %r29836, %r29837, %r29838 }; 
	// end inline asm
	// begin inline asm
	mma.sync.aligned.m16n8k64.row.col.s32.s4.s4.s32    { %r29807, %r29808, %r29809, %r29810 },    { %r86038, %r86038, %r86038, %r86038 },    { %r86040, %r86040 },            { %r29807, %r29808, %r29809, %r29810 }; 
	// end inline asm
	// begin inline asm
	mma.sync.aligned.m16n8k64.row.col.s32.s4.s4.s32    { %r29821, %r29822, %r29823, %r29824 },    { %r86038, %r86038, %r86038, %r86038 },    { %r86040, %r86040 },            { %r29821, %r29822, %r29823, %r29824 }; 
	// end inline asm
	// begin inline asm
	mma.sync.aligned.m16n8k64.row.col.s32.s4.s4.s32    { %r29835, %r29836, %r29837, %r29838 },    { %r86038, %r86038, %r86038, %r86038 },    { %r86040, %r86040 },            { %r29835, %r29836, %r29837, %r29838 }; 
	// end inline asm
	// begin inline asm
	mma.sync.aligned.m16n8k64.row.col.s32.s4.s4.s32    { %r29807, %r29808, %r29809, %r29810 },    { %r86038, %r86038, %r86038, %r86038 },    { %r86040, %r86040 },            { %r29807, %r29808, %r29809, %r29810 }; 
	// end inline asm
	// begin inline asm
	mma.sync.aligned.m16n8k64.row.col.s32.s4.s4.s32    { %r29821, %r29822, %r29823, %r29824 },    { %r86038, %r86038, %r86038, %r86038 },    { %r86040, %r86040 },            { %r29821, %r29822, %r29823, %r29824 }; 
	// end inline asm
	// begin inline asm
	mma.sync.aligned.m16n8k64.row.col.s32.s4.s4.s32    { %r29835, %r29836, %r29837, %r29838 },    { %r86038, %r86038, %r86038, %r86038 },    { %r86040, %r86040 },            { %r29835, %r29836, %r29837, %r29838 }; 
	// end inline asm
	// begin inline asm
	mma.sync.aligned.m16n8k64.row.col.s32.s4.s4.s32    { %r29807, %r29808, %r29809, %r29810 },    { %r86038, %r86038, %r86038, %r86038 },    { %r86040, %r86040 },            { %r29807, %r29808, %r29809, %r29810 }; 
	// end inline asm
	// begin inline asm
	mma.sync.aligned.m16n8k64.row.col.s32.s4.s4.s32    { %r29821, %r29822, %r29823, %r29824 },    { %r86038, %r86038, %r86038, %r86038 },    { %r86040, %r86040 },            { %r29821, %r29822, %r29823, %r29824 }; 
	// end inline asm
	// begin inline asm
	mma.sync.aligned.m16n8k64.row.col.s32.s4.s4.s32    { %r29835, %r29836, %r29837, %r29838 },    { %r86038, %r86038, %r86038, %r86038 },    { %r86040, %r86040 },            { %r29835, %r29836, %r29837, %r29838 }; 
	// end inline asm
	// begin inline asm
	mma.sync.aligned.m16n8k64.row.col.s32.s4.s4.s32    { %r29807, %r29808, %r29809, %r29810 },    { %r86038, %r86038, %r86038, %r86038 },    { %r86040, %r86040 },            { %r29807, %r29808, %r29809, %r29810 }; 
	// end inline asm
	// begin inline asm
	mma.sync.aligned.m16n8k64.row.col.s32.s4.s4.s32    { %r29821, %r29822, %r29823, %r29824 },    { %r86038, %r86038, %r86038, %r86038 },    { %r86040, %r86040 },            { %r29821, %r29822, %r29823, %r29824 }; 
	// end inline asm
	// begin inline asm
	mma.sync.aligned.m16n8k64.row.col.s32.s4.s4.s32    { %r29835, %r29836, %r29837, %r29838 },    { %r86038, %r86038, %r86038, %r86038 },    { %r86040, %r86040 },            { %r29835, %r29836, %r29837, %r29838 }; 
	// end inline asm
	// begin inline asm
	mma.sync.aligned.m16n8k64.row.col.s32.s4.s4.s32    { %r29807, %r29808, %r29809, %r29810 },    { %r86038, %r86038, %r86038, %r86038 },    { %r86040, %r86040 },            { %r29807, %r29808, %r29809, %r29810 }; 
	// end inline asm
	// begin inline asm
	mma.sync.aligned.m16n8k64.row.col.s32.s4.s4.s32    { %r29821, %r29822, %r29823, %r29824 },    { %r86038, %r86038, %r86038, %r86038 },    { %r86040, %r86040 },            { %r29821, %r29822, %r29823, %r29824 }; 
	// end inline asm
	// begin inline asm
	mma.sync.aligned.m16n8k64.row.col.s32.s4.s4.s32    { %r29835, %r29836, %r29837, %r29838 },    { %r86038, %r86038, %r86038, %r86038 },    { %r86040, %r86040 },            { %r29835, %r29836, %r29837, %r29838 }; 
	// end inline asm
	// begin inline asm
	mma.sync.aligned.m16n8k64.row.col.s32.s4.s4.s32    { %r29807, %r29808, %r29809, %r29810 },    { %r86038, %r86038, %r86038, %r86038 },    { %r86040, %r86040 },            { %r29807, %r29808, %r29809, %r29810 }; 
	// end inline asm
	// begin inline asm
	mma.sync.aligned.m16n8k64.row.col.s32.s4.s4.s32    { %r29821, %r29822, %r29823, %r29824 },    { %r86038, %r86038, %r86038, %r86038 },    { %r86040, %r86040 },            { %r29821, %r29822, %r29823, %r29824 }; 
	// end inline asm
	// begin inline asm
	mma.sync.aligned.m16n8k64.row.col.s32.s4.s4.s32    { %r29835, %r29836, %r29837, %r29838 },    { %r86038, %r86038, %r86038, %r86038 },    { %r86040, %r86040 },            { %r29835, %r29836, %r29837, %r29838 }; 
	// end inline asm
	// begin inline asm
	mma.sync.aligned.m16n8k64.row.col.s32.s4.s4.s32    { %r29807, %r29808, %r29809, %r29810 },    { %r86038, %r86038, %r86038, %r86038 },    { %r86040, %r86040 },            { %r29807, %r29808, %r29809, %r29810 }; 
	// end inline asm
	// begin inline asm
	mma.sync.aligned.m16n8k64.row.col.s32.s4.s4.s32    { %r29821, %r29822, %r29823, %r29824 },    { %r86038, %r86038, %r86038, %r86038 },    { %r86040, %r86040 },            { %r29821, %r29822, %r29823, %r29824 }; 
	// end inline asm
	// begin inline asm
	mma.sync.aligned.m16n8k64.row.col.s32.s4.s4.s32    { %r29835, %r29836, %r29837, %r29838 },    { %r86038, %r86038, %r86038, %r86038 },    { %r86040, %r86040 },            { %r29835, %r29836, %r29837, %r29838 }; 
	// end inline asm
	// begin inline asm
	mma.sync.aligned.m16n8k64.row.col.s32.s4.s4.s32    { %r29807, %r29808, %r29809, %r29810 },    { %r86038, %r86038, %r86038, %r86038 },    { %r86040, %r86040 },            { %r29807, %r29808, %r29809, %r29810 }; 
	// end inline asm
	// begin inline asm
	mma.sync.aligned.m16n8k64.row.col.s32.s4.s4.s32    { %r29821, %r29822, %r29823, %r29824 },    { %r86038, %r86038, %r86038, %r86038 },    { %r86040, %r86040 },            { %r29821, %r29822, %r29823, %r29824 }; 
	// end inline asm
	// begin inline asm
	mma.sync.aligned.m16n8k64.row.col.s32.s4.s4.s32    { %r29835, %r29836, %r29837, %r29838 },    { %r86038, %r86038, %r86038, %r86038 },    { %r86040, %r86040 },            { %r29835, %r29836, %r29837, %r29838 }; 
	// end inline asm
	// begin inline asm
	mma.sync.aligned.m16n8k64.row.col.s32.s4.s4.s32    { %r29807, %r29808, %r29809, %r29810 },    { %r86038, %r86038, %r86038, %r86038 },    { %r86040, %r86040 },            { %r29807, %r29808, %r29809, %r29810 }; 
	// end inline asm
	// begin inline asm
	mma.sync.aligned.m16n8k64.row.col.s32.s4.s4.s32    { %r29821, %r29822, %r29823, %r29824 },    { %r86038, %r86038, %r86038, %r86038 },    { %r86040, %r86040 },            { %r29821, %r29822, %r29823, %r29824 }; 
	// end inline asm
	// begin inline asm
	mma.sync.aligned.m16n8k64.row.col.s32.s4.s4.s32    { %r29835, %r29836, %r29837, %r29838 },    { %r86038, %r86038, %r86038, %r86038 },    { %r86040, %r86040 },            { %r29835, %r29836, %r29837, %r29838 }; 
	// end inline asm
	// begin inline asm
	mma.sync.aligned.m16n8k64.row.col.s32.s4.s4.s32    { %r29807, %r29808, %r29809, %r29810 },    { %r86038, %r86038, %r86038, %r86038 },    { %r86040, %r86040 },            { %r29807, %r29808, %r29809, %r29810 }; 
	// end inline asm
	// begin inline asm
	mma.sync.aligned.m16n8k64.row.col.s32.s4.s4.s32    { %r29821, %r29822, %r29823, %r29824 },    { %r86038, %r86038, %r86038, %r86038 },    { %r86040, %r86040 },            { %r29821, %r29822, %r29823, %r29824 }; 
	// end inline asm
	// begin inline asm
	mma.sync.aligned.m16n8k64.row.col.s32.s4.s4.s32    { %r29835, %r29836, %r29837, %r29838 },    { %r86038, %r86038, %r86038, %r86038 },    { %r86040, %r86040 },            { %r29835, %r29836, %r29837, %r29838 }; 
	// end inline asm
	// begin inline asm
	mma.sync.aligned.m16n8k64.row.col.s32.s4.s4.s32    { %r29807, %r29808, %r29809, %r29810 },    { %r86038, %r86038, %r86038, %r86038 },    { %r86040, %r86040 },            { %r29807, %r29808, %r29809, %r29810 }; 
	// end inline asm
	// begin inline asm
	mma.sync.aligned.m16n8k64.row.col.s32.s4.s4.s32    { %r29821, %r29822, %r29823, %r29824 },    { %r86038, %r86038, %r86038, %r86038 },    { %r86040, %r86040 },            { %r29821, %r29822, %r29823, %r29824 }; 
	// end inline asm
	// begin inline asm
	mma.sync.aligned.m16n8k64.row.col.s32.s4.s4.s32    { %r29835, %r29836, %r29837, %r29838 },    { %r86038, %r86038, %r86038, %r86038 },    { %r86040, %r86040 },            { %r29835, %r29836, %r29837, %r29838 }; 
	// end inline asm
	// begin inline asm
	mma.sync.aligned.m16n8k64.row.col.s32.s4.s4.s32    { %r29807, %r29808, %r29809, %r29810 },    { %r86038, %r86038, %r86038, %r86038 },    { %r86040, %r86040 },            { %r29807, %r29808, %r29809, %r29810 }; 
	// end inline asm
	// begin inline asm
	mma.sync.aligned.m16n8k64.row.col.s32.s4.s4.s32    { %r29821, %r29822, %r29823, %r29824 },    { %r86038, %r86038, %r86038, %r86038 },    { %r86040, %r86040 },            { %r29821, %r29822, %r29823, %r29824 }; 
	// end inline asm
	// begin inline asm
	mma.sync.aligned.m16n8k64.row.col.s32.s4.s4.s32    { %r29835, %r29836, %r29837, %r29838 },    { %r86038, %r86038, %r86038, %r86038 },    { %r86040, %r86040 },            { %r29835, %r29836, %r29837, %r29838 }; 
	// end inline asm
	// begin inline asm
	mma.sync.aligned.m16n8k64.row.col.s32.s4.s4.s32    { %r29807, %r29808, %r29809, %r29810 },    { %r86038, %r86038, %r86038, %r86038 },    { %r86040, %r86040 },            { %r29807, %r29808, %r29809, %r29810 }; 
	// end inline asm
	// begin inline asm
	mma.sync.aligned.m16n8k64.row.col.s32.s4.s4.s32    { %r29821, %r29822, %r29823, %r29824 },    { %r86038, %r86038, %r86038, %r86038 },    { %r86040, %r86040 },            { %r29821, %r29822, %r29823, %r29824 }; 
	// end inline asm
	// begin inline asm
	mma.sync.aligned.m16n8k64.row.col.s32.s4.s4.s32    { %r29835, %r29836, %r29837, %r29838 },    { %r86038, %r86038, %r86038, %r86038 },    { %r86040, %r86040 },            { %r29835, %r29836, %r29837, %r29838 }; 
	// end inline asm
	// begin inline asm
	mma.sync.aligned.m16n8k64.row.col.s32.s4.s4.s32    { %r29807, %r29808, %r29809, %r29810 },    { %r86038, %r86038, %r86038, %r86038 },    { %r86040, %r86040 },            { %r29807, %r29808, %r29809, %r29810 }; 
	// end inline asm
	// begin inline asm
	mma.sync.aligned.m16n8k64.row.col.s32.s4.s4.s32    { %r29821, %r29822, %r29823, %r29824 },    { %r86038, %r86038, %r86038, %r86038 },    { %r86040, %r86040 },            { %r29821, %r29822, %r29823, %r29824 }; 
	// end inline asm
	// begin inline asm
	mma.sync.aligned.m16n8k64.row.col.s32.s4.s4.s32    { %r29835, %r29836, %r29837, %r29838 },    { %r86038, %r86038, %r86038, %r86038 },    { %r86040, %r86040 },            { %r29835, %r29836, %r29837, %r29838 }; 
	// end inline asm
	// begin inline asm
	mma.sync.aligned.m16n8k64.row.col.s32.s4.s4.s32    { %r29807, %r29808, %r29809, %r29810 },    { %r86038, %r86038, %r86038, %r86038 },    { %r86040, %r86040 },            { %r29807, %r29808, %r29809, %r29810 }; 
	// end inline asm
	// begin inline asm
	mma.sync.aligned.m16n8k64.row.col.s32.s4.s4.s32    { %r29821, %r29822, %r29823, %r29824 },    { %r86038, %r86038, %r86038, %r86038 },    { %r86040, %r86040 },            { %r29821, %r29822, %r29823, %r29824 }; 
	// end inline asm
	// begin inline asm
	mma.sync.aligned.m16n8k64.row.col.s32.s4.s4.s32    { %r29835, %r29836, %r29837, %r29838 },    { %r86038, %r86038, %r86038, %r86038 },    { %r86040, %r86040 },            { %r29835, %r29836, %r29837, %r29838 }; 
	// end inline asm
	// begin inline asm
	mma.sync.aligned.m16n8k64.row.col.s32.s4.s4.s32    { %r29807, %r29808, %r29809, %r29810 },    { %r86038, %r86038, %r86038, %r86038 },    { %r86040, %r86040 },            { %r29807, %r29808, %r29809, %r29810 }; 
	// end inline asm
	// begin inline asm
	mma.sync.aligned.m16n8k64.row.col.s32.s4.s4.s32    { %r29821, %r29822, %r29823, %r29824 },    { %r86038, %r86038, %r86038, %r86038 },    { %r86040, %r86040 },            { %r29821, %r29822, %r29823, %r29824 }; 
	// end inline asm
	// begin inline asm
	mma.sync.aligned.m16n8k64.row.col.s32.s4.s4.s32    { %r29835, %r29836, %r29837, %r29838 },    { %r86038, %r86038, %r86038, %r86038 },    { %r86040, %r86040 },            { %r29835, %r29836, %r29837, %r29838 }; 
	// end inline asm
	// begin inline asm
	mma.sync.aligned.m16n8k64.row.col.s32.s4.s4.s32    { %r29807, %r29808, %r29809, %r29810 },    { %r86038, %r86038, %r86038, %r86038 },    { %r86040, %r86040 },            { %r29807, %r29808, %r29809, %r29810 }; 
	// end inline asm
	// begin inline asm
	mma.sync.aligned.m16n8k64.row.col.s32.s4.s4.s32    { %r29821, %r29822, %r29823, %r29824 },    { %r86038, %r86038, %r86038, %r86038 },    { %r86040, %r86040 },            { %r29821, %r29822, %r29823, %r29824 }; 
	// end inline asm
	// begin inline asm
	mma.sync.aligned.m16n8k64.row.col.s32.s4.s4.s32    { %r29835, %r29836, %r29837, %r29838 },    { %r86038, %r86038, %r86038, %r86038 },    { %r86040, %r86040 },            { %r29835, %r29836, %r29837, %r29838 }; 
	// end inline asm
	// begin inline asm
	mma.sync.aligned.m16n8k64.row.col.s32.s4.s4.s32    { %r29807, %r29808, %r29809, %r29810 },    { %r86038, %r86038, %r86038, %r86038 },    { %r86040, %r86040 },            { %r29807, %r29808, %r29809, %r29810 }; 
	// end inline asm
	// begin inline asm
	mma.sync.aligned.m16n8k64.row.col.s32.s4.s4.s32    { %r29821, %r29822, %r29823, %r29824 },    { %r86038, %r86038, %r86038, %r86038 },    { %r86040, %r86040 },            { %r29821, %r29822, %r29823, %r29824 }; 
	// end inline asm
	// begin inline asm
	mma.sync.aligned.m16n8k64.row.col.s32.s4.s4.s32    { %r29835, %r29836, %r29837, %r29838 },    { %r86038, %r86038, %r86038, %r86038 },    { %r86040, %r86040 },            { %r29835, %r29836, %r29837, %r29838 }; 
	// end inline asm
	// begin inline asm
	mma.sync.aligned.m16n8k64.row.col.s32.s4.s4.s32    { %r29807, %r29808, %r29809, %r29810 },    { %r86038, %r86038, %r86038, %r86038 },    { %r86040, %r86040 },            { %r29807, %r29808, %r29809, %r29810 }; 
	// end inline asm
	// begin inline asm
	mma.sync.aligned.m16n8k64.row.col.s32.s4.s4.s32    { %r29821, %r29822, %r29823, %r29824 },    { %r86038, %r86038, %r86038, %r86038 },    { %r86040, %r86040 },            { %r29821, %r29822, %r29823, %r29824 }; 
	// end inline asm
	// begin inline asm
	mma.sync.aligned.m16n8k64.row.col.s32.s4.s4.s32    { %r29835, %r29836, %r29837, %r29838 },    { %r86038, %r86038, %r86038, %r86038 },    { %r86040, %r86040 },            { %r29835, %r29836, %r29837, %r29838 }; 
	// end inline asm
	// begin inline asm
	mma.sync.aligned.m16n8k64.row.col.s32.s4.s4.s32    { %r29807, %r29808, %r29809, %r29810 },    { %r86038, %r86038, %r86038, %r86038 },    { %r86040, %r86040 },            { %r29807, %r29808, %r29809, %r29810 }; 
	// end inline asm
	// begin inline asm
	mma.sync.aligned.m16n8k64.row.col.s32.s4.s4.s32    { %r29821, %r29822, %r29823, %r29824 },    { %r86038, %r86038, %r86038, %r86038 },    { %r86040, %r86040 },            { %r29821, %r29822, %r29823, %r29824 }; 
	// end inline asm
	// begin inline asm
	mma.sync.aligned.m16n8k64.row.col.s32.s4.s4.s32    { %r29835, %r29836, %r29837, %r29838 },    { %r86038, %r86038, %r86038, %r86038 },    { %r86040, %r86040 },            { %r29835, %r29836, %r29837, %r29838 }; 
	// end inline asm
	// begin inline asm
	mma.sync.aligned.m16n8k64.row.col.s32.s4.s4.s32    { %r29807, %r29808, %r29809, %r29810 },    { %r86038, %r86038, %r86038, %r86038 },    { %r86040, %r86040 },            { %r29807, %r29808, %r29809, %r29810 }; 
	// end inline asm
	// begin inline asm
	mma.sync.aligned.m16n8k64.row.col.s32.s4.s4.s32    { %r29821, %r29822, %r29823, %r29824 },    { %r86038, %r86038, %r86038, %r86038 },    { %r86040, %r86040 },            { %r29821, %r29822, %r29823, %r29824 }; 
	// end inline asm
	// begin inline asm
	mma.sync.aligned.m16n8k64.row.col.s32.s4.s4.s32    { %r29835, %r29836, %r29837, %r29838 },    { %r86038, %r86038, %r86038, %r86038 },    { %r86040, %r86040 },            { %r29835, %r29836, %r29837, %r29838 }; 
	// end inline asm
	// begin inline asm
	mma.sync.aligned.m16n8k64.row.col.s32.s4.s4.s32    { %r29807, %r29808, %r29809, %r29810 },    { %r86038, %r86038, %r86038, %r86038 },    { %r86040, %r86040 },            { %r29807, %r29808, %r29809, %r29810 }; 
	// end inline asm
	// begin inline asm
	mma.sync.aligned.m16n8k64.row.col.s32.s4.s4.s32    { %r29821, %r29822, %r29823, %r29824 },    { %r86038, %r86038, %r86038, %r86038 },    { %r86040, %r86040 },            { %r29821, %r29822, %r29823, %r29824 }; 
	// end inline asm
	// begin inline asm
	mma.sync.aligned.m16n8k64.row.col.s32.s4.s4.s32    { %r29835, %r29836, %r29837, %r29838 },    { %r86038, %r86038, %r86038, %r86038 },    { %r86040, %r86040 },            { %r29835, %r29836, %r29837, %r29838 }; 
	// end inline asm
	// begin inline asm
	mma.sync.aligned.m16n8k64.row.col.s32.s4.s4.s32    { %r29807, %r29808, %r29809, %r29810 },    { %r86038, %r86038, %r86038, %r86038 },    { %r86040, %r86040 },            { %r29807, %r29808, %r29809, %r29810 }; 
	// end inline asm
	// begin inline asm
	mma.sync.aligned.m16n8k64.row.col.s32.s4.s4.s32    { %r29821, %r29822, %r29823, %r29824 },    { %r86038, %r86038, %r86038, %r86038 },    { %r86040, %r86040 },            { %r29821, %r29822, %r29823, %r29824 }; 
	// end inline asm
	// begin inline asm
	mma.sync.aligned.m16n8k64.row.col.s32.s4.s4.s32    { %r29835, %r29836, %r29837, %r29838 },    { %r86038, %r86038, %r86038, %r86038 },    { %r86040, %r86040 },            { %r29835, %r29836, %r29837, %r29838 }; 
	// end inline asm
	// begin inline asm
	mma.sync.aligned.m16n8k64.row.col.s32.s4.s4.s32    { %r29807, %r29808, %r29809, %r29810 },    { %r86038, %r86038, %r86038, %r86038 },    { %r86040, %r86040 },            { %r29807, %r29808, %r29809, %r29810 }; 
	// end inline asm
	// begin inline asm
	mma.sync.aligned.m16n8k64.row.col.s32.s4.s4.s32    { %r29821, %r29822, %r29823, %r29824 },    { %r86038, %r86038, %r86038, %r86038 },    { %r86040, %r86040 },            { %r29821, %r29822, %r29823, %r29824 }; 
	// end inline asm
	// begin inline asm
	mma.sync.aligned.m16n8k64.row.col.s32.s4.s4.s32    { %r29835, %r29836, %r29837, %r29838 },    { %r86038, %r86038, %r86038, %r86038 },    { %r86040, %r86040 },            { %r29835, %r29836, %r29837, %r29838 }; 
	// end inline asm
	// begin inline asm
	mma.sync.aligned.m16n8k64.row.col.s32.s4.s4.s32    { %r29807, %r29808, %r29809, %r29810 },    { %r86038, %r86038, %r86038, %r86038 },    { %r86040, %r86040 },            { %r29807, %r29808, %r29809, %r29810 }; 
	// end inline asm
	// begin inline asm
	mma.sync.aligned.m16n8k64.row.col.s32.s4.s4.s32    { %r29821, %r29822, %r29823, %r29824 },    { %r86038, %r86038, %r86038, %r86038 },    { %r86040, %r86040 },            { %r29821, %r29822, %r29823, %r29824 }; 
	// end inline asm
	// begin inline asm
	mma.sync.aligned.m16n8k64.row.col.s32.s4.s4.s32    { %r29835, %r29836, %r29837, %r29838 },    { %r86038, %r86038, %r86038, %r86038 },    { %r86040, %r86040 },            { %r29835, %r29836, %r29837, %r29838 }; 
	// end inline asm
	// begin inline asm
	mma.sync.aligned.m16n8k64.row.col.s32.s4.s4.s32    { %r29807, %r29808, %r29809, %r29810 },    { %r86038, %r86038, %r86038, %r86038 },    { %r86040, %r86040 },            { %r29807, %r29808, %r29809, %r29810 }; 
	// end inline asm
	// begin inline asm
	mma.sync.aligned.m16n8k64.row.col.s32.s4.s4.s32    { %r29821, %r29822, %r29823, %r29824 },    { %r86038, %r86038, %r86038, %r86038 },    { %r86040, %r86040 },            { %r29821, %r29822, %r29823, %r29824 }; 
	// end inline asm
	// begin inline asm
	mma.sync.aligned.m16n8k64.row.col.s32.s4.s4.s32    { %r29835, %r29836, %r29837, %r29838 },    { %r86038, %r86038, %r86038, %r86038 },    { %r86040, %r86040 },            { %r29835, %r29836, %r29837, %r29838 }; 
	// end inline asm
	// begin inline asm
	mma.sync.aligned.m16n8k64.row.col.s32.s4.s4.s32    { %r29807, %r29808, %r29809, %r29810 },    { %r86038, %r86038, %r86038, %r86038 },    { %r86040, %r86040 },            { %r29807, %r29808, %r29809, %r29810 }; 
	// end inline asm
	// begin inline asm
	mma.sync.aligned.m16n8k64.row.col.s32.s4.s4.s32    { %r29821, %r29822, %r29823, %r29824 },    { %r86038, %r86038, %r86038, %r86038 },    { %r86040, %r86040 },            { %r29821, %r29822, %r29823, %r29824 }; 
	// end inline asm
	// begin inline asm
	mma.sync.aligned.m16n8k64.row.col.s32.s4.s4.s32    { %r29835, %r29836, %r29837, %r29838 },    { %r86038, %r86038, %r86038, %r86038 },    { %r86040, %r86040 },            { %r29835, %r29836, %r29837, %r29838 }; 
	// end inline asm
	// begin inline asm
	mma.sync.aligned.m16n8k64.row.col.s32.s4.s4.s32    { %r29807, %r29808, %r29809, %r29810 },    { %r86038, %r86038, %r86038, %r86038 },    { %r86040, %r86040 },            { %r29807, %r29808, %r29809, %r29810 }; 
	// end inline asm
	// begin inline asm
	mma.sync.aligned.m16n8k64.row.col.s32.s4.s4.s32    { %r29821, %r29822, %r29823, %r29824 },    { %r86038, %r86038, %r86038, %r86038 },    { %r86040, %r86040 },            { %r29821, %r29822, %r29823, %r29824 }; 
	// end inline asm
	// begin inline asm
	mma.sync.aligned.m16n8k64.row.col.s32.s4.s4.s32    { %r29835, %r29836, %r29837, %r29838 },    { %r86038, %r86038, %r86038, %r86038 },    { %r86040, %r86040 },            { %r29835, %r29836, %r29837, %r29838 }; 
	// end inline asm
	// begin inline asm
	mma.sync.aligned.m16n8k64.row.col.s32.s4.s4.s32    { %r29807, %r29808, %r29809, %r29810 },    { %r86038, %r86038, %r86038, %r86038 },    { %r86040, %r86040 },            { %r29807, %r29808, %r29809, %r29810 }; 
	// end inline asm
	// begin inline asm
	mma.sync.aligned.m16n8k64.row.col.s32.s4.s4.s32    { %r29821, %r29822, %r29823, %r29824 },    { %r86038, %r86038, %r86038, %r86038 },    { %r86040, %r86040 },            { %r29821, %r29822, %r29823, %r29824 }; 
	// end inline asm
	// begin inline asm
	mma.sync.aligned.m16n8k64.row.col.s32.s4.s4.s32    { %r29835, %r29836, %r29837, %r29838 },    { %r86038, %r86038, %r86038, %r86038 },    { %r86040, %r86040 },            { %r29835, %r29836, %r29837, %r29838 }; 
	// end inline asm
	// begin inline asm
	mma.sync.aligned.m16n8k64.row.col.s32.s4.s4.s32    { %r29807, %r29808, %r29809, %r29810 },    { %r86038, %r86038, %r86038, %r86038 },    { %r86040, %r86040 },            { %r29807, %r29808, %r29809, %r29810 }; 
	// end inline asm
	// begin inline asm
	mma.sync.aligned.m16n8k64.row.col.s32.s4.s4.s32    { %r29821, %r29822, %r29823, %r29824 },    { %r86038, %r86038, %r86038, %r86038 },    { %r86040, %r86040 },            { %r29821, %r29822, %r29823, %r29824 }; 
	// end inline asm
	// begin inline asm
	mma.sync.aligned.m16n8k64.row.col.s32.s4.s4.s32    { %r29835, %r29836, %r29837, %r29838 },    { %r86038, %r86038, %r86038, %r86038 },    { %r86040, %r86040 },            { %r29835, %r29836, %r29837, %r29838 }; 
	// end inline asm
	// begin inline asm
	mma.sync.aligned.m16n8k64.row.col.s32.s4.s4.s32    { %r29807, %r29808, %r29809, %r29810 },    { %r86038, %r86038, %r86038, %r86038 },    { %r86040, %r86040 },            { %r29807, %r29808, %r29809, %r29810 }; 
	// end inline asm
	// begin inline asm
	mma.sync.aligned.m16n8k64.row.col.s32.s4.s4.s32    { %r29821, %r29822, %r29823, %r29824 },    { %r86038, %r86038, %r86038, %r86038 },    { %r86040, %r86040 },            { %r29821, %r29822, %r29823, %r29824 }; 
	// end inline asm
	// begin inline asm
	mma.sync.aligned.m16n8k64.row.col.s32.s4.s4.s32    { %r29835, %r29836, %r29837, %r29838 },    { %r86038, %r86038, %r86038, %r86038 },    { %r86040, %r86040 },            { %r29835, %r29836, %r29837, %r29838 }; 
	// end inline asm
	// begin inline asm
	mma.sync.aligned.m16n8k64.row.col.s32.s4.s4.s32    { %r29807, %r29808, %r29809, %r29810 },    { %r86038, %r86038, %r86038, %r86038 },    { %r86040, %r86040 },            { %r29807, %r29808, %r29809, %r29810 }; 
	// end inline asm
	// begin inline asm
	mma.sync.aligned.m16n8k64.row.col.s32.s4.s4.s32    { %r29821, %r29822, %r29823, %r29824 },    { %r86038, %r86038, %r86038, %r86038 },    { %r86040, %r86040 },            { %r29821, %r29822, %r29823, %r29824 }; 
	// end inline asm
	// begin inline asm
	mma.sync.aligned.m16n8k64.row.col.s32.s4.s4.s32    { %r29835, %r29836, %r29837, %r29838 },    { %r86038, %r86038, %r86038, %r86038 },    { %r86040, %r86040 },            { %r29835, %r29836, %r29837, %r29838 }; 
	// end inline asm
	// begin inline asm
	mma.sync.aligned.m16n8k64.row.col.s32.s4.s4.s32    { %r29807, %r29808, %r29809, %r29810 },    { %r86038, %r86038, %r86038, %r86038 },    { %r86040, %r86040 },            { %r29807, %r29808, %r29809, %r29810 }; 
	// end inline asm
	// begin inline asm
	mma.sync.aligned.m16n8k64.row.col.s32.s4.s4.s32    { %r29821, %r29822, %r29823, %r29824 },    { %r86038, %r86038, %r86038, %r86038 },    { %r86040, %r86040 },            { %r29821, %r29822, %r29823, %r29824 }; 
	// end inline asm
	// begin inline asm
	mma.sync.aligned.m16n8k64.row.col.s32.s4.s4.s32    { %r29835, %r29836, %r29837, %r29838 },    { %r86038, %r86038, %r86038, %r86038 },    { %r86040, %r86040 },            { %r29835, %r29836, %r29837, %r29838 }; 
	// end inline asm
	// begin inline asm
	mma.sync.aligned.m16n8k64.row.col.s32.s4.s4.s32    { %r29807, %r29808, %r29809, %r29810 },    { %r86038, %r86038, %r86038, %r86038 },    { %r86040, %r86040 },            { %r29807, %r29808, %r29809, %r29810 }; 
	// end inline asm
	// begin inline asm
	mma.sync.aligned.m16n8k64.row.col.s32.s4.s4.s32    { %r29821, %r29822, %r29823, %r29824 },    { %r86038, %r86038, %r86038, %r86038 },    { %r86040, %r86040 },            { %r29821, %r29822, %r29823, %r29824 }; 
	// end inline asm
	// begin inline asm
	mma.sync.aligned.m16n8k64.row.col.s32.s4.s4.s32    { %r29835, %r29836, %r29837, %r29838 },    { %r86038, %r86038, %r86038, %r86038 },    { %r86040, %r86040 },            { %r29835, %r29836, %r29837, %r29838 }; 
	// end inline asm
	// begin inline asm
	mma.sync.aligned.m16n8k64.row.col.s32.s4.s4.s32    { %r29807, %r29808, %r29809, %r29810 },    { %r86038, %r86038, %r86038, %r86038 },    { %r86040, %r86040 },            { %r29807, %r29808, %r29809, %r29810 }; 
	// end inline asm
	// begin inline asm
	mma.sync.aligned.m16n8k64.row.col.s32.s4.s4.s32    { %r29821, %r29822, %r29823, %r29824 },    { %r86038, %r86038, %r86038, %r86038 },    { %r86040, %r86040 },            { %r29821, %r29822, %r29823, %r29824 }; 
	// end inline asm
	// begin inline asm
	mma.sync.aligned.m16n8k64.row.col.s32.s4.s4.s32    { %r29835, %r29836, %r29837, %r29838 },    { %r86038, %r86038, %r86038, %r86038 },    { %r86040, %r86040 },            { %r29835, %r29836, %r29837, %r29838 }; 
	// end inline asm
	// begin inline asm
	mma.sync.aligned.m16n8k64.row.col.s32.s4.s4.s32    { %r29807, %r29808, %r29809, %r29810 },    { %r86038, %r86038, %r86038, %r86038 },    { %r86040, %r86040 },            { %r29807, %r29808, %r29809, %r29810 }; 
	// end inline asm
	// begin inline asm
	mma.sync.aligned.m16n8k64.row.col.s32.s4.s4.s32    { %r29821, %r29822, %r29823, %r29824 },    { %r86038, %r86038, %r86038, %r86038 },    { %r86040, %r86040 },            { %r29821, %r29822, %r29823, %r29824 }; 
	// end inline asm
	// begin inline asm
	mma.sync.aligned.m16n8k64.row.col.s32.s4.s4.s32    { %r29835, %r29836, %r29837, %r29838 },    { %r86038, %r86038, %r86038, %r86038 },    { %r86040, %r86040 },            { %r29835, %r29836, %r29837, %r29838 }; 
	// end inline asm
	// begin inline asm
	mma.sync.aligned.m16n8k64.row.col.s32.s4.s4.s32    { %r29807, %r29808, %r29809, %r29810 },    { %r86038, %r86038, %r86038, %r86038 },    { %r86040, %r86040 },            { %r29807, %r29808, %r29809, %r29810 }; 
	// end inline asm
	// begin inline asm
	mma.sync.aligned.m16n8k64.row.col.s32.s4.s4.s32    { %r29821, %r29822, %r29823, %r29824 },    { %r86038, %r86038, %r86038, %r86038 },    { %r86040, %r86040 },            { %r29821, %r29822, %r29823, %r29824 }; 
	// end inline asm
	// begin inline asm
	mma.sync.aligned.m16n8k64.row.col.s32.s4.s4.s32    { %r29835, %r29836, %r29837, %r29838 },    { %r86038, %r86038, %r86038, %r86038 },    { %r86040, %r86040 },            { %r29835, %r29836, %r29837, %r29838 }; 
	// end inline asm
	// begin inline asm
	mma.sync.aligned.m16n8k64.row.col.s32.s4.s4.s32    { %r29807, %r29808, %r29809, %r29810 },    { %r86038, %r86038, %r86038, %r86038 },    { %r86040, %r86040 },            { %r29807, %r29808, %r29809, %r29810 }; 
	// end inline asm
	// begin inline asm
	mma.sync.aligned.m16n8k64.row.col.s32.s4.s4.s32    { %r29821, %r29822, %r29823, %r29824 },    { %r86038, %r86038, %r86038, %r86038 },    { %r86040, %r86040 },            { %r29821, %r29822, %r29823, %r29824 }; 
	// end inline asm
	// begin inline asm
	mma.sync.aligned.m16n8k64.row.col.s32.s4.s4.s32    { %r29835, %r29836, %r29837, %r29838 },    { %r86038, %r86038, %r86038, %r86038 },    { %r86040, %r86040 },            { %r29835, %r29836, %r29837, %r29838 }; 
	// end inline asm
	// begin inline asm
	mma.sync.aligned.m16n8k64.row.col.s32.s4.s4.s32    { %r29807, %r29808, %r29809, %r29810 },    { %r86038, %r86038, %r86038, %r86038 },    { %r86040, %r86040 },            { %r29807, %r29808, %r29809, %r29810 }; 
	// end inline asm
	// begin inline asm
	mma.sync.aligned.m16n8k64.row.col.s32.s4.s4.s32    { %r29821, %r29822, %r29823, %r29824 },    { %r86038, %r86038, %r86038, %r86038 },    { %r86040, %r86040 },            { %r29821, %r29822, %r29823, %r29824 }; 
	// end inline asm
	// begin inline asm
	mma.sync.aligned.m16n8k64.row.col.s32.s4.s4.s32    { %r29835, %r29836, %r29837, %r29838 },    { %r86038, %r86038, %r86038, %r86038 },    { %r86040, %r86040 },            { %r29835, %r29836, %r29837, %r29838 }; 
	// end inline asm
	// begin inline asm
	mma.sync.aligned.m16n8k64.row.col.s32.s4.s4.s32    { %r29807, %r29808, %r29809, %r29810 },    { %r86038, %r86038, %r86038, %r86038 },    { %r86040, %r86040 },            { %r29807, %r29808, %r29809, %r29810 }; 
	// end inline asm
	// begin inline asm
	mma.sync.aligned.m16n8k64.row.col.s32.s4.s4.s32    { %r29821, %r29822, %r29823, %r29824 },    { %r86038, %r86038, %r86038, %r86038 },    { %r86040, %r86040 },            { %r29821, %r29822, %r29823, %r29824 }; 
	// end inline asm
	// begin inline asm
	mma.sync.aligned.m16n8k64.row.col.s32.s4.s4.s32    { %r29835, %r29836, %r29837, %r29838 },    { %r86038, %r86038, %r86038, %r86038 },    { %r86040, %r86040 },            { %r29835, %r29836, %r29837, %r29838 }; 
	// end inline asm
	// begin inline asm
	mma.sync.aligned.m16n8k64.row.col.s32.s4.s4.s32    { %r29807, %r29808, %r29809, %r29810 },    { %r86038, %r86038, %r86038, %r86038 },    { %r86040, %r86040 },            { %r29807, %r29808, %r29809, %r29810 }; 
	// end inline asm
	// begin inline asm
	mma.sync.aligned.m16n8k64.row.col.s32.s4.s4.s32    { %r29821, %r29822, %r29823, %r29824 },    { %r86038, %r86038, %r86038, %r86038 },    { %r86040, %r86040 },            { %r29821, %r29822, %r29823, %r29824 }; 
	// end inline asm
	// begin inline asm
	mma.sync.aligned.m16n8k64.row.col.s32.s4.s4.s32    { %r29835, %r29836, %r29837, %r29838 },    { %r86038, %r86038, %r86038, %r86038 },    { %r86040, %r86040 },            { %r29835, %r29836, %r29837, %r29838 }; 
	// end inline asm
	// begin inline asm
	mma.sync.aligned.m16n8k64.row.col.s32.s4.s4.s32    { %r29807, %r29808, %r29809, %r29810 },    { %r86038, %r86038, %r86038, %r86038 },    { %r86040, %r86040 },            { %r29807, %r29808, %r29809, %r29810 }; 
	// end inline asm
	// begin inline asm
	mma.sync.aligned.m16n8k64.row.col.s32.s4.s4.s32    { %r29821, %r29822, %r29823, %r29824 },    { %r86038, %r86038, %r86038, %r86038 },    { %r86040, %r86040 },            { %r29821, %r29822, %r29823, %r29824 }; 
	// end inline asm
	// begin inline asm
	mma.sync.aligned.m16n8k64.row.col.s32.s4.s4.s32    { %r29835, %r29836, %r29837, %r29838 },    { %r86038, %r86038, %r86038, %r86038 },    { %r86040, %r86040 },            { %r29835, %r29836, %r29837, %r29838 }; 
	// end inline asm
	// begin inline asm
	mma.sync.aligned.m16n8k64.row.col.s32.s4.s4.s32    { %r29807, %r29808, %r29809, %r29810 },    { %r86038, %r86038, %r86038, %r86038 },    { %r86040, %r86040 },            { %r29807, %r29808, %r29809, %r29810 }; 
	// end inline asm
	// begin inline asm
	mma.sync.aligned.m16n8k64.row.col.s32.s4.s4.s32    { %r29821, %r29822, %r29823, %r29824 },    { %r86038, %r86038, %r86038, %r86038 },    { %r86040, %r86040 },            { %r29821, %r29822, %r29823, %r29824 }; 
	// end inline asm
	// begin inline asm
	mma.sync.aligned.m16n8k64.row.col.s32.s4.s4.s32    { %r29835, %r29836, %r29837, %r29838 },    { %r86038, %r86038, %r86038, %r86038 },    { %r86040, %r86040 },            { %r29835, %r29836, %r29837, %r29838 }; 
	// end inline asm
	// begin inline asm
	mma.sync.aligned.m16n8k64.row.col.s32.s4.s4.s32    { %r29807, %r29808, %r29809, %r29810 },    { %r86038, %r86038, %r86038, %r86038 },    { %r86040, %r86040 },            { %r29807, %r29808, %r29809, %r29810 }; 
	// end inline asm
	// begin inline asm
	mma.sync.aligned.m16n8k64.row.col.s32.s4.s4.s32    { %r29821, %r29822, %r29823, %r29824 },    { %r86038, %r86038, %r86038, %r86038 },    { %r86040, %r86040 },            { %r29821, %r29822, %r29823, %r29824 }; 
	// end inline asm
	// begin inline asm
	mma.sync.aligned.m16n8k64.row.col.s32.s4.s4.s32    { %r29835, %r29836, %r29837, %r29838 },    { %r86038, %r86038, %r86038, %r86038 },    { %r86040, %r86040 },            { %r29835, %r29836, %r29837, %r29838 }; 
	// end inline asm
	// begin inline asm
	mma.sync.aligned.m16n8k64.row.col.s32.s4.s4.s32    { %r29807, %r29808, %r29809, %r29810 },    { %r86038, %r86038, %r86038, %r86038 },    { %r86040, %r86040 },            { %r29807, %r29808, %r29809, %r29810 }; 
	// end inline asm
	// begin inline asm
	mma.sync.aligned.m16n8k64.row.col.s32.s4.s4.s32    { %r29821, %r29822, %r29823, %r29824 },    { %r86038, %r86038, %r86038, %r86038 },    { %r86040, %r86040 },            { %r29821, %r29822, %r29823, %r29824 }; 
	// end inline asm
	// begin inline asm
	mma.sync.aligned.m16n8k64.row.col.s32.s4.s4.s32    { %r29835, %r29836, %r29837, %r29838 },    { %r86038, %r86038, %r86038, %r86038 },    { %r86040, %r86040 },            { %r29835, %r29836, %r29837, %r29838 }; 
	// end inline asm
	// begin inline asm
	mma.sync.aligned.m16n8k64.row.col.s32.s4.s4.s32    { %r29807, %r29808, %r29809, %r29810 },    { %r86038, %r86038, %r86038, %r86038 },    { %r86040, %r86040 },            { %r29807, %r29808, %r29809, %r29810 }; 
	// end inline asm
	// begin inline asm
	mma.sync.aligned.m16n8k64.row.col.s32.s4.s4.s32    { %r29821, %r29822, %r29823, %r29824 },    { %r86038, %r86038, %r86038, %r86038 },    { %r86040, %r86040 },            { %r29821, %r29822, %r29823, %r29824 }; 
	// end inline asm
	// begin inline asm
	mma.sync.aligned.m16n8k64.row.col.s32.s4.s4.s32    { %r29835, %r29836, %r29837, %r29838 },    { %r86038, %r86038, %r86038, %r86038 },    { %r86040, %r86040 },            { %r29835, %r29836, %r29837, %r29838 }; 
	// end inline asm
	// begin inline asm
	mma.sync.aligned.m16n8k64.row.col.s32.s4.s4.s32    { %r29807, %r29808, %r29809, %r29810 },    { %r86038, %r86038, %r86038, %r86038 },    { %r86040, %r86040 },            { %r29807, %r29808, %r29809, %r29810 }; 
	// end inline asm
	// begin inline asm
	mma.sync.aligned.m16n8k64.row.col.s32.s4.s4.s32    { %r29821, %r29822, %r29823, %r29824 },    { %r86038, %r86038, %r86038, %r86038 },    { %r86040, %r86040 },            { %r29821, %r29822, %r29823, %r29824 }; 
	// end inline asm
	// begin inline asm
	mma.sync.aligned.m16n8k64.row.col.s32.s4.s4.s32    { %r29835, %r29836, %r29837, %r29838 },    { %r86038, %r86038, %r86038, %r86038 },    { %r86040, %r86040 },            { %r29835, %r29836, %r29837, %r29838 }; 
	// end inline asm
	// begin inline asm
	mma.sync.aligned.m16n8k64.row.col.s32.s4.s4.s32    { %r29807, %r29808, %r29809, %r29810 },    { %r86038, %r86038, %r86038, %r86038 },    { %r86040, %r86040 },            { %r29807, %r29808, %r29809, %r29810 }; 
	// end inline asm
	// begin inline asm
	mma.sync.aligned.m16n8k64.row.col.s32.s4.s4.s32    { %r29821, %r29822, %r29823, %r29824 },    { %r86038, %r86038, %r86038, %r86038 },    { %r86040, %r86040 },            { %r29821, %r29822, %r29823, %r29824 }; 
	// end inline asm
	// begin inline asm
	mma.sync.aligned.m16n8k64.row.col.s32.s4.s4.s32    { %r29835, %r29836, %r29837, %r29838 },    { %r86038, %r86038, %r86038, %r86038 },    { %r86040, %r86040 },            { %r29835, %r29836, %r29837, %r29838 }; 
	// end inline asm
	// begin inline asm
	mma.sync.aligned.m16n8k64.row.col.s32.s4.s4.s32    { %r29807, %r29808, %r29809, %r29810 },    { %r86038, %r86038, %r86038, %r86038 },    { %r86040, %r86040 },            { %r29807, %r29808, %r29809, %r29810 }; 
	// end inline asm
	// begin inline asm
	mma.sync.aligned.m16n8k64.row.col.s32.s4.s4.s32    { %r29821, %r29822, %r29823, %r29824 },    { %r86038, %r86038, %r86038, %r86038 },    { %r86040, %r86040 },            { %r29821, %r29822, %r29823, %r29824 }; 
	// end inline asm
	// begin inline asm
	mma.sync.aligned.m16n8k64.row.col.s32.s4.s4.s32    { %r29835, %r29836, %r29837, %r29838 },    { %r86038, %r86038, %r86038, %r86038 },    { %r86040, %r86040 },            { %r29835, %r29836, %r29837, %r29838 }; 
	// end inline asm
	// begin inline asm
	mma.sync.aligned.m16n8k64.row.col.s32.s4.s4.s32    { %r29807, %r29808, %r29809, %r29810 },    { %r86038, %r86038, %r86038, %r86038 },    { %r86040, %r86040 },            { %r29807, %r29808, %r29809, %r29810 }; 
	// end inline asm
	// begin inline asm
	mma.sync.aligned.m16n8k64.row.col.s32.s4.s4.s32    { %r29821, %r29822, %r29823, %r29824 },    { %r86038, %r86038, %r86038, %r86038 },    { %r86040, %r86040 },            { %r29821, %r29822, %r29823, %r29824 }; 
	// end inline asm
	// begin inline asm
	mma.sync.aligned.m16n8k64.row.col.s32.s4.s4.s32    { %r29835, %r29836, %r29837, %r29838 },    { %r86038, %r86038, %r86038, %r86038 },    { %r86040, %r86040 },            { %r29835, %r29836, %r29837, %r29838 }; 
	// end inline asm
	// begin inline asm
	mma.sync.aligned.m16n8k64.row.col.s32.s4.s4.s32    { %r29807, %r29808, %r29809, %r29810 },    { %r86038, %r86038, %r86038, %r86038 },    { %r86040, %r86040 },            { %r29807, %r29808, %r29809, %r29810 }; 
	// end inline asm
	// begin inline asm
	mma.sync.aligned.m16n8k64.row.col.s32.s4.s4.s32    { %r29821, %r29822, %r29823, %r29824 },    { %r86038, %r86038, %r86038, %r86038 },    { %r86040, %r86040 },            { %r29821, %r29822, %r29823, %r29824 }; 
	// end inline asm
	// begin inline asm
	mma.sync.aligned.m16n8k64.row.col.s32.s4.s4.s32    { %r29835, %r29836, %r29837, %r29838 },    { %r86038, %r86038, %r86038, %r86038 },    { %r86040, %r86040 },            { %r29835, %r29836, %r29837, %r29838 }; 
	// end inline asm
	// begin inline asm
	mma.sync.aligned.m16n8k64.row.col.s32.s4.s4.s32    { %r29807, %r29808, %r29809, %r29810 },    { %r86038, %r86038, %r86038, %r86038 },    { %r86040, %r86040 },            { %r29807, %r29808, %r29809, %r29810 }; 
	// end inline asm
	// begin inline asm
	mma.sync.aligned.m16n8k64.row.col.s32.s4.s4.s32    { %r29821, %r29822, %r29823, %r29824 },    { %r86038, %r86038, %r86038, %r86038 },    { %r86040, %r86040 },            { %r29821, %r29822, %r29823, %r29824 }; 
	// end inline asm
	// begin inline asm
	mma.sync.aligned.m16n8k64.row.col.s32.s4.s4.s32    { %r29835, %r29836, %r29837, %r29838 },    { %r86038, %r86038, %r86038, %r86038 },    { %r86040, %r86040 },            { %r29835, %r29836, %r29837, %r29838 }; 
	// end inline asm
	// begin inline asm
	mma.sync.aligned.m16n8k64.row.col.s32.s4.s4.s32    { %r29807, %r29808, %r29809, %r29810 },    { %r86038, %r86038, %r86038, %r86038 },    { %r86040, %r86040 },            { %r29807, %r29808, %r29809, %r29810 }; 
	// end inline asm
	// begin inline asm
	mma.sync.aligned.m16n8k64.row.col.s32.s4.s4.s32    { %r29821, %r29822, %r29823, %r29824 },    { %r86038, %r86038, %r86038, %r86038 },    { %r86040, %r86040 },            { %r29821, %r29822, %r29823, %r29824 }; 
	// end inline asm
	// begin inline asm
	mma.sync.aligned.m16n8k64.row.col.s32.s4.s4.s32    { %r29835, %r29836, %r29837, %r29838 },    { %r86038, %r86038, %r86038, %r86038 },    { %r86040, %r86040 },            { %r29835, %r29836, %r29837, %r29838 }; 
	// end inline asm
	// begin inline asm
	mma.sync.aligned.m16n8k64.row.col.s32.s4.s4.s32    { %r29807, %r29808, %r29809, %r29810 },    { %r86038, %r86038, %r86038, %r86038 },    { %r86040, %r86040 },            { %r29807, %r29808, %r29809, %r29810 }; 
	// end inline asm
	// begin inline asm
	mma.sync.aligned.m16n8k64.row.col.s32.s4.s4.s32    { %r29821, %r29822, %r29823, %r29824 },    { %r86038, %r86038, %r86038, %r86038 },    { %r86040, %r86040 },            { %r29821, %r29822, %r29823, %r29824 }; 
	// end inline asm
	// begin inline asm
	mma.sync.aligned.m16n8k64.row.col.s32.s4.s4.s32    { %r29835, %r29836, %r29837, %r29838 },    { %r86038, %r86038, %r86038, %r86038 },    { %r86040, %r86040 },            { %r29835, %r29836, %r29837, %r29838 }; 
	// end inline asm
	mov.u32 	%r44719, %r29809;
	mov.u32 	%r44718, %r29808;
	mov.u32 	%r44720, %r29810;
	mov.u32 	%r44717, %r29807;
	// begin inline asm
	mma.sync.aligned.m16n8k64.row.col.s32.s4.s4.s32    { %r44717, %r44718, %r44719, %r44720 },    { %r86038, %r86038, %r86038, %r86038 },    { %r86040, %r86040 },            { %r44717, %r44718, %r44719, %r44720 }; 
	// end inline asm
	mov.u32 	%r44733, %r29823;
	mov.u32 	%r44732, %r29822;
	mov.u32 	%r44734, %r29824;
	mov.u32 	%r44731, %r29821;
	// begin inline asm
	mma.sync.aligned.m16n8k64.row.col.s32.s4.s4.s32    { %r44731, %r44732, %r44733, %r44734 },    { %r86038, %r86038, %r86038, %r86038 },    { %r86040, %r86040 },            { %r44731, %r44732, %r44733, %r44734 }; 
	// end inline asm
	mov.u32 	%r44745, %r29835;
	mov.u32 	%r44747, %r29837;
	mov.u32 	%r44746, %r29836;
	mov.u32 	%r44748, %r29838;
	// begin inline asm
	mma.sync.aligned.m16n8k64.row.col.s32.s4.s4.s32    { %r44745, %r44746, %r44747, %r44748 },    { %r86038, %r86038, %r86038, %r86038 },    { %r86040, %r86040 },            { %r44745, %r44746, %r44747, %r44748 }; 
	// end inline asm
	// begin inline asm
	mma.sync.aligned.m16n8k64.row.col.s32.s4.s4.s32    { %r44717, %r44718, %r44719, %r44720 },    { %r86038, %r86038, %r86038, %r86038 },    { %r86040, %r86040 },            { %r44717, %r44718, %r44719, %r44720 }; 
	// end inline asm
	// begin inline asm
	mma.sync.aligned.m16n8k64.row.col.s32.s4.s4.s32    { %r44731, %r44732, %r44733, %r44734 },    { %r86038, %r86038, %r86038, %r86038 },    { %r86040, %r86040 },            { %r44731, %r44732, %r44733, %r44734 }; 
	// end inline asm
	// begin inline asm
	mma.sync.aligned.m16n8k64.row.col.s32.s4.s4.s32    { %r44745, %r44746, %r44747, %r44748 },    { %r86038, %r86038, %r86038, %r86038 },    { %r86040, %r86040 },            { %r44745, %r44746, %r44747, %r44748 }; 
	// end inline asm
	// begin inline asm
	mma.sync.aligned.m16n8k64.row.col.s32.s4.s4.s32    { %r44717, %r44718, %r44719, %r44720 },    { %r86038, %r86038, %r86038, %r86038 },    { %r86040, %r86040 },            { %r44717, %r44718, %r44719, %r44720 }; 
	// end inline asm
	// begin inline asm
	mma.sync.aligned.m16n8k64.row.col.s32.s4.s4.s32    { %r44731, %r44732, %r44733, %r44734 },    { %r86038, %r86038, %r86038, %r86038 },    { %r86040, %r86040 },            { %r44731, %r44732, %r44733, %r44734 }; 
	// end inline asm
	// begin inline asm
	mma.sync.aligned.m16n8k64.row.col.s32.s4.s4.s32    { %r44745, %r44746, %r44747, %r44748 },    { %r86038, %r86038, %r86038, %r86038 },    { %r86040, %r86040 },            { %r44745, %r44746, %r44747, %r44748 }; 
	// end inline asm
	// begin inline asm
	mma.sync.aligned.m16n8k64.row.col.s32.s4.s4.s32    { %r44717, %r44718, %r44719, %r44720 },    { %r86038, %r86038, %r86038, %r86038 },    { %r86040, %r86040 },            { %r44717, %r44718, %r44719, %r44720 }; 
	// end inline asm
	// begin inline asm
	mma.sync.aligned.m16n8k64.row.col.s32.s4.s4.s32    { %r44731, %r44732, %r44733, %r44734 },    { %r86038, %r86038, %r86038, %r86038 },    { %r86040, %r86040 },            { %r44731, %r44732, %r44733, %r44734 }; 
	// end inline asm
	// begin inline asm
	mma.sync.aligned.m16n8k64.row.col.s32.s4.s4.s32    { %r44745, %r44746, %r44747, %r44748 },    { %r86038, %r86038, %r86038, %r86038 },    { %r86040, %r86040 },            { %r44745, %r44746, %r44747, %r44748 }; 
	// end inline asm
	// begin inline asm
	mma.sync.aligned.m16n8k64.row.col.s32.s4.s4.s32    { %r44717, %r44718, %r44719, %r44720 },    { %r86038, %r86038, %r86038, %r86038 },    { %r86040, %r86040 },            { %r44717, %r44718, %r44719, %r44720 }; 
	// end inline asm
	// begin inline asm
	mma.sync.aligned.m16n8k64.row.col.s32.s4.s4.s32    { %r44731, %r44732, %r44733, %r44734 },    { %r86038, %r86038, %r86038, %r86038 },    { %r86040, %r86040 },            { %r44731, %r44732, %r44733, %r44734 }; 
	// end inline asm
	// begin inline asm
	mma.sync.aligned.m16n8k64.row.col.s32.s4.s4.s32    { %r44745, %r44746, %r44747, %r44748 },    { %r86038, %r86038, %r86038, %r86038 },    { %r86040, %r86040 },            { %r44745, %r44746, %r44747, %r44748 }; 
	// end inline asm
	// begin inline asm
	mma.sync.aligned.m16n8k64.row.col.s32.s4.s4.s32    { %r44717, %r44718, %r44719, %r44720 },    { %r86038, %r86038, %r86038, %r86038 },    { %r86040, %r86040 },            { %r44717, %r44718, %r44719, %r44720 }; 
	// end inline asm
	// begin inline asm
	mma.sync.aligned.m16n8k64.row.col.s32.s4.s4.s32    { %r44731, %r44732, %r44733, %r44734 },    { %r86038, %r86038, %r86038, %r86038 },    { %r86040, %r86040 },            { %r44731, %r44732, %r44733, %r44734 }; 
	// end inline asm
	// begin inline asm
	mma.sync.aligned.m16n8k64.row.col.s32.s4.s4.s32    { %r44745, %r44746, %r44747, %r44748 },    { %r86038, %r86038, %r86038, %r86038 },    { %r86040, %r86040 },            { %r44745, %r44746, %r44747, %r44748 }; 
	// end inline asm
	// begin inline asm
	mma.sync.aligned.m16n8k64.row.col.s32.s4.s4.s32    { %r44717, %r44718, %r44719, %r44720 },    { %r86038, %r86038, %r86038, %r86038 },    { %r86040, %r86040 },            { %r44717, %r44718, %r44719, %r44720 }; 
	// end inline asm
	// begin inline asm
	mma.sync.aligned.m16n8k64.row.col.s32.s4.s4.s32    { %r44731, %r44732, %r44733, %r44734 },    { %r86038, %r86038, %r86038, %r86038 },    { %r86040, %r86040 },            { %r44731, %r44732, %r44733, %r44734 }; 
	// end inline asm
	// begin inline asm
	mma.sync.aligned.m16n8k64.row.col.s32.s4.s4.s32    { %r44745, %r44746, %r44747, %r44748 },    { %r86038, %r86038, %r86038, %r86038 },    { %r86040, %r86040 },            { %r44745, %r44746, %r44747, %r44748 }; 
	// end inline asm
	// begin inline asm
	mma.sync.aligned.m16n8k64.row.col.s32.s4.s4.s32    { %r44717, %r44718, %r44719, %r44720 },    { %r86038, %r86038, %r86038, %r86038 },    { %r86040, %r86040 },            { %r44717, %r44718, %r44719, %r44720 }; 
	// end inline asm
	// begin inline asm
	mma.sync.aligned.m16n8k64.row.col.s32.s4.s4.s32    { %r44731, %r44732, %r44733, %r44734 },    { %r86038, %r86038, %r86038, %r86038 },    { %r86040, %r86040 },            { %r44731, %r44732, %r44733, %r44734 }; 
	// end inline asm
	// begin inline asm
	mma.sync.aligned.m16n8k64.row.col.s32.s4.s4.s32    { %r44745, %r44746, %r44747, %r44748 },    { %r86038, %r86038, %r86038, %r86038 },    { %r86040, %r86040 },            { %r44745, %r44746, %r44747, %r44748 }; 
	// end inline asm
	// begin inline asm
	mma.sync.aligned.m16n8k64.row.col.s32.s4.s4.s32    { %r44717, %r44718, %r44719, %r44720 },    { %r86038, %r86038, %r86038, %r86038 },    { %r86040, %r86040 },            { %r44717, %r44718, %r44719, %r44720 }; 
	// end inline asm
	// begin inline asm
	mma.sync.aligned.m16n8k64.row.col.s32.s4.s4.s32    { %r44731, %r44732, %r44733, %r44734 },    { %r86038, %r86038, %r86038, %r86038 },    { %r86040, %r86040 },            { %r44731, %r44732, %r44733, %r44734 }; 
	// end inline asm
	// begin inline asm
	mma.sync.aligned.m16n8k64.row.col.s32.s4.s4.s32    { %r44745, %r44746, %r44747, %r44748 },    { %r86038, %r86038, %r86038, %r86038 },    { %r86040, %r86040 },            { %r44745, %r44746, %r44747, %r44748 }; 
	// end inline asm
	// begin inline asm
	mma.sync.aligned.m16n8k64.row.col.s32.s4.s4.s32    { %r44717, %r44718, %r44719, %r44720 },    { %r86038, %r86038, %r86038, %r86038 },    { %r86040, %r86040 },            { %r44717, %r44718, %r44719, %r44720 }; 
	// end inline asm
	// begin inline asm
	mma.sync.aligned.m16n8k64.row.col.s32.s4.s4.s32    { %r44731, %r44732, %r44733, %r44734 },    { %r86038, %r86038, %r86038, %r86038 },    { %r86040, %r86040 },            { %r44731, %r44732, %r44733, %r44734 }; 
	// end inline asm
	// begin inline asm
	mma.sync.aligned.m16n8k64.row.col.s32.s4.s4.s32    { %r44745, %r44746, %r44747, %r44748 },    { %r86038, %r86038, %r86038, %r86038 },    { %r86040, %r86040 },            { %r44745, %r44746, %r44747, %r44748 }; 
	// end inline asm
	// begin inline asm
	mma.sync.aligned.m16n8k64.row.col.s32.s4.s4.s32    { %r44717, %r44718, %r44719, %r44720 },    { %r86038, %r86038, %r86038, %r86038 },    { %r86040, %r86040 },            { %r44717, %r44718, %r44719, %r44720 }; 
	// end inline asm
	// begin inline asm
	mma.sync.aligned.m16n8k64.row.col.s32.s4.s4.s32    { %r44731, %r44732, %r44733, %r44734 },    { %r86038, %r86038, %r86038, %r86038 },    { %r86040, %r86040 },            { %r44731, %r44732, %r44733, %r44734 }; 
	// end inline asm
	// begin inline asm
	mma.sync.aligned.m16n8k64.row.col.s32.s4.s4.s32    { %r44745, %r44746, %r44747, %r44748 },    { %r86038, %r86038, %r86038, %r86038 },    { %r86040, %r86040 },            { %r44745, %r44746, %r44747, %r44748 }; 
	// end inline asm
	// begin inline asm
	mma.sync.aligned.m16n8k64.row.col.s32.s4.s4.s32    { %r44717, %r44718, %r44719, %r44720 },    { %r86038, %r86038, %r86038, %r86038 },    { %r86040, %r86040 },            { %r44717, %r44718, %r44719, %r44720 }; 
	// end inline asm
	// begin inline asm
	mma.sync.aligned.m16n8k64.row.col.s32.s4.s4.s32    { %r44731, %r44732, %r44733, %r44734 },    { %r86038, %r86038, %r86038, %r86038 },    { %r86040, %r86040 },            { %r44731, %r44732, %r44733, %r44734 }; 
	// end inline asm
	// begin inline asm
	mma.sync.aligned.m16n8k64.row.col.s32.s4.s4.s32    { %r44745, %r44746, %r44747, %r44748 },    { %r86038, %r86038, %r86038, %r86038 },    { %r86040, %r86040 },            { %r44745, %r44746, %r44747, %r44748 }; 
	// end inline asm
	// begin inline asm
	mma.sync.aligned.m16n8k64.row.col.s32.s4.s4.s32    { %r44717, %r44718, %r44719, %r44720 },    { %r86038, %r86038, %r86038, %r86038 },    { %r86040, %r86040 },            { %r44717, %r44718, %r44719, %r44720 }; 
	// end inline asm
	// begin inline asm
	mma.sync.aligned.m16n8k64.row.col.s32.s4.s4.s32    { %r44731, %r44732, %r44733, %r44734 },    { %r86038, %r86038, %r86038, %r86038 },    { %r86040, %r86040 },            { %r44731, %r44732, %r44733, %r44734 }; 
	// end inline asm
	// begin inline asm
	mma.sync.aligned.m16n8k64.row.col.s32.s4.s4.s32    { %r44745, %r44746, %r44747, %r44748 },    { %r86038, %r86038, %r86038, %r86038 },    { %r86040, %r86040 },            { %r44745, %r44746, %r44747, %r44748 }; 
	// end inline asm
	// begin inline asm
	mma.sync.aligned.m16n8k64.row.col.s32.s4.s4.s32    { %r44717, %r44718, %r44719, %r44720 },    { %r86038, %r86038, %r86038, %r86038 },    { %r86040, %r86040 },            { %r44717, %r44718, %r44719, %r44720 }; 
	// end inline asm
	// begin inline asm
	mma.sync.aligned.m16n8k64.row.col.s32.s4.s4.s32    { %r44731, %r44732, %r44733, %r44734 },    { %r86038, %r86038, %r86038, %r86038 },    { %r86040, %r86040 },            { %r44731, %r44732, %r44733, %r44734 }; 
	// end inline asm
	// begin inline asm
	mma.sync.aligned.m16n8k64.row.col.s32.s4.s4.s32    { %r44745, %r44746, %r44747, %r44748 },    { %r86038, %r86038, %r86038, %r86038 },    { %r86040, %r86040 },            { %r44745, %r44746, %r44747, %r44748 }; 
	// end inline asm
	// begin inline asm
	mma.sync.aligned.m16n8k64.row.col.s32.s4.s4.s32    { %r44717, %r44718, %r44719, %r44720 },    { %r86038, %r86038, %r86038, %r86038 },    { %r86040, %r86040 },            { %r44717, %r44718, %r44719, %r44720 }; 
	// end inline asm
	// begin inline asm
	mma.sync.aligned.m16n8k64.row.col.s32.s4.s4.s32    { %r44731, %r44732, %r44733, %r44734 },    { %r86038, %r86038, %r86038, %r86038 },    { %r86040, %r86040 },            { %r44731, %r44732, %r44733, %r44734 }; 
	// end inline asm
	// begin inline asm
	mma.sync.aligned.m16n8k64.row.col.s32.s4.s4.s32    { %r44745, %r44746, %r44747, %r44748 },    { %r86038, %r86038, %r86038, %r86038 },    { %r86040, %r86040 },            { %r44745, %r44746, %r44747, %r44748 }; 
	// end inline asm
	// begin inline asm
	mma.sync.aligned.m16n8k64.row.col.s32.s4.s4.s32    { %r44717, %r44718, %r44719, %r44720 },    { %r86038, %r86038, %r86038, %r86038 },    { %r86040, %r86040 },            { %r44717, %r44718, %r44719, %r44720 }; 
	// end inline asm
	// begin inline asm
	mma.sync.aligned.m16n8k64.row.col.s32.s4.s4.s32    { %r44731, %r44732, %r44733, %r44734 },    { %r86038, %r86038, %r86038, %r86038 },    { %r86040, %r86040 },            { %r44731, %r44732, %r44733, %r44734 }; 
	// end inline asm
	// begin inline asm
	mma.sync.aligned.m16n8k64.row.col.s32.s4.s4.s32    { %r44745, %r44746, %r44747, %r44748 },    { %r86038, %r86038, %r86038, %r86038 },    { %r86040, %r86040 },            { %r44745, %r44746, %r44747, %r44748 }; 
	// end inline asm
	// begin inline asm
	mma.sync.aligned.m16n8k64.row.col.s32.s4.s4.s32    { %r44717, %r44718, %r44719, %r44720 },    { %r86038, %r86038, %r86038, %r86038 },    { %r86040, %r86040 },            { %r44717, %r44718, %r44719, %r44720 }; 
	// end inline asm
	// begin inline asm
	mma.sync.aligned.m16n8k64.row.col.s32.s4.s4.s32    { %r44731, %r44732, %r44733, %r44734 },    { %r86038, %r86038, %r86038, %r86038 },    { %r86040, %r86040 },            { %r44731, %r44732, %r44733, %r44734 }; 
	// end inline asm
	// begin inline asm
	mma.sync.aligned.m16n8k64.row.col.s32.s4.s4.s32    { %r44745, %r44746, %r44747, %r44748 },    { %r86038, %r86038, %r86038, %r86038 },    { %r86040, %r86040 },            { %r44745, %r44746, %r44747, %r44748 }; 
	// end inline asm
	// begin inline asm
	mma.sync.aligned.m16n8k64.row.col.s32.s4.s4.s32    { %r44717, %r44718, %r44719, %r44720 },    { %r86038, %r86038, %r86038, %r86038 },    { %r86040, %r86040 },            { %r44717, %r44718, %r44719, %r44720 }; 
	// end inline asm
	// begin inline asm
	mma.sync.aligned.m16n8k64.row.col.s32.s4.s4.s32    { %r44731, %r44732, %r44733, %r44734 },    { %r86038, %r86038, %r86038, %r86038 },    { %r86040, %r86040 },            { %r44731, %r44732, %r44733, %r44734 }; 
	// end inline asm
	// begin inline asm
	mma.sync.aligned.m16n8k64.row.col.s32.s4.s4.s32    { %r44745, %r44746, %r44747, %r44748 },    { %r86038, %r86038, %r86038, %r86038 },    { %r86040, %r86040 },            { %r44745, %r44746, %r44747, %r44748 }; 
	// end inline asm
	// begin inline asm
	mma.sync.aligned.m16n8k64.row.col.s32.s4.s4.s32    { %r44717, %r44718, %r44719, %r44720 },    { %r86038, %r86038, %r86038, %r86038 },    { %r86040, %r86040 },            { %r44717, %r44718, %r44719, %r44720 }; 
	// end inline asm
	// begin inline asm
	mma.sync.aligned.m16n8k64.row.col.s32.s4.s4.s32    { %r44731, %r44732, %r44733, %r44734 },    { %r86038, %r86038, %r86038, %r86038 },    { %r86040, %r86040 },            { %r44731, %r44732, %r44733, %r44734 }; 
	// end inline asm
	// begin inline asm
	mma.sync.aligned.m16n8k64.row.col.s32.s4.s4.s32    { %r44745, %r44746, %r44747, %r44748 },    { %r86038, %r86038, %r86038, %r86038 },    { %r86040, %r86040 },            { %r44745, %r44746, %r44747, %r44748 }; 
	// end inline asm
	// begin inline asm
	mma.sync.aligned.m16n8k64.row.col.s32.s4.s4.s32    { %r44717, %r44718, %r44719, %r44720 },    { %r86038, %r86038, %r86038, %r86038 },    { %r86040, %r86040 },            { %r44717, %r44718, %r44719, %r44720 }; 
	// end inline asm
	// begin inline asm
	mma.sync.aligned.m16n8k64.row.col.s32.s4.s4.s32    { %r44731, %r44732, %r44733, %r44734 },    { %r86038, %r86038, %r86038, %r86038 },    { %r86040, %r86040 },            { %r44731, %r44732, %r44733, %r44734 }; 
	// end inline asm
	// begin inline asm
	mma.sync.aligned.m16n8k64.row.col.s32.s4.s4.s32    { %r44745, %r44746, %r44747, %r44748 },    { %r86038, %r86038, %r86038, %r86038 },    { %r86040, %r86040 },            { %r44745, %r44746, %r44747, %r44748 }; 
	// end inline asm
	// begin inline asm
	mma.sync.aligned.m16n8k64.row.col.s32.s4.s4.s32    { %r44717, %r44718, %r44719, %r44720 },    { %r86038, %r86038, %r86038, %r86038 },    { %r86040, %r86040 },            { %r44717, %r44718, %r44719, %r44720 }; 
	// end inline asm
	// begin inline asm
	mma.sync.aligned.m16n8k64.row.col.s32.s4.s4.s32    { %r44731, %r44732, %r44733, %r44734 },    { %r86038, %r86038, %r86038, %r86038 },    { %r86040, %r86040 },            { %r44731, %r44732, %r44733, %r44734 }; 
	// end inline asm
	// begin inline asm
	mma.sync.aligned.m16n8k64.row.col.s32.s4.s4.s32    { %r44745, %r44746, %r44747, %r44748 },    { %r86038, %r86038, %r86038, %r86038 },    { %r86040, %r86040 },            { %r44745, %r44746, %r44747, %r44748 }; 
	// end inline asm
	// begin inline asm
	mma.sync.aligned.m16n8k64.row.col.s32.s4.s4.s32    { %r44717, %r44718, %r44719, %r44720 },    { %r86038, %r86038, %r86038, %r86038 },    { %r86040, %r86040 },            { %r44717, %r44718, %r44719, %r44720 }; 
	// end inline asm
	// begin inline asm
	mma.sync.aligned.m16n8k64.row.col.s32.s4.s4.s32    { %r44731, %r44732, %r44733, %r44734 },    { %r86038, %r86038, %r86038, %r86038 },    { %r86040, %r86040 },            { %r44731, %r44732, %r44733, %r44734 }; 
	// end inline asm
	// begin inline asm
	mma.sync.aligned.m16n8k64.row.col.s32.s4.s4.s32    { %r44745, %r44746, %r44747, %r44748 },    { %r86038, %r86038, %r86038, %r86038 },    { %r86040, %r86040 },            { %r44745, %r44746, %r44747, %r44748 }; 
	// end inline asm
	// begin inline asm
	mma.sync.aligned.m16n8k64.row.col.s32.s4.s4.s32    { %r44717, %r44718, %r44719, %r44720 },    { %r86038, %r86038, %r86038, %r86038 },    { %r86040, %r86040 },            { %r44717, %r44718, %r44719, %r44720 }; 
	// end inline asm
	// begin inline asm
	mma.sync.aligned.m16n8k64.row.col.s32.s4.s4.s32    { %r44731, %r44732, %r44733, %r44734 },    { %r86038, %r86038, %r86038, %r86038 },    { %r86040, %r86040 },            { %r44731, %r44732, %r44733, %r44734 }; 
	// end inline asm
	// begin inline asm
	mma.sync.aligned.m16n8k64.row.col.s32.s4.s4.s32    { %r44745, %r44746, %r44747, %r44748 },    { %r86038, %r86038, %r86038, %r86038 },    { %r86040, %r86040 },            { %r44745, %r44746, %r44747, %r44748 }; 
	// end inline asm
	// begin inline asm
	mma.sync.aligned.m16n8k64.row.col.s32.s4.s4.s32    { %r44717, %r44718, %r44719, %r44720 },    { %r86038, %r86038, %r86038, %r86038 },    { %r86040, %r86040 },            { %r44717, %r44718, %r44719, %r44720 }; 
	// end inline asm
	// begin inline asm
	mma.sync.aligned.m16n8k64.row.col.s32.s4.s4.s32    { %r44731, %r44732, %r44733, %r44734 },    { %r86038, %r86038, %r86038, %r86038 },    { %r86040, %r86040 },            { %r44731, %r44732, %r44733, %r44734 }; 
	// end inline asm
	// begin inline asm
	mma.sync.aligned.m16n8k64.row.col.s32.s4.s4.s32    { %r44745, %r44746, %r44747, %r44748 },    { %r86038, %r86038, %r86038, %r86038 },    { %r86040, %r86040 },            { %r44745, %r44746, %r44747, %r44748 }; 
	// end inline asm
	// begin inline asm
	mma.sync.aligned.m16n8k64.row.col.s32.s4.s4.s32    { %r44717, %r44718, %r44719, %r44720 },    { %r86038, %r86038, %r86038, %r86038 },    { %r86040, %r86040 },            { %r44717, %r44718, %r44719, %r44720 }; 
	// end inline asm
	// begin inline asm
	mma.sync.aligned.m16n8k64.row.col.s32.s4.s4.s32    { %r44731, %r44732, %r44733, %r44734 },    { %r86038, %r86038, %r86038, %r86038 },    { %r86040, %r86040 },            { %r44731, %r44732, %r44733, %r44734 }; 
	// end inline asm
	// begin inline asm
	mma.sync.aligned.m16n8k64.row.col.s32.s4.s4.s32    { %r44745, %r44746, %r44747, %r44748 },    { %r86038, %r86038, %r86038, %r86038 },    { %r86040, %r86040 },            { %r44745, %r44746, %r44747, %r44748 }; 
	// end inline asm
	// begin inline asm
	mma.sync.aligned.m16n8k64.row.col.s32.s4.s4.s32    { %r44717, %r44718, %r44719, %r44720 },    { %r86038, %r86038, %r86038, %r86038 },    { %r86040, %r86040 },            { %r44717, %r44718, %r44719, %r44720 }; 
	// end inline asm
	// begin inline asm
	mma.sync.aligned.m16n8k64.row.col.s32.s4.s4.s32    { %r44731, %r44732, %r44733, %r44734 },    { %r86038, %r86038, %r86038, %r86038 },    { %r86040, %r86040 },            { %r44731, %r44732, %r44733, %r44734 }; 
	// end inline asm
	// begin inline asm
	mma.sync.aligned.m16n8k64.row.col.s32.s4.s4.s32    { %r44745, %r44746, %r44747, %r44748 },    { %r86038, %r86038, %r86038, %r86038 },    { %r86040, %r86040 },            { %r44745, %r44746, %r44747, %r44748 }; 
	// end inline asm
	// begin inline asm
	mma.sync.aligned.m16n8k64.row.col.s32.s4.s4.s32    { %r44717, %r44718, %r44719, %r44720 },    { %r86038, %r86038, %r86038, %r86038 },    { %r86040, %r86040 },            { %r44717, %r44718, %r44719, %r44720 }; 
	// end inline asm
	// begin inline asm
	mma.sync.aligned.m16n8k64.row.col.s32.s4.s4.s32    { %r44731, %r44732, %r44733, %r44734 },    { %r86038, %r86038, %r86038, %r86038 },    { %r86040, %r86040 },            { %r44731, %r44732, %r44733, %r44734 }; 
	// end inline asm
	// begin inline asm
	mma.sync.aligned.m16n8k64.row.col.s32.s4.s4.s32    { %r44745, %r44746, %r44747, %r44748 },    { %r86038, %r86038, %r86038, %r86038 },    { %r86040, %r86040 },            { %r44745, %r44746, %r44747, %r44748 }; 
	// end inline asm
	// begin inline asm
	mma.sync.aligned.m16n8k64.row.col.s32.s4.s4.s32    { %r44717, %r44718, %r44719, %r44720 },    { %r86038, %r86038, %r86038, %r86038 },    { %r86040, %r86040 },            { %r44717, %r44718, %r44719, %r44720 }; 
	// end inline asm
	// begin inline asm
	mma.sync.aligned.m16n8k64.row.col.s32.s4.s4.s32    { %r44731, %r44732, %r44733, %r44734 },    { %r86038, %r86038, %r86038, %r86038 },    { %r86040, %r86040 },            { %r44731, %r44732, %r44733, %r44734 }; 
	// end inline asm
	// begin inline asm
	mma.sync.aligned.m16n8k64.row.col.s32.s4.s4.s32    { %r44745, %r44746, %r44747, %r44748 },    { %r86038, %r86038, %r86038, %r86038 },    { %r86040, %r86040 },            { %r44745, %r44746, %r44747, %r44748 }; 
	// end inline asm
	// begin inline asm
	mma.sync.aligned.m16n8k64.row.col.s32.s4.s4.s32    { %r44717, %r44718, %r44719, %r44720 },    { %r86038, %r86038, %r86038, %r86038 },    { %r86040, %r86040 },            { %r44717, %r44718, %r44719, %r44720 }; 
	// end inline asm
	// begin inline asm
	mma.sync.aligned.m16n8k64.row.col.s32.s4.s4.s32    { %r44731, %r44732, %r44733, %r44734 },    { %r86038, %r86038, %r86038, %r86038 },    { %r86040, %r86040 },            { %r44731, %r44732, %r44733, %r44734 }; 
	// end inline asm
	// begin inline asm
	mma.sync.aligned.m16n8k64.row.col.s32.s4.s4.s32    { %r44745, %r44746, %r44747, %r44748 },    { %r86038, %r86038, %r86038, %r86038 },    { %r86040, %r86040 },            { %r44745, %r44746, %r44747, %r44748 }; 
	// end inline asm
	// begin inline asm
	mma.sync.aligned.m16n8k64.row.col.s32.s4.s4.s32    { %r44717, %r44718, %r44719, %r44720 },    { %r86038, %r86038, %r86038, %r86038 },    { %r86040, %r86040 },            { %r44717, %r44718, %r44719, %r44720 }; 
	// end inline asm
	// begin inline asm
	mma.sync.aligned.m16n8k64.row.col.s32.s4.s4.s32    { %r44731, %r44732, %r44733, %r44734 },    { %r86038, %r86038, %r86038, %r86038 },    { %r86040, %r86040 },            { %r44731, %r44732, %r44733, %r44734 }; 
	// end inline asm
	// begin inline asm
	mma.sync.aligned.m16n8k64.row.col.s32.s4.s4.s32    { %r44745, %r44746, %r44747, %r44748 },    { %r86038, %r86038, %r86038, %r86038 },    { %r86040, %r86040 },            { %r44745, %r44746, %r44747, %r44748 }; 
	// end inline asm
	// begin inline asm
	mma.sync.aligned.m16n8k64.row.col.s32.s4.s4.s32    { %r44717, %r44718, %r44719, %r44720 },    { %r86038, %r86038, %r86038, %r86038 },    { %r86040, %r86040 },            { %r44717, %r44718, %r44719, %r44720 }; 
	// end inline asm
	// begin inline asm
	mma.sync.aligned.m16n8k64.row.col.s32.s4.s4.s32    { %r44731, %r44732, %r44733, %r44734 },    { %r86038, %r86038, %r86038, %r86038 },    { %r86040, %r86040 },            { %r44731, %r44732, %r44733, %r44734 }; 
	// end inline asm
	// begin inline asm
	mma.sync.aligned.m16n8k64.row.col.s32.s4.s4.s32    { %r44745, %r44746, %r44747, %r44748 },    { %r86038, %r86038, %r86038, %r86038 },    { %r86040, %r86040 },            { %r44745, %r44746, %r44747, %r44748 }; 
	// end inline asm
	// begin inline asm
	mma.sync.aligned.m16n8k64.row.col.s32.s4.s4.s32    { %r44717, %r44718, %r44719, %r44720 },    { %r86038, %r86038, %r86038, %r86038 },    { %r86040, %r86040 },            { %r44717, %r44718, %r44719, %r44720 }; 
	// end inline asm
	// begin inline asm
	mma.sync.aligned.m16n8k64.row.col.s32.s4.s4.s32    { %r44731, %r44732, %r44733, %r44734 },    { %r86038, %r86038, %r86038, %r86038 },    { %r86040, %r86040 },            { %r44731, %r44732, %r44733, %r44734 }; 
	// end inline asm
	// begin inline asm
	mma.sync.aligned.m16n8k64.row.col.s32.s4.s4.s32    { %r44745, %r44746, %r44747, %r44748 },    { %r86038, %r86038, %r86038, %r86038 },    { %r86040, %r86040 },            { %r44745, %r44746, %r44747, %r44748 }; 
	// end inline asm
	// begin inline asm
	mma.sync.aligned.m16n8k64.row.col.s32.s4.s4.s32    { %r44717, %r44718, %r44719, %r44720 },    { %r86038, %r86038, %r86038, %r86038 },    { %r86040, %r86040 },            { %r44717, %r44718, %r44719, %r44720 }; 
	// end inline asm
	// begin inline asm
	mma.sync.aligned.m16n8k64.row.col.s32.s4.s4.s32    { %r44731, %r44732, %r44733, %r44734 },    { %r86038, %r86038, %r86038, %r86038 },    { %r86040, %r86040 },            { %r44731, %r44732, %r44733, %r44734 }; 
	// end inline asm
	// begin inline asm
	mma.sync.aligned.m16n8k64.row.col.s32.s4.s4.s32    { %r44745, %r44746, %r44747, %r44748 },    { %r86038, %r86038, %r86038, %r86038 },    { %r86040, %r86040 },            { %r44745, %r44746, %r44747, %r44748 }; 
	// end inline asm
	// begin inline asm
	mma.sync.aligned.m16n8k64.row.col.s32.s4.s4.s32    { %r44717, %r44718, %r44719, %r44720 },    { %r86038, %r86038, %r86038, %r86038 },    { %r86040, %r86040 },            { %r44717, %r44718, %r44719, %r44720 }; 
	// end inline asm
	// begin inline asm
	mma.sync.aligned.m16n8k64.row.col.s32.s4.s4.s32    { %r44731, %r44732, %r44733, %r44734 },    { %r86038, %r86038, %r86038, %r86038 },    { %r86040, %r86040 },            { %r44731, %r44732, %r44733, %r44734 }; 
	// end inline asm
	// begin inline asm
	mma.sync.aligned.m16n8k64.row.col.s32.s4.s4.s32    { %r44745, %r44746, %r44747, %r44748 },    { %r86038, %r86038, %r86038, %r86038 },    { %r86040, %r86040 },            { %r44745, %r44746, %r44747, %r44748 }; 
	// end inline asm
	// begin inline asm
	mma.sync.aligned.m16n8k64.row.col.s32.s4.s4.s32    { %r44717, %r44718, %r44719, %r44720 },    { %r86038, %r86038, %r86038, %r86038 },    { %r86040, %r86040 },            { %r44717, %r44718, %r44719, %r44720 }; 
	// end inline asm
	// begin inline asm
	mma.sync.aligned.m16n8k64.row.col.s32.s4.s4.s32    { %r44731, %r44732, %r44733, %r44734 },    { %r86038, %r86038, %r86038, %r86038 },    { %r86040, %r86040 },            { %r44731, %r44732, %r44733, %r44734 }; 
	// end inline asm
	// begin inline asm
	mma.sync.aligned.m16n8k64.row.col.s32.s4.s4.s32    { %r44745, %r44746, %r44747, %r44748 },    { %r86038, %r86038, %r86038, %r86038 },    { %r86040, %r86040 },            { %r44745, %r44746, %r44747, %r44748 }; 
	// end inline asm
	// begin inline asm
	mma.sync.aligned.m16n8k64.row.col.s32.s4.s4.s32    { %r44717, %r44718, %r44719, %r44720 },    { %r86038, %r86038, %r86038, %r86038 },    { %r86040, %r86040 },            { %r44717, %r44718, %r44719, %r44720 }; 
	// end inline asm
	// begin inline asm
	mma.sync.aligned.m16n8k64.row.col.s32.s4.s4.s32    { %r44731, %r44732, %r44733, %r44734 },    { %r86038, %r86038, %r86038, %r86038 },    { %r86040, %r86040 },            { %r44731, %r44732, %r44733, %r44734 }; 
	// end inline asm
	// begin inline asm
	mma.sync.aligned.m16n8k64.row.col.s32.s4.s4.s32    { %r44745, %r44746, %r44747, %r44748 },    { %r86038, %r86038, %r86038, %r86038 },    { %r86040, %r86040 },            { %r44745, %r44746, %r44747, %r44748 }; 
	// end inline asm
	// begin inline asm
	mma.sync.aligned.m16n8k64.row.col.s32.s4.s4.s32    { %r44717, %r44718, %r44719, %r44720 },    { %r86038, %r86038, %r86038, %r86038 },    { %r86040, %r86040 },            { %r44717, %r44718, %r44719, %r44720 }; 
	// end inline asm
	// begin inline asm
	mma.sync.aligned.m16n8k64.row.col.s32.s4.s4.s32    { %r44731, %r44732, %r44733, %r44734 },    { %r86038, %r86038, %r86038, %r86038 },    { %r86040, %r86040 },            { %r44731, %r44732, %r44733, %r44734 }; 
	// end inline asm
	// begin inline asm
	mma.sync.aligned.m16n8k64.row.col.s32.s4.s4.s32    { %r44745, %r44746, %r44747, %r44748 },    { %r86038, %r86038, %r86038, %r86038 },    { %r86040, %r86040 },            { %r44745, %r44746, %r44747, %r44748 }; 
	// end inline asm
	// begin inline asm
	mma.sync.aligned.m16n8k64.row.col.s32.s4.s4.s32    { %r44717, %r44718, %r44719, %r44720 },    { %r86038, %r86038, %r86038, %r86038 },    { %r86040, %r86040 },            { %r44717, %r44718, %r44719, %r44720 }; 
	// end inline asm
	// begin inline asm
	mma.sync.aligned.m16n8k64.row.col.s32.s4.s4.s32    { %r44731, %r44732, %r44733, %r44734 },    { %r86038, %r86038, %r86038, %r86038 },    { %r86040, %r86040 },            { %r44731, %r44732, %r44733, %r44734 }; 
	// end inline asm
	// begin inline asm
	mma.sync.aligned.m16n8k64.row.col.s32.s4.s4.s32    { %r44745, %r44746, %r44747, %r44748 },    { %r86038, %r86038, %r86038, %r86038 },    { %r86040, %r86040 },            { %r44745, %r44746, %r44747, %r44748 }; 
	// end inline asm
	// begin inline asm
	mma.sync.aligned.m16n8k64.row.col.s32.s4.s4.s32    { %r44717, %r44718, %r44719, %r44720 },    { %r86038, %r86038, %r86038, %r86038 },    { %r86040, %r86040 },            { %r44717, %r44718, %r44719, %r44720 }; 
	// end inline asm
	// begin inline asm
	mma.sync.aligned.m16n8k64.row.col.s32.s4.s4.s32    { %r44731, %r44732, %r44733, %r44734 },    { %r86038, %r86038, %r86038, %r86038 },    { %r86040, %r86040 },            { %r44731, %r44732, %r44733, %r44734 }; 
	// end inline asm
	// begin inline asm
	mma.sync.aligned.m16n8k64.row.col.s32.s4.s4.s32    { %r44745, %r44746, %r44747, %r44748 },    { %r86038, %r86038, %r86038, %r86038 },    { %r86040, %r86040 },            { %r44745, %r44746, %r44747, %r44748 }; 
	// end inline asm
	// begin inline asm
	mma.sync.aligned.m16n8k64.row.col.s32.s4.s4.s32    { %r44717, %r44718, %r44719, %r44720 },    { %r86038, %r86038, %r86038, %r86038 },    { %r86040, %r86040 },            { %r44717, %r44718, %r44719, %r44720 }; 
	// end inline asm
	// begin inline asm
	mma.sync.aligned.m16n8k64.row.col.s32.s4.s4.s32    { %r44731, %r44732, %r44733, %r44734 },    { %r86038, %r86038, %r86038, %r86038 },    { %r86040, %r86040 },            { %r44731, %r44732, %r44733, %r44734 }; 
	// end inline asm
	// begin inline asm
	mma.sync.aligned.m16n8k64.row.col.s32.s4.s4.s32    { %r44745, %r44746, %r44747, %r44748 },    { %r86038, %r86038, %r86038, %r86038 },    { %r86040, %r86040 },            { %r44745, %r44746, %r44747, %r44748 }; 
	// end inline asm
	// begin inline asm
	mma.sync.aligned.m16n8k64.row.col.s32.s4.s4.s32    { %r44717, %r44718, %r44719, %r44720 },    { %r86038, %r86038, %r86038, %r86038 },    { %r86040, %r86040 },            { %r44717, %r44718, %r44719, %r44720 }; 
	// end inline asm
	// begin inline asm
	mma.sync.aligned.m16n8k64.row.col.s32.s4.s4.s32    { %r44731, %r44732, %r44733, %r44734 },    { %r86038, %r86038, %r86038, %r86038 },    { %r86040, %r86040 },            { %r44731, %r44732, %r44733, %r44734 }; 
	// end inline asm
	// begin inline asm
	mma.sync.aligned.m16n8k64.row.col.s32.s4.s4.s32    { %r44745, %r44746, %r44747, %r44748 },    { %r86038, %r86038, %r86038, %r86038 },    { %r86040, %r86040 },            { %r44745, %r44746, %r44747, %r44748 }; 
	// end inline asm
	// begin inline asm
	mma.sync.aligned.m16n8k64.row.col.s32.s4.s4.s32    { %r44717, %r44718, %r44719, %r44720 },    { %r86038, %r86038, %r86038, %r86038 },    { %r86040, %r86040 },            { %r44717, %r44718, %r44719, %r44720 }; 
	// end inline asm
	// begin inline asm
	mma.sync.aligned.m16n8k64.row.col.s32.s4.s4.s32    { %r44731, %r44732, %r44733, %r44734 },    { %r86038, %r86038, %r86038, %r86038 },    { %r86040, %r86040 },            { %r44731, %r44732, %r44733, %r44734 }; 
	// end inline asm
	// begin inline asm
	mma.sync.aligned.m16n8k64.row.col.s32.s4.s4.s32    { %r44745, %r44746, %r44747, %r44748 },    { %r86038, %r86038, %r86038, %r86038 },    { %r86040, %r86040 },            { %r44745, %r44746, %r44747, %r44748 }; 
	// end inline asm
	// begin inline asm
	mma.sync.aligned.m16n8k64.row.col.s32.s4.s4.s32    { %r44717, %r44718, %r44719, %r44720 },    { %r86038, %r86038, %r86038, %r86038 },    { %r86040, %r86040 },            { %r44717, %r44718, %r44719, %r44720 }; 
	// end inline asm
	// begin inline asm
	mma.sync.aligned.m16n8k64.row.col.s32.s4.s4.s32    { %r44731, %r44732, %r44733, %r44734 },    { %r86038, %r86038, %r86038, %r86038 },    { %r86040, %r86040 },            { %r44731, %r44732, %r44733, %r44734 }; 
	// end inline asm
	// begin inline asm
	mma.sync.aligned.m16n8k64.row.col.s32.s4.s4.s32    { %r44745, %r44746, %r44747, %r44748 },    { %r86038, %r86038, %r86038, %r86038 },    { %r86040, %r86040 },            { %r44745, %r44746, %r44747, %r44748 }; 
	// end inline asm
	// begin inline asm
	mma.sync.aligned.m16n8k64.row.col.s32.s4.s4.s32    { %r44717, %r44718, %r44719, %r44720 },    { %r86038, %r86038, %r86038, %r86038 },    { %r86040, %r86040 },            { %r44717, %r44718, %r44719, %r44720 }; 
	// end inline asm
	// begin inline asm
	mma.sync.aligned.m16n8k64.row.col.s32.s4.s4.s32    { %r44731, %r44732, %r44733, %r44734 },    { %r86038, %r86038, %r86038, %r86038 },    { %r86040, %r86040 },            { %r44731, %r44732, %r44733, %r44734 }; 
	// end inline asm
	// begin inline asm
	mma.sync.aligned.m16n8k64.row.col.s32.s4.s4.s32    { %r44745, %r44746, %r44747, %r44748 },    { %r86038, %r86038, %r86038, %r86038 },    { %r86040, %r86040 },            { %r44745, %r44746, %r44747, %r44748 }; 
	// end inline asm
	// begin inline asm
	mma.sync.aligned.m16n8k64.row.col.s32.s4.s4.s32    { %r44717, %r44718, %r44719, %r44720 },    { %r86038, %r86038, %r86038, %r86038 },    { %r86040, %r86040 },            { %r44717, %r44718, %r44719, %r44720 }; 
	// end inline asm
	// begin inline asm
	mma.sync.aligned.m16n8k64.row.col.s32.s4.s4.s32    { %r44731, %r44732, %r44733, %r44734 },    { %r86038, %r86038, %r86038, %r86038 },    { %r86040, %r86040 },            { %r44731, %r44732, %r44733, %r44734 }; 
	// end inline asm
	// begin inline asm
	mma.sync.aligned.m16n8k64.row.col.s32.s4.s4.s32    { %r44745, %r44746, %r44747, %r44748 },    { %r86038, %r86038, %r86038, %r86038 },    { %r86040, %r86040 },            { %r44745, %r44746, %r44747, %r44748 }; 
	// end inline asm
	// begin inline asm
	mma.sync.aligned.m16n8k64.row.col.s32.s4.s4.s32    { %r44717, %r44718, %r44719, %r44720 },    { %r86038, %r86038, %r86038, %r86038 },    { %r86040, %r86040 },            { %r44717, %r44718, %r44719, %r44720 }; 
	// end inline asm
	// begin inline asm
	mma.sync.aligned.m16n8k64.row.col.s32.s4.s4.s32    { %r44731, %r44732, %r44733, %r44734 },    { %r86038, %r86038, %r86038, %r86038 },    { %r86040, %r86040 },            { %r44731, %r44732, %r44733, %r44734 }; 
	// end inline asm
	// begin inline asm
	mma.sync.aligned.m16n8k64.row.col.s32.s4.s4.s32    { %r44745, %r44746, %r44747, %r44748 },    { %r86038, %r86038, %r86038, %r86038 },    { %r86040, %r86040 },            { %r44745, %r44746, %r44747, %r44748 }; 
	// end inline asm
	// begin inline asm
	mma.sync.aligned.m16n8k64.row.col.s32.s4.s4.s32    { %r44717, %r44718, %r44719, %r44720 },    { %r86038, %r86038, %r86038, %r86038 },    { %r86040, %r86040 },            { %r44717, %r44718, %r44719, %r44720 }; 
	// end inline asm
	// begin inline asm
	mma.sync.aligned.m16n8k64.row.col.s32.s4.s4.s32    { %r44731, %r44732, %r44733, %r44734 },    { %r86038, %r86038, %r86038, %r86038 },    { %r86040, %r86040 },            { %r44731, %r44732, %r44733, %r44734 }; 
	// end inline asm
	// begin inline asm
	mma.sync.aligned.m16n8k64.row.col.s32.s4.s4.s32    { %r44745, %r44746, %r44747, %r44748 },    { %r86038, %r86038, %r86038, %r86038 },    { %r86040, %r86040 },            { %r44745, %r44746, %r44747, %r44748 }; 
	// end inline asm
	// begin inline asm
	mma.sync.aligned.m16n8k64.row.col.s32.s4.s4.s32    { %r44717, %r44718, %r44719, %r44720 },    { %r86038, %r86038, %r86038, %r86038 },    { %r86040, %r86040 },            { %r44717, %r44718, %r44719, %r44720 }; 
	// end inline asm
	// begin inline asm
	mma.sync.aligned.m16n8k64.row.col.s32.s4.s4.s32    { %r44731, %r44732, %r44733, %r44734 },    { %r86038, %r86038, %r86038, %r86038 },    { %r86040, %r86040 },            { %r44731, %r44732, %r44733, %r44734 }; 
	// end inline asm
	// begin inline asm
	mma.sync.aligned.m16n8k64.row.col.s32.s4.s4.s32    { %r44745, %r44746, %r44747, %r44748 },    { %r86038, %r86038, %r86038, %r86038 },    { %r86040, %r86040 },            { %r44745, %r44746, %r44747, %r44748 }; 
	// end inline asm
	// begin inline asm
	mma.sync.aligned.m16n8k64.row.col.s32.s4.s4.s32    { %r44717, %r44718, %r44719, %r44720 },    { %r86038, %r86038, %r86038, %r86038 },    { %r86040, %r86040 },            { %r44717, %r44718, %r44719, %r44720 }; 
	// end inline asm
	// begin inline asm
	mma.sync.aligned.m16n8k64.row.col.s32.s4.s4.s32    { %r44731, %r44732, %r44733, %r44734 },    { %r86038, %r86038, %r86038, %r86038 },    { %r86040, %r86040 },            { %r44731, %r44732, %r44733, %r44734 }; 
	// end inline asm
	// begin inline asm
	mma.sync.aligned.m16n8k64.row.col.s32.s4.s4.s32    { %r44745, %r44746, %r44747, %r44748 },    { %r86038, %r86038, %r86038, %r86038 },    { %r86040, %r86040 },            { %r44745, %r44746, %r44747, %r44748 }; 
	// end inline asm
	// begin inline asm
	mma.sync.aligned.m16n8k64.row.col.s32.s4.s4.s32    { %r44717, %r44718, %r44719, %r44720 },    { %r86038, %r86038, %r86038, %r86038 },    { %r86040, %r86040 },            { %r44717, %r44718, %r44719, %r44720 }; 
	// end inline asm
	// begin inline asm
	mma.sync.aligned.m16n8k64.row.col.s32.s4.s4.s32    { %r44731, %r44732, %r44733, %r44734 },    { %r86038, %r86038, %r86038, %r86038 },    { %r86040, %r86040 },            { %r44731, %r44732, %r44733, %r44734 }; 
	// end inline asm
	// begin inline asm
	mma.sync.aligned.m16n8k64.row.col.s32.s4.s4.s32    { %r44745, %r44746, %r44747, %r44748 },    { %r86038, %r86038, %r86038, %r86038 },    { %r86040, %r86040 },            { %r44745, %r44746, %r44747, %r44748 }; 
	// end inline asm
	// begin inline asm
	mma.sync.aligned.m16n8k64.row.col.s32.s4.s4.s32    { %r44717, %r44718, %r44719, %r44720 },    { %r86038, %r86038, %r86038, %r86038 },    { %r86040, %r86040 },            { %r44717, %r44718, %r44719, %r44720 }; 
	// end inline asm
	// begin inline asm
	mma.sync.aligned.m16n8k64.row.col.s32.s4.s4.s32    { %r44731, %r44732, %r44733, %r44734 },    { %r86038, %r86038, %r86038, %r86038 },    { %r86040, %r86040 },            { %r44731, %r44732, %r44733, %r44734 }; 
	// end inline asm
	// begin inline asm
	mma.sync.aligned.m16n8k64.row.col.s32.s4.s4.s32    { %r44745, %r44746, %r44747, %r44748 },    { %r86038, %r86038, %r86038, %r86038 },    { %r86040, %r86040 },            { %r44745, %r44746, %r44747, %r44748 }; 
	// end inline asm
	// begin inline asm
	mma.sync.aligned.m16n8k64.row.col.s32.s4.s4.s32    { %r44717, %r44718, %r44719, %r44720 },    { %r86038, %r86038, %r86038, %r86038 },    { %r86040, %r86040 },            { %r44717, %r44718, %r44719, %r44720 }; 
	// end inline asm
	// begin inline asm
	mma.sync.aligned.m16n8k64.row.col.s32.s4.s4.s32    { %r44731, %r44732, %r44733, %r44734 },    { %r86038, %r86038, %r86038, %r86038 },    { %r86040, %r86040 },            { %r44731, %r44732, %r44733, %r44734 }; 
	// end inline asm
	// begin inline asm
	mma.sync.aligned.m16n8k64.row.col.s32.s4.s4.s32    { %r44745, %r44746, %r44747, %r44748 },    { %r86038, %r86038, %r86038, %r86038 },    { %r86040, %r86040 },            { %r44745, %r44746, %r44747, %r44748 }; 
	// end inline asm
	// begin inline asm
	mma.sync.aligned.m16n8k64.row.col.s32.s4.s4.s32    { %r44717, %r44718, %r44719, %r44720 },    { %r86038, %r86038, %r86038, %r86038 },    { %r86040, %r86040 },            { %r44717, %r44718, %r44719, %r44720 }; 
	// end inline asm
	// begin inline asm
	mma.sync.aligned.m16n8k64.row.col.s32.s4.s4.s32    { %r44731, %r44732, %r44733, %r44734 },    { %r86038, %r86038, %r86038, %r86038 },    { %r86040, %r86040 },            { %r44731, %r44732, %r44733, %r44734 }; 
	// end inline asm
	// begin inline asm
	mma.sync.aligned.m16n8k64.row.col.s32.s4.s4.s32    { %r44745, %r44746, %r44747, %r44748 },    { %r86038, %r86038, %r86038, %r86038 },    { %r86040, %r86040 },            { %r44745, %r44746, %r44747, %r44748 }; 
	// end inline asm
	// begin inline asm
	mma.sync.aligned.m16n8k64.row.col.s32.s4.s4.s32    { %r44717, %r44718, %r44719, %r44720 },    { %r86038, %r86038, %r86038, %r86038 },    { %r86040, %r86040 },            { %r44717, %r44718, %r44719, %r44720 }; 
	// end inline asm
	// begin inline asm
	mma.sync.aligned.m16n8k64.row.col.s32.s4.s4.s32    { %r44731, %r44732, %r44733, %r44734 },    { %r86038, %r86038, %r86038, %r86038 },    { %r86040, %r86040 },            { %r44731, %r44732, %r44733, %r44734 }; 
	// end inline asm
	// begin inline asm
	mma.sync.aligned.m16n8k64.row.col.s32.s4.s4.s32    { %r44745, %r44746, %r44747, %r44748 },    { %r86038, %r86038, %r86038, %r86038 },    { %r86040, %r86040 },            { %r44745, %r44746, %r44747, %r44748 }; 
	// end inline asm
	// begin inline asm
	mma.sync.aligned.m16n8k64.row.col.s32.s4.s4.s32    { %r44717, %r44718, %r44719, %r44720 },    { %r86038, %r86038, %r86038, %r86038 },    { %r86040, %r86040 },            { %r44717, %r44718, %r44719, %r44720 }; 
	// end inline asm
	// begin inline asm
	mma.sync.aligned.m16n8k64.row.col.s32.s4.s4.s32    { %r44731, %r44732, %r44733, %r44734 },    { %r86038, %r86038, %r86038, %r86038 },    { %r86040, %r86040 },            { %r44731, %r44732, %r44733, %r44734 }; 
	// end inline asm
	// begin inline asm
	mma.sync.aligned.m16n8k64.row.col.s32.s4.s4.s32    { %r44745, %r44746, %r44747, %r44748 },    { %r86038, %r86038, %r86038, %r86038 },    { %r86040, %r86040 },            { %r44745, %r44746, %r44747, %r44748 }; 
	// end inline asm
	// begin inline asm
	mma.sync.aligned.m16n8k64.row.col.s32.s4.s4.s32    { %r44717, %r44718, %r44719, %r44720 },    { %r86038, %r86038, %r86038, %r86038 },    { %r86040, %r86040 },            { %r44717, %r44718, %r44719, %r44720 }; 
	// end inline asm
	// begin inline asm
	mma.sync.aligned.m16n8k64.row.col.s32.s4.s4.s32    { %r44731, %r44732, %r44733, %r44734 },    { %r86038, %r86038, %r86038, %r86038 },    { %r86040, %r86040 },            { %r44731, %r44732, %r44733, %r44734 }; 
	// end inline asm
	// begin inline asm
	mma.sync.aligned.m16n8k64.row.col.s32.s4.s4.s32    { %r44745, %r44746, %r44747, %r44748 },    { %r86038, %r86038, %r86038, %r86038 },    { %r86040, %r86040 },            { %r44745, %r44746, %r44747, %r44748 }; 
	// end inline asm
	// begin inline asm
	mma.sync.aligned.m16n8k64.row.col.s32.s4.s4.s32    { %r44717, %r44718, %r44719, %r44720 },    { %r86038, %r86038, %r86038, %r86038 },    { %r86040, %r86040 },            { %r44717, %r44718, %r44719, %r44720 }; 
	// end inline asm
	// begin inline asm
	mma.sync.aligned.m16n8k64.row.col.s32.s4.s4.s32    { %r44731, %r44732, %r44733, %r44734 },    { %r86038, %r86038, %r86038, %r86038 },    { %r86040, %r86040 },            { %r44731, %r44732, %r44733, %r44734 }; 
	// end inline asm
	// begin inline asm
	mma.sync.aligned.m16n8k64.row.col.s32.s4.s4.s32    { %r44745, %r44746, %r44747, %r44748 },    { %r86038, %r86038, %r86038, %r86038 },    { %r86040, %r86040 },            { %r44745, %r44746, %r44747, %r44748 }; 
	// end inline asm
	// begin inline asm
	mma.sync.aligned.m16n8k64.row.col.s32.s4.s4.s32    { %r44717, %r44718, %r44719, %r44720 },    { %r86038, %r86038, %r86038, %r86038 },    { %r86040, %r86040 },            { %r44717, %r44718, %r44719, %r44720 }; 
	// end inline asm
	// begin inline asm
	mma.sync.aligned.m16n8k64.row.col.s32.s4.s4.s32    { %r44731, %r44732, %r44733, %r44734 },    { %r86038, %r86038, %r86038, %r86038 },    { %r86040, %r86040 },            { %r44731, %r44732, %r44733, %r44734 }; 
	// end inline asm
	// begin inline asm
	mma.sync.aligned.m16n8k64.row.col.s32.s4.s4.s32    { %r44745, %r44746, %r44747, %r44748 },    { %r86038, %r86038, %r86038, %r86038 },    { %r86040, %r86040 },            { %r44745, %r44746, %r44747, %r44748 }; 
	// end inline asm
	// begin inline asm
	mma.sync.aligned.m16n8k64.row.col.s32.s4.s4.s32    { %r44717, %r44718, %r44719, %r44720 },    { %r86038, %r86038, %r86038, %r86038 },    { %r86040, %r86040 },            { %r44717, %r44718, %r44719, %r44720 }; 
	// end inline asm
	// begin inline asm
	mma.sync.aligned.m16n8k64.row.col.s32.s4.s4.s32    { %r44731, %r44732, %r44733, %r44734 },    { %r86038, %r86038, %r86038, %r86038 },    { %r86040, %r86040 },            { %r44731, %r44732, %r44733, %r44734 }; 
	// end inline asm
	// begin inline asm
	mma.sync.aligned.m16n8k64.row.col.s32.s4.s4.s32    { %r44745, %r44746, %r44747, %r44748 },    { %r86038, %r86038, %r86038, %r86038 },    { %r86040, %r86040 },            { %r44745, %r44746, %r44747, %r44748 }; 
	// end inline asm
	// begin inline asm
	mma.sync.aligned.m16n8k64.row.col.s32.s4.s4.s32    { %r44717, %r44718, %r44719, %r44720 },    { %r86038, %r86038, %r86038, %r86038 },    { %r86040, %r86040 },            { %r44717, %r44718, %r44719, %r44720 }; 
	// end inline asm
	// begin inline asm
	mma.sync.aligned.m16n8k64.row.col.s32.s4.s4.s32    { %r44731, %r44732, %r44733, %r44734 },    { %r86038, %r86038, %r86038, %r86038 },    { %r86040, %r86040 },            { %r44731, %r44732, %r44733, %r44734 }; 
	// end inline asm
	// begin inline asm
	mma.sync.aligned.m16n8k64.row.col.s32.s4.s4.s32    { %r44745, %r44746, %r44747, %r44748 },    { %r86038, %r86038, %r86038, %r86038 },    { %r86040, %r86040 },            { %r44745, %r44746, %r44747, %r44748 }; 
	// end inline asm
	// begin inline asm
	mma.sync.aligned.m16n8k64.row.col.s32.s4.s4.s32    { %r44717, %r44718, %r44719, %r44720 },    { %r86038, %r86038, %r86038, %r86038 },    { %r86040, %r86040 },            { %r44717, %r44718, %r44719, %r44720 }; 
	// end inline asm
	// begin inline asm
	mma.sync.aligned.m16n8k64.row.col.s32.s4.s4.s32    { %r44731, %r44732, %r44733, %r44734 },    { %r86038, %r86038, %r86038, %r86038 },    { %r86040, %r86040 },            { %r44731, %r44732, %r44733, %r44734 }; 
	// end inline asm
	// begin inline asm
	mma.sync.aligned.m16n8k64.row.col.s32.s4.s4.s32    { %r44745, %r44746, %r44747, %r44748 },    { %r86038, %r86038, %r86038, %r86038 },    { %r86040, %r86040 },            { %r44745, %r44746, %r44747, %r44748 }; 
	// end inline asm
	// begin inline asm
	mma.sync.aligned.m16n8k64.row.col.s32.s4.s4.s32    { %r44717, %r44718, %r44719, %r44720 },    { %r86038, %r86038, %r86038, %r86038 },    { %r86040, %r86040 },            { %r44717, %r44718, %r44719, %r44720 }; 
	// end inline asm
	// begin inline asm
	mma.sync.aligned.m16n8k64.row.col.s32.s4.s4.s32    { %r44731, %r44732, %r44733, %r44734 },    { %r86038, %r86038, %r86038, %r86038 },    { %r86040, %r86040 },            { %r44731, %r44732, %r44733, %r44734 }; 
	// end inline asm
	// begin inline asm
	mma.sync.aligned.m16n8k64.row.col.s32.s4.s4.s32    { %r44745, %r44746, %r44747, %r44748 },    { %r86038, %r86038, %r86038, %r86038 },    { %r86040, %r86040 },            { %r44745, %r44746, %r44747, %r44748 }; 
	// end inline asm
	// begin inline asm
	mma.sync.aligned.m16n8k64.row.col.s32.s4.s4.s32    { %r44717, %r44718, %r44719, %r44720 },    { %r86038, %r86038, %r86038, %r86038 },    { %r86040, %r86040 },            { %r44717, %r44718, %r44719, %r44720 }; 
	// end inline asm
	// begin inline asm
	mma.sync.aligned.m16n8k64.row.col.s32.s4.s4.s32    { %r44731, %r44732, %r44733, %r44734 },    { %r86038, %r86038, %r86038, %r86038 },    { %r86040, %r86040 },            { %r44731, %r44732, %r44733, %r44734 }; 
	// end inline asm
	// begin inline asm
	mma.sync.aligned.m16n8k64.row.col.s32.s4.s4.s32    { %r44745, %r44746, %r44747, %r44748 },    { %r86038, %r86038, %r86038, %r86038 },    { %r86040, %r86040 },            { %r44745, %r44746, %r44747, %r44748 }; 
	// end inline asm
	// begin inline asm
	mma.sync.aligned.m16n8k64.row.col.s32.s4.s4.s32    { %r44717, %r44718, %r44719, %r44720 },    { %r86038, %r86038, %r86038, %r86038 },    { %r86040, %r86040 },            { %r44717, %r44718, %r44719, %r44720 }; 
	// end inline asm
	// begin inline asm
	mma.sync.aligned.m16n8k64.row.col.s32.s4.s4.s32    { %r44731, %r44732, %r44733, %r44734 },    { %r86038, %r86038, %r86038, %r86038 },    { %r86040, %r86040 },            { %r44731, %r44732, %r44733, %r44734 }; 
	// end inline asm
	// begin inline asm
	mma.sync.aligned.m16n8k64.row.col.s32.s4.s4.s32    { %r44745, %r44746, %r44747, %r44748 },    { %r86038, %r86038, %r86038, %r86038 },    { %r86040, %r86040 },            { %r44745, %r44746, %r44747, %r44748 }; 
	// end inline asm
	// begin inline asm
	mma.sync.aligned.m16n8k64.row.col.s32.s4.s4.s32    { %r44717, %r44718, %r44719, %r44720 },    { %r86038, %r86038, %r86038, %r86038 },    { %r86040, %r86040 },            { %r44717, %r44718, %r44719, %r44720 }; 
	// end inline asm
	// begin inline asm
	mma.sync.aligned.m16n8k64.row.col.s32.s4.s4.s32    { %r44731, %r44732, %r44733, %r44734 },    { %r86038, %r86038, %r86038, %r86038 },    { %r86040, %r86040 },            { %r44731, %r44732, %r44733, %r44734 }; 
	// end inline asm
	// begin inline asm
	mma.sync.aligned.m16n8k64.row.col.s32.s4.s4.s32    { %r44745, %r44746, %r44747, %r44748 },    { %r86038, %r86038, %r86038, %r86038 },    { %r86040, %r86040 },            { %r44745, %r44746, %r44747, %r44748 }; 
	// end inline asm
	// begin inline asm
	mma.sync.aligned.m16n8k64.row.col.s32.s4.s4.s32    { %r44717, %r44718, %r44719, %r44720 },    { %r86038, %r86038, %r86038, %r86038 },    { %r86040, %r86040 },            { %r44717, %r44718, %r44719, %r44720 }; 
	// end inline asm
	// begin inline asm
	mma.sync.aligned.m16n8k64.row.col.s32.s4.s4.s32    { %r44731, %r44732, %r44733, %r44734 },    { %r86038, %r86038, %r86038, %r86038 },    { %r86040, %r86040 },            { %r44731, %r44732, %r44733, %r44734 }; 
	// end inline asm
	// begin inline asm
	mma.sync.aligned.m16n8k64.row.col.s32.s4.s4.s32    { %r44745, %r44746, %r44747, %r44748 },    { %r86038, %r86038, %r86038, %r86038 },    { %r86040, %r86040 },            { %r44745, %r44746, %r44747, %r44748 }; 
	// end inline asm
	// begin inline asm
	mma.sync.aligned.m16n8k64.row.col.s32.s4.s4.s32    { %r44717, %r44718, %r44719, %r44720 },    { %r86038, %r86038, %r86038, %r86038 },    { %r86040, %r86040 },            { %r44717, %r44718, %r44719, %r44720 }; 
	// end inline asm
	// begin inline asm
	mma.sync.aligned.m16n8k64.row.col.s32.s4.s4.s32    { %r44731, %r44732, %r44733, %r44734 },    { %r86038, %r86038, %r86038, %r86038 },    { %r86040, %r86040 },            { %r44731, %r44732, %r44733, %r44734 }; 
	// end inline asm
	// begin inline asm
	mma.sync.aligned.m16n8k64.row.col.s32.s4.s4.s32    { %r44745, %r44746, %r44747, %r44748 },    { %r86038, %r86038, %r86038, %r86038 },    { %r86040, %r86040 },            { %r44745, %r44746, %r44747, %r44748 }; 
	// end inline asm
	// begin inline asm
	mma.sync.aligned.m16n8k64.row.col.s32.s4.s4.s32    { %r44717, %r44718, %r44719, %r44720 },    { %r86038, %r86038, %r86038, %r86038 },    { %r86040, %r86040 },            { %r44717, %r44718, %r44719, %r44720 }; 
	// end inline asm
	// begin inline asm
	mma.sync.aligned.m16n8k64.row.col.s32.s4.s4.s32    { %r44731, %r44732, %r44733, %r44734 },    { %r86038, %r86038, %r86038, %r86038 },    { %r86040, %r86040 },            { %r44731, %r44732, %r44733, %r44734 }; 
	// end inline asm
	// begin inline asm
	mma.sync.aligned.m16n8k64.row.col.s32.s4.s4.s32    { %r44745, %r44746, %r44747, %r44748 },    { %r86038, %r86038, %r86038, %r86038 },    { %r86040, %r86040 },            { %r44745, %r44746, %r44747, %r44748 }; 
	// end inline asm
	// begin inline asm
	mma.sync.aligned.m16n8k64.row.col.s32.s4.s4.s32    { %r44717, %r44718, %r44719, %r44720 },    { %r86038, %r86038, %r86038, %r86038 },    { %r86040, %r86040 },            { %r44717, %r44718, %r44719, %r44720 }; 
	// end inline asm
	// begin inline asm
	mma.sync.aligned.m16n8k64.row.col.s32.s4.s4.s32    { %r44731, %r44732, %r44733, %r44734 },    { %r86038, %r86038, %r86038, %r86038 },    { %r86040, %r86040 },            { %r44731, %r44732, %r44733, %r44734 }; 
	// end inline asm
	// begin inline asm
	mma.sync.aligned.m16n8k64.row.col.s32.s4.s4.s32    { %r44745, %r44746, %r44747, %r44748 },    { %r86038, %r86038, %r86038, %r86038 },    { %r86040, %r86040 },            { %r44745, %r44746, %r44747, %r44748 }; 
	// end inline asm
	// begin inline asm
	mma.sync.aligned.m16n8k64.row.col.s32.s4.s4.s32    { %r44717, %r44718, %r44719, %r44720 },    { %r86038, %r86038, %r86038, %r86038 },    { %r86040, %r86040 },            { %r44717, %r44718, %r44719, %r44720 }; 
	// end inline asm
	// begin inline asm
	mma.sync.aligned.m16n8k64.row.col.s32.s4.s4.s32    { %r44731, %r44732, %r44733, %r44734 },    { %r86038, %r86038, %r86038, %r86038 },    { %r86040, %r86040 },            { %r44731, %r44732, %r44733, %r44734 }; 
	// end inline asm
	// begin inline asm
	mma.sync.aligned.m16n8k64.row.col.s32.s4.s4.s32    { %r44745, %r44746, %r44747, %r44748 },    { %r86038, %r86038, %r86038, %r86038 },    { %r86040, %r86040 },            { %r44745, %r44746, %r44747, %r44748 }; 
	// end inline asm
	// begin inline asm
	mma.sync.aligned.m16n8k64.row.col.s32.s4.s4.s32    { %r44717, %r44718, %r44719, %r44720 },    { %r86038, %r86038, %r86038, %r86038 },    { %r86040, %r86040 },            { %r44717, %r44718, %r44719, %r44720 }; 
	// end inline asm
	// begin inline asm
	mma.sync.aligned.m16n8k64.row.col.s32.s4.s4.s32    { %r44731, %r44732, %r44733, %r44734 },    { %r86038, %r86038, %r86038, %r86038 },    { %r86040, %r86040 },            { %r44731, %r44732, %r44733, %r44734 }; 
	// end inline asm
	// begin inline asm
	mma.sync.aligned.m16n8k64.row.col.s32.s4.s4.s32    { %r44745, %r44746, %r44747, %r44748 },    { %r86038, %r86038, %r86038, %r86038 },    { %r86040, %r86040 },            { %r44745, %r44746, %r44747, %r44748 }; 
	// end inline asm
	// begin inline asm
	mma.sync.aligned.m16n8k64.row.col.s32.s4.s4.s32    { %r44717, %r44718, %r44719, %r44720 },    { %r86038, %r86038, %r86038, %r86038 },    { %r86040, %r86040 },            { %r44717, %r44718, %r44719, %r44720 }; 
	// end inline asm
	// begin inline asm
	mma.sync.aligned.m16n8k64.row.col.s32.s4.s4.s32    { %r44731, %r44732, %r44733, %r44734 },    { %r86038, %r86038, %r86038, %r86038 },    { %r86040, %r86040 },            { %r44731, %r44732, %r44733, %r44734 }; 
	// end inline asm
	// begin inline asm
	mma.sync.aligned.m16n8k64.row.col.s32.s4.s4.s32    { %r44745, %r44746, %r44747, %r44748 },    { %r86038, %r86038, %r86038, %r86038 },    { %r86040, %r86040 },            { %r44745, %r44746, %r44747, %r44748 }; 
	// end inline asm
	// begin inline asm
	mma.sync.aligned.m16n8k64.row.col.s32.s4.s4.s32    { %r44717, %r44718, %r44719, %r44720 },    { %r86038, %r86038, %r86038, %r86038 },    { %r86040, %r86040 },            { %r44717, %r44718, %r44719, %r44720 }; 
	// end inline asm
	// begin inline asm
	mma.sync.aligned.m16n8k64.row.col.s32.s4.s4.s32    { %r44731, %r44732, %r44733, %r44734 },    { %r86038, %r86038, %r86038, %r86038 },    { %r86040, %r86040 },            { %r44731, %r44732, %r44733, %r44734 }; 
	// end inline asm
	// begin inline asm
	mma.sync.aligned.m16n8k64.row.col.s32.s4.s4.s32    { %r44745, %r44746, %r44747, %r44748 },    { %r86038, %r86038, %r86038, %r86038 },    { %r86040, %r86040 },            { %r44745, %r44746, %r44747, %r44748 }; 
	// end inline asm
	// begin inline asm
	mma.sync.aligned.m16n8k64.row.col.s32.s4.s4.s32    { %r44717, %r44718, %r44719, %r44720 },    { %r86038, %r86038, %r86038, %r86038 },    { %r86040, %r86040 },            { %r44717, %r44718, %r44719, %r44720 }; 
	// end inline asm
	// begin inline asm
	mma.sync.aligned.m16n8k64.row.col.s32.s4.s4.s32    { %r44731, %r44732, %r44733, %r44734 },    { %r86038, %r86038, %r86038, %r86038 },    { %r86040, %r86040 },            { %r44731, %r44732, %r44733, %r44734 }; 
	// end inline asm
	// begin inline asm
	mma.sync.aligned.m16n8k64.row.col.s32.s4.s4.s32    { %r44745, %r44746, %r44747, %r44748 },    { %r86038, %r86038, %r86038, %r86038 },    { %r86040, %r86040 },            { %r44745, %r44746, %r44747, %r44748 }; 
	// end inline asm
	// begin inline asm
	mma.sync.aligned.m16n8k64.row.col.s32.s4.s4.s32    { %r44717, %r44718, %r44719, %r44720 },    { %r86038, %r86038, %r86038, %r86038 },    { %r86040, %r86040 },            { %r44717, %r44718, %r44719, %r44720 }; 
	// end inline asm
	// begin inline asm
	mma.sync.aligned.m16n8k64.row.col.s32.s4.s4.s32    { %r44731, %r44732, %r44733, %r44734 },    { %r86038, %r86038, %r86038, %r86038 },    { %r86040, %r86040 },            { %r44731, %r44732, %r44733, %r44734 }; 
	// end inline asm
	// begin inline asm
	mma.sync.aligned.m16n8k64.row.col.s32.s4.s4.s32    { %r44745, %r44746, %r44747, %r44748 },    { %r86038, %r86038, %r86038, %r86038 },    { %r86040, %r86040 },            { %r44745, %r44746, %r44747, %r44748 }; 
	// end inline asm
	// begin inline asm
	mma.sync.aligned.m16n8k64.row.col.s32.s4.s4.s32    { %r44717, %r44718, %r44719, %r44720 },    { %r86038, %r86038, %r86038, %r86038 },    { %r86040, %r86040 },            { %r44717, %r44718, %r44719, %r44720 }; 
	// end inline asm
	// begin inline asm
	mma.sync.aligned.m16n8k64.row.col.s32.s4.s4.s32    { %r44731, %r44732, %r44733, %r44734 },    { %r86038, %r86038, %r86038, %r86038 },    { %r86040, %r86040 },            { %r44731, %r44732, %r44733, %r44734 }; 
	// end inline asm
	// begin inline asm
	mma.sync.aligned.m16n8k64.row.col.s32.s4.s4.s32    { %r44745, %r44746, %r44747, %r44748 },    { %r86038, %r86038, %r86038, %r86038 },    { %r86040, %r86040 },            { %r44745, %r44746, %r44747, %r44748 }; 
	// end inline asm
	// begin inline asm
	mma.sync.aligned.m16n8k64.row.col.s32.s4.s4.s32    { %r44717, %r44718, %r44719, %r44720 },    { %r86038, %r86038, %r86038, %r86038 },    { %r86040, %r86040 },            { %r44717, %r44718, %r44719, %r44720 }; 
	// end inline asm
	// begin inline asm
	mma.sync.aligned.m16n8k64.row.col.s32.s4.s4.s32    { %r44731, %r44732, %r44733, %r44734 },    { %r86038, %r86038, %r86038, %r86038 },    { %r86040, %r86040 },            { %r44731, %r44732, %r44733, %r44734 }; 
	// end inline asm
	// begin inline asm
	mma.sync.aligned.m16n8k64.row.col.s32.s4.s4.s32    { %r44745, %r44746, %r44747, %r44748 },    { %r86038, %r86038, %r86038, %r86038 },    { %r86040, %r86040 },            { %r44745, %r44746, %r44747, %r44748 }; 
	// end inline asm
	// begin inline asm
	mma.sync.aligned.m16n8k64.row.col.s32.s4.s4.s32    { %r44717, %r44718, %r44719, %r44720 },    { %r86038, %r86038, %r86038, %r86038 },    { %r86040, %r86040 },            { %r44717, %r44718, %r44719, %r44720 }; 
	// end inline asm
	// begin inline asm
	mma.sync.aligned.m16n8k64.row.col.s32.s4.s4.s32    { %r44731, %r44732, %r44733, %r44734 },    { %r86038, %r86038, %r86038, %r86038 },    { %r86040, %r86040 },            { %r44731, %r44732, %r44733, %r44734 }; 
	// end inline asm
	// begin inline asm
	mma.sync.aligned.m16n8k64.row.col.s32.s4.s4.s32    { %r44745, %r44746, %r44747, %r44748 },    { %r86038, %r86038, %r86038, %r86038 },    { %r86040, %r86040 },            { %r44745, %r44746, %r44747, %r44748 }; 
	// end inline asm
	// begin inline asm
	mma.sync.aligned.m16n8k64.row.col.s32.s4.s4.s32    { %r44717, %r44718, %r44719, %r44720 },    { %r86038, %r86038, %r86038, %r86038 },    { %r86040, %r86040 },            { %r44717, %r44718, %r44719, %r44720 }; 
	// end inline asm
	// begin inline asm
	mma.sync.aligned.m16n8k64.row.col.s32.s4.s4.s32    { %r44731, %r44732, %r44733, %r44734 },    { %r86038, %r86038, %r86038, %r86038 },    { %r86040, %r86040 },            { %r44731, %r44732, %r44733, %r44734 }; 
	// end inline asm
	// begin inline asm
	mma.sync.aligned.m16n8k64.row.col.s32.s4.s4.s32    { %r44745, %r44746, %r44747, %r44748 },    { %r86038, %r86038, %r86038, %r86038 },    { %r86040, %r86040 },            { %r44745, %r44746, %r44747, %r44748 }; 
	// end inline asm
	// begin inline asm
	mma.sync.aligned.m16n8k64.row.col.s32.s4.s4.s32    { %r44717, %r44718, %r44719, %r44720 },    { %r86038, %r86038, %r86038, %r86038 },    { %r86040, %r86040 },            { %r44717, %r44718, %r44719, %r44720 }; 
	// end inline asm
	// begin inline asm
	mma.sync.aligned.m16n8k64.row.col.s32.s4.s4.s32    { %r44731, %r44732, %r44733, %r44734 },    { %r86038, %r86038, %r86038, %r86038 },    { %r86040, %r86040 },            { %r44731, %r44732, %r44733, %r44734 }; 
	// end inline asm
	// begin inline asm
	mma.sync.aligned.m16n8k64.row.col.s32.s4.s4.s32    { %r44745, %r44746, %r44747, %r44748 },    { %r86038, %r86038, %r86038, %r86038 },    { %r86040, %r86040 },            { %r44745, %r44746, %r44747, %r44748 }; 
	// end inline asm
	// begin inline asm
	mma.sync.aligned.m16n8k64.row.col.s32.s4.s4.s32    { %r44717, %r44718, %r44719, %r44720 },    { %r86038, %r86038, %r86038, %r86038 },    { %r86040, %r86040 },            { %r44717, %r44718, %r44719, %r44720 }; 
	// end inline asm
	// begin inline asm
	mma.sync.aligned.m16n8k64.row.col.s32.s4.s4.s32    { %r44731, %r44732, %r44733, %r44734 },    { %r86038, %r86038, %r86038, %r86038 },    { %r86040, %r86040 },            { %r44731, %r44732, %r44733, %r44734 }; 
	// end inline asm
	// begin inline asm
	mma.sync.aligned.m16n8k64.row.col.s32.s4.s4.s32    { %r44745, %r44746, %r44747, %r44748 },    { %r86038, %r86038, %r86038, %r86038 },    { %r86040, %r86040 },            { %r44745, %r44746, %r44747, %r44748 }; 
	// end inline asm
	// begin inline asm
	mma.sync.aligned.m16n8k64.row.col.s32.s4.s4.s32    { %r44717, %r44718, %r44719, %r44720 },    { %r86038, %r86038, %r86038, %r86038 },    { %r86040, %r86040 },            { %r44717, %r44718, %r44719, %r44720 }; 
	// end inline asm
	// begin inline asm
	mma.sync.aligned.m16n8k64.row.col.s32.s4.s4.s32    { %r44731, %r44732, %r44733, %r44734 },    { %r86038, %r86038, %r86038, %r86038 },    { %r86040, %r86040 },            { %r44731, %r44732, %r44733, %r44734 }; 
	// end inline asm
	// begin inline asm
	mma.sync.aligned.m16n8k64.row.col.s32.s4.s4.s32    { %r44745, %r44746, %r44747, %r44748 },    { %r86038, %r86038, %r86038, %r86038 },    { %r86040, %r86040 },            { %r44745, %r44746, %r44747, %r44748 }; 
	// end inline asm
	// begin inline asm
	mma.sync.aligned.m16n8k64.row.col.s32.s4.s4.s32    { %r44717, %r44718, %r44719, %r44720 },    { %r86038, %r86038, %r86038, %r86038 },    { %r86040, %r86040 },            { %r44717, %r44718, %r44719, %r44720 }; 
	// end inline asm
	// begin inline asm
	mma.sync.aligned.m16n8k64.row.col.s32.s4.s4.s32    { %r44731, %r44732, %r44733, %r44734 },    { %r86038, %r86038, %r86038, %r86038 },    { %r86040, %r86040 },            { %r44731, %r44732, %r44733, %r44734 }; 
	// end inline asm
	// begin inline asm
	mma.sync.aligned.m16n8k64.row.col.s32.s4.s4.s32    { %r44745, %r44746, %r44747, %r44748 },    { %r86038, %r86038, %r86038, %r86038 },    { %r86040, %r86040 },            { %r44745, %r44746, %r44747, %r44748 }; 
	// end inline asm
	// begin inline asm
	mma.sync.aligned.m16n8k64.row.col.s32.s4.s4.s32    { %r44717, %r44718, %r44719, %r44720 },    { %r86038, %r86038, %r86038, %r86038 },    { %r86040, %r86040 },            { %r44717, %r44718, %r44719, %r44720 }; 
	// end inline asm
	// begin inline asm
	mma.sync.aligned.m16n8k64.row.col.s32.s4.s4.s32    { %r44731, %r44732, %r44733, %r44734 },    { %r86038, %r86038, %r86038, %r86038 },    { %r86040, %r86040 },            { %r44731, %r44732, %r44733, %r44734 }; 
	// end inline asm
	// begin inline asm
	mma.sync.aligned.m16n8k64.row.col.s32.s4.s4.s32    { %r44745, %r44746, %r44747, %r44748 },    { %r86038, %r86038, %r86038, %r86038 },    { %r86040, %r86040 },            { %r44745, %r44746, %r44747, %r44748 }; 
	// end inline asm
	// begin inline asm
	mma.sync.aligned.m16n8k64.row.col.s32.s4.s4.s32    { %r44717, %r44718, %r44719, %r44720 },    { %r86038, %r86038, %r86038, %r86038 },    { %r86040, %r86040 },            { %r44717, %r44718, %r44719, %r44720 }; 
	// end inline asm
	// begin inline asm
	mma.sync.aligned.m16n8k64.row.col.s32.s4.s4.s32    { %r44731, %r44732, %r44733, %r44734 },    { %r86038, %r86038, %r86038, %r86038 },    { %r86040, %r86040 },            { %r44731, %r44732, %r44733, %r44734 }; 
	// end inline asm
	// begin inline asm
	mma.sync.aligned.m16n8k64.row.col.s32.s4.s4.s32    { %r44745, %r44746, %r44747, %r44748 },    { %r86038, %r86038, %r86038, %r86038 },    { %r86040, %r86040 },            { %r44745, %r44746, %r44747, %r44748 }; 
	// end inline asm
	// begin inline asm
	mma.sync.aligned.m16n8k64.row.col.s32.s4.s4.s32    { %r44717, %r44718, %r44719, %r44720 },    { %r86038, %r86038, %r86038, %r86038 },    { %r86040, %r86040 },            { %r44717, %r44718, %r44719, %r44720 }; 
	// end inline asm
	// begin inline asm
	mma.sync.aligned.m16n8k64.row.col.s32.s4.s4.s32    { %r44731, %r44732, %r44733, %r44734 },    { %r86038, %r86038, %r86038, %r86038 },    { %r86040, %r86040 },            { %r44731, %r44732, %r44733, %r44734 }; 
	// end inline asm
	// begin inline asm
	mma.sync.aligned.m16n8k64.row.col.s32.s4.s4.s32    { %r44745, %r44746, %r44747, %r44748 },    { %r86038, %r86038, %r86038, %r86038 },    { %r86040, %r86040 },            { %r44745, %r44746, %r44747, %r44748 }; 
	// end inline asm
	// begin inline asm
	mma.sync.aligned.m16n8k64.row.col.s32.s4.s4.s32    { %r44717, %r44718, %r44719, %r44720 },    { %r86038, %r86038, %r86038, %r86038 },    { %r86040, %r86040 },            { %r44717, %r44718, %r44719, %r44720 }; 
	// end inline asm
	// begin inline asm
	mma.sync.aligned.m16n8k64.row.col.s32.s4.s4.s32    { %r44731, %r44732, %r44733, %r44734 },    { %r86038, %r86038, %r86038, %r86038 },    { %r86040, %r86040 },            { %r44731, %r44732, %r44733, %r44734 }; 
	// end inline asm
	// begin inline asm
	mma.sync.aligned.m16n8k64.row.col.s32.s4.s4.s32    { %r44745, %r44746, %r44747, %r44748 },    { %r86038, %r86038, %r86038, %r86038 },    { %r86040, %r86040 },            { %r44745, %r44746, %r44747, %r44748 }; 
	// end inline asm
	// begin inline asm
	mma.sync.aligned.m16n8k64.row.col.s32.s4.s4.s32    { %r44717, %r44718, %r44719, %r44720 },    { %r86038, %r86038, %r86038, %r86038 },    { %r86040, %r86040 },            { %r44717, %r44718, %r44719, %r44720 }; 
	// end inline asm
	// begin inline asm
	mma.sync.aligned.m16n8k64.row.col.s32.s4.s4.s32    { %r44731, %r44732, %r44733, %r44734 },    { %r86038, %r86038, %r86038, %r86038 },    { %r86040, %r86040 },            { %r44731, %r44732, %r44733, %r44734 }; 
	// end inline asm
	// begin inline asm
	mma.sync.aligned.m16n8k64.row.col.s32.s4.s4.s32    { %r44745, %r44746, %r44747, %r44748 },    { %r86038, %r86038, %r86038, %r86038 },    { %r86040, %r86040 },            { %r44745, %r44746, %r44747, %r44748 }; 
	// end inline asm
	// begin inline asm
	mma.sync.aligned.m16n8k64.row.col.s32.s4.s4.s32    { %r44717, %r44718, %r44719, %r44720 },    { %r86038, %r86038, %r86038, %r86038 },    { %r86040, %r86040 },            { %r44717, %r44718, %r44719, %r44720 }; 
	// end inline asm
	// begin inline asm
	mma.sync.aligned.m16n8k64.row.col.s32.s4.s4.s32    { %r44731, %r44732, %r44733, %r44734 },    { %r86038, %r86038, %r86038, %r86038 },    { %r86040, %r86040 },            { %r44731, %r44732, %r44733, %r44734 }; 
	// end inline asm
	// begin inline asm
	mma.sync.aligned.m16n8k64.row.col.s32.s4.s4.s32    { %r44745, %r44746, %r44747, %r44748 },    { %r86038, %r86038, %r86038, %r86038 },    { %r86040, %r86040 },            { %r44745, %r44746, %r44747, %r44748 }; 
	// end inline asm
	// begin inline asm
	mma.sync.aligned.m16n8k64.row.col.s32.s4.s4.s32    { %r44717, %r44718, %r44719, %r44720 },    { %r86038, %r86038, %r86038, %r86038 },    { %r86040, %r86040 },            { %r44717, %r44718, %r44719, %r44720 }; 
	// end inline asm
	// begin inline asm
	mma.sync.aligned.m16n8k64.row.col.s32.s4.s4.s32    { %r44731, %r44732, %r44733, %r44734 },    { %r86038, %r86038, %r86038, %r86038 },    { %r86040, %r86040 },            { %r44731, %r44732, %r44733, %r44734 }; 
	// end inline asm
	// begin inline asm
	mma.sync.aligned.m16n8k64.row.col.s32.s4.s4.s32    { %r44745, %r44746, %r44747, %r44748 },    { %r86038, %r86038, %r86038, %r86038 },    { %r86040, %r86040 },            { %r44745, %r44746, %r44747, %r44748 }; 
	// end inline asm
	// begin inline asm
	mma.sync.aligned.m16n8k64.row.col.s32.s4.s4.s32    { %r44717, %r44718, %r44719, %r44720 },    { %r86038, %r86038, %r86038, %r86038 },    { %r86040, %r86040 },            { %r44717, %r44718, %r44719, %r44720 }; 
	// end inline asm
	// begin inline asm
	mma.sync.aligned.m16n8k64.row.col.s32.s4.s4.s32    { %r44731, %r44732, %r44733, %r44734 },    { %r86038, %r86038, %r86038, %r86038 },    { %r86040, %r86040 },            { %r44731, %r44732, %r44733, %r44734 }; 
	// end inline asm
	// begin inline asm
	mma.sync.aligned.m16n8k64.row.col.s32.s4.s4.s32    { %r44745, %r44746, %r44747, %r44748 },    { %r86038, %r86038, %r86038, %r86038 },    { %r86040, %r86040 },            { %r44745, %r44746, %r44747, %r44748 }; 
	// end inline asm
	// begin inline asm
	mma.sync.aligned.m16n8k64.row.col.s32.s4.s4.s32    { %r44717, %r44718, %r44719, %r44720 },    { %r86038, %r86038, %r86038, %r86038 },    { %r86040, %r86040 },            { %r44717, %r44718, %r44719, %r44720 }; 
	// end inline asm
	// begin inline asm
	mma.sync.aligned.m16n8k64.row.col.s32.s4.s4.s32    { %r44731, %r44732, %r44733, %r44734 },    { %r86038, %r86038, %r86038, %r86038 },    { %r86040, %r86040 },            { %r44731, %r44732, %r44733, %r44734 }; 
	// end inline asm
	// begin inline asm
	mma.sync.aligned.m16n8k64.row.col.s32.s4.s4.s32    { %r44745, %r44746, %r44747, %r44748 },    { %r86038, %r86038, %r86038, %r86038 },    { %r86040, %r86040 },            { %r44745, %r44746, %r44747, %r44748 }; 
	// end inline asm
	// begin inline asm
	mma.sync.aligned.m16n8k64.row.col.s32.s4.s4.s32    { %r44717, %r44718, %r44719, %r44720 },    { %r86038, %r86038, %r86038, %r86038 },    { %r86040, %r86040 },            { %r44717, %r44718, %r44719, %r44720 }; 
	// end inline asm
	// begin inline asm
	mma.sync.aligned.m16n8k64.row.col.s32.s4.s4.s32    { %r44731, %r44732, %r44733, %r44734 },    { %r86038, %r86038, %r86038, %r86038 },    { %r86040, %r86040 },            { %r44731, %r44732, %r44733, %r44734 }; 
	// end inline asm
	// begin inline asm
	mma.sync.aligned.m16n8k64.row.col.s32.s4.s4.s32    { %r44745, %r44746, %r44747, %r44748 },    { %r86038, %r86038, %r86038, %r86038 },    { %r86040, %r86040 },            { %r44745, %r44746, %r44747, %r44748 }; 
	// end inline asm
	// begin inline asm
	mma.sync.aligned.m16n8k64.row.col.s32.s4.s4.s32    { %r44717, %r44718, %r44719, %r44720 },    { %r86038, %r86038, %r86038, %r86038 },    { %r86040, %r86040 },            { %r44717, %r44718, %r44719, %r44720 }; 
	// end inline asm
	// begin inline asm
	mma.sync.aligned.m16n8k64.row.col.s32.s4.s4.s32    { %r44731, %r44732, %r44733, %r44734 },    { %r86038, %r86038, %r86038, %r86038 },    { %r86040, %r86040 },            { %r44731, %r44732, %r44733, %r44734 }; 
	// end inline asm
	// begin inline asm
	mma.sync.aligned.m16n8k64.row.col.s32.s4.s4.s32    { %r44745, %r44746, %r44747, %r44748 },    { %r86038, %r86038, %r86038, %r86038 },    { %r86040, %r86040 },            { %r44745, %r44746, %r44747, %r44748 }; 
	// end inline asm
	// begin inline asm
	mma.sync.aligned.m16n8k64.row.col.s32.s4.s4.s32    { %r44717, %r44718, %r44719, %r44720 },    { %r86038, %r86038, %r86038, %r86038 },    { %r86040, %r86040 },            { %r44717, %r44718, %r44719, %r44720 }; 
	// end inline asm
	// begin inline asm
	mma.sync.aligned.m16n8k64.row.col.s32.s4.s4.s32    { %r44731, %r44732, %r44733, %r44734 },    { %r86038, %r86038, %r86038, %r86038 },    { %r86040, %r86040 },            { %r44731, %r44732, %r44733, %r44734 }; 
	// end inline asm
	// begin inline asm
	mma.sync.aligned.m16n8k64.row.col.s32.s4.s4.s32    { %r44745, %r44746, %r44747, %r44748 },    { %r86038, %r86038, %r86038, %r86038 },    { %r86040, %r86040 },            { %r44745, %r44746, %r44747, %r44748 }; 
	// end inline asm
	// begin inline asm
	mma.sync.aligned.m16n8k64.row.col.s32.s4.s4.s32    { %r44717, %r44718, %r44719, %r44720 },    { %r86038, %r86038, %r86038, %r86038 },    { %r86040, %r86040 },            { %r44717, %r44718, %r44719, %r44720 }; 
	// end inline asm
	// begin inline asm
	mma.sync.aligned.m16n8k64.row.col.s32.s4.s4.s32    { %r44731, %r44732, %r44733, %r44734 },    { %r86038, %r86038, %r86038, %r86038 },    { %r86040, %r86040 },            { %r44731, %r44732, %r44733, %r44734 }; 
	// end inline asm
	// begin inline asm
	mma.sync.aligned.m16n8k64.row.col.s32.s4.s4.s32    { %r44745, %r44746, %r44747, %r44748 },    { %r86038, %r86038, %r86038, %r86038 },    { %r86040, %r86040 },            { %r44745, %r44746, %r44747, %r44748 }; 
	// end inline asm
	// begin inline asm
	mma.sync.aligned.m16n8k64.row.col.s32.s4.s4.s32    { %r44717, %r44718, %r44719, %r44720 },    { %r86038, %r86038, %r86038, %r86038 },    { %r86040, %r86040 },            { %r44717, %r44718, %r44719, %r44720 }; 
	// end inline asm
	// begin inline asm
	mma.sync.aligned.m16n8k64.row.col.s32.s4.s4.s32    { %r44731, %r44732, %r44733, %r44734 },    { %r86038, %r86038, %r86038, %r86038 },    { %r86040, %r86040 },            { %r44731, %r44732, %r44733, %r44734 }; 
	// end inline asm
	// begin inline asm
	mma.sync.aligned.m16n8k64.row.col.s32.s4.s4.s32    { %r44745, %r44746, %r44747, %r44748 },    { %r86038, %r86038, %r86038, %r86038 },    { %r86040, %r86040 },            { %r44745, %r44746, %r44747, %r44748 }; 
	// end inline asm
	// begin inline asm
	mma.sync.aligned.m16n8k64.row.col.s32.s4.s4.s32    { %r44717, %r44718, %r44719, %r44720 },    { %r86038, %r86038, %r86038, %r86038 },    { %r86040, %r86040 },            { %r44717, %r44718, %r44719, %r44720 }; 
	// end inline asm
	// begin inline asm
	mma.sync.aligned.m16n8k64.row.col.s32.s4.s4.s32    { %r44731, %r44732, %r44733, %r44734 },    { %r86038, %r86038, %r86038, %r86038 },    { %r86040, %r86040 },            { %r44731, %r44732, %r44733, %r44734 }; 
	// end inline asm
	// begin inline asm
	mma.sync.aligned.m16n8k64.row.col.s32.s4.s4.s32    { %r44745, %r44746, %r44747, %r44748 },    { %r86038, %r86038, %r86038, %r86038 },    { %r86040, %r86040 },            { %r44745, %r44746, %r44747, %r44748 }; 
	// end inline asm
	// begin inline asm
	mma.sync.aligned.m16n8k64.row.col.s32.s4.s4.s32    { %r44717, %r44718, %r44719, %r44720 },    { %r86038, %r86038, %r86038, %r86038 },    { %r86040, %r86040 },            { %r44717, %r44718, %r44719, %r44720 }; 
	// end inline asm
	// begin inline asm
	mma.sync.aligned.m16n8k64.row.col.s32.s4.s4.s32    { %r44731, %r44732, %r44733, %r44734 },    { %r86038, %r86038, %r86038, %r86038 },    { %r86040, %r86040 },            { %r44731, %r44732, %r44733, %r44734 }; 
	// end inline asm
	// begin inline asm
	mma.sync.aligned.m16n8k64.row.col.s32.s4.s4.s32    { %r44745, %r44746, %r44747, %r44748 },    { %r86038, %r86038, %r86038, %r86038 },    { %r86040, %r86040 },            { %r44745, %r44746, %r44747, %r44748 }; 
	// end inline asm
	// begin inline asm
	mma.sync.aligned.m16n8k64.row.col.s32.s4.s4.s32    { %r44717, %r44718, %r44719, %r44720 },    { %r86038, %r86038, %r86038, %r86038 },    { %r86040, %r86040 },            { %r44717, %r44718, %r44719, %r44720 }; 
	// end inline asm
	// begin inline asm
	mma.sync.aligned.m16n8k64.row.col.s32.s4.s4.s32    { %r44731, %r44732, %r44733, %r44734 },    { %r86038, %r86038, %r86038, %r86038 },    { %r86040, %r86040 },            { %r44731, %r44732, %r44733, %r44734 }; 
	// end inline asm
	// begin inline asm
	mma.sync.aligned.m16n8k64.row.col.s32.s4.s4.s32    { %r44745, %r44746, %r44747, %r44748 },    { %r86038, %r86038, %r86038, %r86038 },    { %r86040, %r86040 },            { %r44745, %r44746, %r44747, %r44748 }; 
	// end inline asm
	// begin inline asm
	mma.sync.aligned.m16n8k64.row.col.s32.s4.s4.s32    { %r44717, %r44718, %r44719, %r44720 },    { %r86038, %r86038, %r86038, %r86038 },    { %r86040, %r86040 },            { %r44717, %r44718, %r44719, %r44720 }; 
	// end inline asm
	// begin inline asm
	mma.sync.aligned.m16n8k64.row.col.s32.s4.s4.s32    { %r44731, %r44732, %r44733, %r44734 },    { %r86038, %r86038, %r86038, %r86038 },    { %r86040, %r86040 },            { %r44731, %r44732, %r44733, %r44734 }; 
	// end inline asm
	// begin inline asm
	mma.sync.aligned.m16n8k64.row.col.s32.s4.s4.s32    { %r44745, %r44746, %r44747, %r44748 },    { %r86038, %r86038, %r86038, %r86038 },    { %r86040, %r86040 },            { %r44745, %r44746, %r44747, %r44748 }; 
	// end inline asm
	// begin inline asm
	mma.sync.aligned.m16n8k64.row.col.s32.s4.s4.s32    { %r44717, %r44718, %r44719, %r44720 },    { %r86038, %r86038, %r86038, %r86038 },    { %r86040, %r86040 },            { %r44717, %r44718, %r44719, %r44720 }; 
	// end inline asm
	// begin inline asm
	mma.sync.aligned.m16n8k64.row.col.s32.s4.s4.s32    { %r44731, %r44732, %r44733, %r44734 },    { %r86038, %r86038, %r86038, %r86038 },    { %r86040, %r86040 },            { %r44731, %r44732, %r44733, %r44734 }; 
	// end inline asm
	// begin inline asm
	mma.sync.aligned.m16n8k64.row.col.s32.s4.s4.s32    { %r44745, %r44746, %r44747, %r44748 },    { %r86038, %r86038, %r86038, %r86038 },    { %r86040, %r86040 },            { %r44745, %r44746, %r44747, %r44748 }; 
	// end inline asm
	// begin inline asm
	mma.sync.aligned.m16n8k64.row.col.s32.s4.s4.s32    { %r44717, %r44718, %r44719, %r44720 },    { %r86038, %r86038, %r86038, %r86038 },    { %r86040, %r86040 },            { %r44717, %r44718, %r44719, %r44720 }; 
	// end inline asm
	// begin inline asm
	mma.sync.aligned.m16n8k64.row.col.s32.s4.s4.s32    { %r44731, %r44732, %r44733, %r44734 },    { %r86038, %r86038, %r86038, %r86038 },    { %r86040, %r86040 },            { %r44731, %r44732, %r44733, %r44734 }; 
	// end inline asm
	// begin inline asm
	mma.sync.aligned.m16n8k64.row.col.s32.s4.s4.s32    { %r44745, %r44746, %r44747, %r44748 },    { %r86038, %r86038, %r86038, %r86038 },    { %r86040, %r86040 },            { %r44745, %r44746, %r44747, %r44748 }; 
	// end inline asm
	// begin inline asm
	mma.sync.aligned.m16n8k64.row.col.s32.s4.s4.s32    { %r44717, %r44718, %r44719, %r44720 },    { %r86038, %r86038, %r86038, %r86038 },    { %r86040, %r86040 },            { %r44717, %r44718, %r44719, %r44720 }; 
	// end inline asm
	// begin inline asm
	mma.sync.aligned.m16n8k64.row.col.s32.s4.s4.s32    { %r44731, %r44732, %r44733, %r44734 },    { %r86038, %r86038, %r86038, %r86038 },    { %r86040, %r86040 },            { %r44731, %r44732, %r44733, %r44734 }; 
	// end inline asm
	// begin inline asm
	mma.sync.aligned.m16n8k64.row.col.s32.s4.s4.s32    { %r44745, %r44746, %r44747, %r44748 },    { %r86038, %r86038, %r86038, %r86038 },    { %r86040, %r86040 },            { %r44745, %r44746, %r44747, %r44748 }; 
	// end inline asm
	// begin inline asm
	mma.sync.aligned.m16n8k64.row.col.s32.s4.s4.s32    { %r44717, %r44718, %r44719, %r44720 },    { %r86038, %r86038, %r86038, %r86038 },    { %r86040, %r86040 },            { %r44717, %r44718, %r44719, %r44720 }; 
	// end inline asm
	// begin inline asm
	mma.sync.aligned.m16n8k64.row.col.s32.s4.s4.s32    { %r44731, %r44732, %r44733, %r44734 },    { %r86038, %r86038, %r86038, %r86038 },    { %r86040, %r86040 },            { %r44731, %r44732, %r44733, %r44734 }; 
	// end inline asm
	// begin inline asm
	mma.sync.aligned.m16n8k64.row.col.s32.s4.s4.s32    { %r44745, %r44746, %r44747, %r44748 },    { %r86038, %r86038, %r86038, %r86038 },    { %r86040, %r86040 },            { %r44745, %r44746, %r44747, %r44748 }; 
	// end inline asm
	// begin inline asm
	mma.sync.aligned.m16n8k64.row.col.s32.s4.s4.s32    { %r44717, %r44718, %r44719, %r44720 },    { %r86038, %r86038, %r86038, %r86038 },    { %r86040, %r86040 },            { %r44717, %r44718, %r44719, %r44720 }; 
	// end inline asm
	// begin inline asm
	mma.sync.aligned.m16n8k64.row.col.s32.s4.s4.s32    { %r44731, %r44732, %r44733, %r44734 },    { %r86038, %r86038, %r86038, %r86038 },    { %r86040, %r86040 },            { %r44731, %r44732, %r44733, %r44734 }; 
	// end inline asm
	// begin inline asm
	mma.sync.aligned.m16n8k64.row.col.s32.s4.s4.s32    { %r44745, %r44746, %r44747, %r44748 },    { %r86038, %r86038, %r86038, %r86038 },    { %r86040, %r86040 },            { %r44745, %r44746, %r44747, %r44748 }; 
	// end inline asm
	// begin inline asm
	mma.sync.aligned.m16n8k64.row.col.s32.s4.s4.s32    { %r44717, %r44718, %r44719, %r44720 },    { %r86038, %r86038, %r86038, %r86038 },    { %r86040, %r86040 },            { %r44717, %r44718, %r44719, %r44720 }; 
	// end inline asm
	// begin inline asm
	mma.sync.aligned.m16n8k64.row.col.s32.s4.s4.s32    { %r44731, %r44732, %r44733, %r44734 },    { %r86038, %r86038, %r86038, %r86038 },    { %r86040, %r86040 },            { %r44731, %r44732, %r44733, %r44734 }; 
	// end inline asm
	// begin inline asm
	mma.sync.aligned.m16n8k64.row.col.s32.s4.s4.s32    { %r44745, %r44746, %r44747, %r44748 },    { %r86038, %r86038, %r86038, %r86038 },    { %r86040, %r86040 },            { %r44745, %r44746, %r44747, %r44748 }; 
	// end inline asm
	// begin inline asm
	mma.sync.aligned.m16n8k64.row.col.s32.s4.s4.s32    { %r44717, %r44718, %r44719, %r44720 },    { %r86038, %r86038, %r86038, %r86038 },    { %r86040, %r86040 },            { %r44717, %r44718, %r44719, %r44720 }; 
	// end inline asm
	// begin inline asm
	mma.sync.aligned.m16n8k64.row.col.s32.s4.s4.s32    { %r44731, %r44732, %r44733, %r44734 },    { %r86038, %r86038, %r86038, %r86038 },    { %r86040, %r86040 },            { %r44731, %r44732, %r44733, %r44734 }; 
	// end inline asm
	// begin inline asm
	mma.sync.aligned.m16n8k64.row.col.s32.s4.s4.s32    { %r44745, %r44746, %r44747, %r44748 },    { %r86038, %r86038, %r86038, %r86038 },    { %r86040, %r86040 },            { %r44745, %r44746, %r44747, %r44748 }; 
	// end inline asm
	// begin inline asm
	mma.sync.aligned.m16n8k64.row.col.s32.s4.s4.s32    { %r44717, %r44718, %r44719, %r44720 },    { %r86038, %r86038, %r86038, %r86038 },    { %r86040, %r86040 },            { %r44717, %r44718, %r44719, %r44720 }; 
	// end inline asm
	// begin inline asm
	mma.sync.aligned.m16n8k64.row.col.s32.s4.s4.s32    { %r44731, %r44732, %r44733, %r44734 },    { %r86038, %r86038, %r86038, %r86038 },    { %r86040, %r86040 },            { %r44731, %r44732, %r44733, %r44734 }; 
	// end inline asm
	// begin inline asm
	mma.sync.aligned.m16n8k64.row.col.s32.s4.s4.s32    { %r44745, %r44746, %r44747, %r44748 },    { %r86038, %r86038, %r86038, %r86038 },    { %r86040, %r86040 },            { %r44745, %r44746, %r44747, %r44748 }; 
	// end inline asm
	// begin inline asm
	mma.sync.aligned.m16n8k64.row.col.s32.s4.s4.s32    { %r44717, %r44718, %r44719, %r44720 },    { %r86038, %r86038, %r86038, %r86038 },    { %r86040, %r86040 },            { %r44717, %r44718, %r44719, %r44720 }; 
	// end inline asm
	// begin inline asm
	mma.sync.aligned.m16n8k64.row.col.s32.s4.s4.s32    { %r44731, %r44732, %r44733, %r44734 },    { %r86038, %r86038, %r86038, %r86038 },    { %r86040, %r86040 },            { %r44731, %r44732, %r44733, %r44734 }; 
	// end inline asm
	// begin inline asm
	mma.sync.aligned.m16n8k64.row.col.s32.s4.s4.s32    { %r44745, %r44746, %r44747, %r44748 },    { %r86038, %r86038, %r86038, %r86038 },    { %r86040, %r86040 },            { %r44745, %r44746, %r44747, %r44748 }; 
	// end inline asm
	// begin inline asm
	mma.sync.aligned.m16n8k64.row.col.s32.s4.s4.s32    { %r44717, %r44718, %r44719, %r44720 },    { %r86038, %r86038, %r86038, %r86038 },    { %r86040, %r86040 },            { %r44717, %r44718, %r44719, %r44720 }; 
	// end inline asm
	// begin inline asm
	mma.sync.aligned.m16n8k64.row.col.s32.s4.s4.s32    { %r44731, %r44732, %r44733, %r44734 },    { %r86038, %r86038, %r86038, %r86038 },    { %r86040, %r86040 },            { %r44731, %r44732, %r44733, %r44734 }; 
	// end inline asm
	// begin inline asm
	mma.sync.aligned.m16n8k64.row.col.s32.s4.s4.s32    { %r44745, %r44746, %r44747, %r44748 },    { %r86038, %r86038, %r86038, %r86038 },    { %r86040, %r86040 },            { %r44745, %r44746, %r44747, %r44748 }; 
	// end inline asm
	// begin inline asm
	mma.sync.aligned.m16n8k64.row.col.s32.s4.s4.s32    { %r44717, %r44718, %r44719, %r44720 },    { %r86038, %r86038, %r86038, %r86038 },    { %r86040, %r86040 },            { %r44717, %r44718, %r44719, %r44720 }; 
	// end inline asm
	// begin inline asm
	mma.sync.aligned.m16n8k64.row.col.s32.s4.s4.s32    { %r44731, %r44732, %r44733, %r44734 },    { %r86038, %r86038, %r86038, %r86038 },    { %r86040, %r86040 },            { %r44731, %r44732, %r44733, %r44734 }; 
	// end inline asm
	// begin inline asm
	mma.sync.aligned.m16n8k64.row.col.s32.s4.s4.s32    { %r44745, %r44746, %r44747, %r44748 },    { %r86038, %r86038, %r86038, %r86038 },    { %r86040, %r86040 },            { %r44745, %r44746, %r44747, %r44748 }; 
	// end inline asm
	// begin inline asm
	mma.sync.aligned.m16n8k64.row.col.s32.s4.s4.s32    { %r44717, %r44718, %r44719, %r44720 },    { %r86038, %r86038, %r86038, %r86038 },    { %r86040, %r86040 },            { %r44717, %r44718, %r44719, %r44720 }; 
	// end inline asm
	// begin inline asm
	mma.sync.aligned.m16n8k64.row.col.s32.s4.s4.s32    { %r44731, %r44732, %r44733, %r44734 },    { %r86038, %r86038, %r86038, %r86038 },    { %r86040, %r86040 },            { %r44731, %r44732, %r44733, %r44734 }; 
	// end inline asm
	// begin inline asm
	mma.sync.aligned.m16n8k64.row.col.s32.s4.s4.s32    { %r44745, %r44746, %r44747, %r44748 },    { %r86038, %r86038, %r86038, %r86038 },    { %r86040, %r86040 },            { %r44745, %r44746, %r44747, %r44748 }; 
	// end inline asm
	// begin inline asm
	mma.sync.aligned.m16n8k64.row.col.s32.s4.s4.s32    { %r44717, %r44718, %r44719, %r44720 },    { %r86038, %r86038, %r86038, %r86038 },    { %r86040, %r86040 },            { %r44717, %r44718, %r44719, %r44720 }; 
	// end inline asm
	// begin inline asm
	mma.sync.aligned.m16n8k64.row.col.s32.s4.s4.s32    { %r44731, %r44732, %r44733, %r44734 },    { %r86038, %r86038, %r86038, %r86038 },    { %r86040, %r86040 },            { %r44731, %r44732, %r44733, %r44734 }; 
	// end inline asm
	// begin inline asm
	mma.sync.aligned.m16n8k64.row.col.s32.s4.s4.s32    { %r44745, %r44746, %r44747, %r44748 },    { %r86038, %r86038, %r86038, %r86038 },    { %r86040, %r86040 },            { %r44745, %r44746, %r44747, %r44748 }; 
	// end inline asm
	// begin inline asm
	mma.sync.aligned.m16n8k64.row.col.s32.s4.s4.s32    { %r44717, %r44718, %r44719, %r44720 },    { %r86038, %r86038, %r86038, %r86038 },    { %r86040, %r86040 },            { %r44717, %r44718, %r44719, %r44720 }; 
	// end inline asm
	// begin inline asm
	mma.sync.aligned.m16n8k64.row.col.s32.s4.s4.s32    { %r44731, %r44732, %r44733, %r44734 },    { %r86038, %r86038, %r86038, %r86038 },    { %r86040, %r86040 },            { %r44731, %r44732, %r44733, %r44734 }; 
	// end inline asm
	// begin inline asm
	mma.sync.aligned.m16n8k64.row.col.s32.s4.s4.s32    { %r44745, %r44746, %r44747, %r44748 },    { %r86038, %r86038, %r86038, %r86038 },    { %r86040, %r86040 },            { %r44745, %r44746, %r44747, %r44748 }; 
	// end inline asm
	// begin inline asm
	mma.sync.aligned.m16n8k64.row.col.s32.s4.s4.s32    { %r44717, %r44718, %r44719, %r44720 },    { %r86038, %r86038, %r86038, %r86038 },    { %r86040, %r86040 },            { %r44717, %r44718, %r44719, %r44720 }; 
	// end inline asm
	// begin inline asm
	mma.sync.aligned.m16n8k64.row.col.s32.s4.s4.s32    { %r44731, %r44732, %r44733, %r44734 },    { %r86038, %r86038, %r86038, %r86038 },    { %r86040, %r86040 },            { %r44731, %r44732, %r44733, %r44734 }; 
	// end inline asm
	// begin inline asm
	mma.sync.aligned.m16n8k64.row.col.s32.s4.s4.s32    { %r44745, %r44746, %r44747, %r44748 },    { %r86038, %r86038, %r86038, %r86038 },    { %r86040, %r86040 },            { %r44745, %r44746, %r44747, %r44748 }; 
	// end inline asm
	// begin inline asm
	mma.sync.aligned.m16n8k64.row.col.s32.s4.s4.s32    { %r44717, %r44718, %r44719, %r44720 },    { %r86038, %r86038, %r86038, %r86038 },    { %r86040, %r86040 },            { %r44717, %r44718, %r44719, %r44720 }; 
	// end inline asm
	// begin inline asm
	mma.sync.aligned.m16n8k64.row.col.s32.s4.s4.s32    { %r44731, %r44732, %r44733, %r44734 },    { %r86038, %r86038, %r86038, %r86038 },    { %r86040, %r86040 },            { %r44731, %r44732, %r44733, %r44734 }; 
	// end inline asm
	// begin inline asm
	mma.sync.aligned.m16n8k64.row.col.s32.s4.s4.s32    { %r44745, %r44746, %r44747, %r44748 },    { %r86038, %r86038, %r86038, %r86038 },    { %r86040, %r86040 },            { %r44745, %r44746, %r44747, %r44748 }; 
	// end inline asm
	// begin inline asm
	mma.sync.aligned.m16n8k64.row.col.s32.s4.s4.s32    { %r44717, %r44718, %r44719, %r44720 },    { %r86038, %r86038, %r86038, %r86038 },    { %r86040, %r86040 },            { %r44717, %r44718, %r44719, %r44720 }; 
	// end inline asm
	// begin inline asm
	mma.sync.aligned.m16n8k64.row.col.s32.s4.s4.s32    { %r44731, %r44732, %r44733, %r44734 },    { %r86038, %r86038, %r86038, %r86038 },    { %r86040, %r86040 },            { %r44731, %r44732, %r44733, %r44734 }; 
	// end inline asm
	// begin inline asm
	mma.sync.aligned.m16n8k64.row.col.s32.s4.s4.s32    { %r44745, %r44746, %r44747, %r44748 },    { %r86038, %r86038, %r86038, %r86038 },    { %r86040, %r86040 },            { %r44745, %r44746, %r44747, %r44748 }; 
	// end inline asm
	// begin inline asm
	mma.sync.aligned.m16n8k64.row.col.s32.s4.s4.s32    { %r44717, %r44718, %r44719, %r44720 },    { %r86038, %r86038, %r86038, %r86038 },    { %r86040, %r86040 },            { %r44717, %r44718, %r44719, %r44720 }; 
	// end inline asm
	// begin inline asm
	mma.sync.aligned.m16n8k64.row.col.s32.s4.s4.s32    { %r44731, %r44732, %r44733, %r44734 },    { %r86038, %r86038, %r86038, %r86038 },    { %r86040, %r86040 },            { %r44731, %r44732, %r44733, %r44734 }; 
	// end inline asm
	// begin inline asm
	mma.sync.aligned.m16n8k64.row.col.s32.s4.s4.s32    { %r44745, %r44746, %r44747, %r44748 },    { %r86038, %r86038, %r86038, %r86038 },    { %r86040, %r86040 },            { %r44745, %r44746, %r44747, %r44748 }; 
	// end inline asm
	// begin inline asm
	mma.sync.aligned.m16n8k64.row.col.s32.s4.s4.s32    { %r44717, %r44718, %r44719, %r44720 },    { %r86038, %r86038, %r86038, %r86038 },    { %r86040, %r86040 },            { %r44717, %r44718, %r44719, %r44720 }; 
	// end inline asm
	// begin inline asm
	mma.sync.aligned.m16n8k64.row.col.s32.s4.s4.s32    { %r44731, %r44732, %r44733, %r44734 },    { %r86038, %r86038, %r86038, %r86038 },    { %r86040, %r86040 },            { %r44731, %r44732, %r44733, %r44734 }; 
	// end inline asm
	// begin inline asm
	mma.sync.aligned.m16n8k64.row.col.s32.s4.s4.s32    { %r44745, %r44746, %r44747, %r44748 },    { %r86038, %r86038, %r86038, %r86038 },    { %r86040, %r86040 },            { %r44745, %r44746, %r44747, %r44748 }; 
	// end inline asm
	// begin inline asm
	mma.sync.aligned.m16n8k64.row.col.s32.s4.s4.s32    { %r44717, %r44718, %r44719, %r44720 },    { %r86038, %r86038, %r86038, %r86038 },    { %r86040, %r86040 },            { %r44717, %r44718, %r44719, %r44720 }; 
	// end inline asm
	// begin inline asm
	mma.sync.aligned.m16n8k64.row.col.s32.s4.s4.s32    { %r44731, %r44732, %r44733, %r44734 },    { %r86038, %r86038, %r86038, %r86038 },    { %r86040, %r86040 },            { %r44731, %r44732, %r44733, %r44734 }; 
	// end inline asm
	// begin inline asm
	mma.sync.aligned.m16n8k64.row.col.s32.s4.s4.s32    { %r44745, %r44746, %r44747, %r44748 },    { %r86038, %r86038, %r86038, %r86038 },    { %r86040, %r86040 },            { %r44745, %r44746, %r44747, %r44748 }; 
	// end inline asm
	// begin inline asm
	mma.sync.aligned.m16n8k64.row.col.s32.s4.s4.s32    { %r44717, %r44718, %r44719, %r44720 },    { %r86038, %r86038, %r86038, %r86038 },    { %r86040, %r86040 },            { %r44717, %r44718, %r44719, %r44720 }; 
	// end inline asm
	// begin inline asm
	mma.sync.aligned.m16n8k64.row.col.s32.s4.s4.s32    { %r44731, %r44732, %r44733, %r44734 },    { %r86038, %r86038, %r86038, %r86038 },    { %r86040, %r86040 },            { %r44731, %r44732, %r44733, %r44734 }; 
	// end inline asm
	// begin inline asm
	mma.sync.aligned.m16n8k64.row.col.s32.s4.s4.s32    { %r44745, %r44746, %r44747, %r44748 },    { %r86038, %r86038, %r86038, %r86038 },    { %r86040, %r86040 },            { %r44745, %r44746, %r44747, %r44748 }; 
	// end inline asm
	// begin inline asm
	mma.sync.aligned.m16n8k64.row.col.s32.s4.s4.s32    { %r44717, %r44718, %r44719, %r44720 },    { %r86038, %r86038, %r86038, %r86038 },    { %r86040, %r86040 },            { %r44717, %r44718, %r44719, %r44720 }; 
	// end inline asm
	// begin inline asm
	mma.sync.aligned.m16n8k64.row.col.s32.s4.s4.s32    { %r44731, %r44732, %r44733, %r44734 },    { %r86038, %r86038, %r86038, %r86038 },    { %r86040, %r86040 },            { %r44731, %r44732, %r44733, %r44734 }; 
	// end inline asm
	// begin inline asm
	mma.sync.aligned.m16n8k64.row.col.s32.s4.s4.s32    { %r44745, %r44746, %r44747, %r44748 },    { %r86038, %r86038, %r86038, %r86038 },    { %r86040, %r86040 },            { %r44745, %r44746, %r44747, %r44748 }; 
	// end inline asm
	// begin inline asm
	mma.sync.aligned.m16n8k64.row.col.s32.s4.s4.s32    { %r44717, %r44718, %r44719, %r44720 },    { %r86038, %r86038, %r86038, %r86038 },    { %r86040, %r86040 },            { %r44717, %r44718, %r44719, %r44720 }; 
	// end inline asm
	// begin inline asm
	mma.sync.aligned.m16n8k64.row.col.s32.s4.s4.s32    { %r44731, %r44732, %r44733, %r44734 },    { %r86038, %r86038, %r86038, %r86038 },    { %r86040, %r86040 },            { %r44731, %r44732, %r44733, %r44734 }; 
	// end inline asm
	// begin inline asm
	mma.sync.aligned.m16n8k64.row.col.s32.s4.s4.s32    { %r44745, %r44746, %r44747, %r44748 },    { %r86038, %r86038, %r86038, %r86038 },    { %r86040, %r86040 },            { %r44745, %r44746, %r44747, %r44748 }; 
	// end inline asm
	// begin inline asm
	mma.sync.aligned.m16n8k64.row.col.s32.s4.s4.s32    { %r44717, %r44718, %r44719, %r44720 },    { %r86038, %r86038, %r86038, %r86038 },    { %r86040, %r86040 },            { %r44717, %r44718, %r44719, %r44720 }; 
	// end inline asm
	// begin inline asm
	mma.sync.aligned.m16n8k64.row.col.s32.s4.s4.s32    { %r44731, %r44732, %r44733, %r44734 },    { %r86038, %r86038, %r86038, %r86038 },    { %r86040, %r86040 },            { %r44731, %r44732, %r44733, %r44734 }; 
	// end inline asm
	// begin inline asm
	mma.sync.aligned.m16n8k64.row.col.s32.s4.s4.s32    { %r44745, %r44746, %r44747, %r44748 },    { %r86038, %r86038, %r86038, %r86038 },    { %r86040, %r86040 },            { %r44745, %r44746, %r44747, %r44748 }; 
	// end inline asm
	// begin inline asm
	mma.sync.aligned.m16n8k64.row.col.s32.s4.s4.s32    { %r44717, %r44718, %r44719, %r44720 },    { %r86038, %r86038, %r86038, %r86038 },    { %r86040, %r86040 },            { %r44717, %r44718, %r44719, %r44720 }; 
	// end inline asm
	// begin inline asm
	mma.sync.aligned.m16n8k64.row.col.s32.s4.s4.s32    { %r44731, %r44732, %r44733, %r44734 },    { %r86038, %r86038, %r86038, %r86038 },    { %r86040, %r86040 },            { %r44731, %r44732, %r44733, %r44734 }; 
	// end inline asm
	// begin inline asm
	mma.sync.aligned.m16n8k64.row.col.s32.s4.s4.s32    { %r44745, %r44746, %r44747, %r44748 },    { %r86038, %r86038, %r86038, %r86038 },    { %r86040, %r86040 },            { %r44745, %r44746, %r44747, %r44748 }; 
	// end inline asm
	// begin inline asm
	mma.sync.aligned.m16n8k64.row.col.s32.s4.s4.s32    { %r44717, %r44718, %r44719, %r44720 },    { %r86038, %r86038, %r86038, %r86038 },    { %r86040, %r86040 },            { %r44717, %r44718, %r44719, %r44720 }; 
	// end inline asm
	// begin inline asm
	mma.sync.aligned.m16n8k64.row.col.s32.s4.s4.s32    { %r44731, %r44732, %r44733, %r44734 },    { %r86038, %r86038, %r86038, %r86038 },    { %r86040, %r86040 },            { %r44731, %r44732, %r44733, %r44734 }; 
	// end inline asm
	// begin inline asm
	mma.sync.aligned.m16n8k64.row.col.s32.s4.s4.s32    { %r44745, %r44746, %r44747, %r44748 },    { %r86038, %r86038, %r86038, %r86038 },    { %r86040, %r86040 },            { %r44745, %r44746, %r44747, %r44748 }; 
	// end inline asm
	// begin inline asm
	mma.sync.aligned.m16n8k64.row.col.s32.s4.s4.s32    { %r44717, %r44718, %r44719, %r44720 },    { %r86038, %r86038, %r86038, %r86038 },    { %r86040, %r86040 },            { %r44717, %r44718, %r44719, %r44720 }; 
	// end inline asm
	// begin inline asm
	mma.sync.aligned.m16n8k64.row.col.s32.s4.s4.s32    { %r44731, %r44732, %r44733, %r44734 },    { %r86038, %r86038, %r86038, %r86038 },    { %r86040, %r86040 },            { %r44731, %r44732, %r44733, %r44734 }; 
	// end inline asm
	// begin inline asm
	mma.sync.aligned.m16n8k64.row.col.s32.s4.s4.s32    { %r44745, %r44746, %r44747, %r44748 },    { %r86038, %r86038, %r86038, %r86038 },    { %r86040, %r86040 },            { %r44745, %r44746, %r44747, %r44748 }; 
	// end inline asm
	// begin inline asm
	mma.sync.aligned.m16n8k64.row.col.s32.s4.s4.s32    { %r44717, %r44718, %r44719, %r44720 },    { %r86038, %r86038, %r86038, %r86038 },    { %r86040, %r86040 },            { %r44717, %r44718, %r44719, %r44720 }; 
	// end inline asm
	// begin inline asm
	mma.sync.aligned.m16n8k64.row.col.s32.s4.s4.s32    { %r44731, %r44732, %r44733, %r44734 },    { %r86038, %r86038, %r86038, %r86038 },    { %r86040, %r86040 },            { %r44731, %r44732, %r44733, %r44734 }; 
	// end inline asm
	// begin inline asm
	mma.sync.aligned.m16n8k64.row.col.s32.s4.s4.s32    { %r44745, %r44746, %r44747, %r44748 },    { %r86038, %r86038, %r86038, %r86038 },    { %r86040, %r86040 },            { %r44745, %r44746, %r44747, %r44748 }; 
	// end inline asm
	// begin inline asm
	mma.sync.aligned.m16n8k64.row.col.s32.s4.s4.s32    { %r44717, %r44718, %r44719, %r44720 },    { %r86038, %r86038, %r86038, %r86038 },    { %r86040, %r86040 },            { %r44717, %r44718, %r44719, %r44720 }; 
	// end inline asm
	// begin inline asm
	mma.sync.aligned.m16n8k64.row.col.s32.s4.s4.s32    { %r44731, %r44732, %r44733, %r44734 },    { %r86038, %r86038, %r86038, %r86038 },    { %r86040, %r86040 },            { %r44731, %r44732, %r44733, %r44734 }; 
	// end inline asm
	// begin inline asm
	mma.sync.aligned.m16n8k64.row.col.s32.s4.s4.s32    { %r44745, %r44746, %r44747, %r44748 },    { %r86038, %r86038, %r86038, %r86038 },    { %r86040, %r86040 },            { %r44745, %r44746, %r44747, %r44748 }; 
	// end inline asm
	// begin inline asm
	mma.sync.aligned.m16n8k64.row.col.s32.s4.s4.s32    { %r44717, %r44718, %r44719, %r44720 },    { %r86038, %r86038, %r86038, %r86038 },    { %r86040, %r86040 },            { %r44717, %r44718, %r44719, %r44720 }; 
	// end inline asm
	// begin inline asm
	mma.sync.aligned.m16n8k64.row.col.s32.s4.s4.s32    { %r44731, %r44732, %r44733, %r44734 },    { %r86038, %r86038, %r86038, %r86038 },    { %r86040, %r86040 },            { %r44731, %r44732, %r44733, %r44734 }; 
	// end inline asm
	// begin inline asm
	mma.sync.aligned.m16n8k64.row.col.s32.s4.s4.s32    { %r44745, %r44746, %r44747, %r44748 },    { %r86038, %r86038, %r86038, %r86038 },    { %r86040, %r86040 },            { %r44745, %r44746, %r44747, %r44748 }; 
	// end inline asm
	// begin inline asm
	mma.sync.aligned.m16n8k64.row.col.s32.s4.s4.s32    { %r44717, %r44718, %r44719, %r44720 },    { %r86038, %r86038, %r86038, %r86038 },    { %r86040, %r86040 },            { %r44717, %r44718, %r44719, %r44720 }; 
	// end inline asm
	// begin inline asm
	mma.sync.aligned.m16n8k64.row.col.s32.s4.s4.s32    { %r44731, %r44732, %r44733, %r44734 },    { %r86038, %r86038, %r86038, %r86038 },    { %r86040, %r86040 },            { %r44731, %r44732, %r44733, %r44734 }; 
	// end inline asm
	// begin inline asm
	mma.sync.aligned.m16n8k64.row.col.s32.s4.s4.s32    { %r44745, %r44746, %r44747, %r44748 },    { %r86038, %r86038, %r86038, %r86038 },    { %r86040, %r86040 },            { %r44745, %r44746, %r44747, %r44748 }; 
	// end inline asm
	// begin inline asm
	mma.sync.aligned.m16n8k64.row.col.s32.s4.s4.s32    { %r44717, %r44718, %r44719, %r44720 },    { %r86038, %r86038, %r86038, %r86038 },    { %r86040, %r86040 },            { %r44717, %r44718, %r44719, %r44720 }; 
	// end inline asm
	// begin inline asm
	mma.sync.aligned.m16n8k64.row.col.s32.s4.s4.s32    { %r44731, %r44732, %r44733, %r44734 },    { %r86038, %r86038, %r86038, %r86038 },    { %r86040, %r86040 },            { %r44731, %r44732, %r44733, %r44734 }; 
	// end inline asm
	// begin inline asm
	mma.sync.aligned.m16n8k64.row.col.s32.s4.s4.s32    { %r44745, %r44746, %r44747, %r44748 },    { %r86038, %r86038, %r86038, %r86038 },    { %r86040, %r86040 },            { %r44745, %r44746, %r44747, %r44748 }; 
	// end inline asm
	// begin inline asm
	mma.sync.aligned.m16n8k64.row.col.s32.s4.s4.s32    { %r44717, %r44718, %r44719, %r44720 },    { %r86038, %r86038, %r86038, %r86038 },    { %r86040, %r86040 },            { %r44717, %r44718, %r44719, %r44720 }; 
	// end inline asm
	// begin inline asm
	mma.sync.aligned.m16n8k64.row.col.s32.s4.s4.s32    { %r44731, %r44732, %r44733, %r44734 },    { %r86038, %r86038, %r86038, %r86038 },    { %r86040, %r86040 },            { %r44731, %r44732, %r44733, %r44734 }; 
	// end inline asm
	// begin inline asm
	mma.sync.aligned.m16n8k64.row.col.s32.s4.s4.s32    { %r44745, %r44746, %r44747, %r44748 },    { %r86038, %r86038, %r86038, %r86038 },    { %r86040, %r86040 },            { %r44745, %r44746, %r44747, %r44748 }; 
	// end inline asm
	// begin inline asm
	mma.sync.aligned.m16n8k64.row.col.s32.s4.s4.s32    { %r44717, %r44718, %r44719, %r44720 },    { %r86038, %r86038, %r86038, %r86038 },    { %r86040, %r86040 },            { %r44717, %r44718, %r44719, %r44720 }; 
	// end inline asm
	// begin inline asm
	mma.sync.aligned.m16n8k64.row.col.s32.s4.s4.s32    { %r44731, %r44732, %r44733, %r44734 },    { %r86038, %r86038, %r86038, %r86038 },    { %r86040, %r86040 },            { %r44731, %r44732, %r44733, %r44734 }; 
	// end inline asm
	// begin inline asm
	mma.sync.aligned.m16n8k64.row.col.s32.s4.s4.s32    { %r44745, %r44746, %r44747, %r44748 },    { %r86038, %r86038, %r86038, %r86038 },    { %r86040, %r86040 },            { %r44745, %r44746, %r44747, %r44748 }; 
	// end inline asm
	// begin inline asm
	mma.sync.aligned.m16n8k64.row.col.s32.s4.s4.s32    { %r44717, %r44718, %r44719, %r44720 },    { %r86038, %r86038, %r86038, %r86038 },    { %r86040, %r86040 },            { %r44717, %r44718, %r44719, %r44720 }; 
	// end inline asm
	// begin inline asm
	mma.sync.aligned.m16n8k64.row.col.s32.s4.s4.s32    { %r44731, %r44732, %r44733, %r44734 },    { %r86038, %r86038, %r86038, %r86038 },    { %r86040, %r86040 },            { %r44731, %r44732, %r44733, %r44734 }; 
	// end inline asm
	// begin inline asm
	mma.sync.aligned.m16n8k64.row.col.s32.s4.s4.s32    { %r44745, %r44746, %r44747, %r44748 },    { %r86038, %r86038, %r86038, %r86038 },    { %r86040, %r86040 },            { %r44745, %r44746, %r44747, %r44748 }; 
	// end inline asm
	// begin inline asm
	mma.sync.aligned.m16n8k64.row.col.s32.s4.s4.s32    { %r44717, %r44718, %r44719, %r44720 },    { %r86038, %r86038, %r86038, %r86038 },    { %r86040, %r86040 },            { %r44717, %r44718, %r44719, %r44720 }; 
	// end inline asm
	// begin inline asm
	mma.sync.aligned.m16n8k64.row.col.s32.s4.s4.s32    { %r44731, %r44732, %r44733, %r44734 },    { %r86038, %r86038, %r86038, %r86038 },    { %r86040, %r86040 },            { %r44731, %r44732, %r44733, %r44734 }; 
	// end inline asm
	// begin inline asm
	mma.sync.aligned.m16n8k64.row.col.s32.s4.s4.s32    { %r44745, %r44746, %r44747, %r44748 },    { %r86038, %r86038, %r86038, %r86038 },    { %r86040, %r86040 },            { %r44745, %r44746, %r44747, %r44748 }; 
	// end inline asm
	// begin inline asm
	mma.sync.aligned.m16n8k64.row.col.s32.s4.s4.s32    { %r44717, %r44718, %r44719, %r44720 },    { %r86038, %r86038, %r86038, %r86038 },    { %r86040, %r86040 },            { %r44717, %r44718, %r44719, %r44720 }; 
	// end inline asm
	// begin inline asm
	mma.sync.aligned.m16n8k64.row.col.s32.s4.s4.s32    { %r44731, %r44732, %r44733, %r44734 },    { %r86038, %r86038, %r86038, %r86038 },    { %r86040, %r86040 },            { %r44731, %r44732, %r44733, %r44734 }; 
	// end inline asm
	// begin inline asm
	mma.sync.aligned.m16n8k64.row.col.s32.s4.s4.s32    { %r44745, %r44746, %r44747, %r44748 },    { %r86038, %r86038, %r86038, %r86038 },    { %r86040, %r86040 },            { %r44745, %r44746, %r44747, %r44748 }; 
	// end inline asm
	// begin inline asm
	mma.sync.aligned.m16n8k64.row.col.s32.s4.s4.s32    { %r44717, %r44718, %r44719, %r44720 },    { %r86038, %r86038, %r86038, %r86038 },    { %r86040, %r86040 },            { %r44717, %r44718, %r44719, %r44720 }; 
	// end inline asm
	// begin inline asm
	mma.sync.aligned.m16n8k64.row.col.s32.s4.s4.s32    { %r44731, %r44732, %r44733, %r44734 },    { %r86038, %r86038, %r86038, %r86038 },    { %r86040, %r86040 },            { %r44731, %r44732, %r44733, %r44734 }; 
	// end inline asm
	// begin inline asm
	mma.sync.aligned.m16n8k64.row.col.s32.s4.s4.s32    { %r44745, %r44746, %r44747, %r44748 },    { %r86038, %r86038, %r86038, %r86038 },    { %r86040, %r86040 },            { %r44745, %r44746, %r44747, %r44748 }; 
	// end inline asm
	// begin inline asm
	mma.sync.aligned.m16n8k64.row.col.s32.s4.s4.s32    { %r44717, %r44718, %r44719, %r44720 },    { %r86038, %r86038, %r86038, %r86038 },    { %r86040, %r86040 },            { %r44717, %r44718, %r44719, %r44720 }; 
	// end inline asm
	// begin inline asm
	mma.sync.aligned.m16n8k64.row.col.s32.s4.s4.s32    { %r44731, %r44732, %r44733, %r44734 },    { %r86038, %r86038, %r86038, %r86038 },    { %r86040, %r86040 },            { %r44731, %r44732, %r44733, %r44734 }; 
	// end inline asm
	// begin inline asm
	mma.sync.aligned.m16n8k64.row.col.s32.s4.s4.s32    { %r44745, %r44746, %r44747, %r44748 },    { %r86038, %r86038, %r86038, %r86038 },    { %r86040, %r86040 },            { %r44745, %r44746, %r44747, %r44748 }; 
	// end inline asm
	// begin inline asm
	mma.sync.aligned.m16n8k64.row.col.s32.s4.s4.s32    { %r44717, %r44718, %r44719, %r44720 },    { %r86038, %r86038, %r86038, %r86038 },    { %r86040, %r86040 },            { %r44717, %r44718, %r44719, %r44720 }; 
	// end inline asm
	// begin inline asm
	mma.sync.aligned.m16n8k64.row.col.s32.s4.s4.s32    { %r44731, %r44732, %r44733, %r44734 },    { %r86038, %r86038, %r86038, %r86038 },    { %r86040, %r86040 },            { %r44731, %r44732, %r44733, %r44734 }; 
	// end inline asm
	// begin inline asm
	mma.sync.aligned.m16n8k64.row.col.s32.s4.s4.s32    { %r44745, %r44746, %r44747, %r44748 },    { %r86038, %r86038, %r86038, %r86038 },    { %r86040, %r86040 },            { %r44745, %r44746, %r44747, %r44748 }; 
	// end inline asm
	// begin inline asm
	mma.sync.aligned.m16n8k64.row.col.s32.s4.s4.s32    { %r44717, %r44718, %r44719, %r44720 },    { %r86038, %r86038, %r86038, %r86038 },    { %r86040, %r86040 },            { %r44717, %r44718, %r44719, %r44720 }; 
	// end inline asm
	// begin inline asm
	mma.sync.aligned.m16n8k64.row.col.s32.s4.s4.s32    { %r44731, %r44732, %r44733, %r44734 },    { %r86038, %r86038, %r86038, %r86038 },    { %r86040, %r86040 },            { %r44731, %r44732, %r44733, %r44734 }; 
	// end inline asm
	// begin inline asm
	mma.sync.aligned.m16n8k64.row.col.s32.s4.s4.s32    { %r44745, %r44746, %r44747, %r44748 },    { %r86038, %r86038, %r86038, %r86038 },    { %r86040, %r86040 },            { %r44745, %r44746, %r44747, %r44748 }; 
	// end inline asm
	// begin inline asm
	mma.sync.aligned.m16n8k64.row.col.s32.s4.s4.s32    { %r44717, %r44718, %r44719, %r44720 },    { %r86038, %r86038, %r86038, %r86038 },    { %r86040, %r86040 },            { %r44717, %r44718, %r44719, %r44720 }; 
	// end inline asm
	// begin inline asm
	mma.sync.aligned.m16n8k64.row.col.s32.s4.s4.s32    { %r44731, %r44732, %r44733, %r44734 },    { %r86038, %r86038, %r86038, %r86038 },    { %r86040, %r86040 },            { %r44731, %r44732, %r44733, %r44734 }; 
	// end inline asm
	// begin inline asm
	mma.sync.aligned.m16n8k64.row.col.s32.s4.s4.s32    { %r44745, %r44746, %r44747, %r44748 },    { %r86038, %r86038, %r86038, %r86038 },    { %r86040, %r86040 },            { %r44745, %r44746, %r44747, %r44748 }; 
	// end inline asm
	// begin inline asm
	mma.sync.aligned.m16n8k64.row.col.s32.s4.s4.s32    { %r44717, %r44718, %r44719, %r44720 },    { %r86038, %r86038, %r86038, %r86038 },    { %r86040, %r86040 },            { %r44717, %r44718, %r44719, %r44720 }; 
	// end inline asm
	// begin inline asm
	mma.sync.aligned.m16n8k64.row.col.s32.s4.s4.s32    { %r44731, %r44732, %r44733, %r44734 },    { %r86038, %r86038, %r86038, %r86038 },    { %r86040, %r86040 },            { %r44731, %r44732, %r44733, %r44734 }; 
	// end inline asm
	// begin inline asm
	mma.sync.aligned.m16n8k64.row.col.s32.s4.s4.s32    { %r44745, %r44746, %r44747, %r44748 },    { %r86038, %r86038, %r86038, %r86038 },    { %r86040, %r86040 },            { %r44745, %r44746, %r44747, %r44748 }; 
	// end inline asm
	// begin inline asm
	mma.sync.aligned.m16n8k64.row.col.s32.s4.s4.s32    { %r44717, %r44718, %r44719, %r44720 },    { %r86038, %r86038, %r86038, %r86038 },    { %r86040, %r86040 },            { %r44717, %r44718, %r44719, %r44720 }; 
	// end inline asm
	// begin inline asm
	mma.sync.aligned.m16n8k64.row.col.s32.s4.s4.s32    { %r44731, %r44732, %r44733, %r44734 },    { %r86038, %r86038, %r86038, %r86038 },    { %r86040, %r86040 },            { %r44731, %r44732, %r44733, %r44734 }; 
	// end inline asm
	// begin inline asm
	mma.sync.aligned.m16n8k64.row.col.s32.s4.s4.s32    { %r44745, %r44746, %r44747, %r44748 },    { %r86038, %r86038, %r86038, %r86038 },    { %r86040, %r86040 },            { %r44745, %r44746, %r44747, %r44748 }; 
	// end inline asm
	// begin inline asm
	mma.sync.aligned.m16n8k64.row.col.s32.s4.s4.s32    { %r44717, %r44718, %r44719, %r44720 },    { %r86038, %r86038, %r86038, %r86038 },    { %r86040, %r86040 },            { %r44717, %r44718, %r44719, %r44720 }; 
	// end inline asm
	// begin inline asm
	mma.sync.aligned.m16n8k64.row.col.s32.s4.s4.s32    { %r44731, %r44732, %r44733, %r44734 },    { %r86038, %r86038, %r86038, %r86038 },    { %r86040, %r86040 },            { %r44731, %r44732, %r44733, %r44734 }; 
	// end inline asm
	// begin inline asm
	mma.sync.aligned.m16n8k64.row.col.s32.s4.s4.s32    { %r44745, %r44746, %r44747, %r44748 },    { %r86038, %r86038, %r86038, %r86038 },    { %r86040, %r86040 },            { %r44745, %r44746, %r44747, %r44748 }; 
	// end inline asm
	// begin inline asm
	mma.sync.aligned.m16n8k64.row.col.s32.s4.s4.s32    { %r44717, %r44718, %r44719, %r44720 },    { %r86038, %r86038, %r86038, %r86038 },    { %r86040, %r86040 },            { %r44717, %r44718, %r44719, %r44720 }; 
	// end inline asm
	// begin inline asm
	mma.sync.aligned.m16n8k64.row.col.s32.s4.s4.s32    { %r44731, %r44732, %r44733, %r44734 },    { %r86038, %r86038, %r86038, %r86038 },    { %r86040, %r86040 },            { %r44731, %r44732, %r44733, %r44734 }; 
	// end inline asm
	// begin inline asm
	mma.sync.aligned.m16n8k64.row.col.s32.s4.s4.s32    { %r44745, %r44746, %r44747, %r44748 },    { %r86038, %r86038, %r86038, %r86038 },    { %r86040, %r86040 },            { %r44745, %r44746, %r44747, %r44748 }; 
	// end inline asm
	// begin inline asm
	mma.sync.aligned.m16n8k64.row.col.s32.s4.s4.s32    { %r44717, %r44718, %r44719, %r44720 },    { %r86038, %r86038, %r86038, %r86038 },    { %r86040, %r86040 },            { %r44717, %r44718, %r44719, %r44720 }; 
	// end inline asm
	// begin inline asm
	mma.sync.aligned.m16n8k64.row.col.s32.s4.s4.s32    { %r44731, %r44732, %r44733, %r44734 },    { %r86038, %r86038, %r86038, %r86038 },    { %r86040, %r86040 },            { %r44731, %r44732, %r44733, %r44734 }; 
	// end inline asm
	// begin inline asm
	mma.sync.aligned.m16n8k64.row.col.s32.s4.s4.s32    { %r44745, %r44746, %r44747, %r44748 },    { %r86038, %r86038, %r86038, %r86038 },    { %r86040, %r86040 },            { %r44745, %r44746, %r44747, %r44748 }; 
	// end inline asm
	// begin inline asm
	mma.sync.aligned.m16n8k64.row.col.s32.s4.s4.s32    { %r44717, %r44718, %r44719, %r44720 },    { %r86038, %r86038, %r86038, %r86038 },    { %r86040, %r86040 },            { %r44717, %r44718, %r44719, %r44720 }; 
	// end inline asm
	// begin inline asm
	mma.sync.aligned.m16n8k64.row.col.s32.s4.s4.s32    { %r44731, %r44732, %r44733, %r44734 },    { %r86038, %r86038, %r86038, %r86038 },    { %r86040, %r86040 },            { %r44731, %r44732, %r44733, %r44734 }; 
	// end inline asm
	// begin inline asm
	mma.sync.aligned.m16n8k64.row.col.s32.s4.s4.s32    { %r44745, %r44746, %r44747, %r44748 },    { %r86038, %r86038, %r86038, %r86038 },    { %r86040, %r86040 },            { %r44745, %r44746, %r44747, %r44748 }; 
	// end inline asm
	// begin inline asm
	mma.sync.aligned.m16n8k64.row.col.s32.s4.s4.s32    { %r44717, %r44718, %r44719, %r44720 },    { %r86038, %r86038, %r86038, %r86038 },    { %r86040, %r86040 },            { %r44717, %r44718, %r44719, %r44720 }; 
	// end inline asm
	// begin inline asm
	mma.sync.aligned.m16n8k64.row.col.s32.s4.s4.s32    { %r44731, %r44732, %r44733, %r44734 },    { %r86038, %r86038, %r86038, %r86038 },    { %r86040, %r86040 },            { %r44731, %r44732, %r44733, %r44734 }; 
	// end inline asm
	// begin inline asm
	mma.sync.aligned.m16n8k64.row.col.s32.s4.s4.s32    { %r44745, %r44746, %r44747, %r44748 },    { %r86038, %r86038, %r86038, %r86038 },    { %r86040, %r86040 },            { %r44745, %r44746, %r44747, %r44748 }; 
	// end inline asm
	// begin inline asm
	mma.sync.aligned.m16n8k64.row.col.s32.s4.s4.s32    { %r44717, %r44718, %r44719, %r44720 },    { %r86038, %r86038, %r86038, %r86038 },    { %r86040, %r86040 },            { %r44717, %r44718, %r44719, %r44720 }; 
	// end inline asm
	// begin inline asm
	mma.sync.aligned.m16n8k64.row.col.s32.s4.s4.s32    { %r44731, %r44732, %r44733, %r44734 },    { %r86038, %r86038, %r86038, %r86038 },    { %r86040, %r86040 },            { %r44731, %r44732, %r44733, %r44734 }; 
	// end inline asm
	// begin inline asm
	mma.sync.aligned.m16n8k64.row.col.s32.s4.s4.s32    { %r44745, %r44746, %r44747, %r44748 },    { %r86038, %r86038, %r86038, %r86038 },    { %r86040, %r86040 },            { %r44745, %r44746, %r44747, %r44748 }; 
	// end inline asm
	// begin inline asm
	mma.sync.aligned.m16n8k64.row.col.s32.s4.s4.s32    { %r44717, %r44718, %r44719, %r44720 },    { %r86038, %r86038, %r86038, %r86038 },    { %r86040, %r86040 },            { %r44717, %r44718, %r44719, %r44720 }; 
	// end inline asm
	// begin inline asm
	mma.sync.aligned.m16n8k64.row.col.s32.s4.s4.s32    { %r44731, %r44732, %r44733, %r44734 },    { %r86038, %r86038, %r86038, %r86038 },    { %r86040, %r86040 },            { %r44731, %r44732, %r44733, %r44734 }; 
	// end inline asm
	// begin inline asm
	mma.sync.aligned.m16n8k64.row.col.s32.s4.s4.s32    { %r44745, %r44746, %r44747, %r44748 },    { %r86038, %r86038, %r86038, %r86038 },    { %r86040, %r86040 },            { %r44745, %r44746, %r44747, %r44748 }; 
	// end inline asm
	// begin inline asm
	mma.sync.aligned.m16n8k64.row.col.s32.s4.s4.s32    { %r44717, %r44718, %r44719, %r44720 },    { %r86038, %r86038, %r86038, %r86038 },    { %r86040, %r86040 },            { %r44717, %r44718, %r44719, %r44720 }; 
	// end inline asm
	// begin inline asm
	mma.sync.aligned.m16n8k64.row.col.s32.s4.s4.s32    { %r44731, %r44732, %r44733, %r44734 },    { %r86038, %r86038, %r86038, %r86038 },    { %r86040, %r86040 },            { %r44731, %r44732, %r44733, %r44734 }; 
	// end inline asm
	// begin inline asm
	mma.sync.aligned.m16n8k64.row.col.s32.s4.s4.s32    { %r44745, %r44746, %r44747, %r44748 },    { %r86038, %r86038, %r86038, %r86038 },    { %r86040, %r86040 },            { %r44745, %r44746, %r44747, %r44748 }; 
	// end inline asm
	// begin inline asm
	mma.sync.aligned.m16n8k64.row.col.s32.s4.s4.s32    { %r44717, %r44718, %r44719, %r44720 },    { %r86038, %r86038, %r86038, %r86038 },    { %r86040, %r86040 },            { %r44717, %r44718, %r44719, %r44720 }; 
	// end inline asm
	// begin inline asm
	mma.sync.aligned.m16n8k64.row.col.s32.s4.s4.s32    { %r44731, %r44732, %r44733, %r44734 },    { %r86038, %r86038, %r86038, %r86038 },    { %r86040, %r86040 },            { %r44731, %r44732, %r44733, %r44734 }; 
	// end inline asm
	// begin inline asm
	mma.sync.aligned.m16n8k64.row.col.s32.s4.s4.s32    { %r44745, %r44746, %r44747, %r44748 },    { %r86038, %r86038, %r86038, %r86038 },    { %r86040, %r86040 },            { %r44745, %r44746, %r44747, %r44748 }; 
	// end inline asm
	// begin inline asm
	mma.sync.aligned.m16n8k64.row.col.s32.s4.s4.s32    { %r44717, %r44718, %r44719, %r44720 },    { %r86038, %r86038, %r86038, %r86038 },    { %r86040, %r86040 },            { %r44717, %r44718, %r44719, %r44720 }; 
	// end inline asm
	// begin inline asm
	mma.sync.aligned.m16n8k64.row.col.s32.s4.s4.s32    { %r44731, %r44732, %r44733, %r44734 },    { %r86038, %r86038, %r86038, %r86038 },    { %r86040, %r86040 },            { %r44731, %r44732, %r44733, %r44734 }; 
	// end inline asm
	// begin inline asm
	mma.sync.aligned.m16n8k64.row.col.s32.s4.s4.s32    { %r44745, %r44746, %r44747, %r44748 },    { %r86038, %r86038, %r86038, %r86038 },    { %r86040, %r86040 },            { %r44745, %r44746, %r44747, %r44748 }; 
	// end inline asm
	// begin inline asm
	mma.sync.aligned.m16n8k64.row.col.s32.s4.s4.s32    { %r44717, %r44718, %r44719, %r44720 },    { %r86038, %r86038, %r86038, %r86038 },    { %r86040, %r86040 },            { %r44717, %r44718, %r44719, %r44720 }; 
	// end inline asm
	// begin inline asm
	mma.sync.aligned.m16n8k64.row.col.s32.s4.s4.s32    { %r44731, %r44732, %r44733, %r44734 },    { %r86038, %r86038, %r86038, %r86038 },    { %r86040, %r86040 },            { %r44731, %r44732, %r44733, %r44734 }; 
	// end inline asm
	// begin inline asm
	mma.sync.aligned.m16n8k64.row.col.s32.s4.s4.s32    { %r44745, %r44746, %r44747, %r44748 },    { %r86038, %r86038, %r86038, %r86038 },    { %r86040, %r86040 },            { %r44745, %r44746, %r44747, %r44748 }; 
	// end inline asm
	// begin inline asm
	mma.sync.aligned.m16n8k64.row.col.s32.s4.s4.s32    { %r44717, %r44718, %r44719, %r44720 },    { %r86038, %r86038, %r86038, %r86038 },    { %r86040, %r86040 },            { %r44717, %r44718, %r44719, %r44720 }; 
	// end inline asm
	// begin inline asm
	mma.sync.aligned.m16n8k64.row.col.s32.s4.s4.s32    { %r44731, %r44732, %r44733, %r44734 },    { %r86038, %r86038, %r86038, %r86038 },    { %r86040, %r86040 },            { %r44731, %r44732, %r44733, %r44734 }; 
	// end inline asm
	// begin inline asm
	mma.sync.aligned.m16n8k64.row.col.s32.s4.s4.s32    { %r44745, %r44746, %r44747, %r44748 },    { %r86038, %r86038, %r86038, %r86038 },    { %r86040, %r86040 },            { %r44745, %r44746, %r44747, %r44748 }; 
	// end inline asm
	// begin inline asm
	mma.sync.aligned.m16n8k64.row.col.s32.s4.s4.s32    { %r44717, %r44718, %r44719, %r44720 },    { %r86038, %r86038, %r86038, %r86038 },    { %r86040, %r86040 },            { %r44717, %r44718, %r44719, %r44720 }; 
	// end inline asm
	// begin inline asm
	mma.sync.aligned.m16n8k64.row.col.s32.s4.s4.s32    { %r44731, %r44732, %r44733, %r44734 },    { %r86038, %r86038, %r86038, %r86038 },    { %r86040, %r86040 },            { %r44731, %r44732, %r44733, %r44734 }; 
	// end inline asm
	// begin inline asm
	mma.sync.aligned.m16n8k64.row.col.s32.s4.s4.s32    { %r44745, %r44746, %r44747, %r44748 },    { %r86038, %r86038, %r86038, %r86038 },    { %r86040, %r86040 },            { %r44745, %r44746, %r44747, %r44748 }; 
	// end inline asm
	// begin inline asm
	mma.sync.aligned.m16n8k64.row.col.s32.s4.s4.s32    { %r44717, %r44718, %r44719, %r44720 },    { %r86038, %r86038, %r86038, %r86038 },    { %r86040, %r86040 },            { %r44717, %r44718, %r44719, %r44720 }; 
	// end inline asm
	// begin inline asm
	mma.sync.aligned.m16n8k64.row.col.s32.s4.s4.s32    { %r44731, %r44732, %r44733, %r44734 },    { %r86038, %r86038, %r86038, %r86038 },    { %r86040, %r86040 },            { %r44731, %r44732, %r44733, %r44734 }; 
	// end inline asm
	// begin inline asm
	mma.sync.aligned.m16n8k64.row.col.s32.s4.s4.s32    { %r44745, %r44746, %r44747, %r44748 },    { %r86038, %r86038, %r86038, %r86038 },    { %r86040, %r86040 },            { %r44745, %r44746, %r44747, %r44748 }; 
	// end inline asm
	// begin inline asm
	mma.sync.aligned.m16n8k64.row.col.s32.s4.s4.s32    { %r44717, %r44718, %r44719, %r44720 },    { %r86038, %r86038, %r86038, %r86038 },    { %r86040, %r86040 },            { %r44717, %r44718, %r44719, %r44720 }; 
	// end inline asm
	// begin inline asm
	mma.sync.aligned.m16n8k64.row.col.s32.s4.s4.s32    { %r44731, %r44732, %r44733, %r44734 },    { %r86038, %r86038, %r86038, %r86038 },    { %r86040, %r86040 },            { %r44731, %r44732, %r44733, %r44734 }; 
	// end inline asm
	// begin inline asm
	mma.sync.aligned.m16n8k64.row.col.s32.s4.s4.s32    { %r44745, %r44746, %r44747, %r44748 },    { %r86038, %r86038, %r86038, %r86038 },    { %r86040, %r86040 },            { %r44745, %r44746, %r44747, %r44748 }; 
	// end inline asm
	// begin inline asm
	mma.sync.aligned.m16n8k64.row.col.s32.s4.s4.s32    { %r44717, %r44718, %r44719, %r44720 },    { %r86038, %r86038, %r86038, %r86038 },    { %r86040, %r86040 },            { %r44717, %r44718, %r44719, %r44720 }; 
	// end inline asm
	// begin inline asm
	mma.sync.aligned.m16n8k64.row.col.s32.s4.s4.s32    { %r44731, %r44732, %r44733, %r44734 },    { %r86038, %r86038, %r86038, %r86038 },    { %r86040, %r86040 },            { %r44731, %r44732, %r44733, %r44734 }; 
	// end inline asm
	// begin inline asm
	mma.sync.aligned.m16n8k64.row.col.s32.s4.s4.s32    { %r44745, %r44746, %r44747, %r44748 },    { %r86038, %r86038, %r86038, %r86038 },    { %r86040, %r86040 },            { %r44745, %r44746, %r44747, %r44748 }; 
	// end inline asm
	// begin inline asm
	mma.sync.aligned.m16n8k64.row.col.s32.s4.s4.s32    { %r44717, %r44718, %r44719, %r44720 },    { %r86038, %r86038, %r86038, %r86038 },    { %r86040, %r86040 },            { %r44717, %r44718, %r44719, %r44720 }; 
	// end inline asm
	// begin inline asm
	mma.sync.aligned.m16n8k64.row.col.s32.s4.s4.s32    { %r44731, %r44732, %r44733, %r44734 },    { %r86038, %r86038, %r86038, %r86038 },    { %r86040, %r86040 },            { %r44731, %r44732, %r44733, %r44734 }; 
	// end inline asm
	// begin inline asm
	mma.sync.aligned.m16n8k64.row.col.s32.s4.s4.s32    { %r44745, %r44746, %r44747, %r44748 },    { %r86038, %r86038, %r86038, %r86038 },    { %r86040, %r86040 },            { %r44745, %r44746, %r44747, %r44748 }; 
	// end inline asm
	// begin inline asm
	mma.sync.aligned.m16n8k64.row.col.s32.s4.s4.s32    { %r44717, %r44718, %r44719, %r44720 },    { %r86038, %r86038, %r86038, %r86038 },    { %r86040, %r86040 },            { %r44717, %r44718, %r44719, %r44720 }; 
	// end inline asm
	// begin inline asm
	mma.sync.aligned.m16n8k64.row.col.s32.s4.s4.s32    { %r44731, %r44732, %r44733, %r44734 },    { %r86038, %r86038, %r86038, %r86038 },    { %r86040, %r86040 },            { %r44731, %r44732, %r44733, %r44734 }; 
	// end inline asm
	// begin inline asm
	mma.sync.aligned.m16n8k64.row.col.s32.s4.s4.s32    { %r44745, %r44746, %r44747, %r44748 },    { %r86038, %r86038, %r86038, %r86038 },    { %r86040, %r86040 },            { %r44745, %r44746, %r44747, %r44748 }; 
	// end inline asm
	// begin inline asm
	mma.sync.aligned.m16n8k64.row.col.s32.s4.s4.s32    { %r44717, %r44718, %r44719, %r44720 },    { %r86038, %r86038, %r86038, %r86038 },    { %r86040, %r86040 },            { %r44717, %r44718, %r44719, %r44720 }; 
	// end inline asm
	// begin inline asm
	mma.sync.aligned.m16n8k64.row.col.s32.s4.s4.s32    { %r44731, %r44732, %r44733, %r44734 },    { %r86038, %r86038, %r86038, %r86038 },    { %r86040, %r86040 },            { %r44731, %r44732, %r44733, %r44734 }; 
	// end inline asm
	// begin inline asm
	mma.sync.aligned.m16n8k64.row.col.s32.s4.s4.s32    { %r44745, %r44746, %r44747, %r44748 },    { %r86038, %r86038, %r86038, %r86038 },    { %r86040, %r86040 },            { %r44745, %r44746, %r44747, %r44748 }; 
	// end inline asm
	// begin inline asm
	mma.sync.aligned.m16n8k64.row.col.s32.s4.s4.s32    { %r44717, %r44718, %r44719, %r44720 },    { %r86038, %r86038, %r86038, %r86038 },    { %r86040, %r86040 },            { %r44717, %r44718, %r44719, %r44720 }; 
	// end inline asm
	// begin inline asm
	mma.sync.aligned.m16n8k64.row.col.s32.s4.s4.s32    { %r44731, %r44732, %r44733, %r44734 },    { %r86038, %r86038, %r86038, %r86038 },    { %r86040, %r86040 },            { %r44731, %r44732, %r44733, %r44734 }; 
	// end inline asm
	// begin inline asm
	mma.sync.aligned.m16n8k64.row.col.s32.s4.s4.s32    { %r44745, %r44746, %r44747, %r44748 },    { %r86038, %r86038, %r86038, %r86038 },    { %r86040, %r86040 },            { %r44745, %r44746, %r44747, %r44748 }; 
	// end inline asm
	// begin inline asm
	mma.sync.aligned.m16n8k64.row.col.s32.s4.s4.s32    { %r44717, %r44718, %r44719, %r44720 },    { %r86038, %r86038, %r86038, %r86038 },    { %r86040, %r86040 },            { %r44717, %r44718, %r44719, %r44720 }; 
	// end inline asm
	// begin inline asm
	mma.sync.aligned.m16n8k64.row.col.s32.s4.s4.s32    { %r44731, %r44732, %r44733, %r44734 },    { %r86038, %r86038, %r86038, %r86038 },    { %r86040, %r86040 },            { %r44731, %r44732, %r44733, %r44734 }; 
	// end inline asm
	// begin inline asm
	mma.sync.aligned.m16n8k64.row.col.s32.s4.s4.s32    { %r44745, %r44746, %r44747, %r44748 },    { %r86038, %r86038, %r86038, %r86038 },    { %r86040, %r86040 },            { %r44745, %r44746, %r44747, %r44748 }; 
	// end inline asm
	// begin inline asm
	mma.sync.aligned.m16n8k64.row.col.s32.s4.s4.s32    { %r44717, %r44718, %r44719, %r44720 },    { %r86038, %r86038, %r86038, %r86038 },    { %r86040, %r86040 },            { %r44717, %r44718, %r44719, %r44720 }; 
	// end inline asm
	// begin inline asm
	mma.sync.aligned.m16n8k64.row.col.s32.s4.s4.s32    { %r44731, %r44732, %r44733, %r44734 },    { %r86038, %r86038, %r86038, %r86038 },    { %r86040, %r86040 },            { %r44731, %r44732, %r44733, %r44734 }; 
	// end inline asm
	// begin inline asm
	mma.sync.aligned.m16n8k64.row.col.s32.s4.s4.s32    { %r44745, %r44746, %r44747, %r44748 },    { %r86038, %r86038, %r86038, %r86038 },    { %r86040, %r86040 },            { %r44745, %r44746, %r44747, %r44748 }; 
	// end inline asm
	// begin inline asm
	mma.sync.aligned.m16n8k64.row.col.s32.s4.s4.s32    { %r44717, %r44718, %r44719, %r44720 },    { %r86038, %r86038, %r86038, %r86038 },    { %r86040, %r86040 },            { %r44717, %r44718, %r44719, %r44720 }; 
	// end inline asm
	// begin inline asm
	mma.sync.aligned.m16n8k64.row.col.s32.s4.s4.s32    { %r44731, %r44732, %r44733, %r44734 },    { %r86038, %r86038, %r86038, %r86038 },    { %r86040, %r86040 },            { %r44731, %r44732, %r44733, %r44734 }; 
	// end inline asm
	// begin inline asm
	mma.sync.aligned.m16n8k64.row.col.s32.s4.s4.s32    { %r44745, %r44746, %r44747, %r44748 },    { %r86038, %r86038, %r86038, %r86038 },    { %r86040, %r86040 },            { %r44745, %r44746, %r44747, %r44748 }; 
	// end inline asm
	// begin inline asm
	mma.sync.aligned.m16n8k64.row.col.s32.s4.s4.s32    { %r44717, %r44718, %r44719, %r44720 },    { %r86038, %r86038, %r86038, %r86038 },    { %r86040, %r86040 },            { %r44717, %r44718, %r44719, %r44720 }; 
	// end inline asm
	// begin inline asm
	mma.sync.aligned.m16n8k64.row.col.s32.s4.s4.s32    { %r44731, %r44732, %r44733, %r44734 },    { %r86038, %r86038, %r86038, %r86038 },    { %r86040, %r86040 },            { %r44731, %r44732, %r44733, %r44734 }; 
	// end inline asm
	// begin inline asm
	mma.sync.aligned.m16n8k64.row.col.s32.s4.s4.s32    { %r44745, %r44746, %r44747, %r44748 },    { %r86038, %r86038, %r86038, %r86038 },    { %r86040, %r86040 },            { %r44745, %r44746, %r44747, %r44748 }; 
	// end inline asm
	// begin inline asm
	mma.sync.aligned.m16n8k64.row.col.s32.s4.s4.s32    { %r44717, %r44718, %r44719, %r44720 },    { %r86038, %r86038, %r86038, %r86038 },    { %r86040, %r86040 },            { %r44717, %r44718, %r44719, %r44720 }; 
	// end inline asm
	// begin inline asm
	mma.sync.aligned.m16n8k64.row.col.s32.s4.s4.s32    { %r44731, %r44732, %r44733, %r44734 },    { %r86038, %r86038, %r86038, %r86038 },    { %r86040, %r86040 },            { %r44731, %r44732, %r44733, %r44734 }; 
	// end inline asm
	// begin inline asm
	mma.sync.aligned.m16n8k64.row.col.s32.s4.s4.s32    { %r44745, %r44746, %r44747, %r44748 },    { %r86038, %r86038, %r86038, %r86038 },    { %r86040, %r86040 },            { %r44745, %r44746, %r44747, %r44748 }; 
	// end inline asm
	// begin inline asm
	mma.sync.aligned.m16n8k64.row.col.s32.s4.s4.s32    { %r44717, %r44718, %r44719, %r44720 },    { %r86038, %r86038, %r86038, %r86038 },    { %r86040, %r86040 },            { %r44717, %r44718, %r44719, %r44720 }; 
	// end inline asm
	// begin inline asm
	mma.sync.aligned.m16n8k64.row.col.s32.s4.s4.s32    { %r44731, %r44732, %r44733, %r44734 },    { %r86038, %r86038, %r86038, %r86038 },    { %r86040, %r86040 },            { %r44731, %r44732, %r44733, %r44734 }; 
	// end inline asm
	// begin inline asm
	mma.sync.aligned.m16n8k64.row.col.s32.s4.s4.s32    { %r44745, %r44746, %r44747, %r44748 },    { %r86038, %r86038, %r86038, %r86038 },    { %r86040, %r86040 },            { %r44745, %r44746, %r44747, %r44748 }; 
	// end inline asm
	// begin inline asm
	mma.sync.aligned.m16n8k64.row.col.s32.s4.s4.s32    { %r44717, %r44718, %r44719, %r44720 },    { %r86038, %r86038, %r86038, %r86038 },    { %r86040, %r86040 },            { %r44717, %r44718, %r44719, %r44720 }; 
	// end inline asm
	// begin inline asm
	mma.sync.aligned.m16n8k64.row.col.s32.s4.s4.s32    { %r44731, %r44732, %r44733, %r44734 },    { %r86038, %r86038, %r86038, %r86038 },    { %r86040, %r86040 },            { %r44731, %r44732, %r44733, %r44734 }; 
	// end inline asm
	// begin inline asm
	mma.sync.aligned.m16n8k64.row.col.s32.s4.s4.s32    { %r44745, %r44746, %r44747, %r44748 },    { %r86038, %r86038, %r86038, %r86038 },    { %r86040, %r86040 },            { %r44745, %r44746, %r44747, %r44748 }; 
	// end inline asm
	// begin inline asm
	mma.sync.aligned.m16n8k64.row.col.s32.s4.s4.s32    { %r44717, %r44718, %r44719, %r44720 },    { %r86038, %r86038, %r86038, %r86038 },    { %r86040, %r86040 },            { %r44717, %r44718, %r44719, %r44720 }; 
	// end inline asm
	// begin inline asm
	mma.sync.aligned.m16n8k64.row.col.s32.s4.s4.s32    { %r44731, %r44732, %r44733, %r44734 },    { %r86038, %r86038, %r86038, %r86038 },    { %r86040, %r86040 },            { %r44731, %r44732, %r44733, %r44734 }; 
	// end inline asm
	// begin inline asm
	mma.sync.aligned.m16n8k64.row.col.s32.s4.s4.s32    { %r44745, %r44746, %r44747, %r44748 },    { %r86038, %r86038, %r86038, %r86038 },    { %r86040, %r86040 },            { %r44745, %r44746, %r44747, %r44748 }; 
	// end inline asm
	// begin inline asm
	mma.sync.aligned.m16n8k64.row.col.s32.s4.s4.s32    { %r44717, %r44718, %r44719, %r44720 },    { %r86038, %r86038, %r86038, %r86038 },    { %r86040, %r86040 },            { %r44717, %r44718, %r44719, %r44720 }; 
	// end inline asm
	// begin inline asm
	mma.sync.aligned.m16n8k64.row.col.s32.s4.s4.s32    { %r44731, %r44732, %r44733, %r44734 },    { %r86038, %r86038, %r86038, %r86038 },    { %r86040, %r86040 },            { %r44731, %r44732, %r44733, %r44734 }; 
	// end inline asm
	// begin inline asm
	mma.sync.aligned.m16n8k64.row.col.s32.s4.s4.s32    { %r44745, %r44746, %r44747, %r44748 },    { %r86038, %r86038, %r86038, %r86038 },    { %r86040, %r86040 },            { %r44745, %r44746, %r44747, %r44748 }; 
	// end inline asm
	// begin inline asm
	mma.sync.aligned.m16n8k64.row.col.s32.s4.s4.s32    { %r44717, %r44718, %r44719, %r44720 },    { %r86038, %r86038, %r86038, %r86038 },    { %r86040, %r86040 },            { %r44717, %r44718, %r44719, %r44720 }; 
	// end inline asm
	// begin inline asm
	mma.sync.aligned.m16n8k64.row.col.s32.s4.s4.s32    { %r44731, %r44732, %r44733, %r44734 },    { %r86038, %r86038, %r86038, %r86038 },    { %r86040, %r86040 },            { %r44731, %r44732, %r44733, %r44734 }; 
	// end inline asm
	// begin inline asm
	mma.sync.aligned.m16n8k64.row.col.s32.s4.s4.s32    { %r44745, %r44746, %r44747, %r44748 },    { %r86038, %r86038, %r86038, %r86038 },    { %r86040, %r86040 },            { %r44745, %r44746, %r44747, %r44748 }; 
	// end inline asm
	// begin inline asm
	mma.sync.aligned.m16n8k64.row.col.s32.s4.s4.s32    { %r44717, %r44718, %r44719, %r44720 },    { %r86038, %r86038, %r86038, %r86038 },    { %r86040, %r86040 },            { %r44717, %r44718, %r44719, %r44720 }; 
	// end inline asm
	// begin inline asm
	mma.sync.aligned.m16n8k64.row.col.s32.s4.s4.s32    { %r44731, %r44732, %r44733, %r44734 },    { %r86038, %r86038, %r86038, %r86038 },    { %r86040, %r86040 },            { %r44731, %r44732, %r44733, %r44734 }; 
	// end inline asm
	// begin inline asm
	mma.sync.aligned.m16n8k64.row.col.s32.s4.s4.s32    { %r44745, %r44746, %r44747, %r44748 },    { %r86038, %r86038, %r86038, %r86038 },    { %r86040, %r86040 },            { %r44745, %r44746, %r44747, %r44748 }; 
	// end inline asm
	// begin inline asm
	mma.sync.aligned.m16n8k64.row.col.s32.s4.s4.s32    { %r44717, %r44718, %r44719, %r44720 },    { %r86038, %r86038, %r86038, %r86038 },    { %r86040, %r86040 },            { %r44717, %r44718, %r44719, %r44720 }; 
	// end inline asm
	// begin inline asm
	mma.sync.aligned.m16n8k64.row.col.s32.s4.s4.s32    { %r44731, %r44732, %r44733, %r44734 },    { %r86038, %r86038, %r86038, %r86038 },    { %r86040, %r86040 },            { %r44731, %r44732, %r44733, %r44734 }; 
	// end inline asm
	// begin inline asm
	mma.sync.aligned.m16n8k64.row.col.s32.s4.s4.s32    { %r44745, %r44746, %r44747, %r44748 },    { %r86038, %r86038, %r86038, %r86038 },    { %r86040, %r86040 },            { %r44745, %r44746, %r44747, %r44748 }; 
	// end inline asm
	// begin inline asm
	mma.sync.aligned.m16n8k64.row.col.s32.s4.s4.s32    { %r44717, %r44718, %r44719, %r44720 },    { %r86038, %r86038, %r86038, %r86038 },    { %r86040, %r86040 },            { %r44717, %r44718, %r44719, %r44720 }; 
	// end inline asm
	// begin inline asm
	mma.sync.aligned.m16n8k64.row.col.s32.s4.s4.s32    { %r44731, %r44732, %r44733, %r44734 },    { %r86038, %r86038, %r86038, %r86038 },    { %r86040, %r86040 },            { %r44731, %r44732, %r44733, %r44734 }; 
	// end inline asm
	// begin inline asm
	mma.sync.aligned.m16n8k64.row.col.s32.s4.s4.s32    { %r44745, %r44746, %r44747, %r44748 },    { %r86038, %r86038, %r86038, %r86038 },    { %r86040, %r86040 },            { %r44745, %r44746, %r44747, %r44748 }; 
	// end inline asm
	// begin inline asm
	mma.sync.aligned.m16n8k64.row.col.s32.s4.s4.s32    { %r44717, %r44718, %r44719, %r44720 },    { %r86038, %r86038, %r86038, %r86038 },    { %r86040, %r86040 },            { %r44717, %r44718, %r44719, %r44720 }; 
	// end inline asm
	// begin inline asm
	mma.sync.aligned.m16n8k64.row.col.s32.s4.s4.s32    { %r44731, %r44732, %r44733, %r44734 },    { %r86038, %r86038, %r86038, %r86038 },    { %r86040, %r86040 },            { %r44731, %r44732, %r44733, %r44734 }; 
	// end inline asm
	// begin inline asm
	mma.sync.aligned.m16n8k64.row.col.s32.s4.s4.s32    { %r44745, %r44746, %r44747, %r44748 },    { %r86038, %r86038, %r86038, %r86038 },    { %r86040, %r86040 },            { %r44745, %r44746, %r44747, %r44748 }; 
	// end inline asm
	// begin inline asm
	mma.sync.aligned.m16n8k64.row.col.s32.s4.s4.s32    { %r44717, %r44718, %r44719, %r44720 },    { %r86038, %r86038, %r86038, %r86038 },    { %r86040, %r86040 },            { %r44717, %r44718, %r44719, %r44720 }; 
	// end inline asm
	// begin inline asm
	mma.sync.aligned.m16n8k64.row.col.s32.s4.s4.s32    { %r44731, %r44732, %r44733, %r44734 },    { %r86038, %r86038, %r86038, %r86038 },    { %r86040, %r86040 },            { %r44731, %r44732, %r44733, %r44734 }; 
	// end inline asm
	// begin inline asm
	mma.sync.aligned.m16n8k64.row.col.s32.s4.s4.s32    { %r44745, %r44746, %r44747, %r44748 },    { %r86038, %r86038, %r86038, %r86038 },    { %r86040, %r86040 },            { %r44745, %r44746, %r44747, %r44748 }; 
	// end inline asm
	// begin inline asm
	mma.sync.aligned.m16n8k64.row.col.s32.s4.s4.s32    { %r44717, %r44718, %r44719, %r44720 },    { %r86038, %r86038, %r86038, %r86038 },    { %r86040, %r86040 },            { %r44717, %r44718, %r44719, %r44720 }; 
	// end inline asm
	// begin inline asm
	mma.sync.aligned.m16n8k64.row.col.s32.s4.s4.s32    { %r44731, %r44732, %r44733, %r44734 },    { %r86038, %r86038, %r86038, %r86038 },    { %r86040, %r86040 },            { %r44731, %r44732, %r44733, %r44734 }; 
	// end inline asm
	// begin inline asm
	mma.sync.aligned.m16n8k64.row.col.s32.s4.s4.s32    { %r44745, %r44746, %r44747, %r44748 },    { %r86038, %r86038, %r86038, %r86038 },    { %r86040, %r86040 },            { %r44745, %r44746, %r44747, %r44748 }; 
	// end inline asm
	// begin inline asm
	mma.sync.aligned.m16n8k64.row.col.s32.s4.s4.s32    { %r44717, %r44718, %r44719, %r44720 },    { %r86038, %r86038, %r86038, %r86038 },    { %r86040, %r86040 },            { %r44717, %r44718, %r44719, %r44720 }; 
	// end inline asm
	// begin inline asm
	mma.sync.aligned.m16n8k64.row.col.s32.s4.s4.s32    { %r44731, %r44732, %r44733, %r44734 },    { %r86038, %r86038, %r86038, %r86038 },    { %r86040, %r86040 },            { %r44731, %r44732, %r44733, %r44734 }; 
	// end inline asm
	// begin inline asm
	mma.sync.aligned.m16n8k64.row.col.s32.s4.s4.s32    { %r44745, %r44746, %r44747, %r44748 },    { %r86038, %r86038, %r86038, %r86038 },    { %r86040, %r86040 },            { %r44745, %r44746, %r44747, %r44748 }; 
	// end inline asm
	// begin inline asm
	mma.sync.aligned.m16n8k64.row.col.s32.s4.s4.s32    { %r44717, %r44718, %r44719, %r44720 },    { %r86038, %r86038, %r86038, %r86038 },    { %r86040, %r86040 },            { %r44717, %r44718, %r44719, %r44720 }; 
	// end inline asm
	// begin inline asm
	mma.sync.aligned.m16n8k64.row.col.s32.s4.s4.s32    { %r44731, %r44732, %r44733, %r44734 },    { %r86038, %r86038, %r86038, %r86038 },    { %r86040, %r86040 },            { %r44731, %r44732, %r44733, %r44734 }; 
	// end inline asm
	// begin inline asm
	mma.sync.aligned.m16n8k64.row.col.s32.s4.s4.s32    { %r44745, %r44746, %r44747, %r44748 },    { %r86038, %r86038, %r86038, %r86038 },    { %r86040, %r86040 },            { %r44745, %r44746, %r44747, %r44748 }; 
	// end inline asm
	// begin inline asm
	mma.sync.aligned.m16n8k64.row.col.s32.s4.s4.s32    { %r44717, %r44718, %r44719, %r44720 },    { %r86038, %r86038, %r86038, %r86038 },    { %r86040, %r86040 },            { %r44717, %r44718, %r44719, %r44720 }; 
	// end inline asm
	// begin inline asm
	mma.sync.aligned.m16n8k64.row.col.s32.s4.s4.s32    { %r44731, %r44732, %r44733, %r44734 },    { %r86038, %r86038, %r86038, %r86038 },    { %r86040, %r86040 },            { %r44731, %r44732, %r44733, %r44734 }; 
	// end inline asm
	// begin inline asm
	mma.sync.aligned.m16n8k64.row.col.s32.s4.s4.s32    { %r44745, %r44746, %r44747, %r44748 },    { %r86038, %r86038, %r86038, %r86038 },    { %r86040, %r86040 },            { %r44745, %r44746, %r44747, %r44748 }; 
	// end inline asm
	// begin inline asm
	mma.sync.aligned.m16n8k64.row.col.s32.s4.s4.s32    { %r44717, %r44718, %r44719, %r44720 },    { %r86038, %r86038, %r86038, %r86038 },    { %r86040, %r86040 },            { %r44717, %r44718, %r44719, %r44720 }; 
	// end inline asm
	// begin inline asm
	mma.sync.aligned.m16n8k64.row.col.s32.s4.s4.s32    { %r44731, %r44732, %r44733, %r44734 },    { %r86038, %r86038, %r86038, %r86038 },    { %r86040, %r86040 },            { %r44731, %r44732, %r44733, %r44734 }; 
	// end inline asm
	// begin inline asm
	mma.sync.aligned.m16n8k64.row.col.s32.s4.s4.s32    { %r44745, %r44746, %r44747, %r44748 },    { %r86038, %r86038, %r86038, %r86038 },    { %r86040, %r86040 },            { %r44745, %r44746, %r44747, %r44748 }; 
	// end inline asm
	// begin inline asm
	mma.sync.aligned.m16n8k64.row.col.s32.s4.s4.s32    { %r44717, %r44718, %r44719, %r44720 },    { %r86038, %r86038, %r86038, %r86038 },    { %r86040, %r86040 },            { %r44717, %r44718, %r44719, %r44720 }; 
	// end inline asm
	// begin inline asm
	mma.sync.aligned.m16n8k64.row.col.s32.s4.s4.s32    { %r44731, %r44732, %r44733, %r44734 },    { %r86038, %r86038, %r86038, %r86038 },    { %r86040, %r86040 },            { %r44731, %r44732, %r44733, %r44734 }; 
	// end inline asm
	// begin inline asm
	mma.sync.aligned.m16n8k64.row.col.s32.s4.s4.s32    { %r44745, %r44746, %r44747, %r44748 },    { %r86038, %r86038, %r86038, %r86038 },    { %r86040, %r86040 },            { %r44745, %r44746, %r44747, %r44748 }; 
	// end inline asm
	// begin inline asm
	mma.sync.aligned.m16n8k64.row.col.s32.s4.s4.s32    { %r44717, %r44718, %r44719, %r44720 },    { %r86038, %r86038, %r86038, %r86038 },    { %r86040, %r86040 },            { %r44717, %r44718, %r44719, %r44720 }; 
	// end inline asm
	// begin inline asm
	mma.sync.aligned.m16n8k64.row.col.s32.s4.s4.s32    { %r44731, %r44732, %r44733, %r44734 },    { %r86038, %r86038, %r86038, %r86038 },    { %r86040, %r86040 },            { %r44731, %r44732, %r44733, %r44734 }; 
	// end inline asm
	// begin inline asm
	mma.sync.aligned.m16n8k64.row.col.s32.s4.s4.s32    { %r44745, %r44746, %r44747, %r44748 },    { %r86038, %r86038, %r86038, %r86038 },    { %r86040, %r86040 },            { %r44745, %r44746, %r44747, %r44748 }; 
	// end inline asm
	// begin inline asm
	mma.sync.aligned.m16n8k64.row.col.s32.s4.s4.s32    { %r44717, %r44718, %r44719, %r44720 },    { %r86038, %r86038, %r86038, %r86038 },    { %r86040, %r86040 },            { %r44717, %r44718, %r44719, %r44720 }; 
	// end inline asm
	// begin inline asm
	mma.sync.aligned.m16n8k64.row.col.s32.s4.s4.s32    { %r44731, %r44732, %r44733, %r44734 },    { %r86038, %r86038, %r86038, %r86038 },    { %r86040, %r86040 },            { %r44731, %r44732, %r44733, %r44734 }; 
	// end inline asm
	// begin inline asm
	mma.sync.aligned.m16n8k64.row.col.s32.s4.s4.s32    { %r44745, %r44746, %r44747, %r44748 },    { %r86038, %r86038, %r86038, %r86038 },    { %r86040, %r86040 },            { %r44745, %r44746, %r44747, %r44748 }; 
	// end inline asm
	// begin inline asm
	mma.sync.aligned.m16n8k64.row.col.s32.s4.s4.s32    { %r44717, %r44718, %r44719, %r44720 },    { %r86038, %r86038, %r86038, %r86038 },    { %r86040, %r86040 },            { %r44717, %r44718, %r44719, %r44720 }; 
	// end inline asm
	// begin inline asm
	mma.sync.aligned.m16n8k64.row.col.s32.s4.s4.s32    { %r44731, %r44732, %r44733, %r44734 },    { %r86038, %r86038, %r86038, %r86038 },    { %r86040, %r86040 },            { %r44731, %r44732, %r44733, %r44734 }; 
	// end inline asm
	// begin inline asm
	mma.sync.aligned.m16n8k64.row.col.s32.s4.s4.s32    { %r44745, %r44746, %r44747, %r44748 },    { %r86038, %r86038, %r86038, %r86038 },    { %r86040, %r86040 },            { %r44745, %r44746, %r44747, %r44748 }; 
	// end inline asm
	// begin inline asm
	mma.sync.aligned.m16n8k64.row.col.s32.s4.s4.s32    { %r44717, %r44718, %r44719, %r44720 },    { %r86038, %r86038, %r86038, %r86038 },    { %r86040, %r86040 },            { %r44717, %r44718, %r44719, %r44720 }; 
	// end inline asm
	// begin inline asm
	mma.sync.aligned.m16n8k64.row.col.s32.s4.s4.s32    { %r44731, %r44732, %r44733, %r44734 },    { %r86038, %r86038, %r86038, %r86038 },    { %r86040, %r86040 },            { %r44731, %r44732, %r44733, %r44734 }; 
	// end inline asm
	// begin inline asm
	mma.sync.aligned.m16n8k64.row.col.s32.s4.s4.s32    { %r44745, %r44746, %r44747, %r44748 },    { %r86038, %r86038, %r86038, %r86038 },    { %r86040, %r86040 },            { %r44745, %r44746, %r44747, %r44748 }; 
	// end inline asm
	// begin inline asm
	mma.sync.aligned.m16n8k64.row.col.s32.s4.s4.s32    { %r44717, %r44718, %r44719, %r44720 },    { %r86038, %r86038, %r86038, %r86038 },    { %r86040, %r86040 },            { %r44717, %r44718, %r44719, %r44720 }; 
	// end inline asm
	// begin inline asm
	mma.sync.aligned.m16n8k64.row.col.s32.s4.s4.s32    { %r44731, %r44732, %r44733, %r44734 },    { %r86038, %r86038, %r86038, %r86038 },    { %r86040, %r86040 },            { %r44731, %r44732, %r44733, %r44734 }; 
	// end inline asm
	// begin inline asm
	mma.sync.aligned.m16n8k64.row.col.s32.s4.s4.s32    { %r44745, %r44746, %r44747, %r44748 },    { %r86038, %r86038, %r86038, %r86038 },    { %r86040, %r86040 },            { %r44745, %r44746, %r44747, %r44748 }; 
	// end inline asm
	// begin inline asm
	mma.sync.aligned.m16n8k64.row.col.s32.s4.s4.s32    { %r44717, %r44718, %r44719, %r44720 },    { %r86038, %r86038, %r86038, %r86038 },    { %r86040, %r86040 },            { %r44717, %r44718, %r44719, %r44720 }; 
	// end inline asm
	// begin inline asm
	mma.sync.aligned.m16n8k64.row.col.s32.s4.s4.s32    { %r44731, %r44732, %r44733, %r44734 },    { %r86038, %r86038, %r86038, %r86038 },    { %r86040, %r86040 },            { %r44731, %r44732, %r44733, %r44734 }; 
	// end inline asm
	// begin inline asm
	mma.sync.aligned.m16n8k64.row.col.s32.s4.s4.s32    { %r44745, %r44746, %r44747, %r44748 },    { %r86038, %r86038, %r86038, %r86038 },    { %r86040, %r86040 },            { %r44745, %r44746, %r44747, %r44748 }; 
	// end inline asm
	// begin inline asm
	mma.sync.aligned.m16n8k64.row.col.s32.s4.s4.s32    { %r44717, %r44718, %r44719, %r44720 },    { %r86038, %r86038, %r86038, %r86038 },    { %r86040, %r86040 },            { %r44717, %r44718, %r44719, %r44720 }; 
	// end inline asm
	// begin inline asm
	mma.sync.aligned.m16n8k64.row.col.s32.s4.s4.s32    { %r44731, %r44732, %r44733, %r44734 },    { %r86038, %r86038, %r86038, %r86038 },    { %r86040, %r86040 },            { %r44731, %r44732, %r44733, %r44734 }; 
	// end inline asm
	// begin inline asm
	mma.sync.aligned.m16n8k64.row.col.s32.s4.s4.s32    { %r44745, %r44746, %r44747, %r44748 },    { %r86038, %r86038, %r86038, %r86038 },    { %r86040, %r86040 },            { %r44745, %r44746, %r44747, %r44748 }; 
	// end inline asm
	// begin inline asm
	mma.sync.aligned.m16n8k64.row.col.s32.s4.s4.s32    { %r44717, %r44718, %r44719, %r44720 },    { %r86038, %r86038, %r86038, %r86038 },    { %r86040, %r86040 },            { %r44717, %r44718, %r44719, %r44720 }; 
	// end inline asm
	// begin inline asm
	mma.sync.aligned.m16n8k64.row.col.s32.s4.s4.s32    { %r44731, %r44732, %r44733, %r44734 },    { %r86038, %r86038, %r86038, %r86038 },    { %r86040, %r86040 },            { %r44731, %r44732, %r44733, %r44734 }; 
	// end inline asm
	// begin inline asm
	mma.sync.aligned.m16n8k64.row.col.s32.s4.s4.s32    { %r44745, %r44746, %r44747, %r44748 },    { %r86038, %r86038, %r86038, %r86038 },    { %r86040, %r86040 },            { %r44745, %r44746, %r44747, %r44748 }; 
	// end inline asm
	// begin inline asm
	mma.sync.aligned.m16n8k64.row.col.s32.s4.s4.s32    { %r44717, %r44718, %r44719, %r44720 },    { %r86038, %r86038, %r86038, %r86038 },    { %r86040, %r86040 },            { %r44717, %r44718, %r44719, %r44720 }; 
	// end inline asm
	// begin inline asm
	mma.sync.aligned.m16n8k64.row.col.s32.s4.s4.s32    { %r44731, %r44732, %r44733, %r44734 },    { %r86038, %r86038, %r86038, %r86038 },    { %r86040, %r86040 },            { %r44731, %r44732, %r44733, %r44734 }; 
	// end inline asm
	// begin inline asm
	mma.sync.aligned.m16n8k64.row.col.s32.s4.s4.s32    { %r44745, %r44746, %r44747, %r44748 },    { %r86038, %r86038, %r86038, %r86038 },    { %r86040, %r86040 },            { %r44745, %r44746, %r44747, %r44748 }; 
	// end inline asm
	// begin inline asm
	mma.sync.aligned.m16n8k64.row.col.s32.s4.s4.s32    { %r44717, %r44718, %r44719, %r44720 },    { %r86038, %r86038, %r86038, %r86038 },    { %r86040, %r86040 },            { %r44717, %r44718, %r44719, %r44720 }; 
	// end inline asm
	// begin inline asm
	mma.sync.aligned.m16n8k64.row.col.s32.s4.s4.s32    { %r44731, %r44732, %r44733, %r44734 },    { %r86038, %r86038, %r86038, %r86038 },    { %r86040, %r86040 },            { %r44731, %r44732, %r44733, %r44734 }; 
	// end inline asm
	// begin inline asm
	mma.sync.aligned.m16n8k64.row.col.s32.s4.s4.s32    { %r44745, %r44746, %r44747, %r44748 },    { %r86038, %r86038, %r86038, %r86038 },    { %r86040, %r86040 },            { %r44745, %r44746, %r44747, %r44748 }; 
	// end inline asm
	// begin inline asm
	mma.sync.aligned.m16n8k64.row.col.s32.s4.s4.s32    { %r44717, %r44718, %r44719, %r44720 },    { %r86038, %r86038, %r86038, %r86038 },    { %r86040, %r86040 },            { %r44717, %r44718, %r44719, %r44720 }; 
	// end inline asm
	// begin inline asm
	mma.sync.aligned.m16n8k64.row.col.s32.s4.s4.s32    { %r44731, %r44732, %r44733, %r44734 },    { %r86038, %r86038, %r86038, %r86038 },    { %r86040, %r86040 },            { %r44731, %r44732, %r44733, %r44734 }; 
	// end inline asm
	// begin inline asm
	mma.sync.aligned.m16n8k64.row.col.s32.s4.s4.s32    { %r44745, %r44746, %r44747, %r44748 },    { %r86038, %r86038, %r86038, %r86038 },    { %r86040, %r86040 },            { %r44745, %r44746, %r44747, %r44748 }; 
	// end inline asm
	// begin inline asm
	mma.sync.aligned.m16n8k64.row.col.s32.s4.s4.s32    { %r44717, %r44718, %r44719, %r44720 },    { %r86038, %r86038, %r86038, %r86038 },    { %r86040, %r86040 },            { %r44717, %r44718, %r44719, %r44720 }; 
	// end inline asm
	// begin inline asm
	mma.sync.aligned.m16n8k64.row.col.s32.s4.s4.s32    { %r44731, %r44732, %r44733, %r44734 },    { %r86038, %r86038, %r86038, %r86038 },    { %r86040, %r86040 },            { %r44731, %r44732, %r44733, %r44734 }; 
	// end inline asm
	// begin inline asm
	mma.sync.aligned.m16n8k64.row.col.s32.s4.s4.s32    { %r44745, %r44746, %r44747, %r44748 },    { %r86038, %r86038, %r86038, %r86038 },    { %r86040, %r86040 },            { %r44745, %r44746, %r44747, %r44748 }; 
	// end inline asm
	// begin inline asm
	mma.sync.aligned.m16n8k64.row.col.s32.s4.s4.s32    { %r44717, %r44718, %r44719, %r44720 },    { %r86038, %r86038, %r86038, %r86038 },    { %r86040, %r86040 },            { %r44717, %r44718, %r44719, %r44720 }; 
	// end inline asm
	// begin inline asm
	mma.sync.aligned.m16n8k64.row.col.s32.s4.s4.s32    { %r44731, %r44732, %r44733, %r44734 },    { %r86038, %r86038, %r86038, %r86038 },    { %r86040, %r86040 },            { %r44731, %r44732, %r44733, %r44734 }; 
	// end inline asm
	// begin inline asm
	mma.sync.aligned.m16n8k64.row.col.s32.s4.s4.s32    { %r44745, %r44746, %r44747, %r44748 },    { %r86038, %r86038, %r86038, %r86038 },    { %r86040, %r86040 },            { %r44745, %r44746, %r44747, %r44748 }; 
	// end inline asm
	// begin inline asm
	mma.sync.aligned.m16n8k64.row.col.s32.s4.s4.s32    { %r44717, %r44718, %r44719, %r44720 },    { %r86038, %r86038, %r86038, %r86038 },    { %r86040, %r86040 },            { %r44717, %r44718, %r44719, %r44720 }; 
	// end inline asm
	// begin inline asm
	mma.sync.aligned.m16n8k64.row.col.s32.s4.s4.s32    { %r44731, %r44732, %r44733, %r44734 },    { %r86038, %r86038, %r86038, %r86038 },    { %r86040, %r86040 },            { %r44731, %r44732, %r44733, %r44734 }; 
	// end inline asm
	// begin inline asm
	mma.sync.aligned.m16n8k64.row.col.s32.s4.s4.s32    { %r44745, %r44746, %r44747, %r44748 },    { %r86038, %r86038, %r86038, %r86038 },    { %r86040, %r86040 },            { %r44745, %r44746, %r44747, %r44748 }; 
	// end inline asm
	// begin inline asm
	mma.sync.aligned.m16n8k64.row.col.s32.s4.s4.s32    { %r44717, %r44718, %r44719, %r44720 },    { %r86038, %r86038, %r86038, %r86038 },    { %r86040, %r86040 },            { %r44717, %r44718, %r44719, %r44720 }; 
	// end inline asm
	// begin inline asm
	mma.sync.aligned.m16n8k64.row.col.s32.s4.s4.s32    { %r44731, %r44732, %r44733, %r44734 },    { %r86038, %r86038, %r86038, %r86038 },    { %r86040, %r86040 },            { %r44731, %r44732, %r44733, %r44734 }; 
	// end inline asm
	// begin inline asm
	mma.sync.aligned.m16n8k64.row.col.s32.s4.s4.s32    { %r44745, %r44746, %r44747, %r44748 },    { %r86038, %r86038, %r86038, %r86038 },    { %r86040, %r86040 },            { %r44745, %r44746, %r44747, %r44748 }; 
	// end inline asm
	// begin inline asm
	mma.sync.aligned.m16n8k64.row.col.s32.s4.s4.s32    { %r44717, %r44718, %r44719, %r44720 },    { %r86038, %r86038, %r86038, %r86038 },    { %r86040, %r86040 },            { %r44717, %r44718, %r44719, %r44720 }; 
	// end inline asm
	// begin inline asm
	mma.sync.aligned.m16n8k64.row.col.s32.s4.s4.s32    { %r44731, %r44732, %r44733, %r44734 },    { %r86038, %r86038, %r86038, %r86038 },    { %r86040, %r86040 },            { %r44731, %r44732, %r44733, %r44734 }; 
	// end inline asm
	// begin inline asm
	mma.sync.aligned.m16n8k64.row.col.s32.s4.s4.s32    { %r44745, %r44746, %r44747, %r44748 },    { %r86038, %r86038, %r86038, %r86038 },    { %r86040, %r86040 },            { %r44745, %r44746, %r44747, %r44748 }; 
	// end inline asm
	// begin inline asm
	mma.sync.aligned.m16n8k64.row.col.s32.s4.s4.s32    { %r44717, %r44718, %r44719, %r44720 },    { %r86038, %r86038, %r86038, %r86038 },    { %r86040, %r86040 },            { %r44717, %r44718, %r44719, %r44720 }; 
	// end inline asm
	// begin inline asm
	mma.sync.aligned.m16n8k64.row.col.s32.s4.s4.s32    { %r44731, %r44732, %r44733, %r44734 },    { %r86038, %r86038, %r86038, %r86038 },    { %r86040, %r86040 },            { %r44731, %r44732, %r44733, %r44734 }; 
	// end inline asm
	// begin inline asm
	mma.sync.aligned.m16n8k64.row.col.s32.s4.s4.s32    { %r44745, %r44746, %r44747, %r44748 },    { %r86038, %r86038, %r86038, %r86038 },    { %r86040, %r86040 },            { %r44745, %r44746, %r44747, %r44748 }; 
	// end inline asm
	// begin inline asm
	mma.sync.aligned.m16n8k64.row.col.s32.s4.s4.s32    { %r44717, %r44718, %r44719, %r44720 },    { %r86038, %r86038, %r86038, %r86038 },    { %r86040, %r86040 },            { %r44717, %r44718, %r44719, %r44720 }; 
	// end inline asm
	// begin inline asm
	mma.sync.aligned.m16n8k64.row.col.s32.s4.s4.s32    { %r44731, %r44732, %r44733, %r44734 },    { %r86038, %r86038, %r86038, %r86038 },    { %r86040, %r86040 },            { %r44731, %r44732, %r44733, %r44734 }; 
	// end inline asm
	// begin inline asm
	mma.sync.aligned.m16n8k64.row.col.s32.s4.s4.s32    { %r44745, %r44746, %r44747, %r44748 },    { %r86038, %r86038, %r86038, %r86038 },    { %r86040, %r86040 },            { %r44745, %r44746, %r44747, %r44748 }; 
	// end inline asm
	// begin inline asm
	mma.sync.aligned.m16n8k64.row.col.s32.s4.s4.s32    { %r44717, %r44718, %r44719, %r44720 },    { %r86038, %r86038, %r86038, %r86038 },    { %r86040, %r86040 },            { %r44717, %r44718, %r44719, %r44720 }; 
	// end inline asm
	// begin inline asm
	mma.sync.aligned.m16n8k64.row.col.s32.s4.s4.s32    { %r44731, %r44732, %r44733, %r44734 },    { %r86038, %r86038, %r86038, %r86038 },    { %r86040, %r86040 },            { %r44731, %r44732, %r44733, %r44734 }; 
	// end inline asm
	// begin inline asm
	mma.sync.aligned.m16n8k64.row.col.s32.s4.s4.s32    { %r44745, %r44746, %r44747, %r44748 },    { %r86038, %r86038, %r86038, %r86038 },    { %r86040, %r86040 },            { %r44745, %r44746, %r44747, %r44748 }; 
	// end inline asm
	// begin inline asm
	mma.sync.aligned.m16n8k64.row.col.s32.s4.s4.s32    { %r44717, %r44718, %r44719, %r44720 },    { %r86038, %r86038, %r86038, %r86038 },    { %r86040, %r86040 },            { %r44717, %r44718, %r44719, %r44720 }; 
	// end inline asm
	// begin inline asm
	mma.sync.aligned.m16n8k64.row.col.s32.s4.s4.s32    { %r44731, %r44732, %r44733, %r44734 },    { %r86038, %r86038, %r86038, %r86038 },    { %r86040, %r86040 },            { %r44731, %r44732, %r44733, %r44734 }; 
	// end inline asm
	// begin inline asm
	mma.sync.aligned.m16n8k64.row.col.s32.s4.s4.s32    { %r44745, %r44746, %r44747, %r44748 },    { %r86038, %r86038, %r86038, %r86038 },    { %r86040, %r86040 },            { %r44745, %r44746, %r44747, %r44748 }; 
	// end inline asm
	// begin inline asm
	mma.sync.aligned.m16n8k64.row.col.s32.s4.s4.s32    { %r44717, %r44718, %r44719, %r44720 },    { %r86038, %r86038, %r86038, %r86038 },    { %r86040, %r86040 },            { %r44717, %r44718, %r44719, %r44720 }; 
	// end inline asm
	// begin inline asm
	mma.sync.aligned.m16n8k64.row.col.s32.s4.s4.s32    { %r44731, %r44732, %r44733, %r44734 },    { %r86038, %r86038, %r86038, %r86038 },    { %r86040, %r86040 },            { %r44731, %r44732, %r44733, %r44734 }; 
	// end inline asm
	// begin inline asm
	mma.sync.aligned.m16n8k64.row.col.s32.s4.s4.s32    { %r44745, %r44746, %r44747, %r44748 },    { %r86038, %r86038, %r86038, %r86038 },    { %r86040, %r86040 },            { %r44745, %r44746, %r44747, %r44748 }; 
	// end inline asm
	// begin inline asm
	mma.sync.aligned.m16n8k64.row.col.s32.s4.s4.s32    { %r44717, %r44718, %r44719, %r44720 },    { %r86038, %r86038, %r86038, %r86038 },    { %r86040, %r86040 },            { %r44717, %r44718, %r44719, %r44720 }; 
	// end inline asm
	// begin inline asm
	mma.sync.aligned.m16n8k64.row.col.s32.s4.s4.s32    { %r44731, %r44732, %r44733, %r44734 },    { %r86038, %r86038, %r86038, %r86038 },    { %r86040, %r86040 },            { %r44731, %r44732, %r44733, %r44734 }; 
	// end inline asm
	// begin inline asm
	mma.sync.aligned.m16n8k64.row.col.s32.s4.s4.s32    { %r44745, %r44746, %r44747, %r44748 },    { %r86038, %r86038, %r86038, %r86038 },    { %r86040, %r86040 },            { %r44745, %r44746, %r44747, %r44748 }; 
	// end inline asm
	// begin inline asm
	mma.sync.aligned.m16n8k64.row.col.s32.s4.s4.s32    { %r44717, %r44718, %r44719, %r44720 },    { %r86038, %r86038, %r86038, %r86038 },    { %r86040, %r86040 },            { %r44717, %r44718, %r44719, %r44720 }; 
	// end inline asm
	// begin inline asm
	mma.sync.aligned.m16n8k64.row.col.s32.s4.s4.s32    { %r44731, %r44732, %r44733, %r44734 },    { %r86038, %r86038, %r86038, %r86038 },    { %r86040, %r86040 },            { %r44731, %r44732, %r44733, %r44734 }; 
	// end inline asm
	// begin inline asm
	mma.sync.aligned.m16n8k64.row.col.s32.s4.s4.s32    { %r44745, %r44746, %r44747, %r44748 },    { %r86038, %r86038, %r86038, %r86038 },    { %r86040, %r86040 },            { %r44745, %r44746, %r44747, %r44748 }; 
	// end inline asm
	// begin inline asm
	mma.sync.aligned.m16n8k64.row.col.s32.s4.s4.s32    { %r44717, %r44718, %r44719, %r44720 },    { %r86038, %r86038, %r86038, %r86038 },    { %r86040, %r86040 },            { %r44717, %r44718, %r44719, %r44720 }; 
	// end inline asm
	// begin inline asm
	mma.sync.aligned.m16n8k64.row.col.s32.s4.s4.s32    { %r44731, %r44732, %r44733, %r44734 },    { %r86038, %r86038, %r86038, %r86038 },    { %r86040, %r86040 },            { %r44731, %r44732, %r44733, %r44734 }; 
	// end inline asm
	// begin inline asm
	mma.sync.aligned.m16n8k64.row.col.s32.s4.s4.s32    { %r44745, %r44746, %r44747, %r44748 },    { %r86038, %r86038, %r86038, %r86038 },    { %r86040, %r86040 },            { %r44745, %r44746, %r44747, %r44748 }; 
	// end inline asm
	// begin inline asm
	mma.sync.aligned.m16n8k64.row.col.s32.s4.s4.s32    { %r44717, %r44718, %r44719, %r44720 },    { %r86038, %r86038, %r86038, %r86038 },    { %r86040, %r86040 },            { %r44717, %r44718, %r44719, %r44720 }; 
	// end inline asm
	// begin inline asm
	mma.sync.aligned.m16n8k64.row.col.s32.s4.s4.s32    { %r44731, %r44732, %r44733, %r44734 },    { %r86038, %r86038, %r86038, %r86038 },    { %r86040, %r86040 },            { %r44731, %r44732, %r44733, %r44734 }; 
	// end inline asm
	// begin inline asm
	mma.sync.aligned.m16n8k64.row.col.s32.s4.s4.s32    { %r44745, %r44746, %r44747, %r44748 },    { %r86038, %r86038, %r86038, %r86038 },    { %r86040, %r86040 },            { %r44745, %r44746, %r44747, %r44748 }; 
	// end inline asm
	// begin inline asm
	mma.sync.aligned.m16n8k64.row.col.s32.s4.s4.s32    { %r44717, %r44718, %r44719, %r44720 },    { %r86038, %r86038, %r86038, %r86038 },    { %r86040, %r86040 },            { %r44717, %r44718, %r44719, %r44720 }; 
	// end inline asm
	// begin inline asm
	mma.sync.aligned.m16n8k64.row.col.s32.s4.s4.s32    { %r44731, %r44732, %r44733, %r44734 },    { %r86038, %r86038, %r86038, %r86038 },    { %r86040, %r86040 },            { %r44731, %r44732, %r44733, %r44734 }; 
	// end inline asm
	// begin inline asm
	mma.sync.aligned.m16n8k64.row.col.s32.s4.s4.s32    { %r44745, %r44746, %r44747, %r44748 },    { %r86038, %r86038, %r86038, %r86038 },    { %r86040, %r86040 },            { %r44745, %r44746, %r44747, %r44748 }; 
	// end inline asm
	// begin inline asm
	mma.sync.aligned.m16n8k64.row.col.s32.s4.s4.s32    { %r44717, %r44718, %r44719, %r44720 },    { %r86038, %r86038, %r86038, %r86038 },    { %r86040, %r86040 },            { %r44717, %r44718, %r44719, %r44720 }; 
	// end inline asm
	// begin inline asm
	mma.sync.aligned.m16n8k64.row.col.s32.s4.s4.s32    { %r44731, %r44732, %r44733, %r44734 },    { %r86038, %r86038, %r86038, %r86038 },    { %r86040, %r86040 },            { %r44731, %r44732, %r44733, %r44734 }; 
	// end inline asm
	// begin inline asm
	mma.sync.aligned.m16n8k64.row.col.s32.s4.s4.s32    { %r44745, %r44746, %r44747, %r44748 },    { %r86038, %r86038, %r86038, %r86038 },    { %r86040, %r86040 },            { %r44745, %r44746, %r44747, %r44748 }; 
	// end inline asm
	// begin inline asm
	mma.sync.aligned.m16n8k64.row.col.s32.s4.s4.s32    { %r44717, %r44718, %r44719, %r44720 },    { %r86038, %r86038, %r86038, %r86038 },    { %r86040, %r86040 },            { %r44717, %r44718, %r44719, %r44720 }; 
	// end inline asm
	// begin inline asm
	mma.sync.aligned.m16n8k64.row.col.s32.s4.s4.s32    { %r44731, %r44732, %r44733, %r44734 },    { %r86038, %r86038, %r86038, %r86038 },    { %r86040, %r86040 },            { %r44731, %r44732, %r44733, %r44734 }; 
	// end inline asm
	// begin inline asm
	mma.sync.aligned.m16n8k64.row.col.s32.s4.s4.s32    { %r44745, %r44746, %r44747, %r44748 },    { %r86038, %r86038, %r86038, %r86038 },    { %r86040, %r86040 },            { %r44745, %r44746, %r44747, %r44748 }; 
	// end inline asm
	// begin inline asm
	mma.sync.aligned.m16n8k64.row.col.s32.s4.s4.s32    { %r44717, %r44718, %r44719, %r44720 },    { %r86038, %r86038, %r86038, %r86038 },    { %r86040, %r86040 },            { %r44717, %r44718, %r44719, %r44720 }; 
	// end inline asm
	// begin inline asm
	mma.sync.aligned.m16n8k64.row.col.s32.s4.s4.s32    { %r44731, %r44732, %r44733, %r44734 },    { %r86038, %r86038, %r86038, %r86038 },    { %r86040, %r86040 },            { %r44731, %r44732, %r44733, %r44734 }; 
	// end inline asm
	// begin inline asm
	mma.sync.aligned.m16n8k64.row.col.s32.s4.s4.s32    { %r44745, %r44746, %r44747, %r44748 },    { %r86038, %r86038, %r86038, %r86038 },    { %r86040, %r86040 },            { %r44745, %r44746, %r44747, %r44748 }; 
	// end inline asm
	// begin inline asm
	mma.sync.aligned.m16n8k64.row.col.s32.s4.s4.s32    { %r44717, %r44718, %r44719, %r44720 },    { %r86038, %r86038, %r86038, %r86038 },    { %r86040, %r86040 },            { %r44717, %r44718, %r44719, %r44720 }; 
	// end inline asm
	// begin inline asm
	mma.sync.aligned.m16n8k64.row.col.s32.s4.s4.s32    { %r44731, %r44732, %r44733, %r44734 },    { %r86038, %r86038, %r86038, %r86038 },    { %r86040, %r86040 },            { %r44731, %r44732, %r44733, %r44734 }; 
	// end inline asm
	// begin inline asm
	mma.sync.aligned.m16n8k64.row.col.s32.s4.s4.s32    { %r44745, %r44746, %r44747, %r44748 },    { %r86038, %r86038, %r86038, %r86038 },    { %r86040, %r86040 },            { %r44745, %r44746, %r44747, %r44748 }; 
	// end inline asm
	// begin inline asm
	mma.sync.aligned.m16n8k64.row.col.s32.s4.s4.s32    { %r44717, %r44718, %r44719, %r44720 },    { %r86038, %r86038, %r86038, %r86038 },    { %r86040, %r86040 },            { %r44717, %r44718, %r44719, %r44720 }; 
	// end inline asm
	// begin inline asm
	mma.sync.aligned.m16n8k64.row.col.s32.s4.s4.s32    { %r44731, %r44732, %r44733, %r44734 },    { %r86038, %r86038, %r86038, %r86038 },    { %r86040, %r86040 },            { %r44731, %r44732, %r44733, %r44734 }; 
	// end inline asm
	// begin inline asm
	mma.sync.aligned.m16n8k64.row.col.s32.s4.s4.s32    { %r44745, %r44746, %r44747, %r44748 },    { %r86038, %r86038, %r86038, %r86038 },    { %r86040, %r86040 },            { %r44745, %r44746, %r44747, %r44748 }; 
	// end inline asm
	// begin inline asm
	mma.sync.aligned.m16n8k64.row.col.s32.s4.s4.s32    { %r44717, %r44718, %r44719, %r44720 },    { %r86038, %r86038, %r86038, %r86038 },    { %r86040, %r86040 },            { %r44717, %r44718, %r44719, %r44720 }; 
	// end inline asm
	// begin inline asm
	mma.sync.aligned.m16n8k64.row.col.s32.s4.s4.s32    { %r44731, %r44732, %r44733, %r44734 },    { %r86038, %r86038, %r86038, %r86038 },    { %r86040, %r86040 },            { %r44731, %r44732, %r44733, %r44734 }; 
	// end inline asm
	// begin inline asm
	mma.sync.aligned.m16n8k64.row.col.s32.s4.s4.s32    { %r44745, %r44746, %r44747, %r44748 },    { %r86038, %r86038, %r86038, %r86038 },    { %r86040, %r86040 },            { %r44745, %r44746, %r44747, %r44748 }; 
	// end inline asm
	// begin inline asm
	mma.sync.aligned.m16n8k64.row.col.s32.s4.s4.s32    { %r44717, %r44718, %r44719, %r44720 },    { %r86038, %r86038, %r86038, %r86038 },    { %r86040, %r86040 },            { %r44717, %r44718, %r44719, %r44720 }; 
	// end inline asm
	// begin inline asm
	mma.sync.aligned.m16n8k64.row.col.s32.s4.s4.s32    { %r44731, %r44732, %r44733, %r44734 },    { %r86038, %r86038, %r86038, %r86038 },    { %r86040, %r86040 },            { %r44731, %r44732, %r44733, %r44734 }; 
	// end inline asm
	// begin inline asm
	mma.sync.aligned.m16n8k64.row.col.s32.s4.s4.s32    { %r44745, %r44746, %r44747, %r44748 },    { %r86038, %r86038, %r86038, %r86038 },    { %r86040, %r86040 },            { %r44745, %r44746, %r44747, %r44748 }; 
	// end inline asm
	// begin inline asm
	mma.sync.aligned.m16n8k64.row.col.s32.s4.s4.s32    { %r44717, %r44718, %r44719, %r44720 },    { %r86038, %r86038, %r86038, %r86038 },    { %r86040, %r86040 },            { %r44717, %r44718, %r44719, %r44720 }; 
	// end inline asm
	// begin inline asm
	mma.sync.aligned.m16n8k64.row.col.s32.s4.s4.s32    { %r44731, %r44732, %r44733, %r44734 },    { %r86038, %r86038, %r86038, %r86038 },    { %r86040, %r86040 },            { %r44731, %r44732, %r44733, %r44734 }; 
	// end inline asm
	// begin inline asm
	mma.sync.aligned.m16n8k64.row.col.s32.s4.s4.s32    { %r44745, %r44746, %r44747, %r44748 },    { %r86038, %r86038, %r86038, %r86038 },    { %r86040, %r86040 },            { %r44745, %r44746, %r44747, %r44748 }; 
	// end inline asm
	// begin inline asm
	mma.sync.aligned.m16n8k64.row.col.s32.s4.s4.s32    { %r44717, %r44718, %r44719, %r44720 },    { %r86038, %r86038, %r86038, %r86038 },    { %r86040, %r86040 },            { %r44717, %r44718, %r44719, %r44720 }; 
	// end inline asm
	// begin inline asm
	mma.sync.aligned.m16n8k64.row.col.s32.s4.s4.s32    { %r44731, %r44732, %r44733, %r44734 },    { %r86038, %r86038, %r86038, %r86038 },    { %r86040, %r86040 },            { %r44731, %r44732, %r44733, %r44734 }; 
	// end inline asm
	// begin inline asm
	mma.sync.aligned.m16n8k64.row.col.s32.s4.s4.s32    { %r44745, %r44746, %r44747, %r44748 },    { %r86038, %r86038, %r86038, %r86038 },    { %r86040, %r86040 },            { %r44745, %r44746, %r44747, %r44748 }; 
	// end inline asm
	// begin inline asm
	mma.sync.aligned.m16n8k64.row.col.s32.s4.s4.s32    { %r44717, %r44718, %r44719, %r44720 },    { %r86038, %r86038, %r86038, %r86038 },    { %r86040, %r86040 },            { %r44717, %r44718, %r44719, %r44720 }; 
	// end inline asm
	// begin inline asm
	mma.sync.aligned.m16n8k64.row.col.s32.s4.s4.s32    { %r44731, %r44732, %r44733, %r44734 },    { %r86038, %r86038, %r86038, %r86038 },    { %r86040, %r86040 },            { %r44731, %r44732, %r44733, %r44734 }; 
	// end inline asm
	// begin inline asm
	mma.sync.aligned.m16n8k64.row.col.s32.s4.s4.s32    { %r44745, %r44746, %r44747, %r44748 },    { %r86038, %r86038, %r86038, %r86038 },    { %r86040, %r86040 },            { %r44745, %r44746, %r44747, %r44748 }; 
	// end inline asm
	// begin inline asm
	mma.sync.aligned.m16n8k64.row.col.s32.s4.s4.s32    { %r44717, %r44718, %r44719, %r44720 },    { %r86038, %r86038, %r86038, %r86038 },    { %r86040, %r86040 },            { %r44717, %r44718, %r44719, %r44720 }; 
	// end inline asm
	// begin inline asm
	mma.sync.aligned.m16n8k64.row.col.s32.s4.s4.s32    { %r44731, %r44732, %r44733, %r44734 },    { %r86038, %r86038, %r86038, %r86038 },    { %r86040, %r86040 },            { %r44731, %r44732, %r44733, %r44734 }; 
	// end inline asm
	// begin inline asm
	mma.sync.aligned.m16n8k64.row.col.s32.s4.s4.s32    { %r44745, %r44746, %r44747, %r44748 },    { %r86038, %r86038, %r86038, %r86038 },    { %r86040, %r86040 },            { %r44745, %r44746, %r44747, %r44748 }; 
	// end inline asm
	// begin inline asm
	mma.sync.aligned.m16n8k64.row.col.s32.s4.s4.s32    { %r44717, %r44718, %r44719, %r44720 },    { %r86038, %r86038, %r86038, %r86038 },    { %r86040, %r86040 },            { %r44717, %r44718, %r44719, %r44720 }; 
	// end inline asm
	// begin inline asm
	mma.sync.aligned.m16n8k64.row.col.s32.s4.s4.s32    { %r44731, %r44732, %r44733, %r44734 },    { %r86038, %r86038, %r86038, %r86038 },    { %r86040, %r86040 },            { %r44731, %r44732, %r44733, %r44734 }; 
	// end inline asm
	// begin inline asm
	mma.sync.aligned.m16n8k64.row.col.s32.s4.s4.s32    { %r44745, %r44746, %r44747, %r44748 },    { %r86038, %r86038, %r86038, %r86038 },    { %r86040, %r86040 },            { %r44745, %r44746, %r44747, %r44748 }; 
	// end inline asm
	// begin inline asm
	mma.sync.aligned.m16n8k64.row.col.s32.s4.s4.s32    { %r44717, %r44718, %r44719, %r44720 },    { %r86038, %r86038, %r86038, %r86038 },    { %r86040, %r86040 },            { %r44717, %r44718, %r44719, %r44720 }; 
	// end inline asm
	// begin inline asm
	mma.sync.aligned.m16n8k64.row.col.s32.s4.s4.s32    { %r44731, %r44732, %r44733, %r44734 },    { %r86038, %r86038, %r86038, %r86038 },    { %r86040, %r86040 },            { %r44731, %r44732, %r44733, %r44734 }; 
	// end inline asm
	// begin inline asm
	mma.sync.aligned.m16n8k64.row.col.s32.s4.s4.s32    { %r44745, %r44746, %r44747, %r44748 },    { %r86038, %r86038, %r86038, %r86038 },    { %r86040, %r86040 },            { %r44745, %r44746, %r44747, %r44748 }; 
	// end inline asm
	// begin inline asm
	mma.sync.aligned.m16n8k64.row.col.s32.s4.s4.s32    { %r44717, %r44718, %r44719, %r44720 },    { %r86038, %r86038, %r86038, %r86038 },    { %r86040, %r86040 },            { %r44717, %r44718, %r44719, %r44720 }; 
	// end inline asm
	// begin inline asm
	mma.sync.aligned.m16n8k64.row.col.s32.s4.s4.s32    { %r44731, %r44732, %r44733, %r44734 },    { %r86038, %r86038, %r86038, %r86038 },    { %r86040, %r86040 },            { %r44731, %r44732, %r44733, %r44734 }; 
	// end inline asm
	// begin inline asm
	mma.sync.aligned.m16n8k64.row.col.s32.s4.s4.s32    { %r44745, %r44746, %r44747, %r44748 },    { %r86038, %r86038, %r86038, %r86038 },    { %r86040, %r86040 },            { %r44745, %r44746, %r44747, %r44748 }; 
	// end inline asm
	// begin inline asm
	mma.sync.aligned.m16n8k64.row.col.s32.s4.s4.s32    { %r44717, %r44718, %r44719, %r44720 },    { %r86038, %r86038, %r86038, %r86038 },    { %r86040, %r86040 },            { %r44717, %r44718, %r44719, %r44720 }; 
	// end inline asm
	// begin inline asm
	mma.sync.aligned.m16n8k64.row.col.s32.s4.s4.s32    { %r44731, %r44732, %r44733, %r44734 },    { %r86038, %r86038, %r86038, %r86038 },    { %r86040, %r86040 },            { %r44731, %r44732, %r44733, %r44734 }; 
	// end inline asm
	// begin inline asm
	mma.sync.aligned.m16n8k64.row.col.s32.s4.s4.s32    { %r44745, %r44746, %r44747, %r44748 },    { %r86038, %r86038, %r86038, %r86038 },    { %r86040, %r86040 },            { %r44745, %r44746, %r44747, %r44748 }; 
	// end inline asm
	// begin inline asm
	mma.sync.aligned.m16n8k64.row.col.s32.s4.s4.s32    { %r44717, %r44718, %r44719, %r44720 },    { %r86038, %r86038, %r86038, %r86038 },    { %r86040, %r86040 },            { %r44717, %r44718, %r44719, %r44720 }; 
	// end inline asm
	// begin inline asm
	mma.sync.aligned.m16n8k64.row.col.s32.s4.s4.s32    { %r44731, %r44732, %r44733, %r44734 },    { %r86038, %r86038, %r86038, %r86038 },    { %r86040, %r86040 },            { %r44731, %r44732, %r44733, %r44734 }; 
	// end inline asm
	// begin inline asm
	mma.sync.aligned.m16n8k64.row.col.s32.s4.s4.s32    { %r44745, %r44746, %r44747, %r44748 },    { %r86038, %r86038, %r86038, %r86038 },    { %r86040, %r86040 },            { %r44745, %r44746, %r44747, %r44748 }; 
	// end inline asm
	// begin inline asm
	mma.sync.aligned.m16n8k64.row.col.s32.s4.s4.s32    { %r44717, %r44718, %r44719, %r44720 },    { %r86038, %r86038, %r86038, %r86038 },    { %r86040, %r86040 },            { %r44717, %r44718, %r44719, %r44720 }; 
	// end inline asm
	// begin inline asm
	mma.sync.aligned.m16n8k64.row.col.s32.s4.s4.s32    { %r44731, %r44732, %r44733, %r44734 },    { %r86038, %r86038, %r86038, %r86038 },    { %r86040, %r86040 },            { %r44731, %r44732, %r44733, %r44734 }; 
	// end inline asm
	// begin inline asm
	mma.sync.aligned.m16n8k64.row.col.s32.s4.s4.s32    { %r44745, %r44746, %r44747, %r44748 },    { %r86038, %r86038, %r86038, %r86038 },    { %r86040, %r86040 },            { %r44745, %r44746, %r44747, %r44748 }; 
	// end inline asm
	// begin inline asm
	mma.sync.aligned.m16n8k64.row.col.s32.s4.s4.s32    { %r44717, %r44718, %r44719, %r44720 },    { %r86038, %r86038, %r86038, %r86038 },    { %r86040, %r86040 },            { %r44717, %r44718, %r44719, %r44720 }; 
	// end inline asm
	// begin inline asm
	mma.sync.aligned.m16n8k64.row.col.s32.s4.s4.s32    { %r44731, %r44732, %r44733, %r44734 },    { %r86038, %r86038, %r86038, %r86038 },    { %r86040, %r86040 },            { %r44731, %r44732, %r44733, %r44734 }; 
	// end inline asm
	// begin inline asm
	mma.sync.aligned.m16n8k64.row.col.s32.s4.s4.s32    { %r44745, %r44746, %r44747, %r44748 },    { %r86038, %r86038, %r86038, %r86038 },    { %r86040, %r86040 },            { %r44745, %r44746, %r44747, %r44748 }; 
	// end inline asm
	// begin inline asm
	mma.sync.aligned.m16n8k64.row.col.s32.s4.s4.s32    { %r44717, %r44718, %r44719, %r44720 },    { %r86038, %r86038, %r86038, %r86038 },    { %r86040, %r86040 },            { %r44717, %r44718, %r44719, %r44720 }; 
	// end inline asm
	// begin inline asm
	mma.sync.aligned.m16n8k64.row.col.s32.s4.s4.s32    { %r44731, %r44732, %r44733, %r44734 },    { %r86038, %r86038, %r86038, %r86038 },    { %r86040, %r86040 },            { %r44731, %r44732, %r44733, %r44734 }; 
	// end inline asm
	// begin inline asm
	mma.sync.aligned.m16n8k64.row.col.s32.s4.s4.s32    { %r44745, %r44746, %r44747, %r44748 },    { %r86038, %r86038, %r86038, %r86038 },    { %r86040, %r86040 },            { %r44745, %r44746, %r44747, %r44748 }; 
	// end inline asm
	// begin inline asm
	mma.sync.aligned.m16n8k64.row.col.s32.s4.s4.s32    { %r44717, %r44718, %r44719, %r44720 },    { %r86038, %r86038, %r86038, %r86038 },    { %r86040, %r86040 },            { %r44717, %r44718, %r44719, %r44720 }; 
	// end inline asm
	// begin inline asm
	mma.sync.aligned.m16n8k64.row.col.s32.s4.s4.s32    { %r44731, %r44732, %r44733, %r44734 },    { %r86038, %r86038, %r86038, %r86038 },    { %r86040, %r86040 },            { %r44731, %r44732, %r44733, %r44734 }; 
	// end inline asm
	// begin inline asm
	mma.sync.aligned.m16n8k64.row.col.s32.s4.s4.s32    { %r44745, %r44746, %r44747, %r44748 },    { %r86038, %r86038, %r86038, %r86038 },    { %r86040, %r86040 },            { %r44745, %r44746, %r44747, %r44748 }; 
	// end inline asm
	// begin inline asm
	mma.sync.aligned.m16n8k64.row.col.s32.s4.s4.s32    { %r44717, %r44718, %r44719, %r44720 },    { %r86038, %r86038, %r86038, %r86038 },    { %r86040, %r86040 },            { %r44717, %r44718, %r44719, %r44720 }; 
	// end inline asm
	// begin inline asm
	mma.sync.aligned.m16n8k64.row.col.s32.s4.s4.s32    { %r44731, %r44732, %r44733, %r44734 },    { %r86038, %r86038, %r86038, %r86038 },    { %r86040, %r86040 },            { %r44731, %r44732, %r44733, %r44734 }; 
	// end inline asm
	// begin inline asm
	mma.sync.aligned.m16n8k64.row.col.s32.s4.s4.s32    { %r44745, %r44746, %r44747, %r44748 },    { %r86038, %r86038, %r86038, %r86038 },    { %r86040, %r86040 },            { %r44745, %r44746, %r44747, %r44748 }; 
	// end inline asm
	// begin inline asm
	mma.sync.aligned.m16n8k64.row.col.s32.s4.s4.s32    { %r44717, %r44718, %r44719, %r44720 },    { %r86038, %r86038, %r86038, %r86038 },    { %r86040, %r86040 },            { %r44717, %r44718, %r44719, %r44720 }; 
	// end inline asm
	// begin inline asm
	mma.sync.aligned.m16n8k64.row.col.s32.s4.s4.s32    { %r44731, %r44732, %r44733, %r44734 },    { %r86038, %r86038, %r86038, %r86038 },    { %r86040, %r86040 },            { %r44731, %r44732, %r44733, %r44734 }; 
	// end inline asm
	// begin inline asm
	mma.sync.aligned.m16n8k64.row.col.s32.s4.s4.s32    { %r44745, %r44746, %r44747, %r44748 },    { %r86038, %r86038, %r86038, %r86038 },    { %r86040, %r86040 },            { %r44745, %r44746, %r44747, %r44748 }; 
	// end inline asm
	// begin inline asm
	mma.sync.aligned.m16n8k64.row.col.s32.s4.s4.s32    { %r44717, %r44718, %r44719, %r44720 },    { %r86038, %r86038, %r86038, %r86038 },    { %r86040, %r86040 },            { %r44717, %r44718, %r44719, %r44720 }; 
	// end inline asm
	// begin inline asm
	mma.sync.aligned.m16n8k64.row.col.s32.s4.s4.s32    { %r44731, %r44732, %r44733, %r44734 },    { %r86038, %r86038, %r86038, %r86038 },    { %r86040, %r86040 },            { %r44731, %r44732, %r44733, %r44734 }; 
	// end inline asm
	// begin inline asm
	mma.sync.aligned.m16n8k64.row.col.s32.s4.s4.s32    { %r44745, %r44746, %r44747, %r44748 },    { %r86038, %r86038, %r86038, %r86038 },    { %r86040, %r86040 },            { %r44745, %r44746, %r44747, %r44748 }; 
	// end inline asm
	// begin inline asm
	mma.sync.aligned.m16n8k64.row.col.s32.s4.s4.s32    { %r44717, %r44718, %r44719, %r44720 },    { %r86038, %r86038, %r86038, %r86038 },    { %r86040, %r86040 },            { %r44717, %r44718, %r44719, %r44720 }; 
	// end inline asm
	// begin inline asm
	mma.sync.aligned.m16n8k64.row.col.s32.s4.s4.s32    { %r44731, %r44732, %r44733, %r44734 },    { %r86038, %r86038, %r86038, %r86038 },    { %r86040, %r86040 },            { %r44731, %r44732, %r44733, %r44734 }; 
	// end inline asm
	// begin inline asm
	mma.sync.aligned.m16n8k64.row.col.s32.s4.s4.s32    { %r44745, %r44746, %r44747, %r44748 },    { %r86038, %r86038, %r86038, %r86038 },    { %r86040, %r86040 },            { %r44745, %r44746, %r44747, %r44748 }; 
	// end inline asm
	// begin inline asm
	mma.sync.aligned.m16n8k64.row.col.s32.s4.s4.s32    { %r44717, %r44718, %r44719, %r44720 },    { %r86038, %r86038, %r86038, %r86038 },    { %r86040, %r86040 },            { %r44717, %r44718, %r44719, %r44720 }; 
	// end inline asm
	// begin inline asm
	mma.sync.aligned.m16n8k64.row.col.s32.s4.s4.s32    { %r44731, %r44732, %r44733, %r44734 },    { %r86038, %r86038, %r86038, %r86038 },    { %r86040, %r86040 },            { %r44731, %r44732, %r44733, %r44734 }; 
	// end inline asm
	// begin inline asm
	mma.sync.aligned.m16n8k64.row.col.s32.s4.s4.s32    { %r44745, %r44746, %r44747, %r44748 },    { %r86038, %r86038, %r86038, %r86038 },    { %r86040, %r86040 },            { %r44745, %r44746, %r44747, %r44748 }; 
	// end inline asm
	// begin inline asm
	mma.sync.aligned.m16n8k64.row.col.s32.s4.s4.s32    { %r44717, %r44718, %r44719, %r44720 },    { %r86038, %r86038, %r86038, %r86038 },    { %r86040, %r86040 },            { %r44717, %r44718, %r44719, %r44720 }; 
	// end inline asm
	// begin inline asm
	mma.sync.aligned.m16n8k64.row.col.s32.s4.s4.s32    { %r44731, %r44732, %r44733, %r44734 },    { %r86038, %r86038, %r86038, %r86038 },    { %r86040, %r86040 },            { %r44731, %r44732, %r44733, %r44734 }; 
	// end inline asm
	// begin inline asm
	mma.sync.aligned.m16n8k64.row.col.s32.s4.s4.s32    { %r44745, %r44746, %r44747, %r44748 },    { %r86038, %r86038, %r86038, %r86038 },    { %r86040, %r86040 },            { %r44745, %r44746, %r44747, %r44748 }; 
	// end inline asm
	// begin inline asm
	mma.sync.aligned.m16n8k64.row.col.s32.s4.s4.s32    { %r44717, %r44718, %r44719, %r44720 },    { %r86038, %r86038, %r86038, %r86038 },    { %r86040, %r86040 },            { %r44717, %r44718, %r44719, %r44720 }; 
	// end inline asm
	// begin inline asm
	mma.sync.aligned.m16n8k64.row.col.s32.s4.s4.s32    { %r44731, %r44732, %r44733, %r44734 },    { %r86038, %r86038, %r86038, %r86038 },    { %r86040, %r86040 },            { %r44731, %r44732, %r44733, %r44734 }; 
	// end inline asm
	// begin inline asm
	mma.sync.aligned.m16n8k64.row.col.s32.s4.s4.s32    { %r44745, %r44746, %r44747, %r44748 },    { %r86038, %r86038, %r86038, %r86038 },    { %r86040, %r86040 },            { %r44745, %r44746, %r44747, %r44748 }; 
	// end inline asm
	// begin inline asm
	mma.sync.aligned.m16n8k64.row.col.s32.s4.s4.s32    { %r44717, %r44718, %r44719, %r44720 },    { %r86038, %r86038, %r86038, %r86038 },    { %r86040, %r86040 },            { %r44717, %r44718, %r44719, %r44720 }; 
	// end inline asm
	// begin inline asm
	mma.sync.aligned.m16n8k64.row.col.s32.s4.s4.s32    { %r44731, %r44732, %r44733, %r44734 },    { %r86038, %r86038, %r86038, %r86038 },    { %r86040, %r86040 },            { %r44731, %r44732, %r44733, %r44734 }; 
	// end inline asm
	// begin inline asm
	mma.sync.aligned.m16n8k64.row.col.s32.s4.s4.s32    { %r44745, %r44746, %r44747, %r44748 },    { %r86038, %r86038, %r86038, %r86038 },    { %r86040, %r86040 },            { %r44745, %r44746, %r44747, %r44748 }; 
	// end inline asm
	// begin inline asm
	mma.sync.aligned.m16n8k64.row.col.s32.s4.s4.s32    { %r44717, %r44718, %r44719, %r44720 },    { %r86038, %r86038, %r86038, %r86038 },    { %r86040, %r86040 },            { %r44717, %r44718, %r44719, %r44720 }; 
	// end inline asm
	// begin inline asm
	mma.sync.aligned.m16n8k64.row.col.s32.s4.s4.s32    { %r44731, %r44732, %r44733, %r44734 },    { %r86038, %r86038, %r86038, %r86038 },    { %r86040, %r86040 },            { %r44731, %r44732, %r44733, %r44734 }; 
	// end inline asm
	// begin inline asm
	mma.sync.aligned.m16n8k64.row.col.s32.s4.s4.s32    { %r44745, %r44746, %r44747, %r44748 },    { %r86038, %r86038, %r86038, %r86038 },    { %r86040, %r86040 },            { %r44745, %r44746, %r44747, %r44748 }; 
	// end inline asm
	// begin inline asm
	mma.sync.aligned.m16n8k64.row.col.s32.s4.s4.s32    { %r44717, %r44718, %r44719, %r44720 },    { %r86038, %r86038, %r86038, %r86038 },    { %r86040, %r86040 },            { %r44717, %r44718, %r44719, %r44720 }; 
	// end inline asm
	// begin inline asm
	mma.sync.aligned.m16n8k64.row.col.s32.s4.s4.s32    { %r44731, %r44732, %r44733, %r44734 },    { %r86038, %r86038, %r86038, %r86038 },    { %r86040, %r86040 },            { %r44731, %r44732, %r44733, %r44734 }; 
	// end inline asm
	// begin inline asm
	mma.sync.aligned.m16n8k64.row.col.s32.s4.s4.s32    { %r44745, %r44746, %r44747, %r44748 },    { %r86038, %r86038, %r86038, %r86038 },    { %r86040, %r86040 },            { %r44745, %r44746, %r44747, %r44748 }; 
	// end inline asm
	// begin inline asm
	mma.sync.aligned.m16n8k64.row.col.s32.s4.s4.s32    { %r44717, %r44718, %r44719, %r44720 },    { %r86038, %r86038, %r86038, %r86038 },    { %r86040, %r86040 },            { %r44717, %r44718, %r44719, %r44720 }; 
	// end inline asm
	// begin inline asm
	mma.sync.aligned.m16n8k64.row.col.s32.s4.s4.s32    { %r44731, %r44732, %r44733, %r44734 },    { %r86038, %r86038, %r86038, %r86038 },    { %r86040, %r86040 },            { %r44731, %r44732, %r44733, %r44734 }; 
	// end inline asm
	// begin inline asm
	mma.sync.aligned.m16n8k64.row.col.s32.s4.s4.s32    { %r44745, %r44746, %r44747, %r44748 },    { %r86038, %r86038, %r86038, %r86038 },    { %r86040, %r86040 },            { %r44745, %r44746, %r44747, %r44748 }; 
	// end inline asm
	// begin inline asm
	mma.sync.aligned.m16n8k64.row.col.s32.s4.s4.s32    { %r44717, %r44718, %r44719, %r44720 },    { %r86038, %r86038, %r86038, %r86038 },    { %r86040, %r86040 },            { %r44717, %r44718, %r44719, %r44720 }; 
	// end inline asm
	// begin inline asm
	mma.sync.aligned.m16n8k64.row.col.s32.s4.s4.s32    { %r44731, %r44732, %r44733, %r44734 },    { %r86038, %r86038, %r86038, %r86038 },    { %r86040, %r86040 },            { %r44731, %r44732, %r44733, %r44734 }; 
	// end inline asm
	// begin inline asm
	mma.sync.aligned.m16n8k64.row.col.s32.s4.s4.s32    { %r44745, %r44746, %r44747, %r44748 },    { %r86038, %r86038, %r86038, %r86038 },    { %r86040, %r86040 },            { %r44745, %r44746, %r44747, %r44748 }; 
	// end inline asm
	// begin inline asm
	mma.sync.aligned.m16n8k64.row.col.s32.s4.s4.s32    { %r44717, %r44718, %r44719, %r44720 },    { %r86038, %r86038, %r86038, %r86038 },    { %r86040, %r86040 },            { %r44717, %r44718, %r44719, %r44720 }; 
	// end inline asm
	// begin inline asm
	mma.sync.aligned.m16n8k64.row.col.s32.s4.s4.s32    { %r44731, %r44732, %r44733, %r44734 },    { %r86038, %r86038, %r86038, %r86038 },    { %r86040, %r86040 },            { %r44731, %r44732, %r44733, %r44734 }; 
	// end inline asm
	// begin inline asm
	mma.sync.aligned.m16n8k64.row.col.s32.s4.s4.s32    { %r44745, %r44746, %r44747, %r44748 },    { %r86038, %r86038, %r86038, %r86038 },    { %r86040, %r86040 },            { %r44745, %r44746, %r44747, %r44748 }; 
	// end inline asm
	// begin inline asm
	mma.sync.aligned.m16n8k64.row.col.s32.s4.s4.s32    { %r44717, %r44718, %r44719, %r44720 },    { %r86038, %r86038, %r86038, %r86038 },    { %r86040, %r86040 },            { %r44717, %r44718, %r44719, %r44720 }; 
	// end inline asm
	// begin inline asm
	mma.sync.aligned.m16n8k64.row.col.s32.s4.s4.s32    { %r44731, %r44732, %r44733, %r44734 },    { %r86038, %r86038, %r86038, %r86038 },    { %r86040, %r86040 },            { %r44731, %r44732, %r44733, %r44734 }; 
	// end inline asm
	// begin inline asm
	mma.sync.aligned.m16n8k64.row.col.s32.s4.s4.s32    { %r44745, %r44746, %r44747, %r44748 },    { %r86038, %r86038, %r86038, %r86038 },    { %r86040, %r86040 },            { %r44745, %r44746, %r44747, %r44748 }; 
	// end inline asm
	// begin inline asm
	mma.sync.aligned.m16n8k64.row.col.s32.s4.s4.s32    { %r44717, %r44718, %r44719, %r44720 },    { %r86038, %r86038, %r86038, %r86038 },    { %r86040, %r86040 },            { %r44717, %r44718, %r44719, %r44720 }; 
	// end inline asm
	// begin inline asm
	mma.sync.aligned.m16n8k64.row.col.s32.s4.s4.s32    { %r44731, %r44732, %r44733, %r44734 },    { %r86038, %r86038, %r86038, %r86038 },    { %r86040, %r86040 },            { %r44731, %r44732, %r44733, %r44734 }; 
	// end inline asm
	// begin inline asm
	mma.sync.aligned.m16n8k64.row.col.s32.s4.s4.s32    { %r44745, %r44746, %r44747, %r44748 },    { %r86038, %r86038, %r86038, %r86038 },    { %r86040, %r86040 },            { %r44745, %r44746, %r44747, %r44748 }; 
	// end inline asm
	// begin inline asm
	mma.sync.aligned.m16n8k64.row.col.s32.s4.s4.s32    { %r44717, %r44718, %r44719, %r44720 },    { %r86038, %r86038, %r86038, %r86038 },    { %r86040, %r86040 },            { %r44717, %r44718, %r44719, %r44720 }; 
	// end inline asm
	// begin inline asm
	mma.sync.aligned.m16n8k64.row.col.s32.s4.s4.s32    { %r44731, %r44732, %r44733, %r44734 },    { %r86038, %r86038, %r86038, %r86038 },    { %r86040, %r86040 },            { %r44731, %r44732, %r44733, %r44734 }; 
	// end inline asm
	// begin inline asm
	mma.sync.aligned.m16n8k64.row.col.s32.s4.s4.s32    { %r44745, %r44746, %r44747, %r44748 },    { %r86038, %r86038, %r86038, %r86038 },    { %r86040, %r86040 },            { %r44745, %r44746, %r44747, %r44748 }; 
	// end inline asm
	// begin inline asm
	mma.sync.aligned.m16n8k64.row.col.s32.s4.s4.s32    { %r44717, %r44718, %r44719, %r44720 },    { %r86038, %r86038, %r86038, %r86038 },    { %r86040, %r86040 },            { %r44717, %r44718, %r44719, %r44720 }; 
	// end inline asm
	// begin inline asm
	mma.sync.aligned.m16n8k64.row.col.s32.s4.s4.s32    { %r44731, %r44732, %r44733, %r44734 },    { %r86038, %r86038, %r86038, %r86038 },    { %r86040, %r86040 },            { %r44731, %r44732, %r44733, %r44734 }; 
	// end inline asm
	// begin inline asm
	mma.sync.aligned.m16n8k64.row.col.s32.s4.s4.s32    { %r44745, %r44746, %r44747, %r44748 },    { %r86038, %r86038, %r86038, %r86038 },    { %r86040, %r86040 },            { %r44745, %r44746, %r44747, %r44748 }; 
	// end inline asm
	// begin inline asm
	mma.sync.aligned.m16n8k64.row.col.s32.s4.s4.s32    { %r44717, %r44718, %r44719, %r44720 },    { %r86038, %r86038, %r86038, %r86038 },    { %r86040, %r86040 },            { %r44717, %r44718, %r44719, %r44720 }; 
	// end inline asm
	// begin inline asm
	mma.sync.aligned.m16n8k64.row.col.s32.s4.s4.s32    { %r44731, %r44732, %r44733, %r44734 },    { %r86038, %r86038, %r86038, %r86038 },    { %r86040, %r86040 },            { %r44731, %r44732, %r44733, %r44734 }; 
	// end inline asm
	// begin inline asm
	mma.sync.aligned.m16n8k64.row.col.s32.s4.s4.s32    { %r44745, %r44746, %r44747, %r44748 },    { %r86038, %r86038, %r86038, %r86038 },    { %r86040, %r86040 },            { %r44745, %r44746, %r44747, %r44748 }; 
	// end inline asm
	// begin inline asm
	mma.sync.aligned.m16n8k64.row.col.s32.s4.s4.s32    { %r44717, %r44718, %r44719, %r44720 },    { %r86038, %r86038, %r86038, %r86038 },    { %r86040, %r86040 },            { %r44717, %r44718, %r44719, %r44720 }; 
	// end inline asm
	// begin inline asm
	mma.sync.aligned.m16n8k64.row.col.s32.s4.s4.s32    { %r44731, %r44732, %r44733, %r44734 },    { %r86038, %r86038, %r86038, %r86038 },    { %r86040, %r86040 },            { %r44731, %r44732, %r44733, %r44734 }; 
	// end inline asm
	// begin inline asm
	mma.sync.aligned.m16n8k64.row.col.s32.s4.s4.s32    { %r44745, %r44746, %r44747, %r44748 },    { %r86038, %r86038, %r86038, %r86038 },    { %r86040, %r86040 },            { %r44745, %r44746, %r44747, %r44748 }; 
	// end inline asm
	// begin inline asm
	mma.sync.aligned.m16n8k64.row.col.s32.s4.s4.s32    { %r44717, %r44718, %r44719, %r44720 },    { %r86038, %r86038, %r86038, %r86038 },    { %r86040, %r86040 },            { %r44717, %r44718, %r44719, %r44720 }; 
	// end inline asm
	// begin inline asm
	mma.sync.aligned.m16n8k64.row.col.s32.s4.s4.s32    { %r44731, %r44732, %r44733, %r44734 },    { %r86038, %r86038, %r86038, %r86038 },    { %r86040, %r86040 },            { %r44731, %r44732, %r44733, %r44734 }; 
	// end inline asm
	// begin inline asm
	mma.sync.aligned.m16n8k64.row.col.s32.s4.s4.s32    { %r44745, %r44746, %r44747, %r44748 },    { %r86038, %r86038, %r86038, %r86038 },    { %r86040, %r86040 },            { %r44745, %r44746, %r44747, %r44748 }; 
	// end inline asm
	// begin inline asm
	mma.sync.aligned.m16n8k64.row.col.s32.s4.s4.s32    { %r44717, %r44718, %r44719, %r44720 },    { %r86038, %r86038, %r86038, %r86038 },    { %r86040, %r86040 },            { %r44717, %r44718, %r44719, %r44720 }; 
	// end inline asm
	// begin inline asm
	mma.sync.aligned.m16n8k64.row.col.s32.s4.s4.s32    { %r44731, %r44732, %r44733, %r44734 },    { %r86038, %r86038, %r86038, %r86038 },    { %r86040, %r86040 },            { %r44731, %r44732, %r44733, %r44734 }; 
	// end inline asm
	// begin inline asm
	mma.sync.aligned.m16n8k64.row.col.s32.s4.s4.s32    { %r44745, %r44746, %r44747, %r44748 },    { %r86038, %r86038, %r86038, %r86038 },    { %r86040, %r86040 },            { %r44745, %r44746, %r44747, %r44748 }; 
	// end inline asm
	// begin inline asm
	mma.sync.aligned.m16n8k64.row.col.s32.s4.s4.s32    { %r44717, %r44718, %r44719, %r44720 },    { %r86038, %r86038, %r86038, %r86038 },    { %r86040, %r86040 },            { %r44717, %r44718, %r44719, %r44720 }; 
	// end inline asm
	// begin inline asm
	mma.sync.aligned.m16n8k64.row.col.s32.s4.s4.s32    { %r44731, %r44732, %r44733, %r44734 },    { %r86038, %r86038, %r86038, %r86038 },    { %r86040, %r86040 },            { %r44731, %r44732, %r44733, %r44734 }; 
	// end inline asm
	// begin inline asm
	mma.sync.aligned.m16n8k64.row.col.s32.s4.s4.s32    { %r44745, %r44746, %r44747, %r44748 },    { %r86038, %r86038, %r86038, %r86038 },    { %r86040, %r86040 },            { %r44745, %r44746, %r44747, %r44748 }; 
	// end inline asm
	// begin inline asm
	mma.sync.aligned.m16n8k64.row.col.s32.s4.s4.s32    { %r44717, %r44718, %r44719, %r44720 },    { %r86038, %r86038, %r86038, %r86038 },    { %r86040, %r86040 },            { %r44717, %r44718, %r44719, %r44720 }; 
	// end inline asm
	// begin inline asm
	mma.sync.aligned.m16n8k64.row.col.s32.s4.s4.s32    { %r44731, %r44732, %r44733, %r44734 },    { %r86038, %r86038, %r86038, %r86038 },    { %r86040, %r86040 },            { %r44731, %r44732, %r44733, %r44734 }; 
	// end inline asm
	// begin inline asm
	mma.sync.aligned.m16n8k64.row.col.s32.s4.s4.s32    { %r44745, %r44746, %r44747, %r44748 },    { %r86038, %r86038, %r86038, %r86038 },    { %r86040, %r86040 },            { %r44745, %r44746, %r44747, %r44748 }; 
	// end inline asm
	// begin inline asm
	mma.sync.aligned.m16n8k64.row.col.s32.s4.s4.s32    { %r44717, %r44718, %r44719, %r44720 },    { %r86038, %r86038, %r86038, %r86038 },    { %r86040, %r86040 },            { %r44717, %r44718, %r44719, %r44720 }; 
	// end inline asm
	// begin inline asm
	mma.sync.aligned.m16n8k64.row.col.s32.s4.s4.s32    { %r44731, %r44732, %r44733, %r44734 },    { %r86038, %r86038, %r86038, %r86038 },    { %r86040, %r86040 },            { %r44731, %r44732, %r44733, %r44734 }; 
	// end inline asm
	// begin inline asm
	mma.sync.aligned.m16n8k64.row.col.s32.s4.s4.s32    { %r44745, %r44746, %r44747, %r44748 },    { %r86038, %r86038, %r86038, %r86038 },    { %r86040, %r86040 },            { %r44745, %r44746, %r44747, %r44748 }; 
	// end inline asm
	// begin inline asm
	mma.sync.aligned.m16n8k64.row.col.s32.s4.s4.s32    { %r44717, %r44718, %r44719, %r44720 },    { %r86038, %r86038, %r86038, %r86038 },    { %r86040, %r86040 },            { %r44717, %r44718, %r44719, %r44720 }; 
	// end inline asm
	// begin inline asm
	mma.sync.aligned.m16n8k64.row.col.s32.s4.s4.s32    { %r44731, %r44732, %r44733, %r44734 },    { %r86038, %r86038, %r86038, %r86038 },    { %r86040, %r86040 },            { %r44731, %r44732, %r44733, %r44734 }; 
	// end inline asm
	// begin inline asm
	mma.sync.aligned.m16n8k64.row.col.s32.s4.s4.s32    { %r44745, %r44746, %r44747, %r44748 },    { %r86038, %r86038, %r86038, %r86038 },    { %r86040, %r86040 },            { %r44745, %r44746, %r44747, %r44748 }; 
	// end inline asm
	// begin inline asm
	mma.sync.aligned.m16n8k64.row.col.s32.s4.s4.s32    { %r44717, %r44718, %r44719, %r44720 },    { %r86038, %r86038, %r86038, %r86038 },    { %r86040, %r86040 },            { %r44717, %r44718, %r44719, %r44720 }; 
	// end inline asm
	// begin inline asm
	mma.sync.aligned.m16n8k64.row.col.s32.s4.s4.s32    { %r44731, %r44732, %r44733, %r44734 },    { %r86038, %r86038, %r86038, %r86038 },    { %r86040, %r86040 },            { %r44731, %r44732, %r44733, %r44734 }; 
	// end inline asm
	// begin inline asm
	mma.sync.aligned.m16n8k64.row.col.s32.s4.s4.s32    { %r44745, %r44746, %r44747, %r44748 },    { %r86038, %r86038, %r86038, %r86038 },    { %r86040, %r86040 },            { %r44745, %r44746, %r44747, %r44748 }; 
	// end inline asm
	// begin inline asm
	mma.sync.aligned.m16n8k64.row.col.s32.s4.s4.s32    { %r44717, %r44718, %r44719, %r44720 },    { %r86038, %r86038, %r86038, %r86038 },    { %r86040, %r86040 },            { %r44717, %r44718, %r44719, %r44720 }; 
	// end inline asm
	// begin inline asm
	mma.sync.aligned.m16n8k64.row.col.s32.s4.s4.s32    { %r44731, %r44732, %r44733, %r44734 },    { %r86038, %r86038, %r86038, %r86038 },    { %r86040, %r86040 },            { %r44731, %r44732, %r44733, %r44734 }; 
	// end inline asm
	// begin inline asm
	mma.sync.aligned.m16n8k64.row.col.s32.s4.s4.s32    { %r44745, %r44746, %r44747, %r44748 },    { %r86038, %r86038, %r86038, %r86038 },    { %r86040, %r86040 },            { %r44745, %r44746, %r44747, %r44748 }; 
	// end inline asm
	// begin inline asm
	mma.sync.aligned.m16n8k64.row.col.s32.s4.s4.s32    { %r44717, %r44718, %r44719, %r44720 },    { %r86038, %r86038, %r86038, %r86038 },    { %r86040, %r86040 },            { %r44717, %r44718, %r44719, %r44720 }; 
	// end inline asm
	// begin inline asm
	mma.sync.aligned.m16n8k64.row.col.s32.s4.s4.s32    { %r44731, %r44732, %r44733, %r44734 },    { %r86038, %r86038, %r86038, %r86038 },    { %r86040, %r86040 },            { %r44731, %r44732, %r44733, %r44734 }; 
	// end inline asm
	// begin inline asm
	mma.sync.aligned.m16n8k64.row.col.s32.s4.s4.s32    { %r44745, %r44746, %r44747, %r44748 },    { %r86038, %r86038, %r86038, %r86038 },    { %r86040, %r86040 },            { %r44745, %r44746, %r44747, %r44748 }; 
	// end inline asm
	// begin inline asm
	mma.sync.aligned.m16n8k64.row.col.s32.s4.s4.s32    { %r44717, %r44718, %r44719, %r44720 },    { %r86038, %r86038, %r86038, %r86038 },    { %r86040, %r86040 },            { %r44717, %r44718, %r44719, %r44720 }; 
	// end inline asm
	// begin inline asm
	mma.sync.aligned.m16n8k64.row.col.s32.s4.s4.s32    { %r44731, %r44732, %r44733, %r44734 },    { %r86038, %r86038, %r86038, %r86038 },    { %r86040, %r86040 },            { %r44731, %r44732, %r44733, %r44734 }; 
	// end inline asm
	// begin inline asm
	mma.sync.aligned.m16n8k64.row.col.s32.s4.s4.s32    { %r44745, %r44746, %r44747, %r44748 },    { %r86038, %r86038, %r86038, %r86038 },    { %r86040, %r86040 },            { %r44745, %r44746, %r44747, %r44748 }; 
	// end inline asm
	// begin inline asm
	mma.sync.aligned.m16n8k64.row.col.s32.s4.s4.s32    { %r44717, %r44718, %r44719, %r44720 },    { %r86038, %r86038, %r86038, %r86038 },    { %r86040, %r86040 },            { %r44717, %r44718, %r44719, %r44720 }; 
	// end inline asm
	// begin inline asm
	mma.sync.aligned.m16n8k64.row.col.s32.s4.s4.s32    { %r44731, %r44732, %r44733, %r44734 },    { %r86038, %r86038, %r86038, %r86038 },    { %r86040, %r86040 },            { %r44731, %r44732, %r44733, %r44734 }; 
	// end inline asm
	// begin inline asm
	mma.sync.aligned.m16n8k64.row.col.s32.s4.s4.s32    { %r44745, %r44746, %r44747, %r44748 },    { %r86038, %r86038, %r86038, %r86038 },    { %r86040, %r86040 },            { %r44745, %r44746, %r44747, %r44748 }; 
	// end inline asm
	// begin inline asm
	mma.sync.aligned.m16n8k64.row.col.s32.s4.s4.s32    { %r44717, %r44718, %r44719, %r44720 },    { %r86038, %r86038, %r86038, %r86038 },    { %r86040, %r86040 },            { %r44717, %r44718, %r44719, %r44720 }; 
	// end inline asm
	// begin inline asm
	mma.sync.aligned.m16n8k64.row.col.s32.s4.s4.s32    { %r44731, %r44732, %r44733, %r44734 },    { %r86038, %r86038, %r86038, %r86038 },    { %r86040, %r86040 },            { %r44731, %r44732, %r44733, %r44734 }; 
	// end inline asm
	// begin inline asm
	mma.sync.aligned.m16n8k64.row.col.s32.s4.s4.s32    { %r44745, %r44746, %r44747, %r44748 },    { %r86038, %r86038, %r86038, %r86038 },    { %r86040, %r86040 },            { %r44745, %r44746, %r44747, %r44748 }; 
	// end inline asm
	// begin inline asm
	mma.sync.aligned.m16n8k64.row.col.s32.s4.s4.s32    { %r44717, %r44718, %r44719, %r44720 },    { %r86038, %r86038, %r86038, %r86038 },    { %r86040, %r86040 },            { %r44717, %r44718, %r44719, %r44720 }; 
	// end inline asm
	// begin inline asm
	mma.sync.aligned.m16n8k64.row.col.s32.s4.s4.s32    { %r44731, %r44732, %r44733, %r44734 },    { %r86038, %r86038, %r86038, %r86038 },    { %r86040, %r86040 },            { %r44731, %r44732, %r44733, %r44734 }; 
	// end inline asm
	// begin inline asm
	mma.sync.aligned.m16n8k64.row.col.s32.s4.s4.s32    { %r44745, %r44746, %r44747, %r44748 },    { %r86038, %r86038, %r86038, %r86038 },    { %r86040, %r86040 },            { %r44745, %r44746, %r44747, %r44748 }; 
	// end inline asm
	// begin inline asm
	mma.sync.aligned.m16n8k64.row.col.s32.s4.s4.s32    { %r44717, %r44718, %r44719, %r44720 },    { %r86038, %r86038, %r86038, %r86038 },    { %r86040, %r86040 },            { %r44717, %r44718, %r44719, %r44720 }; 
	// end inline asm
	// begin inline asm
	mma.sync.aligned.m16n8k64.row.col.s32.s4.s4.s32    { %r44731, %r44732, %r44733, %r44734 },    { %r86038, %r86038, %r86038, %r86038 },    { %r86040, %r86040 },            { %r44731, %r44732, %r44733, %r44734 }; 
	// end inline asm
	// begin inline asm
	mma.sync.aligned.m16n8k64.row.col.s32.s4.s4.s32    { %r44745, %r44746, %r44747, %r44748 },    { %r86038, %r86038, %r86038, %r86038 },    { %r86040, %r86040 },            { %r44745, %r44746, %r44747, %r44748 }; 
	// end inline asm
	// begin inline asm
	mma.sync.aligned.m16n8k64.row.col.s32.s4.s4.s32    { %r44717, %r44718, %r44719, %r44720 },    { %r86038, %r86038, %r86038, %r86038 },    { %r86040, %r86040 },            { %r44717, %r44718, %r44719, %r44720 }; 
	// end inline asm
	// begin inline asm
	mma.sync.aligned.m16n8k64.row.col.s32.s4.s4.s32    { %r44731, %r44732, %r44733, %r44734 },    { %r86038, %r86038, %r86038, %r86038 },    { %r86040, %r86040 },            { %r44731, %r44732, %r44733, %r44734 }; 
	// end inline asm
	// begin inline asm
	mma.sync.aligned.m16n8k64.row.col.s32.s4.s4.s32    { %r44745, %r44746, %r44747, %r44748 },    { %r86038, %r86038, %r86038, %r86038 },    { %r86040, %r86040 },            { %r44745, %r44746, %r44747, %r44748 }; 
	// end inline asm
	// begin inline asm
	mma.sync.aligned.m16n8k64.row.col.s32.s4.s4.s32    { %r44717, %r44718, %r44719, %r44720 },    { %r86038, %r86038, %r86038, %r86038 },    { %r86040, %r86040 },            { %r44717, %r44718, %r44719, %r44720 }; 
	// end inline asm
	// begin inline asm
	mma.sync.aligned.m16n8k64.row.col.s32.s4.s4.s32    { %r44731, %r44732, %r44733, %r44734 },    { %r86038, %r86038, %r86038, %r86038 },    { %r86040, %r86040 },            { %r44731, %r44732, %r44733, %r44734 }; 
	// end inline asm
	// begin inline asm
	mma.sync.aligned.m16n8k64.row.col.s32.s4.s4.s32    { %r44745, %r44746, %r44747, %r44748 },    { %r86038, %r86038, %r86038, %r86038 },    { %r86040, %r86040 },            { %r44745, %r44746, %r44747, %r44748 }; 
	// end inline asm
	// begin inline asm
	mma.sync.aligned.m16n8k64.row.col.s32.s4.s4.s32    { %r44717, %r44718, %r44719, %r44720 },    { %r86038, %r86038, %r86038, %r86038 },    { %r86040, %r86040 },            { %r44717, %r44718, %r44719, %r44720 }; 
	// end inline asm
	// begin inline asm
	mma.sync.aligned.m16n8k64.row.col.s32.s4.s4.s32    { %r44731, %r44732, %r44733, %r44734 },    { %r86038, %r86038, %r86038, %r86038 },    { %r86040, %r86040 },            { %r44731, %r44732, %r44733, %r44734 }; 
	// end inline asm
	// begin inline asm
	mma.sync.aligned.m16n8k64.row.col.s32.s4.s4.s32    { %r44745, %r44746, %r44747, %r44748 },    { %r86038, %r86038, %r86038, %r86038 },    { %r86040, %r86040 },            { %r44745, %r44746, %r44747, %r44748 }; 
	// end inline asm
	// begin inline asm
	mma.sync.aligned.m16n8k64.row.col.s32.s4.s4.s32    { %r44717, %r44718, %r44719, %r44720 },    { %r86038, %r86038, %r86038, %r86038 },    { %r86040, %r86040 },            { %r44717, %r44718, %r44719, %r44720 }; 
	// end inline asm
	// begin inline asm
	mma.sync.aligned.m16n8k64.row.col.s32.s4.s4.s32    { %r44731, %r44732, %r44733, %r44734 },    { %r86038, %r86038, %r86038, %r86038 },    { %r86040, %r86040 },            { %r44731, %r44732, %r44733, %r44734 }; 
	// end inline asm
	// begin inline asm
	mma.sync.aligned.m16n8k64.row.col.s32.s4.s4.s32    { %r44745, %r44746, %r44747, %r44748 },    { %r86038, %r86038, %r86038, %r86038 },    { %r86040, %r86040 },            { %r44745, %r44746, %r44747, %r44748 }; 
	// end inline asm
	// begin inline asm
	mma.sync.aligned.m16n8k64.row.col.s32.s4.s4.s32    { %r44717, %r44718, %r44719, %r44720 },    { %r86038, %r86038, %r86038, %r86038 },    { %r86040, %r86040 },            { %r44717, %r44718, %r44719, %r44720 }; 
	// end inline asm
	// begin inline asm
	mma.sync.aligned.m16n8k64.row.col.s32.s4.s4.s32    { %r44731, %r44732, %r44733, %r44734 },    { %r86038, %r86038, %r86038, %r86038 },    { %r86040, %r86040 },            { %r44731, %r44732, %r44733, %r44734 }; 
	// end inline asm
	// begin inline asm
	mma.sync.aligned.m16n8k64.row.col.s32.s4.s4.s32    { %r44745, %r44746, %r44747, %r44748 },    { %r86038, %r86038, %r86038, %r86038 },    { %r86040, %r86040 },            { %r44745, %r44746, %r44747, %r44748 }; 
	// end inline asm
	// begin inline asm
	mma.sync.aligned.m16n8k64.row.col.s32.s4.s4.s32    { %r44717, %r44718, %r44719, %r44720 },    { %r86038, %r86038, %r86038, %r86038 },    { %r86040, %r86040 },            { %r44717, %r44718, %r44719, %r44720 }; 
	// end inline asm
	// begin inline asm
	mma.sync.aligned.m16n8k64.row.col.s32.s4.s4.s32    { %r44731, %r44732, %r44733, %r44734 },    { %r86038, %r86038, %r86038, %r86038 },    { %r86040, %r86040 },            { %r44731, %r44732, %r44733, %r44734 }; 
	// end inline asm
	// begin inline asm
	mma.sync.aligned.m16n8k64.row.col.s32.s4.s4.s32    { %r44745, %r44746, %r44747, %r44748 },    { %r86038, %r86038, %r86038, %r86038 },    { %r86040, %r86040 },            { %r44745, %r44746, %r44747, %r44748 }; 
	// end inline asm
	// begin inline asm
	mma.sync.aligned.m16n8k64.row.col.s32.s4.s4.s32    { %r44717, %r44718, %r44719, %r44720 },    { %r86038, %r86038, %r86038, %r86038 },    { %r86040, %r86040 },            { %r44717, %r44718, %r44719, %r44720 }; 
	// end inline asm
	// begin inline asm
	mma.sync.aligned.m16n8k64.row.col.s32.s4.s4.s32    { %r44731, %r44732, %r44733, %r44734 },    { %r86038, %r86038, %r86038, %r86038 },    { %r86040, %r86040 },            { %r44731, %r44732, %r44733, %r44734 }; 
	// end inline asm
	// begin inline asm
	mma.sync.aligned.m16n8k64.row.col.s32.s4.s4.s32    { %r44745, %r44746, %r44747, %r44748 },    { %r86038, %r86038, %r86038, %r86038 },    { %r86040, %r86040 },            { %r44745, %r44746, %r44747, %r44748 }; 
	// end inline asm
	// begin inline asm
	mma.sync.aligned.m16n8k64.row.col.s32.s4.s4.s32    { %r44717, %r44718, %r44719, %r44720 },    { %r86038, %r86038, %r86038, %r86038 },    { %r86040, %r86040 },            { %r44717, %r44718, %r44719, %r44720 }; 
	// end inline asm
	// begin inline asm
	mma.sync.aligned.m16n8k64.row.col.s32.s4.s4.s32    { %r44731, %r44732, %r44733, %r44734 },    { %r86038, %r86038, %r86038, %r86038 },    { %r86040, %r86040 },            { %r44731, %r44732, %r44733, %r44734 }; 
	// end inline asm
	// begin inline asm
	mma.sync.aligned.m16n8k64.row.col.s32.s4.s4.s32    { %r44745, %r44746, %r44747, %r44748 },    { %r86038, %r86038, %r86038, %r86038 },    { %r86040, %r86040 },            { %r44745, %r44746, %r44747, %r44748 }; 
	// end inline asm
	// begin inline asm
	mma.sync.aligned.m16n8k64.row.col.s32.s4.s4.s32    { %r44717, %r44718, %r44719, %r44720 },    { %r86038, %r86038, %r86038, %r86038 },    { %r86040, %r86040 },            { %r44717, %r44718, %r44719, %r44720 }; 
	// end inline asm
	// begin inline asm
	mma.sync.aligned.m16n8k64.row.col.s32.s4.s4.s32    { %r44731, %r44732, %r44733, %r44734 },    { %r86038, %r86038, %r86038, %r86038 },    { %r86040, %r86040 },            { %r44731, %r44732, %r44733, %r44734 }; 
	// end inline asm
	// begin inline asm
	mma.sync.aligned.m16n8k64.row.col.s32.s4.s4.s32    { %r44745, %r44746, %r44747, %r44748 },    { %r86038, %r86038, %r86038, %r86038 },    { %r86040, %r86040 },            { %r44745, %r44746, %r44747, %r44748 }; 
	// end inline asm
	// begin inline asm
	mma.sync.aligned.m16n8k64.row.col.s32.s4.s4.s32    { %r44717, %r44718, %r44719, %r44720 },    { %r86038, %r86038, %r86038, %r86038 },    { %r86040, %r86040 },            { %r44717, %r44718, %r44719, %r44720 }; 
	// end inline asm
	// begin inline asm
	mma.sync.aligned.m16n8k64.row.col.s32.s4.s4.s32    { %r44731, %r44732, %r44733, %r44734 },    { %r86038, %r86038, %r86038, %r86038 },    { %r86040, %r86040 },            { %r44731, %r44732, %r44733, %r44734 }; 
	// end inline asm
	// begin inline asm
	mma.sync.aligned.m16n8k64.row.col.s32.s4.s4.s32    { %r44745, %r44746, %r44747, %r44748 },    { %r86038, %r86038, %r86038, %r86038 },    { %r86040, %r86040 },            { %r44745, %r44746, %r44747, %r44748 }; 
	// end inline asm
	// begin inline asm
	mma.sync.aligned.m16n8k64.row.col.s32.s4.s4.s32    { %r44717, %r44718, %r44719, %r44720 },    { %r86038, %r86038, %r86038, %r86038 },    { %r86040, %r86040 },            { %r44717, %r44718, %r44719, %r44720 }; 
	// end inline asm
	// begin inline asm
	mma.sync.aligned.m16n8k64.row.col.s32.s4.s4.s32    { %r44731, %r44732, %r44733, %r44734 },    { %r86038, %r86038, %r86038, %r86038 },    { %r86040, %r86040 },            { %r44731, %r44732, %r44733, %r44734 }; 
	// end inline asm
	// begin inline asm
	mma.sync.aligned.m16n8k64.row.col.s32.s4.s4.s32    { %r44745, %r44746, %r44747, %r44748 },    { %r86038, %r86038, %r86038, %r86038 },    { %r86040, %r86040 },            { %r44745, %r44746, %r44747, %r44748 }; 
	// end inline asm
	// begin inline asm
	mma.sync.aligned.m16n8k64.row.col.s32.s4.s4.s32    { %r44717, %r44718, %r44719, %r44720 },    { %r86038, %r86038, %r86038, %r86038 },    { %r86040, %r86040 },            { %r44717, %r44718, %r44719, %r44720 }; 
	// end inline asm
	// begin inline asm
	mma.sync.aligned.m16n8k64.row.col.s32.s4.s4.s32    { %r44731, %r44732, %r44733, %r44734 },    { %r86038, %r86038, %r86038, %r86038 },    { %r86040, %r86040 },            { %r44731, %r44732, %r44733, %r44734 }; 
	// end inline asm
	// begin inline asm
	mma.sync.aligned.m16n8k64.row.col.s32.s4.s4.s32    { %r44745, %r44746, %r44747, %r44748 },    { %r86038, %r86038, %r86038, %r86038 },    { %r86040, %r86040 },            { %r44745, %r44746, %r44747, %r44748 }; 
	// end inline asm
	// begin inline asm
	mma.sync.aligned.m16n8k64.row.col.s32.s4.s4.s32    { %r44717, %r44718, %r44719, %r44720 },    { %r86038, %r86038, %r86038, %r86038 },    { %r86040, %r86040 },            { %r44717, %r44718, %r44719, %r44720 }; 
	// end inline asm
	// begin inline asm
	mma.sync.aligned.m16n8k64.row.col.s32.s4.s4.s32    { %r44731, %r44732, %r44733, %r44734 },    { %r86038, %r86038, %r86038, %r86038 },    { %r86040, %r86040 },            { %r44731, %r44732, %r44733, %r44734 }; 
	// end inline asm
	// begin inline asm
	mma.sync.aligned.m16n8k64.row.col.s32.s4.s4.s32    { %r44745, %r44746, %r44747, %r44748 },    { %r86038, %r86038, %r86038, %r86038 },    { %r86040, %r86040 },            { %r44745, %r44746, %r44747, %r44748 }; 
	// end inline asm
	// begin inline asm
	mma.sync.aligned.m16n8k64.row.col.s32.s4.s4.s32    { %r44717, %r44718, %r44719, %r44720 },    { %r86038, %r86038, %r86038, %r86038 },    { %r86040, %r86040 },            { %r44717, %r44718, %r44719, %r44720 }; 
	// end inline asm
	// begin inline asm
	mma.sync.aligned.m16n8k64.row.col.s32.s4.s4.s32    { %r44731, %r44732, %r44733, %r44734 },    { %r86038, %r86038, %r86038, %r86038 },    { %r86040, %r86040 },            { %r44731, %r44732, %r44733, %r44734 }; 
	// end inline asm
	// begin inline asm
	mma.sync.aligned.m16n8k64.row.col.s32.s4.s4.s32    { %r44745, %r44746, %r44747, %r44748 },    { %r86038, %r86038, %r86038, %r86038 },    { %r86040, %r86040 },            { %r44745, %r44746, %r44747, %r44748 }; 
	// end inline asm
	// begin inline asm
	mma.sync.aligned.m16n8k64.row.col.s32.s4.s4.s32    { %r44717, %r44718, %r44719, %r44720 },    { %r86038, %r86038, %r86038, %r86038 },    { %r86040, %r86040 },            { %r44717, %r44718, %r44719, %r44720 }; 
	// end inline asm
	// begin inline asm
	mma.sync.aligned.m16n8k64.row.col.s32.s4.s4.s32    { %r44731, %r44732, %r44733, %r44734 },    { %r86038, %r86038, %r86038, %r86038 },    { %r86040, %r86040 },            { %r44731, %r44732, %r44733, %r44734 }; 
	// end inline asm
	// begin inline asm
	mma.sync.aligned.m16n8k64.row.col.s32.s4.s4.s32    { %r44745, %r44746, %r44747, %r44748 },    { %r86038, %r86038, %r86038, %r86038 },    { %r86040, %r86040 },            { %r44745, %r44746, %r44747, %r44748 }; 
	// end inline asm
	// begin inline asm
	mma.sync.aligned.m16n8k64.row.col.s32.s4.s4.s32    { %r44717, %r44718, %r44719, %r44720 },    { %r86038, %r86038, %r86038, %r86038 },    { %r86040, %r86040 },            { %r44717, %r44718, %r44719, %r44720 }; 
	// end inline asm
	// begin inline asm
	mma.sync.aligned.m16n8k64.row.col.s32.s4.s4.s32    { %r44731, %r44732, %r44733, %r44734 },    { %r86038, %r86038, %r86038, %r86038 },    { %r86040, %r86040 },            { %r44731, %r44732, %r44733, %r44734 }; 
	// end inline asm
	// begin inline asm
	mma.sync.aligned.m16n8k64.row.col.s32.s4.s4.s32    { %r44745, %r44746, %r44747, %r44748 },    { %r86038, %r86038, %r86038, %r86038 },    { %r86040, %r86040 },            { %r44745, %r44746, %r44747, %r44748 }; 
	// end inline asm
	// begin inline asm
	mma.sync.aligned.m16n8k64.row.col.s32.s4.s4.s32    { %r44717, %r44718, %r44719, %r44720 },    { %r86038, %r86038, %r86038, %r86038 },    { %r86040, %r86040 },            { %r44717, %r44718, %r44719, %r44720 }; 
	// end inline asm
	// begin inline asm
	mma.sync.aligned.m16n8k64.row.col.s32.s4.s4.s32    { %r44731, %r44732, %r44733, %r44734 },    { %r86038, %r86038, %r86038, %r86038 },    { %r86040, %r86040 },            { %r44731, %r44732, %r44733, %r44734 }; 
	// end inline asm
	// begin inline asm
	mma.sync.aligned.m16n8k64.row.col.s32.s4.s4.s32    { %r44745, %r44746, %r44747, %r44748 },    { %r86038, %r86038, %r86038, %r86038 },    { %r86040, %r86040 },            { %r44745, %r44746, %r44747, %r44748 }; 
	// end inline asm
	// begin inline asm
	mma.sync.aligned.m16n8k64.row.col.s32.s4.s4.s32    { %r44717, %r44718, %r44719, %r44720 },    { %r86038, %r86038, %r86038, %r86038 },    { %r86040, %r86040 },            { %r44717, %r44718, %r44719, %r44720 }; 
	// end inline asm
	// begin inline asm
	mma.sync.aligned.m16n8k64.row.col.s32.s4.s4.s32    { %r44731, %r44732, %r44733, %r44734 },    { %r86038, %r86038, %r86038, %r86038 },    { %r86040, %r86040 },            { %r44731, %r44732, %r44733, %r44734 }; 
	// end inline asm
	// begin inline asm
	mma.sync.aligned.m16n8k64.row.col.s32.s4.s4.s32    { %r44745, %r44746, %r44747, %r44748 },    { %r86038, %r86038, %r86038, %r86038 },    { %r86040, %r86040 },            { %r44745, %r44746, %r44747, %r44748 }; 
	// end inline asm
	// begin inline asm
	mma.sync.aligned.m16n8k64.row.col.s32.s4.s4.s32    { %r44717, %r44718, %r44719, %r44720 },    { %r86038, %r86038, %r86038, %r86038 },    { %r86040, %r86040 },            { %r44717, %r44718, %r44719, %r44720 }; 
	// end inline asm
	// begin inline asm
	mma.sync.aligned.m16n8k64.row.col.s32.s4.s4.s32    { %r44731, %r44732, %r44733, %r44734 },    { %r86038, %r86038, %r86038, %r86038 },    { %r86040, %r86040 },            { %r44731, %r44732, %r44733, %r44734 }; 
	// end inline asm
	// begin inline asm
	mma.sync.aligned.m16n8k64.row.col.s32.s4.s4.s32    { %r44745, %r44746, %r44747, %r44748 },    { %r86038, %r86038, %r86038, %r86038 },    { %r86040, %r86040 },            { %r44745, %r44746, %r44747, %r44748 }; 
	// end inline asm
	// begin inline asm
	mma.sync.aligned.m16n8k64.row.col.s32.s4.s4.s32    { %r44717, %r44718, %r44719, %r44720 },    { %r86038, %r86038, %r86038, %r86038 },    { %r86040, %r86040 },            { %r44717, %r44718, %r44719, %r44720 }; 
	// end inline asm
	// begin inline asm
	mma.sync.aligned.m16n8k64.row.col.s32.s4.s4.s32    { %r44731, %r44732, %r44733, %r44734 },    { %r86038, %r86038, %r86038, %r86038 },    { %r86040, %r86040 },            { %r44731, %r44732, %r44733, %r44734 }; 
	// end inline asm
	// begin inline asm
	mma.sync.aligned.m16n8k64.row.col.s32.s4.s4.s32    { %r44745, %r44746, %r44747, %r44748 },    { %r86038, %r86038, %r86038, %r86038 },    { %r86040, %r86040 },            { %r44745, %r44746, %r44747, %r44748 }; 
	// end inline asm
	// begin inline asm
	mma.sync.aligned.m16n8k64.row.col.s32.s4.s4.s32    { %r44717, %r44718, %r44719, %r44720 },    { %r86038, %r86038, %r86038, %r86038 },    { %r86040, %r86040 },            { %r44717, %r44718, %r44719, %r44720 }; 
	// end inline asm
	// begin inline asm
	mma.sync.aligned.m16n8k64.row.col.s32.s4.s4.s32    { %r44731, %r44732, %r44733, %r44734 },    { %r86038, %r86038, %r86038, %r86038 },    { %r86040, %r86040 },            { %r44731, %r44732, %r44733, %r44734 }; 
	// end inline asm
	// begin inline asm
	mma.sync.aligned.m16n8k64.row.col.s32.s4.s4.s32    { %r44745, %r44746, %r44747, %r44748 },    { %r86038, %r86038, %r86038, %r86038 },    { %r86040, %r86040 },            { %r44745, %r44746, %r44747, %r44748 }; 
	// end inline asm
	// begin inline asm
	mma.sync.aligned.m16n8k64.row.col.s32.s4.s4.s32    { %r44717, %r44718, %r44719, %r44720 },    { %r86038, %r86038, %r86038, %r86038 },    { %r86040, %r86040 },            { %r44717, %r44718, %r44719, %r44720 }; 
	// end inline asm
	// begin inline asm
	mma.sync.aligned.m16n8k64.row.col.s32.s4.s4.s32    { %r44731, %r44732, %r44733, %r44734 },    { %r86038, %r86038, %r86038, %r86038 },    { %r86040, %r86040 },            { %r44731, %r44732, %r44733, %r44734 }; 
	// end inline asm
	// begin inline asm
	mma.sync.aligned.m16n8k64.row.col.s32.s4.s4.s32    { %r44745, %r44746, %r44747, %r44748 },    { %r86038, %r86038, %r86038, %r86038 },    { %r86040, %r86040 },            { %r44745, %r44746, %r44747, %r44748 }; 
	// end inline asm
	// begin inline asm
	mma.sync.aligned.m16n8k64.row.col.s32.s4.s4.s32    { %r44717, %r44718, %r44719, %r44720 },    { %r86038, %r86038, %r86038, %r86038 },    { %r86040, %r86040 },            { %r44717, %r44718, %r44719, %r44720 }; 
	// end inline asm
	// begin inline asm
	mma.sync.aligned.m16n8k64.row.col.s32.s4.s4.s32    { %r44731, %r44732, %r44733, %r44734 },    { %r86038, %r86038, %r86038, %r86038 },    { %r86040, %r86040 },            { %r44731, %r44732, %r44733, %r44734 }; 
	// end inline asm
	// begin inline asm
	mma.sync.aligned.m16n8k64.row.col.s32.s4.s4.s32    { %r44745, %r44746, %r44747, %r44748 },    { %r86038, %r86038, %r86038, %r86038 },    { %r86040, %r86040 },            { %r44745, %r44746, %r44747, %r44748 }; 
	// end inline asm
	// begin inline asm
	mma.sync.aligned.m16n8k64.row.col.s32.s4.s4.s32    { %r44717, %r44718, %r44719, %r44720 },    { %r86038, %r86038, %r86038, %r86038 },    { %r86040, %r86040 },            { %r44717, %r44718, %r44719, %r44720 }; 
	// end inline asm
	// begin inline asm
	mma.sync.aligned.m16n8k64.row.col.s32.s4.s4.s32    { %r44731, %r44732, %r44733, %r44734 },    { %r86038, %r86038, %r86038, %r86038 },    { %r86040, %r86040 },            { %r44731, %r44732, %r44733, %r44734 }; 
	// end inline asm
	// begin inline asm
	mma.sync.aligned.m16n8k64.row.col.s32.s4.s4.s32    { %r44745, %r44746, %r44747, %r44748 },    { %r86038, %r86038, %r86038, %r86038 },    { %r86040, %r86040 },            { %r44745, %r44746, %r44747, %r44748 }; 
	// end inline asm
	// begin inline asm
	mma.sync.aligned.m16n8k64.row.col.s32.s4.s4.s32    { %r44717, %r44718, %r44719, %r44720 },    { %r86038, %r86038, %r86038, %r86038 },    { %r86040, %r86040 },            { %r44717, %r44718, %r44719, %r44720 }; 
	// end inline asm
	// begin inline asm
	mma.sync.aligned.m16n8k64.row.col.s32.s4.s4.s32    { %r44731, %r44732, %r44733, %r44734 },    { %r86038, %r86038, %r86038, %r86038 },    { %r86040, %r86040 },            { %r44731, %r44732, %r44733, %r44734 }; 
	// end inline asm
	// begin inline asm
	mma.sync.aligned.m16n8k64.row.col.s32.s4.s4.s32    { %r44745, %r44746, %r44747, %r44748 },    { %r86038, %r86038, %r86038, %r86038 },    { %r86040, %r86040 },            { %r44745, %r44746, %r44747, %r44748 }; 
	// end inline asm
	// begin inline asm
	mma.sync.aligned.m16n8k64.row.col.s32.s4.s4.s32    { %r44717, %r44718, %r44719, %r44720 },    { %r86038, %r86038, %r86038, %r86038 },    { %r86040, %r86040 },            { %r44717, %r44718, %r44719, %r44720 }; 
	// end inline asm
	// begin inline asm
	mma.sync.aligned.m16n8k64.row.col.s32.s4.s4.s32    { %r44731, %r44732, %r44733, %r44734 },    { %r86038, %r86038, %r86038, %r86038 },    { %r86040, %r86040 },            { %r44731, %r44732, %r44733, %r44734 }; 
	// end inline asm
	// begin inline asm
	mma.sync.aligned.m16n8k64.row.col.s32.s4.s4.s32    { %r44745, %r44746, %r44747, %r44748 },    { %r86038, %r86038, %r86038, %r86038 },    { %r86040, %r86040 },            { %r44745, %r44746, %r44747, %r44748 }; 
	// end inline asm
	// begin inline asm
	mma.sync.aligned.m16n8k64.row.col.s32.s4.s4.s32    { %r44717, %r44718, %r44719, %r44720 },    { %r86038, %r86038, %r86038, %r86038 },    { %r86040, %r86040 },            { %r44717, %r44718, %r44719, %r44720 }; 
	// end inline asm
	// begin inline asm
	mma.sync.aligned.m16n8k64.row.col.s32.s4.s4.s32    { %r44731, %r44732, %r44733, %r44734 },    { %r86038, %r86038, %r86038, %r86038 },    { %r86040, %r86040 },            { %r44731, %r44732, %r44733, %r44734 }; 
	// end inline asm
	// begin inline asm
	mma.sync.aligned.m16n8k64.row.col.s32.s4.s4.s32    { %r44745, %r44746, %r44747, %r44748 },    { %r86038, %r86038, %r86038, %r86038 },    { %r86040, %r86040 },            { %r44745, %r44746, %r44747, %r44748 }; 
	// end inline asm
	// begin inline asm
	mma.sync.aligned.m16n8k64.row.col.s32.s4.s4.s32    { %r44717, %r44718, %r44719, %r44720 },    { %r86038, %r86038, %r86038, %r86038 },    { %r86040, %r86040 },            { %r44717, %r44718, %r44719, %r44720 }; 
	// end inline asm
	// begin inline asm
	mma.sync.aligned.m16n8k64.row.col.s32.s4.s4.s32    { %r44731, %r44732, %r44733, %r44734 },    { %r86038, %r86038, %r86038, %r86038 },    { %r86040, %r86040 },            { %r44731, %r44732, %r44733, %r44734 }; 
	// end inline asm
	// begin inline asm
	mma.sync.aligned.m16n8k64.row.col.s32.s4.s4.s32    { %r44745, %r44746, %r44747, %r44748 },    { %r86038, %r86038, %r86038, %r86038 },    { %r86040, %r86040 },            { %r44745, %r44746, %r44747, %r44748 }; 
	// end inline asm
	// begin inline asm
	mma.sync.aligned.m16n8k64.row.col.s32.s4.s4.s32    { %r44717, %r44718, %r44719, %r44720 },    { %r86038, %r86038, %r86038, %r86038 },    { %r86040, %r86040 },            { %r44717, %r44718, %r44719, %r44720 }; 
	// end inline asm
	// begin inline asm
	mma.sync.aligned.m16n8k64.row.col.s32.s4.s4.s32    { %r44731, %r44732, %r44733, %r44734 },    { %r86038, %r86038, %r86038, %r86038 },    { %r86040, %r86040 },            { %r44731, %r44732, %r44733, %r44734 }; 
	// end inline asm
	// begin inline asm
	mma.sync.aligned.m16n8k64.row.col.s32.s4.s4.s32    { %r44745, %r44746, %r44747, %r44748 },    { %r86038, %r86038, %r86038, %r86038 },    { %r86040, %r86040 },            { %r44745, %r44746, %r44747, %r44748 }; 
	// end inline asm
	// begin inline asm
	mma.sync.aligned.m16n8k64.row.col.s32.s4.s4.s32    { %r44717, %r44718, %r44719, %r44720 },    { %r86038, %r86038, %r86038, %r86038 },    { %r86040, %r86040 },            { %r44717, %r44718, %r44719, %r44720 }; 
	// end inline asm
	// begin inline asm
	mma.sync.aligned.m16n8k64.row.col.s32.s4.s4.s32    { %r44731, %r44732, %r44733, %r44734 },    { %r86038, %r86038, %r86038, %r86038 },    { %r86040, %r86040 },            { %r44731, %r44732, %r44733, %r44734 }; 
	// end inline asm
	// begin inline asm
	mma.sync.aligned.m16n8k64.row.col.s32.s4.s4.s32    { %r44745, %r44746, %r44747, %r44748 },    { %r86038, %r86038, %r86038, %r86038 },    { %r86040, %r86040 },            { %r44745, %r44746, %r44747, %r44748 }; 
	// end inline asm
	// begin inline asm
	mma.sync.aligned.m16n8k64.row.col.s32.s4.s4.s32    { %r44717, %r44718, %r44719, %r44720 },    { %r86038, %r86038, %r86038, %r86038 },    { %r86040, %r86040 },            { %r44717, %r44718, %r44719, %r44720 }; 
	// end inline asm
	// begin inline asm
	mma.sync.aligned.m16n8k64.row.col.s32.s4.s4.s32    { %r44731, %r44732, %r44733, %r44734 },    { %r86038, %r86038, %r86038, %r86038 },    { %r86040, %r86040 },            { %r44731, %r44732, %r44733, %r44734 }; 
	// end inline asm
	// begin inline asm
	mma.sync.aligned.m16n8k64.row.col.s32.s4.s4.s32    { %r44745, %r44746, %r44747, %r44748 },    { %r86038, %r86038, %r86038, %r86038 },    { %r86040, %r86040 },            { %r44745, %r44746, %r44747, %r44748 }; 
	// end inline asm
	// begin inline asm
	mma.sync.aligned.m16n8k64.row.col.s32.s4.s4.s32    { %r44717, %r44718, %r44719, %r44720 },    { %r86038, %r86038, %r86038, %r86038 },    { %r86040, %r86040 },            { %r44717, %r44718, %r44719, %r44720 }; 
	// end inline asm
	// begin inline asm
	mma.sync.aligned.m16n8k64.row.col.s32.s4.s4.s32    { %r44731, %r44732, %r44733, %r44734 },    { %r86038, %r86038, %r86038, %r86038 },    { %r86040, %r86040 },            { %r44731, %r44732, %r44733, %r44734 }; 
	// end inline asm
	// begin inline asm
	mma.sync.aligned.m16n8k64.row.col.s32.s4.s4.s32    { %r44745, %r44746, %r44747, %r44748 },    { %r86038, %r86038, %r86038, %r86038 },    { %r86040, %r86040 },            { %r44745, %r44746, %r44747, %r44748 }; 
	// end inline asm
	// begin inline asm
	mma.sync.aligned.m16n8k64.row.col.s32.s4.s4.s32    { %r44717, %r44718, %r44719, %r44720 },    { %r86038, %r86038, %r86038, %r86038 },    { %r86040, %r86040 },            { %r44717, %r44718, %r44719, %r44720 }; 
	// end inline asm
	// begin inline asm
	mma.sync.aligned.m16n8k64.row.col.s32.s4.s4.s32    { %r44731, %r44732, %r44733, %r44734 },    { %r86038, %r86038, %r86038, %r86038 },    { %r86040, %r86040 },            { %r44731, %r44732, %r44733, %r44734 }; 
	// end inline asm
	// begin inline asm
	mma.sync.aligned.m16n8k64.row.col.s32.s4.s4.s32    { %r44745, %r44746, %r44747, %r44748 },    { %r86038, %r86038, %r86038, %r86038 },    { %r86040, %r86040 },            { %r44745, %r44746, %r44747, %r44748 }; 
	// end inline asm
	// begin inline asm
	mma.sync.aligned.m16n8k64.row.col.s32.s4.s4.s32    { %r44717, %r44718, %r44719, %r44720 },    { %r86038, %r86038, %r86038, %r86038 },    { %r86040, %r86040 },            { %r44717, %r44718, %r44719, %r44720 }; 
	// end inline asm
	// begin inline asm
	mma.sync.aligned.m16n8k64.row.col.s32.s4.s4.s32    { %r44731, %r44732, %r44733, %r44734 },    { %r86038, %r86038, %r86038, %r86038 },    { %r86040, %r86040 },            { %r44731, %r44732, %r44733, %r44734 }; 
	// end inline asm
	// begin inline asm
	mma.sync.aligned.m16n8k64.row.col.s32.s4.s4.s32    { %r44745, %r44746, %r44747, %r44748 },    { %r86038, %r86038, %r86038, %r86038 },    { %r86040, %r86040 },            { %r44745, %r44746, %r44747, %r44748 }; 
	// end inline asm
	// begin inline asm
	mma.sync.aligned.m16n8k64.row.col.s32.s4.s4.s32    { %r44717, %r44718, %r44719, %r44720 },    { %r86038, %r86038, %r86038, %r86038 },    { %r86040, %r86040 },            { %r44717, %r44718, %r44719, %r44720 }; 
	// end inline asm
	// begin inline asm
	mma.sync.aligned.m16n8k64.row.col.s32.s4.s4.s32    { %r44731, %r44732, %r44733, %r44734 },    { %r86038, %r86038, %r86038, %r86038 },    { %r86040, %r86040 },            { %r44731, %r44732, %r44733, %r44734 }; 
	// end inline asm
	// begin inline asm
	mma.sync.aligned.m16n8k64.row.col.s32.s4.s4.s32    { %r44745, %r44746, %r44747, %r44748 },    { %r86038, %r86038, %r86038, %r86038 },    { %r86040, %r86040 },            { %r44745, %r44746, %r44747, %r44748 }; 
	// end inline asm
	// begin inline asm
	mma.sync.aligned.m16n8k64.row.col.s32.s4.s4.s32    { %r44717, %r44718, %r44719, %r44720 },    { %r86038, %r86038, %r86038, %r86038 },    { %r86040, %r86040 },            { %r44717, %r44718, %r44719, %r44720 }; 
	// end inline asm
	// begin inline asm
	mma.sync.aligned.m16n8k64.row.col.s32.s4.s4.s32    { %r44731, %r44732, %r44733, %r44734 },    { %r86038, %r86038, %r86038, %r86038 },    { %r86040, %r86040 },            { %r44731, %r44732, %r44733, %r44734 }; 
	// end inline asm
	// begin inline asm
	mma.sync.aligned.m16n8k64.row.col.s32.s4.s4.s32    { %r44745, %r44746, %r44747, %r44748 },    { %r86038, %r86038, %r86038, %r86038 },    { %r86040, %r86040 },            { %r44745, %r44746, %r44747, %r44748 }; 
	// end inline asm
	// begin inline asm
	mma.sync.aligned.m16n8k64.row.col.s32.s4.s4.s32    { %r44717, %r44718, %r44719, %r44720 },    { %r86038, %r86038, %r86038, %r86038 },    { %r86040, %r86040 },            { %r44717, %r44718, %r44719, %r44720 }; 
	// end inline asm
	// begin inline asm
	mma.sync.aligned.m16n8k64.row.col.s32.s4.s4.s32    { %r44731, %r44732, %r44733, %r44734 },    { %r86038, %r86038, %r86038, %r86038 },    { %r86040, %r86040 },            { %r44731, %r44732, %r44733, %r44734 }; 
	// end inline asm
	// begin inline asm
	mma.sync.aligned.m16n8k64.row.col.s32.s4.s4.s32    { %r44745, %r44746, %r44747, %r44748 },    { %r86038, %r86038, %r86038, %r86038 },    { %r86040, %r86040 },            { %r44745, %r44746, %r44747, %r44748 }; 
	// end inline asm
	// begin inline asm
	mma.sync.aligned.m16n8k64.row.col.s32.s4.s4.s32    { %r44717, %r44718, %r44719, %r44720 },    { %r86038, %r86038, %r86038, %r86038 },    { %r86040, %r86040 },            { %r44717, %r44718, %r44719, %r44720 }; 
	// end inline asm
	// begin inline asm
	mma.sync.aligned.m16n8k64.row.col.s32.s4.s4.s32    { %r44731, %r44732, %r44733, %r44734 },    { %r86038, %r86038, %r86038, %r86038 },    { %r86040, %r86040 },            { %r44731, %r44732, %r44733, %r44734 }; 
	// end inline asm
	// begin inline asm
	mma.sync.aligned.m16n8k64.row.col.s32.s4.s4.s32    { %r44745, %r44746, %r44747, %r44748 },    { %r86038, %r86038, %r86038, %r86038 },    { %r86040, %r86040 },            { %r44745, %r44746, %r44747, %r44748 }; 
	// end inline asm
	// begin inline asm
	mma.sync.aligned.m16n8k64.row.col.s32.s4.s4.s32    { %r44717, %r44718, %r44719, %r44720 },    { %r86038, %r86038, %r86038, %r86038 },    { %r86040, %r86040 },            { %r44717, %r44718, %r44719, %r44720 }; 
	// end inline asm
	// begin inline asm
	mma.sync.aligned.m16n8k64.row.col.s32.s4.s4.s32    { %r44731, %r44732, %r44733, %r44734 },    { %r86038, %r86038, %r86038, %r86038 },    { %r86040, %r86040 },            { %r44731, %r44732, %r44733, %r44734 }; 
	// end inline asm
	// begin inline asm
	mma.sync.aligned.m16n8k64.row.col.s32.s4.s4.s32    { %r44745, %r44746, %r44747, %r44748 },    { %r86038, %r86038, %r86038, %r86038 },    { %r86040, %r86040 },            { %r44745, %r44746, %r44747, %r44748 }; 
	// end inline asm
	// begin inline asm
	mma.sync.aligned.m16n8k64.row.col.s32.s4.s4.s32    { %r44717, %r44718, %r44719, %r44720 },    { %r86038, %r86038, %r86038, %r86038 },    { %r86040, %r86040 },            { %r44717, %r44718, %r44719, %r44720 }; 
	// end inline asm
	// begin inline asm
	mma.sync.aligned.m16n8k64.row.col.s32.s4.s4.s32    { %r44731, %r44732, %r44733, %r44734 },    { %r86038, %r86038, %r86038, %r86038 },    { %r86040, %r86040 },            { %r44731, %r44732, %r44733, %r44734 }; 
	// end inline asm
	// begin inline asm
	mma.sync.aligned.m16n8k64.row.col.s32.s4.s4.s32    { %r44745, %r44746, %r44747, %r44748 },    { %r86038, %r86038, %r86038, %r86038 },    { %r86040, %r86040 },            { %r44745, %r44746, %r44747, %r44748 }; 
	// end inline asm
	// begin inline asm
	mma.sync.aligned.m16n8k64.row.col.s32.s4.s4.s32    { %r44717, %r44718, %r44719, %r44720 },    { %r86038, %r86038, %r86038, %r86038 },    { %r86040, %r86040 },            { %r44717, %r44718, %r44719, %r44720 }; 
	// end inline asm
	// begin inline asm
	mma.sync.aligned.m16n8k64.row.col.s32.s4.s4.s32    { %r44731, %r44732, %r44733, %r44734 },    { %r86038, %r86038, %r86038, %r86038 },    { %r86040, %r86040 },            { %r44731, %r44732, %r44733, %r44734 }; 
	// end inline asm
	// begin inline asm
	mma.sync.aligned.m16n8k64.row.col.s32.s4.s4.s32    { %r44745, %r44746, %r44747, %r44748 },    { %r86038, %r86038, %r86038, %r86038 },    { %r86040, %r86040 },            { %r44745, %r44746, %r44747, %r44748 }; 
	// end inline asm
	// begin inline asm
	mma.sync.aligned.m16n8k64.row.col.s32.s4.s4.s32    { %r44717, %r44718, %r44719, %r44720 },    { %r86038, %r86038, %r86038, %r86038 },    { %r86040, %r86040 },            { %r44717, %r44718, %r44719, %r44720 }; 
	// end inline asm
	// begin inline asm
	mma.sync.aligned.m16n8k64.row.col.s32.s4.s4.s32    { %r44731, %r44732, %r44733, %r44734 },    { %r86038, %r86038, %r86038, %r86038 },    { %r86040, %r86040 },            { %r44731, %r44732, %r44733, %r44734 }; 
	// end inline asm
	// begin inline asm
	mma.sync.aligned.m16n8k64.row.col.s32.s4.s4.s32    { %r44745, %r44746, %r44747, %r44748 },    { %r86038, %r86038, %r86038, %r86038 },    { %r86040, %r86040 },            { %r44745, %r44746, %r44747, %r44748 }; 
	// end inline asm
	// begin inline asm
	mma.sync.aligned.m16n8k64.row.col.s32.s4.s4.s32    { %r44717, %r44718, %r44719, %r44720 },    { %r86038, %r86038, %r86038, %r86038 },    { %r86040, %r86040 },            { %r44717, %r44718, %r44719, %r44720 }; 
	// end inline asm
	// begin inline asm
	mma.sync.aligned.m16n8k64.row.col.s32.s4.s4.s32    { %r44731, %r44732, %r44733, %r44734 },    { %r86038, %r86038, %r86038, %r86038 },    { %r86040, %r86040 },            { %r44731, %r44732, %r44733, %r44734 }; 
	// end inline asm
	// begin inline asm
	mma.sync.aligned.m16n8k64.row.col.s32.s4.s4.s32    { %r44745, %r44746, %r44747, %r44748 },    { %r86038, %r86038, %r86038, %r86038 },    { %r86040, %r86040 },            { %r44745, %r44746, %r44747, %r44748 }; 
	// end inline asm
	// begin inline asm
	mma.sync.aligned.m16n8k64.row.col.s32.s4.s4.s32    { %r44717, %r44718, %r44719, %r44720 },    { %r86038, %r86038, %r86038, %r86038 },    { %r86040, %r86040 },            { %r44717, %r44718, %r44719, %r44720 }; 
	// end inline asm
	// begin inline asm
	mma.sync.aligned.m16n8k64.row.col.s32.s4.s4.s32    { %r44731, %r44732, %r44733, %r44734 },    { %r86038, %r86038, %r86038, %r86038 },    { %r86040, %r86040 },            { %r44731, %r44732, %r44733, %r44734 }; 
	// end inline asm
	// begin inline asm
	mma.sync.aligned.m16n8k64.row.col.s32.s4.s4.s32    { %r44745, %r44746, %r44747, %r44748 },    { %r86038, %r86038, %r86038, %r86038 },    { %r86040, %r86040 },            { %r44745, %r44746, %r44747, %r44748 }; 
	// end inline asm
	// begin inline asm
	mma.sync.aligned.m16n8k64.row.col.s32.s4.s4.s32    { %r44717, %r44718, %r44719, %r44720 },    { %r86038, %r86038, %r86038, %r86038 },    { %r86040, %r86040 },            { %r44717, %r44718, %r44719, %r44720 }; 
	// end inline asm
	// begin inline asm
	mma.sync.aligned.m16n8k64.row.col.s32.s4.s4.s32    { %r44731, %r44732, %r44733, %r44734 },    { %r86038, %r86038, %r86038, %r86038 },    { %r86040, %r86040 },            { %r44731, %r44732, %r44733, %r44734 }; 
	// end inline asm
	// begin inline asm
	mma.sync.aligned.m16n8k64.row.col.s32.s4.s4.s32    { %r44745, %r44746, %r44747, %r44748 },    { %r86038, %r86038, %r86038, %r86038 },    { %r86040, %r86040 },            { %r44745, %r44746, %r44747, %r44748 }; 
	// end inline asm
	// begin inline asm
	mma.sync.aligned.m16n8k64.row.col.s32.s4.s4.s32    { %r44717, %r44718, %r44719, %r44720 },    { %r86038, %r86038, %r86038, %r86038 },    { %r86040, %r86040 },            { %r44717, %r44718, %r44719, %r44720 }; 
	// end inline asm
	// begin inline asm
	mma.sync.aligned.m16n8k64.row.col.s32.s4.s4.s32    { %r44731, %r44732, %r44733, %r44734 },    { %r86038, %r86038, %r86038, %r86038 },    { %r86040, %r86040 },            { %r44731, %r44732, %r44733, %r44734 }; 
	// end inline asm
	// begin inline asm
	mma.sync.aligned.m16n8k64.row.col.s32.s4.s4.s32    { %r44745, %r44746, %r44747, %r44748 },    { %r86038, %r86038, %r86038, %r86038 },    { %r86040, %r86040 },            { %r44745, %r44746, %r44747, %r44748 }; 
	// end inline asm
	// begin inline asm
	mma.sync.aligned.m16n8k64.row.col.s32.s4.s4.s32    { %r44717, %r44718, %r44719, %r44720 },    { %r86038, %r86038, %r86038, %r86038 },    { %r86040, %r86040 },            { %r44717, %r44718, %r44719, %r44720 }; 
	// end inline asm
	// begin inline asm
	mma.sync.aligned.m16n8k64.row.col.s32.s4.s4.s32    { %r44731, %r44732, %r44733, %r44734 },    { %r86038, %r86038, %r86038, %r86038 },    { %r86040, %r86040 },            { %r44731, %r44732, %r44733, %r44734 }; 
	// end inline asm
	// begin inline asm
	mma.sync.aligned.m16n8k64.row.col.s32.s4.s4.s32    { %r44745, %r44746, %r44747, %r44748 },    { %r86038, %r86038, %r86038, %r86038 },    { %r86040, %r86040 },            { %r44745, %r44746, %r44747, %r44748 }; 
	// end inline asm
	// begin inline asm
	mma.sync.aligned.m16n8k64.row.col.s32.s4.s4.s32    { %r44717, %r44718, %r44719, %r44720 },    { %r86038, %r86038, %r86038, %r86038 },    { %r86040, %r86040 },            { %r44717, %r44718, %r44719, %r44720 }; 
	// end inline asm
	// begin inline asm
	mma.sync.aligned.m16n8k64.row.col.s32.s4.s4.s32    { %r44731, %r44732, %r44733, %r44734 },    { %r86038, %r86038, %r86038, %r86038 },    { %r86040, %r86040 },            { %r44731, %r44732, %r44733, %r44734 }; 
	// end inline asm
	// begin inline asm
	mma.sync.aligned.m16n8k64.row.col.s32.s4.s4.s32    { %r44745, %r44746, %r44747, %r44748 },    { %r86038, %r86038, %r86038, %r86038 },    { %r86040, %r86040 },            { %r44745, %r44746, %r44747, %r44748 }; 
	// end inline asm
	// begin inline asm
	mma.sync.aligned.m16n8k64.row.col.s32.s4.s4.s32    { %r44717, %r44718, %r44719, %r44720 },    { %r86038, %r86038, %r86038, %r86038 },    { %r86040, %r86040 },            { %r44717, %r44718, %r44719, %r44720 }; 
	// end inline asm
	// begin inline asm
	mma.sync.aligned.m16n8k64.row.col.s32.s4.s4.s32    { %r44731, %r44732, %r44733, %r44734 },    { %r86038, %r86038, %r86038, %r86038 },    { %r86040, %r86040 },            { %r44731, %r44732, %r44733, %r44734 }; 
	// end inline asm
	// begin inline asm
	mma.sync.aligned.m16n8k64.row.col.s32.s4.s4.s32    { %r44745, %r44746, %r44747, %r44748 },    { %r86038, %r86038, %r86038, %r86038 },    { %r86040, %r86040 },            { %r44745, %r44746, %r44747, %r44748 }; 
	// end inline asm
	// begin inline asm
	mma.sync.aligned.m16n8k64.row.col.s32.s4.s4.s32    { %r44717, %r44718, %r44719, %r44720 },    { %r86038, %r86038, %r86038, %r86038 },    { %r86040, %r86040 },            { %r44717, %r44718, %r44719, %r44720 }; 
	// end inline asm
	// begin inline asm
	mma.sync.aligned.m16n8k64.row.col.s32.s4.s4.s32    { %r44731, %r44732, %r44733, %r44734 },    { %r86038, %r86038, %r86038, %r86038 },    { %r86040, %r86040 },            { %r44731, %r44732, %r44733, %r44734 }; 
	// end inline asm
	// begin inline asm
	mma.sync.aligned.m16n8k64.row.col.s32.s4.s4.s32    { %r44745, %r44746, %r44747, %r44748 },    { %r86038, %r86038, %r86038, %r86038 },    { %r86040, %r86040 },            { %r44745, %r44746, %r44747, %r44748 }; 
	// end inline asm
	// begin inline asm
	mma.sync.aligned.m16n8k64.row.col.s32.s4.s4.s32    { %r44717, %r44718, %r44719, %r44720 },    { %r86038, %r86038, %r86038, %r86038 },    { %r86040, %r86040 },            { %r44717, %r44718, %r44719, %r44720 }; 
	// end inline asm
	// begin inline asm
	mma.sync.aligned.m16n8k64.row.col.s32.s4.s4.s32    { %r44731, %r44732, %r44733, %r44734 },    { %r86038, %r86038, %r86038, %r86038 },    { %r86040, %r86040 },            { %r44731, %r44732, %r44733, %r44734 }; 
	// end inline asm
	// begin inline asm
	mma.sync.aligned.m16n8k64.row.col.s32.s4.s4.s32    { %r44745, %r44746, %r44747, %r44748 },    { %r86038, %r86038, %r86038, %r86038 },    { %r86040, %r86040 },            { %r44745, %r44746, %r44747, %r44748 }; 
	// end inline asm
	// begin inline asm
	mma.sync.aligned.m16n8k64.row.col.s32.s4.s4.s32    { %r44717, %r44718, %r44719, %r44720 },    { %r86038, %r86038, %r86038, %r86038 },    { %r86040, %r86040 },            { %r44717, %r44718, %r44719, %r44720 }; 
	// end inline asm
	// begin inline asm
	mma.sync.aligned.m16n8k64.row.col.s32.s4.s4.s32    { %r44731, %r44732, %r44733, %r44734 },    { %r86038, %r86038, %r86038, %r86038 },    { %r86040, %r86040 },            { %r44731, %r44732, %r44733, %r44734 }; 
	// end inline asm
	// begin inline asm
	mma.sync.aligned.m16n8k64.row.col.s32.s4.s4.s32    { %r44745, %r44746, %r44747, %r44748 },    { %r86038, %r86038, %r86038, %r86038 },    { %r86040, %r86040 },            { %r44745, %r44746, %r44747, %r44748 }; 
	// end inline asm
	// begin inline asm
	mma.sync.aligned.m16n8k64.row.col.s32.s4.s4.s32    { %r44717, %r44718, %r44719, %r44720 },    { %r86038, %r86038, %r86038, %r86038 },    { %r86040, %r86040 },            { %r44717, %r44718, %r44719, %r44720 }; 
	// end inline asm
	// begin inline asm
	mma.sync.aligned.m16n8k64.row.col.s32.s4.s4.s32    { %r44731, %r44732, %r44733, %r44734 },    { %r86038, %r86038, %r86038, %r86038 },    { %r86040, %r86040 },            { %r44731, %r44732, %r44733, %r44734 }; 
	// end inline asm
	// begin inline asm
	mma.sync.aligned.m16n8k64.row.col.s32.s4.s4.s32    { %r44745, %r44746, %r44747, %r44748 },    { %r86038, %r86038, %r86038, %r86038 },    { %r86040, %r86040 },            { %r44745, %r44746, %r44747, %r44748 }; 
	// end inline asm
	// begin inline asm
	mma.sync.aligned.m16n8k64.row.col.s32.s4.s4.s32    { %r44717, %r44718, %r44719, %r44720 },    { %r86038, %r86038, %r86038, %r86038 },    { %r86040, %r86040 },            { %r44717, %r44718, %r44719, %r44720 }; 
	// end inline asm
	// begin inline asm
	mma.sync.aligned.m16n8k64.row.col.s32.s4.s4.s32    { %r44731, %r44732, %r44733, %r44734 },    { %r86038, %r86038, %r86038, %r86038 },    { %r86040, %r86040 },            { %r44731, %r44732, %r44733, %r44734 }; 
	// end inline asm
	// begin inline asm
	mma.sync.aligned.m16n8k64.row.col.s32.s4.s4.s32    { %r44745, %r44746, %r44747, %r44748 },    { %r86038, %r86038, %r86038, %r86038 },    { %r86040, %r86040 },            { %r44745, %r44746, %r44747, %r44748 }; 
	// end inline asm
	// begin inline asm
	mma.sync.aligned.m16n8k64.row.col.s32.s4.s4.s32    { %r44717, %r44718, %r44719, %r44720 },    { %r86038, %r86038, %r86038, %r86038 },    { %r86040, %r86040 },            { %r44717, %r44718, %r44719, %r44720 }; 
	// end inline asm
	// begin inline asm
	mma.sync.aligned.m16n8k64.row.col.s32.s4.s4.s32    { %r44731, %r44732, %r44733, %r44734 },    { %r86038, %r86038, %r86038, %r86038 },    { %r86040, %r86040 },            { %r44731, %r44732, %r44733, %r44734 }; 
	// end inline asm
	// begin inline asm
	mma.sync.aligned.m16n8k64.row.col.s32.s4.s4.s32    { %r44745, %r44746, %r44747, %r44748 },    { %r86038, %r86038, %r86038, %r86038 },    { %r86040, %r86040 },            { %r44745, %r44746, %r44747, %r44748 }; 
	// end inline asm
	// begin inline asm
	mma.sync.aligned.m16n8k64.row.col.s32.s4.s4.s32    { %r44717, %r44718, %r44719, %r44720 },    { %r86038, %r86038, %r86038, %r86038 },    { %r86040, %r86040 },            { %r44717, %r44718, %r44719, %r44720 }; 
	// end inline asm
	// begin inline asm
	mma.sync.aligned.m16n8k64.row.col.s32.s4.s4.s32    { %r44731, %r44732, %r44733, %r44734 },    { %r86038, %r86038, %r86038, %r86038 },    { %r86040, %r86040 },            { %r44731, %r44732, %r44733, %r44734 }; 
	// end inline asm
	// begin inline asm
	mma.sync.aligned.m16n8k64.row.col.s32.s4.s4.s32    { %r44745, %r44746, %r44747, %r44748 },    { %r86038, %r86038, %r86038, %r86038 },    { %r86040, %r86040 },            { %r44745, %r44746, %r44747, %r44748 }; 
	// end inline asm
	// begin inline asm
	mma.sync.aligned.m16n8k64.row.col.s32.s4.s4.s32    { %r44717, %r44718, %r44719, %r44720 },    { %r86038, %r86038, %r86038, %r86038 },    { %r86040, %r86040 },            { %r44717, %r44718, %r44719, %r44720 }; 
	// end inline asm
	// begin inline asm
	mma.sync.aligned.m16n8k64.row.col.s32.s4.s4.s32    { %r44731, %r44732, %r44733, %r44734 },    { %r86038, %r86038, %r86038, %r86038 },    { %r86040, %r86040 },            { %r44731, %r44732, %r44733, %r44734 }; 
	// end inline asm
	// begin inline asm
	mma.sync.aligned.m16n8k64.row.col.s32.s4.s4.s32    { %r44745, %r44746, %r44747, %r44748 },    { %r86038, %r86038, %r86038, %r86038 },    { %r86040, %r86040 },            { %r44745, %r44746, %r44747, %r44748 }; 
	// end inline asm
	// begin inline asm
	mma.sync.aligned.m16n8k64.row.col.s32.s4.s4.s32    { %r44717, %r44718, %r44719, %r44720 },    { %r86038, %r86038, %r86038, %r86038 },    { %r86040, %r86040 },            { %r44717, %r44718, %r44719, %r44720 }; 
	// end inline asm
	// begin inline asm
	mma.sync.aligned.m16n8k64.row.col.s32.s4.s4.s32    { %r44731, %r44732, %r44733, %r44734 },    { %r86038, %r86038, %r86038, %r86038 },    { %r86040, %r86040 },            { %r44731, %r44732, %r44733, %r44734 }; 
	// end inline asm
	// begin inline asm
	mma.sync.aligned.m16n8k64.row.col.s32.s4.s4.s32    { %r44745, %r44746, %r44747, %r44748 },    { %r86038, %r86038, %r86038, %r86038 },    { %r86040, %r86040 },            { %r44745, %r44746, %r44747, %r44748 }; 
	// end inline asm
	// begin inline asm
	mma.sync.aligned.m16n8k64.row.col.s32.s4.s4.s32    { %r44717, %r44718, %r44719, %r44720 },    { %r86038, %r86038, %r86038, %r86038 },    { %r86040, %r86040 },            { %r44717, %r44718, %r44719, %r44720 }; 
	// end inline asm
	// begin inline asm
	mma.sync.aligned.m16n8k64.row.col.s32.s4.s4.s32    { %r44731, %r44732, %r44733, %r44734 },    { %r86038, %r86038, %r86038, %r86038 },    { %r86040, %r86040 },            { %r44731, %r44732, %r44733, %r44734 }; 
	// end inline asm
	// begin inline asm
	mma.sync.aligned.m16n8k64.row.col.s32.s4.s4.s32    { %r44745, %r44746, %r44747, %r44748 },    { %r86038, %r86038, %r86038, %r86038 },    { %r86040, %r86040 },            { %r44745, %r44746, %r44747, %r44748 }; 
	// end inline asm
	// begin inline asm
	mma.sync.aligned.m16n8k64.row.col.s32.s4.s4.s32    { %r44717, %r44718, %r44719, %r44720 },    { %r86038, %r86038, %r86038, %r86038 },    { %r86040, %r86040 },            { %r44717, %r44718, %r44719, %r44720 }; 
	// end inline asm
	// begin inline asm
	mma.sync.aligned.m16n8k64.row.col.s32.s4.s4.s32    { %r44731, %r44732, %r44733, %r44734 },    { %r86038, %r86038, %r86038, %r86038 },    { %r86040, %r86040 },            { %r44731, %r44732, %r44733, %r44734 }; 
	// end inline asm
	// begin inline asm
	mma.sync.aligned.m16n8k64.row.col.s32.s4.s4.s32    { %r44745, %r44746, %r44747, %r44748 },    { %r86038, %r86038, %r86038, %r86038 },    { %r86040, %r86040 },            { %r44745, %r44746, %r44747, %r44748 }; 
	// end inline asm
	// begin inline asm
	mma.sync.aligned.m16n8k64.row.col.s32.s4.s4.s32    { %r44717, %r44718, %r44719, %r44720 },    { %r86038, %r86038, %r86038, %r86038 },    { %r86040, %r86040 },            { %r44717, %r44718, %r44719, %r44720 }; 
	// end inline asm
	// begin inline asm
	mma.sync.aligned.m16n8k64.row.col.s32.s4.s4.s32    { %r44731, %r44732, %r44733, %r44734 },    { %r86038, %r86038, %r86038, %r86038 },    { %r86040, %r86040 },            { %r44731, %r44732, %r44733, %r44734 }; 
	// end inline asm
	// begin inline asm
	mma.sync.aligned.m16n8k64.row.col.s32.s4.s4.s32    { %r44745, %r44746, %r44747, %r44748 },    { %r86038, %r86038, %r86038, %r86038 },    { %r86040, %r86040 },            { %r44745, %r44746, %r44747, %r44748 }; 
	// end inline asm
	// begin inline asm
	mma.sync.aligned.m16n8k64.row.col.s32.s4.s4.s32    { %r44717, %r44718, %r44719, %r44720 },    { %r86038, %r86038, %r86038, %r86038 },    { %r86040, %r86040 },            { %r44717, %r44718, %r44719, %r44720 }; 
	// end inline asm
	// begin inline asm
	mma.sync.aligned.m16n8k64.row.col.s32.s4.s4.s32    { %r44731, %r44732, %r44733, %r44734 },    { %r86038, %r86038, %r86038, %r86038 },    { %r86040, %r86040 },            { %r44731, %r44732, %r44733, %r44734 }; 
	// end inline asm
	// begin inline asm
	mma.sync.aligned.m16n8k64.row.col.s32.s4.s4.s32    { %r44745, %r44746, %r44747, %r44748 },    { %r86038, %r86038, %r86038, %r86038 },    { %r86040, %r86040 },            { %r44745, %r44746, %r44747, %r44748 }; 
	// end inline asm
	// begin inline asm
	mma.sync.aligned.m16n8k64.row.col.s32.s4.s4.s32    { %r44717, %r44718, %r44719, %r44720 },    { %r86038, %r86038, %r86038, %r86038 },    { %r86040, %r86040 },            { %r44717, %r44718, %r44719, %r44720 }; 
	// end inline asm
	// begin inline asm
	mma.sync.aligned.m16n8k64.row.col.s32.s4.s4.s32    { %r44731, %r44732, %r44733, %r44734 },    { %r86038, %r86038, %r86038, %r86038 },    { %r86040, %r86040 },            { %r44731, %r44732, %r44733, %r44734 }; 
	// end inline asm
	// begin inline asm
	mma.sync.aligned.m16n8k64.row.col.s32.s4.s4.s32    { %r44745, %r44746, %r44747, %r44748 },    { %r86038, %r86038, %r86038, %r86038 },    { %r86040, %r86040 },            { %r44745, %r44746, %r44747, %r44748 }; 
	// end inline asm
	// begin inline asm
	mma.sync.aligned.m16n8k64.row.col.s32.s4.s4.s32    { %r44717, %r44718, %r44719, %r44720 },    { %r86038, %r86038, %r86038, %r86038 },    { %r86040, %r86040 },            { %r44717, %r44718, %r44719, %r44720 }; 
	// end inline asm
	// begin inline asm
	mma.sync.aligned.m16n8k64.row.col.s32.s4.s4.s32    { %r44731, %r44732, %r44733, %r44734 },    { %r86038, %r86038, %r86038, %r86038 },    { %r86040, %r86040 },            { %r44731, %r44732, %r44733, %r44734 }; 
	// end inline asm
	// begin inline asm
	mma.sync.aligned.m16n8k64.row.col.s32.s4.s4.s32    { %r44745, %r44746, %r44747, %r44748 },    { %r86038, %r86038, %r86038, %r86038 },    { %r86040, %r86040 },            { %r44745, %r44746, %r44747, %r44748 }; 
	// end inline asm
	// begin inline asm
	mma.sync.aligned.m16n8k64.row.col.s32.s4.s4.s32    { %r44717, %r44718, %r44719, %r44720 },    { %r86038, %r86038, %r86038, %r86038 },    { %r86040, %r86040 },            { %r44717, %r44718, %r44719, %r44720 }; 
	// end inline asm
	// begin inline asm
	mma.sync.aligned.m16n8k64.row.col.s32.s4.s4.s32    { %r44731, %r44732, %r44733, %r44734 },    { %r86038, %r86038, %r86038, %r86038 },    { %r86040, %r86040 },            { %r44731, %r44732, %r44733, %r44734 }; 
	// end inline asm
	// begin inline asm
	mma.sync.aligned.m16n8k64.row.col.s32.s4.s4.s32    { %r44745, %r44746, %r44747, %r44748 },    { %r86038, %r86038, %r86038, %r86038 },    { %r86040, %r86040 },            { %r44745, %r44746, %r44747, %r44748 }; 
	// end inline asm
	// begin inline asm
	mma.sync.aligned.m16n8k64.row.col.s32.s4.s4.s32    { %r44717, %r44718, %r44719, %r44720 },    { %r86038, %r86038, %r86038, %r86038 },    { %r86040, %r86040 },            { %r44717, %r44718, %r44719, %r44720 }; 
	// end inline asm
	// begin inline asm
	mma.sync.aligned.m16n8k64.row.col.s32.s4.s4.s32    { %r44731, %r44732, %r44733, %r44734 },    { %r86038, %r86038, %r86038, %r86038 },    { %r86040, %r86040 },            { %r44731, %r44732, %r44733, %r44734 }; 
	// end inline asm
	// begin inline asm
	mma.sync.aligned.m16n8k64.row.col.s32.s4.s4.s32    { %r44745, %r44746, %r44747, %r44748 },    { %r86038, %r86038, %r86038, %r86038 },    { %r86040, %r86040 },            { %r44745, %r44746, %r44747, %r44748 }; 
	// end inline asm
	// begin inline asm
	mma.sync.aligned.m16n8k64.row.col.s32.s4.s4.s32    { %r44717, %r44718, %r44719, %r44720 },    { %r86038, %r86038, %r86038, %r86038 },    { %r86040, %r86040 },            { %r44717, %r44718, %r44719, %r44720 }; 
	// end inline asm
	// begin inline asm
	mma.sync.aligned.m16n8k64.row.col.s32.s4.s4.s32    { %r44731, %r44732, %r44733, %r44734 },    { %r86038, %r86038, %r86038, %r86038 },    { %r86040, %r86040 },            { %r44731, %r44732, %r44733, %r44734 }; 
	// end inline asm
	// begin inline asm
	mma.sync.aligned.m16n8k64.row.col.s32.s4.s4.s32    { %r44745, %r44746, %r44747, %r44748 },    { %r86038, %r86038, %r86038, %r86038 },    { %r86040, %r86040 },            { %r44745, %r44746, %r44747, %r44748 }; 
	// end inline asm
	// begin inline asm
	mma.sync.aligned.m16n8k64.row.col.s32.s4.s4.s32    { %r44717, %r44718, %r44719, %r44720 },    { %r86038, %r86038, %r86038, %r86038 },    { %r86040, %r86040 },            { %r44717, %r44718, %r44719, %r44720 }; 
	// end inline asm
	// begin inline asm
	mma.sync.aligned.m16n8k64.row.col.s32.s4.s4.s32    { %r44731, %r44732, %r44733, %r44734 },    { %r86038, %r86038, %r86038, %r86038 },    { %r86040, %r86040 },            { %r44731, %r44732, %r44733, %r44734 }; 
	// end inline asm
	// begin inline asm
	mma.sync.aligned.m16n8k64.row.col.s32.s4.s4.s32    { %r44745, %r44746, %r44747, %r44748 },    { %r86038, %r86038, %r86038, %r86038 },    { %r86040, %r86040 },            { %r44745, %r44746, %r44747, %r44748 }; 
	// end inline asm
	// begin inline asm
	mma.sync.aligned.m16n8k64.row.col.s32.s4.s4.s32    { %r44717, %r44718, %r44719, %r44720 },    { %r86038, %r86038, %r86038, %r86038 },    { %r86040, %r86040 },            { %r44717, %r44718, %r44719, %r44720 }; 
	// end inline asm
	// begin inline asm
	mma.sync.aligned.m16n8k64.row.col.s32.s4.s4.s32    { %r44731, %r44732, %r44733, %r44734 },    { %r86038, %r86038, %r86038, %r86038 },    { %r86040, %r86040 },            { %r44731, %r44732, %r44733, %r44734 }; 
	// end inline asm
	// begin inline asm
	mma.sync.aligned.m16n8k64.row.col.s32.s4.s4.s32    { %r44745, %r44746, %r44747, %r44748 },    { %r86038, %r86038, %r86038, %r86038 },    { %r86040, %r86040 },            { %r44745, %r44746, %r44747, %r44748 }; 
	// end inline asm
	// begin inline asm
	mma.sync.aligned.m16n8k64.row.col.s32.s4.s4.s32    { %r44717, %r44718, %r44719, %r44720 },    { %r86038, %r86038, %r86038, %r86038 },    { %r86040, %r86040 },            { %r44717, %r44718, %r44719, %r44720 }; 
	// end inline asm
	// begin inline asm
	mma.sync.aligned.m16n8k64.row.col.s32.s4.s4.s32    { %r44731, %r44732, %r44733, %r44734 },    { %r86038, %r86038, %r86038, %r86038 },    { %r86040, %r86040 },            { %r44731, %r44732, %r44733, %r44734 }; 
	// end inline asm
	// begin inline asm
	mma.sync.aligned.m16n8k64.row.col.s32.s4.s4.s32    { %r44745, %r44746, %r44747, %r44748 },    { %r86038, %r86038, %r86038, %r86038 },    { %r86040, %r86040 },            { %r44745, %r44746, %r44747, %r44748 }; 
	// end inline asm
	// begin inline asm
	mma.sync.aligned.m16n8k64.row.col.s32.s4.s4.s32    { %r44717, %r44718, %r44719, %r44720 },    { %r86038, %r86038, %r86038, %r86038 },    { %r86040, %r86040 },            { %r44717, %r44718, %r44719, %r44720 }; 
	// end inline asm
	// begin inline asm
	mma.sync.aligned.m16n8k64.row.col.s32.s4.s4.s32    { %r44731, %r44732, %r44733, %r44734 },    { %r86038, %r86038, %r86038, %r86038 },    { %r86040, %r86040 },            { %r44731, %r44732, %r44733, %r44734 }; 
	// end inline asm
	// begin inline asm
	mma.sync.aligned.m16n8k64.row.col.s32.s4.s4.s32    { %r44745, %r44746, %r44747, %r44748 },    { %r86038, %r86038, %r86038, %r86038 },    { %r86040, %r86040 },            { %r44745, %r44746, %r44747, %r44748 }; 
	// end inline asm
	// begin inline asm
	mma.sync.aligned.m16n8k64.row.col.s32.s4.s4.s32    { %r44717, %r44718, %r44719, %r44720 },    { %r86038, %r86038, %r86038, %r86038 },    { %r86040, %r86040 },            { %r44717, %r44718, %r44719, %r44720 }; 
	// end inline asm
	// begin inline asm
	mma.sync.aligned.m16n8k64.row.col.s32.s4.s4.s32    { %r44731, %r44732, %r44733, %r44734 },    { %r86038, %r86038, %r86038, %r86038 },    { %r86040, %r86040 },            { %r44731, %r44732, %r44733, %r44734 }; 
	// end inline asm
	// begin inline asm
	mma.sync.aligned.m16n8k64.row.col.s32.s4.s4.s32    { %r44745, %r44746, %r44747, %r44748 },    { %r86038, %r86038, %r86038, %r86038 },    { %r86040, %r86040 },            { %r44745, %r44746, %r44747, %r44748 }; 
	// end inline asm
	// begin inline asm
	mma.sync.aligned.m16n8k64.row.col.s32.s4.s4.s32    { %r44717, %r44718, %r44719, %r44720 },    { %r86038, %r86038, %r86038, %r86038 },    { %r86040, %r86040 },            { %r44717, %r44718, %r44719, %r44720 }; 
	// end inline asm
	// begin inline asm
	mma.sync.aligned.m16n8k64.row.col.s32.s4.s4.s32    { %r44731, %r44732, %r44733, %r44734 },    { %r86038, %r86038, %r86038, %r86038 },    { %r86040, %r86040 },            { %r44731, %r44732, %r44733, %r44734 }; 
	// end inline asm
	// begin inline asm
	mma.sync.aligned.m16n8k64.row.col.s32.s4.s4.s32    { %r44745, %r44746, %r44747, %r44748 },    { %r86038, %r86038, %r86038, %r86038 },    { %r86040, %r86040 },            { %r44745, %r44746, %r44747, %r44748 }; 
	// end inline asm
	// begin inline asm
	mma.sync.aligned.m16n8k64.row.col.s32.s4.s4.s32    { %r44717, %r44718, %r44719, %r44720 },    { %r86038, %r86038, %r86038, %r86038 },    { %r86040, %r86040 },            { %r44717, %r44718, %r44719, %r44720 }; 
	// end inline asm
	// begin inline asm
	mma.sync.aligned.m16n8k64.row.col.s32.s4.s4.s32    { %r44731, %r44732, %r44733, %r44734 },    { %r86038, %r86038, %r86038, %r86038 },    { %r86040, %r86040 },            { %r44731, %r44732, %r44733, %r44734 }; 
	// end inline asm
	// begin inline asm
	mma.sync.aligned.m16n8k64.row.col.s32.s4.s4.s32    { %r44745, %r44746, %r44747, %r44748 },    { %r86038, %r86038, %r86038, %r86038 },    { %r86040, %r86040 },            { %r44745, %r44746, %r44747, %r44748 }; 
	// end inline asm
	// begin inline asm
	mma.sync.aligned.m16n8k64.row.col.s32.s4.s4.s32    { %r44717, %r44718, %r44719, %r44720 },    { %r86038, %r86038, %r86038, %r86038 },    { %r86040, %r86040 },            { %r44717, %r44718, %r44719, %r44720 }; 
	// end inline asm
	// begin inline asm
	mma.sync.aligned.m16n8k64.row.col.s32.s4.s4.s32    { %r44731, %r44732, %r44733, %r44734 },    { %r86038, %r86038, %r86038, %r86038 },    { %r86040, %r86040 },            { %r44731, %r44732, %r44733, %r44734 }; 
	// end inline asm
	// begin inline asm
	mma.sync.aligned.m16n8k64.row.col.s32.s4.s4.s32    { %r44745, %r44746, %r44747, %r44748 },    { %r86038, %r86038, %r86038, %r86038 },    { %r86040, %r86040 },            { %r44745, %r44746, %r44747, %r44748 }; 
	// end inline asm
	// begin inline asm
	mma.sync.aligned.m16n8k64.row.col.s32.s4.s4.s32    { %r44717, %r44718, %r44719, %r44720 },    { %r86038, %r86038, %r86038, %r86038 },    { %r86040, %r86040 },            { %r44717, %r44718, %r44719, %r44720 }; 
	// end inline asm
	// begin inline asm
	mma.sync.aligned.m16n8k64.row.col.s32.s4.s4.s32    { %r44731, %r44732, %r44733, %r44734 },    { %r86038, %r86038, %r86038, %r86038 },    { %r86040, %r86040 },            { %r44731, %r44732, %r44733, %r44734 }; 
	// end inline asm
	// begin inline asm
	mma.sync.aligned.m16n8k64.row.col.s32.s4.s4.s32    { %r44745, %r44746, %r44747, %r44748 },    { %r86038, %r86038, %r86038, %r86038 },    { %r86040, %r86040 },            { %r44745, %r44746, %r44747, %r44748 }; 
	// end inline asm
	// begin inline asm
	mma.sync.aligned.m16n8k64.row.col.s32.s4.s4.s32    { %r44717, %r44718, %r44719, %r44720 },    { %r86038, %r86038, %r86038, %r86038 },    { %r86040, %r86040 },            { %r44717, %r44718, %r44719, %r44720 }; 
	// end inline asm
	// begin inline asm
	mma.sync.aligned.m16n8k64.row.col.s32.s4.s4.s32    { %r44731, %r44732, %r44733, %r44734 },    { %r86038, %r86038, %r86038, %r86038 },    { %r86040, %r86040 },            { %r44731, %r44732, %r44733, %r44734 }; 
	// end inline asm
	// begin inline asm
	mma.sync.aligned.m16n8k64.row.col.s32.s4.s4.s32    { %r44745, %r44746, %r44747, %r44748 },    { %r86038, %r86038, %r86038, %r86038 },    { %r86040, %r86040 },            { %r44745, %r44746, %r44747, %r44748 }; 
	// end inline asm
	// begin inline asm
	mma.sync.aligned.m16n8k64.row.col.s32.s4.s4.s32    { %r44717, %r44718, %r44719, %r44720 },    { %r86038, %r86038, %r86038, %r86038 },    { %r86040, %r86040 },            { %r44717, %r44718, %r44719, %r44720 }; 
	// end inline asm
	// begin inline asm
	mma.sync.aligned.m16n8k64.row.col.s32.s4.s4.s32    { %r44731, %r44732, %r44733, %r44734 },    { %r86038, %r86038, %r86038, %r86038 },    { %r86040, %r86040 },            { %r44731, %r44732, %r44733, %r44734 }; 
	// end inline asm
	// begin inline asm
	mma.sync.aligned.m16n8k64.row.col.s32.s4.s4.s32    { %r44745, %r44746, %r44747, %r44748 },    { %r86038, %r86038, %r86038, %r86038 },    { %r86040, %r86040 },            { %r44745, %r44746, %r44747, %r44748 }; 
	// end inline asm
	// begin inline asm
	mma.sync.aligned.m16n8k64.row.col.s32.s4.s4.s32    { %r44717, %r44718, %r44719, %r44720 },    { %r86038, %r86038, %r86038, %r86038 },    { %r86040, %r86040 },            { %r44717, %r44718, %r44719, %r44720 }; 
	// end inline asm
	// begin inline asm
	mma.sync.aligned.m16n8k64.row.col.s32.s4.s4.s32    { %r44731, %r44732, %r44733, %r44734 },    { %r86038, %r86038, %r86038, %r86038 },    { %r86040, %r86040 },            { %r44731, %r44732, %r44733, %r44734 }; 
	// end inline asm
	// begin inline asm
	mma.sync.aligned.m16n8k64.row.col.s32.s4.s4.s32    { %r44745, %r44746, %r44747, %r44748 },    { %r86038, %r86038, %r86038, %r86038 },    { %r86040, %r86040 },            { %r44745, %r44746, %r44747, %r44748 }; 
	// end inline asm
	// begin inline asm
	mma.sync.aligned.m16n8k64.row.col.s32.s4.s4.s32    { %r44717, %r44718, %r44719, %r44720 },    { %r86038, %r86038, %r86038, %r86038 },    { %r86040, %r86040 },            { %r44717, %r44718, %r44719, %r44720 }; 
	// end inline asm
	// begin inline asm
	mma.sync.aligned.m16n8k64.row.col.s32.s4.s4.s32    { %r44731, %r44732, %r44733, %r44734 },    { %r86038, %r86038, %r86038, %r86038 },    { %r86040, %r86040 },            { %r44731, %r44732, %r44733, %r44734 }; 
	// end inline asm
	// begin inline asm
	mma.sync.aligned.m16n8k64.row.col.s32.s4.s4.s32    { %r44745, %r44746, %r44747, %r44748 },    { %r86038, %r86038, %r86038, %r86038 },    { %r86040, %r86040 },            { %r44745, %r44746, %r44747, %r44748 }; 
	// end inline asm
	// begin inline asm
	mma.sync.aligned.m16n8k64.row.col.s32.s4.s4.s32    { %r44717, %r44718, %r44719, %r44720 },    { %r86038, %r86038, %r86038, %r86038 },    { %r86040, %r86040 },            { %r44717, %r44718, %r44719, %r44720 }; 
	// end inline asm
	// begin inline asm
	mma.sync.aligned.m16n8k64.row.col.s32.s4.s4.s32    { %r44731, %r44732, %r44733, %r44734 },    { %r86038, %r86038, %r86038, %r86038 },    { %r86040, %r86040 },            { %r44731, %r44732, %r44733, %r44734 }; 
	// end inline asm
	// begin inline asm
	mma.sync.aligned.m16n8k64.row.col.s32.s4.s4.s32    { %r44745, %r44746, %r44747, %r44748 },    { %r86038, %r86038, %r86038, %r86038 },    { %r86040, %r86040 },            { %r44745, %r44746, %r44747, %r44748 }; 
	// end inline asm
	// begin inline asm
	mma.sync.aligned.m16n8k64.row.col.s32.s4.s4.s32    { %r44717, %r44718, %r44719, %r44720 },    { %r86038, %r86038, %r86038, %r86038 },    { %r86040, %r86040 },            { %r44717, %r44718, %r44719, %r44720 }; 
	// end inline asm
	// begin inline asm
	mma.sync.aligned.m16n8k64.row.col.s32.s4.s4.s32    { %r44731, %r44732, %r44733, %r44734 },    { %r86038, %r86038, %r86038, %r86038 },    { %r86040, %r86040 },            { %r44731, %r44732, %r44733, %r44734 }; 
	// end inline asm
	// begin inline asm
	mma.sync.aligned.m16n8k64.row.col.s32.s4.s4.s32    { %r44745, %r44746, %r44747, %r44748 },    { %r86038, %r86038, %r86038, %r86038 },    { %r86040, %r86040 },            { %r44745, %r44746, %r44747, %r44748 }; 
	// end inline asm
	// begin inline asm
	mma.sync.aligned.m16n8k64.row.col.s32.s4.s4.s32    { %r44717, %r44718, %r44719, %r44720 },    { %r86038, %r86038, %r86038, %r86038 },    { %r86040, %r86040 },            { %r44717, %r44718, %r44719, %r44720 }; 
	// end inline asm
	// begin inline asm
	mma.sync.aligned.m16n8k64.row.col.s32.s4.s4.s32    { %r44731, %r44732, %r44733, %r44734 },    { %r86038, %r86038, %r86038, %r86038 },    { %r86040, %r86040 },            { %r44731, %r44732, %r44733, %r44734 }; 
	// end inline asm
	// begin inline asm
	mma.sync.aligned.m16n8k64.row.col.s32.s4.s4.s32    { %r44745, %r44746, %r44747, %r44748 },    { %r86038, %r86038, %r86038, %r86038 },    { %r86040, %r86040 },            { %r44745, %r44746, %r44747, %r44748 }; 
	// end inline asm
	// begin inline asm
	mma.sync.aligned.m16n8k64.row.col.s32.s4.s4.s32    { %r44717, %r44718, %r44719, %r44720 },    { %r86038, %r86038, %r86038, %r86038 },    { %r86040, %r86040 },            { %r44717, %r44718, %r44719, %r44720 }; 
	// end inline asm
	// begin inline asm
	mma.sync.aligned.m16n8k64.row.col.s32.s4.s4.s32    { %r44731, %r44732, %r44733, %r44734 },    { %r86038, %r86038, %r86038, %r86038 },    { %r86040, %r86040 },            { %r44731, %r44732, %r44733, %r44734 }; 
	// end inline asm
	// begin inline asm
	mma.sync.aligned.m16n8k64.row.col.s32.s4.s4.s32    { %r44745, %r44746, %r44747, %r44748 },    { %r86038, %r86038, %r86038, %r86038 },    { %r86040, %r86040 },            { %r44745, %r44746, %r44747, %r44748 }; 
	// end inline asm
	// begin inline asm
	mma.sync.aligned.m16n8k64.row.col.s32.s4.s4.s32    { %r44717, %r44718, %r44719, %r44720 },    { %r86038, %r86038, %r86038, %r86038 },    { %r86040, %r86040 },            { %r44717, %r44718, %r44719, %r44720 }; 
	// end inline asm
	// begin inline asm
	mma.sync.aligned.m16n8k64.row.col.s32.s4.s4.s32    { %r44731, %r44732, %r44733, %r44734 },    { %r86038, %r86038, %r86038, %r86038 },    { %r86040, %r86040 },            { %r44731, %r44732, %r44733, %r44734 }; 
	// end inline asm
	// begin inline asm
	mma.sync.aligned.m16n8k64.row.col.s32.s4.s4.s32    { %r44745, %r44746, %r44747, %r44748 },    { %r86038, %r86038, %r86038, %r86038 },    { %r86040, %r86040 },            { %r44745, %r44746, %r44747, %r44748 }; 
	// end inline asm
	// begin inline asm
	mma.sync.aligned.m16n8k64.row.col.s32.s4.s4.s32    { %r44717, %r44718, %r44719, %r44720 },    { %r86038, %r86038, %r86038, %r86038 },    { %r86040, %r86040 },            { %r44717, %r44718, %r44719, %r44720 }; 
	// end inline asm
	// begin inline asm
	mma.sync.aligned.m16n8k64.row.col.s32.s4.s4.s32    { %r44731, %r44732, %r44733, %r44734 },    { %r86038, %r86038, %r86038, %r86038 },    { %r86040, %r86040 },            { %r44731, %r44732, %r44733, %r44734 }; 
	// end inline asm
	// begin inline asm
	mma.sync.aligned.m16n8k64.row.col.s32.s4.s4.s32    { %r44745, %r44746, %r44747, %r44748 },    { %r86038, %r86038, %r86038, %r86038 },    { %r86040, %r86040 },            { %r44745, %r44746, %r44747, %r44748 }; 
	// end inline asm
	// begin inline asm
	mma.sync.aligned.m16n8k64.row.col.s32.s4.s4.s32    { %r44717, %r44718, %r44719, %r44720 },    { %r86038, %r86038, %r86038, %r86038 },    { %r86040, %r86040 },            { %r44717, %r44718, %r44719, %r44720 }; 
	// end inline asm
	// begin inline asm
	mma.sync.aligned.m16n8k64.row.col.s32.s4.s4.s32    { %r44731, %r44732, %r44733, %r44734 },    { %r86038, %r86038, %r86038, %r86038 },    { %r86040, %r86040 },            { %r44731, %r44732, %r44733, %r44734 }; 
	// end inline asm
	// begin inline asm
	mma.sync.aligned.m16n8k64.row.col.s32.s4.s4.s32    { %r44745, %r44746, %r44747, %r44748 },    { %r86038, %r86038, %r86038, %r86038 },    { %r86040, %r86040 },            { %r44745, %r44746, %r44747, %r44748 }; 
	// end inline asm
	// begin inline asm
	mma.sync.aligned.m16n8k64.row.col.s32.s4.s4.s32    { %r44717, %r44718, %r44719, %r44720 },    { %r86038, %r86038, %r86038, %r86038 },    { %r86040, %r86040 },            { %r44717, %r44718, %r44719, %r44720 }; 
	// end inline asm
	// begin inline asm
	mma.sync.aligned.m16n8k64.row.col.s32.s4.s4.s32    { %r44731, %r44732, %r44733, %r44734 },    { %r86038, %r86038, %r86038, %r86038 },    { %r86040, %r86040 },            { %r44731, %r44732, %r44733, %r44734 }; 
	// end inline asm
	// begin inline asm
	mma.sync.aligned.m16n8k64.row.col.s32.s4.s4.s32    { %r44745, %r44746, %r44747, %r44748 },    { %r86038, %r86038, %r86038, %r86038 },    { %r86040, %r86040 },            { %r44745, %r44746, %r44747, %r44748 }; 
	// end inline asm
	// begin inline asm
	mma.sync.aligned.m16n8k64.row.col.s32.s4.s4.s32    { %r44717, %r44718, %r44719, %r44720 },    { %r86038, %r86038, %r86038, %r86038 },    { %r86040, %r86040 },            { %r44717, %r44718, %r44719, %r44720 }; 
	// end inline asm
	// begin inline asm
	mma.sync.aligned.m16n8k64.row.col.s32.s4.s4.s32    { %r44731, %r44732, %r44733, %r44734 },    { %r86038, %r86038, %r86038, %r86038 },    { %r86040, %r86040 },            { %r44731, %r44732, %r44733, %r44734 }; 
	// end inline asm
	// begin inline asm
	mma.sync.aligned.m16n8k64.row.col.s32.s4.s4.s32    { %r44745, %r44746, %r44747, %r44748 },    { %r86038, %r86038, %r86038, %r86038 },    { %r86040, %r86040 },            { %r44745, %r44746, %r44747, %r44748 }; 
	// end inline asm
	// begin inline asm
	mma.sync.aligned.m16n8k64.row.col.s32.s4.s4.s32    { %r44717, %r44718, %r44719, %r44720 },    { %r86038, %r86038, %r86038, %r86038 },    { %r86040, %r86040 },            { %r44717, %r44718, %r44719, %r44720 }; 
	// end inline asm
	// begin inline asm
	mma.sync.aligned.m16n8k64.row.col.s32.s4.s4.s32    { %r44731, %r44732, %r44733, %r44734 },    { %r86038, %r86038, %r86038, %r86038 },    { %r86040, %r86040 },            { %r44731, %r44732, %r44733, %r44734 }; 
	// end inline asm
	// begin inline asm
	mma.sync.aligned.m16n8k64.row.col.s32.s4.s4.s32    { %r44745, %r44746, %r44747, %r44748 },    { %r86038, %r86038, %r86038, %r86038 },    { %r86040, %r86040 },            { %r44745, %r44746, %r44747, %r44748 }; 
	// end inline asm
	mov.u32 	%r59628, %r44718;
	mov.u32 	%r59630, %r44720;
	mov.u32 	%r59627, %r44717;
	mov.u32 	%r59629, %r44719;
	// begin inline asm
	mma.sync.aligned.m16n8k64.row.col.s32.s4.s4.s32    { %r59627, %r59628, %r59629, %r59630 },    { %r86038, %r86038, %r86038, %r86038 },    { %r86040, %r86040 },            { %r59627, %r59628, %r59629, %r59630 }; 
	// end inline asm
	mov.u32 	%r59642, %r44732;
	mov.u32 	%r59644, %r44734;
	mov.u32 	%r59641, %r44731;
	mov.u32 	%r59643, %r44733;
	// begin inline asm
	mma.sync.aligned.m16n8k64.row.col.s32.s4.s4.s32    { %r59641, %r59642, %r59643, %r59644 },    { %r86038, %r86038, %r86038, %r86038 },    { %r86040, %r86040 },            { %r59641, %r59642, %r59643, %r59644 }; 
	// end inline asm
	mov.u32 	%r59657, %r44747;
	mov.u32 	%r59656, %r44746;
	mov.u32 	%r59658, %r44748;
	mov.u32 	%r59655, %r44745;
	// begin inline asm
	mma.sync.aligned.m16n8k64.row.col.s32.s4.s4.s32    { %r59655, %r59656, %r59657, %r59658 },    { %r86038, %r86038, %r86038, %r86038 },    { %r86040, %r86040 },            { %r59655, %r59656, %r59657, %r59658 }; 
	// end inline asm
	// begin inline asm
	mma.sync.aligned.m16n8k64.row.col.s32.s4.s4.s32    { %r59627, %r59628, %r59629, %r59630 },    { %r86038, %r86038, %r86038, %r86038 },    { %r86040, %r86040 },            { %r59627, %r59628, %r59629, %r59630 }; 
	// end inline asm
	// begin inline asm
	mma.sync.aligned.m16n8k64.row.col.s32.s4.s4.s32    { %r59641, %r59642, %r59643, %r59644 },    { %r86038, %r86038, %r86038, %r86038 },    { %r86040, %r86040 },            { %r59641, %r59642, %r59643, %r59644 }; 
	// end inline asm
	// begin inline asm
	mma.sync.aligned.m16n8k64.row.col.s32.s4.s4.s32    { %r59655, %r59656, %r59657, %r59658 },    { %r86038, %r86038, %r86038, %r86038 },    { %r86040, %r86040 },            { %r59655, %r59656, %r59657, %r59658 }; 
	// end inline asm
	// begin inline asm
	mma.sync.aligned.m16n8k64.row.col.s32.s4.s4.s32    { %r59627, %r59628, %r59629, %r59630 },    { %r86038, %r86038, %r86038, %r86038 },    { %r86040, %r86040 },            { %r59627, %r59628, %r59629, %r59630 }; 
	// end inline asm
	// begin inline asm
	mma.sync.aligned.m16n8k64.row.col.s32.s4.s4.s32    { %r59641, %r59642, %r59643, %r59644 },    { %r86038, %r86038, %r86038, %r86038 },    { %r86040, %r86040 },            { %r59641, %r59642, %r59643, %r59644 }; 
	// end inline asm
	// begin inline asm
	mma.sync.aligned.m16n8k64.row.col.s32.s4.s4.s32    { %r59655, %r59656, %r59657, %r59658 },    { %r86038, %r86038, %r86038, %r86038 },    { %r86040, %r86040 },            { %r59655, %r59656, %r59657, %r59658 }; 
	// end inline asm
	// begin inline asm
	mma.sync.aligned.m16n8k64.row.col.s32.s4.s4.s32    { %r59627, %r59628, %r59629, %r59630 },    { %r86038, %r86038, %r86038, %r86038 },    { %r86040, %r86040 },            { %r59627, %r59628, %r59629, %r59630 }; 
	// end inline asm
	// begin inline asm
	mma.sync.aligned.m16n8k64.row.col.s32.s4.s4.s32    { %r59641, %r59642, %r59643, %r59644 },    { %r86038, %r86038, %r86038, %r86038 },    { %r86040, %r86040 },            { %r59641, %r59642, %r59643, %r59644 }; 
	// end inline asm
	// begin inline asm
	mma.sync.aligned.m16n8k64.row.col.s32.s4.s4.s32    { %r59655, %r59656, %r59657, %r59658 },    { %r86038, %r86038, %r86038, %r86038 },    { %r86040, %r86040 },            { %r59655, %r59656, %r59657, %r59658 }; 
	// end inline asm
	// begin inline asm
	mma.sync.aligned.m16n8k64.row.col.s32.s4.s4.s32    { %r59627, %r59628, %r59629, %r59630 },    { %r86038, %r86038, %r86038, %r86038 },    { %r86040, %r86040 },            { %r59627, %r59628, %r59629, %r59630 }; 
	// end inline asm
	// begin inline asm
	mma.sync.aligned.m16n8k64.row.col.s32.s4.s4.s32    { %r59641, %r59642, %r59643, %r59644 },    { %r86038, %r86038, %r86038, %r86038 },    { %r86040, %r86040 },            { %r59641, %r59642, %r59643, %r59644 }; 
	// end inline asm
	// begin inline asm
	mma.sync.aligned.m16n8k64.row.col.s32.s4.s4.s32    { %r59655, %r59656, %r59657, %r59658 },    { %r86038, %r86038, %r86038, %r86038 },    { %r86040, %r86040 },            { %r59655, %r59656, %r59657, %r59658 }; 
	// end inline asm
	// begin inline asm
	mma.sync.aligned.m16n8k64.row.col.s32.s4.s4.s32    { %r59627, %r59628, %r59629, %r59630 },    { %r86038, %r86038, %r86038, %r86038 },    { %r86040, %r86040 },            { %r59627, %r59628, %r59629, %r59630 }; 
	// end inline asm
	// begin inline asm
	mma.sync.aligned.m16n8k64.row.col.s32.s4.s4.s32    { %r59641, %r59642, %r59643, %r59644 },    { %r86038, %r86038, %r86038, %r86038 },    { %r86040, %r86040 },            { %r59641, %r59642, %r59643, %r59644 }; 
	// end inline asm
	// begin inline asm
	mma.sync.aligned.m16n8k64.row.col.s32.s4.s4.s32    { %r59655, %r59656, %r59657, %r59658 },    { %r86038, %r86038, %r86038, %r86038 },    { %r86040, %r86040 },            { %r59655, %r59656, %r59657, %r59658 }; 
	// end inline asm
	// begin inline asm
	mma.sync.aligned.m16n8k64.row.col.s32.s4.s4.s32    { %r59627, %r59628, %r59629, %r59630 },    { %r86038, %r86038, %r86038, %r86038 },    { %r86040, %r86040 },            { %r59627, %r59628, %r59629, %r59630 }; 
	// end inline asm
	// begin inline asm
	mma.sync.aligned.m16n8k64.row.col.s32.s4.s4.s32    { %r59641, %r59642, %r59643, %r59644 },    { %r86038, %r86038, %r86038, %r86038 },    { %r86040, %r86040 },            { %r59641, %r59642, %r59643, %r59644 }; 
	// end inline asm
	// begin inline asm
	mma.sync.aligned.m16n8k64.row.col.s32.s4.s4.s32    { %r59655, %r59656, %r59657, %r59658 },    { %r86038, %r86038, %r86038, %r86038 },    { %r86040, %r86040 },            { %r59655, %r59656, %r59657, %r59658 }; 
	// end inline asm
	// begin inline asm
	mma.sync.aligned.m16n8k64.row.col.s32.s4.s4.s32    { %r59627, %r59628, %r59629, %r59630 },    { %r86038, %r86038, %r86038, %r86038 },    { %r86040, %r86040 },            { %r59627, %r59628, %r59629, %r59630 }; 
	// end inline asm
	// begin inline asm
	mma.sync.aligned.m16n8k64.row.col.s32.s4.s4.s32    { %r59641, %r59642, %r59643, %r59644 },    { %r86038, %r86038, %r86038, %r86038 },    { %r86040, %r86040 },            { %r59641, %r59642, %r59643, %r59644 }; 
	// end inline asm
	// begin inline asm
	mma.sync.aligned.m16n8k64.row.col.s32.s4.s4.s32    { %r59655, %r59656, %r59657, %r59658 },    { %r86038, %r86038, %r86038, %r86038 },    { %r86040, %r86040 },            { %r59655, %r59656, %r59657, %r59658 }; 
	// end inline asm
	// begin inline asm
	mma.sync.aligned.m16n8k64.row.col.s32.s4.s4.s32    { %r59627, %r59628, %r59629, %r59630 },    { %r86038, %r86038, %r86038, %r86038 },    { %r86040, %r86040 },            { %r59627, %r59628, %r59629, %r59630 }; 
	// end inline asm
	// begin inline asm
	mma.sync.aligned.m16n8k64.row.col.s32.s4.s4.s32    { %r59641, %r59642, %r59643, %r59644 },    { %r86038, %r86038, %r86038, %r86038 },    { %r86040, %r86040 },            { %r59641, %r59642, %r59643, %r59644 }; 
	// end inline asm
	// begin inline asm
	mma.sync.aligned.m16n8k64.row.col.s32.s4.s4.s32    { %r59655, %r59656, %r59657, %r59658 },    { %r86038, %r86038, %r86038, %r86038 },    { %r86040, %r86040 },            { %r59655, %r59656, %r59657, %r59658 }; 
	// end inline asm
	// begin inline asm
	mma.sync.aligned.m16n8k64.row.col.s32.s4.s4.s32    { %r59627, %r59628, %r59629, %r59630 },    { %r86038, %r86038, %r86038, %r86038 },    { %r86040, %r86040 },            { %r59627, %r59628, %r59629, %r59630 }; 
	// end inline asm
	// begin inline asm
	mma.sync.aligned.m16n8k64.row.col.s32.s4.s4.s32    { %r59641, %r59642, %r59643, %r59644 },    { %r86038, %r86038, %r86038, %r86038 },    { %r86040, %r86040 },            { %r59641, %r59642, %r59643, %r59644 }; 
	// end inline asm
	// begin inline asm
	mma.sync.aligned.m16n8k64.row.col.s32.s4.s4.s32    { %r59655, %r59656, %r59657, %r59658 },    { %r86038, %r86038, %r86038, %r86038 },    { %r86040, %r86040 },            { %r59655, %r59656, %r59657, %r59658 }; 
	// end inline asm
	// begin inline asm
	mma.sync.aligned.m16n8k64.row.col.s32.s4.s4.s32    { %r59627, %r59628, %r59629, %r59630 },    { %r86038, %r86038, %r86038, %r86038 },    { %r86040, %r86040 },            { %r59627, %r59628, %r59629, %r59630 }; 
	// end inline asm
	// begin inline asm
	mma.sync.aligned.m16n8k64.row.col.s32.s4.s4.s32    { %r59641, %r59642, %r59643, %r59644 },    { %r86038, %r86038, %r86038, %r86038 },    { %r86040, %r86040 },            { %r59641, %r59642, %r59643, %r59644 }; 
	// end inline asm
	// begin inline asm
	mma.sync.aligned.m16n8k64.row.col.s32.s4.s4.s32    { %r59655, %r59656, %r59657, %r59658 },    { %r86038, %r86038, %r86038, %r86038 },    { %r86040, %r86040 },            { %r59655, %r59656, %r59657, %r59658 }; 
	// end inline asm
	// begin inline asm
	mma.sync.aligned.m16n8k64.row.col.s32.s4.s4.s32    { %r59627, %r59628, %r59629, %r59630 },    { %r86038, %r86038, %r86038, %r86038 },    { %r86040, %r86040 },            { %r59627, %r59628, %r59629, %r59630 }; 
	// end inline asm
	// begin inline asm
	mma.sync.aligned.m16n8k64.row.col.s32.s4.s4.s32    { %r59641, %r59642, %r59643, %r59644 },    { %r86038, %r86038, %r86038, %r86038 },    { %r86040, %r86040 },            { %r59641, %r59642, %r59643, %r59644 }; 
	// end inline asm
	// begin inline asm
	mma.sync.aligned.m16n8k64.row.col.s32.s4.s4.s32    { %r59655, %r59656, %r59657, %r59658 },    { %r86038, %r86038, %r86038, %r86038 },    { %r86040, %r86040 },            { %r59655, %r59656, %r59657, %r59658 }; 
	// end inline asm
	// begin inline asm
	mma.sync.aligned.m16n8k64.row.col.s32.s4.s4.s32    { %r59627, %r59628, %r59629, %r59630 },    { %r86038, %r86038, %r86038, %r86038 },    { %r86040, %r86040 },            { %r59627, %r59628, %r59629, %r59630 }; 
	// end inline asm
	// begin inline asm
	mma.sync.aligned.m16n8k64.row.col.s32.s4.s4.s32    { %r59641, %r59642, %r59643, %r59644 },    { %r86038, %r86038, %r86038, %r86038 },    { %r86040, %r86040 },            { %r59641, %r59642, %r59643, %r59644 }; 
	// end inline asm
	// begin inline asm
	mma.sync.aligned.m16n8k64.row.col.s32.s4.s4.s32    { %r59655, %r59656, %r59657, %r59658 },    { %r86038, %r86038, %r86038, %r86038 },    { %r86040, %r86040 },            { %r59655, %r59656, %r59657, %r59658 }; 
	// end inline asm
	// begin inline asm
	mma.sync.aligned.m16n8k64.row.col.s32.s4.s4.s32    { %r59627, %r59628, %r59629, %r59630 },    { %r86038, %r86038, %r86038, %r86038 },    { %r86040, %r86040 },            { %r59627, %r59628, %r59629, %r59630 }; 
	// end inline asm
	// begin inline asm
	mma.sync.aligned.m16n8k64.row.col.s32.s4.s4.s32    { %r59641, %r59642, %r59643, %r59644 },    { %r86038, %r86038, %r86038, %r86038 },    { %r86040, %r86040 },            { %r59641, %r59642, %r59643, %r59644 }; 
	// end inline asm
	// begin inline asm
	mma.sync.aligned.m16n8k64.row.col.s32.s4.s4.s32    { %r59655, %r59656, %r59657, %r59658 },    { %r86038, %r86038, %r86038, %r86038 },    { %r86040, %r86040 },            { %r59655, %r59656, %r59657, %r59658 }; 
	// end inline asm
	// begin inline asm
	mma.sync.aligned.m16n8k64.row.col.s32.s4.s4.s32    { %r59627, %r59628, %r59629, %r59630 },    { %r86038, %r86038, %r86038, %r86038 },    { %r86040, %r86040 },            { %r59627, %r59628, %r59629, %r59630 }; 
	// end inline asm
	// begin inline asm
	mma.sync.aligned.m16n8k64.row.col.s32.s4.s4.s32    { %r59641, %r59642, %r59643, %r59644 },    { %r86038, %r86038, %r86038, %r86038 },    { %r86040, %r86040 },            { %r59641, %r59642, %r59643, %r59644 }; 
	// end inline asm
	// begin inline asm
	mma.sync.aligned.m16n8k64.row.col.s32.s4.s4.s32    { %r59655, %r59656, %r59657, %r59658 },    { %r86038, %r86038, %r86038, %r86038 },    { %r86040, %r86040 },            { %r59655, %r59656, %r59657, %r59658 }; 
	// end inline asm
	// begin inline asm
	mma.sync.aligned.m16n8k64.row.col.s32.s4.s4.s32    { %r59627, %r59628, %r59629, %r59630 },    { %r86038, %r86038, %r86038, %r86038 },    { %r86040, %r86040 },            { %r59627, %r59628, %r59629, %r59630 }; 
	// end inline asm
	// begin inline asm
	mma.sync.aligned.m16n8k64.row.col.s32.s4.s4.s32    { %r59641, %r59642, %r59643, %r59644 },    { %r86038, %r86038, %r86038, %r86038 },    { %r86040, %r86040 },            { %r59641, %r59642, %r59643, %r59644 }; 
	// end inline asm
	// begin inline asm
	mma.sync.aligned.m16n8k64.row.col.s32.s4.s4.s32    { %r59655, %r59656, %r59657, %r59658 },    { %r86038, %r86038, %r86038, %r86038 },    { %r86040, %r86040 },            { %r59655, %r59656, %r59657, %r59658 }; 
	// end inline asm
	// begin inline asm
	mma.sync.aligned.m16n8k64.row.col.s32.s4.s4.s32    { %r59627, %r59628, %r59629, %r59630 },    { %r86038, %r86038, %r86038, %r86038 },    { %r86040, %r86040 },            { %r59627, %r59628, %r59629, %r59630 }; 
	// end inline asm
	// begin inline asm
	mma.sync.aligned.m16n8k64.row.col.s32.s4.s4.s32    { %r59641, %r59642, %r59643, %r59644 },    { %r86038, %r86038, %r86038, %r86038 },    { %r86040, %r86040 },            { %r59641, %r59642, %r59643, %r59644 }; 
	// end inline asm
	// begin inline asm
	mma.sync.aligned.m16n8k64.row.col.s32.s4.s4.s32    { %r59655, %r59656, %r59657, %r59658 },    { %r86038, %r86038, %r86038, %r86038 },    { %r86040, %r86040 },            { %r59655, %r59656, %r59657, %r59658 }; 
	// end inline asm
	// begin inline asm
	mma.sync.aligned.m16n8k64.row.col.s32.s4.s4.s32    { %r59627, %r59628, %r59629, %r59630 },    { %r86038, %r86038, %r86038, %r86038 },    { %r86040, %r86040 },            { %r59627, %r59628, %r59629, %r59630 }; 
	// end inline asm
	// begin inline asm
	mma.sync.aligned.m16n8k64.row.col.s32.s4.s4.s32    { %r59641, %r59642, %r59643, %r59644 },    { %r86038, %r86038, %r86038, %r86038 },    { %r86040, %r86040 },            { %r59641, %r59642, %r59643, %r59644 }; 
	// end inline asm
	// begin inline asm
	mma.sync.aligned.m16n8k64.row.col.s32.s4.s4.s32    { %r59655, %r59656, %r59657, %r59658 },    { %r86038, %r86038, %r86038, %r86038 },    { %r86040, %r86040 },            { %r59655, %r59656, %r59657, %r59658 }; 
	// end inline asm
	// begin inline asm
	mma.sync.aligned.m16n8k64.row.col.s32.s4.s4.s32    { %r59627, %r59628, %r59629, %r59630 },    { %r86038, %r86038, %r86038, %r86038 },    { %r86040, %r86040 },            { %r59627, %r59628, %r59629, %r59630 }; 
	// end inline asm
	// begin inline asm
	mma.sync.aligned.m16n8k64.row.col.s32.s4.s4.s32    { %r59641, %r59642, %r59643, %r59644 },    { %r86038, %r86038, %r86038, %r86038 },    { %r86040, %r86040 },            { %r59641, %r59642, %r59643, %r59644 }; 
	// end inline asm
	// begin inline asm
	mma.sync.aligned.m16n8k64.row.col.s32.s4.s4.s32    { %r59655, %r59656, %r59657, %r59658 },    { %r86038, %r86038, %r86038, %r86038 },    { %r86040, %r86040 },            { %r59655, %r59656, %r59657, %r59658 }; 
	// end inline asm
	// begin inline asm
	mma.sync.aligned.m16n8k64.row.col.s32.s4.s4.s32    { %r59627, %r59628, %r59629, %r59630 },    { %r86038, %r86038, %r86038, %r86038 },    { %r86040, %r86040 },            { %r59627, %r59628, %r59629, %r59630 }; 
	// end inline asm
	// begin inline asm
	mma.sync.aligned.m16n8k64.row.col.s32.s4.s4.s32    { %r59641, %r59642, %r59643, %r59644 },    { %r86038, %r86038, %r86038, %r86038 },    { %r86040, %r86040 },            { %r59641, %r59642, %r59643, %r59644 }; 
	// end inline asm
	// begin inline asm
	mma.sync.aligned.m16n8k64.row.col.s32.s4.s4.s32    { %r59655, %r59656, %r59657, %r59658 },    { %r86038, %r86038, %r86038, %r86038 },    { %r86040, %r86040 },            { %r59655, %r59656, %r59657, %r59658 }; 
	// end inline asm
	// begin inline asm
	mma.sync.aligned.m16n8k64.row.col.s32.s4.s4.s32    { %r59627, %r59628, %r59629, %r59630 },    { %r86038, %r86038, %r86038, %r86038 },    { %r86040, %r86040 },            { %r59627, %r59628, %r59629, %r59630 }; 
	// end inline asm
	// begin inline asm
	mma.sync.aligned.m16n8k64.row.col.s32.s4.s4.s32    { %r59641, %r59642, %r59643, %r59644 },    { %r86038, %r86038, %r86038, %r86038 },    { %r86040, %r86040 },            { %r59641, %r59642, %r59643, %r59644 }; 
	// end inline asm
	// begin inline asm
	mma.sync.aligned.m16n8k64.row.col.s32.s4.s4.s32    { %r59655, %r59656, %r59657, %r59658 },    { %r86038, %r86038, %r86038, %r86038 },    { %r86040, %r86040 },            { %r59655, %r59656, %r59657, %r59658 }; 
	// end inline asm
	// begin inline asm
	mma.sync.aligned.m16n8k64.row.col.s32.s4.s4.s32    { %r59627, %r59628, %r59629, %r59630 },    { %r86038, %r86038, %r86038, %r86038 },    { %r86040, %r86040 },            { %r59627, %r59628, %r59629, %r59630 }; 
	// end inline asm
	// begin inline asm
	mma.sync.aligned.m16n8k64.row.col.s32.s4.s4.s32    { %r59641, %r59642, %r59643, %r59644 },    { %r86038, %r86038, %r86038, %r86038 },    { %r86040, %r86040 },            { %r59641, %r59642, %r59643, %r59644 }; 
	// end inline asm
	// begin inline asm
	mma.sync.aligned.m16n8k64.row.col.s32.s4.s4.s32    { %r59655, %r59656, %r59657, %r59658 },    { %r86038, %r86038, %r86038, %r86038 },    { %r86040, %r86040 },            { %r59655, %r59656, %r59657, %r59658 }; 
	// end inline asm
	// begin inline asm
	mma.sync.aligned.m16n8k64.row.col.s32.s4.s4.s32    { %r59627, %r59628, %r59629, %r59630 },    { %r86038, %r86038, %r86038, %r86038 },    { %r86040, %r86040 },            { %r59627, %r59628, %r59629, %r59630 }; 
	// end inline asm
	// begin inline asm
	mma.sync.aligned.m16n8k64.row.col.s32.s4.s4.s32    { %r59641, %r59642, %r59643, %r59644 },    { %r86038, %r86038, %r86038, %r86038 },    { %r86040, %r86040 },            { %r59641, %r59642, %r59643, %r59644 }; 
	// end inline asm
	// begin inline asm
	mma.sync.aligned.m16n8k64.row.col.s32.s4.s4.s32    { %r59655, %r59656, %r59657, %r59658 },    { %r86038, %r86038, %r86038, %r86038 },    { %r86040, %r86040 },            { %r59655, %r59656, %r59657, %r59658 }; 
	// end inline asm
	// begin inline asm
	mma.sync.aligned.m16n8k64.row.col.s32.s4.s4.s32    { %r59627, %r59628, %r59629, %r59630 },    { %r86038, %r86038, %r86038, %r86038 },    { %r86040, %r86040 },            { %r59627, %r59628, %r59629, %r59630 }; 
	// end inline asm
	// begin inline asm
	mma.sync.aligned.m16n8k64.row.col.s32.s4.s4.s32    { %r59641, %r59642, %r59643, %r59644 },    { %r86038, %r86038, %r86038, %r86038 },    { %r86040, %r86040 },            { %r59641, %r59642, %r59643, %r59644 }; 
	// end inline asm
	// begin inline asm
	mma.sync.aligned.m16n8k64.row.col.s32.s4.s4.s32    { %r59655, %r59656, %r59657, %r59658 },    { %r86038, %r86038, %r86038, %r86038 },    { %r86040, %r86040 },            { %r59655, %r59656, %r59657, %r59658 }; 
	// end inline asm
	// begin inline asm
	mma.sync.aligned.m16n8k64.row.col.s32.s4.s4.s32    { %r59627, %r59628, %r59629, %r59630 },    { %r86038, %r86038, %r86038, %r86038 },    { %r86040, %r86040 },            { %r59627, %r59628, %r59629, %r59630 }; 
	// end inline asm
	// begin inline asm
	mma.sync.aligned.m16n8k64.row.col.s32.s4.s4.s32    { %r59641, %r59642, %r59643, %r59644 },    { %r86038, %r86038, %r86038, %r86038 },    { %r86040, %r86040 },            { %r59641, %r59642, %r59643, %r59644 }; 
	// end inline asm
	// begin inline asm
	mma.sync.aligned.m16n8k64.row.col.s32.s4.s4.s32    { %r59655, %r59656, %r59657, %r59658 },    { %r86038, %r86038, %r86038, %r86038 },    { %r86040, %r86040 },            { %r59655, %r59656, %r59657, %r59658 }; 
	// end inline asm
	// begin inline asm
	mma.sync.aligned.m16n8k64.row.col.s32.s4.s4.s32    { %r59627, %r59628, %r59629, %r59630 },    { %r86038, %r86038, %r86038, %r86038 },    { %r86040, %r86040 },            { %r59627, %r59628, %r59629, %r59630 }; 
	// end inline asm
	// begin inline asm
	mma.sync.aligned.m16n8k64.row.col.s32.s4.s4.s32    { %r59641, %r59642, %r59643, %r59644 },    { %r86038, %r86038, %r86038, %r86038 },    { %r86040, %r86040 },            { %r59641, %r59642, %r59643, %r59644 }; 
	// end inline asm
	// begin inline asm
	mma.sync.aligned.m16n8k64.row.col.s32.s4.s4.s32    { %r59655, %r59656, %r59657, %r59658 },    { %r86038, %r86038, %r86038, %r86038 },    { %r86040, %r86040 },            { %r59655, %r59656, %r59657, %r59658 }; 
	// end inline asm
	// begin inline asm
	mma.sync.aligned.m16n8k64.row.col.s32.s4.s4.s32    { %r59627, %r59628, %r59629, %r59630 },    { %r86038, %r86038, %r86038, %r86038 },    { %r86040, %r86040 },            { %r59627, %r59628, %r59629, %r59630 }; 
	// end inline asm
	// begin inline asm
	mma.sync.aligned.m16n8k64.row.col.s32.s4.s4.s32    { %r59641, %r59642, %r59643, %r59644 },    { %r86038, %r86038, %r86038, %r86038 },    { %r86040, %r86040 },            { %r59641, %r59642, %r59643, %r59644 }; 
	// end inline asm
	// begin inline asm
	mma.sync.aligned.m16n8k64.row.col.s32.s4.s4.s32    { %r59655, %r59656, %r59657, %r59658 },    { %r86038, %r86038, %r86038, %r86038 },    { %r86040, %r86040 },            { %r59655, %r59656, %r59657, %r59658 }; 
	// end inline asm
	// begin inline asm
	mma.sync.aligned.m16n8k64.row.col.s32.s4.s4.s32    { %r59627, %r59628, %r59629, %r59630 },    { %r86038, %r86038, %r86038, %r86038 },    { %r86040, %r86040 },            { %r59627, %r59628, %r59629, %r59630 }; 
	// end inline asm
	// begin inline asm
	mma.sync.aligned.m16n8k64.row.col.s32.s4.s4.s32    { %r59641, %r59642, %r59643, %r59644 },    { %r86038, %r86038, %r86038, %r86038 },    { %r86040, %r86040 },            { %r59641, %r59642, %r59643, %r59644 }; 
	// end inline asm
	// begin inline asm
	mma.sync.aligned.m16n8k64.row.col.s32.s4.s4.s32    { %r59655, %r59656, %r59657, %r59658 },    { %r86038, %r86038, %r86038, %r86038 },    { %r86040, %r86040 },            { %r59655, %r59656, %r59657, %r59658 }; 
	// end inline asm
	// begin inline asm
	mma.sync.aligned.m16n8k64.row.col.s32.s4.s4.s32    { %r59627, %r59628, %r59629, %r59630 },    { %r86038, %r86038, %r86038, %r86038 },    { %r86040, %r86040 },            { %r59627, %r59628, %r59629, %r59630 }; 
	// end inline asm
	// begin inline asm
	mma.sync.aligned.m16n8k64.row.col.s32.s4.s4.s32    { %r59641, %r59642, %r59643, %r59644 },    { %r86038, %r86038, %r86038, %r86038 },    { %r86040, %r86040 },            { %r59641, %r59642, %r59643, %r59644 }; 
	// end inline asm
	// begin inline asm
	mma.sync.aligned.m16n8k64.row.col.s32.s4.s4.s32    { %r59655, %r59656, %r59657, %r59658 },    { %r86038, %r86038, %r86038, %r86038 },    { %r86040, %r86040 },            { %r59655, %r59656, %r59657, %r59658 }; 
	// end inline asm
	// begin inline asm
	mma.sync.aligned.m16n8k64.row.col.s32.s4.s4.s32    { %r59627, %r59628, %r59629, %r59630 },    { %r86038, %r86038, %r86038, %r86038 },    { %r86040, %r86040 },            { %r59627, %r59628, %r59629, %r59630 }; 
	// end inline asm
	// begin inline asm
	mma.sync.aligned.m16n8k64.row.col.s32.s4.s4.s32    { %r59641, %r59642, %r59643, %r59644 },    { %r86038, %r86038, %r86038, %r86038 },    { %r86040, %r86040 },            { %r59641, %r59642, %r59643, %r59644 }; 
	// end inline asm
	// begin inline asm
	mma.sync.aligned.m16n8k64.row.col.s32.s4.s4.s32    { %r59655, %r59656, %r59657, %r59658 },    { %r86038, %r86038, %r86038, %r86038 },    { %r86040, %r86040 },            { %r59655, %r59656, %r59657, %r59658 }; 
	// end inline asm
	// begin inline asm
	mma.sync.aligned.m16n8k64.row.col.s32.s4.s4.s32    { %r59627, %r59628, %r59629, %r59630 },    { %r86038, %r86038, %r86038, %r86038 },    { %r86040, %r86040 },            { %r59627, %r59628, %r59629, %r59630 }; 
	// end inline asm
	// begin inline asm
	mma.sync.aligned.m16n8k64.row.col.s32.s4.s4.s32    { %r59641, %r59642, %r59643, %r59644 },    { %r86038, %r86038, %r86038, %r86038 },    { %r86040, %r86040 },            { %r59641, %r59642, %r59643, %r59644 }; 
	// end inline asm
	// begin inline asm
	mma.sync.aligned.m16n8k64.row.col.s32.s4.s4.s32    { %r59655, %r59656, %r59657, %r59658 },    { %r86038, %r86038, %r86038, %r86038 },    { %r86040, %r86040 },            { %r59655, %r59656, %r59657, %r59658 }; 
	// end inline asm
	// begin inline asm
	mma.sync.aligned.m16n8k64.row.col.s32.s4.s4.s32    { %r59627, %r59628, %r59629, %r59630 },    { %r86038, %r86038, %r86038, %r86038 },    { %r86040, %r86040 },            { %r59627, %r59628, %r59629, %r59630 }; 
	// end inline asm
	// begin inline asm
	mma.sync.aligned.m16n8k64.row.col.s32.s4.s4.s32    { %r59641, %r59642, %r59643, %r59644 },    { %r86038, %r86038, %r86038, %r86038 },    { %r86040, %r86040 },            { %r59641, %r59642, %r59643, %r59644 }; 
	// end inline asm
	// begin inline asm
	mma.sync.aligned.m16n8k64.row.col.s32.s4.s4.s32    { %r59655, %r59656, %r59657, %r59658 },    { %r86038, %r86038, %r86038, %r86038 },    { %r86040, %r86040 },            { %r59655, %r59656, %r59657, %r59658 }; 
	// end inline asm
	// begin inline asm
	mma.sync.aligned.m16n8k64.row.col.s32.s4.s4.s32    { %r59627, %r59628, %r59629, %r59630 },    { %r86038, %r86038, %r86038, %r86038 },    { %r86040, %r86040 },            { %r59627, %r59628, %r59629, %r59630 }; 
	// end inline asm
	// begin inline asm
	mma.sync.aligned.m16n8k64.row.col.s32.s4.s4.s32    { %r59641, %r59642, %r59643, %r59644 },    { %r86038, %r86038, %r86038, %r86038 },    { %r86040, %r86040 },            { %r59641, %r59642, %r59643, %r59644 }; 
	// end inline asm
	// begin inline asm
	mma.sync.aligned.m16n8k64.row.col.s32.s4.s4.s32    { %r59655, %r59656, %r59657, %r59658 },    { %r86038, %r86038, %r86038, %r86038 },    { %r86040, %r86040 },            { %r59655, %r59656, %r59657, %r59658 }; 
	// end inline asm
	// begin inline asm
	mma.sync.aligned.m16n8k64.row.col.s32.s4.s4.s32    { %r59627, %r59628, %r59629, %r59630 },    { %r86038, %r86038, %r86038, %r86038 },    { %r86040, %r86040 },            { %r59627, %r59628, %r59629, %r59630 }; 
	// end inline asm
	// begin inline asm
	mma.sync.aligned.m16n8k64.row.col.s32.s4.s4.s32    { %r59641, %r59642, %r59643, %r59644 },    { %r86038, %r86038, %r86038, %r86038 },    { %r86040, %r86040 },            { %r59641, %r59642, %r59643, %r59644 }; 
	// end inline asm
	// begin inline asm
	mma.sync.aligned.m16n8k64.row.col.s32.s4.s4.s32    { %r59655, %r59656, %r59657, %r59658 },    { %r86038, %r86038, %r86038, %r86038 },    { %r86040, %r86040 },            { %r59655, %r59656, %r59657, %r59658 }; 
	// end inline asm
	// begin inline asm
	mma.sync.aligned.m16n8k64.row.col.s32.s4.s4.s32    { %r59627, %r59628, %r59629, %r59630 },    { %r86038, %r86038, %r86038, %r86038 },    { %r86040, %r86040 },            { %r59627, %r59628, %r59629, %r59630 }; 
	// end inline asm
	// begin inline asm
	mma.sync.aligned.m16n8k64.row.col.s32.s4.s4.s32    { %r59641, %r59642, %r59643, %r59644 },    { %r86038, %r86038, %r86038, %r86038 },    { %r86040, %r86040 },            { %r59641, %r59642, %r59643, %r59644 }; 
	// end inline asm
	// begin inline asm
	mma.sync.aligned.m16n8k64.row.col.s32.s4.s4.s32    { %r59655, %r59656, %r59657, %r59658 },    { %r86038, %r86038, %r86038, %r86038 },    { %r86040, %r86040 },            { %r59655, %r59656, %r59657, %r59658 }; 
	// end inline asm
	// begin inline asm
	mma.sync.aligned.m16n8k64.row.col.s32.s4.s4.s32    { %r59627, %r59628, %r59629, %r59630 },    { %r86038, %r86038, %r86038, %r86038 },    { %r86040, %r86040 },            { %r59627, %r59628, %r59629, %r59630 }; 
	// end inline asm
	// begin inline asm
	mma.sync.aligned.m16n8k64.row.col.s32.s4.s4.s32    { %r59641, %r59642, %r59643, %r59644 },    { %r86038, %r86038, %r86038, %r86038 },    { %r86040, %r86040 },            { %r59641, %r59642, %r59643, %r59644 }; 
	// end inline asm
	// begin inline asm
	mma.sync.aligned.m16n8k64.row.col.s32.s4.s4.s32    { %r59655, %r59656, %r59657, %r59658 },    { %r86038, %r86038, %r86038, %r86038 },    { %r86040, %r86040 },            { %r59655, %r59656, %r59657, %r59658 }; 
	// end inline asm
	// begin inline asm
	mma.sync.aligned.m16n8k64.row.col.s32.s4.s4.s32    { %r59627, %r59628, %r59629, %r59630 },    { %r86038, %r86038, %r86038, %r86038 },    { %r86040, %r86040 },            { %r59627, %r59628, %r59629, %r59630 }; 
	// end inline asm
	// begin inline asm
	mma.sync.aligned.m16n8k64.row.col.s32.s4.s4.s32    { %r59641, %r59642, %r59643, %r59644 },    { %r86038, %r86038, %r86038, %r86038 },    { %r86040, %r86040 },            { %r59641, %r59642, %r59643, %r59644 }; 
	// end inline asm
	// begin inline asm
	mma.sync.aligned.m16n8k64.row.col.s32.s4.s4.s32    { %r59655, %r59656, %r59657, %r59658 },    { %r86038, %r86038, %r86038, %r86038 },    { %r86040, %r86040 },            { %r59655, %r59656, %r59657, %r59658 }; 
	// end inline asm
	// begin inline asm
	mma.sync.aligned.m16n8k64.row.col.s32.s4.s4.s32    { %r59627, %r59628, %r59629, %r59630 },    { %r86038, %r86038, %r86038, %r86038 },    { %r86040, %r86040 },            { %r59627, %r59628, %r59629, %r59630 }; 
	// end inline asm
	// begin inline asm
	mma.sync.aligned.m16n8k64.row.col.s32.s4.s4.s32    { %r59641, %r59642, %r59643, %r59644 },    { %r86038, %r86038, %r86038, %r86038 },    { %r86040, %r86040 },            { %r59641, %r59642, %r59643, %r59644 }; 
	// end inline asm
	// begin inline asm
	mma.sync.aligned.m16n8k64.row.col.s32.s4.s4.s32    { %r59655, %r59656, %r59657, %r59658 },    { %r86038, %r86038, %r86038, %r86038 },    { %r86040, %r86040 },            { %r59655, %r59656, %r59657, %r59658 }; 
	// end inline asm
	// begin inline asm
	mma.sync.aligned.m16n8k64.row.col.s32.s4.s4.s32    { %r59627, %r59628, %r59629, %r59630 },    { %r86038, %r86038, %r86038, %r86038 },    { %r86040, %r86040 },            { %r59627, %r59628, %r59629, %r59630 }; 
	// end inline asm
	// begin inline asm
	mma.sync.aligned.m16n8k64.row.col.s32.s4.s4.s32    { %r59641, %r59642, %r59643, %r59644 },    { %r86038, %r86038, %r86038, %r86038 },    { %r86040, %r86040 },            { %r59641, %r59642, %r59643, %r59644 }; 
	// end inline asm
	// begin inline asm
	mma.sync.aligned.m16n8k64.row.col.s32.s4.s4.s32    { %r59655, %r59656, %r59657, %r59658 },    { %r86038, %r86038, %r86038, %r86038 },    { %r86040, %r86040 },            { %r59655, %r59656, %r59657, %r59658 }; 
	// end inline asm
	// begin inline asm
	mma.sync.aligned.m16n8k64.row.col.s32.s4.s4.s32    { %r59627, %r59628, %r59629, %r59630 },    { %r86038, %r86038, %r86038, %r86038 },    { %r86040, %r86040 },            { %r59627, %r59628, %r59629, %r59630 }; 
	// end inline asm
	// begin inline asm
	mma.sync.aligned.m16n8k64.row.col.s32.s4.s4.s32    { %r59641, %r59642, %r59643, %r59644 },    { %r86038, %r86038, %r86038, %r86038 },    { %r86040, %r86040 },            { %r59641, %r59642, %r59643, %r59644 }; 
	// end inline asm
	// begin inline asm
	mma.sync.aligned.m16n8k64.row.col.s32.s4.s4.s32    { %r59655, %r59656, %r59657, %r59658 },    { %r86038, %r86038, %r86038, %r86038 },    { %r86040, %r86040 },            { %r59655, %r59656, %r59657, %r59658 }; 
	// end inline asm
	// begin inline asm
	mma.sync.aligned.m16n8k64.row.col.s32.s4.s4.s32    { %r59627, %r59628, %r59629, %r59630 },    { %r86038, %r86038, %r86038, %r86038 },    { %r86040, %r86040 },            { %r59627, %r59628, %r59629, %r59630 }; 
	// end inline asm
	// begin inline asm
	mma.sync.aligned.m16n8k64.row.col.s32.s4.s4.s32    { %r59641, %r59642, %r59643, %r59644 },    { %r86038, %r86038, %r86038, %r86038 },    { %r86040, %r86040 },            { %r59641, %r59642, %r59643, %r59644 }; 
	// end inline asm
	// begin inline asm
	mma.sync.aligned.m16n8k64.row.col.s32.s4.s4.s32    { %r59655, %r59656, %r59657, %r59658 },    { %r86038, %r86038, %r86038, %r86038 },    { %r86040, %r86040 },            { %r59655, %r59656, %r59657, %r59658 }; 
	// end inline asm
	// begin inline asm
	mma.sync.aligned.m16n8k64.row.col.s32.s4.s4.s32    { %r59627, %r59628, %r59629, %r59630 },    { %r86038, %r86038, %r86038, %r86038 },    { %r86040, %r86040 },            { %r59627, %r59628, %r59629, %r59630 }; 
	// end inline asm
	// begin inline asm
	mma.sync.aligned.m16n8k64.row.col.s32.s4.s4.s32    { %r59641, %r59642, %r59643, %r59644 },    { %r86038, %r86038, %r86038, %r86038 },    { %r86040, %r86040 },            { %r59641, %r59642, %r59643, %r59644 }; 
	// end inline asm
	// begin inline asm
	mma.sync.aligned.m16n8k64.row.col.s32.s4.s4.s32    { %r59655, %r59656, %r59657, %r59658 },    { %r86038, %r86038, %r86038, %r86038 },    { %r86040, %r86040 },            { %r59655, %r59656, %r59657, %r59658 }; 
	// end inline asm
	// begin inline asm
	mma.sync.aligned.m16n8k64.row.col.s32.s4.s4.s32    { %r59627, %r59628, %r59629, %r59630 },    { %r86038, %r86038, %r86038, %r86038 },    { %r86040, %r86040 },            { %r59627, %r59628, %r59629, %r59630 }; 
	// end inline asm
	// begin inline asm
	mma.sync.aligned.m16n8k64.row.col.s32.s4.s4.s32    { %r59641, %r59642, %r59643, %r59644 },    { %r86038, %r86038, %r86038, %r86038 },    { %r86040, %r86040 },            { %r59641, %r59642, %r59643, %r59644 }; 
	// end inline asm
	// begin inline asm
	mma.sync.aligned.m16n8k64.row.col.s32.s4.s4.s32    { %r59655, %r59656, %r59657, %r59658 },    { %r86038, %r86038, %r86038, %r86038 },    { %r86040, %r86040 },            { %r59655, %r59656, %r59657, %r59658 }; 
	// end inline asm
	// begin inline asm
	mma.sync.aligned.m16n8k64.row.col.s32.s4.s4.s32    { %r59627, %r59628, %r59629, %r59630 },    { %r86038, %r86038, %r86038, %r86038 },    { %r86040, %r86040 },            { %r59627, %r59628, %r59629, %r59630 }; 
	// end inline asm
	// begin inline asm
	mma.sync.aligned.m16n8k64.row.col.s32.s4.s4.s32    { %r59641, %r59642, %r59643, %r59644 },    { %r86038, %r86038, %r86038, %r86038 },    { %r86040, %r86040 },            { %r59641, %r59642, %r59643, %r59644 }; 
	// end inline asm
	// begin inline asm
	mma.sync.aligned.m16n8k64.row.col.s32.s4.s4.s32    { %r59655, %r59656, %r59657, %r59658 },    { %r86038, %r86038, %r86038, %r86038 },    { %r86040, %r86040 },            { %r59655, %r59656, %r59657, %r59658 }; 
	// end inline asm
	// begin inline asm
	mma.sync.aligned.m16n8k64.row.col.s32.s4.s4.s32    { %r59627, %r59628, %r59629, %r59630 },    { %r86038, %r86038, %r86038, %r86038 },    { %r86040, %r86040 },            { %r59627, %r59628, %r59629, %r59630 }; 
	// end inline asm
	// begin inline asm
	mma.sync.aligned.m16n8k64.row.col.s32.s4.s4.s32    { %r59641, %r59642, %r59643, %r59644 },    { %r86038, %r86038, %r86038, %r86038 },    { %r86040, %r86040 },            { %r59641, %r59642, %r59643, %r59644 }; 
	// end inline asm
	// begin inline asm
	mma.sync.aligned.m16n8k64.row.col.s32.s4.s4.s32    { %r59655, %r59656, %r59657, %r59658 },    { %r86038, %r86038, %r86038, %r86038 },    { %r86040, %r86040 },            { %r59655, %r59656, %r59657, %r59658 }; 
	// end inline asm
	// begin inline asm
	mma.sync.aligned.m16n8k64.row.col.s32.s4.s4.s32    { %r59627, %r59628, %r59629, %r59630 },    { %r86038, %r86038, %r86038, %r86038 },    { %r86040, %r86040 },            { %r59627, %r59628, %r59629, %r59630 }; 
	// end inline asm
	// begin inline asm
	mma.sync.aligned.m16n8k64.row.col.s32.s4.s4.s32    { %r59641, %r59642, %r59643, %r59644 },    { %r86038, %r86038, %r86038, %r86038 },    { %r86040, %r86040 },            { %r59641, %r59642, %r59643, %r59644 }; 
	// end inline asm
	// begin inline asm
	mma.sync.aligned.m16n8k64.row.col.s32.s4.s4.s32    { %r59655, %r59656, %r59657, %r59658 },    { %r86038, %r86038, %r86038, %r86038 },    { %r86040, %r86040 },            { %r59655, %r59656, %r59657, %r59658 }; 
	// end inline asm
	// begin inline asm
	mma.sync.aligned.m16n8k64.row.col.s32.s4.s4.s32    { %r59627, %r59628, %r59629, %r59630 },    { %r86038, %r86038, %r86038, %r86038 },    { %r86040, %r86040 },            { %r59627, %r59628, %r59629, %r59630 }; 
	// end inline asm
	// begin inline asm
	mma.sync.aligned.m16n8k64.row.col.s32.s4.s4.s32    { %r59641, %r59642, %r59643, %r59644 },    { %r86038, %r86038, %r86038, %r86038 },    { %r86040, %r86040 },            { %r59641, %r59642, %r59643, %r59644 }; 
	// end inline asm
	// begin inline asm
	mma.sync.aligned.m16n8k64.row.col.s32.s4.s4.s32    { %r59655, %r59656, %r59657, %r59658 },    { %r86038, %r86038, %r86038, %r86038 },    { %r86040, %r86040 },            { %r59655, %r59656, %r59657, %r59658 }; 
	// end inline asm
	// begin inline asm
	mma.sync.aligned.m16n8k64.row.col.s32.s4.s4.s32    { %r59627, %r59628, %r59629, %r59630 },    { %r86038, %r86038, %r86038, %r86038 },    { %r86040, %r86040 },            { %r59627, %r59628, %r59629, %r59630 }; 
	// end inline asm
	// begin inline asm
	mma.sync.aligned.m16n8k64.row.col.s32.s4.s4.s32    { %r59641, %r59642, %r59643, %r59644 },    { %r86038, %r86038, %r86038, %r86038 },    { %r86040, %r86040 },            { %r59641, %r59642, %r59643, %r59644 }; 
	// end inline asm
	// begin inline asm
	mma.sync.aligned.m16n8k64.row.col.s32.s4.s4.s32    { %r59655, %r59656, %r59657, %r59658 },    { %r86038, %r86038, %r86038, %r86038 },    { %r86040, %r86040 },            { %r59655, %r59656, %r59657, %r59658 }; 
	// end inline asm
	// begin inline asm
	mma.sync.aligned.m16n8k64.row.col.s32.s4.s4.s32    { %r59627, %r59628, %r59629, %r59630 },    { %r86038, %r86038, %r86038, %r86038 },    { %r86040, %r86040 },            { %r59627, %r59628, %r59629, %r59630 }; 
	// end inline asm
	// begin inline asm
	mma.sync.aligned.m16n8k64.row.col.s32.s4.s4.s32    { %r59641, %r59642, %r59643, %r59644 },    { %r86038, %r86038, %r86038, %r86038 },    { %r86040, %r86040 },            { %r59641, %r59642, %r59643, %r59644 }; 
	// end inline asm
	// begin inline asm
	mma.sync.aligned.m16n8k64.row.col.s32.s4.s4.s32    { %r59655, %r59656, %r59657, %r59658 },    { %r86038, %r86038, %r86038, %r86038 },    { %r86040, %r86040 },            { %r59655, %r59656, %r59657, %r59658 }; 
	// end inline asm
	// begin inline asm
	mma.sync.aligned.m16n8k64.row.col.s32.s4.s4.s32    { %r59627, %r59628, %r59629, %r59630 },    { %r86038, %r86038, %r86038, %r86038 },    { %r86040, %r86040 },            { %r59627, %r59628, %r59629, %r59630 }; 
	// end inline asm
	// begin inline asm
	mma.sync.aligned.m16n8k64.row.col.s32.s4.s4.s32    { %r59641, %r59642, %r59643, %r59644 },    { %r86038, %r86038, %r86038, %r86038 },    { %r86040, %r86040 },            { %r59641, %r59642, %r59643, %r59644 }; 
	// end inline asm
	// begin inline asm
	mma.sync.aligned.m16n8k64.row.col.s32.s4.s4.s32    { %r59655, %r59656, %r59657, %r59658 },    { %r86038, %r86038, %r86038, %r86038 },    { %r86040, %r86040 },            { %r59655, %r59656, %r59657, %r59658 }; 
	// end inline asm
	// begin inline asm
	mma.sync.aligned.m16n8k64.row.col.s32.s4.s4.s32    { %r59627, %r59628, %r59629, %r59630 },    { %r86038, %r86038, %r86038, %r86038 },    { %r86040, %r86040 },            { %r59627, %r59628, %r59629, %r59630 }; 
	// end inline asm
	// begin inline asm
	mma.sync.aligned.m16n8k64.row.col.s32.s4.s4.s32    { %r59641, %r59642, %r59643, %r59644 },    { %r86038, %r86038, %r86038, %r86038 },    { %r86040, %r86040 },            { %r59641, %r59642, %r59643, %r59644 }; 
	// end inline asm
	// begin inline asm
	mma.sync.aligned.m16n8k64.row.col.s32.s4.s4.s32    { %r59655, %r59656, %r59657, %r59658 },    { %r86038, %r86038, %r86038, %r86038 },    { %r86040, %r86040 },            { %r59655, %r59656, %r59657, %r59658 }; 
	// end inline asm
	// begin inline asm
	mma.sync.aligned.m16n8k64.row.col.s32.s4.s4.s32    { %r59627, %r59628, %r59629, %r59630 },    { %r86038, %r86038, %r86038, %r86038 },    { %r86040, %r86040 },            { %r59627, %r59628, %r59629, %r59630 }; 
	// end inline asm
	// begin inline asm
	mma.sync.aligned.m16n8k64.row.col.s32.s4.s4.s32    { %r59641, %r59642, %r59643, %r59644 },    { %r86038, %r86038, %r86038, %r86038 },    { %r86040, %r86040 },            { %r59641, %r59642, %r59643, %r59644 }; 
	// end inline asm
	// begin inline asm
	mma.sync.aligned.m16n8k64.row.col.s32.s4.s4.s32    { %r59655, %r59656, %r59657, %r59658 },    { %r86038, %r86038, %r86038, %r86038 },    { %r86040, %r86040 },            { %r59655, %r59656, %r59657, %r59658 }; 
	// end inline asm
	// begin inline asm
	mma.sync.aligned.m16n8k64.row.col.s32.s4.s4.s32    { %r59627, %r59628, %r59629, %r59630 },    { %r86038, %r86038, %r86038, %r86038 },    { %r86040, %r86040 },            { %r59627, %r59628, %r59629, %r59630 }; 
	// end inline asm
	// begin inline asm
	mma.sync.aligned.m16n8k64.row.col.s32.s4.s4.s32    { %r59641, %r59642, %r59643, %r59644 },    { %r86038, %r86038, %r86038, %r86038 },    { %r86040, %r86040 },            { %r59641, %r59642, %r59643, %r59644 }; 
	// end inline asm
	// begin inline asm
	mma.sync.aligned.m16n8k64.row.col.s32.s4.s4.s32    { %r59655, %r59656, %r59657, %r59658 },    { %r86038, %r86038, %r86038, %r86038 },    { %r86040, %r86040 },            { %r59655, %r59656, %r59657, %r59658 }; 
	// end inline asm
	// begin inline asm
	mma.sync.aligned.m16n8k64.row.col.s32.s4.s4.s32    { %r59627, %r59628, %r59629, %r59630 },    { %r86038, %r86038, %r86038, %r86038 },    { %r86040, %r86040 },            { %r59627, %r59628, %r59629, %r59630 }; 
	// end inline asm
	// begin inline asm
	mma.sync.aligned.m16n8k64.row.col.s32.s4.s4.s32    { %r59641, %r59642, %r59643, %r59644 },    { %r86038, %r86038, %r86038, %r86038 },    { %r86040, %r86040 },            { %r59641, %r59642, %r59643, %r59644 }; 
	// end inline asm
	// begin inline asm
	mma.sync.aligned.m16n8k64.row.col.s32.s4.s4.s32    { %r59655, %r59656, %r59657, %r59658 },    { %r86038, %r86038, %r86038, %r86038 },    { %r86040, %r86040 },            { %r59655, %r59656, %r59657, %r59658 }; 
	// end inline asm
	// begin inline asm
	mma.sync.aligned.m16n8k64.row.col.s32.s4.s4.s32    { %r59627, %r59628, %r59629, %r59630 },    { %r86038, %r86038, %r86038, %r86038 },    { %r86040, %r86040 },            { %r59627, %r59628, %r59629, %r59630 }; 
	// end inline asm
	// begin inline asm
	mma.sync.aligned.m16n8k64.row.col.s32.s4.s4.s32    { %r59641, %r59642, %r59643, %r59644 },    { %r86038, %r86038, %r86038, %r86038 },    { %r86040, %r86040 },            { %r59641, %r59642, %r59643, %r59644 }; 
	// end inline asm
	// begin inline asm
	mma.sync.aligned.m16n8k64.row.col.s32.s4.s4.s32    { %r59655, %r59656, %r59657, %r59658 },    { %r86038, %r86038, %r86038, %r86038 },    { %r86040, %r86040 },            { %r59655, %r59656, %r59657, %r59658 }; 
	// end inline asm
	// begin inline asm
	mma.sync.aligned.m16n8k64.row.col.s32.s4.s4.s32    { %r59627, %r59628, %r59629, %r59630 },    { %r86038, %r86038, %r86038, %r86038 },    { %r86040, %r86040 },            { %r59627, %r59628, %r59629, %r59630 }; 
	// end inline asm
	// begin inline asm
	mma.sync.aligned.m16n8k64.row.col.s32.s4.s4.s32    { %r59641, %r59642, %r59643, %r59644 },    { %r86038, %r86038, %r86038, %r86038 },    { %r86040, %r86040 },            { %r59641, %r59642, %r59643, %r59644 }; 
	// end inline asm
	// begin inline asm
	mma.sync.aligned.m16n8k64.row.col.s32.s4.s4.s32    { %r59655, %r59656, %r59657, %r59658 },    { %r86038, %r86038, %r86038, %r86038 },    { %r86040, %r86040 },            { %r59655, %r59656, %r59657, %r59658 }; 
	// end inline asm
	// begin inline asm
	mma.sync.aligned.m16n8k64.row.col.s32.s4.s4.s32    { %r59627, %r59628, %r59629, %r59630 },    { %r86038, %r86038, %r86038, %r86038 },    { %r86040, %r86040 },            { %r59627, %r59628, %r59629, %r59630 }; 
	// end inline asm
	// begin inline asm
	mma.sync.aligned.m16n8k64.row.col.s32.s4.s4.s32    { %r59641, %r59642, %r59643, %r59644 },    { %r86038, %r86038, %r86038, %r86038 },    { %r86040, %r86040 },            { %r59641, %r59642, %r59643, %r59644 }; 
	// end inline asm
	// begin inline asm
	mma.sync.aligned.m16n8k64.row.col.s32.s4.s4.s32    { %r59655, %r59656, %r59657, %r59658 },    { %r86038, %r86038, %r86038, %r86038 },    { %r86040, %r86040 },            { %r59655, %r59656, %r59657, %r59658 }; 
	// end inline asm
	// begin inline asm
	mma.sync.aligned.m16n8k64.row.col.s32.s4.s4.s32    { %r59627, %r59628, %r59629, %r59630 },    { %r86038, %r86038, %r86038, %r86038 },    { %r86040, %r86040 },            { %r59627, %r59628, %r59629, %r59630 }; 
	// end inline asm
	// begin inline asm
	mma.sync.aligned.m16n8k64.row.col.s32.s4.s4.s32    { %r59641, %r59642, %r59643, %r59644 },    { %r86038, %r86038, %r86038, %r86038 },    { %r86040, %r86040 },            { %r59641, %r59642, %r59643, %r59644 }; 
	// end inline asm
	// begin inline asm
	mma.sync.aligned.m16n8k64.row.col.s32.s4.s4.s32    { %r59655, %r59656, %r59657, %r59658 },    { %r86038, %r86038, %r86038, %r86038 },    { %r86040, %r86040 },            { %r59655, %r59656, %r59657, %r59658 }; 
	// end inline asm
	// begin inline asm
	mma.sync.aligned.m16n8k64.row.col.s32.s4.s4.s32    { %r59627, %r59628, %r59629, %r59630 },    { %r86038, %r86038, %r86038, %r86038 },    { %r86040, %r86040 },            { %r59627, %r59628, %r59629, %r59630 }; 
	// end inline asm
	// begin inline asm
	mma.sync.aligned.m16n8k64.row.col.s32.s4.s4.s32    { %r59641, %r59642, %r59643, %r59644 },    { %r86038, %r86038, %r86038, %r86038 },    { %r86040, %r86040 },            { %r59641, %r59642, %r59643, %r59644 }; 
	// end inline asm
	// begin inline asm
	mma.sync.aligned.m16n8k64.row.col.s32.s4.s4.s32    { %r59655, %r59656, %r59657, %r59658 },    { %r86038, %r86038, %r86038, %r86038 },    { %r86040, %r86040 },            { %r59655, %r59656, %r59657, %r59658 }; 
	// end inline asm
	// begin inline asm
	mma.sync.aligned.m16n8k64.row.col.s32.s4.s4.s32    { %r59627, %r59628, %r59629, %r59630 },    { %r86038, %r86038, %r86038, %r86038 },    { %r86040, %r86040 },            { %r59627, %r59628, %r59629, %r59630 }; 
	// end inline asm
	// begin inline asm
	mma.sync.aligned.m16n8k64.row.col.s32.s4.s4.s32    { %r59641, %r59642, %r59643, %r59644 },    { %r86038, %r86038, %r86038, %r86038 },    { %r86040, %r86040 },            { %r59641, %r59642, %r59643, %r59644 }; 
	// end inline asm
	// begin inline asm
	mma.sync.aligned.m16n8k64.row.col.s32.s4.s4.s32    { %r59655, %r59656, %r59657, %r59658 },    { %r86038, %r86038, %r86038, %r86038 },    { %r86040, %r86040 },            { %r59655, %r59656, %r59657, %r59658 }; 
	// end inline asm
	// begin inline asm
	mma.sync.aligned.m16n8k64.row.col.s32.s4.s4.s32    { %r59627, %r59628, %r59629, %r59630 },    { %r86038, %r86038, %r86038, %r86038 },    { %r86040, %r86040 },            { %r59627, %r59628, %r59629, %r59630 }; 
	// end inline asm
	// begin inline asm
	mma.sync.aligned.m16n8k64.row.col.s32.s4.s4.s32    { %r59641, %r59642, %r59643, %r59644 },    { %r86038, %r86038, %r86038, %r86038 },    { %r86040, %r86040 },            { %r59641, %r59642, %r59643, %r59644 }; 
	// end inline asm
	// begin inline asm
	mma.sync.aligned.m16n8k64.row.col.s32.s4.s4.s32    { %r59655, %r59656, %r59657, %r59658 },    { %r86038, %r86038, %r86038, %r86038 },    { %r86040, %r86040 },            { %r59655, %r59656, %r59657, %r59658 }; 
	// end inline asm
	// begin inline asm
	mma.sync.aligned.m16n8k64.row.col.s32.s4.s4.s32    { %r59627, %r59628, %r59629, %r59630 },    { %r86038, %r86038, %r86038, %r86038 },    { %r86040, %r86040 },            { %r59627, %r59628, %r59629, %r59630 }; 
	// end inline asm
	// begin inline asm
	mma.sync.aligned.m16n8k64.row.col.s32.s4.s4.s32    { %r59641, %r59642, %r59643, %r59644 },    { %r86038, %r86038, %r86038, %r86038 },    { %r86040, %r86040 },            { %r59641, %r59642, %r59643, %r59644 }; 
	// end inline asm
	// begin inline asm
	mma.sync.aligned.m16n8k64.row.col.s32.s4.s4.s32    { %r59655, %r59656, %r59657, %r59658 },    { %r86038, %r86038, %r86038, %r86038 },    { %r86040, %r86040 },            { %r59655, %r59656, %r59657, %r59658 }; 
	// end inline asm
	// begin inline asm
	mma.sync.aligned.m16n8k64.row.col.s32.s4.s4.s32    { %r59627, %r59628, %r59629, %r59630 },    { %r86038, %r86038, %r86038, %r86038 },    { %r86040, %r86040 },            { %r59627, %r59628, %r59629, %r59630 }; 
	// end inline asm
	// begin inline asm
	mma.sync.aligned.m16n8k64.row.col.s32.s4.s4.s32    { %r59641, %r59642, %r59643, %r59644 },    { %r86038, %r86038, %r86038, %r86038 },    { %r86040, %r86040 },            { %r59641, %r59642, %r59643, %r59644 }; 
	// end inline asm
	// begin inline asm
	mma.sync.aligned.m16n8k64.row.col.s32.s4.s4.s32    { %r59655, %r59656, %r59657, %r59658 },    { %r86038, %r86038, %r86038, %r86038 },    { %r86040, %r86040 },            { %r59655, %r59656, %r59657, %r59658 }; 
	// end inline asm
	// begin inline asm
	mma.sync.aligned.m16n8k64.row.col.s32.s4.s4.s32    { %r59627, %r59628, %r59629, %r59630 },    { %r86038, %r86038, %r86038, %r86038 },    { %r86040, %r86040 },            { %r59627, %r59628, %r59629, %r59630 }; 
	// end inline asm
	// begin inline asm
	mma.sync.aligned.m16n8k64.row.col.s32.s4.s4.s32    { %r59641, %r59642, %r59643, %r59644 },    { %r86038, %r86038, %r86038, %r86038 },    { %r86040, %r86040 },            { %r59641, %r59642, %r59643, %r59644 }; 
	// end inline asm
	// begin inline asm
	mma.sync.aligned.m16n8k64.row.col.s32.s4.s4.s32    { %r59655, %r59656, %r59657, %r59658 },    { %r86038, %r86038, %r86038, %r86038 },    { %r86040, %r86040 },            { %r59655, %r59656, %r59657, %r59658 }; 
	// end inline asm
	// begin inline asm
	mma.sync.aligned.m16n8k64.row.col.s32.s4.s4.s32    { %r59627, %r59628, %r59629, %r59630 },    { %r86038, %r86038, %r86038, %r86038 },    { %r86040, %r86040 },            { %r59627, %r59628, %r59629, %r59630 }; 
	// end inline asm
	// begin inline asm
	mma.sync.aligned.m16n8k64.row.col.s32.s4.s4.s32    { %r59641, %r59642, %r59643, %r59644 },    { %r86038, %r86038, %r86038, %r86038 },    { %r86040, %r86040 },            { %r59641, %r59642, %r59643, %r59644 }; 
	// end inline asm
	// begin inline asm
	mma.sync.aligned.m16n8k64.row.col.s32.s4.s4.s32    { %r59655, %r59656, %r59657, %r59658 },    { %r86038, %r86038, %r86038, %r86038 },    { %r86040, %r86040 },            { %r59655, %r59656, %r59657, %r59658 }; 
	// end inline asm
	// begin inline asm
	mma.sync.aligned.m16n8k64.row.col.s32.s4.s4.s32    { %r59627, %r59628, %r59629, %r59630 },    { %r86038, %r86038, %r86038, %r86038 },    { %r86040, %r86040 },            { %r59627, %r59628, %r59629, %r59630 }; 
	// end inline asm
	// begin inline asm
	mma.sync.aligned.m16n8k64.row.col.s32.s4.s4.s32    { %r59641, %r59642, %r59643, %r59644 },    { %r86038, %r86038, %r86038, %r86038 },    { %r86040, %r86040 },            { %r59641, %r59642, %r59643, %r59644 }; 
	// end inline asm
	// begin inline asm
	mma.sync.aligned.m16n8k64.row.col.s32.s4.s4.s32    { %r59655, %r59656, %r59657, %r59658 },    { %r86038, %r86038, %r86038, %r86038 },    { %r86040, %r86040 },            { %r59655, %r59656, %r59657, %r59658 }; 
	// end inline asm
	// begin inline asm
	mma.sync.aligned.m16n8k64.row.col.s32.s4.s4.s32    { %r59627, %r59628, %r59629, %r59630 },    { %r86038, %r86038, %r86038, %r86038 },    { %r86040, %r86040 },            { %r59627, %r59628, %r59629, %r59630 }; 
	// end inline asm
	// begin inline asm
	mma.sync.aligned.m16n8k64.row.col.s32.s4.s4.s32    { %r59641, %r59642, %r59643, %r59644 },    { %r86038, %r86038, %r86038, %r86038 },    { %r86040, %r86040 },            { %r59641, %r59642, %r59643, %r59644 }; 
	// end inline asm
	// begin inline asm
	mma.sync.aligned.m16n8k64.row.col.s32.s4.s4.s32    { %r59655, %r59656, %r59657, %r59658 },    { %r86038, %r86038, %r86038, %r86038 },    { %r86040, %r86040 },            { %r59655, %r59656, %r59657, %r59658 }; 
	// end inline asm
	// begin inline asm
	mma.sync.aligned.m16n8k64.row.col.s32.s4.s4.s32    { %r59627, %r59628, %r59629, %r59630 },    { %r86038, %r86038, %r86038, %r86038 },    { %r86040, %r86040 },            { %r59627, %r59628, %r59629, %r59630 }; 
	// end inline asm
	// begin inline asm
	mma.sync.aligned.m16n8k64.row.col.s32.s4.s4.s32    { %r59641, %r59642, %r59643, %r59644 },    { %r86038, %r86038, %r86038, %r86038 },    { %r86040, %r86040 },            { %r59641, %r59642, %r59643, %r59644 }; 
	// end inline asm
	// begin inline asm
	mma.sync.aligned.m16n8k64.row.col.s32.s4.s4.s32    { %r59655, %r59656, %r59657, %r59658 },    { %r86038, %r86038, %r86038, %r86038 },    { %r86040, %r86040 },            { %r59655, %r59656, %r59657, %r59658 }; 
	// end inline asm
	// begin inline asm
	mma.sync.aligned.m16n8k64.row.col.s32.s4.s4.s32    { %r59627, %r59628, %r59629, %r59630 },    { %r86038, %r86038, %r86038, %r86038 },    { %r86040, %r86040 },            { %r59627, %r59628, %r59629, %r59630 }; 
	// end inline asm
	// begin inline asm
	mma.sync.aligned.m16n8k64.row.col.s32.s4.s4.s32    { %r59641, %r59642, %r59643, %r59644 },    { %r86038, %r86038, %r86038, %r86038 },    { %r86040, %r86040 },            { %r59641, %r59642, %r59643, %r59644 }; 
	// end inline asm
	// begin inline asm
	mma.sync.aligned.m16n8k64.row.col.s32.s4.s4.s32    { %r59655, %r59656, %r59657, %r59658 },    { %r86038, %r86038, %r86038, %r86038 },    { %r86040, %r86040 },            { %r59655, %r59656, %r59657, %r59658 }; 
	// end inline asm
	// begin inline asm
	mma.sync.aligned.m16n8k64.row.col.s32.s4.s4.s32    { %r59627, %r59628, %r59629, %r59630 },    { %r86038, %r86038, %r86038, %r86038 },    { %r86040, %r86040 },            { %r59627, %r59628, %r59629, %r59630 }; 
	// end inline asm
	// begin inline asm
	mma.sync.aligned.m16n8k64.row.col.s32.s4.s4.s32    { %r59641, %r59642, %r59643, %r59644 },    { %r86038, %r86038, %r86038, %r86038 },    { %r86040, %r86040 },            { %r59641, %r59642, %r59643, %r59644 }; 
	// end inline asm
	// begin inline asm
	mma.sync.aligned.m16n8k64.row.col.s32.s4.s4.s32    { %r59655, %r59656, %r59657, %r59658 },    { %r86038, %r86038, %r86038, %r86038 },    { %r86040, %r86040 },            { %r59655, %r59656, %r59657, %r59658 }; 
	// end inline asm
	// begin inline asm
	mma.sync.aligned.m16n8k64.row.col.s32.s4.s4.s32    { %r59627, %r59628, %r59629, %r59630 },    { %r86038, %r86038, %r86038, %r86038 },    { %r86040, %r86040 },            { %r59627, %r59628, %r59629, %r59630 }; 
	// end inline asm
	// begin inline asm
	mma.sync.aligned.m16n8k64.row.col.s32.s4.s4.s32    { %r59641, %r59642, %r59643, %r59644 },    { %r86038, %r86038, %r86038, %r86038 },    { %r86040, %r86040 },            { %r59641, %r59642, %r59643, %r59644 }; 
	// end inline asm
	// begin inline asm
	mma.sync.aligned.m16n8k64.row.col.s32.s4.s4.s32    { %r59655, %r59656, %r59657, %r59658 },    { %r86038, %r86038, %r86038, %r86038 },    { %r86040, %r86040 },            { %r59655, %r59656, %r59657, %r59658 }; 
	// end inline asm
	// begin inline asm
	mma.sync.aligned.m16n8k64.row.col.s32.s4.s4.s32    { %r59627, %r59628, %r59629, %r59630 },    { %r86038, %r86038, %r86038, %r86038 },    { %r86040, %r86040 },            { %r59627, %r59628, %r59629, %r59630 }; 
	// end inline asm
	// begin inline asm
	mma.sync.aligned.m16n8k64.row.col.s32.s4.s4.s32    { %r59641, %r59642, %r59643, %r59644 },    { %r86038, %r86038, %r86038, %r86038 },    { %r86040, %r86040 },            { %r59641, %r59642, %r59643, %r59644 }; 
	// end inline asm
	// begin inline asm
	mma.sync.aligned.m16n8k64.row.col.s32.s4.s4.s32    { %r59655, %r59656, %r59657, %r59658 },    { %r86038, %r86038, %r86038, %r86038 },    { %r86040, %r86040 },            { %r59655, %r59656, %r59657, %r59658 }; 
	// end inline asm
	// begin inline asm
	mma.sync.aligned.m16n8k64.row.col.s32.s4.s4.s32    { %r59627, %r59628, %r59629, %r59630 },    { %r86038, %r86038, %r86038, %r86038 },    { %r86040, %r86040 },            { %r59627, %r59628, %r59629, %r59630 }; 
	// end inline asm
	// begin inline asm
	mma.sync.aligned.m16n8k64.row.col.s32.s4.s4.s32    { %r59641, %r59642, %r59643, %r59644 },    { %r86038, %r86038, %r86038, %r86038 },    { %r86040, %r86040 },            { %r59641, %r59642, %r59643, %r59644 }; 
	// end inline asm
	// begin inline asm
	mma.sync.aligned.m16n8k64.row.col.s32.s4.s4.s32    { %r59655, %r59656, %r59657, %r59658 },    { %r86038, %r86038, %r86038, %r86038 },    { %r86040, %r86040 },            { %r59655, %r59656, %r59657, %r59658 }; 
	// end inline asm
	// begin inline asm
	mma.sync.aligned.m16n8k64.row.col.s32.s4.s4.s32    { %r59627, %r59628, %r59629, %r59630 },    { %r86038, %r86038, %r86038, %r86038 },    { %r86040, %r86040 },            { %r59627, %r59628, %r59629, %r59630 }; 
	// end inline asm
	// begin inline asm
	mma.sync.aligned.m16n8k64.row.col.s32.s4.s4.s32    { %r59641, %r59642, %r59643, %r59644 },    { %r86038, %r86038, %r86038, %r86038 },    { %r86040, %r86040 },            { %r59641, %r59642, %r59643, %r59644 }; 
	// end inline asm
	// begin inline asm
	mma.sync.aligned.m16n8k64.row.col.s32.s4.s4.s32    { %r59655, %r59656, %r59657, %r59658 },    { %r86038, %r86038, %r86038, %r86038 },    { %r86040, %r86040 },            { %r59655, %r59656, %r59657, %r59658 }; 
	// end inline asm
	// begin inline asm
	mma.sync.aligned.m16n8k64.row.col.s32.s4.s4.s32    { %r59627, %r59628, %r59629, %r59630 },    { %r86038, %r86038, %r86038, %r86038 },    { %r86040, %r86040 },            { %r59627, %r59628, %r59629, %r59630 }; 
	// end inline asm
	// begin inline asm
	mma.sync.aligned.m16n8k64.row.col.s32.s4.s4.s32    { %r59641, %r59642, %r59643, %r59644 },    { %r86038, %r86038, %r86038, %r86038 },    { %r86040, %r86040 },            { %r59641, %r59642, %r59643, %r59644 }; 
	// end inline asm
	// begin inline asm
	mma.sync.aligned.m16n8k64.row.col.s32.s4.s4.s32    { %r59655, %r59656, %r59657, %r59658 },    { %r86038, %r86038, %r86038, %r86038 },    { %r86040, %r86040 },            { %r59655, %r59656, %r59657, %r59658 }; 
	// end inline asm
	// begin inline asm
	mma.sync.aligned.m16n8k64.row.col.s32.s4.s4.s32    { %r59627, %r59628, %r59629, %r59630 },    { %r86038, %r86038, %r86038, %r86038 },    { %r86040, %r86040 },            { %r59627, %r59628, %r59629, %r59630 }; 
	// end inline asm
	// begin inline asm
	mma.sync.aligned.m16n8k64.row.col.s32.s4.s4.s32    { %r59641, %r59642, %r59643, %r59644 },    { %r86038, %r86038, %r86038, %r86038 },    { %r86040, %r86040 },            { %r59641, %r59642, %r59643, %r59644 }; 
	// end inline asm
	// begin inline asm
	mma.sync.aligned.m16n8k64.row.col.s32.s4.s4.s32    { %r59655, %r59656, %r59657, %r59658 },    { %r86038, %r86038, %r86038, %r86038 },    { %r86040, %r86040 },            { %r59655, %r59656, %r59657, %r59658 }; 
	// end inline asm
	// begin inline asm
	mma.sync.aligned.m16n8k64.row.col.s32.s4.s4.s32    { %r59627, %r59628, %r59629, %r59630 },    { %r86038, %r86038, %r86038, %r86038 },    { %r86040, %r86040 },            { %r59627, %r59628, %r59629, %r59630 }; 
	// end inline asm
	// begin inline asm
	mma.sync.aligned.m16n8k64.row.col.s32.s4.s4.s32    { %r59641, %r59642, %r59643, %r59644 },    { %r86038, %r86038, %r86038, %r86038 },    { %r86040, %r86040 },            { %r59641, %r59642, %r59643, %r59644 }; 
	// end inline asm
	// begin inline asm
	mma.sync.aligned.m16n8k64.row.col.s32.s4.s4.s32    { %r59655, %r59656, %r59657, %r59658 },    { %r86038, %r86038, %r86038, %r86038 },    { %r86040, %r86040 },            { %r59655, %r59656, %r59657, %r59658 }; 
	// end inline asm
	// begin inline asm
	mma.sync.aligned.m16n8k64.row.col.s32.s4.s4.s32    { %r59627, %r59628, %r59629, %r59630 },    { %r86038, %r86038, %r86038, %r86038 },    { %r86040, %r86040 },            { %r59627, %r59628, %r59629, %r59630 }; 
	// end inline asm
	// begin inline asm
	mma.sync.aligned.m16n8k64.row.col.s32.s4.s4.s32    { %r59641, %r59642, %r59643, %r59644 },    { %r86038, %r86038, %r86038, %r86038 },    { %r86040, %r86040 },            { %r59641, %r59642, %r59643, %r59644 }; 
	// end inline asm
	// begin inline asm
	mma.sync.aligned.m16n8k64.row.col.s32.s4.s4.s32    { %r59655, %r59656, %r59657, %r59658 },    { %r86038, %r86038, %r86038, %r86038 },    { %r86040, %r86040 },            { %r59655, %r59656, %r59657, %r59658 }; 
	// end inline asm
	// begin inline asm
	mma.sync.aligned.m16n8k64.row.col.s32.s4.s4.s32    { %r59627, %r59628, %r59629, %r59630 },    { %r86038, %r86038, %r86038, %r86038 },    { %r86040, %r86040 },            { %r59627, %r59628, %r59629, %r59630 }; 
	// end inline asm
	// begin inline asm
	mma.sync.aligned.m16n8k64.row.col.s32.s4.s4.s32    { %r59641, %r59642, %r59643, %r59644 },    { %r86038, %r86038, %r86038, %r86038 },    { %r86040, %r86040 },            { %r59641, %r59642, %r59643, %r59644 }; 
	// end inline asm
	// begin inline asm
	mma.sync.aligned.m16n8k64.row.col.s32.s4.s4.s32    { %r59655, %r59656, %r59657, %r59658 },    { %r86038, %r86038, %r86038, %r86038 },    { %r86040, %r86040 },            { %r59655, %r59656, %r59657, %r59658 }; 
	// end inline asm
	// begin inline asm
	mma.sync.aligned.m16n8k64.row.col.s32.s4.s4.s32    { %r59627, %r59628, %r59629, %r59630 },    { %r86038, %r86038, %r86038, %r86038 },    { %r86040, %r86040 },            { %r59627, %r59628, %r59629, %r59630 }; 
	// end inline asm
	// begin inline asm
	mma.sync.aligned.m16n8k64.row.col.s32.s4.s4.s32    { %r59641, %r59642, %r59643, %r59644 },    { %r86038, %r86038, %r86038, %r86038 },    { %r86040, %r86040 },            { %r59641, %r59642, %r59643, %r59644 }; 
	// end inline asm
	// begin inline asm
	mma.sync.aligned.m16n8k64.row.col.s32.s4.s4.s32    { %r59655, %r59656, %r59657, %r59658 },    { %r86038, %r86038, %r86038, %r86038 },    { %r86040, %r86040 },            { %r59655, %r59656, %r59657, %r59658 }; 
	// end inline asm
	// begin inline asm
	mma.sync.aligned.m16n8k64.row.col.s32.s4.s4.s32    { %r59627, %r59628, %r59629, %r59630 },    { %r86038, %r86038, %r86038, %r86038 },    { %r86040, %r86040 },            { %r59627, %r59628, %r59629, %r59630 }; 
	// end inline asm
	// begin inline asm
	mma.sync.aligned.m16n8k64.row.col.s32.s4.s4.s32    { %r59641, %r59642, %r59643, %r59644 },    { %r86038, %r86038, %r86038, %r86038 },    { %r86040, %r86040 },            { %r59641, %r59642, %r59643, %r59644 }; 
	// end inline asm
	// begin inline asm
	mma.sync.aligned.m16n8k64.row.col.s32.s4.s4.s32    { %r59655, %r59656, %r59657, %r59658 },    { %r86038, %r86038, %r86038, %r86038 },    { %r86040, %r86040 },            { %r59655, %r59656, %r59657, %r59658 }; 
	// end inline asm
	// begin inline asm
	mma.sync.aligned.m16n8k64.row.col.s32.s4.s4.s32    { %r59627, %r59628, %r59629, %r59630 },    { %r86038, %r86038, %r86038, %r86038 },    { %r86040, %r86040 },            { %r59627, %r59628, %r59629, %r59630 }; 
	// end inline asm
	// begin inline asm
	mma.sync.aligned.m16n8k64.row.col.s32.s4.s4.s32    { %r59641, %r59642, %r59643, %r59644 },    { %r86038, %r86038, %r86038, %r86038 },    { %r86040, %r86040 },            { %r59641, %r59642, %r59643, %r59644 }; 
	// end inline asm
	// begin inline asm
	mma.sync.aligned.m16n8k64.row.col.s32.s4.s4.s32    { %r59655, %r59656, %r59657, %r59658 },    { %r86038, %r86038, %r86038, %r86038 },    { %r86040, %r86040 },            { %r59655, %r59656, %r59657, %r59658 }; 
	// end inline asm
	// begin inline asm
	mma.sync.aligned.m16n8k64.row.col.s32.s4.s4.s32    { %r59627, %r59628, %r59629, %r59630 },    { %r86038, %r86038, %r86038, %r86038 },    { %r86040, %r86040 },            { %r59627, %r59628, %r59629, %r59630 }; 
	// end inline asm
	// begin inline asm
	mma.sync.aligned.m16n8k64.row.col.s32.s4.s4.s32    { %r59641, %r59642, %r59643, %r59644 },    { %r86038, %r86038, %r86038, %r86038 },    { %r86040, %r86040 },            { %r59641, %r59642, %r59643, %r59644 }; 
	// end inline asm
	// begin inline asm
	mma.sync.aligned.m16n8k64.row.col.s32.s4.s4.s32    { %r59655, %r59656, %r59657, %r59658 },    { %r86038, %r86038, %r86038, %r86038 },    { %r86040, %r86040 },            { %r59655, %r59656, %r59657, %r59658 }; 
	// end inline asm
	// begin inline asm
	mma.sync.aligned.m16n8k64.row.col.s32.s4.s4.s32    { %r59627, %r59628, %r59629, %r59630 },    { %r86038, %r86038, %r86038, %r86038 },    { %r86040, %r86040 },            { %r59627, %r59628, %r59629, %r59630 }; 
	// end inline asm
	// begin inline asm
	mma.sync.aligned.m16n8k64.row.col.s32.s4.s4.s32    { %r59641, %r59642, %r59643, %r59644 },    { %r86038, %r86038, %r86038, %r86038 },    { %r86040, %r86040 },            { %r59641, %r59642, %r59643, %r59644 }; 
	// end inline asm
	// begin inline asm
	mma.sync.aligned.m16n8k64.row.col.s32.s4.s4.s32    { %r59655, %r59656, %r59657, %r59658 },    { %r86038, %r86038, %r86038, %r86038 },    { %r86040, %r86040 },            { %r59655, %r59656, %r59657, %r59658 }; 
	// end inline asm
	// begin inline asm
	mma.sync.aligned.m16n8k64.row.col.s32.s4.s4.s32    { %r59627, %r59628, %r59629, %r59630 },    { %r86038, %r86038, %r86038, %r86038 },    { %r86040, %r86040 },            { %r59627, %r59628, %r59629, %r59630 }; 
	// end inline asm
	// begin inline asm
	mma.sync.aligned.m16n8k64.row.col.s32.s4.s4.s32    { %r59641, %r59642, %r59643, %r59644 },    { %r86038, %r86038, %r86038, %r86038 },    { %r86040, %r86040 },            { %r59641, %r59642, %r59643, %r59644 }; 
	// end inline asm
	// begin inline asm
	mma.sync.aligned.m16n8k64.row.col.s32.s4.s4.s32    { %r59655, %r59656, %r59657, %r59658 },    { %r86038, %r86038, %r86038, %r86038 },    { %r86040, %r86040 },            { %r59655, %r59656, %r59657, %r59658 }; 
	// end inline asm
	// begin inline asm
	mma.sync.aligned.m16n8k64.row.col.s32.s4.s4.s32    { %r59627, %r59628, %r59629, %r59630 },    { %r86038, %r86038, %r86038, %r86038 },    { %r86040, %r86040 },            { %r59627, %r59628, %r59629, %r59630 }; 
	// end inline asm
	// begin inline asm
	mma.sync.aligned.m16n8k64.row.col.s32.s4.s4.s32    { %r59641, %r59642, %r59643, %r59644 },    { %r86038, %r86038, %r86038, %r86038 },    { %r86040, %r86040 },            { %r59641, %r59642, %r59643, %r59644 }; 
	// end inline asm
	// begin inline asm
	mma.sync.aligned.m16n8k64.row.col.s32.s4.s4.s32    { %r59655, %r59656, %r59657, %r59658 },    { %r86038, %r86038, %r86038, %r86038 },    { %r86040, %r86040 },            { %r59655, %r59656, %r59657, %r59658 }; 
	// end inline asm
	// begin inline asm
	mma.sync.aligned.m16n8k64.row.col.s32.s4.s4.s32    { %r59627, %r59628, %r59629, %r59630 },    { %r86038, %r86038, %r86038, %r86038 },    { %r86040, %r86040 },            { %r59627, %r59628, %r59629, %r59630 }; 
	// end inline asm
	// begin inline asm
	mma.sync.aligned.m16n8k64.row.col.s32.s4.s4.s32    { %r59641, %r59642, %r59643, %r59644 },    { %r86038, %r86038, %r86038, %r86038 },    { %r86040, %r86040 },            { %r59641, %r59642, %r59643, %r59644 }; 
	// end inline asm
	// begin inline asm
	mma.sync.aligned.m16n8k64.row.col.s32.s4.s4.s32    { %r59655, %r59656, %r59657, %r59658 },    { %r86038, %r86038, %r86038, %r86038 },    { %r86040, %r86040 },            { %r59655, %r59656, %r59657, %r59658 }; 
	// end inline asm
	// begin inline asm
	mma.sync.aligned.m16n8k64.row.col.s32.s4.s4.s32    { %r59627, %r59628, %r59629, %r59630 },    { %r86038, %r86038, %r86038, %r86038 },    { %r86040, %r86040 },            { %r59627, %r59628, %r59629, %r59630 }; 
	// end inline asm
	// begin inline asm
	mma.sync.aligned.m16n8k64.row.col.s32.s4.s4.s32    { %r59641, %r59642, %r59643, %r59644 },    { %r86038, %r86038, %r86038, %r86038 },    { %r86040, %r86040 },            { %r59641, %r59642, %r59643, %r59644 }; 
	// end inline asm
	// begin inline asm
	mma.sync.aligned.m16n8k64.row.col.s32.s4.s4.s32    { %r59655, %r59656, %r59657, %r59658 },    { %r86038, %r86038, %r86038, %r86038 },    { %r86040, %r86040 },            { %r59655, %r59656, %r59657, %r59658 }; 
	// end inline asm
	// begin inline asm
	mma.sync.aligned.m16n8k64.row.col.s32.s4.s4.s32    { %r59627, %r59628, %r59629, %r59630 },    { %r86038, %r86038, %r86038, %r86038 },    { %r86040, %r86040 },            { %r59627, %r59628, %r59629, %r59630 }; 
	// end inline asm
	// begin inline asm
	mma.sync.aligned.m16n8k64.row.col.s32.s4.s4.s32    { %r59641, %r59642, %r59643, %r59644 },    { %r86038, %r86038, %r86038, %r86038 },    { %r86040, %r86040 },            { %r59641, %r59642, %r59643, %r59644 }; 
	// end inline asm
	// begin inline asm
	mma.sync.aligned.m16n8k64.row.col.s32.s4.s4.s32    { %r59655, %r59656, %r59657, %r59658 },    { %r86038, %r86038, %r86038, %r86038 },    { %r86040, %r86040 },            { %r59655, %r59656, %r59657, %r59658 }; 
	// end inline asm
	// begin inline asm
	mma.sync.aligned.m16n8k64.row.col.s32.s4.s4.s32    { %r59627, %r59628, %r59629, %r59630 },    { %r86038, %r86038, %r86038, %r86038 },    { %r86040, %r86040 },            { %r59627, %r59628, %r59629, %r59630 }; 
	// end inline asm
	// begin inline asm
	mma.sync.aligned.m16n8k64.row.col.s32.s4.s4.s32    { %r59641, %r59642, %r59643, %r59644 },    { %r86038, %r86038, %r86038, %r86038 },    { %r86040, %r86040 },            { %r59641, %r59642, %r59643, %r59644 }; 
	// end inline asm
	// begin inline asm
	mma.sync.aligned.m16n8k64.row.col.s32.s4.s4.s32    { %r59655, %r59656, %r59657, %r59658 },    { %r86038, %r86038, %r86038, %r86038 },    { %r86040, %r86040 },            { %r59655, %r59656, %r59657, %r59658 }; 
	// end inline asm
	// begin inline asm
	mma.sync.aligned.m16n8k64.row.col.s32.s4.s4.s32    { %r59627, %r59628, %r59629, %r59630 },    { %r86038, %r86038, %r86038, %r86038 },    { %r86040, %r86040 },            { %r59627, %r59628, %r59629, %r59630 }; 
	// end inline asm
	// begin inline asm
	mma.sync.aligned.m16n8k64.row.col.s32.s4.s4.s32    { %r59641, %r59642, %r59643, %r59644 },    { %r86038, %r86038, %r86038, %r86038 },    { %r86040, %r86040 },            { %r59641, %r59642, %r59643, %r59644 }; 
	// end inline asm
	// begin inline asm
	mma.sync.aligned.m16n8k64.row.col.s32.s4.s4.s32    { %r59655, %r59656, %r59657, %r59658 },    { %r86038, %r86038, %r86038, %r86038 },    { %r86040, %r86040 },            { %r59655, %r59656, %r59657, %r59658 }; 
	// end inline asm
	// begin inline asm
	mma.sync.aligned.m16n8k64.row.col.s32.s4.s4.s32    { %r59627, %r59628, %r59629, %r59630 },    { %r86038, %r86038, %r86038, %r86038 },    { %r86040, %r86040 },            { %r59627, %r59628, %r59629, %r59630 }; 
	// end inline asm
	// begin inline asm
	mma.sync.aligned.m16n8k64.row.col.s32.s4.s4.s32    { %r59641, %r59642, %r59643, %r59644 },    { %r86038, %r86038, %r86038, %r86038 },    { %r86040, %r86040 },            { %r59641, %r59642, %r59643, %r59644 }; 
	// end inline asm
	// begin inline asm
	mma.sync.aligned.m16n8k64.row.col.s32.s4.s4.s32    { %r59655, %r59656, %r59657, %r59658 },    { %r86038, %r86038, %r86038, %r86038 },    { %r86040, %r86040 },            { %r59655, %r59656, %r59657, %r59658 }; 
	// end inline asm
	// begin inline asm
	mma.sync.aligned.m16n8k64.row.col.s32.s4.s4.s32    { %r59627, %r59628, %r59629, %r59630 },    { %r86038, %r86038, %r86038, %r86038 },    { %r86040, %r86040 },            { %r59627, %r59628, %r59629, %r59630 }; 
	// end inline asm
	// begin inline asm
	mma.sync.aligned.m16n8k64.row.col.s32.s4.s4.s32    { %r59641, %r59642, %r59643, %r59644 },    { %r86038, %r86038, %r86038, %r86038 },    { %r86040, %r86040 },            { %r59641, %r59642, %r59643, %r59644 }; 
	// end inline asm
	// begin inline asm
	mma.sync.aligned.m16n8k64.row.col.s32.s4.s4.s32    { %r59655, %r59656, %r59657, %r59658 },    { %r86038, %r86038, %r86038, %r86038 },    { %r86040, %r86040 },            { %r59655, %r59656, %r59657, %r59658 }; 
	// end inline asm
	// begin inline asm
	mma.sync.aligned.m16n8k64.row.col.s32.s4.s4.s32    { %r59627, %r59628, %r59629, %r59630 },    { %r86038, %r86038, %r86038, %r86038 },    { %r86040, %r86040 },            { %r59627, %r59628, %r59629, %r59630 }; 
	// end inline asm
	// begin inline asm
	mma.sync.aligned.m16n8k64.row.col.s32.s4.s4.s32    { %r59641, %r59642, %r59643, %r59644 },    { %r86038, %r86038, %r86038, %r86038 },    { %r86040, %r86040 },            { %r59641, %r59642, %r59643, %r59644 }; 
	// end inline asm
	// begin inline asm
	mma.sync.aligned.m16n8k64.row.col.s32.s4.s4.s32    { %r59655, %r59656, %r59657, %r59658 },    { %r86038, %r86038, %r86038, %r86038 },    { %r86040, %r86040 },            { %r59655, %r59656, %r59657, %r59658 }; 
	// end inline asm
	// begin inline asm
	mma.sync.aligned.m16n8k64.row.col.s32.s4.s4.s32    { %r59627, %r59628, %r59629, %r59630 },    { %r86038, %r86038, %r86038, %r86038 },    { %r86040, %r86040 },            { %r59627, %r59628, %r59629, %r59630 }; 
	// end inline asm
	// begin inline asm
	mma.sync.aligned.m16n8k64.row.col.s32.s4.s4.s32    { %r59641, %r59642, %r59643, %r59644 },    { %r86038, %r86038, %r86038, %r86038 },    { %r86040, %r86040 },            { %r59641, %r59642, %r59643, %r59644 }; 
	// end inline asm
	// begin inline asm
	mma.sync.aligned.m16n8k64.row.col.s32.s4.s4.s32    { %r59655, %r59656, %r59657, %r59658 },    { %r86038, %r86038, %r86038, %r86038 },    { %r86040, %r86040 },            { %r59655, %r59656, %r59657, %r59658 }; 
	// end inline asm
	// begin inline asm
	mma.sync.aligned.m16n8k64.row.col.s32.s4.s4.s32    { %r59627, %r59628, %r59629, %r59630 },    { %r86038, %r86038, %r86038, %r86038 },    { %r86040, %r86040 },            { %r59627, %r59628, %r59629, %r59630 }; 
	// end inline asm
	// begin inline asm
	mma.sync.aligned.m16n8k64.row.col.s32.s4.s4.s32    { %r59641, %r59642, %r59643, %r59644 },    { %r86038, %r86038, %r86038, %r86038 },    { %r86040, %r86040 },            { %r59641, %r59642, %r59643, %r59644 }; 
	// end inline asm
	// begin inline asm
	mma.sync.aligned.m16n8k64.row.col.s32.s4.s4.s32    { %r59655, %r59656, %r59657, %r59658 },    { %r86038, %r86038, %r86038, %r86038 },    { %r86040, %r86040 },            { %r59655, %r59656, %r59657, %r59658 }; 
	// end inline asm
	// begin inline asm
	mma.sync.aligned.m16n8k64.row.col.s32.s4.s4.s32    { %r59627, %r59628, %r59629, %r59630 },    { %r86038, %r86038, %r86038, %r86038 },    { %r86040, %r86040 },            { %r59627, %r59628, %r59629, %r59630 }; 
	// end inline asm
	// begin inline asm
	mma.sync.aligned.m16n8k64.row.col.s32.s4.s4.s32    { %r59641, %r59642, %r59643, %r59644 },    { %r86038, %r86038, %r86038, %r86038 },    { %r86040, %r86040 },            { %r59641, %r59642, %r59643, %r59644 }; 
	// end inline asm
	// begin inline asm
	mma.sync.aligned.m16n8k64.row.col.s32.s4.s4.s32    { %r59655, %r59656, %r59657, %r59658 },    { %r86038, %r86038, %r86038, %r86038 },    { %r86040, %r86040 },            { %r59655, %r59656, %r59657, %r59658 }; 
	// end inline asm
	// begin inline asm
	mma.sync.aligned.m16n8k64.row.col.s32.s4.s4.s32    { %r59627, %r59628, %r59629, %r59630 },    { %r86038, %r86038, %r86038, %r86038 },    { %r86040, %r86040 },            { %r59627, %r59628, %r59629, %r59630 }; 
	// end inline asm
	// begin inline asm
	mma.sync.aligned.m16n8k64.row.col.s32.s4.s4.s32    { %r59641, %r59642, %r59643, %r59644 },    { %r86038, %r86038, %r86038, %r86038 },    { %r86040, %r86040 },            { %r59641, %r59642, %r59643, %r59644 }; 
	// end inline asm
	// begin inline asm
	mma.sync.aligned.m16n8k64.row.col.s32.s4.s4.s32    { %r59655, %r59656, %r59657, %r59658 },    { %r86038, %r86038, %r86038, %r86038 },    { %r86040, %r86040 },            { %r59655, %r59656, %r59657, %r59658 }; 
	// end inline asm
	// begin inline asm
	mma.sync.aligned.m16n8k64.row.col.s32.s4.s4.s32    { %r59627, %r59628, %r59629, %r59630 },    { %r86038, %r86038, %r86038, %r86038 },    { %r86040, %r86040 },            { %r59627, %r59628, %r59629, %r59630 }; 
	// end inline asm
	// begin inline asm
	mma.sync.aligned.m16n8k64.row.col.s32.s4.s4.s32    { %r59641, %r59642, %r59643, %r59644 },    { %r86038, %r86038, %r86038, %r86038 },    { %r86040, %r86040 },            { %r59641, %r59642, %r59643, %r59644 }; 
	// end inline asm
	// begin inline asm
	mma.sync.aligned.m16n8k64.row.col.s32.s4.s4.s32    { %r59655, %r59656, %r59657, %r59658 },    { %r86038, %r86038, %r86038, %r86038 },    { %r86040, %r86040 },            { %r59655, %r59656, %r59657, %r59658 }; 
	// end inline asm
	// begin inline asm
	mma.sync.aligned.m16n8k64.row.col.s32.s4.s4.s32    { %r59627, %r59628, %r59629, %r59630 },    { %r86038, %r86038, %r86038, %r86038 },    { %r86040, %r86040 },            { %r59627, %r59628, %r59629, %r59630 }; 
	// end inline asm
	// begin inline asm
	mma.sync.aligned.m16n8k64.row.col.s32.s4.s4.s32    { %r59641, %r59642, %r59643, %r59644 },    { %r86038, %r86038, %r86038, %r86038 },    { %r86040, %r86040 },            { %r59641, %r59642, %r59643, %r59644 }; 
	// end inline asm
	// begin inline asm
	mma.sync.aligned.m16n8k64.row.col.s32.s4.s4.s32    { %r59655, %r59656, %r59657, %r59658 },    { %r86038, %r86038, %r86038, %r86038 },    { %r86040, %r86040 },            { %r59655, %r59656, %r59657, %r59658 }; 
	// end inline asm
	// begin inline asm
	mma.sync.aligned.m16n8k64.row.col.s32.s4.s4.s32    { %r59627, %r59628, %r59629, %r59630 },    { %r86038, %r86038, %r86038, %r86038 },    { %r86040, %r86040 },            { %r59627, %r59628, %r59629, %r59630 }; 
	// end inline asm
	// begin inline asm
	mma.sync.aligned.m16n8k64.row.col.s32.s4.s4.s32    { %r59641, %r59642, %r59643, %r59644 },    { %r86038, %r86038, %r86038, %r86038 },    { %r86040, %r86040 },            { %r59641, %r59642, %r59643, %r59644 }; 
	// end inline asm
	// begin inline asm
	mma.sync.aligned.m16n8k64.row.col.s32.s4.s4.s32    { %r59655, %r59656, %r59657, %r59658 },    { %r86038, %r86038, %r86038, %r86038 },    { %r86040, %r86040 },            { %r59655, %r59656, %r59657, %r59658 }; 
	// end inline asm
	// begin inline asm
	mma.sync.aligned.m16n8k64.row.col.s32.s4.s4.s32    { %r59627, %r59628, %r59629, %r59630 },    { %r86038, %r86038, %r86038, %r86038 },    { %r86040, %r86040 },            { %r59627, %r59628, %r59629, %r59630 }; 
	// end inline asm
	// begin inline asm
	mma.sync.aligned.m16n8k64.row.col.s32.s4.s4.s32    { %r59641, %r59642, %r59643, %r59644 },    { %r86038, %r86038, %r86038, %r86038 },    { %r86040, %r86040 },            { %r59641, %r59642, %r59643, %r59644 }; 
	// end inline asm
	// begin inline asm
	mma.sync.aligned.m16n8k64.row.col.s32.s4.s4.s32    { %r59655, %r59656, %r59657, %r59658 },    { %r86038, %r86038, %r86038, %r86038 },    { %r86040, %r86040 },            { %r59655, %r59656, %r59657, %r59658 }; 
	// end inline asm
	// begin inline asm
	mma.sync.aligned.m16n8k64.row.col.s32.s4.s4.s32    { %r59627, %r59628, %r59629, %r59630 },    { %r86038, %r86038, %r86038, %r86038 },    { %r86040, %r86040 },            { %r59627, %r59628, %r59629, %r59630 }; 
	// end inline asm
	// begin inline asm
	mma.sync.aligned.m16n8k64.row.col.s32.s4.s4.s32    { %r59641, %r59642, %r59643, %r59644 },    { %r86038, %r86038, %r86038, %r86038 },    { %r86040, %r86040 },            { %r59641, %r59642, %r59643, %r59644 }; 
	// end inline asm
	// begin inline asm
	mma.sync.aligned.m16n8k64.row.col.s32.s4.s4.s32    { %r59655, %r59656, %r59657, %r59658 },    { %r86038, %r86038, %r86038, %r86038 },    { %r86040, %r86040 },            { %r59655, %r59656, %r59657, %r59658 }; 
	// end inline asm
	// begin inline asm
	mma.sync.aligned.m16n8k64.row.col.s32.s4.s4.s32    { %r59627, %r59628, %r59629, %r59630 },    { %r86038, %r86038, %r86038, %r86038 },    { %r86040, %r86040 },            { %r59627, %r59628, %r59629, %r59630 }; 
	// end inline asm
	// begin inline asm
	mma.sync.aligned.m16n8k64.row.col.s32.s4.s4.s32    { %r59641, %r59642, %r59643, %r59644 },    { %r86038, %r86038, %r86038, %r86038 },    { %r86040, %r86040 },            { %r59641, %r59642, %r59643, %r59644 }; 
	// end inline asm
	// begin inline asm
	mma.sync.aligned.m16n8k64.row.col.s32.s4.s4.s32    { %r59655, %r59656, %r59657, %r59658 },    { %r86038, %r86038, %r86038, %r86038 },    { %r86040, %r86040 },            { %r59655, %r59656, %r59657, %r59658 }; 
	// end inline asm
	// begin inline asm
	mma.sync.aligned.m16n8k64.row.col.s32.s4.s4.s32    { %r59627, %r59628, %r59629, %r59630 },    { %r86038, %r86038, %r86038, %r86038 },    { %r86040, %r86040 },            { %r59627, %r59628, %r59629, %r59630 }; 
	// end inline asm
	// begin inline asm
	mma.sync.aligned.m16n8k64.row.col.s32.s4.s4.s32    { %r59641, %r59642, %r59643, %r59644 },    { %r86038, %r86038, %r86038, %r86038 },    { %r86040, %r86040 },            { %r59641, %r59642, %r59643, %r59644 }; 
	// end inline asm
	// begin inline asm
	mma.sync.aligned.m16n8k64.row.col.s32.s4.s4.s32    { %r59655, %r59656, %r59657, %r59658 },    { %r86038, %r86038, %r86038, %r86038 },    { %r86040, %r86040 },            { %r59655, %r59656, %r59657, %r59658 }; 
	// end inline asm
	// begin inline asm
	mma.sync.aligned.m16n8k64.row.col.s32.s4.s4.s32    { %r59627, %r59628, %r59629, %r59630 },    { %r86038, %r86038, %r86038, %r86038 },    { %r86040, %r86040 },            { %r59627, %r59628, %r59629, %r59630 }; 
	// end inline asm
	// begin inline asm
	mma.sync.aligned.m16n8k64.row.col.s32.s4.s4.s32    { %r59641, %r59642, %r59643, %r59644 },    { %r86038, %r86038, %r86038, %r86038 },    { %r86040, %r86040 },            { %r59641, %r59642, %r59643, %r59644 }; 
	// end inline asm
	// begin inline asm
	mma.sync.aligned.m16n8k64.row.col.s32.s4.s4.s32    { %r59655, %r59656, %r59657, %r59658 },    { %r86038, %r86038, %r86038, %r86038 },    { %r86040, %r86040 },            { %r59655, %r59656, %r59657, %r59658 }; 
	// end inline asm
	// begin inline asm
	mma.sync.aligned.m16n8k64.row.col.s32.s4.s4.s32    { %r59627, %r59628, %r59629, %r59630 },    { %r86038, %r86038, %r86038, %r86038 },    { %r86040, %r86040 },            { %r59627, %r59628, %r59629, %r59630 }; 
	// end inline asm
	// begin inline asm
	mma.sync.aligned.m16n8k64.row.col.s32.s4.s4.s32    { %r59641, %r59642, %r59643, %r59644 },    { %r86038, %r86038, %r86038, %r86038 },    { %r86040, %r86040 },            { %r59641, %r59642, %r59643, %r59644 }; 
	// end inline asm
	// begin inline asm
	mma.sync.aligned.m16n8k64.row.col.s32.s4.s4.s32    { %r59655, %r59656, %r59657, %r59658 },    { %r86038, %r86038, %r86038, %r86038 },    { %r86040, %r86040 },            { %r59655, %r59656, %r59657, %r59658 }; 
	// end inline asm
	// begin inline asm
	mma.sync.aligned.m16n8k64.row.col.s32.s4.s4.s32    { %r59627, %r59628, %r59629, %r59630 },    { %r86038, %r86038, %r86038, %r86038 },    { %r86040, %r86040 },            { %r59627, %r59628, %r59629, %r59630 }; 
	// end inline asm
	// begin inline asm
	mma.sync.aligned.m16n8k64.row.col.s32.s4.s4.s32    { %r59641, %r59642, %r59643, %r59644 },    { %r86038, %r86038, %r86038, %r86038 },    { %r86040, %r86040 },            { %r59641, %r59642, %r59643, %r59644 }; 
	// end inline asm
	// begin inline asm
	mma.sync.aligned.m16n8k64.row.col.s32.s4.s4.s32    { %r59655, %r59656, %r59657, %r59658 },    { %r86038, %r86038, %r86038, %r86038 },    { %r86040, %r86040 },            { %r59655, %r59656, %r59657, %r59658 }; 
	// end inline asm
	// begin inline asm
	mma.sync.aligned.m16n8k64.row.col.s32.s4.s4.s32    { %r59627, %r59628, %r59629, %r59630 },    { %r86038, %r86038, %r86038, %r86038 },    { %r86040, %r86040 },            { %r59627, %r59628, %r59629, %r59630 }; 
	// end inline asm
	// begin inline asm
	mma.sync.aligned.m16n8k64.row.col.s32.s4.s4.s32    { %r59641, %r59642, %r59643, %r59644 },    { %r86038, %r86038, %r86038, %r86038 },    { %r86040, %r86040 },            { %r59641, %r59642, %r59643, %r59644 }; 
	// end inline asm
	// begin inline asm
	mma.sync.aligned.m16n8k64.row.col.s32.s4.s4.s32    { %r59655, %r59656, %r59657, %r59658 },    { %r86038, %r86038, %r86038, %r86038 },    { %r86040, %r86040 },            { %r59655, %r59656, %r59657, %r59658 }; 
	// end inline asm
	// begin inline asm
	mma.sync.aligned.m16n8k64.row.col.s32.s4.s4.s32    { %r59627, %r59628, %r59629, %r59630 },    { %r86038, %r86038, %r86038, %r86038 },    { %r86040, %r86040 },            { %r59627, %r59628, %r59629, %r59630 }; 
	// end inline asm
	// begin inline asm
	mma.sync.aligned.m16n8k64.row.col.s32.s4.s4.s32    { %r59641, %r59642, %r59643, %r59644 },    { %r86038, %r86038, %r86038, %r86038 },    { %r86040, %r86040 },            { %r59641, %r59642, %r59643, %r59644 }; 
	// end inline asm
	// begin inline asm
	mma.sync.aligned.m16n8k64.row.col.s32.s4.s4.s32    { %r59655, %r59656, %r59657, %r59658 },    { %r86038, %r86038, %r86038, %r86038 },    { %r86040, %r86040 },            { %r59655, %r59656, %r59657, %r59658 }; 
	// end inline asm
	// begin inline asm
	mma.sync.aligned.m16n8k64.row.col.s32.s4.s4.s32    { %r59627, %r59628, %r59629, %r59630 },    { %r86038, %r86038, %r86038, %r86038 },    { %r86040, %r86040 },            { %r59627, %r59628, %r59629, %r59630 }; 
	// end inline asm
	// begin inline asm
	mma.sync.aligned.m16n8k64.row.col.s32.s4.s4.s32    { %r59641, %r59642, %r59643, %r59644 },    { %r86038, %r86038, %r86038, %r86038 },    { %r86040, %r86040 },            { %r59641, %r59642, %r59643, %r59644 }; 
	// end inline asm
	// begin inline asm
	mma.sync.aligned.m16n8k64.row.col.s32.s4.s4.s32    { %r59655, %r59656, %r59657, %r59658 },    { %r86038, %r86038, %r86038, %r86038 },    { %r86040, %r86040 },            { %r59655, %r59656, %r59657, %r59658 }; 
	// end inline asm
	// begin inline asm
	mma.sync.aligned.m16n8k64.row.col.s32.s4.s4.s32    { %r59627, %r59628, %r59629, %r59630 },    { %r86038, %r86038, %r86038, %r86038 },    { %r86040, %r86040 },            { %r59627, %r59628, %r59629, %r59630 }; 
	// end inline asm
	// begin inline asm
	mma.sync.aligned.m16n8k64.row.col.s32.s4.s4.s32    { %r59641, %r59642, %r59643, %r59644 },    { %r86038, %r86038, %r86038, %r86038 },    { %r86040, %r86040 },            { %r59641, %r59642, %r59643, %r59644 }; 
	// end inline asm
	// begin inline asm
	mma.sync.aligned.m16n8k64.row.col.s32.s4.s4.s32    { %r59655, %r59656, %r59657, %r59658 },    { %r86038, %r86038, %r86038, %r86038 },    { %r86040, %r86040 },            { %r59655, %r59656, %r59657, %r59658 }; 
	// end inline asm
	// begin inline asm
	mma.sync.aligned.m16n8k64.row.col.s32.s4.s4.s32    { %r59627, %r59628, %r59629, %r59630 },    { %r86038, %r86038, %r86038, %r86038 },    { %r86040, %r86040 },            { %r59627, %r59628, %r59629, %r59630 }; 
	// end inline asm
	// begin inline asm
	mma.sync.aligned.m16n8k64.row.col.s32.s4.s4.s32    { %r59641, %r59642, %r59643, %r59644 },    { %r86038, %r86038, %r86038, %r86038 },    { %r86040, %r86040 },            { %r59641, %r59642, %r59643, %r59644 }; 
	// end inline asm
	// begin inline asm
	mma.sync.aligned.m16n8k64.row.col.s32.s4.s4.s32    { %r59655, %r59656, %r59657, %r59658 },    { %r86038, %r86038, %r86038, %r86038 },    { %r86040, %r86040 },            { %r59655, %r59656, %r59657, %r59658 }; 
	// end inline asm
	// begin inline asm
	mma.sync.aligned.m16n8k64.row.col.s32.s4.s4.s32    { %r59627, %r59628, %r59629, %r59630 },    { %r86038, %r86038, %r86038, %r86038 },    { %r86040, %r86040 },            { %r59627, %r59628, %r59629, %r59630 }; 
	// end inline asm
	// begin inline asm
	mma.sync.aligned.m16n8k64.row.col.s32.s4.s4.s32    { %r59641, %r59642, %r59643, %r59644 },    { %r86038, %r86038, %r86038, %r86038 },    { %r86040, %r86040 },            { %r59641, %r59642, %r59643, %r59644 }; 
	// end inline asm
	// begin inline asm
	mma.sync.aligned.m16n8k64.row.col.s32.s4.s4.s32    { %r59655, %r59656, %r59657, %r59658 },    { %r86038, %r86038, %r86038, %r86038 },    { %r86040, %r86040 },            { %r59655, %r59656, %r59657, %r59658 }; 
	// end inline asm
	// begin inline asm
	mma.sync.aligned.m16n8k64.row.col.s32.s4.s4.s32    { %r59627, %r59628, %r59629, %r59630 },    { %r86038, %r86038, %r86038, %r86038 },    { %r86040, %r86040 },            { %r59627, %r59628, %r59629, %r59630 }; 
	// end inline asm
	// begin inline asm
	mma.sync.aligned.m16n8k64.row.col.s32.s4.s4.s32    { %r59641, %r59642, %r59643, %r59644 },    { %r86038, %r86038, %r86038, %r86038 },    { %r86040, %r86040 },            { %r59641, %r59642, %r59643, %r59644 }; 
	// end inline asm
	// begin inline asm
	mma.sync.aligned.m16n8k64.row.col.s32.s4.s4.s32    { %r59655, %r59656, %r59657, %r59658 },    { %r86038, %r86038, %r86038, %r86038 },    { %r86040, %r86040 },            { %r59655, %r59656, %r59657, %r59658 }; 
	// end inline asm
	// begin inline asm
	mma.sync.aligned.m16n8k64.row.col.s32.s4.s4.s32    { %r59627, %r59628, %r59629, %r59630 },    { %r86038, %r86038, %r86038, %r86038 },    { %r86040, %r86040 },            { %r59627, %r59628, %r59629, %r59630 }; 
	// end inline asm
	// begin inline asm
	mma.sync.aligned.m16n8k64.row.col.s32.s4.s4.s32    { %r59641, %r59642, %r59643, %r59644 },    { %r86038, %r86038, %r86038, %r86038 },    { %r86040, %r86040 },            { %r59641, %r59642, %r59643, %r59644 }; 
	// end inline asm
	// begin inline asm
	mma.sync.aligned.m16n8k64.row.col.s32.s4.s4.s32    { %r59655, %r59656, %r59657, %r59658 },    { %r86038, %r86038, %r86038, %r86038 },    { %r86040, %r86040 },            { %r59655, %r59656, %r59657, %r59658 }; 
	// end inline asm
	// begin inline asm
	mma.sync.aligned.m16n8k64.row.col.s32.s4.s4.s32    { %r59627, %r59628, %r59629, %r59630 },    { %r86038, %r86038, %r86038, %r86038 },    { %r86040, %r86040 },            { %r59627, %r59628, %r59629, %r59630 }; 
	// end inline asm
	// begin inline asm
	mma.sync.aligned.m16n8k64.row.col.s32.s4.s4.s32    { %r59641, %r59642, %r59643, %r59644 },    { %r86038, %r86038, %r86038, %r86038 },    { %r86040, %r86040 },            { %r59641, %r59642, %r59643, %r59644 }; 
	// end inline asm
	// begin inline asm
	mma.sync.aligned.m16n8k64.row.col.s32.s4.s4.s32    { %r59655, %r59656, %r59657, %r59658 },    { %r86038, %r86038, %r86038, %r86038 },    { %r86040, %r86040 },            { %r59655, %r59656, %r59657, %r59658 }; 
	// end inline asm
	// begin inline asm
	mma.sync.aligned.m16n8k64.row.col.s32.s4.s4.s32    { %r59627, %r59628, %r59629, %r59630 },    { %r86038, %r86038, %r86038, %r86038 },    { %r86040, %r86040 },            { %r59627, %r59628, %r59629, %r59630 }; 
	// end inline asm
	// begin inline asm
	mma.sync.aligned.m16n8k64.row.col.s32.s4.s4.s32    { %r59641, %r59642, %r59643, %r59644 },    { %r86038, %r86038, %r86038, %r86038 },    { %r86040, %r86040 },            { %r59641, %r59642, %r59643, %r59644 }; 
	// end inline asm
	// begin inline asm
	mma.sync.aligned.m16n8k64.row.col.s32.s4.s4.s32    { %r59655, %r59656, %r59657, %r59658 },    { %r86038, %r86038, %r86038, %r86038 },    { %r86040, %r86040 },            { %r59655, %r59656, %r59657, %r59658 }; 
	// end inline asm
	// begin inline asm
	mma.sync.aligned.m16n8k64.row.col.s32.s4.s4.s32    { %r59627, %r59628, %r59629, %r59630 },    { %r86038, %r86038, %r86038, %r86038 },    { %r86040, %r86040 },            { %r59627, %r59628, %r59629, %r59630 }; 
	// end inline asm
	// begin inline asm
	mma.sync.aligned.m16n8k64.row.col.s32.s4.s4.s32    { %r59641, %r59642, %r59643, %r59644 },    { %r86038, %r86038, %r86038, %r86038 },    { %r86040, %r86040 },            { %r59641, %r59642, %r59643, %r59644 }; 
	// end inline asm
	// begin inline asm
	mma.sync.aligned.m16n8k64.row.col.s32.s4.s4.s32    { %r59655, %r59656, %r59657, %r59658 },    { %r86038, %r86038, %r86038, %r86038 },    { %r86040, %r86040 },            { %r59655, %r59656, %r59657, %r59658 }; 
	// end inline asm
	// begin inline asm
	mma.sync.aligned.m16n8k64.row.col.s32.s4.s4.s32    { %r59627, %r59628, %r59629, %r59630 },    { %r86038, %r86038, %r86038, %r86038 },    { %r86040, %r86040 },            { %r59627, %r59628, %r59629, %r59630 }; 
	// end inline asm
	// begin inline asm
	mma.sync.aligned.m16n8k64.row.col.s32.s4.s4.s32    { %r59641, %r59642, %r59643, %r59644 },    { %r86038, %r86038, %r86038, %r86038 },    { %r86040, %r86040 },            { %r59641, %r59642, %r59643, %r59644 }; 
	// end inline asm
	// begin inline asm
	mma.sync.aligned.m16n8k64.row.col.s32.s4.s4.s32    { %r59655, %r59656, %r59657, %r59658 },    { %r86038, %r86038, %r86038, %r86038 },    { %r86040, %r86040 },            { %r59655, %r59656, %r59657, %r59658 }; 
	// end inline asm
	// begin inline asm
	mma.sync.aligned.m16n8k64.row.col.s32.s4.s4.s32    { %r59627, %r59628, %r59629, %r59630 },    { %r86038, %r86038, %r86038, %r86038 },    { %r86040, %r86040 },            { %r59627, %r59628, %r59629, %r59630 }; 
	// end inline asm
	// begin inline asm
	mma.sync.aligned.m16n8k64.row.col.s32.s4.s4.s32    { %r59641, %r59642, %r59643, %r59644 },    { %r86038, %r86038, %r86038, %r86038 },    { %r86040, %r86040 },            { %r59641, %r59642, %r59643, %r59644 }; 
	// end inline asm
	// begin inline asm
	mma.sync.aligned.m16n8k64.row.col.s32.s4.s4.s32    { %r59655, %r59656, %r59657, %r59658 },    { %r86038, %r86038, %r86038, %r86038 },    { %r86040, %r86040 },            { %r59655, %r59656, %r59657, %r59658 }; 
	// end inline asm
	// begin inline asm
	mma.sync.aligned.m16n8k64.row.col.s32.s4.s4.s32    { %r59627, %r59628, %r59629, %r59630 },    { %r86038, %r86038, %r86038, %r86038 },    { %r86040, %r86040 },            { %r59627, %r59628, %r59629, %r59630 }; 
	// end inline asm
	// begin inline asm
	mma.sync.aligned.m16n8k64.row.col.s32.s4.s4.s32    { %r59641, %r59642, %r59643, %r59644 },    { %r86038, %r86038, %r86038, %r86038 },    { %r86040, %r86040 },            { %r59641, %r59642, %r59643, %r59644 }; 
	// end inline asm
	// begin inline asm
	mma.sync.aligned.m16n8k64.row.col.s32.s4.s4.s32    { %r59655, %r59656, %r59657, %r59658 },    { %r86038, %r86038, %r86038, %r86038 },    { %r86040, %r86040 },            { %r59655, %r59656, %r59657, %r59658 }; 
	// end inline asm
	// begin inline asm
	mma.sync.aligned.m16n8k64.row.col.s32.s4.s4.s32    { %r59627, %r59628, %r59629, %r59630 },    { %r86038, %r86038, %r86038, %r86038 },    { %r86040, %r86040 },            { %r59627, %r59628, %r59629, %r59630 }; 
	// end inline asm
	// begin inline asm
	mma.sync.aligned.m16n8k64.row.col.s32.s4.s4.s32    { %r59641, %r59642, %r59643, %r59644 },    { %r86038, %r86038, %r86038, %r86038 },    { %r86040, %r86040 },            { %r59641, %r59642, %r59643, %r59644 }; 
	// end inline asm
	// begin inline asm
	mma.sync.aligned.m16n8k64.row.col.s32.s4.s4.s32    { %r59655, %r59656, %r59657, %r59658 },    { %r86038, %r86038, %r86038, %r86038 },    { %r86040, %r86040 },            { %r59655, %r59656, %r59657, %r59658 }; 
	// end inline asm
	// begin inline asm
	mma.sync.aligned.m16n8k64.row.col.s32.s4.s4.s32    { %r59627, %r59628, %r59629, %r59630 },    { %r86038, %r86038, %r86038, %r86038 },    { %r86040, %r86040 },            { %r59627, %r59628, %r59629, %r59630 }; 
	// end inline asm
	// begin inline asm
	mma.sync.aligned.m16n8k64.row.col.s32.s4.s4.s32    { %r59641, %r59642, %r59643, %r59644 },    { %r86038, %r86038, %r86038, %r86038 },    { %r86040, %r86040 },            { %r59641, %r59642, %r59643, %r59644 }; 
	// end inline asm
	// begin inline asm
	mma.sync.aligned.m16n8k64.row.col.s32.s4.s4.s32    { %r59655, %r59656, %r59657, %r59658 },    { %r86038, %r86038, %r86038, %r86038 },    { %r86040, %r86040 },            { %r59655, %r59656, %r59657, %r59658 }; 
	// end inline asm
	// begin inline asm
	mma.sync.aligned.m16n8k64.row.col.s32.s4.s4.s32    { %r59627, %r59628, %r59629, %r59630 },    { %r86038, %r86038, %r86038, %r86038 },    { %r86040, %r86040 },            { %r59627, %r59628, %r59629, %r59630 }; 
	// end inline asm
	// begin inline asm
	mma.sync.aligned.m16n8k64.row.col.s32.s4.s4.s32    { %r59641, %r59642, %r59643, %r59644 },    { %r86038, %r86038, %r86038, %r86038 },    { %r86040, %r86040 },            { %r59641, %r59642, %r59643, %r59644 }; 
	// end inline asm
	// begin inline asm
	mma.sync.aligned.m16n8k64.row.col.s32.s4.s4.s32    { %r59655, %r59656, %r59657, %r59658 },    { %r86038, %r86038, %r86038, %r86038 },    { %r86040, %r86040 },            { %r59655, %r59656, %r59657, %r59658 }; 
	// end inline asm
	// begin inline asm
	mma.sync.aligned.m16n8k64.row.col.s32.s4.s4.s32    { %r59627, %r59628, %r59629, %r59630 },    { %r86038, %r86038, %r86038, %r86038 },    { %r86040, %r86040 },            { %r59627, %r59628, %r59629, %r59630 }; 
	// end inline asm
	// begin inline asm
	mma.sync.aligned.m16n8k64.row.col.s32.s4.s4.s32    { %r59641, %r59642, %r59643, %r59644 },    { %r86038, %r86038, %r86038, %r86038 },    { %r86040, %r86040 },            { %r59641, %r59642, %r59643, %r59644 }; 
	// end inline asm
	// begin inline asm
	mma.sync.aligned.m16n8k64.row.col.s32.s4.s4.s32    { %r59655, %r59656, %r59657, %r59658 },    { %r86038, %r86038, %r86038, %r86038 },    { %r86040, %r86040 },            { %r59655, %r59656, %r59657, %r59658 }; 
	// end inline asm
	// begin inline asm
	mma.sync.aligned.m16n8k64.row.col.s32.s4.s4.s32    { %r59627, %r59628, %r59629, %r59630 },    { %r86038, %r86038, %r86038, %r86038 },    { %r86040, %r86040 },            { %r59627, %r59628, %r59629, %r59630 }; 
	// end inline asm
	// begin inline asm
	mma.sync.aligned.m16n8k64.row.col.s32.s4.s4.s32    { %r59641, %r59642, %r59643, %r59644 },    { %r86038, %r86038, %r86038, %r86038 },    { %r86040, %r86040 },            { %r59641, %r59642, %r59643, %r59644 }; 
	// end inline asm
	// begin inline asm
	mma.sync.aligned.m16n8k64.row.col.s32.s4.s4.s32    { %r59655, %r59656, %r59657, %r59658 },    { %r86038, %r86038, %r86038, %r86038 },    { %r86040, %r86040 },            { %r59655, %r59656, %r59657, %r59658 }; 
	// end inline asm
	// begin inline asm
	mma.sync.aligned.m16n8k64.row.col.s32.s4.s4.s32    { %r59627, %r59628, %r59629, %r59630 },    { %r86038, %r86038, %r86038, %r86038 },    { %r86040, %r86040 },            { %r59627, %r59628, %r59629, %r59630 }; 
	// end inline asm
	// begin inline asm
	mma.sync.aligned.m16n8k64.row.col.s32.s4.s4.s32    { %r59641, %r59642, %r59643, %r59644 },    { %r86038, %r86038, %r86038, %r86038 },    { %r86040, %r86040 },            { %r59641, %r59642, %r59643, %r59644 }; 
	// end inline asm
	// begin inline asm
	mma.sync.aligned.m16n8k64.row.col.s32.s4.s4.s32    { %r59655, %r59656, %r59657, %r59658 },    { %r86038, %r86038, %r86038, %r86038 },    { %r86040, %r86040 },            { %r59655, %r59656, %r59657, %r59658 }; 
	// end inline asm
	// begin inline asm
	mma.sync.aligned.m16n8k64.row.col.s32.s4.s4.s32    { %r59627, %r59628, %r59629, %r59630 },    { %r86038, %r86038, %r86038, %r86038 },    { %r86040, %r86040 },            { %r59627, %r59628, %r59629, %r59630 }; 
	// end inline asm
	// begin inline asm
	mma.sync.aligned.m16n8k64.row.col.s32.s4.s4.s32    { %r59641, %r59642, %r59643, %r59644 },    { %r86038, %r86038, %r86038, %r86038 },    { %r86040, %r86040 },            { %r59641, %r59642, %r59643, %r59644 }; 
	// end inline asm
	// begin inline asm
	mma.sync.aligned.m16n8k64.row.col.s32.s4.s4.s32    { %r59655, %r59656, %r59657, %r59658 },    { %r86038, %r86038, %r86038, %r86038 },    { %r86040, %r86040 },            { %r59655, %r59656, %r59657, %r59658 }; 
	// end inline asm
	// begin inline asm
	mma.sync.aligned.m16n8k64.row.col.s32.s4.s4.s32    { %r59627, %r59628, %r59629, %r59630 },    { %r86038, %r86038, %r86038, %r86038 },    { %r86040, %r86040 },            { %r59627, %r59628, %r59629, %r59630 }; 
	// end inline asm
	// begin inline asm
	mma.sync.aligned.m16n8k64.row.col.s32.s4.s4.s32    { %r59641, %r59642, %r59643, %r59644 },    { %r86038, %r86038, %r86038, %r86038 },    { %r86040, %r86040 },            { %r59641, %r59642, %r59643, %r59644 }; 
	// end inline asm
	// begin inline asm
	mma.sync.aligned.m16n8k64.row.col.s32.s4.s4.s32    { %r59655, %r59656, %r59657, %r59658 },    { %r86038, %r86038, %r86038, %r86038 },    { %r86040, %r86040 },            { %r59655, %r59656, %r59657, %r59658 }; 
	// end inline asm
	// begin inline asm
	mma.sync.aligned.m16n8k64.row.col.s32.s4.s4.s32    { %r59627, %r59628, %r59629, %r59630 },    { %r86038, %r86038, %r86038, %r86038 },    { %r86040, %r86040 },            { %r59627, %r59628, %r59629, %r59630 }; 
	// end inline asm
	// begin inline asm
	mma.sync.aligned.m16n8k64.row.col.s32.s4.s4.s32    { %r59641, %r59642, %r59643, %r59644 },    { %r86038, %r86038, %r86038, %r86038 },    { %r86040, %r86040 },            { %r59641, %r59642, %r59643, %r59644 }; 
	// end inline asm
	// begin inline asm
	mma.sync.aligned.m16n8k64.row.col.s32.s4.s4.s32    { %r59655, %r59656, %r59657, %r59658 },    { %r86038, %r86038, %r86038, %r86038 },    { %r86040, %r86040 },            { %r59655, %r59656, %r59657, %r59658 }; 
	// end inline asm
	// begin inline asm
	mma.sync.aligned.m16n8k64.row.col.s32.s4.s4.s32    { %r59627, %r59628, %r59629, %r59630 },    { %r86038, %r86038, %r86038, %r86038 },    { %r86040, %r86040 },            { %r59627, %r59628, %r59629, %r59630 }; 
	// end inline asm
	// begin inline asm
	mma.sync.aligned.m16n8k64.row.col.s32.s4.s4.s32    { %r59641, %r59642, %r59643, %r59644 },    { %r86038, %r86038, %r86038, %r86038 },    { %r86040, %r86040 },            { %r59641, %r59642, %r59643, %r59644 }; 
	// end inline asm
	// begin inline asm
	mma.sync.aligned.m16n8k64.row.col.s32.s4.s4.s32    { %r59655, %r59656, %r59657, %r59658 },    { %r86038, %r86038, %r86038, %r86038 },    { %r86040, %r86040 },            { %r59655, %r59656, %r59657, %r59658 }; 
	// end inline asm
	// begin inline asm
	mma.sync.aligned.m16n8k64.row.col.s32.s4.s4.s32    { %r59627, %r59628, %r59629, %r59630 },    { %r86038, %r86038, %r86038, %r86038 },    { %r86040, %r86040 },            { %r59627, %r59628, %r59629, %r59630 }; 
	// end inline asm
	// begin inline asm
	mma.sync.aligned.m16n8k64.row.col.s32.s4.s4.s32    { %r59641, %r59642, %r59643, %r59644 },    { %r86038, %r86038, %r86038, %r86038 },    { %r86040, %r86040 },            { %r59641, %r59642, %r59643, %r59644 }; 
	// end inline asm
	// begin inline asm
	mma.sync.aligned.m16n8k64.row.col.s32.s4.s4.s32    { %r59655, %r59656, %r59657, %r59658 },    { %r86038, %r86038, %r86038, %r86038 },    { %r86040, %r86040 },            { %r59655, %r59656, %r59657, %r59658 }; 
	// end inline asm
	// begin inline asm
	mma.sync.aligned.m16n8k64.row.col.s32.s4.s4.s32    { %r59627, %r59628, %r59629, %r59630 },    { %r86038, %r86038, %r86038, %r86038 },    { %r86040, %r86040 },            { %r59627, %r59628, %r59629, %r59630 }; 
	// end inline asm
	// begin inline asm
	mma.sync.aligned.m16n8k64.row.col.s32.s4.s4.s32    { %r59641, %r59642, %r59643, %r59644 },    { %r86038, %r86038, %r86038, %r86038 },    { %r86040, %r86040 },            { %r59641, %r59642, %r59643, %r59644 }; 
	// end inline asm
	// begin inline asm
	mma.sync.aligned.m16n8k64.row.col.s32.s4.s4.s32    { %r59655, %r59656, %r59657, %r59658 },    { %r86038, %r86038, %r86038, %r86038 },    { %r86040, %r86040 },            { %r59655, %r59656, %r59657, %r59658 }; 
	// end inline asm
	// begin inline asm
	mma.sync.aligned.m16n8k64.row.col.s32.s4.s4.s32    { %r59627, %r59628, %r59629, %r59630 },    { %r86038, %r86038, %r86038, %r86038 },    { %r86040, %r86040 },            { %r59627, %r59628, %r59629, %r59630 }; 
	// end inline asm
	// begin inline asm
	mma.sync.aligned.m16n8k64.row.col.s32.s4.s4.s32    { %r59641, %r59642, %r59643, %r59644 },    { %r86038, %r86038, %r86038, %r86038 },    { %r86040, %r86040 },            { %r59641, %r59642, %r59643, %r59644 }; 
	// end inline asm
	// begin inline asm
	mma.sync.aligned.m16n8k64.row.col.s32.s4.s4.s32    { %r59655, %r59656, %r59657, %r59658 },    { %r86038, %r86038, %r86038, %r86038 },    { %r86040, %r86040 },            { %r59655, %r59656, %r59657, %r59658 }; 
	// end inline asm
	// begin inline asm
	mma.sync.aligned.m16n8k64.row.col.s32.s4.s4.s32    { %r59627, %r59628, %r59629, %r59630 },    { %r86038, %r86038, %r86038, %r86038 },    { %r86040, %r86040 },            { %r59627, %r59628, %r59629, %r59630 }; 
	// end inline asm
	// begin inline asm
	mma.sync.aligned.m16n8k64.row.col.s32.s4.s4.s32    { %r59641, %r59642, %r59643, %r59644 },    { %r86038, %r86038, %r86038, %r86038 },    { %r86040, %r86040 },            { %r59641, %r59642, %r59643, %r59644 }; 
	// end inline asm
	// begin inline asm
	mma.sync.aligned.m16n8k64.row.col.s32.s4.s4.s32    { %r59655, %r59656, %r59657, %r59658 },    { %r86038, %r86038, %r86038, %r86038 },    { %r86040, %r86040 },            { %r59655, %r59656, %r59657, %r59658 }; 
	// end inline asm
	// begin inline asm
	mma.sync.aligned.m16n8k64.row.col.s32.s4.s4.s32    { %r59627, %r59628, %r59629, %r59630 },    { %r86038, %r86038, %r86038, %r86038 },    { %r86040, %r86040 },            { %r59627, %r59628, %r59629, %r59630 }; 
	// end inline asm
	// begin inline asm
	mma.sync.aligned.m16n8k64.row.col.s32.s4.s4.s32    { %r59641, %r59642, %r59643, %r59644 },    { %r86038, %r86038, %r86038, %r86038 },    { %r86040, %r86040 },            { %r59641, %r59642, %r59643, %r59644 }; 
	// end inline asm
	// begin inline asm
	mma.sync.aligned.m16n8k64.row.col.s32.s4.s4.s32    { %r59655, %r59656, %r59657, %r59658 },    { %r86038, %r86038, %r86038, %r86038 },    { %r86040, %r86040 },            { %r59655, %r59656, %r59657, %r59658 }; 
	// end inline asm
	// begin inline asm
	mma.sync.aligned.m16n8k64.row.col.s32.s4.s4.s32    { %r59627, %r59628, %r59629, %r59630 },    { %r86038, %r86038, %r86038, %r86038 },    { %r86040, %r86040 },            { %r59627, %r59628, %r59629, %r59630 }; 
	// end inline asm
	// begin inline asm
	mma.sync.aligned.m16n8k64.row.col.s32.s4.s4.s32    { %r59641, %r59642, %r59643, %r59644 },    { %r86038, %r86038, %r86038, %r86038 },    { %r86040, %r86040 },            { %r59641, %r59642, %r59643, %r59644 }; 
	// end inline asm
	// begin inline asm
	mma.sync.aligned.m16n8k64.row.col.s32.s4.s4.s32    { %r59655, %r59656, %r59657, %r59658 },    { %r86038, %r86038, %r86038, %r86038 },    { %r86040, %r86040 },            { %r59655, %r59656, %r59657, %r59658 }; 
	// end inline asm
	// begin inline asm
	mma.sync.aligned.m16n8k64.row.col.s32.s4.s4.s32    { %r59627, %r59628, %r59629, %r59630 },    { %r86038, %r86038, %r86038, %r86038 },    { %r86040, %r86040 },            { %r59627, %r59628, %r59629, %r59630 }; 
	// end inline asm
	// begin inline asm
	mma.sync.aligned.m16n8k64.row.col.s32.s4.s4.s32    { %r59641, %r59642, %r59643, %r59644 },    { %r86038, %r86038, %r86038, %r86038 },    { %r86040, %r86040 },            { %r59641, %r59642, %r59643, %r59644 }; 
	// end inline asm
	// begin inline asm
	mma.sync.aligned.m16n8k64.row.col.s32.s4.s4.s32    { %r59655, %r59656, %r59657, %r59658 },    { %r86038, %r86038, %r86038, %r86038 },    { %r86040, %r86040 },            { %r59655, %r59656, %r59657, %r59658 }; 
	// end inline asm
	// begin inline asm
	mma.sync.aligned.m16n8k64.row.col.s32.s4.s4.s32    { %r59627, %r59628, %r59629, %r59630 },    { %r86038, %r86038, %r86038, %r86038 },    { %r86040, %r86040 },            { %r59627, %r59628, %r59629, %r59630 }; 
	// end inline asm
	// begin inline asm
	mma.sync.aligned.m16n8k64.row.col.s32.s4.s4.s32    { %r59641, %r59642, %r59643, %r59644 },    { %r86038, %r86038, %r86038, %r86038 },    { %r86040, %r86040 },            { %r59641, %r59642, %r59643, %r59644 }; 
	// end inline asm
	// begin inline asm
	mma.sync.aligned.m16n8k64.row.col.s32.s4.s4.s32    { %r59655, %r59656, %r59657, %r59658 },    { %r86038, %r86038, %r86038, %r86038 },    { %r86040, %r86040 },            { %r59655, %r59656, %r59657, %r59658 }; 
	// end inline asm
	// begin inline asm
	mma.sync.aligned.m16n8k64.row.col.s32.s4.s4.s32    { %r59627, %r59628, %r59629, %r59630 },    { %r86038, %r86038, %r86038, %r86038 },    { %r86040, %r86040 },            { %r59627, %r59628, %r59629, %r59630 }; 
	// end inline asm
	// begin inline asm
	mma.sync.aligned.m16n8k64.row.col.s32.s4.s4.s32    { %r59641, %r59642, %r59643, %r59644 },    { %r86038, %r86038, %r86038, %r86038 },    { %r86040, %r86040 },            { %r59641, %r59642, %r59643, %r59644 }; 
	// end inline asm
	// begin inline asm
	mma.sync.aligned.m16n8k64.row.col.s32.s4.s4.s32    { %r59655, %r59656, %r59657, %r59658 },    { %r86038, %r86038, %r86038, %r86038 },    { %r86040, %r86040 },            { %r59655, %r59656, %r59657, %r59658 }; 
	// end inline asm
	// begin inline asm
	mma.sync.aligned.m16n8k64.row.col.s32.s4.s4.s32    { %r59627, %r59628, %r59629, %r59630 },    { %r86038, %r86038, %r86038, %r86038 },    { %r86040, %r86040 },            { %r59627, %r59628, %r59629, %r59630 }; 
	// end inline asm
	// begin inline asm
	mma.sync.aligned.m16n8k64.row.col.s32.s4.s4.s32    { %r59641, %r59642, %r59643, %r59644 },    { %r86038, %r86038, %r86038, %r86038 },    { %r86040, %r86040 },            { %r59641, %r59642, %r59643, %r59644 }; 
	// end inline asm
	// begin inline asm
	mma.sync.aligned.m16n8k64.row.col.s32.s4.s4.s32    { %r59655, %r59656, %r59657, %r59658 },    { %r86038, %r86038, %r86038, %r86038 },    { %r86040, %r86040 },            { %r59655, %r59656, %r59657, %r59658 }; 
	// end inline asm
	// begin inline asm
	mma.sync.aligned.m16n8k64.row.col.s32.s4.s4.s32    { %r59627, %r59628, %r59629, %r59630 },    { %r86038, %r86038, %r86038, %r86038 },    { %r86040, %r86040 },            { %r59627, %r59628, %r59629, %r59630 }; 
	// end inline asm
	// begin inline asm
	mma.sync.aligned.m16n8k64.row.col.s32.s4.s4.s32    { %r59641, %r59642, %r59643, %r59644 },    { %r86038, %r86038, %r86038, %r86038 },    { %r86040, %r86040 },            { %r59641, %r59642, %r59643, %r59644 }; 
	// end inline asm
	// begin inline asm
	mma.sync.aligned.m16n8k64.row.col.s32.s4.s4.s32    { %r59655, %r59656, %r59657, %r59658 },    { %r86038, %r86038, %r86038, %r86038 },    { %r86040, %r86040 },            { %r59655, %r59656, %r59657, %r59658 }; 
	// end inline asm
	// begin inline asm
	mma.sync.aligned.m16n8k64.row.col.s32.s4.s4.s32    { %r59627, %r59628, %r59629, %r59630 },    { %r86038, %r86038, %r86038, %r86038 },    { %r86040, %r86040 },            { %r59627, %r59628, %r59629, %r59630 }; 
	// end inline asm
	// begin inline asm
	mma.sync.aligned.m16n8k64.row.col.s32.s4.s4.s32    { %r59641, %r59642, %r59643, %r59644 },    { %r86038, %r86038, %r86038, %r86038 },    { %r86040, %r86040 },            { %r59641, %r59642, %r59643, %r59644 }; 
	// end inline asm
	// begin inline asm
	mma.sync.aligned.m16n8k64.row.col.s32.s4.s4.s32    { %r59655, %r59656, %r59657, %r59658 },    { %r86038, %r86038, %r86038, %r86038 },    { %r86040, %r86040 },            { %r59655, %r59656, %r59657, %r59658 }; 
	// end inline asm
	// begin inline asm
	mma.sync.aligned.m16n8k64.row.col.s32.s4.s4.s32    { %r59627, %r59628, %r59629, %r59630 },    { %r86038, %r86038, %r86038, %r86038 },    { %r86040, %r86040 },            { %r59627, %r59628, %r59629, %r59630 }; 
	// end inline asm
	// begin inline asm
	mma.sync.aligned.m16n8k64.row.col.s32.s4.s4.s32    { %r59641, %r59642, %r59643, %r59644 },    { %r86038, %r86038, %r86038, %r86038 },    { %r86040, %r86040 },            { %r59641, %r59642, %r59643, %r59644 }; 
	// end inline asm
	// begin inline asm
	mma.sync.aligned.m16n8k64.row.col.s32.s4.s4.s32    { %r59655, %r59656, %r59657, %r59658 },    { %r86038, %r86038, %r86038, %r86038 },    { %r86040, %r86040 },            { %r59655, %r59656, %r59657, %r59658 }; 
	// end inline asm
	// begin inline asm
	mma.sync.aligned.m16n8k64.row.col.s32.s4.s4.s32    { %r59627, %r59628, %r59629, %r59630 },    { %r86038, %r86038, %r86038, %r86038 },    { %r86040, %r86040 },            { %r59627, %r59628, %r59629, %r59630 }; 
	// end inline asm
	// begin inline asm
	mma.sync.aligned.m16n8k64.row.col.s32.s4.s4.s32    { %r59641, %r59642, %r59643, %r59644 },    { %r86038, %r86038, %r86038, %r86038 },    { %r86040, %r86040 },            { %r59641, %r59642, %r59643, %r59644 }; 
	// end inline asm
	// begin inline asm
	mma.sync.aligned.m16n8k64.row.col.s32.s4.s4.s32    { %r59655, %r59656, %r59657, %r59658 },    { %r86038, %r86038, %r86038, %r86038 },    { %r86040, %r86040 },            { %r59655, %r59656, %r59657, %r59658 }; 
	// end inline asm
	// begin inline asm
	mma.sync.aligned.m16n8k64.row.col.s32.s4.s4.s32    { %r59627, %r59628, %r59629, %r59630 },    { %r86038, %r86038, %r86038, %r86038 },    { %r86040, %r86040 },            { %r59627, %r59628, %r59629, %r59630 }; 
	// end inline asm
	// begin inline asm
	mma.sync.aligned.m16n8k64.row.col.s32.s4.s4.s32    { %r59641, %r59642, %r59643, %r59644 },    { %r86038, %r86038, %r86038, %r86038 },    { %r86040, %r86040 },            { %r59641, %r59642, %r59643, %r59644 }; 
	// end inline asm
	// begin inline asm
	mma.sync.aligned.m16n8k64.row.col.s32.s4.s4.s32    { %r59655, %r59656, %r59657, %r59658 },    { %r86038, %r86038, %r86038, %r86038 },    { %r86040, %r86040 },            { %r59655, %r59656, %r59657, %r59658 }; 
	// end inline asm
	// begin inline asm
	mma.sync.aligned.m16n8k64.row.col.s32.s4.s4.s32    { %r59627, %r59628, %r59629, %r59630 },    { %r86038, %r86038, %r86038, %r86038 },    { %r86040, %r86040 },            { %r59627, %r59628, %r59629, %r59630 }; 
	// end inline asm
	// begin inline asm
	mma.sync.aligned.m16n8k64.row.col.s32.s4.s4.s32    { %r59641, %r59642, %r59643, %r59644 },    { %r86038, %r86038, %r86038, %r86038 },    { %r86040, %r86040 },            { %r59641, %r59642, %r59643, %r59644 }; 
	// end inline asm
	// begin inline asm
	mma.sync.aligned.m16n8k64.row.col.s32.s4.s4.s32    { %r59655, %r59656, %r59657, %r59658 },    { %r86038, %r86038, %r86038, %r86038 },    { %r86040, %r86040 },            { %r59655, %r59656, %r59657, %r59658 }; 
	// end inline asm
	// begin inline asm
	mma.sync.aligned.m16n8k64.row.col.s32.s4.s4.s32    { %r59627, %r59628, %r59629, %r59630 },    { %r86038, %r86038, %r86038, %r86038 },    { %r86040, %r86040 },            { %r59627, %r59628, %r59629, %r59630 }; 
	// end inline asm
	// begin inline asm
	mma.sync.aligned.m16n8k64.row.col.s32.s4.s4.s32    { %r59641, %r59642, %r59643, %r59644 },    { %r86038, %r86038, %r86038, %r86038 },    { %r86040, %r86040 },            { %r59641, %r59642, %r59643, %r59644 }; 
	// end inline asm
	// begin inline asm
	mma.sync.aligned.m16n8k64.row.col.s32.s4.s4.s32    { %r59655, %r59656, %r59657, %r59658 },    { %r86038, %r86038, %r86038, %r86038 },    { %r86040, %r86040 },            { %r59655, %r59656, %r59657, %r59658 }; 
	// end inline asm
	// begin inline asm
	mma.sync.aligned.m16n8k64.row.col.s32.s4.s4.s32    { %r59627, %r59628, %r59629, %r59630 },    { %r86038, %r86038, %r86038, %r86038 },    { %r86040, %r86040 },            { %r59627, %r59628, %r59629, %r59630 }; 
	// end inline asm
	// begin inline asm
	mma.sync.aligned.m16n8k64.row.col.s32.s4.s4.s32    { %r59641, %r59642, %r59643, %r59644 },    { %r86038, %r86038, %r86038, %r86038 },    { %r86040, %r86040 },            { %r59641, %r59642, %r59643, %r59644 }; 
	// end inline asm
	// begin inline asm
	mma.sync.aligned.m16n8k64.row.col.s32.s4.s4.s32    { %r59655, %r59656, %r59657, %r59658 },    { %r86038, %r86038, %r86038, %r86038 },    { %r86040, %r86040 },            { %r59655, %r59656, %r59657, %r59658 }; 
	// end inline asm
	// begin inline asm
	mma.sync.aligned.m16n8k64.row.col.s32.s4.s4.s32    { %r59627, %r59628, %r59629, %r59630 },    { %r86038, %r86038, %r86038, %r86038 },    { %r86040, %r86040 },            { %r59627, %r59628, %r59629, %r59630 }; 
	// end inline asm
	// begin inline asm
	mma.sync.aligned.m16n8k64.row.col.s32.s4.s4.s32    { %r59641, %r59642, %r59643, %r59644 },    { %r86038, %r86038, %r86038, %r86038 },    { %r86040, %r86040 },            { %r59641, %r59642, %r59643, %r59644 }; 
	// end inline asm
	// begin inline asm
	mma.sync.aligned.m16n8k64.row.col.s32.s4.s4.s32    { %r59655, %r59656, %r59657, %r59658 },    { %r86038, %r86038, %r86038, %r86038 },    { %r86040, %r86040 },            { %r59655, %r59656, %r59657, %r59658 }; 
	// end inline asm
	// begin inline asm
	mma.sync.aligned.m16n8k64.row.col.s32.s4.s4.s32    { %r59627, %r59628, %r59629, %r59630 },    { %r86038, %r86038, %r86038, %r86038 },    { %r86040, %r86040 },            { %r59627, %r59628, %r59629, %r59630 }; 
	// end inline asm
	// begin inline asm
	mma.sync.aligned.m16n8k64.row.col.s32.s4.s4.s32    { %r59641, %r59642, %r59643, %r59644 },    { %r86038, %r86038, %r86038, %r86038 },    { %r86040, %r86040 },            { %r59641, %r59642, %r59643, %r59644 }; 
	// end inline asm
	// begin inline asm
	mma.sync.aligned.m16n8k64.row.col.s32.s4.s4.s32    { %r59655, %r59656, %r59657, %r59658 },    { %r86038, %r86038, %r86038, %r86038 },    { %r86040, %r86040 },            { %r59655, %r59656, %r59657, %r59658 }; 
	// end inline asm
	// begin inline asm
	mma.sync.aligned.m16n8k64.row.col.s32.s4.s4.s32    { %r59627, %r59628, %r59629, %r59630 },    { %r86038, %r86038, %r86038, %r86038 },    { %r86040, %r86040 },            { %r59627, %r59628, %r59629, %r59630 }; 
	// end inline asm
	// begin inline asm
	mma.sync.aligned.m16n8k64.row.col.s32.s4.s4.s32    { %r59641, %r59642, %r59643, %r59644 },    { %r86038, %r86038, %r86038, %r86038 },    { %r86040, %r86040 },            { %r59641, %r59642, %r59643, %r59644 }; 
	// end inline asm
	// begin inline asm
	mma.sync.aligned.m16n8k64.row.col.s32.s4.s4.s32    { %r59655, %r59656, %r59657, %r59658 },    { %r86038, %r86038, %r86038, %r86038 },    { %r86040, %r86040 },            { %r59655, %r59656, %r59657, %r59658 }; 
	// end inline asm
	// begin inline asm
	mma.sync.aligned.m16n8k64.row.col.s32.s4.s4.s32    { %r59627, %r59628, %r59629, %r59630 },    { %r86038, %r86038, %r86038, %r86038 },    { %r86040, %r86040 },            { %r59627, %r59628, %r59629, %r59630 }; 
	// end inline asm
	// begin inline asm
	mma.sync.aligned.m16n8k64.row.col.s32.s4.s4.s32    { %r59641, %r59642, %r59643, %r59644 },    { %r86038, %r86038, %r86038, %r86038 },    { %r86040, %r86040 },            { %r59641, %r59642, %r59643, %r59644 }; 
	// end inline asm
	// begin inline asm
	mma.sync.aligned.m16n8k64.row.col.s32.s4.s4.s32    { %r59655, %r59656, %r59657, %r59658 },    { %r86038, %r86038, %r86038, %r86038 },    { %r86040, %r86040 },            { %r59655, %r59656, %r59657, %r59658 }; 
	// end inline asm
	// begin inline asm
	mma.sync.aligned.m16n8k64.row.col.s32.s4.s4.s32    { %r59627, %r59628, %r59629, %r59630 },    { %r86038, %r86038, %r86038, %r86038 },    { %r86040, %r86040 },            { %r59627, %r59628, %r59629, %r59630 }; 
	// end inline asm
	// begin inline asm
	mma.sync.aligned.m16n8k64.row.col.s32.s4.s4.s32    { %r59641, %r59642, %r59643, %r59644 },    { %r86038, %r86038, %r86038, %r86038 },    { %r86040, %r86040 },            { %r59641, %r59642, %r59643, %r59644 }; 
	// end inline asm
	// begin inline asm
	mma.sync.aligned.m16n8k64.row.col.s32.s4.s4.s32    { %r59655, %r59656, %r59657, %r59658 },    { %r86038, %r86038, %r86038, %r86038 },    { %r86040, %r86040 },            { %r59655, %r59656, %r59657, %r59658 }; 
	// end inline asm
	// begin inline asm
	mma.sync.aligned.m16n8k64.row.col.s32.s4.s4.s32    { %r59627, %r59628, %r59629, %r59630 },    { %r86038, %r86038, %r86038, %r86038 },    { %r86040, %r86040 },            { %r59627, %r59628, %r59629, %r59630 }; 
	// end inline asm
	// begin inline asm
	mma.sync.aligned.m16n8k64.row.col.s32.s4.s4.s32    { %r59641, %r59642, %r59643, %r59644 },    { %r86038, %r86038, %r86038, %r86038 },    { %r86040, %r86040 },            { %r59641, %r59642, %r59643, %r59644 }; 
	// end inline asm
	// begin inline asm
	mma.sync.aligned.m16n8k64.row.col.s32.s4.s4.s32    { %r59655, %r59656, %r59657, %r59658 },    { %r86038, %r86038, %r86038, %r86038 },    { %r86040, %r86040 },            { %r59655, %r59656, %r59657, %r59658 }; 
	// end inline asm
	// begin inline asm
	mma.sync.aligned.m16n8k64.row.col.s32.s4.s4.s32    { %r59627, %r59628, %r59629, %r59630 },    { %r86038, %r86038, %r86038, %r86038 },    { %r86040, %r86040 },            { %r59627, %r59628, %r59629, %r59630 }; 
	// end inline asm
	// begin inline asm
	mma.sync.aligned.m16n8k64.row.col.s32.s4.s4.s32    { %r59641, %r59642, %r59643, %r59644 },    { %r86038, %r86038, %r86038, %r86038 },    { %r86040, %r86040 },            { %r59641, %r59642, %r59643, %r59644 }; 
	// end inline asm
	// begin inline asm
	mma.sync.aligned.m16n8k64.row.col.s32.s4.s4.s32    { %r59655, %r59656, %r59657, %r59658 },    { %r86038, %r86038, %r86038, %r86038 },    { %r86040, %r86040 },            { %r59655, %r59656, %r59657, %r59658 }; 
	// end inline asm
	// begin inline asm
	mma.sync.aligned.m16n8k64.row.col.s32.s4.s4.s32    { %r59627, %r59628, %r59629, %r59630 },    { %r86038, %r86038, %r86038, %r86038 },    { %r86040, %r86040 },            { %r59627, %r59628, %r59629, %r59630 }; 
	// end inline asm
	// begin inline asm
	mma.sync.aligned.m16n8k64.row.col.s32.s4.s4.s32    { %r59641, %r59642, %r59643, %r59644 },    { %r86038, %r86038, %r86038, %r86038 },    { %r86040, %r86040 },            { %r59641, %r59642, %r59643, %r59644 }; 
	// end inline asm
	// begin inline asm
	mma.sync.aligned.m16n8k64.row.col.s32.s4.s4.s32    { %r59655, %r59656, %r59657, %r59658 },    { %r86038, %r86038, %r86038, %r86038 },    { %r86040, %r86040 },            { %r59655, %r59656, %r59657, %r59658 }; 
	// end inline asm
	// begin inline asm
	mma.sync.aligned.m16n8k64.row.col.s32.s4.s4.s32    { %r59627, %r59628, %r59629, %r59630 },    { %r86038, %r86038, %r86038, %r86038 },    { %r86040, %r86040 },            { %r59627, %r59628, %r59629, %r59630 }; 
	// end inline asm
	// begin inline asm
	mma.sync.aligned.m16n8k64.row.col.s32.s4.s4.s32    { %r59641, %r59642, %r59643, %r59644 },    { %r86038, %r86038, %r86038, %r86038 },    { %r86040, %r86040 },            { %r59641, %r59642, %r59643, %r59644 }; 
	// end inline asm
	// begin inline asm
	mma.sync.aligned.m16n8k64.row.col.s32.s4.s4.s32    { %r59655, %r59656, %r59657, %r59658 },    { %r86038, %r86038, %r86038, %r86038 },    { %r86040, %r86040 },            { %r59655, %r59656, %r59657, %r59658 }; 
	// end inline asm
	// begin inline asm
	mma.sync.aligned.m16n8k64.row.col.s32.s4.s4.s32    { %r59627, %r59628, %r59629, %r59630 },    { %r86038, %r86038, %r86038, %r86038 },    { %r86040, %r86040 },            { %r59627, %r59628, %r59629, %r59630 }; 
	// end inline asm
	// begin inline asm
	mma.sync.aligned.m16n8k64.row.col.s32.s4.s4.s32    { %r59641, %r59642, %r59643, %r59644 },    { %r86038, %r86038, %r86038, %r86038 },    { %r86040, %r86040 },            { %r59641, %r59642, %r59643, %r59644 }; 
	// end inline asm
	// begin inline asm
	mma.sync.aligned.m16n8k64.row.col.s32.s4.s4.s32    { %r59655, %r59656, %r59657, %r59658 },    { %r86038, %r86038, %r86038, %r86038 },    { %r86040, %r86040 },            { %r59655, %r59656, %r59657, %r59658 }; 
	// end inline asm
	// begin inline asm
	mma.sync.aligned.m16n8k64.row.col.s32.s4.s4.s32    { %r59627, %r59628, %r59629, %r59630 },    { %r86038, %r86038, %r86038, %r86038 },    { %r86040, %r86040 },            { %r59627, %r59628, %r59629, %r59630 }; 
	// end inline asm
	// begin inline asm
	mma.sync.aligned.m16n8k64.row.col.s32.s4.s4.s32    { %r59641, %r59642, %r59643, %r59644 },    { %r86038, %r86038, %r86038, %r86038 },    { %r86040, %r86040 },            { %r59641, %r59642, %r59643, %r59644 }; 
	// end inline asm
	// begin inline asm
	mma.sync.aligned.m16n8k64.row.col.s32.s4.s4.s32    { %r59655, %r59656, %r59657, %r59658 },    { %r86038, %r86038, %r86038, %r86038 },    { %r86040, %r86040 },            { %r59655, %r59656, %r59657, %r59658 }; 
	// end inline asm
	// begin inline asm
	mma.sync.aligned.m16n8k64.row.col.s32.s4.s4.s32    { %r59627, %r59628, %r59629, %r59630 },    { %r86038, %r86038, %r86038, %r86038 },    { %r86040, %r86040 },            { %r59627, %r59628, %r59629, %r59630 }; 
	// end inline asm
	// begin inline asm
	mma.sync.aligned.m16n8k64.row.col.s32.s4.s4.s32    { %r59641, %r59642, %r59643, %r59644 },    { %r86038, %r86038, %r86038, %r86038 },    { %r86040, %r86040 },            { %r59641, %r59642, %r59643, %r59644 }; 
	// end inline asm
	// begin inline asm
	mma.sync.aligned.m16n8k64.row.col.s32.s4.s4.s32    { %r59655, %r59656, %r59657, %r59658 },    { %r86038, %r86038, %r86038, %r86038 },    { %r86040, %r86040 },            { %r59655, %r59656, %r59657, %r59658 }; 
	// end inline asm
	// begin inline asm
	mma.sync.aligned.m16n8k64.row.col.s32.s4.s4.s32    { %r59627, %r59628, %r59629, %r59630 },    { %r86038, %r86038, %r86038, %r86038 },    { %r86040, %r86040 },            { %r59627, %r59628, %r59629, %r59630 }; 
	// end inline asm
	// begin inline asm
	mma.sync.aligned.m16n8k64.row.col.s32.s4.s4.s32    { %r59641, %r59642, %r59643, %r59644 },    { %r86038, %r86038, %r86038, %r86038 },    { %r86040, %r86040 },            { %r59641, %r59642, %r59643, %r59644 }; 
	// end inline asm
	// begin inline asm
	mma.sync.aligned.m16n8k64.row.col.s32.s4.s4.s32    { %r59655, %r59656, %r59657, %r59658 },    { %r86038, %r86038, %r86038, %r86038 },    { %r86040, %r86040 },            { %r59655, %r59656, %r59657, %r59658 }; 
	// end inline asm
	// begin inline asm
	mma.sync.aligned.m16n8k64.row.col.s32.s4.s4.s32    { %r59627, %r59628, %r59629, %r59630 },    { %r86038, %r86038, %r86038, %r86038 },    { %r86040, %r86040 },            { %r59627, %r59628, %r59629, %r59630 }; 
	// end inline asm
	// begin inline asm
	mma.sync.aligned.m16n8k64.row.col.s32.s4.s4.s32    { %r59641, %r59642, %r59643, %r59644 },    { %r86038, %r86038, %r86038, %r86038 },    { %r86040, %r86040 },            { %r59641, %r59642, %r59643, %r59644 }; 
	// end inline asm
	// begin inline asm
	mma.sync.aligned.m16n8k64.row.col.s32.s4.s4.s32    { %r59655, %r59656, %r59657, %r59658 },    { %r86038, %r86038, %r86038, %r86038 },    { %r86040, %r86040 },            { %r59655, %r59656, %r59657, %r59658 }; 
	// end inline asm
	// begin inline asm
	mma.sync.aligned.m16n8k64.row.col.s32.s4.s4.s32    { %r59627, %r59628, %r59629, %r59630 },    { %r86038, %r86038, %r86038, %r86038 },    { %r86040, %r86040 },            { %r59627, %r59628, %r59629, %r59630 }; 
	// end inline asm
	// begin inline asm
	mma.sync.aligned.m16n8k64.row.col.s32.s4.s4.s32    { %r59641, %r59642, %r59643, %r59644 },    { %r86038, %r86038, %r86038, %r86038 },    { %r86040, %r86040 },            { %r59641, %r59642, %r59643, %r59644 }; 
	// end inline asm
	// begin inline asm
	mma.sync.aligned.m16n8k64.row.col.s32.s4.s4.s32    { %r59655, %r59656, %r59657, %r59658 },    { %r86038, %r86038, %r86038, %r86038 },    { %r86040, %r86040 },            { %r59655, %r59656, %r59657, %r59658 }; 
	// end inline asm
	// begin inline asm
	mma.sync.aligned.m16n8k64.row.col.s32.s4.s4.s32    { %r59627, %r59628, %r59629, %r59630 },    { %r86038, %r86038, %r86038, %r86038 },    { %r86040, %r86040 },            { %r59627, %r59628, %r59629, %r59630 }; 
	// end inline asm
	// begin inline asm
	mma.sync.aligned.m16n8k64.row.col.s32.s4.s4.s32    { %r59641, %r59642, %r59643, %r59644 },    { %r86038, %r86038, %r86038, %r86038 },    { %r86040, %r86040 },            { %r59641, %r59642, %r59643, %r59644 }; 
	// end inline asm
	// begin inline asm
	mma.sync.aligned.m16n8k64.row.col.s32.s4.s4.s32    { %r59655, %r59656, %r59657, %r59658 },    { %r86038, %r86038, %r86038, %r86038 },    { %r86040, %r86040 },            { %r59655, %r59656, %r59657, %r59658 }; 
	// end inline asm
	// begin inline asm
	mma.sync.aligned.m16n8k64.row.col.s32.s4.s4.s32    { %r59627, %r59628, %r59629, %r59630 },    { %r86038, %r86038, %r86038, %r86038 },    { %r86040, %r86040 },            { %r59627, %r59628, %r59629, %r59630 }; 
	// end inline asm
	// begin inline asm
	mma.sync.aligned.m16n8k64.row.col.s32.s4.s4.s32    { %r59641, %r59642, %r59643, %r59644 },    { %r86038, %r86038, %r86038, %r86038 },    { %r86040, %r86040 },            { %r59641, %r59642, %r59643, %r59644 }; 
	// end inline asm
	// begin inline asm
	mma.sync.aligned.m16n8k64.row.col.s32.s4.s4.s32    { %r59655, %r59656, %r59657, %r59658 },    { %r86038, %r86038, %r86038, %r86038 },    { %r86040, %r86040 },            { %r59655, %r59656, %r59657, %r59658 }; 
	// end inline asm
	// begin inline asm
	mma.sync.aligned.m16n8k64.row.col.s32.s4.s4.s32    { %r59627, %r59628, %r59629, %r59630 },    { %r86038, %r86038, %r86038, %r86038 },    { %r86040, %r86040 },            { %r59627, %r59628, %r59629, %r59630 }; 
	// end inline asm
	// begin inline asm
	mma.sync.aligned.m16n8k64.row.col.s32.s4.s4.s32    { %r59641, %r59642, %r59643, %r59644 },    { %r86038, %r86038, %r86038, %r86038 },    { %r86040, %r86040 },            { %r59641, %r59642, %r59643, %r59644 }; 
	// end inline asm
	// begin inline asm
	mma.sync.aligned.m16n8k64.row.col.s32.s4.s4.s32    { %r59655, %r59656, %r59657, %r59658 },    { %r86038, %r86038, %r86038, %r86038 },    { %r86040, %r86040 },            { %r59655, %r59656, %r59657, %r59658 }; 
	// end inline asm
	// begin inline asm
	mma.sync.aligned.m16n8k64.row.col.s32.s4.s4.s32    { %r59627, %r59628, %r59629, %r59630 },    { %r86038, %r86038, %r86038, %r86038 },    { %r86040, %r86040 },            { %r59627, %r59628, %r59629, %r59630 }; 
	// end inline asm
	// begin inline asm
	mma.sync.aligned.m16n8k64.row.col.s32.s4.s4.s32    { %r59641, %r59642, %r59643, %r59644 },    { %r86038, %r86038, %r86038, %r86038 },    { %r86040, %r86040 },            { %r59641, %r59642, %r59643, %r59644 }; 
	// end inline asm
	// begin inline asm
	mma.sync.aligned.m16n8k64.row.col.s32.s4.s4.s32    { %r59655, %r59656, %r59657, %r59658 },    { %r86038, %r86038, %r86038, %r86038 },    { %r86040, %r86040 },            { %r59655, %r59656, %r59657, %r59658 }; 
	// end inline asm
	// begin inline asm
	mma.sync.aligned.m16n8k64.row.col.s32.s4.s4.s32    { %r59627, %r59628, %r59629, %r59630 },    { %r86038, %r86038, %r86038, %r86038 },    { %r86040, %r86040 },            { %r59627, %r59628, %r59629, %r59630 }; 
	// end inline asm
	// begin inline asm
	mma.sync.aligned.m16n8k64.row.col.s32.s4.s4.s32    { %r59641, %r59642, %r59643, %r59644 },    { %r86038, %r86038, %r86038, %r86038 },    { %r86040, %r86040 },            { %r59641, %r59642, %r59643, %r59644 }; 
	// end inline asm
	// begin inline asm
	mma.sync.aligned.m16n8k64.row.col.s32.s4.s4.s32    { %r59655, %r59656, %r59657, %r59658 },    { %r86038, %r86038, %r86038, %r86038 },    { %r86040, %r86040 },            { %r59655, %r59656, %r59657, %r59658 }; 
	// end inline asm
	// begin inline asm
	mma.sync.aligned.m16n8k64.row.col.s32.s4.s4.s32    { %r59627, %r59628, %r59629, %r59630 },    { %r86038, %r86038, %r86038, %r86038 },    { %r86040, %r86040 },            { %r59627, %r59628, %r59629, %r59630 }; 
	// end inline asm
	// begin inline asm
	mma.sync.aligned.m16n8k64.row.col.s32.s4.s4.s32    { %r59641, %r59642, %r59643, %r59644 },    { %r86038, %r86038, %r86038, %r86038 },    { %r86040, %r86040 },            { %r59641, %r59642, %r59643, %r59644 }; 
	// end inline asm
	// begin inline asm
	mma.sync.aligned.m16n8k64.row.col.s32.s4.s4.s32    { %r59655, %r59656, %r59657, %r59658 },    { %r86038, %r86038, %r86038, %r86038 },    { %r86040, %r86040 },            { %r59655, %r59656, %r59657, %r59658 }; 
	// end inline asm
	// begin inline asm
	mma.sync.aligned.m16n8k64.row.col.s32.s4.s4.s32    { %r59627, %r59628, %r59629, %r59630 },    { %r86038, %r86038, %r86038, %r86038 },    { %r86040, %r86040 },            { %r59627, %r59628, %r59629, %r59630 }; 
	// end inline asm
	// begin inline asm
	mma.sync.aligned.m16n8k64.row.col.s32.s4.s4.s32    { %r59641, %r59642, %r59643, %r59644 },    { %r86038, %r86038, %r86038, %r86038 },    { %r86040, %r86040 },            { %r59641, %r59642, %r59643, %r59644 }; 
	// end inline asm
	// begin inline asm
	mma.sync.aligned.m16n8k64.row.col.s32.s4.s4.s32    { %r59655, %r59656, %r59657, %r59658 },    { %r86038, %r86038, %r86038, %r86038 },    { %r86040, %r86040 },            { %r59655, %r59656, %r59657, %r59658 }; 
	// end inline asm
	// begin inline asm
	mma.sync.aligned.m16n8k64.row.col.s32.s4.s4.s32    { %r59627, %r59628, %r59629, %r59630 },    { %r86038, %r86038, %r86038, %r86038 },    { %r86040, %r86040 },            { %r59627, %r59628, %r59629, %r59630 }; 
	// end inline asm
	// begin inline asm
	mma.sync.aligned.m16n8k64.row.col.s32.s4.s4.s32    { %r59641, %r59642, %r59643, %r59644 },    { %r86038, %r86038, %r86038, %r86038 },    { %r86040, %r86040 },            { %r59641, %r59642, %r59643, %r59644 }; 
	// end inline asm
	// begin inline asm
	mma.sync.aligned.m16n8k64.row.col.s32.s4.s4.s32    { %r59655, %r59656, %r59657, %r59658 },    { %r86038, %r86038, %r86038, %r86038 },    { %r86040, %r86040 },            { %r59655, %r59656, %r59657, %r59658 }; 
	// end inline asm
	// begin inline asm
	mma.sync.aligned.m16n8k64.row.col.s32.s4.s4.s32    { %r59627, %r59628, %r59629, %r59630 },    { %r86038, %r86038, %r86038, %r86038 },    { %r86040, %r86040 },            { %r59627, %r59628, %r59629, %r59630 }; 
	// end inline asm
	// begin inline asm
	mma.sync.aligned.m16n8k64.row.col.s32.s4.s4.s32    { %r59641, %r59642, %r59643, %r59644 },    { %r86038, %r86038, %r86038, %r86038 },    { %r86040, %r86040 },            { %r59641, %r59642, %r59643, %r59644 }; 
	// end inline asm
	// begin inline asm
	mma.sync.aligned.m16n8k64.row.col.s32.s4.s4.s32    { %r59655, %r59656, %r59657, %r59658 },    { %r86038, %r86038, %r86038, %r86038 },    { %r86040, %r86040 },            { %r59655, %r59656, %r59657, %r59658 }; 
	// end inline asm
	// begin inline asm
	mma.sync.aligned.m16n8k64.row.col.s32.s4.s4.s32    { %r59627, %r59628, %r59629, %r59630 },    { %r86038, %r86038, %r86038, %r86038 },    { %r86040, %r86040 },            { %r59627, %r59628, %r59629, %r59630 }; 
	// end inline asm
	// begin inline asm
	mma.sync.aligned.m16n8k64.row.col.s32.s4.s4.s32    { %r59641, %r59642, %r59643, %r59644 },    { %r86038, %r86038, %r86038, %r86038 },    { %r86040, %r86040 },            { %r59641, %r59642, %r59643, %r59644 }; 
	// end inline asm
	// begin inline asm
	mma.sync.aligned.m16n8k64.row.col.s32.s4.s4.s32    { %r59655, %r59656, %r59657, %r59658 },    { %r86038, %r86038, %r86038, %r86038 },    { %r86040, %r86040 },            { %r59655, %r59656, %r59657, %r59658 }; 
	// end inline asm
	// begin inline asm
	mma.sync.aligned.m16n8k64.row.col.s32.s4.s4.s32    { %r59627, %r59628, %r59629, %r59630 },    { %r86038, %r86038, %r86038, %r86038 },    { %r86040, %r86040 },            { %r59627, %r59628, %r59629, %r59630 }; 
	// end inline asm
	// begin inline asm
	mma.sync.aligned.m16n8k64.row.col.s32.s4.s4.s32    { %r59641, %r59642, %r59643, %r59644 },    { %r86038, %r86038, %r86038, %r86038 },    { %r86040, %r86040 },            { %r59641, %r59642, %r59643, %r59644 }; 
	// end inline asm
	// begin inline asm
	mma.sync.aligned.m16n8k64.row.col.s32.s4.s4.s32    { %r59655, %r59656, %r59657, %r59658 },    { %r86038, %r86038, %r86038, %r86038 },    { %r86040, %r86040 },            { %r59655, %r59656, %r59657, %r59658 }; 
	// end inline asm
	// begin inline asm
	mma.sync.aligned.m16n8k64.row.col.s32.s4.s4.s32    { %r59627, %r59628, %r59629, %r59630 },    { %r86038, %r86038, %r86038, %r86038 },    { %r86040, %r86040 },            { %r59627, %r59628, %r59629, %r59630 }; 
	// end inline asm
	// begin inline asm
	mma.sync.aligned.m16n8k64.row.col.s32.s4.s4.s32    { %r59641, %r59642, %r59643, %r59644 },    { %r86038, %r86038, %r86038, %r86038 },    { %r86040, %r86040 },            { %r59641, %r59642, %r59643, %r59644 }; 
	// end inline asm
	// begin inline asm
	mma.sync.aligned.m16n8k64.row.col.s32.s4.s4.s32    { %r59655, %r59656, %r59657, %r59658 },    { %r86038, %r86038, %r86038, %r86038 },    { %r86040, %r86040 },            { %r59655, %r59656, %r59657, %r59658 }; 
	// end inline asm
	// begin inline asm
	mma.sync.aligned.m16n8k64.row.col.s32.s4.s4.s32    { %r59627, %r59628, %r59629, %r59630 },    { %r86038, %r86038, %r86038, %r86038 },    { %r86040, %r86040 },            { %r59627, %r59628, %r59629, %r59630 }; 
	// end inline asm
	// begin inline asm
	mma.sync.aligned.m16n8k64.row.col.s32.s4.s4.s32    { %r59641, %r59642, %r59643, %r59644 },    { %r86038, %r86038, %r86038, %r86038 },    { %r86040, %r86040 },            { %r59641, %r59642, %r59643, %r59644 }; 
	// end inline asm
	// begin inline asm
	mma.sync.aligned.m16n8k64.row.col.s32.s4.s4.s32    { %r59655, %r59656, %r59657, %r59658 },    { %r86038, %r86038, %r86038, %r86038 },    { %r86040, %r86040 },            { %r59655, %r59656, %r59657, %r59658 }; 
	// end inline asm
	// begin inline asm
	mma.sync.aligned.m16n8k64.row.col.s32.s4.s4.s32    { %r59627, %r59628, %r59629, %r59630 },    { %r86038, %r86038, %r86038, %r86038 },    { %r86040, %r86040 },            { %r59627, %r59628, %r59629, %r59630 }; 
	// end inline asm
	// begin inline asm
	mma.sync.aligned.m16n8k64.row.col.s32.s4.s4.s32    { %r59641, %r59642, %r59643, %r59644 },    { %r86038, %r86038, %r86038, %r86038 },    { %r86040, %r86040 },            { %r59641, %r59642, %r59643, %r59644 }; 
	// end inline asm
	// begin inline asm
	mma.sync.aligned.m16n8k64.row.col.s32.s4.s4.s32    { %r59655, %r59656, %r59657, %r59658 },    { %r86038, %r86038, %r86038, %r86038 },    { %r86040, %r86040 },            { %r59655, %r59656, %r59657, %r59658 }; 
	// end inline asm
	// begin inline asm
	mma.sync.aligned.m16n8k64.row.col.s32.s4.s4.s32    { %r59627, %r59628, %r59629, %r59630 },    { %r86038, %r86038, %r86038, %r86038 },    { %r86040, %r86040 },            { %r59627, %r59628, %r59629, %r59630 }; 
	// end inline asm
	// begin inline asm
	mma.sync.aligned.m16n8k64.row.col.s32.s4.s4.s32    { %r59641, %r59642, %r59643, %r59644 },    { %r86038, %r86038, %r86038, %r86038 },    { %r86040, %r86040 },            { %r59641, %r59642, %r59643, %r59644 }; 
	// end inline asm
	// begin inline asm
	mma.sync.aligned.m16n8k64.row.col.s32.s4.s4.s32    { %r59655, %r59656, %r59657, %r59658 },    { %r86038, %r86038, %r86038, %r86038 },    { %r86040, %r86040 },            { %r59655, %r59656, %r59657, %r59658 }; 
	// end inline asm
	// begin inline asm
	mma.sync.aligned.m16n8k64.row.col.s32.s4.s4.s32    { %r59627, %r59628, %r59629, %r59630 },    { %r86038, %r86038, %r86038, %r86038 },    { %r86040, %r86040 },            { %r59627, %r59628, %r59629, %r59630 }; 
	// end inline asm
	// begin inline asm
	mma.sync.aligned.m16n8k64.row.col.s32.s4.s4.s32    { %r59641, %r59642, %r59643, %r59644 },    { %r86038, %r86038, %r86038, %r86038 },    { %r86040, %r86040 },            { %r59641, %r59642, %r59643, %r59644 }; 
	// end inline asm
	// begin inline asm
	mma.sync.aligned.m16n8k64.row.col.s32.s4.s4.s32    { %r59655, %r59656, %r59657, %r59658 },    { %r86038, %r86038, %r86038, %r86038 },    { %r86040, %r86040 },            { %r59655, %r59656, %r59657, %r59658 }; 
	// end inline asm
	// begin inline asm
	mma.sync.aligned.m16n8k64.row.col.s32.s4.s4.s32    { %r59627, %r59628, %r59629, %r59630 },    { %r86038, %r86038, %r86038, %r86038 },    { %r86040, %r86040 },            { %r59627, %r59628, %r59629, %r59630 }; 
	// end inline asm
	// begin inline asm
	mma.sync.aligned.m16n8k64.row.col.s32.s4.s4.s32    { %r59641, %r59642, %r59643, %r59644 },    { %r86038, %r86038, %r86038, %r86038 },    { %r86040, %r86040 },            { %r59641, %r59642, %r59643, %r59644 }; 
	// end inline asm
	// begin inline asm
	mma.sync.aligned.m16n8k64.row.col.s32.s4.s4.s32    { %r59655, %r59656, %r59657, %r59658 },    { %r86038, %r86038, %r86038, %r86038 },    { %r86040, %r86040 },            { %r59655, %r59656, %r59657, %r59658 }; 
	// end inline asm
	// begin inline asm
	mma.sync.aligned.m16n8k64.row.col.s32.s4.s4.s32    { %r59627, %r59628, %r59629, %r59630 },    { %r86038, %r86038, %r86038, %r86038 },    { %r86040, %r86040 },            { %r59627, %r59628, %r59629, %r59630 }; 
	// end inline asm
	// begin inline asm
	mma.sync.aligned.m16n8k64.row.col.s32.s4.s4.s32    { %r59641, %r59642, %r59643, %r59644 },    { %r86038, %r86038, %r86038, %r86038 },    { %r86040, %r86040 },            { %r59641, %r59642, %r59643, %r59644 }; 
	// end inline asm
	// begin inline asm
	mma.sync.aligned.m16n8k64.row.col.s32.s4.s4.s32    { %r59655, %r59656, %r59657, %r59658 },    { %r86038, %r86038, %r86038, %r86038 },    { %r86040, %r86040 },            { %r59655, %r59656, %r59657, %r59658 }; 
	// end inline asm
	// begin inline asm
	mma.sync.aligned.m16n8k64.row.col.s32.s4.s4.s32    { %r59627, %r59628, %r59629, %r59630 },    { %r86038, %r86038, %r86038, %r86038 },    { %r86040, %r86040 },            { %r59627, %r59628, %r59629, %r59630 }; 
	// end inline asm
	// begin inline asm
	mma.sync.aligned.m16n8k64.row.col.s32.s4.s4.s32    { %r59641, %r59642, %r59643, %r59644 },    { %r86038, %r86038, %r86038, %r86038 },    { %r86040, %r86040 },            { %r59641, %r59642, %r59643, %r59644 }; 
	// end inline asm
	// begin inline asm
	mma.sync.aligned.m16n8k64.row.col.s32.s4.s4.s32    { %r59655, %r59656, %r59657, %r59658 },    { %r86038, %r86038, %r86038, %r86038 },    { %r86040, %r86040 },            { %r59655, %r59656, %r59657, %r59658 }; 
	// end inline asm
	// begin inline asm
	mma.sync.aligned.m16n8k64.row.col.s32.s4.s4.s32    { %r59627, %r59628, %r59629, %r59630 },    { %r86038, %r86038, %r86038, %r86038 },    { %r86040, %r86040 },            { %r59627, %r59628, %r59629, %r59630 }; 
	// end inline asm
	// begin inline asm
	mma.sync.aligned.m16n8k64.row.col.s32.s4.s4.s32    { %r59641, %r59642, %r59643, %r59644 },    { %r86038, %r86038, %r86038, %r86038 },    { %r86040, %r86040 },            { %r59641, %r59642, %r59643, %r59644 }; 
	// end inline asm
	// begin inline asm
	mma.sync.aligned.m16n8k64.row.col.s32.s4.s4.s32    { %r59655, %r59656, %r59657, %r59658 },    { %r86038, %r86038, %r86038, %r86038 },    { %r86040, %r86040 },            { %r59655, %r59656, %r59657, %r59658 }; 
	// end inline asm
	// begin inline asm
	mma.sync.aligned.m16n8k64.row.col.s32.s4.s4.s32    { %r59627, %r59628, %r59629, %r59630 },    { %r86038, %r86038, %r86038, %r86038 },    { %r86040, %r86040 },            { %r59627, %r59628, %r59629, %r59630 }; 
	// end inline asm
	// begin inline asm
	mma.sync.aligned.m16n8k64.row.col.s32.s4.s4.s32    { %r59641, %r59642, %r59643, %r59644 },    { %r86038, %r86038, %r86038, %r86038 },    { %r86040, %r86040 },            { %r59641, %r59642, %r59643, %r59644 }; 
	// end inline asm
	// begin inline asm
	mma.sync.aligned.m16n8k64.row.col.s32.s4.s4.s32    { %r59655, %r59656, %r59657, %r59658 },    { %r86038, %r86038, %r86038, %r86038 },    { %r86040, %r86040 },            { %r59655, %r59656, %r59657, %r59658 }; 
	// end inline asm
	// begin inline asm
	mma.sync.aligned.m16n8k64.row.col.s32.s4.s4.s32    { %r59627, %r59628, %r59629, %r59630 },    { %r86038, %r86038, %r86038, %r86038 },    { %r86040, %r86040 },            { %r59627, %r59628, %r59629, %r59630 }; 
	// end inline asm
	// begin inline asm
	mma.sync.aligned.m16n8k64.row.col.s32.s4.s4.s32    { %r59641, %r59642, %r59643, %r59644 },    { %r86038, %r86038, %r86038, %r86038 },    { %r86040, %r86040 },            { %r59641, %r59642, %r59643, %r59644 }; 
	// end inline asm
	// begin inline asm
	mma.sync.aligned.m16n8k64.row.col.s32.s4.s4.s32    { %r59655, %r59656, %r59657, %r59658 },    { %r86038, %r86038, %r86038, %r86038 },    { %r86040, %r86040 },            { %r59655, %r59656, %r59657, %r59658 }; 
	// end inline asm
	// begin inline asm
	mma.sync.aligned.m16n8k64.row.col.s32.s4.s4.s32    { %r59627, %r59628, %r59629, %r59630 },    { %r86038, %r86038, %r86038, %r86038 },    { %r86040, %r86040 },            { %r59627, %r59628, %r59629, %r59630 }; 
	// end inline asm
	// begin inline asm
	mma.sync.aligned.m16n8k64.row.col.s32.s4.s4.s32    { %r59641, %r59642, %r59643, %r59644 },    { %r86038, %r86038, %r86038, %r86038 },    { %r86040, %r86040 },            { %r59641, %r59642, %r59643, %r59644 }; 
	// end inline asm
	// begin inline asm
	mma.sync.aligned.m16n8k64.row.col.s32.s4.s4.s32    { %r59655, %r59656, %r59657, %r59658 },    { %r86038, %r86038, %r86038, %r86038 },    { %r86040, %r86040 },            { %r59655, %r59656, %r59657, %r59658 }; 
	// end inline asm
	// begin inline asm
	mma.sync.aligned.m16n8k64.row.col.s32.s4.s4.s32    { %r59627, %r59628, %r59629, %r59630 },    { %r86038, %r86038, %r86038, %r86038 },    { %r86040, %r86040 },            { %r59627, %r59628, %r59629, %r59630 }; 
	// end inline asm
	// begin inline asm
	mma.sync.aligned.m16n8k64.row.col.s32.s4.s4.s32    { %r59641, %r59642, %r59643, %r59644 },    { %r86038, %r86038, %r86038, %r86038 },    { %r86040, %r86040 },            { %r59641, %r59642, %r59643, %r59644 }; 
	// end inline asm
	// begin inline asm
	mma.sync.aligned.m16n8k64.row.col.s32.s4.s4.s32    { %r59655, %r59656, %r59657, %r59658 },    { %r86038, %r86038, %r86038, %r86038 },    { %r86040, %r86040 },            { %r59655, %r59656, %r59657, %r59658 }; 
	// end inline asm
	// begin inline asm
	mma.sync.aligned.m16n8k64.row.col.s32.s4.s4.s32    { %r59627, %r59628, %r59629, %r59630 },    { %r86038, %r86038, %r86038, %r86038 },    { %r86040, %r86040 },            { %r59627, %r59628, %r59629, %r59630 }; 
	// end inline asm
	// begin inline asm
	mma.sync.aligned.m16n8k64.row.col.s32.s4.s4.s32    { %r59641, %r59642, %r59643, %r59644 },    { %r86038, %r86038, %r86038, %r86038 },    { %r86040, %r86040 },            { %r59641, %r59642, %r59643, %r59644 }; 
	// end inline asm
	// begin inline asm
	mma.sync.aligned.m16n8k64.row.col.s32.s4.s4.s32    { %r59655, %r59656, %r59657, %r59658 },    { %r86038, %r86038, %r86038, %r86038 },    { %r86040, %r86040 },            { %r59655, %r59656, %r59657, %r59658 }; 
	// end inline asm
	// begin inline asm
	mma.sync.aligned.m16n8k64.row.col.s32.s4.s4.s32    { %r59627, %r59628, %r59629, %r59630 },    { %r86038, %r86038, %r86038, %r86038 },    { %r86040, %r86040 },            { %r59627, %r59628, %r59629, %r59630 }; 
	// end inline asm
	// begin inline asm
	mma.sync.aligned.m16n8k64.row.col.s32.s4.s4.s32    { %r59641, %r59642, %r59643, %r59644 },    { %r86038, %r86038, %r86038, %r86038 },    { %r86040, %r86040 },            { %r59641, %r59642, %r59643, %r59644 }; 
	// end inline asm
	// begin inline asm
	mma.sync.aligned.m16n8k64.row.col.s32.s4.s4.s32    { %r59655, %r59656, %r59657, %r59658 },    { %r86038, %r86038, %r86038, %r86038 },    { %r86040, %r86040 },            { %r59655, %r59656, %r59657, %r59658 }; 
	// end inline asm
	// begin inline asm
	mma.sync.aligned.m16n8k64.row.col.s32.s4.s4.s32    { %r59627, %r59628, %r59629, %r59630 },    { %r86038, %r86038, %r86038, %r86038 },    { %r86040, %r86040 },            { %r59627, %r59628, %r59629, %r59630 }; 
	// end inline asm
	// begin inline asm
	mma.sync.aligned.m16n8k64.row.col.s32.s4.s4.s32    { %r59641, %r59642, %r59643, %r59644 },    { %r86038, %r86038, %r86038, %r86038 },    { %r86040, %r86040 },            { %r59641, %r59642, %r59643, %r59644 }; 
	// end inline asm
	// begin inline asm
	mma.sync.aligned.m16n8k64.row.col.s32.s4.s4.s32    { %r59655, %r59656, %r59657, %r59658 },    { %r86038, %r86038, %r86038, %r86038 },    { %r86040, %r86040 },            { %r59655, %r59656, %r59657, %r59658 }; 
	// end inline asm
	// begin inline asm
	mma.sync.aligned.m16n8k64.row.col.s32.s4.s4.s32    { %r59627, %r59628, %r59629, %r59630 },    { %r86038, %r86038, %r86038, %r86038 },    { %r86040, %r86040 },            { %r59627, %r59628, %r59629, %r59630 }; 
	// end inline asm
	// begin inline asm
	mma.sync.aligned.m16n8k64.row.col.s32.s4.s4.s32    { %r59641, %r59642, %r59643, %r59644 },    { %r86038, %r86038, %r86038, %r86038 },    { %r86040, %r86040 },            { %r59641, %r59642, %r59643, %r59644 }; 
	// end inline asm
	// begin inline asm
	mma.sync.aligned.m16n8k64.row.col.s32.s4.s4.s32    { %r59655, %r59656, %r59657, %r59658 },    { %r86038, %r86038, %r86038, %r86038 },    { %r86040, %r86040 },            { %r59655, %r59656, %r59657, %r59658 }; 
	// end inline asm
	// begin inline asm
	mma.sync.aligned.m16n8k64.row.col.s32.s4.s4.s32    { %r59627, %r59628, %r59629, %r59630 },    { %r86038, %r86038, %r86038, %r86038 },    { %r86040, %r86040 },            { %r59627, %r59628, %r59629, %r59630 }; 
	// end inline asm
	// begin inline asm
	mma.sync.aligned.m16n8k64.row.col.s32.s4.s4.s32    { %r59641, %r59642, %r59643, %r59644 },    { %r86038, %r86038, %r86038, %r86038 },    { %r86040, %r86040 },            { %r59641, %r59642, %r59643, %r59644 }; 
	// end inline asm
	// begin inline asm
	mma.sync.aligned.m16n8k64.row.col.s32.s4.s4.s32    { %r59655, %r59656, %r59657, %r59658 },    { %r86038, %r86038, %r86038, %r86038 },    { %r86040, %r86040 },            { %r59655, %r59656, %r59657, %r59658 }; 
	// end inline asm
	// begin inline asm
	mma.sync.aligned.m16n8k64.row.col.s32.s4.s4.s32    { %r59627, %r59628, %r59629, %r59630 },    { %r86038, %r86038, %r86038, %r86038 },    { %r86040, %r86040 },            { %r59627, %r59628, %r59629, %r59630 }; 
	// end inline asm
	// begin inline asm
	mma.sync.aligned.m16n8k64.row.col.s32.s4.s4.s32    { %r59641, %r59642, %r59643, %r59644 },    { %r86038, %r86038, %r86038, %r86038 },    { %r86040, %r86040 },            { %r59641, %r59642, %r59643, %r59644 }; 
	// end inline asm
	// begin inline asm
	mma.sync.aligned.m16n8k64.row.col.s32.s4.s4.s32    { %r59655, %r59656, %r59657, %r59658 },    { %r86038, %r86038, %r86038, %r86038 },    { %r86040, %r86040 },            { %r59655, %r59656, %r59657, %r59658 }; 
	// end inline asm
	// begin inline asm
	mma.sync.aligned.m16n8k64.row.col.s32.s4.s4.s32    { %r59627, %r59628, %r59629, %r59630 },    { %r86038, %r86038, %r86038, %r86038 },    { %r86040, %r86040 },            { %r59627, %r59628, %r59629, %r59630 }; 
	// end inline asm
	// begin inline asm
	mma.sync.aligned.m16n8k64.row.col.s32.s4.s4.s32    { %r59641, %r59642, %r59643, %r59644 },    { %r86038, %r86038, %r86038, %r86038 },    { %r86040, %r86040 },            { %r59641, %r59642, %r59643, %r59644 }; 
	// end inline asm
	// begin inline asm
	mma.sync.aligned.m16n8k64.row.col.s32.s4.s4.s32    { %r59655, %r59656, %r59657, %r59658 },    { %r86038, %r86038, %r86038, %r86038 },    { %r86040, %r86040 },            { %r59655, %r59656, %r59657, %r59658 }; 
	// end inline asm
	// begin inline asm
	mma.sync.aligned.m16n8k64.row.col.s32.s4.s4.s32    { %r59627, %r59628, %r59629, %r59630 },    { %r86038, %r86038, %r86038, %r86038 },    { %r86040, %r86040 },            { %r59627, %r59628, %r59629, %r59630 }; 
	// end inline asm
	// begin inline asm
	mma.sync.aligned.m16n8k64.row.col.s32.s4.s4.s32    { %r59641, %r59642, %r59643, %r59644 },    { %r86038, %r86038, %r86038, %r86038 },    { %r86040, %r86040 },            { %r59641, %r59642, %r59643, %r59644 }; 
	// end inline asm
	// begin inline asm
	mma.sync.aligned.m16n8k64.row.col.s32.s4.s4.s32    { %r59655, %r59656, %r59657, %r59658 },    { %r86038, %r86038, %r86038, %r86038 },    { %r86040, %r86040 },            { %r59655, %r59656, %r59657, %r59658 }; 
	// end inline asm
	// begin inline asm
	mma.sync.aligned.m16n8k64.row.col.s32.s4.s4.s32    { %r59627, %r59628, %r59629, %r59630 },    { %r86038, %r86038, %r86038, %r86038 },    { %r86040, %r86040 },            { %r59627, %r59628, %r59629, %r59630 }; 
	// end inline asm
	// begin inline asm
	mma.sync.aligned.m16n8k64.row.col.s32.s4.s4.s32    { %r59641, %r59642, %r59643, %r59644 },    { %r86038, %r86038, %r86038, %r86038 },    { %r86040, %r86040 },            { %r59641, %r59642, %r59643, %r59644 }; 
	// end inline asm
	// begin inline asm
	mma.sync.aligned.m16n8k64.row.col.s32.s4.s4.s32    { %r59655, %r59656, %r59657, %r59658 },    { %r86038, %r86038, %r86038, %r86038 },    { %r86040, %r86040 },            { %r59655, %r59656, %r59657, %r59658 }; 
	// end inline asm
	// begin inline asm
	mma.sync.aligned.m16n8k64.row.col.s32.s4.s4.s32    { %r59627, %r59628, %r59629, %r59630 },    { %r86038, %r86038, %r86038, %r86038 },    { %r86040, %r86040 },            { %r59627, %r59628, %r59629, %r59630 }; 
	// end inline asm
	// begin inline asm
	mma.sync.aligned.m16n8k64.row.col.s32.s4.s4.s32    { %r59641, %r59642, %r59643, %r59644 },    { %r86038, %r86038, %r86038, %r86038 },    { %r86040, %r86040 },            { %r59641, %r59642, %r59643, %r59644 }; 
	// end inline asm
	// begin inline asm
	mma.sync.aligned.m16n8k64.row.col.s32.s4.s4.s32    { %r59655, %r59656, %r59657, %r59658 },    { %r86038, %r86038, %r86038, %r86038 },    { %r86040, %r86040 },            { %r59655, %r59656, %r59657, %r59658 }; 
	// end inline asm
	// begin inline asm
	mma.sync.aligned.m16n8k64.row.col.s32.s4.s4.s32    { %r59627, %r59628, %r59629, %r59630 },    { %r86038, %r86038, %r86038, %r86038 },    { %r86040, %r86040 },            { %r59627, %r59628, %r59629, %r59630 }; 
	// end inline asm
	// begin inline asm
	mma.sync.aligned.m16n8k64.row.col.s32.s4.s4.s32    { %r59641, %r59642, %r59643, %r59644 },    { %r86038, %r86038, %r86038, %r86038 },    { %r86040, %r86040 },            { %r59641, %r59642, %r59643, %r59644 }; 
	// end inline asm
	// begin inline asm
	mma.sync.aligned.m16n8k64.row.col.s32.s4.s4.s32    { %r59655, %r59656, %r59657, %r59658 },    { %r86038, %r86038, %r86038, %r86038 },    { %r86040, %r86040 },            { %r59655, %r59656, %r59657, %r59658 }; 
	// end inline asm
	// begin inline asm
	mma.sync.aligned.m16n8k64.row.col.s32.s4.s4.s32    { %r59627, %r59628, %r59629, %r59630 },    { %r86038, %r86038, %r86038, %r86038 },    { %r86040, %r86040 },            { %r59627, %r59628, %r59629, %r59630 }; 
	// end inline asm
	// begin inline asm
	mma.sync.aligned.m16n8k64.row.col.s32.s4.s4.s32    { %r59641, %r59642, %r59643, %r59644 },    { %r86038, %r86038, %r86038, %r86038 },    { %r86040, %r86040 },            { %r59641, %r59642, %r59643, %r59644 }; 
	// end inline asm
	// begin inline asm
	mma.sync.aligned.m16n8k64.row.col.s32.s4.s4.s32    { %r59655, %r59656, %r59657, %r59658 },    { %r86038, %r86038, %r86038, %r86038 },    { %r86040, %r86040 },            { %r59655, %r59656, %r59657, %r59658 }; 
	// end inline asm
	// begin inline asm
	mma.sync.aligned.m16n8k64.row.col.s32.s4.s4.s32    { %r59627, %r59628, %r59629, %r59630 },    { %r86038, %r86038, %r86038, %r86038 },    { %r86040, %r86040 },            { %r59627, %r59628, %r59629, %r59630 }; 
	// end inline asm
	// begin inline asm
	mma.sync.aligned.m16n8k64.row.col.s32.s4.s4.s32    { %r59641, %r59642, %r59643, %r59644 },    { %r86038, %r86038, %r86038, %r86038 },    { %r86040, %r86040 },            { %r59641, %r59642, %r59643, %r59644 }; 
	// end inline asm
	// begin inline asm
	mma.sync.aligned.m16n8k64.row.col.s32.s4.s4.s32    { %r59655, %r59656, %r59657, %r59658 },    { %r86038, %r86038, %r86038, %r86038 },    { %r86040, %r86040 },            { %r59655, %r59656, %r59657, %r59658 }; 
	// end inline asm
	// begin inline asm
	mma.sync.aligned.m16n8k64.row.col.s32.s4.s4.s32    { %r59627, %r59628, %r59629, %r59630 },    { %r86038, %r86038, %r86038, %r86038 },    { %r86040, %r86040 },            { %r59627, %r59628, %r59629, %r59630 }; 
	// end inline asm
	// begin inline asm
	mma.sync.aligned.m16n8k64.row.col.s32.s4.s4.s32    { %r59641, %r59642, %r59643, %r59644 },    { %r86038, %r86038, %r86038, %r86038 },    { %r86040, %r86040 },            { %r59641, %r59642, %r59643, %r59644 }; 
	// end inline asm
	// begin inline asm
	mma.sync.aligned.m16n8k64.row.col.s32.s4.s4.s32    { %r59655, %r59656, %r59657, %r59658 },    { %r86038, %r86038, %r86038, %r86038 },    { %r86040, %r86040 },            { %r59655, %r59656, %r59657, %r59658 }; 
	// end inline asm
	// begin inline asm
	mma.sync.aligned.m16n8k64.row.col.s32.s4.s4.s32    { %r59627, %r59628, %r59629, %r59630 },    { %r86038, %r86038, %r86038, %r86038 },    { %r86040, %r86040 },            { %r59627, %r59628, %r59629, %r59630 }; 
	// end inline asm
	// begin inline asm
	mma.sync.aligned.m16n8k64.row.col.s32.s4.s4.s32    { %r59641, %r59642, %r59643, %r59644 },    { %r86038, %r86038, %r86038, %r86038 },    { %r86040, %r86040 },            { %r59641, %r59642, %r59643, %r59644 }; 
	// end inline asm
	// begin inline asm
	mma.sync.aligned.m16n8k64.row.col.s32.s4.s4.s32    { %r59655, %r59656, %r59657, %r59658 },    { %r86038, %r86038, %r86038, %r86038 },    { %r86040, %r86040 },            { %r59655, %r59656, %r59657, %r59658 }; 
	// end inline asm
	// begin inline asm
	mma.sync.aligned.m16n8k64.row.col.s32.s4.s4.s32    { %r59627, %r59628, %r59629, %r59630 },    { %r86038, %r86038, %r86038, %r86038 },    { %r86040, %r86040 },            { %r59627, %r59628, %r59629, %r59630 }; 
	// end inline asm
	// begin inline asm
	mma.sync.aligned.m16n8k64.row.col.s32.s4.s4.s32    { %r59641, %r59642, %r59643, %r59644 },    { %r86038, %r86038, %r86038, %r86038 },    { %r86040, %r86040 },            { %r59641, %r59642, %r59643, %r59644 }; 
	// end inline asm
	// begin inline asm
	mma.sync.aligned.m16n8k64.row.col.s32.s4.s4.s32    { %r59655, %r59656, %r59657, %r59658 },    { %r86038, %r86038, %r86038, %r86038 },    { %r86040, %r86040 },            { %r59655, %r59656, %r59657, %r59658 }; 
	// end inline asm
	// begin inline asm
	mma.sync.aligned.m16n8k64.row.col.s32.s4.s4.s32    { %r59627, %r59628, %r59629, %r59630 },    { %r86038, %r86038, %r86038, %r86038 },    { %r86040, %r86040 },            { %r59627, %r59628, %r59629, %r59630 }; 
	// end inline asm
	// begin inline asm
	mma.sync.aligned.m16n8k64.row.col.s32.s4.s4.s32    { %r59641, %r59642, %r59643, %r59644 },    { %r86038, %r86038, %r86038, %r86038 },    { %r86040, %r86040 },            { %r59641, %r59642, %r59643, %r59644 }; 
	// end inline asm
	// begin inline asm
	mma.sync.aligned.m16n8k64.row.col.s32.s4.s4.s32    { %r59655, %r59656, %r59657, %r59658 },    { %r86038, %r86038, %r86038, %r86038 },    { %r86040, %r86040 },            { %r59655, %r59656, %r59657, %r59658 }; 
	// end inline asm
	// begin inline asm
	mma.sync.aligned.m16n8k64.row.col.s32.s4.s4.s32    { %r59627, %r59628, %r59629, %r59630 },    { %r86038, %r86038, %r86038, %r86038 },    { %r86040, %r86040 },            { %r59627, %r59628, %r59629, %r59630 }; 
	// end inline asm
	// begin inline asm
	mma.sync.aligned.m16n8k64.row.col.s32.s4.s4.s32    { %r59641, %r59642, %r59643, %r59644 },    { %r86038, %r86038, %r86038, %r86038 },    { %r86040, %r86040 },            { %r59641, %r59642, %r59643, %r59644 }; 
	// end inline asm
	// begin inline asm
	mma.sync.aligned.m16n8k64.row.col.s32.s4.s4.s32    { %r59655, %r59656, %r59657, %r59658 },    { %r86038, %r86038, %r86038, %r86038 },    { %r86040, %r86040 },            { %r59655, %r59656, %r59657, %r59658 }; 
	// end inline asm
	// begin inline asm
	mma.sync.aligned.m16n8k64.row.col.s32.s4.s4.s32    { %r59627, %r59628, %r59629, %r59630 },    { %r86038, %r86038, %r86038, %r86038 },    { %r86040, %r86040 },            { %r59627, %r59628, %r59629, %r59630 }; 
	// end inline asm
	// begin inline asm
	mma.sync.aligned.m16n8k64.row.col.s32.s4.s4.s32    { %r59641, %r59642, %r59643, %r59644 },    { %r86038, %r86038, %r86038, %r86038 },    { %r86040, %r86040 },            { %r59641, %r59642, %r59643, %r59644 }; 
	// end inline asm
	// begin inline asm
	mma.sync.aligned.m16n8k64.row.col.s32.s4.s4.s32    { %r59655, %r59656, %r59657, %r59658 },    { %r86038, %r86038, %r86038, %r86038 },    { %r86040, %r86040 },            { %r59655, %r59656, %r59657, %r59658 }; 
	// end inline asm
	// begin inline asm
	mma.sync.aligned.m16n8k64.row.col.s32.s4.s4.s32    { %r59627, %r59628, %r59629, %r59630 },    { %r86038, %r86038, %r86038, %r86038 },    { %r86040, %r86040 },            { %r59627, %r59628, %r59629, %r59630 }; 
	// end inline asm
	// begin inline asm
	mma.sync.aligned.m16n8k64.row.col.s32.s4.s4.s32    { %r59641, %r59642, %r59643, %r59644 },    { %r86038, %r86038, %r86038, %r86038 },    { %r86040, %r86040 },            { %r59641, %r59642, %r59643, %r59644 }; 
	// end inline asm
	// begin inline asm
	mma.sync.aligned.m16n8k64.row.col.s32.s4.s4.s32    { %r59655, %r59656, %r59657, %r59658 },    { %r86038, %r86038, %r86038, %r86038 },    { %r86040, %r86040 },            { %r59655, %r59656, %r59657, %r59658 }; 
	// end inline asm
	// begin inline asm
	mma.sync.aligned.m16n8k64.row.col.s32.s4.s4.s32    { %r59627, %r59628, %r59629, %r59630 },    { %r86038, %r86038, %r86038, %r86038 },    { %r86040, %r86040 },            { %r59627, %r59628, %r59629, %r59630 }; 
	// end inline asm
	// begin inline asm
	mma.sync.aligned.m16n8k64.row.col.s32.s4.s4.s32    { %r59641, %r59642, %r59643, %r59644 },    { %r86038, %r86038, %r86038, %r86038 },    { %r86040, %r86040 },            { %r59641, %r59642, %r59643, %r59644 }; 
	// end inline asm
	// begin inline asm
	mma.sync.aligned.m16n8k64.row.col.s32.s4.s4.s32    { %r59655, %r59656, %r59657, %r59658 },    { %r86038, %r86038, %r86038, %r86038 },    { %r86040, %r86040 },            { %r59655, %r59656, %r59657, %r59658 }; 
	// end inline asm
	// begin inline asm
	mma.sync.aligned.m16n8k64.row.col.s32.s4.s4.s32    { %r59627, %r59628, %r59629, %r59630 },    { %r86038, %r86038, %r86038, %r86038 },    { %r86040, %r86040 },            { %r59627, %r59628, %r59629, %r59630 }; 
	// end inline asm
	// begin inline asm
	mma.sync.aligned.m16n8k64.row.col.s32.s4.s4.s32    { %r59641, %r59642, %r59643, %r59644 },    { %r86038, %r86038, %r86038, %r86038 },    { %r86040, %r86040 },            { %r59641, %r59642, %r59643, %r59644 }; 
	// end inline asm
	// begin inline asm
	mma.sync.aligned.m16n8k64.row.col.s32.s4.s4.s32    { %r59655, %r59656, %r59657, %r59658 },    { %r86038, %r86038, %r86038, %r86038 },    { %r86040, %r86040 },            { %r59655, %r59656, %r59657, %r59658 }; 
	// end inline asm
	// begin inline asm
	mma.sync.aligned.m16n8k64.row.col.s32.s4.s4.s32    { %r59627, %r59628, %r59629, %r59630 },    { %r86038, %r86038, %r86038, %r86038 },    { %r86040, %r86040 },            { %r59627, %r59628, %r59629, %r59630 }; 
	// end inline asm
	// begin inline asm
	mma.sync.aligned.m16n8k64.row.col.s32.s4.s4.s32    { %r59641, %r59642, %r59643, %r59644 },    { %r86038, %r86038, %r86038, %r86038 },    { %r86040, %r86040 },            { %r59641, %r59642, %r59643, %r59644 }; 
	// end inline asm
	// begin inline asm
	mma.sync.aligned.m16n8k64.row.col.s32.s4.s4.s32    { %r59655, %r59656, %r59657, %r59658 },    { %r86038, %r86038, %r86038, %r86038 },    { %r86040, %r86040 },            { %r59655, %r59656, %r59657, %r59658 }; 
	// end inline asm
	// begin inline asm
	mma.sync.aligned.m16n8k64.row.col.s32.s4.s4.s32    { %r59627, %r59628, %r59629, %r59630 },    { %r86038, %r86038, %r86038, %r86038 },    { %r86040, %r86040 },            { %r59627, %r59628, %r59629, %r59630 }; 
	// end inline asm
	// begin inline asm
	mma.sync.aligned.m16n8k64.row.col.s32.s4.s4.s32    { %r59641, %r59642, %r59643, %r59644 },    { %r86038, %r86038, %r86038, %r86038 },    { %r86040, %r86040 },            { %r59641, %r59642, %r59643, %r59644 }; 
	// end inline asm
	// begin inline asm
	mma.sync.aligned.m16n8k64.row.col.s32.s4.s4.s32    { %r59655, %r59656, %r59657, %r59658 },    { %r86038, %r86038, %r86038, %r86038 },    { %r86040, %r86040 },            { %r59655, %r59656, %r59657, %r59658 }; 
	// end inline asm
	// begin inline asm
	mma.sync.aligned.m16n8k64.row.col.s32.s4.s4.s32    { %r59627, %r59628, %r59629, %r59630 },    { %r86038, %r86038, %r86038, %r86038 },    { %r86040, %r86040 },            { %r59627, %r59628, %r59629, %r59630 }; 
	// end inline asm
	// begin inline asm
	mma.sync.aligned.m16n8k64.row.col.s32.s4.s4.s32    { %r59641, %r59642, %r59643, %r59644 },    { %r86038, %r86038, %r86038, %r86038 },    { %r86040, %r86040 },            { %r59641, %r59642, %r59643, %r59644 }; 
	// end inline asm
	// begin inline asm
	mma.sync.aligned.m16n8k64.row.col.s32.s4.s4.s32    { %r59655, %r59656, %r59657, %r59658 },    { %r86038, %r86038, %r86038, %r86038 },    { %r86040, %r86040 },            { %r59655, %r59656, %r59657, %r59658 }; 
	// end inline asm
	// begin inline asm
	mma.sync.aligned.m16n8k64.row.col.s32.s4.s4.s32    { %r59627, %r59628, %r59629, %r59630 },    { %r86038, %r86038, %r86038, %r86038 },    { %r86040, %r86040 },            { %r59627, %r59628, %r59629, %r59630 }; 
	// end inline asm
	// begin inline asm
	mma.sync.aligned.m16n8k64.row.col.s32.s4.s4.s32    { %r59641, %r59642, %r59643, %r59644 },    { %r86038, %r86038, %r86038, %r86038 },    { %r86040, %r86040 },            { %r59641, %r59642, %r59643, %r59644 }; 
	// end inline asm
	// begin inline asm
	mma.sync.aligned.m16n8k64.row.col.s32.s4.s4.s32    { %r59655, %r59656, %r59657, %r59658 },    { %r86038, %r86038, %r86038, %r86038 },    { %r86040, %r86040 },            { %r59655, %r59656, %r59657, %r59658 }; 
	// end inline asm
	// begin inline asm
	mma.sync.aligned.m16n8k64.row.col.s32.s4.s4.s32    { %r59627, %r59628, %r59629, %r59630 },    { %r86038, %r86038, %r86038, %r86038 },    { %r86040, %r86040 },            { %r59627, %r59628, %r59629, %r59630 }; 
	// end inline asm
	// begin inline asm
	mma.sync.aligned.m16n8k64.row.col.s32.s4.s4.s32    { %r59641, %r59642, %r59643, %r59644 },    { %r86038, %r86038, %r86038, %r86038 },    { %r86040, %r86040 },            { %r59641, %r59642, %r59643, %r59644 }; 
	// end inline asm
	// begin inline asm
	mma.sync.aligned.m16n8k64.row.col.s32.s4.s4.s32    { %r59655, %r59656, %r59657, %r59658 },    { %r86038, %r86038, %r86038, %r86038 },    { %r86040, %r86040 },            { %r59655, %r59656, %r59657, %r59658 }; 
	// end inline asm
	// begin inline asm
	mma.sync.aligned.m16n8k64.row.col.s32.s4.s4.s32    { %r59627, %r59628, %r59629, %r59630 },    { %r86038, %r86038, %r86038, %r86038 },    { %r86040, %r86040 },            { %r59627, %r59628, %r59629, %r59630 }; 
	// end inline asm
	// begin inline asm
	mma.sync.aligned.m16n8k64.row.col.s32.s4.s4.s32    { %r59641, %r59642, %r59643, %r59644 },    { %r86038, %r86038, %r86038, %r86038 },    { %r86040, %r86040 },            { %r59641, %r59642, %r59643, %r59644 }; 
	// end inline asm
	// begin inline asm
	mma.sync.aligned.m16n8k64.row.col.s32.s4.s4.s32    { %r59655, %r59656, %r59657, %r59658 },    { %r86038, %r86038, %r86038, %r86038 },    { %r86040, %r86040 },            { %r59655, %r59656, %r59657, %r59658 }; 
	// end inline asm
	// begin inline asm
	mma.sync.aligned.m16n8k64.row.col.s32.s4.s4.s32    { %r59627, %r59628, %r59629, %r59630 },    { %r86038, %r86038, %r86038, %r86038 },    { %r86040, %r86040 },            { %r59627, %r59628, %r59629, %r59630 }; 
	// end inline asm
	// begin inline asm
	mma.sync.aligned.m16n8k64.row.col.s32.s4.s4.s32    { %r59641, %r59642, %r59643, %r59644 },    { %r86038, %r86038, %r86038, %r86038 },    { %r86040, %r86040 },            { %r59641, %r59642, %r59643, %r59644 }; 
	// end inline asm
	// begin inline asm
	mma.sync.aligned.m16n8k64.row.col.s32.s4.s4.s32    { %r59655, %r59656, %r59657, %r59658 },    { %r86038, %r86038, %r86038, %r86038 },    { %r86040, %r86040 },            { %r59655, %r59656, %r59657, %r59658 }; 
	// end inline asm
	// begin inline asm
	mma.sync.aligned.m16n8k64.row.col.s32.s4.s4.s32    { %r59627, %r59628, %r59629, %r59630 },    { %r86038, %r86038, %r86038, %r86038 },    { %r86040, %r86040 },            { %r59627, %r59628, %r59629, %r59630 }; 
	// end inline asm
	// begin inline asm
	mma.sync.aligned.m16n8k64.row.col.s32.s4.s4.s32    { %r59641, %r59642, %r59643, %r59644 },    { %r86038, %r86038, %r86038, %r86038 },    { %r86040, %r86040 },            { %r59641, %r59642, %r59643, %r59644 }; 
	// end inline asm
	// begin inline asm
	mma.sync.aligned.m16n8k64.row.col.s32.s4.s4.s32    { %r59655, %r59656, %r59657, %r59658 },    { %r86038, %r86038, %r86038, %r86038 },    { %r86040, %r86040 },            { %r59655, %r59656, %r59657, %r59658 }; 
	// end inline asm
	// begin inline asm
	mma.sync.aligned.m16n8k64.row.col.s32.s4.s4.s32    { %r59627, %r59628, %r59629, %r59630 },    { %r86038, %r86038, %r86038, %r86038 },    { %r86040, %r86040 },            { %r59627, %r59628, %r59629, %r59630 }; 
	// end inline asm
	// begin inline asm
	mma.sync.aligned.m16n8k64.row.col.s32.s4.s4.s32    { %r59641, %r59642, %r59643, %r59644 },    { %r86038, %r86038, %r86038, %r86038 },    { %r86040, %r86040 },            { %r59641, %r59642, %r59643, %r59644 }; 
	// end inline asm
	// begin inline asm
	mma.sync.aligned.m16n8k64.row.col.s32.s4.s4.s32    { %r59655, %r59656, %r59657, %r59658 },    { %r86038, %r86038, %r86038, %r86038 },    { %r86040, %r86040 },            { %r59655, %r59656, %r59657, %r59658 }; 
	// end inline asm
	// begin inline asm
	mma.sync.aligned.m16n8k64.row.col.s32.s4.s4.s32    { %r59627, %r59628, %r59629, %r59630 },    { %r86038, %r86038, %r86038, %r86038 },    { %r86040, %r86040 },            { %r59627, %r59628, %r59629, %r59630 }; 
	// end inline asm
	// begin inline asm
	mma.sync.aligned.m16n8k64.row.col.s32.s4.s4.s32    { %r59641, %r59642, %r59643, %r59644 },    { %r86038, %r86038, %r86038, %r86038 },    { %r86040, %r86040 },            { %r59641, %r59642, %r59643, %r59644 }; 
	// end inline asm
	// begin inline asm
	mma.sync.aligned.m16n8k64.row.col.s32.s4.s4.s32    { %r59655, %r59656, %r59657, %r59658 },    { %r86038, %r86038, %r86038, %r86038 },    { %r86040, %r86040 },            { %r59655, %r59656, %r59657, %r59658 }; 
	// end inline asm
	// begin inline asm
	mma.sync.aligned.m16n8k64.row.col.s32.s4.s4.s32    { %r59627, %r59628, %r59629, %r59630 },    { %r86038, %r86038, %r86038, %r86038 },    { %r86040, %r86040 },            { %r59627, %r59628, %r59629, %r59630 }; 
	// end inline asm
	// begin inline asm
	mma.sync.aligned.m16n8k64.row.col.s32.s4.s4.s32    { %r59641, %r59642, %r59643, %r59644 },    { %r86038, %r86038, %r86038, %r86038 },    { %r86040, %r86040 },            { %r59641, %r59642, %r59643, %r59644 }; 
	// end inline asm
	// begin inline asm
	mma.sync.aligned.m16n8k64.row.col.s32.s4.s4.s32    { %r59655, %r59656, %r59657, %r59658 },    { %r86038, %r86038, %r86038, %r86038 },    { %r86040, %r86040 },            { %r59655, %r59656, %r59657, %r59658 }; 
	// end inline asm
	// begin inline asm
	mma.sync.aligned.m16n8k64.row.col.s32.s4.s4.s32    { %r59627, %r59628, %r59629, %r59630 },    { %r86038, %r86038, %r86038, %r86038 },    { %r86040, %r86040 },            { %r59627, %r59628, %r59629, %r59630 }; 
	// end inline asm
	// begin inline asm
	mma.sync.aligned.m16n8k64.row.col.s32.s4.s4.s32    { %r59641, %r59642, %r59643, %r59644 },    { %r86038, %r86038, %r86038, %r86038 },    { %r86040, %r86040 },            { %r59641, %r59642, %r59643, %r59644 }; 
	// end inline asm
	// begin inline asm
	mma.sync.aligned.m16n8k64.row.col.s32.s4.s4.s32    { %r59655, %r59656, %r59657, %r59658 },    { %r86038, %r86038, %r86038, %r86038 },    { %r86040, %r86040 },            { %r59655, %r59656, %r59657, %r59658 }; 
	// end inline asm
	// begin inline asm
	mma.sync.aligned.m16n8k64.row.col.s32.s4.s4.s32    { %r59627, %r59628, %r59629, %r59630 },    { %r86038, %r86038, %r86038, %r86038 },    { %r86040, %r86040 },            { %r59627, %r59628, %r59629, %r59630 }; 
	// end inline asm
	// begin inline asm
	mma.sync.aligned.m16n8k64.row.col.s32.s4.s4.s32    { %r59641, %r59642, %r59643, %r59644 },    { %r86038, %r86038, %r86038, %r86038 },    { %r86040, %r86040 },            { %r59641, %r59642, %r59643, %r59644 }; 
	// end inline asm
	// begin inline asm
	mma.sync.aligned.m16n8k64.row.col.s32.s4.s4.s32    { %r59655, %r59656, %r59657, %r59658 },    { %r86038, %r86038, %r86038, %r86038 },    { %r86040, %r86040 },            { %r59655, %r59656, %r59657, %r59658 }; 
	// end inline asm
	// begin inline asm
	mma.sync.aligned.m16n8k64.row.col.s32.s4.s4.s32    { %r59627, %r59628, %r59629, %r59630 },    { %r86038, %r86038, %r86038, %r86038 },    { %r86040, %r86040 },            { %r59627, %r59628, %r59629, %r59630 }; 
	// end inline asm
	// begin inline asm
	mma.sync.aligned.m16n8k64.row.col.s32.s4.s4.s32    { %r59641, %r59642, %r59643, %r59644 },    { %r86038, %r86038, %r86038, %r86038 },    { %r86040, %r86040 },            { %r59641, %r59642, %r59643, %r59644 }; 
	// end inline asm
	// begin inline asm
	mma.sync.aligned.m16n8k64.row.col.s32.s4.s4.s32    { %r59655, %r59656, %r59657, %r59658 },    { %r86038, %r86038, %r86038, %r86038 },    { %r86040, %r86040 },            { %r59655, %r59656, %r59657, %r59658 }; 
	// end inline asm
	// begin inline asm
	mma.sync.aligned.m16n8k64.row.col.s32.s4.s4.s32    { %r59627, %r59628, %r59629, %r59630 },    { %r86038, %r86038, %r86038, %r86038 },    { %r86040, %r86040 },            { %r59627, %r59628, %r59629, %r59630 }; 
	// end inline asm
	// begin inline asm
	mma.sync.aligned.m16n8k64.row.col.s32.s4.s4.s32    { %r59641, %r59642, %r59643, %r59644 },    { %r86038, %r86038, %r86038, %r86038 },    { %r86040, %r86040 },            { %r59641, %r59642, %r59643, %r59644 }; 
	// end inline asm
	// begin inline asm
	mma.sync.aligned.m16n8k64.row.col.s32.s4.s4.s32    { %r59655, %r59656, %r59657, %r59658 },    { %r86038, %r86038, %r86038, %r86038 },    { %r86040, %r86040 },            { %r59655, %r59656, %r59657, %r59658 }; 
	// end inline asm
	// begin inline asm
	mma.sync.aligned.m16n8k64.row.col.s32.s4.s4.s32    { %r59627, %r59628, %r59629, %r59630 },    { %r86038, %r86038, %r86038, %r86038 },    { %r86040, %r86040 },            { %r59627, %r59628, %r59629, %r59630 }; 
	// end inline asm
	// begin inline asm
	mma.sync.aligned.m16n8k64.row.col.s32.s4.s4.s32    { %r59641, %r59642, %r59643, %r59644 },    { %r86038, %r86038, %r86038, %r86038 },    { %r86040, %r86040 },            { %r59641, %r59642, %r59643, %r59644 }; 
	// end inline asm
	// begin inline asm
	mma.sync.aligned.m16n8k64.row.col.s32.s4.s4.s32    { %r59655, %r59656, %r59657, %r59658 },    { %r86038, %r86038, %r86038, %r86038 },    { %r86040, %r86040 },            { %r59655, %r59656, %r59657, %r59658 }; 
	// end inline asm
	// begin inline asm
	mma.sync.aligned.m16n8k64.row.col.s32.s4.s4.s32    { %r59627, %r59628, %r59629, %r59630 },    { %r86038, %r86038, %r86038, %r86038 },    { %r86040, %r86040 },            { %r59627, %r59628, %r59629, %r59630 }; 
	// end inline asm
	// begin inline asm
	mma.sync.aligned.m16n8k64.row.col.s32.s4.s4.s32    { %r59641, %r59642, %r59643, %r59644 },    { %r86038, %r86038, %r86038, %r86038 },    { %r86040, %r86040 },            { %r59641, %r59642, %r59643, %r59644 }; 
	// end inline asm
	// begin inline asm
	mma.sync.aligned.m16n8k64.row.col.s32.s4.s4.s32    { %r59655, %r59656, %r59657, %r59658 },    { %r86038, %r86038, %r86038, %r86038 },    { %r86040, %r86040 },            { %r59655, %r59656, %r59657, %r59658 }; 
	// end inline asm
	// begin inline asm
	mma.sync.aligned.m16n8k64.row.col.s32.s4.s4.s32    { %r59627, %r59628, %r59629, %r59630 },    { %r86038, %r86038, %r86038, %r86038 },    { %r86040, %r86040 },            { %r59627, %r59628, %r59629, %r59630 }; 
	// end inline asm
	// begin inline asm
	mma.sync.aligned.m16n8k64.row.col.s32.s4.s4.s32    { %r59641, %r59642, %r59643, %r59644 },    { %r86038, %r86038, %r86038, %r86038 },    { %r86040, %r86040 },            { %r59641, %r59642, %r59643, %r59644 }; 
	// end inline asm
	// begin inline asm
	mma.sync.aligned.m16n8k64.row.col.s32.s4.s4.s32    { %r59655, %r59656, %r59657, %r59658 },    { %r86038, %r86038, %r86038, %r86038 },    { %r86040, %r86040 },            { %r59655, %r59656, %r59657, %r59658 }; 
	// end inline asm
	// begin inline asm
	mma.sync.aligned.m16n8k64.row.col.s32.s4.s4.s32    { %r59627, %r59628, %r59629, %r59630 },    { %r86038, %r86038, %r86038, %r86038 },    { %r86040, %r86040 },            { %r59627, %r59628, %r59629, %r59630 }; 
	// end inline asm
	// begin inline asm
	mma.sync.aligned.m16n8k64.row.col.s32.s4.s4.s32    { %r59641, %r59642, %r59643, %r59644 },    { %r86038, %r86038, %r86038, %r86038 },    { %r86040, %r86040 },            { %r59641, %r59642, %r59643, %r59644 }; 
	// end inline asm
	// begin inline asm
	mma.sync.aligned.m16n8k64.row.col.s32.s4.s4.s32    { %r59655, %r59656, %r59657, %r59658 },    { %r86038, %r86038, %r86038, %r86038 },    { %r86040, %r86040 },            { %r59655, %r59656, %r59657, %r59658 }; 
	// end inline asm
	// begin inline asm
	mma.sync.aligned.m16n8k64.row.col.s32.s4.s4.s32    { %r59627, %r59628, %r59629, %r59630 },    { %r86038, %r86038, %r86038, %r86038 },    { %r86040, %r86040 },            { %r59627, %r59628, %r59629, %r59630 }; 
	// end inline asm
	// begin inline asm
	mma.sync.aligned.m16n8k64.row.col.s32.s4.s4.s32    { %r59641, %r59642, %r59643, %r59644 },    { %r86038, %r86038, %r86038, %r86038 },    { %r86040, %r86040 },            { %r59641, %r59642, %r59643, %r59644 }; 
	// end inline asm
	// begin inline asm
	mma.sync.aligned.m16n8k64.row.col.s32.s4.s4.s32    { %r59655, %r59656, %r59657, %r59658 },    { %r86038, %r86038, %r86038, %r86038 },    { %r86040, %r86040 },            { %r59655, %r59656, %r59657, %r59658 }; 
	// end inline asm
	// begin inline asm
	mma.sync.aligned.m16n8k64.row.col.s32.s4.s4.s32    { %r59627, %r59628, %r59629, %r59630 },    { %r86038, %r86038, %r86038, %r86038 },    { %r86040, %r86040 },            { %r59627, %r59628, %r59629, %r59630 }; 
	// end inline asm
	// begin inline asm
	mma.sync.aligned.m16n8k64.row.col.s32.s4.s4.s32    { %r59641, %r59642, %r59643, %r59644 },    { %r86038, %r86038, %r86038, %r86038 },    { %r86040, %r86040 },            { %r59641, %r59642, %r59643, %r59644 }; 
	// end inline asm
	// begin inline asm
	mma.sync.aligned.m16n8k64.row.col.s32.s4.s4.s32    { %r59655, %r59656, %r59657, %r59658 },    { %r86038, %r86038, %r86038, %r86038 },    { %r86040, %r86040 },            { %r59655, %r59656, %r59657, %r59658 }; 
	// end inline asm
	// begin inline asm
	mma.sync.aligned.m16n8k64.row.col.s32.s4.s4.s32    { %r59627, %r59628, %r59629, %r59630 },    { %r86038, %r86038, %r86038, %r86038 },    { %r86040, %r86040 },            { %r59627, %r59628, %r59629, %r59630 }; 
	// end inline asm
	// begin inline asm
	mma.sync.aligned.m16n8k64.row.col.s32.s4.s4.s32    { %r59641, %r59642, %r59643, %r59644 },    { %r86038, %r86038, %r86038, %r86038 },    { %r86040, %r86040 },            { %r59641, %r59642, %r59643, %r59644 }; 
	// end inline asm
	// begin inline asm
	mma.sync.aligned.m16n8k64.row.col.s32.s4.s4.s32    { %r59655, %r59656, %r59657, %r59658 },    { %r86038, %r86038, %r86038, %r86038 },    { %r86040, %r86040 },            { %r59655, %r59656, %r59657, %r59658 }; 
	// end inline asm
	// begin inline asm
	mma.sync.aligned.m16n8k64.row.col.s32.s4.s4.s32    { %r59627, %r59628, %r59629, %r59630 },    { %r86038, %r86038, %r86038, %r86038 },    { %r86040, %r86040 },            { %r59627, %r59628, %r59629, %r59630 }; 
	// end inline asm
	// begin inline asm
	mma.sync.aligned.m16n8k64.row.col.s32.s4.s4.s32    { %r59641, %r59642, %r59643, %r59644 },    { %r86038, %r86038, %r86038, %r86038 },    { %r86040, %r86040 },            { %r59641, %r59642, %r59643, %r59644 }; 
	// end inline asm
	// begin inline asm
	mma.sync.aligned.m16n8k64.row.col.s32.s4.s4.s32    { %r59655, %r59656, %r59657, %r59658 },    { %r86038, %r86038, %r86038, %r86038 },    { %r86040, %r86040 },            { %r59655, %r59656, %r59657, %r59658 }; 
	// end inline asm
	// begin inline asm
	mma.sync.aligned.m16n8k64.row.col.s32.s4.s4.s32    { %r59627, %r59628, %r59629, %r59630 },    { %r86038, %r86038, %r86038, %r86038 },    { %r86040, %r86040 },            { %r59627, %r59628, %r59629, %r59630 }; 
	// end inline asm
	// begin inline asm
	mma.sync.aligned.m16n8k64.row.col.s32.s4.s4.s32    { %r59641, %r59642, %r59643, %r59644 },    { %r86038, %r86038, %r86038, %r86038 },    { %r86040, %r86040 },            { %r59641, %r59642, %r59643, %r59644 }; 
	// end inline asm
	// begin inline asm
	mma.sync.aligned.m16n8k64.row.col.s32.s4.s4.s32    { %r59655, %r59656, %r59657, %r59658 },    { %r86038, %r86038, %r86038, %r86038 },    { %r86040, %r86040 },            { %r59655, %r59656, %r59657, %r59658 }; 
	// end inline asm
	// begin inline asm
	mma.sync.aligned.m16n8k64.row.col.s32.s4.s4.s32    { %r59627, %r59628, %r59629, %r59630 },    { %r86038, %r86038, %r86038, %r86038 },    { %r86040, %r86040 },            { %r59627, %r59628, %r59629, %r59630 }; 
	// end inline asm
	// begin inline asm
	mma.sync.aligned.m16n8k64.row.col.s32.s4.s4.s32    { %r59641, %r59642, %r59643, %r59644 },    { %r86038, %r86038, %r86038, %r86038 },    { %r86040, %r86040 },            { %r59641, %r59642, %r59643, %r59644 }; 
	// end inline asm
	// begin inline asm
	mma.sync.aligned.m16n8k64.row.col.s32.s4.s4.s32    { %r59655, %r59656, %r59657, %r59658 },    { %r86038, %r86038, %r86038, %r86038 },    { %r86040, %r86040 },            { %r59655, %r59656, %r59657, %r59658 }; 
	// end inline asm
	// begin inline asm
	mma.sync.aligned.m16n8k64.row.col.s32.s4.s4.s32    { %r59627, %r59628, %r59629, %r59630 },    { %r86038, %r86038, %r86038, %r86038 },    { %r86040, %r86040 },            { %r59627, %r59628, %r59629, %r59630 }; 
	// end inline asm
	// begin inline asm
	mma.sync.aligned.m16n8k64.row.col.s32.s4.s4.s32    { %r59641, %r59642, %r59643, %r59644 },    { %r86038, %r86038, %r86038, %r86038 },    { %r86040, %r86040 },            { %r59641, %r59642, %r59643, %r59644 }; 
	// end inline asm
	// begin inline asm
	mma.sync.aligned.m16n8k64.row.col.s32.s4.s4.s32    { %r59655, %r59656, %r59657, %r59658 },    { %r86038, %r86038, %r86038, %r86038 },    { %r86040, %r86040 },            { %r59655, %r59656, %r59657, %r59658 }; 
	// end inline asm
	// begin inline asm
	mma.sync.aligned.m16n8k64.row.col.s32.s4.s4.s32    { %r59627, %r59628, %r59629, %r59630 },    { %r86038, %r86038, %r86038, %r86038 },    { %r86040, %r86040 },            { %r59627, %r59628, %r59629, %r59630 }; 
	// end inline asm
	// begin inline asm
	mma.sync.aligned.m16n8k64.row.col.s32.s4.s4.s32    { %r59641, %r59642, %r59643, %r59644 },    { %r86038, %r86038, %r86038, %r86038 },    { %r86040, %r86040 },            { %r59641, %r59642, %r59643, %r59644 }; 
	// end inline asm
	// begin inline asm
	mma.sync.aligned.m16n8k64.row.col.s32.s4.s4.s32    { %r59655, %r59656, %r59657, %r59658 },    { %r86038, %r86038, %r86038, %r86038 },    { %r86040, %r86040 },            { %r59655, %r59656, %r59657, %r59658 }; 
	// end inline asm
	// begin inline asm
	mma.sync.aligned.m16n8k64.row.col.s32.s4.s4.s32    { %r59627, %r59628, %r59629, %r59630 },    { %r86038, %r86038, %r86038, %r86038 },    { %r86040, %r86040 },            { %r59627, %r59628, %r59629, %r59630 }; 
	// end inline asm
	// begin inline asm
	mma.sync.aligned.m16n8k64.row.col.s32.s4.s4.s32    { %r59641, %r59642, %r59643, %r59644 },    { %r86038, %r86038, %r86038, %r86038 },    { %r86040, %r86040 },            { %r59641, %r59642, %r59643, %r59644 }; 
	// end inline asm
	// begin inline asm
	mma.sync.aligned.m16n8k64.row.col.s32.s4.s4.s32    { %r59655, %r59656, %r59657, %r59658 },    { %r86038, %r86038, %r86038, %r86038 },    { %r86040, %r86040 },            { %r59655, %r59656, %r59657, %r59658 }; 
	// end inline asm
	// begin inline asm
	mma.sync.aligned.m16n8k64.row.col.s32.s4.s4.s32    { %r59627, %r59628, %r59629, %r59630 },    { %r86038, %r86038, %r86038, %r86038 },    { %r86040, %r86040 },            { %r59627, %r59628, %r59629, %r59630 }; 
	// end inline asm
	// begin inline asm
	mma.sync.aligned.m16n8k64.row.col.s32.s4.s4.s32    { %r59641, %r59642, %r59643, %r59644 },    { %r86038, %r86038, %r86038, %r86038 },    { %r86040, %r86040 },            { %r59641, %r59642, %r59643, %r59644 }; 
	// end inline asm
	// begin inline asm
	mma.sync.aligned.m16n8k64.row.col.s32.s4.s4.s32    { %r59655, %r59656, %r59657, %r59658 },    { %r86038, %r86038, %r86038, %r86038 },    { %r86040, %r86040 },            { %r59655, %r59656, %r59657, %r59658 }; 
	// end inline asm
	// begin inline asm
	mma.sync.aligned.m16n8k64.row.col.s32.s4.s4.s32    { %r59627, %r59628, %r59629, %r59630 },    { %r86038, %r86038, %r86038, %r86038 },    { %r86040, %r86040 },            { %r59627, %r59628, %r59629, %r59630 }; 
	// end inline asm
	// begin inline asm
	mma.sync.aligned.m16n8k64.row.col.s32.s4.s4.s32    { %r59641, %r59642, %r59643, %r59644 },    { %r86038, %r86038, %r86038, %r86038 },    { %r86040, %r86040 },            { %r59641, %r59642, %r59643, %r59644 }; 
	// end inline asm
	// begin inline asm
	mma.sync.aligned.m16n8k64.row.col.s32.s4.s4.s32    { %r59655, %r59656, %r59657, %r59658 },    { %r86038, %r86038, %r86038, %r86038 },    { %r86040, %r86040 },            { %r59655, %r59656, %r59657, %r59658 }; 
	// end inline asm
	// begin inline asm
	mma.sync.aligned.m16n8k64.row.col.s32.s4.s4.s32    { %r59627, %r59628, %r59629, %r59630 },    { %r86038, %r86038, %r86038, %r86038 },    { %r86040, %r86040 },            { %r59627, %r59628, %r59629, %r59630 }; 
	// end inline asm
	// begin inline asm
	mma.sync.aligned.m16n8k64.row.col.s32.s4.s4.s32    { %r59641, %r59642, %r59643, %r59644 },    { %r86038, %r86038, %r86038, %r86038 },    { %r86040, %r86040 },            { %r59641, %r59642, %r59643, %r59644 }; 
	// end inline asm
	// begin inline asm
	mma.sync.aligned.m16n8k64.row.col.s32.s4.s4.s32    { %r59655, %r59656, %r59657, %r59658 },    { %r86038, %r86038, %r86038, %r86038 },    { %r86040, %r86040 },            { %r59655, %r59656, %r59657, %r59658 }; 
	// end inline asm
	// begin inline asm
	mma.sync.aligned.m16n8k64.row.col.s32.s4.s4.s32    { %r59627, %r59628, %r59629, %r59630 },    { %r86038, %r86038, %r86038, %r86038 },    { %r86040, %r86040 },            { %r59627, %r59628, %r59629, %r59630 }; 
	// end inline asm
	// begin inline asm
	mma.sync.aligned.m16n8k64.row.col.s32.s4.s4.s32    { %r59641, %r59642, %r59643, %r59644 },    { %r86038, %r86038, %r86038, %r86038 },    { %r86040, %r86040 },            { %r59641, %r59642, %r59643, %r59644 }; 
	// end inline asm
	// begin inline asm
	mma.sync.aligned.m16n8k64.row.col.s32.s4.s4.s32    { %r59655, %r59656, %r59657, %r59658 },    { %r86038, %r86038, %r86038, %r86038 },    { %r86040, %r86040 },            { %r59655, %r59656, %r59657, %r59658 }; 
	// end inline asm
	// begin inline asm
	mma.sync.aligned.m16n8k64.row.col.s32.s4.s4.s32    { %r59627, %r59628, %r59629, %r59630 },    { %r86038, %r86038, %r86038, %r86038 },    { %r86040, %r86040 },            { %r59627, %r59628, %r59629, %r59630 }; 
	// end inline asm
	// begin inline asm
	mma.sync.aligned.m16n8k64.row.col.s32.s4.s4.s32    { %r59641, %r59642, %r59643, %r59644 },    { %r86038, %r86038, %r86038, %r86038 },    { %r86040, %r86040 },            { %r59641, %r59642, %r59643, %r59644 }; 
	// end inline asm
	// begin inline asm
	mma.sync.aligned.m16n8k64.row.col.s32.s4.s4.s32    { %r59655, %r59656, %r59657, %r59658 },    { %r86038, %r86038, %r86038, %r86038 },    { %r86040, %r86040 },            { %r59655, %r59656, %r59657, %r59658 }; 
	// end inline asm
	// begin inline asm
	mma.sync.aligned.m16n8k64.row.col.s32.s4.s4.s32    { %r59627, %r59628, %r59629, %r59630 },    { %r86038, %r86038, %r86038, %r86038 },    { %r86040, %r86040 },            { %r59627, %r59628, %r59629, %r59630 }; 
	// end inline asm
	// begin inline asm
	mma.sync.aligned.m16n8k64.row.col.s32.s4.s4.s32    { %r59641, %r59642, %r59643, %r59644 },    { %r86038, %r86038, %r86038, %r86038 },    { %r86040, %r86040 },            { %r59641, %r59642, %r59643, %r59644 }; 
	// end inline asm
	// begin inline asm
	mma.sync.aligned.m16n8k64.row.col.s32.s4.s4.s32    { %r59655, %r59656, %r59657, %r59658 },    { %r86038, %r86038, %r86038, %r86038 },    { %r86040, %r86040 },            { %r59655, %r59656, %r59657, %r59658 }; 
	// end inline asm
	// begin inline asm
	mma.sync.aligned.m16n8k64.row.col.s32.s4.s4.s32    { %r59627, %r59628, %r59629, %r59630 },    { %r86038, %r86038, %r86038, %r86038 },    { %r86040, %r86040 },            { %r59627, %r59628, %r59629, %r59630 }; 
	// end inline asm
	// begin inline asm
	mma.sync.aligned.m16n8k64.row.col.s32.s4.s4.s32    { %r59641, %r59642, %r59643, %r59644 },    { %r86038, %r86038, %r86038, %r86038 },    { %r86040, %r86040 },            { %r59641, %r59642, %r59643, %r59644 }; 
	// end inline asm
	// begin inline asm
	mma.sync.aligned.m16n8k64.row.col.s32.s4.s4.s32    { %r59655, %r59656, %r59657, %r59658 },    { %r86038, %r86038, %r86038, %r86038 },    { %r86040, %r86040 },            { %r59655, %r59656, %r59657, %r59658 }; 
	// end inline asm
	// begin inline asm
	mma.sync.aligned.m16n8k64.row.col.s32.s4.s4.s32    { %r59627, %r59628, %r59629, %r59630 },    { %r86038, %r86038, %r86038, %r86038 },    { %r86040, %r86040 },            { %r59627, %r59628, %r59629, %r59630 }; 
	// end inline asm
	// begin inline asm
	mma.sync.aligned.m16n8k64.row.col.s32.s4.s4.s32    { %r59641, %r59642, %r59643, %r59644 },    { %r86038, %r86038, %r86038, %r86038 },    { %r86040, %r86040 },            { %r59641, %r59642, %r59643, %r59644 }; 
	// end inline asm
	// begin inline asm
	mma.sync.aligned.m16n8k64.row.col.s32.s4.s4.s32    { %r59655, %r59656, %r59657, %r59658 },    { %r86038, %r86038, %r86038, %r86038 },    { %r86040, %r86040 },            { %r59655, %r59656, %r59657, %r59658 }; 
	// end inline asm
	// begin inline asm
	mma.sync.aligned.m16n8k64.row.col.s32.s4.s4.s32    { %r59627, %r59628, %r59629, %r59630 },    { %r86038, %r86038, %r86038, %r86038 },    { %r86040, %r86040 },            { %r59627, %r59628, %r59629, %r59630 }; 
	// end inline asm
	// begin inline asm
	mma.sync.aligned.m16n8k64.row.col.s32.s4.s4.s32    { %r59641, %r59642, %r59643, %r59644 },    { %r86038, %r86038, %r86038, %r86038 },    { %r86040, %r86040 },            { %r59641, %r59642, %r59643, %r59644 }; 
	// end inline asm
	// begin inline asm
	mma.sync.aligned.m16n8k64.row.col.s32.s4.s4.s32    { %r59655, %r59656, %r59657, %r59658 },    { %r86038, %r86038, %r86038, %r86038 },    { %r86040, %r86040 },            { %r59655, %r59656, %r59657, %r59658 }; 
	// end inline asm
	// begin inline asm
	mma.sync.aligned.m16n8k64.row.col.s32.s4.s4.s32    { %r59627, %r59628, %r59629, %r59630 },    { %r86038, %r86038, %r86038, %r86038 },    { %r86040, %r86040 },            { %r59627, %r59628, %r59629, %r59630 }; 
	// end inline asm
	// begin inline asm
	mma.sync.aligned.m16n8k64.row.col.s32.s4.s4.s32    { %r59641, %r59642, %r59643, %r59644 },    { %r86038, %r86038, %r86038, %r86038 },    { %r86040, %r86040 },            { %r59641, %r59642, %r59643, %r59644 }; 
	// end inline asm
	// begin inline asm
	mma.sync.aligned.m16n8k64.row.col.s32.s4.s4.s32    { %r59655, %r59656, %r59657, %r59658 },    { %r86038, %r86038, %r86038, %r86038 },    { %r86040, %r86040 },            { %r59655, %r59656, %r59657, %r59658 }; 
	// end inline asm
	// begin inline asm
	mma.sync.aligned.m16n8k64.row.col.s32.s4.s4.s32    { %r59627, %r59628, %r59629, %r59630 },    { %r86038, %r86038, %r86038, %r86038 },    { %r86040, %r86040 },            { %r59627, %r59628, %r59629, %r59630 }; 
	// end inline asm
	// begin inline asm
	mma.sync.aligned.m16n8k64.row.col.s32.s4.s4.s32    { %r59641, %r59642, %r59643, %r59644 },    { %r86038, %r86038, %r86038, %r86038 },    { %r86040, %r86040 },            { %r59641, %r59642, %r59643, %r59644 }; 
	// end inline asm
	// begin inline asm
	mma.sync.aligned.m16n8k64.row.col.s32.s4.s4.s32    { %r59655, %r59656, %r59657, %r59658 },    { %r86038, %r86038, %r86038, %r86038 },    { %r86040, %r86040 },            { %r59655, %r59656, %r59657, %r59658 }; 
	// end inline asm
	// begin inline asm
	mma.sync.aligned.m16n8k64.row.col.s32.s4.s4.s32    { %r59627, %r59628, %r59629, %r59630 },    { %r86038, %r86038, %r86038, %r86038 },    { %r86040, %r86040 },            { %r59627, %r59628, %r59629, %r59630 }; 
	// end inline asm
	// begin inline asm
	mma.sync.aligned.m16n8k64.row.col.s32.s4.s4.s32    { %r59641, %r59642, %r59643, %r59644 },    { %r86038, %r86038, %r86038, %r86038 },    { %r86040, %r86040 },            { %r59641, %r59642, %r59643, %r59644 }; 
	// end inline asm
	// begin inline asm
	mma.sync.aligned.m16n8k64.row.col.s32.s4.s4.s32    { %r59655, %r59656, %r59657, %r59658 },    { %r86038, %r86038, %r86038, %r86038 },    { %r86040, %r86040 },            { %r59655, %r59656, %r59657, %r59658 }; 
	// end inline asm
	// begin inline asm
	mma.sync.aligned.m16n8k64.row.col.s32.s4.s4.s32    { %r59627, %r59628, %r59629, %r59630 },    { %r86038, %r86038, %r86038, %r86038 },    { %r86040, %r86040 },            { %r59627, %r59628, %r59629, %r59630 }; 
	// end inline asm
	// begin inline asm
	mma.sync.aligned.m16n8k64.row.col.s32.s4.s4.s32    { %r59641, %r59642, %r59643, %r59644 },    { %r86038, %r86038, %r86038, %r86038 },    { %r86040, %r86040 },            { %r59641, %r59642, %r59643, %r59644 }; 
	// end inline asm
	// begin inline asm
	mma.sync.aligned.m16n8k64.row.col.s32.s4.s4.s32    { %r59655, %r59656, %r59657, %r59658 },    { %r86038, %r86038, %r86038, %r86038 },    { %r86040, %r86040 },            { %r59655, %r59656, %r59657, %r59658 }; 
	// end inline asm
	// begin inline asm
	mma.sync.aligned.m16n8k64.row.col.s32.s4.s4.s32    { %r59627, %r59628, %r59629, %r59630 },    { %r86038, %r86038, %r86038, %r86038 },    { %r86040, %r86040 },            { %r59627, %r59628, %r59629, %r59630 }; 
	// end inline asm
	// begin inline asm
	mma.sync.aligned.m16n8k64.row.col.s32.s4.s4.s32    { %r59641, %r59642, %r59643, %r59644 },    { %r86038, %r86038, %r86038, %r86038 },    { %r86040, %r86040 },            { %r59641, %r59642, %r59643, %r59644 }; 
	// end inline asm
	// begin inline asm
	mma.sync.aligned.m16n8k64.row.col.s32.s4.s4.s32    { %r59655, %r59656, %r59657, %r59658 },    { %r86038, %r86038, %r86038, %r86038 },    { %r86040, %r86040 },            { %r59655, %r59656, %r59657, %r59658 }; 
	// end inline asm
	// begin inline asm
	mma.sync.aligned.m16n8k64.row.col.s32.s4.s4.s32    { %r59627, %r59628, %r59629, %r59630 },    { %r86038, %r86038, %r86038, %r86038 },    { %r86040, %r86040 },            { %r59627, %r59628, %r59629, %r59630 }; 
	// end inline asm
	// begin inline asm
	mma.sync.aligned.m16n8k64.row.col.s32.s4.s4.s32    { %r59641, %r59642, %r59643, %r59644 },    { %r86038, %r86038, %r86038, %r86038 },    { %r86040, %r86040 },            { %r59641, %r59642, %r59643, %r59644 }; 
	// end inline asm
	// begin inline asm
	mma.sync.aligned.m16n8k64.row.col.s32.s4.s4.s32    { %r59655, %r59656, %r59657, %r59658 },    { %r86038, %r86038, %r86038, %r86038 },    { %r86040, %r86040 },            { %r59655, %r59656, %r59657, %r59658 }; 
	// end inline asm
	// begin inline asm
	mma.sync.aligned.m16n8k64.row.col.s32.s4.s4.s32    { %r59627, %r59628, %r59629, %r59630 },    { %r86038, %r86038, %r86038, %r86038 },    { %r86040, %r86040 },            { %r59627, %r59628, %r59629, %r59630 }; 
	// end inline asm
	// begin inline asm
	mma.sync.aligned.m16n8k64.row.col.s32.s4.s4.s32    { %r59641, %r59642, %r59643, %r59644 },    { %r86038, %r86038, %r86038, %r86038 },    { %r86040, %r86040 },            { %r59641, %r59642, %r59643, %r59644 }; 
	// end inline asm
	// begin inline asm
	mma.sync.aligned.m16n8k64.row.col.s32.s4.s4.s32    { %r59655, %r59656, %r59657, %r59658 },    { %r86038, %r86038, %r86038, %r86038 },    { %r86040, %r86040 },            { %r59655, %r59656, %r59657, %r59658 }; 
	// end inline asm
	// begin inline asm
	mma.sync.aligned.m16n8k64.row.col.s32.s4.s4.s32    { %r59627, %r59628, %r59629, %r59630 },    { %r86038, %r86038, %r86038, %r86038 },    { %r86040, %r86040 },            { %r59627, %r59628, %r59629, %r59630 }; 
	// end inline asm
	// begin inline asm
	mma.sync.aligned.m16n8k64.row.col.s32.s4.s4.s32    { %r59641, %r59642, %r59643, %r59644 },    { %r86038, %r86038, %r86038, %r86038 },    { %r86040, %r86040 },            { %r59641, %r59642, %r59643, %r59644 }; 
	// end inline asm
	// begin inline asm
	mma.sync.aligned.m16n8k64.row.col.s32.s4.s4.s32    { %r59655, %r59656, %r59657, %r59658 },    { %r86038, %r86038, %r86038, %r86038 },    { %r86040, %r86040 },            { %r59655, %r59656, %r59657, %r59658 }; 
	// end inline asm
	// begin inline asm
	mma.sync.aligned.m16n8k64.row.col.s32.s4.s4.s32    { %r59627, %r59628, %r59629, %r59630 },    { %r86038, %r86038, %r86038, %r86038 },    { %r86040, %r86040 },            { %r59627, %r59628, %r59629, %r59630 }; 
	// end inline asm
	// begin inline asm
	mma.sync.aligned.m16n8k64.row.col.s32.s4.s4.s32    { %r59641, %r59642, %r59643, %r59644 },    { %r86038, %r86038, %r86038, %r86038 },    { %r86040, %r86040 },            { %r59641, %r59642, %r59643, %r59644 }; 
	// end inline asm
	// begin inline asm
	mma.sync.aligned.m16n8k64.row.col.s32.s4.s4.s32    { %r59655, %r59656, %r59657, %r59658 },    { %r86038, %r86038, %r86038, %r86038 },    { %r86040, %r86040 },            { %r59655, %r59656, %r59657, %r59658 }; 
	// end inline asm
	// begin inline asm
	mma.sync.aligned.m16n8k64.row.col.s32.s4.s4.s32    { %r59627, %r59628, %r59629, %r59630 },    { %r86038, %r86038, %r86038, %r86038 },    { %r86040, %r86040 },            { %r59627, %r59628, %r59629, %r59630 }; 
	// end inline asm
	// begin inline asm
	mma.sync.aligned.m16n8k64.row.col.s32.s4.s4.s32    { %r59641, %r59642, %r59643, %r59644 },    { %r86038, %r86038, %r86038, %r86038 },    { %r86040, %r86040 },            { %r59641, %r59642, %r59643, %r59644 }; 
	// end inline asm
	// begin inline asm
	mma.sync.aligned.m16n8k64.row.col.s32.s4.s4.s32    { %r59655, %r59656, %r59657, %r59658 },    { %r86038, %r86038, %r86038, %r86038 },    { %r86040, %r86040 },            { %r59655, %r59656, %r59657, %r59658 }; 
	// end inline asm
	// begin inline asm
	mma.sync.aligned.m16n8k64.row.col.s32.s4.s4.s32    { %r59627, %r59628, %r59629, %r59630 },    { %r86038, %r86038, %r86038, %r86038 },    { %r86040, %r86040 },            { %r59627, %r59628, %r59629, %r59630 }; 
	// end inline asm
	// begin inline asm
	mma.sync.aligned.m16n8k64.row.col.s32.s4.s4.s32    { %r59641, %r59642, %r59643, %r59644 },    { %r86038, %r86038, %r86038, %r86038 },    { %r86040, %r86040 },            { %r59641, %r59642, %r59643, %r59644 }; 
	// end inline asm
	// begin inline asm
	mma.sync.aligned.m16n8k64.row.col.s32.s4.s4.s32    { %r59655, %r59656, %r59657, %r59658 },    { %r86038, %r86038, %r86038, %r86038 },    { %r86040, %r86040 },            { %r59655, %r59656, %r59657, %r59658 }; 
	// end inline asm
	// begin inline asm
	mma.sync.aligned.m16n8k64.row.col.s32.s4.s4.s32    { %r59627, %r59628, %r59629, %r59630 },    { %r86038, %r86038, %r86038, %r86038 },    { %r86040, %r86040 },            { %r59627, %r59628, %r59629, %r59630 }; 
	// end inline asm
	// begin inline asm
	mma.sync.aligned.m16n8k64.row.col.s32.s4.s4.s32    { %r59641, %r59642, %r59643, %r59644 },    { %r86038, %r86038, %r86038, %r86038 },    { %r86040, %r86040 },            { %r59641, %r59642, %r59643, %r59644 }; 
	// end inline asm
	// begin inline asm
	mma.sync.aligned.m16n8k64.row.col.s32.s4.s4.s32    { %r59655, %r59656, %r59657, %r59658 },    { %r86038, %r86038, %r86038, %r86038 },    { %r86040, %r86040 },            { %r59655, %r59656, %r59657, %r59658 }; 
	// end inline asm
	// begin inline asm
	mma.sync.aligned.m16n8k64.row.col.s32.s4.s4.s32    { %r59627, %r59628, %r59629, %r59630 },    { %r86038, %r86038, %r86038, %r86038 },    { %r86040, %r86040 },            { %r59627, %r59628, %r59629, %r59630 }; 
	// end inline asm
	// begin inline asm
	mma.sync.aligned.m16n8k64.row.col.s32.s4.s4.s32    { %r59641, %r59642, %r59643, %r59644 },    { %r86038, %r86038, %r86038, %r86038 },    { %r86040, %r86040 },            { %r59641, %r59642, %r59643, %r59644 }; 
	// end inline asm
	// begin inline asm
	mma.sync.aligned.m16n8k64.row.col.s32.s4.s4.s32    { %r59655, %r59656, %r59657, %r59658 },    { %r86038, %r86038, %r86038, %r86038 },    { %r86040, %r86040 },            { %r59655, %r59656, %r59657, %r59658 }; 
	// end inline asm
	// begin inline asm
	mma.sync.aligned.m16n8k64.row.col.s32.s4.s4.s32    { %r59627, %r59628, %r59629, %r59630 },    { %r86038, %r86038, %r86038, %r86038 },    { %r86040, %r86040 },            { %r59627, %r59628, %r59629, %r59630 }; 
	// end inline asm
	// begin inline asm
	mma.sync.aligned.m16n8k64.row.col.s32.s4.s4.s32    { %r59641, %r59642, %r59643, %r59644 },    { %r86038, %r86038, %r86038, %r86038 },    { %r86040, %r86040 },            { %r59641, %r59642, %r59643, %r59644 }; 
	// end inline asm
	// begin inline asm
	mma.sync.aligned.m16n8k64.row.col.s32.s4.s4.s32    { %r59655, %r59656, %r59657, %r59658 },    { %r86038, %r86038, %r86038, %r86038 },    { %r86040, %r86040 },            { %r59655, %r59656, %r59657, %r59658 }; 
	// end inline asm
	// begin inline asm
	mma.sync.aligned.m16n8k64.row.col.s32.s4.s4.s32    { %r59627, %r59628, %r59629, %r59630 },    { %r86038, %r86038, %r86038, %r86038 },    { %r86040, %r86040 },            { %r59627, %r59628, %r59629, %r59630 }; 
	// end inline asm
	// begin inline asm
	mma.sync.aligned.m16n8k64.row.col.s32.s4.s4.s32    { %r59641, %r59642, %r59643, %r59644 },    { %r86038, %r86038, %r86038, %r86038 },    { %r86040, %r86040 },            { %r59641, %r59642, %r59643, %r59644 }; 
	// end inline asm
	// begin inline asm
	mma.sync.aligned.m16n8k64.row.col.s32.s4.s4.s32    { %r59655, %r59656, %r59657, %r59658 },    { %r86038, %r86038, %r86038, %r86038 },    { %r86040, %r86040 },            { %r59655, %r59656, %r59657, %r59658 }; 
	// end inline asm
	// begin inline asm
	mma.sync.aligned.m16n8k64.row.col.s32.s4.s4.s32    { %r59627, %r59628, %r59629, %r59630 },    { %r86038, %r86038, %r86038, %r86038 },    { %r86040, %r86040 },            { %r59627, %r59628, %r59629, %r59630 }; 
	// end inline asm
	// begin inline asm
	mma.sync.aligned.m16n8k64.row.col.s32.s4.s4.s32    { %r59641, %r59642, %r59643, %r59644 },    { %r86038, %r86038, %r86038, %r86038 },    { %r86040, %r86040 },            { %r59641, %r59642, %r59643, %r59644 }; 
	// end inline asm
	// begin inline asm
	mma.sync.aligned.m16n8k64.row.col.s32.s4.s4.s32    { %r59655, %r59656, %r59657, %r59658 },    { %r86038, %r86038, %r86038, %r86038 },    { %r86040, %r86040 },            { %r59655, %r59656, %r59657, %r59658 }; 
	// end inline asm
	// begin inline asm
	mma.sync.aligned.m16n8k64.row.col.s32.s4.s4.s32    { %r59627, %r59628, %r59629, %r59630 },    { %r86038, %r86038, %r86038, %r86038 },    { %r86040, %r86040 },            { %r59627, %r59628, %r59629, %r59630 }; 
	// end inline asm
	// begin inline asm
	mma.sync.aligned.m16n8k64.row.col.s32.s4.s4.s32    { %r59641, %r59642, %r59643, %r59644 },    { %r86038, %r86038, %r86038, %r86038 },    { %r86040, %r86040 },            { %r59641, %r59642, %r59643, %r59644 }; 
	// end inline asm
	// begin inline asm
	mma.sync.aligned.m16n8k64.row.col.s32.s4.s4.s32    { %r59655, %r59656, %r59657, %r59658 },    { %r86038, %r86038, %r86038, %r86038 },    { %r86040, %r86040 },            { %r59655, %r59656, %r59657, %r59658 }; 
	// end inline asm
	// begin inline asm
	mma.sync.aligned.m16n8k64.row.col.s32.s4.s4.s32    { %r59627, %r59628, %r59629, %r59630 },    { %r86038, %r86038, %r86038, %r86038 },    { %r86040, %r86040 },            { %r59627, %r59628, %r59629, %r59630 }; 
	// end inline asm
	// begin inline asm
	mma.sync.aligned.m16n8k64.row.col.s32.s4.s4.s32    { %r59641, %r59642, %r59643, %r59644 },    { %r86038, %r86038, %r86038, %r86038 },    { %r86040, %r86040 },            { %r59641, %r59642, %r59643, %r59644 }; 
	// end inline asm
	// begin inline asm
	mma.sync.aligned.m16n8k64.row.col.s32.s4.s4.s32    { %r59655, %r59656, %r59657, %r59658 },    { %r86038, %r86038, %r86038, %r86038 },    { %r86040, %r86040 },            { %r59655, %r59656, %r59657, %r59658 }; 
	// end inline asm
	// begin inline asm
	mma.sync.aligned.m16n8k64.row.col.s32.s4.s4.s32    { %r59627, %r59628, %r59629, %r59630 },    { %r86038, %r86038, %r86038, %r86038 },    { %r86040, %r86040 },            { %r59627, %r59628, %r59629, %r59630 }; 
	// end inline asm
	// begin inline asm
	mma.sync.aligned.m16n8k64.row.col.s32.s4.s4.s32    { %r59641, %r59642, %r59643, %r59644 },    { %r86038, %r86038, %r86038, %r86038 },    { %r86040, %r86040 },            { %r59641, %r59642, %r59643, %r59644 }; 
	// end inline asm
	// begin inline asm
	mma.sync.aligned.m16n8k64.row.col.s32.s4.s4.s32    { %r59655, %r59656, %r59657, %r59658 },    { %r86038, %r86038, %r86038, %r86038 },    { %r86040, %r86040 },            { %r59655, %r59656, %r59657, %r59658 }; 
	// end inline asm
	// begin inline asm
	mma.sync.aligned.m16n8k64.row.col.s32.s4.s4.s32    { %r59627, %r59628, %r59629, %r59630 },    { %r86038, %r86038, %r86038, %r86038 },    { %r86040, %r86040 },            { %r59627, %r59628, %r59629, %r59630 }; 
	// end inline asm
	// begin inline asm
	mma.sync.aligned.m16n8k64.row.col.s32.s4.s4.s32    { %r59641, %r59642, %r59643, %r59644 },    { %r86038, %r86038, %r86038, %r86038 },    { %r86040, %r86040 },            { %r59641, %r59642, %r59643, %r59644 }; 
	// end inline asm
	// begin inline asm
	mma.sync.aligned.m16n8k64.row.col.s32.s4.s4.s32    { %r59655, %r59656, %r59657, %r59658 },    { %r86038, %r86038, %r86038, %r86038 },    { %r86040, %r86040 },            { %r59655, %r59656, %r59657, %r59658 }; 
	// end inline asm
	// begin inline asm
	mma.sync.aligned.m16n8k64.row.col.s32.s4.s4.s32    { %r59627, %r59628, %r59629, %r59630 },    { %r86038, %r86038, %r86038, %r86038 },    { %r86040, %r86040 },            { %r59627, %r59628, %r59629, %r59630 }; 
	// end inline asm
	// begin inline asm
	mma.sync.aligned.m16n8k64.row.col.s32.s4.s4.s32    { %r59641, %r59642, %r59643, %r59644 },    { %r86038, %r86038, %r86038, %r86038 },    { %r86040, %r86040 },            { %r59641, %r59642, %r59643, %r59644 }; 
	// end inline asm
	// begin inline asm
	mma.sync.aligned.m16n8k64.row.col.s32.s4.s4.s32    { %r59655, %r59656, %r59657, %r59658 },    { %r86038, %r86038, %r86038, %r86038 },    { %r86040, %r86040 },            { %r59655, %r59656, %r59657, %r59658 }; 
	// end inline asm
	// begin inline asm
	mma.sync.aligned.m16n8k64.row.col.s32.s4.s4.s32    { %r59627, %r59628, %r59629, %r59630 },    { %r86038, %r86038, %r86038, %r86038 },    { %r86040, %r86040 },            { %r59627, %r59628, %r59629, %r59630 }; 
	// end inline asm
	// begin inline asm
	mma.sync.aligned.m16n8k64.row.col.s32.s4.s4.s32    { %r59641, %r59642, %r59643, %r59644 },    { %r86038, %r86038, %r86038, %r86038 },    { %r86040, %r86040 },            { %r59641, %r59642, %r59643, %r59644 }; 
	// end inline asm
	// begin inline asm
	mma.sync.aligned.m16n8k64.row.col.s32.s4.s4.s32    { %r59655, %r59656, %r59657, %r59658 },    { %r86038, %r86038, %r86038, %r86038 },    { %r86040, %r86040 },            { %r59655, %r59656, %r59657, %r59658 }; 
	// end inline asm
	// begin inline asm
	mma.sync.aligned.m16n8k64.row.col.s32.s4.s4.s32    { %r59627, %r59628, %r59629, %r59630 },    { %r86038, %r86038, %r86038, %r86038 },    { %r86040, %r86040 },            { %r59627, %r59628, %r59629, %r59630 }; 
	// end inline asm
	// begin inline asm
	mma.sync.aligned.m16n8k64.row.col.s32.s4.s4.s32    { %r59641, %r59642, %r59643, %r59644 },    { %r86038, %r86038, %r86038, %r86038 },    { %r86040, %r86040 },            { %r59641, %r59642, %r59643, %r59644 }; 
	// end inline asm
	// begin inline asm
	mma.sync.aligned.m16n8k64.row.col.s32.s4.s4.s32    { %r59655, %r59656, %r59657, %r59658 },    { %r86038, %r86038, %r86038, %r86038 },    { %r86040, %r86040 },            { %r59655, %r59656, %r59657, %r59658 }; 
	// end inline asm
	// begin inline asm
	mma.sync.aligned.m16n8k64.row.col.s32.s4.s4.s32    { %r59627, %r59628, %r59629, %r59630 },    { %r86038, %r86038, %r86038, %r86038 },    { %r86040, %r86040 },            { %r59627, %r59628, %r59629, %r59630 }; 
	// end inline asm
	// begin inline asm
	mma.sync.aligned.m16n8k64.row.col.s32.s4.s4.s32    { %r59641, %r59642, %r59643, %r59644 },    { %r86038, %r86038, %r86038, %r86038 },    { %r86040, %r86040 },            { %r59641, %r59642, %r59643, %r59644 }; 
	// end inline asm
	// begin inline asm
	mma.sync.aligned.m16n8k64.row.col.s32.s4.s4.s32    { %r59655, %r59656, %r59657, %r59658 },    { %r86038, %r86038, %r86038, %r86038 },    { %r86040, %r86040 },            { %r59655, %r59656, %r59657, %r59658 }; 
	// end inline asm
	// begin inline asm
	mma.sync.aligned.m16n8k64.row.col.s32.s4.s4.s32    { %r59627, %r59628, %r59629, %r59630 },    { %r86038, %r86038, %r86038, %r86038 },    { %r86040, %r86040 },            { %r59627, %r59628, %r59629, %r59630 }; 
	// end inline asm
	// begin inline asm
	mma.sync.aligned.m16n8k64.row.col.s32.s4.s4.s32    { %r59641, %r59642, %r59643, %r59644 },    { %r86038, %r86038, %r86038, %r86038 },    { %r86040, %r86040 },            { %r59641, %r59642, %r59643, %r59644 }; 
	// end inline asm
	// begin inline asm
	mma.sync.aligned.m16n8k64.row.col.s32.s4.s4.s32    { %r59655, %r59656, %r59657, %r59658 },    { %r86038, %r86038, %r86038, %r86038 },    { %r86040, %r86040 },            { %r59655, %r59656, %r59657, %r59658 }; 
	// end inline asm
	// begin inline asm
	mma.sync.aligned.m16n8k64.row.col.s32.s4.s4.s32    { %r59627, %r59628, %r59629, %r59630 },    { %r86038, %r86038, %r86038, %r86038 },    { %r86040, %r86040 },            { %r59627, %r59628, %r59629, %r59630 }; 
	// end inline asm
	// begin inline asm
	mma.sync.aligned.m16n8k64.row.col.s32.s4.s4.s32    { %r59641, %r59642, %r59643, %r59644 },    { %r86038, %r86038, %r86038, %r86038 },    { %r86040, %r86040 },            { %r59641, %r59642, %r59643, %r59644 }; 
	// end inline asm
	// begin inline asm
	mma.sync.aligned.m16n8k64.row.col.s32.s4.s4.s32    { %r59655, %r59656, %r59657, %r59658 },    { %r86038, %r86038, %r86038, %r86038 },    { %r86040, %r86040 },            { %r59655, %r59656, %r59657, %r59658 }; 
	// end inline asm
	// begin inline asm
	mma.sync.aligned.m16n8k64.row.col.s32.s4.s4.s32    { %r59627, %r59628, %r59629, %r59630 },    { %r86038, %r86038, %r86038, %r86038 },    { %r86040, %r86040 },            { %r59627, %r59628, %r59629, %r59630 }; 
	// end inline asm
	// begin inline asm
	mma.sync.aligned.m16n8k64.row.col.s32.s4.s4.s32    { %r59641, %r59642, %r59643, %r59644 },    { %r86038, %r86038, %r86038, %r86038 },    { %r86040, %r86040 },            { %r59641, %r59642, %r59643, %r59644 }; 
	// end inline asm
	// begin inline asm
	mma.sync.aligned.m16n8k64.row.col.s32.s4.s4.s32    { %r59655, %r59656, %r59657, %r59658 },    { %r86038, %r86038, %r86038, %r86038 },    { %r86040, %r86040 },            { %r59655, %r59656, %r59657, %r59658 }; 
	// end inline asm
	// begin inline asm
	mma.sync.aligned.m16n8k64.row.col.s32.s4.s4.s32    { %r59627, %r59628, %r59629, %r59630 },    { %r86038, %r86038, %r86038, %r86038 },    { %r86040, %r86040 },            { %r59627, %r59628, %r59629, %r59630 }; 
	// end inline asm
	// begin inline asm
	mma.sync.aligned.m16n8k64.row.col.s32.s4.s4.s32    { %r59641, %r59642, %r59643, %r59644 },    { %r86038, %r86038, %r86038, %r86038 },    { %r86040, %r86040 },            { %r59641, %r59642, %r59643, %r59644 }; 
	// end inline asm
	// begin inline asm
	mma.sync.aligned.m16n8k64.row.col.s32.s4.s4.s32    { %r59655, %r59656, %r59657, %r59658 },    { %r86038, %r86038, %r86038, %r86038 },    { %r86040, %r86040 },            { %r59655, %r59656, %r59657, %r59658 }; 
	// end inline asm
	// begin inline asm
	mma.sync.aligned.m16n8k64.row.col.s32.s4.s4.s32    { %r59627, %r59628, %r59629, %r59630 },    { %r86038, %r86038, %r86038, %r86038 },    { %r86040, %r86040 },            { %r59627, %r59628, %r59629, %r59630 }; 
	// end inline asm
	// begin inline asm
	mma.sync.aligned.m16n8k64.row.col.s32.s4.s4.s32    { %r59641, %r59642, %r59643, %r59644 },    { %r86038, %r86038, %r86038, %r86038 },    { %r86040, %r86040 },            { %r59641, %r59642, %r59643, %r59644 }; 
	// end inline asm
	// begin inline asm
	mma.sync.aligned.m16n8k64.row.col.s32.s4.s4.s32    { %r59655, %r59656, %r59657, %r59658 },    { %r86038, %r86038, %r86038, %r86038 },    { %r86040, %r86040 },            { %r59655, %r59656, %r59657, %r59658 }; 
	// end inline asm
	// begin inline asm
	mma.sync.aligned.m16n8k64.row.col.s32.s4.s4.s32    { %r59627, %r59628, %r59629, %r59630 },    { %r86038, %r86038, %r86038, %r86038 },    { %r86040, %r86040 },            { %r59627, %r59628, %r59629, %r59630 }; 
	// end inline asm
	// begin inline asm
	mma.sync.aligned.m16n8k64.row.col.s32.s4.s4.s32    { %r59641, %r59642, %r59643, %r59644 },    { %r86038, %r86038, %r86038, %r86038 },    { %r86040, %r86040 },            { %r59641, %r59642, %r59643, %r59644 }; 
	// end inline asm
	// begin inline asm
	mma.sync.aligned.m16n8k64.row.col.s32.s4.s4.s32    { %r59655, %r59656, %r59657, %r59658 },    { %r86038, %r86038, %r86038, %r86038 },    { %r86040, %r86040 },            { %r59655, %r59656, %r59657, %r59658 }; 
	// end inline asm
	// begin inline asm
	mma.sync.aligned.m16n8k64.row.col.s32.s4.s4.s32    { %r59627, %r59628, %r59629, %r59630 },    { %r86038, %r86038, %r86038, %r86038 },    { %r86040, %r86040 },            { %r59627, %r59628, %r59629, %r59630 }; 
	// end inline asm
	// begin inline asm
	mma.sync.aligned.m16n8k64.row.col.s32.s4.s4.s32    { %r59641, %r59642, %r59643, %r59644 },    { %r86038, %r86038, %r86038, %r86038 },    { %r86040, %r86040 },            { %r59641, %r59642, %r59643, %r59644 }; 
	// end inline asm
	// begin inline asm
	mma.sync.aligned.m16n8k64.row.col.s32.s4.s4.s32    { %r59655, %r59656, %r59657, %r59658 },    { %r86038, %r86038, %r86038, %r86038 },    { %r86040, %r86040 },            { %r59655, %r59656, %r59657, %r59658 }; 
	// end inline asm
	// begin inline asm
	mma.sync.aligned.m16n8k64.row.col.s32.s4.s4.s32    { %r59627, %r59628, %r59629, %r59630 },    { %r86038, %r86038, %r86038, %r86038 },    { %r86040, %r86040 },            { %r59627, %r59628, %r59629, %r59630 }; 
	// end inline asm
	// begin inline asm
	mma.sync.aligned.m16n8k64.row.col.s32.s4.s4.s32    { %r59641, %r59642, %r59643, %r59644 },    { %r86038, %r86038, %r86038, %r86038 },    { %r86040, %r86040 },            { %r59641, %r59642, %r59643, %r59644 }; 
	// end inline asm
	// begin inline asm
	mma.sync.aligned.m16n8k64.row.col.s32.s4.s4.s32    { %r59655, %r59656, %r59657, %r59658 },    { %r86038, %r86038, %r86038, %r86038 },    { %r86040, %r86040 },            { %r59655, %r59656, %r59657, %r59658 }; 
	// end inline asm
	// begin inline asm
	mma.sync.aligned.m16n8k64.row.col.s32.s4.s4.s32    { %r59627, %r59628, %r59629, %r59630 },    { %r86038, %r86038, %r86038, %r86038 },    { %r86040, %r86040 },            { %r59627, %r59628, %r59629, %r59630 }; 
	// end inline asm
	// begin inline asm
	mma.sync.aligned.m16n8k64.row.col.s32.s4.s4.s32    { %r59641, %r59642, %r59643, %r59644 },    { %r86038, %r86038, %r86038, %r86038 },    { %r86040, %r86040 },            { %r59641, %r59642, %r59643, %r59644 }; 
	// end inline asm
	// begin inline asm
	mma.sync.aligned.m16n8k64.row.col.s32.s4.s4.s32    { %r59655, %r59656, %r59657, %r59658 },    { %r86038, %r86038, %r86038, %r86038 },    { %r86040, %r86040 },            { %r59655, %r59656, %r59657, %r59658 }; 
	// end inline asm
	// begin inline asm
	mma.sync.aligned.m16n8k64.row.col.s32.s4.s4.s32    { %r59627, %r59628, %r59629, %r59630 },    { %r86038, %r86038, %r86038, %r86038 },    { %r86040, %r86040 },            { %r59627, %r59628, %r59629, %r59630 }; 
	// end inline asm
	// begin inline asm
	mma.sync.aligned.m16n8k64.row.col.s32.s4.s4.s32    { %r59641, %r59642, %r59643, %r59644 },    { %r86038, %r86038, %r86038, %r86038 },    { %r86040, %r86040 },            { %r59641, %r59642, %r59643, %r59644 }; 
	// end inline asm
	// begin inline asm
	mma.sync.aligned.m16n8k64.row.col.s32.s4.s4.s32    { %r59655, %r59656, %r59657, %r59658 },    { %r86038, %r86038, %r86038, %r86038 },    { %r86040, %r86040 },            { %r59655, %r59656, %r59657, %r59658 }; 
	// end inline asm
	// begin inline asm
	mma.sync.aligned.m16n8k64.row.col.s32.s4.s4.s32    { %r59627, %r59628, %r59629, %r59630 },    { %r86038, %r86038, %r86038, %r86038 },    { %r86040, %r86040 },            { %r59627, %r59628, %r59629, %r59630 }; 
	// end inline asm
	// begin inline asm
	mma.sync.aligned.m16n8k64.row.col.s32.s4.s4.s32    { %r59641, %r59642, %r59643, %r59644 },    { %r86038, %r86038, %r86038, %r86038 },    { %r86040, %r86040 },            { %r59641, %r59642, %r59643, %r59644 }; 
	// end inline asm
	// begin inline asm
	mma.sync.aligned.m16n8k64.row.col.s32.s4.s4.s32    { %r59655, %r59656, %r59657, %r59658 },    { %r86038, %r86038, %r86038, %r86038 },    { %r86040, %r86040 },            { %r59655, %r59656, %r59657, %r59658 }; 
	// end inline asm
	// begin inline asm
	mma.sync.aligned.m16n8k64.row.col.s32.s4.s4.s32    { %r59627, %r59628, %r59629, %r59630 },    { %r86038, %r86038, %r86038, %r86038 },    { %r86040, %r86040 },            { %r59627, %r59628, %r59629, %r59630 }; 
	// end inline asm
	// begin inline asm
	mma.sync.aligned.m16n8k64.row.col.s32.s4.s4.s32    { %r59641, %r59642, %r59643, %r59644 },    { %r86038, %r86038, %r86038, %r86038 },    { %r86040, %r86040 },            { %r59641, %r59642, %r59643, %r59644 }; 
	// end inline asm
	// begin inline asm
	mma.sync.aligned.m16n8k64.row.col.s32.s4.s4.s32    { %r59655, %r59656, %r59657, %r59658 },    { %r86038, %r86038, %r86038, %r86038 },    { %r86040, %r86040 },            { %r59655, %r59656, %r59657, %r59658 }; 
	// end inline asm
	// begin inline asm
	mma.sync.aligned.m16n8k64.row.col.s32.s4.s4.s32    { %r59627, %r59628, %r59629, %r59630 },    { %r86038, %r86038, %r86038, %r86038 },    { %r86040, %r86040 },            { %r59627, %r59628, %r59629, %r59630 }; 
	// end inline asm
	// begin inline asm
	mma.sync.aligned.m16n8k64.row.col.s32.s4.s4.s32    { %r59641, %r59642, %r59643, %r59644 },    { %r86038, %r86038, %r86038, %r86038 },    { %r86040, %r86040 },            { %r59641, %r59642, %r59643, %r59644 }; 
	// end inline asm
	// begin inline asm
	mma.sync.aligned.m16n8k64.row.col.s32.s4.s4.s32    { %r59655, %r59656, %r59657, %r59658 },    { %r86038, %r86038, %r86038, %r86038 },    { %r86040, %r86040 },            { %r59655, %r59656, %r59657, %r59658 }; 
	// end inline asm
	// begin inline asm
	mma.sync.aligned.m16n8k64.row.col.s32.s4.s4.s32    { %r59627, %r59628, %r59629, %r59630 },    { %r86038, %r86038, %r86038, %r86038 },    { %r86040, %r86040 },            { %r59627, %r59628, %r59629, %r59630 }; 
	// end inline asm
	// begin inline asm
	mma.sync.aligned.m16n8k64.row.col.s32.s4.s4.s32    { %r59641, %r59642, %r59643, %r59644 },    { %r86038, %r86038, %r86038, %r86038 },    { %r86040, %r86040 },            { %r59641, %r59642, %r59643, %r59644 }; 
	// end inline asm
	// begin inline asm
	mma.sync.aligned.m16n8k64.row.col.s32.s4.s4.s32    { %r59655, %r59656, %r59657, %r59658 },    { %r86038, %r86038, %r86038, %r86038 },    { %r86040, %r86040 },            { %r59655, %r59656, %r59657, %r59658 }; 
	// end inline asm
	// begin inline asm
	mma.sync.aligned.m16n8k64.row.col.s32.s4.s4.s32    { %r59627, %r59628, %r59629, %r59630 },    { %r86038, %r86038, %r86038, %r86038 },    { %r86040, %r86040 },            { %r59627, %r59628, %r59629, %r59630 }; 
	// end inline asm
	// begin inline asm
	mma.sync.aligned.m16n8k64.row.col.s32.s4.s4.s32    { %r59641, %r59642, %r59643, %r59644 },    { %r86038, %r86038, %r86038, %r86038 },    { %r86040, %r86040 },            { %r59641, %r59642, %r59643, %r59644 }; 
	// end inline asm
	// begin inline asm
	mma.sync.aligned.m16n8k64.row.col.s32.s4.s4.s32    { %r59655, %r59656, %r59657, %r59658 },    { %r86038, %r86038, %r86038, %r86038 },    { %r86040, %r86040 },            { %r59655, %r59656, %r59657, %r59658 }; 
	// end inline asm
	// begin inline asm
	mma.sync.aligned.m16n8k64.row.col.s32.s4.s4.s32    { %r59627, %r59628, %r59629, %r59630 },    { %r86038, %r86038, %r86038, %r86038 },    { %r86040, %r86040 },            { %r59627, %r59628, %r59629, %r59630 }; 
	// end inline asm
	// begin inline asm
	mma.sync.aligned.m16n8k64.row.col.s32.s4.s4.s32    { %r59641, %r59642, %r59643, %r59644 },    { %r86038, %r86038, %r86038, %r86038 },    { %r86040, %r86040 },            { %r59641, %r59642, %r59643, %r59644 }; 
	// end inline asm
	// begin inline asm
	mma.sync.aligned.m16n8k64.row.col.s32.s4.s4.s32    { %r59655, %r59656, %r59657, %r59658 },    { %r86038, %r86038, %r86038, %r86038 },    { %r86040, %r86040 },            { %r59655, %r59656, %r59657, %r59658 }; 
	// end inline asm
	// begin inline asm
	mma.sync.aligned.m16n8k64.row.col.s32.s4.s4.s32    { %r59627, %r59628, %r59629, %r59630 },    { %r86038, %r86038, %r86038, %r86038 },    { %r86040, %r86040 },            { %r59627, %r59628, %r59629, %r59630 }; 
	// end inline asm
	// begin inline asm
	mma.sync.aligned.m16n8k64.row.col.s32.s4.s4.s32    { %r59641, %r59642, %r59643, %r59644 },    { %r86038, %r86038, %r86038, %r86038 },    { %r86040, %r86040 },            { %r59641, %r59642, %r59643, %r59644 }; 
	// end inline asm
	// begin inline asm
	mma.sync.aligned.m16n8k64.row.col.s32.s4.s4.s32    { %r59655, %r59656, %r59657, %r59658 },    { %r86038, %r86038, %r86038, %r86038 },    { %r86040, %r86040 },            { %r59655, %r59656, %r59657, %r59658 }; 
	// end inline asm
	// begin inline asm
	mma.sync.aligned.m16n8k64.row.col.s32.s4.s4.s32    { %r59627, %r59628, %r59629, %r59630 },    { %r86038, %r86038, %r86038, %r86038 },    { %r86040, %r86040 },            { %r59627, %r59628, %r59629, %r59630 }; 
	// end inline asm
	// begin inline asm
	mma.sync.aligned.m16n8k64.row.col.s32.s4.s4.s32    { %r59641, %r59642, %r59643, %r59644 },    { %r86038, %r86038, %r86038, %r86038 },    { %r86040, %r86040 },            { %r59641, %r59642, %r59643, %r59644 }; 
	// end inline asm
	// begin inline asm
	mma.sync.aligned.m16n8k64.row.col.s32.s4.s4.s32    { %r59655, %r59656, %r59657, %r59658 },    { %r86038, %r86038, %r86038, %r86038 },    { %r86040, %r86040 },            { %r59655, %r59656, %r59657, %r59658 }; 
	// end inline asm
	// begin inline asm
	mma.sync.aligned.m16n8k64.row.col.s32.s4.s4.s32    { %r59627, %r59628, %r59629, %r59630 },    { %r86038, %r86038, %r86038, %r86038 },    { %r86040, %r86040 },            { %r59627, %r59628, %r59629, %r59630 }; 
	// end inline asm
	// begin inline asm
	mma.sync.aligned.m16n8k64.row.col.s32.s4.s4.s32    { %r59641, %r59642, %r59643, %r59644 },    { %r86038, %r86038, %r86038, %r86038 },    { %r86040, %r86040 },            { %r59641, %r59642, %r59643, %r59644 }; 
	// end inline asm
	// begin inline asm
	mma.sync.aligned.m16n8k64.row.col.s32.s4.s4.s32    { %r59655, %r59656, %r59657, %r59658 },    { %r86038, %r86038, %r86038, %r86038 },    { %r86040, %r86040 },            { %r59655, %r59656, %r59657, %r59658 }; 
	// end inline asm
	// begin inline asm
	mma.sync.aligned.m16n8k64.row.col.s32.s4.s4.s32    { %r59627, %r59628, %r59629, %r59630 },    { %r86038, %r86038, %r86038, %r86038 },    { %r86040, %r86040 },            { %r59627, %r59628, %r59629, %r59630 }; 
	// end inline asm
	// begin inline asm
	mma.sync.aligned.m16n8k64.row.col.s32.s4.s4.s32    { %r59641, %r59642, %r59643, %r59644 },    { %r86038, %r86038, %r86038, %r86038 },    { %r86040, %r86040 },            { %r59641, %r59642, %r59643, %r59644 }; 
	// end inline asm
	// begin inline asm
	mma.sync.aligned.m16n8k64.row.col.s32.s4.s4.s32    { %r59655, %r59656, %r59657, %r59658 },    { %r86038, %r86038, %r86038, %r86038 },    { %r86040, %r86040 },            { %r59655, %r59656, %r59657, %r59658 }; 
	// end inline asm
	// begin inline asm
	mma.sync.aligned.m16n8k64.row.col.s32.s4.s4.s32    { %r59627, %r59628, %r59629, %r59630 },    { %r86038, %r86038, %r86038, %r86038 },    { %r86040, %r86040 },            { %r59627, %r59628, %r59629, %r59630 }; 
	// end inline asm
	// begin inline asm
	mma.sync.aligned.m16n8k64.row.col.s32.s4.s4.s32    { %r59641, %r59642, %r59643, %r59644 },    { %r86038, %r86038, %r86038, %r86038 },    { %r86040, %r86040 },            { %r59641, %r59642, %r59643, %r59644 }; 
	// end inline asm
	// begin inline asm
	mma.sync.aligned.m16n8k64.row.col.s32.s4.s4.s32    { %r59655, %r59656, %r59657, %r59658 },    { %r86038, %r86038, %r86038, %r86038 },    { %r86040, %r86040 },            { %r59655, %r59656, %r59657, %r59658 }; 
	// end inline asm
	// begin inline asm
	mma.sync.aligned.m16n8k64.row.col.s32.s4.s4.s32    { %r59627, %r59628, %r59629, %r59630 },    { %r86038, %r86038, %r86038, %r86038 },    { %r86040, %r86040 },            { %r59627, %r59628, %r59629, %r59630 }; 
	// end inline asm
	// begin inline asm
	mma.sync.aligned.m16n8k64.row.col.s32.s4.s4.s32    { %r59641, %r59642, %r59643, %r59644 },    { %r86038, %r86038, %r86038, %r86038 },    { %r86040, %r86040 },            { %r59641, %r59642, %r59643, %r59644 }; 
	// end inline asm
	// begin inline asm
	mma.sync.aligned.m16n8k64.row.col.s32.s4.s4.s32    { %r59655, %r59656, %r59657, %r59658 },    { %r86038, %r86038, %r86038, %r86038 },    { %r86040, %r86040 },            { %r59655, %r59656, %r59657, %r59658 }; 
	// end inline asm
	// begin inline asm
	mma.sync.aligned.m16n8k64.row.col.s32.s4.s4.s32    { %r59627, %r59628, %r59629, %r59630 },    { %r86038, %r86038, %r86038, %r86038 },    { %r86040, %r86040 },            { %r59627, %r59628, %r59629, %r59630 }; 
	// end inline asm
	// begin inline asm
	mma.sync.aligned.m16n8k64.row.col.s32.s4.s4.s32    { %r59641, %r59642, %r59643, %r59644 },    { %r86038, %r86038, %r86038, %r86038 },    { %r86040, %r86040 },            { %r59641, %r59642, %r59643, %r59644 }; 
	// end inline asm
	// begin inline asm
	mma.sync.aligned.m16n8k64.row.col.s32.s4.s4.s32    { %r59655, %r59656, %r59657, %r59658 },    { %r86038, %r86038, %r86038, %r86038 },    { %r86040, %r86040 },            { %r59655, %r59656, %r59657, %r59658 }; 
	// end inline asm
	// begin inline asm
	mma.sync.aligned.m16n8k64.row.col.s32.s4.s4.s32    { %r59627, %r59628, %r59629, %r59630 },    { %r86038, %r86038, %r86038, %r86038 },    { %r86040, %r86040 },            { %r59627, %r59628, %r59629, %r59630 }; 
	// end inline asm
	// begin inline asm
	mma.sync.aligned.m16n8k64.row.col.s32.s4.s4.s32    { %r59641, %r59642, %r59643, %r59644 },    { %r86038, %r86038, %r86038, %r86038 },    { %r86040, %r86040 },            { %r59641, %r59642, %r59643, %r59644 }; 
	// end inline asm
	// begin inline asm
	mma.sync.aligned.m16n8k64.row.col.s32.s4.s4.s32    { %r59655, %r59656, %r59657, %r59658 },    { %r86038, %r86038, %r86038, %r86038 },    { %r86040, %r86040 },            { %r59655, %r59656, %r59657, %r59658 }; 
	// end inline asm
	// begin inline asm
	mma.sync.aligned.m16n8k64.row.col.s32.s4.s4.s32    { %r59627, %r59628, %r59629, %r59630 },    { %r86038, %r86038, %r86038, %r86038 },    { %r86040, %r86040 },            { %r59627, %r59628, %r59629, %r59630 }; 
	// end inline asm
	// begin inline asm
	mma.sync.aligned.m16n8k64.row.col.s32.s4.s4.s32    { %r59641, %r59642, %r59643, %r59644 },    { %r86038, %r86038, %r86038, %r86038 },    { %r86040, %r86040 },            { %r59641, %r59642, %r59643, %r59644 }; 
	// end inline asm
	// begin inline asm
	mma.sync.aligned.m16n8k64.row.col.s32.s4.s4.s32    { %r59655, %r59656, %r59657, %r59658 },    { %r86038, %r86038, %r86038, %r86038 },    { %r86040, %r86040 },            { %r59655, %r59656, %r59657, %r59658 }; 
	// end inline asm
	// begin inline asm
	mma.sync.aligned.m16n8k64.row.col.s32.s4.s4.s32    { %r59627, %r59628, %r59629, %r59630 },    { %r86038, %r86038, %r86038, %r86038 },    { %r86040, %r86040 },            { %r59627, %r59628, %r59629, %r59630 }; 
	// end inline asm
	// begin inline asm
	mma.sync.aligned.m16n8k64.row.col.s32.s4.s4.s32    { %r59641, %r59642, %r59643, %r59644 },    { %r86038, %r86038, %r86038, %r86038 },    { %r86040, %r86040 },            { %r59641, %r59642, %r59643, %r59644 }; 
	// end inline asm
	// begin inline asm
	mma.sync.aligned.m16n8k64.row.col.s32.s4.s4.s32    { %r59655, %r59656, %r59657, %r59658 },    { %r86038, %r86038, %r86038, %r86038 },    { %r86040, %r86040 },            { %r59655, %r59656, %r59657, %r59658 }; 
	// end inline asm
	// begin inline asm
	mma.sync.aligned.m16n8k64.row.col.s32.s4.s4.s32    { %r59627, %r59628, %r59629, %r59630 },    { %r86038, %r86038, %r86038, %r86038 },    { %r86040, %r86040 },            { %r59627, %r59628, %r59629, %r59630 }; 
	// end inline asm
	// begin inline asm
	mma.sync.aligned.m16n8k64.row.col.s32.s4.s4.s32    { %r59641, %r59642, %r59643, %r59644 },    { %r86038, %r86038, %r86038, %r86038 },    { %r86040, %r86040 },            { %r59641, %r59642, %r59643, %r59644 }; 
	// end inline asm
	// begin inline asm
	mma.sync.aligned.m16n8k64.row.col.s32.s4.s4.s32    { %r59655, %r59656, %r59657, %r59658 },    { %r86038, %r86038, %r86038, %r86038 },    { %r86040, %r86040 },            { %r59655, %r59656, %r59657, %r59658 }; 
	// end inline asm
	// begin inline asm
	mma.sync.aligned.m16n8k64.row.col.s32.s4.s4.s32    { %r59627, %r59628, %r59629, %r59630 },    { %r86038, %r86038, %r86038, %r86038 },    { %r86040, %r86040 },            { %r59627, %r59628, %r59629, %r59630 }; 
	// end inline asm
	// begin inline asm
	mma.sync.aligned.m16n8k64.row.col.s32.s4.s4.s32    { %r59641, %r59642, %r59643, %r59644 },    { %r86038, %r86038, %r86038, %r86038 },    { %r86040, %r86040 },            { %r59641, %r59642, %r59643, %r59644 }; 
	// end inline asm
	// begin inline asm
	mma.sync.aligned.m16n8k64.row.col.s32.s4.s4.s32    { %r59655, %r59656, %r59657, %r59658 },    { %r86038, %r86038, %r86038, %r86038 },    { %r86040, %r86040 },            { %r59655, %r59656, %r59657, %r59658 }; 
	// end inline asm
	// begin inline asm
	mma.sync.aligned.m16n8k64.row.col.s32.s4.s4.s32    { %r59627, %r59628, %r59629, %r59630 },    { %r86038, %r86038, %r86038, %r86038 },    { %r86040, %r86040 },            { %r59627, %r59628, %r59629, %r59630 }; 
	// end inline asm
	// begin inline asm
	mma.sync.aligned.m16n8k64.row.col.s32.s4.s4.s32    { %r59641, %r59642, %r59643, %r59644 },    { %r86038, %r86038, %r86038, %r86038 },    { %r86040, %r86040 },            { %r59641, %r59642, %r59643, %r59644 }; 
	// end inline asm
	// begin inline asm
	mma.sync.aligned.m16n8k64.row.col.s32.s4.s4.s32    { %r59655, %r59656, %r59657, %r59658 },    { %r86038, %r86038, %r86038, %r86038 },    { %r86040, %r86040 },            { %r59655, %r59656, %r59657, %r59658 }; 
	// end inline asm
	// begin inline asm
	mma.sync.aligned.m16n8k64.row.col.s32.s4.s4.s32    { %r59627, %r59628, %r59629, %r59630 },    { %r86038, %r86038, %r86038, %r86038 },    { %r86040, %r86040 },            { %r59627, %r59628, %r59629, %r59630 }; 
	// end inline asm
	// begin inline asm
	mma.sync.aligned.m16n8k64.row.col.s32.s4.s4.s32    { %r59641, %r59642, %r59643, %r59644 },    { %r86038, %r86038, %r86038, %r86038 },    { %r86040, %r86040 },            { %r59641, %r59642, %r59643, %r59644 }; 
	// end inline asm
	// begin inline asm
	mma.sync.aligned.m16n8k64.row.col.s32.s4.s4.s32    { %r59655, %r59656, %r59657, %r59658 },    { %r86038, %r86038, %r86038, %r86038 },    { %r86040, %r86040 },            { %r59655, %r59656, %r59657, %r59658 }; 
	// end inline asm
	// begin inline asm
	mma.sync.aligned.m16n8k64.row.col.s32.s4.s4.s32    { %r59627, %r59628, %r59629, %r59630 },    { %r86038, %r86038, %r86038, %r86038 },    { %r86040, %r86040 },            { %r59627, %r59628, %r59629, %r59630 }; 
	// end inline asm
	// begin inline asm
	mma.sync.aligned.m16n8k64.row.col.s32.s4.s4.s32    { %r59641, %r59642, %r59643, %r59644 },    { %r86038, %r86038, %r86038, %r86038 },    { %r86040, %r86040 },            { %r59641, %r59642, %r59643, %r59644 }; 
	// end inline asm
	// begin inline asm
	mma.sync.aligned.m16n8k64.row.col.s32.s4.s4.s32    { %r59655, %r59656, %r59657, %r59658 },    { %r86038, %r86038, %r86038, %r86038 },    { %r86040, %r86040 },            { %r59655, %r59656, %r59657, %r59658 }; 
	// end inline asm
	// begin inline asm
	mma.sync.aligned.m16n8k64.row.col.s32.s4.s4.s32    { %r59627, %r59628, %r59629, %r59630 },    { %r86038, %r86038, %r86038, %r86038 },    { %r86040, %r86040 },            { %r59627, %r59628, %r59629, %r59630 }; 
	// end inline asm
	// begin inline asm
	mma.sync.aligned.m16n8k64.row.col.s32.s4.s4.s32    { %r59641, %r59642, %r59643, %r59644 },    { %r86038, %r86038, %r86038, %r86038 },    { %r86040, %r86040 },            { %r59641, %r59642, %r59643, %r59644 }; 
	// end inline asm
	// begin inline asm
	mma.sync.aligned.m16n8k64.row.col.s32.s4.s4.s32    { %r59655, %r59656, %r59657, %r59658 },    { %r86038, %r86038, %r86038, %r86038 },    { %r86040, %r86040 },            { %r59655, %r59656, %r59657, %r59658 }; 
	// end inline asm
	// begin inline asm
	mma.sync.aligned.m16n8k64.row.col.s32.s4.s4.s32    { %r59627, %r59628, %r59629, %r59630 },    { %r86038, %r86038, %r86038, %r86038 },    { %r86040, %r86040 },            { %r59627, %r59628, %r59629, %r59630 }; 
	// end inline asm
	// begin inline asm
	mma.sync.aligned.m16n8k64.row.col.s32.s4.s4.s32    { %r59641, %r59642, %r59643, %r59644 },    { %r86038, %r86038, %r86038, %r86038 },    { %r86040, %r86040 },            { %r59641, %r59642, %r59643, %r59644 }; 
	// end inline asm
	// begin inline asm
	mma.sync.aligned.m16n8k64.row.col.s32.s4.s4.s32    { %r59655, %r59656, %r59657, %r59658 },    { %r86038, %r86038, %r86038, %r86038 },    { %r86040, %r86040 },            { %r59655, %r59656, %r59657, %r59658 }; 
	// end inline asm
	// begin inline asm
	mma.sync.aligned.m16n8k64.row.col.s32.s4.s4.s32    { %r59627, %r59628, %r59629, %r59630 },    { %r86038, %r86038, %r86038, %r86038 },    { %r86040, %r86040 },            { %r59627, %r59628, %r59629, %r59630 }; 
	// end inline asm
	// begin inline asm
	mma.sync.aligned.m16n8k64.row.col.s32.s4.s4.s32    { %r59641, %r59642, %r59643, %r59644 },    { %r86038, %r86038, %r86038, %r86038 },    { %r86040, %r86040 },            { %r59641, %r59642, %r59643, %r59644 }; 
	// end inline asm
	// begin inline asm
	mma.sync.aligned.m16n8k64.row.col.s32.s4.s4.s32    { %r59655, %r59656, %r59657, %r59658 },    { %r86038, %r86038, %r86038, %r86038 },    { %r86040, %r86040 },            { %r59655, %r59656, %r59657, %r59658 }; 
	// end inline asm
	// begin inline asm
	mma.sync.aligned.m16n8k64.row.col.s32.s4.s4.s32    { %r59627, %r59628, %r59629, %r59630 },    { %r86038, %r86038, %r86038, %r86038 },    { %r86040, %r86040 },            { %r59627, %r59628, %r59629, %r59630 }; 
	// end inline asm
	// begin inline asm
	mma.sync.aligned.m16n8k64.row.col.s32.s4.s4.s32    { %r59641, %r59642, %r59643, %r59644 },    { %r86038, %r86038, %r86038, %r86038 },    { %r86040, %r86040 },            { %r59641, %r59642, %r59643, %r59644 }; 
	// end inline asm
	// begin inline asm
	mma.sync.aligned.m16n8k64.row.col.s32.s4.s4.s32    { %r59655, %r59656, %r59657, %r59658 },    { %r86038, %r86038, %r86038, %r86038 },    { %r86040, %r86040 },            { %r59655, %r59656, %r59657, %r59658 }; 
	// end inline asm
	// begin inline asm
	mma.sync.aligned.m16n8k64.row.col.s32.s4.s4.s32    { %r59627, %r59628, %r59629, %r59630 },    { %r86038, %r86038, %r86038, %r86038 },    { %r86040, %r86040 },            { %r59627, %r59628, %r59629, %r59630 }; 
	// end inline asm
	// begin inline asm
	mma.sync.aligned.m16n8k64.row.col.s32.s4.s4.s32    { %r59641, %r59642, %r59643, %r59644 },    { %r86038, %r86038, %r86038, %r86038 },    { %r86040, %r86040 },            { %r59641, %r59642, %r59643, %r59644 }; 
	// end inline asm
	// begin inline asm
	mma.sync.aligned.m16n8k64.row.col.s32.s4.s4.s32    { %r59655, %r59656, %r59657, %r59658 },    { %r86038, %r86038, %r86038, %r86038 },    { %r86040, %r86040 },            { %r59655, %r59656, %r59657, %r59658 }; 
	// end inline asm
	// begin inline asm
	mma.sync.aligned.m16n8k64.row.col.s32.s4.s4.s32    { %r59627, %r59628, %r59629, %r59630 },    { %r86038, %r86038, %r86038, %r86038 },    { %r86040, %r86040 },            { %r59627, %r59628, %r59629, %r59630 }; 
	// end inline asm
	// begin inline asm
	mma.sync.aligned.m16n8k64.row.col.s32.s4.s4.s32    { %r59641, %r59642, %r59643, %r59644 },    { %r86038, %r86038, %r86038, %r86038 },    { %r86040, %r86040 },            { %r59641, %r59642, %r59643, %r59644 }; 
	// end inline asm
	// begin inline asm
	mma.sync.aligned.m16n8k64.row.col.s32.s4.s4.s32    { %r59655, %r59656, %r59657, %r59658 },    { %r86038, %r86038, %r86038, %r86038 },    { %r86040, %r86040 },            { %r59655, %r59656, %r59657, %r59658 }; 
	// end inline asm
	// begin inline asm
	mma.sync.aligned.m16n8k64.row.col.s32.s4.s4.s32    { %r59627, %r59628, %r59629, %r59630 },    { %r86038, %r86038, %r86038, %r86038 },    { %r86040, %r86040 },            { %r59627, %r59628, %r59629, %r59630 }; 
	// end inline asm
	// begin inline asm
	mma.sync.aligned.m16n8k64.row.col.s32.s4.s4.s32    { %r59641, %r59642, %r59643, %r59644 },    { %r86038, %r86038, %r86038, %r86038 },    { %r86040, %r86040 },            { %r59641, %r59642, %r59643, %r59644 }; 
	// end inline asm
	// begin inline asm
	mma.sync.aligned.m16n8k64.row.col.s32.s4.s4.s32    { %r59655, %r59656, %r59657, %r59658 },    { %r86038, %r86038, %r86038, %r86038 },    { %r86040, %r86040 },            { %r59655, %r59656, %r59657, %r59658 }; 
	// end inline asm
	// begin inline asm
	mma.sync.aligned.m16n8k64.row.col.s32.s4.s4.s32    { %r59627, %r59628, %r59629, %r59630 },    { %r86038, %r86038, %r86038, %r86038 },    { %r86040, %r86040 },            { %r59627, %r59628, %r59629, %r59630 }; 
	// end inline asm
	// begin inline asm
	mma.sync.aligned.m16n8k64.row.col.s32.s4.s4.s32    { %r59641, %r59642, %r59643, %r59644 },    { %r86038, %r86038, %r86038, %r86038 },    { %r86040, %r86040 },            { %r59641, %r59642, %r59643, %r59644 }; 
	// end inline asm
	// begin inline asm
	mma.sync.aligned.m16n8k64.row.col.s32.s4.s4.s32    { %r59655, %r59656, %r59657, %r59658 },    { %r86038, %r86038, %r86038, %r86038 },    { %r86040, %r86040 },            { %r59655, %r59656, %r59657, %r59658 }; 
	// end inline asm
	// begin inline asm
	mma.sync.aligned.m16n8k64.row.col.s32.s4.s4.s32    { %r59627, %r59628, %r59629, %r59630 },    { %r86038, %r86038, %r86038, %r86038 },    { %r86040, %r86040 },            { %r59627, %r59628, %r59629, %r59630 }; 
	// end inline asm
	// begin inline asm
	mma.sync.aligned.m16n8k64.row.col.s32.s4.s4.s32    { %r59641, %r59642, %r59643, %r59644 },    { %r86038, %r86038, %r86038, %r86038 },    { %r86040, %r86040 },            { %r59641, %r59642, %r59643, %r59644 }; 
	// end inline asm
	// begin inline asm
	mma.sync.aligned.m16n8k64.row.col.s32.s4.s4.s32    { %r59655, %r59656, %r59657, %r59658 },    { %r86038, %r86038, %r86038, %r86038 },    { %r86040, %r86040 },            { %r59655, %r59656, %r59657, %r59658 }; 
	// end inline asm
	// begin inline asm
	mma.sync.aligned.m16n8k64.row.col.s32.s4.s4.s32    { %r59627, %r59628, %r59629, %r59630 },    { %r86038, %r86038, %r86038, %r86038 },    { %r86040, %r86040 },            { %r59627, %r59628, %r59629, %r59630 }; 
	// end inline asm
	// begin inline asm
	mma.sync.aligned.m16n8k64.row.col.s32.s4.s4.s32    { %r59641, %r59642, %r59643, %r59644 },    { %r86038, %r86038, %r86038, %r86038 },    { %r86040, %r86040 },            { %r59641, %r59642, %r59643, %r59644 }; 
	// end inline asm
	// begin inline asm
	mma.sync.aligned.m16n8k64.row.col.s32.s4.s4.s32    { %r59655, %r59656, %r59657, %r59658 },    { %r86038, %r86038, %r86038, %r86038 },    { %r86040, %r86040 },            { %r59655, %r59656, %r59657, %r59658 }; 
	// end inline asm
	// begin inline asm
	mma.sync.aligned.m16n8k64.row.col.s32.s4.s4.s32    { %r59627, %r59628, %r59629, %r59630 },    { %r86038, %r86038, %r86038, %r86038 },    { %r86040, %r86040 },            { %r59627, %r59628, %r59629, %r59630 }; 
	// end inline asm
	// begin inline asm
	mma.sync.aligned.m16n8k64.row.col.s32.s4.s4.s32    { %r59641, %r59642, %r59643, %r59644 },    { %r86038, %r86038, %r86038, %r86038 },    { %r86040, %r86040 },            { %r59641, %r59642, %r59643, %r59644 }; 
	// end inline asm
	// begin inline asm
	mma.sync.aligned.m16n8k64.row.col.s32.s4.s4.s32    { %r59655, %r59656, %r59657, %r59658 },    { %r86038, %r86038, %r86038, %r86038 },    { %r86040, %r86040 },            { %r59655, %r59656, %r59657, %r59658 }; 
	// end inline asm
	// begin inline asm
	mma.sync.aligned.m16n8k64.row.col.s32.s4.s4.s32    { %r59627, %r59628, %r59629, %r59630 },    { %r86038, %r86038, %r86038, %r86038 },    { %r86040, %r86040 },            { %r59627, %r59628, %r59629, %r59630 }; 
	// end inline asm
	// begin inline asm
	mma.sync.aligned.m16n8k64.row.col.s32.s4.s4.s32    { %r59641, %r59642, %r59643, %r59644 },    { %r86038, %r86038, %r86038, %r86038 },    { %r86040, %r86040 },            { %r59641, %r59642, %r59643, %r59644 }; 
	// end inline asm
	// begin inline asm
	mma.sync.aligned.m16n8k64.row.col.s32.s4.s4.s32    { %r59655, %r59656, %r59657, %r59658 },    { %r86038, %r86038, %r86038, %r86038 },    { %r86040, %r86040 },            { %r59655, %r59656, %r59657, %r59658 }; 
	// end inline asm
	// begin inline asm
	mma.sync.aligned.m16n8k64.row.col.s32.s4.s4.s32    { %r59627, %r59628, %r59629, %r59630 },    { %r86038, %r86038, %r86038, %r86038 },    { %r86040, %r86040 },            { %r59627, %r59628, %r59629, %r59630 }; 
	// end inline asm
	// begin inline asm
	mma.sync.aligned.m16n8k64.row.col.s32.s4.s4.s32    { %r59641, %r59642, %r59643, %r59644 },    { %r86038, %r86038, %r86038, %r86038 },    { %r86040, %r86040 },            { %r59641, %r59642, %r59643, %r59644 }; 
	// end inline asm
	// begin inline asm
	mma.sync.aligned.m16n8k64.row.col.s32.s4.s4.s32    { %r59655, %r59656, %r59657, %r59658 },    { %r86038, %r86038, %r86038, %r86038 },    { %r86040, %r86040 },            { %r59655, %r59656, %r59657, %r59658 }; 
	// end inline asm
	// begin inline asm
	mma.sync.aligned.m16n8k64.row.col.s32.s4.s4.s32    { %r59627, %r59628, %r59629, %r59630 },    { %r86038, %r86038, %r86038, %r86038 },    { %r86040, %r86040 },            { %r59627, %r59628, %r59629, %r59630 }; 
	// end inline asm
	// begin inline asm
	mma.sync.aligned.m16n8k64.row.col.s32.s4.s4.s32    { %r59641, %r59642, %r59643, %r59644 },    { %r86038, %r86038, %r86038, %r86038 },    { %r86040, %r86040 },            { %r59641, %r59642, %r59643, %r59644 }; 
	// end inline asm
	// begin inline asm
	mma.sync.aligned.m16n8k64.row.col.s32.s4.s4.s32    { %r59655, %r59656, %r59657, %r59658 },    { %r86038, %r86038, %r86038, %r86038 },    { %r86040, %r86040 },            { %r59655, %r59656, %r59657, %r59658 }; 
	// end inline asm
	// begin inline asm
	mma.sync.aligned.m16n8k64.row.col.s32.s4.s4.s32    { %r59627, %r59628, %r59629, %r59630 },    { %r86038, %r86038, %r86038, %r86038 },    { %r86040, %r86040 },            { %r59627, %r59628, %r59629, %r59630 }; 
	// end inline asm
	// begin inline asm
	mma.sync.aligned.m16n8k64.row.col.s32.s4.s4.s32    { %r59641, %r59642, %r59643, %r59644 },    { %r86038, %r86038, %r86038, %r86038 },    { %r86040, %r86040 },            { %r59641, %r59642, %r59643, %r59644 }; 
	// end inline asm
	// begin inline asm
	mma.sync.aligned.m16n8k64.row.col.s32.s4.s4.s32    { %r59655, %r59656, %r59657, %r59658 },    { %r86038, %r86038, %r86038, %r86038 },    { %r86040, %r86040 },            { %r59655, %r59656, %r59657, %r59658 }; 
	// end inline asm
	// begin inline asm
	mma.sync.aligned.m16n8k64.row.col.s32.s4.s4.s32    { %r59627, %r59628, %r59629, %r59630 },    { %r86038, %r86038, %r86038, %r86038 },    { %r86040, %r86040 },            { %r59627, %r59628, %r59629, %r59630 }; 
	// end inline asm
	// begin inline asm
	mma.sync.aligned.m16n8k64.row.col.s32.s4.s4.s32    { %r59641, %r59642, %r59643, %r59644 },    { %r86038, %r86038, %r86038, %r86038 },    { %r86040, %r86040 },            { %r59641, %r59642, %r59643, %r59644 }; 
	// end inline asm
	// begin inline asm
	mma.sync.aligned.m16n8k64.row.col.s32.s4.s4.s32    { %r59655, %r59656, %r59657, %r59658 },    { %r86038, %r86038, %r86038, %r86038 },    { %r86040, %r86040 },            { %r59655, %r59656, %r59657, %r59658 }; 
	// end inline asm
	// begin inline asm
	mma.sync.aligned.m16n8k64.row.col.s32.s4.s4.s32    { %r59627, %r59628, %r59629, %r59630 },    { %r86038, %r86038, %r86038, %r86038 },    { %r86040, %r86040 },            { %r59627, %r59628, %r59629, %r59630 }; 
	// end inline asm
	// begin inline asm
	mma.sync.aligned.m16n8k64.row.col.s32.s4.s4.s32    { %r59641, %r59642, %r59643, %r59644 },    { %r86038, %r86038, %r86038, %r86038 },    { %r86040, %r86040 },            { %r59641, %r59642, %r59643, %r59644 }; 
	// end inline asm
	// begin inline asm
	mma.sync.aligned.m16n8k64.row.col.s32.s4.s4.s32    { %r59655, %r59656, %r59657, %r59658 },    { %r86038, %r86038, %r86038, %r86038 },    { %r86040, %r86040 },            { %r59655, %r59656, %r59657, %r59658 }; 
	// end inline asm
	// begin inline asm
	mma.sync.aligned.m16n8k64.row.col.s32.s4.s4.s32    { %r59627, %r59628, %r59629, %r59630 },    { %r86038, %r86038, %r86038, %r86038 },    { %r86040, %r86040 },            { %r59627, %r59628, %r59629, %r59630 }; 
	// end inline asm
	// begin inline asm
	mma.sync.aligned.m16n8k64.row.col.s32.s4.s4.s32    { %r59641, %r59642, %r59643, %r59644 },    { %r86038, %r86038, %r86038, %r86038 },    { %r86040, %r86040 },            { %r59641, %r59642, %r59643, %r59644 }; 
	// end inline asm
	// begin inline asm
	mma.sync.aligned.m16n8k64.row.col.s32.s4.s4.s32    { %r59655, %r59656, %r59657, %r59658 },    { %r86038, %r86038, %r86038, %r86038 },    { %r86040, %r86040 },            { %r59655, %r59656, %r59657, %r59658 }; 
	// end inline asm
	// begin inline asm
	mma.sync.aligned.m16n8k64.row.col.s32.s4.s4.s32    { %r59627, %r59628, %r59629, %r59630 },    { %r86038, %r86038, %r86038, %r86038 },    { %r86040, %r86040 },            { %r59627, %r59628, %r59629, %r59630 }; 
	// end inline asm
	// begin inline asm
	mma.sync.aligned.m16n8k64.row.col.s32.s4.s4.s32    { %r59641, %r59642, %r59643, %r59644 },    { %r86038, %r86038, %r86038, %r86038 },    { %r86040, %r86040 },            { %r59641, %r59642, %r59643, %r59644 }; 
	// end inline asm
	// begin inline asm
	mma.sync.aligned.m16n8k64.row.col.s32.s4.s4.s32    { %r59655, %r59656, %r59657, %r59658 },    { %r86038, %r86038, %r86038, %r86038 },    { %r86040, %r86040 },            { %r59655, %r59656, %r59657, %r59658 }; 
	// end inline asm
	// begin inline asm
	mma.sync.aligned.m16n8k64.row.col.s32.s4.s4.s32    { %r59627, %r59628, %r59629, %r59630 },    { %r86038, %r86038, %r86038, %r86038 },    { %r86040, %r86040 },            { %r59627, %r59628, %r59629, %r59630 }; 
	// end inline asm
	// begin inline asm
	mma.sync.aligned.m16n8k64.row.col.s32.s4.s4.s32    { %r59641, %r59642, %r59643, %r59644 },    { %r86038, %r86038, %r86038, %r86038 },    { %r86040, %r86040 },            { %r59641, %r59642, %r59643, %r59644 }; 
	// end inline asm
	// begin inline asm
	mma.sync.aligned.m16n8k64.row.col.s32.s4.s4.s32    { %r59655, %r59656, %r59657, %r59658 },    { %r86038, %r86038, %r86038, %r86038 },    { %r86040, %r86040 },            { %r59655, %r59656, %r59657, %r59658 }; 
	// end inline asm
	// begin inline asm
	mma.sync.aligned.m16n8k64.row.col.s32.s4.s4.s32    { %r59627, %r59628, %r59629, %r59630 },    { %r86038, %r86038, %r86038, %r86038 },    { %r86040, %r86040 },            { %r59627, %r59628, %r59629, %r59630 }; 
	// end inline asm
	// begin inline asm
	mma.sync.aligned.m16n8k64.row.col.s32.s4.s4.s32    { %r59641, %r59642, %r59643, %r59644 },    { %r86038, %r86038, %r86038, %r86038 },    { %r86040, %r86040 },            { %r59641, %r59642, %r59643, %r59644 }; 
	// end inline asm
	// begin inline asm
	mma.sync.aligned.m16n8k64.row.col.s32.s4.s4.s32    { %r59655, %r59656, %r59657, %r59658 },    { %r86038, %r86038, %r86038, %r86038 },    { %r86040, %r86040 },            { %r59655, %r59656, %r59657, %r59658 }; 
	// end inline asm
	// begin inline asm
	mma.sync.aligned.m16n8k64.row.col.s32.s4.s4.s32    { %r59627, %r59628, %r59629, %r59630 },    { %r86038, %r86038, %r86038, %r86038 },    { %r86040, %r86040 },            { %r59627, %r59628, %r59629, %r59630 }; 
	// end inline asm
	// begin inline asm
	mma.sync.aligned.m16n8k64.row.col.s32.s4.s4.s32    { %r59641, %r59642, %r59643, %r59644 },    { %r86038, %r86038, %r86038, %r86038 },    { %r86040, %r86040 },            { %r59641, %r59642, %r59643, %r59644 }; 
	// end inline asm
	// begin inline asm
	mma.sync.aligned.m16n8k64.row.col.s32.s4.s4.s32    { %r59655, %r59656, %r59657, %r59658 },    { %r86038, %r86038, %r86038, %r86038 },    { %r86040, %r86040 },            { %r59655, %r59656, %r59657, %r59658 }; 
	// end inline asm
	// begin inline asm
	mma.sync.aligned.m16n8k64.row.col.s32.s4.s4.s32    { %r59627, %r59628, %r59629, %r59630 },    { %r86038, %r86038, %r86038, %r86038 },    { %r86040, %r86040 },            { %r59627, %r59628, %r59629, %r59630 }; 
	// end inline asm
	// begin inline asm
	mma.sync.aligned.m16n8k64.row.col.s32.s4.s4.s32    { %r59641, %r59642, %r59643, %r59644 },    { %r86038, %r86038, %r86038, %r86038 },    { %r86040, %r86040 },            { %r59641, %r59642, %r59643, %r59644 }; 
	// end inline asm
	// begin inline asm
	mma.sync.aligned.m16n8k64.row.col.s32.s4.s4.s32    { %r59655, %r59656, %r59657, %r59658 },    { %r86038, %r86038, %r86038, %r86038 },    { %r86040, %r86040 },            { %r59655, %r59656, %r59657, %r59658 }; 
	// end inline asm
	// begin inline asm
	mma.sync.aligned.m16n8k64.row.col.s32.s4.s4.s32    { %r59627, %r59628, %r59629, %r59630 },    { %r86038, %r86038, %r86038, %r86038 },    { %r86040, %r86040 },            { %r59627, %r59628, %r59629, %r59630 }; 
	// end inline asm
	// begin inline asm
	mma.sync.aligned.m16n8k64.row.col.s32.s4.s4.s32    { %r59641, %r59642, %r59643, %r59644 },    { %r86038, %r86038, %r86038, %r86038 },    { %r86040, %r86040 },            { %r59641, %r59642, %r59643, %r59644 }; 
	// end inline asm
	// begin inline asm
	mma.sync.aligned.m16n8k64.row.col.s32.s4.s4.s32    { %r59655, %r59656, %r59657, %r59658 },    { %r86038, %r86038, %r86038, %r86038 },    { %r86040, %r86040 },            { %r59655, %r59656, %r59657, %r59658 }; 
	// end inline asm
	// begin inline asm
	mma.sync.aligned.m16n8k64.row.col.s32.s4.s4.s32    { %r59627, %r59628, %r59629, %r59630 },    { %r86038, %r86038, %r86038, %r86038 },    { %r86040, %r86040 },            { %r59627, %r59628, %r59629, %r59630 }; 
	// end inline asm
	// begin inline asm
	mma.sync.aligned.m16n8k64.row.col.s32.s4.s4.s32    { %r59641, %r59642, %r59643, %r59644 },    { %r86038, %r86038, %r86038, %r86038 },    { %r86040, %r86040 },            { %r59641, %r59642, %r59643, %r59644 }; 
	// end inline asm
	// begin inline asm
	mma.sync.aligned.m16n8k64.row.col.s32.s4.s4.s32    { %r59655, %r59656, %r59657, %r59658 },    { %r86038, %r86038, %r86038, %r86038 },    { %r86040, %r86040 },            { %r59655, %r59656, %r59657, %r59658 }; 
	// end inline asm
	// begin inline asm
	mma.sync.aligned.m16n8k64.row.col.s32.s4.s4.s32    { %r59627, %r59628, %r59629, %r59630 },    { %r86038, %r86038, %r86038, %r86038 },    { %r86040, %r86040 },            { %r59627, %r59628, %r59629, %r59630 }; 
	// end inline asm
	// begin inline asm
	mma.sync.aligned.m16n8k64.row.col.s32.s4.s4.s32    { %r59641, %r59642, %r59643, %r59644 },    { %r86038, %r86038, %r86038, %r86038 },    { %r86040, %r86040 },            { %r59641, %r59642, %r59643, %r59644 }; 
	// end inline asm
	// begin inline asm
	mma.sync.aligned.m16n8k64.row.col.s32.s4.s4.s32    { %r59655, %r59656, %r59657, %r59658 },    { %r86038, %r86038, %r86038, %r86038 },    { %r86040, %r86040 },            { %r59655, %r59656, %r59657, %r59658 }; 
	// end inline asm
	// begin inline asm
	mma.sync.aligned.m16n8k64.row.col.s32.s4.s4.s32    { %r59627, %r59628, %r59629, %r59630 },    { %r86038, %r86038, %r86038, %r86038 },    { %r86040, %r86040 },            { %r59627, %r59628, %r59629, %r59630 }; 
	// end inline asm
	// begin inline asm
	mma.sync.aligned.m16n8k64.row.col.s32.s4.s4.s32    { %r59641, %r59642, %r59643, %r59644 },    { %r86038, %r86038, %r86038, %r86038 },    { %r86040, %r86040 },            { %r59641, %r59642, %r59643, %r59644 }; 
	// end inline asm
	// begin inline asm
	mma.sync.aligned.m16n8k64.row.col.s32.s4.s4.s32    { %r59655, %r59656, %r59657, %r59658 },    { %r86038, %r86038, %r86038, %r86038 },    { %r86040, %r86040 },            { %r59655, %r59656, %r59657, %r59658 }; 
	// end inline asm
	// begin inline asm
	mma.sync.aligned.m16n8k64.row.col.s32.s4.s4.s32    { %r59627, %r59628, %r59629, %r59630 },    { %r86038, %r86038, %r86038, %r86038 },    { %r86040, %r86040 },            { %r59627, %r59628, %r59629, %r59630 }; 
	// end inline asm
	// begin inline asm
	mma.sync.aligned.m16n8k64.row.col.s32.s4.s4.s32    { %r59641, %r59642, %r59643, %r59644 },    { %r86038, %r86038, %r86038, %r86038 },    { %r86040, %r86040 },            { %r59641, %r59642, %r59643, %r59644 }; 
	// end inline asm
	// begin inline asm
	mma.sync.aligned.m16n8k64.row.col.s32.s4.s4.s32    { %r59655, %r59656, %r59657, %r59658 },    { %r86038, %r86038, %r86038, %r86038 },    { %r86040, %r86040 },            { %r59655, %r59656, %r59657, %r59658 }; 
	// end inline asm
	// begin inline asm
	mma.sync.aligned.m16n8k64.row.col.s32.s4.s4.s32    { %r59627, %r59628, %r59629, %r59630 },    { %r86038, %r86038, %r86038, %r86038 },    { %r86040, %r86040 },            { %r59627, %r59628, %r59629, %r59630 }; 
	// end inline asm
	// begin inline asm
	mma.sync.aligned.m16n8k64.row.col.s32.s4.s4.s32    { %r59641, %r59642, %r59643, %r59644 },    { %r86038, %r86038, %r86038, %r86038 },    { %r86040, %r86040 },            { %r59641, %r59642, %r59643, %r59644 }; 
	// end inline asm
	// begin inline asm
	mma.sync.aligned.m16n8k64.row.col.s32.s4.s4.s32    { %r59655, %r59656, %r59657, %r59658 },    { %r86038, %r86038, %r86038, %r86038 },    { %r86040, %r86040 },            { %r59655, %r59656, %r59657, %r59658 }; 
	// end inline asm
	// begin inline asm
	mma.sync.aligned.m16n8k64.row.col.s32.s4.s4.s32    { %r59627, %r59628, %r59629, %r59630 },    { %r86038, %r86038, %r86038, %r86038 },    { %r86040, %r86040 },            { %r59627, %r59628, %r59629, %r59630 }; 
	// end inline asm
	// begin inline asm
	mma.sync.aligned.m16n8k64.row.col.s32.s4.s4.s32    { %r59641, %r59642, %r59643, %r59644 },    { %r86038, %r86038, %r86038, %r86038 },    { %r86040, %r86040 },            { %r59641, %r59642, %r59643, %r59644 }; 
	// end inline asm
	// begin inline asm
	mma.sync.aligned.m16n8k64.row.col.s32.s4.s4.s32    { %r59655, %r59656, %r59657, %r59658 },    { %r86038, %r86038, %r86038, %r86038 },    { %r86040, %r86040 },            { %r59655, %r59656, %r59657, %r59658 }; 
	// end inline asm
	// begin inline asm
	mma.sync.aligned.m16n8k64.row.col.s32.s4.s4.s32    { %r59627, %r59628, %r59629, %r59630 },    { %r86038, %r86038, %r86038, %r86038 },    { %r86040, %r86040 },            { %r59627, %r59628, %r59629, %r59630 }; 
	// end inline asm
	// begin inline asm
	mma.sync.aligned.m16n8k64.row.col.s32.s4.s4.s32    { %r59641, %r59642, %r59643, %r59644 },    { %r86038, %r86038, %r86038, %r86038 },    { %r86040, %r86040 },            { %r59641, %r59642, %r59643, %r59644 }; 
	// end inline asm
	// begin inline asm
	mma.sync.aligned.m16n8k64.row.col.s32.s4.s4.s32    { %r59655, %r59656, %r59657, %r59658 },    { %r86038, %r86038, %r86038, %r86038 },    { %r86040, %r86040 },            { %r59655, %r59656, %r59657, %r59658 }; 
	// end inline asm
	// begin inline asm
	mma.sync.aligned.m16n8k64.row.col.s32.s4.s4.s32    { %r59627, %r59628, %r59629, %r59630 },    { %r86038, %r86038, %r86038, %r86038 },    { %r86040, %r86040 },            { %r59627, %r59628, %r59629, %r59630 }; 
	// end inline asm
	// begin inline asm
	mma.sync.aligned.m16n8k64.row.col.s32.s4.s4.s32    { %r59641, %r59642, %r59643, %r59644 },    { %r86038, %r86038, %r86038, %r86038 },    { %r86040, %r86040 },            { %r59641, %r59642, %r59643, %r59644 }; 
	// end inline asm
	// begin inline asm
	mma.sync.aligned.m16n8k64.row.col.s32.s4.s4.s32    { %r59655, %r59656, %r59657, %r59658 },    { %r86038, %r86038, %r86038, %r86038 },    { %r86040, %r86040 },            { %r59655, %r59656, %r59657, %r59658 }; 
	// end inline asm
	// begin inline asm
	mma.sync.aligned.m16n8k64.row.col.s32.s4.s4.s32    { %r59627, %r59628, %r59629, %r59630 },    { %r86038, %r86038, %r86038, %r86038 },    { %r86040, %r86040 },            { %r59627, %r59628, %r59629, %r59630 }; 
	// end inline asm
	// begin inline asm
	mma.sync.aligned.m16n8k64.row.col.s32.s4.s4.s32    { %r59641, %r59642, %r59643, %r59644 },    { %r86038, %r86038, %r86038, %r86038 },    { %r86040, %r86040 },            { %r59641, %r59642, %r59643, %r59644 }; 
	// end inline asm
	// begin inline asm
	mma.sync.aligned.m16n8k64.row.col.s32.s4.s4.s32    { %r59655, %r59656, %r59657, %r59658 },    { %r86038, %r86038, %r86038, %r86038 },    { %r86040, %r86040 },            { %r59655, %r59656, %r59657, %r59658 }; 
	// end inline asm
	// begin inline asm
	mma.sync.aligned.m16n8k64.row.col.s32.s4.s4.s32    { %r59627, %r59628, %r59629, %r59630 },    { %r86038, %r86038, %r86038, %r86038 },    { %r86040, %r86040 },            { %r59627, %r59628, %r59629, %r59630 }; 
	// end inline asm
	// begin inline asm
	mma.sync.aligned.m16n8k64.row.col.s32.s4.s4.s32    { %r59641, %r59642, %r59643, %r59644 },    { %r86038, %r86038, %r86038, %r86038 },    { %r86040, %r86040 },            { %r59641, %r59642, %r59643, %r59644 }; 
	// end inline asm
	// begin inline asm
	mma.sync.aligned.m16n8k64.row.col.s32.s4.s4.s32    { %r59655, %r59656, %r59657, %r59658 },    { %r86038, %r86038, %r86038, %r86038 },    { %r86040, %r86040 },            { %r59655, %r59656, %r59657, %r59658 }; 
	// end inline asm
	// begin inline asm
	mma.sync.aligned.m16n8k64.row.col.s32.s4.s4.s32    { %r59627, %r59628, %r59629, %r59630 },    { %r86038, %r86038, %r86038, %r86038 },    { %r86040, %r86040 },            { %r59627, %r59628, %r59629, %r59630 }; 
	// end inline asm
	// begin inline asm
	mma.sync.aligned.m16n8k64.row.col.s32.s4.s4.s32    { %r59641, %r59642, %r59643, %r59644 },    { %r86038, %r86038, %r86038, %r86038 },    { %r86040, %r86040 },            { %r59641, %r59642, %r59643, %r59644 }; 
	// end inline asm
	// begin inline asm
	mma.sync.aligned.m16n8k64.row.col.s32.s4.s4.s32    { %r59655, %r59656, %r59657, %r59658 },    { %r86038, %r86038, %r86038, %r86038 },    { %r86040, %r86040 },            { %r59655, %r59656, %r59657, %r59658 }; 
	// end inline asm
	// begin inline asm
	mma.sync.aligned.m16n8k64.row.col.s32.s4.s4.s32    { %r59627, %r59628, %r59629, %r59630 },    { %r86038, %r86038, %r86038, %r86038 },    { %r86040, %r86040 },            { %r59627, %r59628, %r59629, %r59630 }; 
	// end inline asm
	// begin inline asm
	mma.sync.aligned.m16n8k64.row.col.s32.s4.s4.s32    { %r59641, %r59642, %r59643, %r59644 },    { %r86038, %r86038, %r86038, %r86038 },    { %r86040, %r86040 },            { %r59641, %r59642, %r59643, %r59644 }; 
	// end inline asm
	// begin inline asm
	mma.sync.aligned.m16n8k64.row.col.s32.s4.s4.s32    { %r59655, %r59656, %r59657, %r59658 },    { %r86038, %r86038, %r86038, %r86038 },    { %r86040, %r86040 },            { %r59655, %r59656, %r59657, %r59658 }; 
	// end inline asm
	// begin inline asm
	mma.sync.aligned.m16n8k64.row.col.s32.s4.s4.s32    { %r59627, %r59628, %r59629, %r59630 },    { %r86038, %r86038, %r86038, %r86038 },    { %r86040, %r86040 },            { %r59627, %r59628, %r59629, %r59630 }; 
	// end inline asm
	// begin inline asm
	mma.sync.aligned.m16n8k64.row.col.s32.s4.s4.s32    { %r59641, %r59642, %r59643, %r59644 },    { %r86038, %r86038, %r86038, %r86038 },    { %r86040, %r86040 },            { %r59641, %r59642, %r59643, %r59644 }; 
	// end inline asm
	// begin inline asm
	mma.sync.aligned.m16n8k64.row.col.s32.s4.s4.s32    { %r59655, %r59656, %r59657, %r59658 },    { %r86038, %r86038, %r86038, %r86038 },    { %r86040, %r86040 },            { %r59655, %r59656, %r59657, %r59658 }; 
	// end inline asm
	// begin inline asm
	mma.sync.aligned.m16n8k64.row.col.s32.s4.s4.s32    { %r59627, %r59628, %r59629, %r59630 },    { %r86038, %r86038, %r86038, %r86038 },    { %r86040, %r86040 },            { %r59627, %r59628, %r59629, %r59630 }; 
	// end inline asm
	// begin inline asm
	mma.sync.aligned.m16n8k64.row.col.s32.s4.s4.s32    { %r59641, %r59642, %r59643, %r59644 },    { %r86038, %r86038, %r86038, %r86038 },    { %r86040, %r86040 },            { %r59641, %r59642, %r59643, %r59644 }; 
	// end inline asm
	// begin inline asm
	mma.sync.aligned.m16n8k64.row.col.s32.s4.s4.s32    { %r59655, %r59656, %r59657, %r59658 },    { %r86038, %r86038, %r86038, %r86038 },    { %r86040, %r86040 },            { %r59655, %r59656, %r59657, %r59658 }; 
	// end inline asm
	// begin inline asm
	mma.sync.aligned.m16n8k64.row.col.s32.s4.s4.s32    { %r59627, %r59628, %r59629, %r59630 },    { %r86038, %r86038, %r86038, %r86038 },    { %r86040, %r86040 },            { %r59627, %r59628, %r59629, %r59630 }; 
	// end inline asm
	// begin inline asm
	mma.sync.aligned.m16n8k64.row.col.s32.s4.s4.s32    { %r59641, %r59642, %r59643, %r59644 },    { %r86038, %r86038, %r86038, %r86038 },    { %r86040, %r86040 },            { %r59641, %r59642, %r59643, %r59644 }; 
	// end inline asm
	// begin inline asm
	mma.sync.aligned.m16n8k64.row.col.s32.s4.s4.s32    { %r59655, %r59656, %r59657, %r59658 },    { %r86038, %r86038, %r86038, %r86038 },    { %r86040, %r86040 },            { %r59655, %r59656, %r59657, %r59658 }; 
	// end inline asm
	// begin inline asm
	mma.sync.aligned.m16n8k64.row.col.s32.s4.s4.s32    { %r59627, %r59628, %r59629, %r59630 },    { %r86038, %r86038, %r86038, %r86038 },    { %r86040, %r86040 },            { %r59627, %r59628, %r59629, %r59630 }; 
	// end inline asm
	// begin inline asm
	mma.sync.aligned.m16n8k64.row.col.s32.s4.s4.s32    { %r59641, %r59642, %r59643, %r59644 },    { %r86038, %r86038, %r86038, %r86038 },    { %r86040, %r86040 },            { %r59641, %r59642, %r59643, %r59644 }; 
	// end inline asm
	// begin inline asm
	mma.sync.aligned.m16n8k64.row.col.s32.s4.s4.s32    { %r59655, %r59656, %r59657, %r59658 },    { %r86038, %r86038, %r86038, %r86038 },    { %r86040, %r86040 },            { %r59655, %r59656, %r59657, %r59658 }; 
	// end inline asm
	// begin inline asm
	mma.sync.aligned.m16n8k64.row.col.s32.s4.s4.s32    { %r59627, %r59628, %r59629, %r59630 },    { %r86038, %r86038, %r86038, %r86038 },    { %r86040, %r86040 },            { %r59627, %r59628, %r59629, %r59630 }; 
	// end inline asm
	// begin inline asm
	mma.sync.aligned.m16n8k64.row.col.s32.s4.s4.s32    { %r59641, %r59642, %r59643, %r59644 },    { %r86038, %r86038, %r86038, %r86038 },    { %r86040, %r86040 },            { %r59641, %r59642, %r59643, %r59644 }; 
	// end inline asm
	// begin inline asm
	mma.sync.aligned.m16n8k64.row.col.s32.s4.s4.s32    { %r59655, %r59656, %r59657, %r59658 },    { %r86038, %r86038, %r86038, %r86038 },    { %r86040, %r86040 },            { %r59655, %r59656, %r59657, %r59658 }; 
	// end inline asm
	// begin inline asm
	mma.sync.aligned.m16n8k64.row.col.s32.s4.s4.s32    { %r59627, %r59628, %r59629, %r59630 },    { %r86038, %r86038, %r86038, %r86038 },    { %r86040, %r86040 },            { %r59627, %r59628, %r59629, %r59630 }; 
	// end inline asm
	// begin inline asm
	mma.sync.aligned.m16n8k64.row.col.s32.s4.s4.s32    { %r59641, %r59642, %r59643, %r59644 },    { %r86038, %r86038, %r86038, %r86038 },    { %r86040, %r86040 },            { %r59641, %r59642, %r59643, %r59644 }; 
	// end inline asm
	// begin inline asm
	mma.sync.aligned.m16n8k64.row.col.s32.s4.s4.s32    { %r59655, %r59656, %r59657, %r59658 },    { %r86038, %r86038, %r86038, %r86038 },    { %r86040, %r86040 },            { %r59655, %r59656, %r59657, %r59658 }; 
	// end inline asm
	// begin inline asm
	mma.sync.aligned.m16n8k64.row.col.s32.s4.s4.s32    { %r59627, %r59628, %r59629, %r59630 },    { %r86038, %r86038, %r86038, %r86038 },    { %r86040, %r86040 },            { %r59627, %r59628, %r59629, %r59630 }; 
	// end inline asm
	// begin inline asm
	mma.sync.aligned.m16n8k64.row.col.s32.s4.s4.s32    { %r59641, %r59642, %r59643, %r59644 },    { %r86038, %r86038, %r86038, %r86038 },    { %r86040, %r86040 },            { %r59641, %r59642, %r59643, %r59644 }; 
	// end inline asm
	// begin inline asm
	mma.sync.aligned.m16n8k64.row.col.s32.s4.s4.s32    { %r59655, %r59656, %r59657, %r59658 },    { %r86038, %r86038, %r86038, %r86038 },    { %r86040, %r86040 },            { %r59655, %r59656, %r59657, %r59658 }; 
	// end inline asm
	// begin inline asm
	mma.sync.aligned.m16n8k64.row.col.s32.s4.s4.s32    { %r59627, %r59628, %r59629, %r59630 },    { %r86038, %r86038, %r86038, %r86038 },    { %r86040, %r86040 },            { %r59627, %r59628, %r59629, %r59630 }; 
	// end inline asm
	// begin inline asm
	mma.sync.aligned.m16n8k64.row.col.s32.s4.s4.s32    { %r59641, %r59642, %r59643, %r59644 },    { %r86038, %r86038, %r86038, %r86038 },    { %r86040, %r86040 },            { %r59641, %r59642, %r59643, %r59644 }; 
	// end inline asm
	// begin inline asm
	mma.sync.aligned.m16n8k64.row.col.s32.s4.s4.s32    { %r59655, %r59656, %r59657, %r59658 },    { %r86038, %r86038, %r86038, %r86038 },    { %r86040, %r86040 },            { %r59655, %r59656, %r59657, %r59658 }; 
	// end inline asm
	// begin inline asm
	mma.sync.aligned.m16n8k64.row.col.s32.s4.s4.s32    { %r59627, %r59628, %r59629, %r59630 },    { %r86038, %r86038, %r86038, %r86038 },    { %r86040, %r86040 },            { %r59627, %r59628, %r59629, %r59630 }; 
	// end inline asm
	// begin inline asm
	mma.sync.aligned.m16n8k64.row.col.s32.s4.s4.s32    { %r59641, %r59642, %r59643, %r59644 },    { %r86038, %r86038, %r86038, %r86038 },    { %r86040, %r86040 },            { %r59641, %r59642, %r59643, %r59644 }; 
	// end inline asm
	// begin inline asm
	mma.sync.aligned.m16n8k64.row.col.s32.s4.s4.s32    { %r59655, %r59656, %r59657, %r59658 },    { %r86038, %r86038, %r86038, %r86038 },    { %r86040, %r86040 },            { %r59655, %r59656, %r59657, %r59658 }; 
	// end inline asm
	// begin inline asm
	mma.sync.aligned.m16n8k64.row.col.s32.s4.s4.s32    { %r59627, %r59628, %r59629, %r59630 },    { %r86038, %r86038, %r86038, %r86038 },    { %r86040, %r86040 },            { %r59627, %r59628, %r59629, %r59630 }; 
	// end inline asm
	// begin inline asm
	mma.sync.aligned.m16n8k64.row.col.s32.s4.s4.s32    { %r59641, %r59642, %r59643, %r59644 },    { %r86038, %r86038, %r86038, %r86038 },    { %r86040, %r86040 },            { %r59641, %r59642, %r59643, %r59644 }; 
	// end inline asm
	// begin inline asm
	mma.sync.aligned.m16n8k64.row.col.s32.s4.s4.s32    { %r59655, %r59656, %r59657, %r59658 },    { %r86038, %r86038, %r86038, %r86038 },    { %r86040, %r86040 },            { %r59655, %r59656, %r59657, %r59658 }; 
	// end inline asm
	// begin inline asm
	mma.sync.aligned.m16n8k64.row.col.s32.s4.s4.s32    { %r59627, %r59628, %r59629, %r59630 },    { %r86038, %r86038, %r86038, %r86038 },    { %r86040, %r86040 },            { %r59627, %r59628, %r59629, %r59630 }; 
	// end inline asm
	// begin inline asm
	mma.sync.aligned.m16n8k64.row.col.s32.s4.s4.s32    { %r59641, %r59642, %r59643, %r59644 },    { %r86038, %r86038, %r86038, %r86038 },    { %r86040, %r86040 },            { %r59641, %r59642, %r59643, %r59644 }; 
	// end inline asm
	// begin inline asm
	mma.sync.aligned.m16n8k64.row.col.s32.s4.s4.s32    { %r59655, %r59656, %r59657, %r59658 },    { %r86038, %r86038, %r86038, %r86038 },    { %r86040, %r86040 },            { %r59655, %r59656, %r59657, %r59658 }; 
	// end inline asm
	// begin inline asm
	mma.sync.aligned.m16n8k64.row.col.s32.s4.s4.s32    { %r59627, %r59628, %r59629, %r59630 },    { %r86038, %r86038, %r86038, %r86038 },    { %r86040, %r86040 },            { %r59627, %r59628, %r59629, %r59630 }; 
	// end inline asm
	// begin inline asm
	mma.sync.aligned.m16n8k64.row.col.s32.s4.s4.s32    { %r59641, %r59642, %r59643, %r59644 },    { %r86038, %r86038, %r86038, %r86038 },    { %r86040, %r86040 },            { %r59641, %r59642, %r59643, %r59644 }; 
	// end inline asm
	// begin inline asm
	mma.sync.aligned.m16n8k64.row.col.s32.s4.s4.s32    { %r59655, %r59656, %r59657, %r59658 },    { %r86038, %r86038, %r86038, %r86038 },    { %r86040, %r86040 },            { %r59655, %r59656, %r59657, %r59658 }; 
	// end inline asm
	// begin inline asm
	mma.sync.aligned.m16n8k64.row.col.s32.s4.s4.s32    { %r59627, %r59628, %r59629, %r59630 },    { %r86038, %r86038, %r86038, %r86038 },    { %r86040, %r86040 },            { %r59627, %r59628, %r59629, %r59630 }; 
	// end inline asm
	// begin inline asm
	mma.sync.aligned.m16n8k64.row.col.s32.s4.s4.s32    { %r59641, %r59642, %r59643, %r59644 },    { %r86038, %r86038, %r86038, %r86038 },    { %r86040, %r86040 },            { %r59641, %r59642, %r59643, %r59644 }; 
	// end inline asm
	// begin inline asm
	mma.sync.aligned.m16n8k64.row.col.s32.s4.s4.s32    { %r59655, %r59656, %r59657, %r59658 },    { %r86038, %r86038, %r86038, %r86038 },    { %r86040, %r86040 },            { %r59655, %r59656, %r59657, %r59658 }; 
	// end inline asm
	// begin inline asm
	mma.sync.aligned.m16n8k64.row.col.s32.s4.s4.s32    { %r59627, %r59628, %r59629, %r59630 },    { %r86038, %r86038, %r86038, %r86038 },    { %r86040, %r86040 },            { %r59627, %r59628, %r59629, %r59630 }; 
	// end inline asm
	// begin inline asm
	mma.sync.aligned.m16n8k64.row.col.s32.s4.s4.s32    { %r59641, %r59642, %r59643, %r59644 },    { %r86038, %r86038, %r86038, %r86038 },    { %r86040, %r86040 },            { %r59641, %r59642, %r59643, %r59644 }; 
	// end inline asm
	// begin inline asm
	mma.sync.aligned.m16n8k64.row.col.s32.s4.s4.s32    { %r59655, %r59656, %r59657, %r59658 },    { %r86038, %r86038, %r86038, %r86038 },    { %r86040, %r86040 },            { %r59655, %r59656, %r59657, %r59658 }; 
	// end inline asm
	// begin inline asm
	mma.sync.aligned.m16n8k64.row.col.s32.s4.s4.s32    { %r59627, %r59628, %r59629, %r59630 },    { %r86038, %r86038, %r86038, %r86038 },    { %r86040, %r86040 },            { %r59627, %r59628, %r59629, %r59630 }; 
	// end inline asm
	// begin inline asm
	mma.sync.aligned.m16n8k64.row.col.s32.s4.s4.s32    { %r59641, %r59642, %r59643, %r59644 },    { %r86038, %r86038, %r86038, %r86038 },    { %r86040, %r86040 },            { %r59641, %r59642, %r59643, %r59644 }; 
	// end inline asm
	// begin inline asm
	mma.sync.aligned.m16n8k64.row.col.s32.s4.s4.s32    { %r59655, %r59656, %r59657, %r59658 },    { %r86038, %r86038, %r86038, %r86038 },    { %r86040, %r86040 },            { %r59655, %r59656, %r59657, %r59658 }; 
	// end inline asm
	// begin inline asm
	mma.sync.aligned.m16n8k64.row.col.s32.s4.s4.s32    { %r59627, %r59628, %r59629, %r59630 },    { %r86038, %r86038, %r86038, %r86038 },    { %r86040, %r86040 },            { %r59627, %r59628, %r59629, %r59630 }; 
	// end inline asm
	// begin inline asm
	mma.sync.aligned.m16n8k64.row.col.s32.s4.s4.s32    { %r59641, %r59642, %r59643, %r59644 },    { %r86038, %r86038, %r86038, %r86038 },    { %r86040, %r86040 },            { %r59641, %r59642, %r59643, %r59644 }; 
	// end inline asm
	// begin inline asm
	mma.sync.aligned.m16n8k64.row.col.s32.s4.s4.s32    { %r59655, %r59656, %r59657, %r59658 },    { %r86038, %r86038, %r86038, %r86038 },    { %r86040, %r86040 },            { %r59655, %r59656, %r59657, %r59658 }; 
	// end inline asm
	mov.u32 	%r74538, %r59628;
	mov.u32 	%r74540, %r59630;
	mov.u32 	%r74537, %r59627;
	mov.u32 	%r74539, %r59629;
	// begin inline asm
	mma.sync.aligned.m16n8k64.row.col.s32.s4.s4.s32    { %r74537, %r74538, %r74539, %r74540 },    { %r86038, %r86038, %r86038, %r86038 },    { %r86040, %r86040 },            { %r74537, %r74538, %r74539, %r74540 }; 
	// end inline asm
	mov.u32 	%r74552, %r59642;
	mov.u32 	%r74554, %r59644;
	mov.u32 	%r74551, %r59641;
	mov.u32 	%r74553, %r59643;
	// begin inline asm
	mma.sync.aligned.m16n8k64.row.col.s32.s4.s4.s32    { %r74551, %r74552, %r74553, %r74554 },    { %r86038, %r86038, %r86038, %r86038 },    { %r86040, %r86040 },            { %r74551, %r74552, %r74553, %r74554 }; 
	// end inline asm
	mov.u32 	%r74566, %r59656;
	mov.u32 	%r74568, %r59658;
	mov.u32 	%r74565, %r59655;
	mov.u32 	%r74567, %r59657;
	// begin inline asm
	mma.sync.aligned.m16n8k64.row.col.s32.s4.s4.s32    { %r74565, %r74566, %r74567, %r74568 },    { %r86038, %r86038, %r86038, %r86038 },    { %r86040, %r86040 },            { %r74565, %r74566, %r74567, %r74568 }; 
	// end inline asm
	// begin inline asm
	mma.sync.aligned.m16n8k64.row.col.s32.s4.s4.s32    { %r74537, %r74538, %r74539, %r74540 },    { %r86038, %r86038, %r86038, %r86038 },    { %r86040, %r86040 },            { %r74537, %r74538, %r74539, %r74540 }; 
	// end inline asm
	// begin inline asm
	mma.sync.aligned.m16n8k64.row.col.s32.s4.s4.s32    { %r74551, %r74552, %r74553, %r74554 },    { %r86038, %r86038, %r86038, %r86038 },    { %r86040, %r86040 },            { %r74551, %r74552, %r74553, %r74554 }; 
	// end inline asm
	// begin inline asm
	mma.sync.aligned.m16n8k64.row.col.s32.s4.s4.s32    { %r74565, %r74566, %r74567, %r74568 },    { %r86038, %r86038, %r86038, %r86038 },    { %r86040, %r86040 },            { %r74565, %r74566, %r74567, %r74568 }; 
	// end inline asm
	// begin inline asm
	mma.sync.aligned.m16n8k64.row.col.s32.s4.s4.s32    { %r74537, %r74538, %r74539, %r74540 },    { %r86038, %r86038, %r86038, %r86038 },    { %r86040, %r86040 },            { %r74537, %r74538, %r74539, %r74540 }; 
	// end inline asm
	// begin inline asm
	mma.sync.aligned.m16n8k64.row.col.s32.s4.s4.s32    { %r74551, %r74552, %r74553, %r74554 },    { %r86038, %r86038, %r86038, %r86038 },    { %r86040, %r86040 },            { %r74551, %r74552, %r74553, %r74554 }; 
	// end inline asm
	// begin inline asm
	mma.sync.aligned.m16n8k64.row.col.s32.s4.s4.s32    { %r74565, %r74566, %r74567, %r74568 },    { %r86038, %r86038, %r86038, %r86038 },    { %r86040, %r86040 },            { %r74565, %r74566, %r74567, %r74568 }; 
	// end inline asm
	// begin inline asm
	mma.sync.aligned.m16n8k64.row.col.s32.s4.s4.s32    { %r74537, %r74538, %r74539, %r74540 },    { %r86038, %r86038, %r86038, %r86038 },    { %r86040, %r86040 },            { %r74537, %r74538, %r74539, %r74540 }; 
	// end inline asm
	// begin inline asm
	mma.sync.aligned.m16n8k64.row.col.s32.s4.s4.s32    { %r74551, %r74552, %r74553, %r74554 },    { %r86038, %r86038, %r86038, %r86038 },    { %r86040, %r86040 },            { %r74551, %r74552, %r74553, %r74554 }; 
	// end inline asm
	// begin inline asm
	mma.sync.aligned.m16n8k64.row.col.s32.s4.s4.s32    { %r74565, %r74566, %r74567, %r74568 },    { %r86038, %r86038, %r86038, %r86038 },    { %r86040, %r86040 },            { %r74565, %r74566, %r74567, %r74568 }; 
	// end inline asm
	// begin inline asm
	mma.sync.aligned.m16n8k64.row.col.s32.s4.s4.s32    { %r74537, %r74538, %r74539, %r74540 },    { %r86038, %r86038, %r86038, %r86038 },    { %r86040, %r86040 },            { %r74537, %r74538, %r74539, %r74540 }; 
	// end inline asm
	// begin inline asm
	mma.sync.aligned.m16n8k64.row.col.s32.s4.s4.s32    { %r74551, %r74552, %r74553, %r74554 },    { %r86038, %r86038, %r86038, %r86038 },    { %r86040, %r86040 },            { %r74551, %r74552, %r74553, %r74554 }; 
	// end inline asm
	// begin inline asm
	mma.sync.aligned.m16n8k64.row.col.s32.s4.s4.s32    { %r74565, %r74566, %r74567, %r74568 },    { %r86038, %r86038, %r86038, %r86038 },    { %r86040, %r86040 },            { %r74565, %r74566, %r74567, %r74568 }; 
	// end inline asm
	// begin inline asm
	mma.sync.aligned.m16n8k64.row.col.s32.s4.s4.s32    { %r74537, %r74538, %r74539, %r74540 },    { %r86038, %r86038, %r86038, %r86038 },    { %r86040, %r86040 },            { %r74537, %r74538, %r74539, %r74540 }; 
	// end inline asm
	// begin inline asm
	mma.sync.aligned.m16n8k64.row.col.s32.s4.s4.s32    { %r74551, %r74552, %r74553, %r74554 },    { %r86038, %r86038, %r86038, %r86038 },    { %r86040, %r86040 },            { %r74551, %r74552, %r74553, %r74554 }; 
	// end inline asm
	// begin inline asm
	mma.sync.aligned.m16n8k64.row.col.s32.s4.s4.s32    { %r74565, %r74566, %r74567, %r74568 },    { %r86038, %r86038, %r86038, %r86038 },    { %r86040, %r86040 },            { %r74565, %r74566, %r74567, %r74568 }; 
	// end inline asm
	// begin inline asm
	mma.sync.aligned.m16n8k64.row.col.s32.s4.s4.s32    { %r74537, %r74538, %r74539, %r74540 },    { %r86038, %r86038, %r86038, %r86038 },    { %r86040, %r86040 },            { %r74537, %r74538, %r74539, %r74540 }; 
	// end inline asm
	// begin inline asm
	mma.sync.aligned.m16n8k64.row.col.s32.s4.s4.s32    { %r74551, %r74552, %r74553, %r74554 },    { %r86038, %r86038, %r86038, %r86038 },    { %r86040, %r86040 },            { %r74551, %r74552, %r74553, %r74554 }; 
	// end inline asm
	// begin inline asm
	mma.sync.aligned.m16n8k64.row.col.s32.s4.s4.s32    { %r74565, %r74566, %r74567, %r74568 },    { %r86038, %r86038, %r86038, %r86038 },    { %r86040, %r86040 },            { %r74565, %r74566, %r74567, %r74568 }; 
	// end inline asm
	// begin inline asm
	mma.sync.aligned.m16n8k64.row.col.s32.s4.s4.s32    { %r74537, %r74538, %r74539, %r74540 },    { %r86038, %r86038, %r86038, %r86038 },    { %r86040, %r86040 },            { %r74537, %r74538, %r74539, %r74540 }; 
	// end inline asm
	// begin inline asm
	mma.sync.aligned.m16n8k64.row.col.s32.s4.s4.s32    { %r74551, %r74552, %r74553, %r74554 },    { %r86038, %r86038, %r86038, %r86038 },    { %r86040, %r86040 },            { %r74551, %r74552, %r74553, %r74554 }; 
	// end inline asm
	// begin inline asm
	mma.sync.aligned.m16n8k64.row.col.s32.s4.s4.s32    { %r74565, %r74566, %r74567, %r74568 },    { %r86038, %r86038, %r86038, %r86038 },    { %r86040, %r86040 },            { %r74565, %r74566, %r74567, %r74568 }; 
	// end inline asm
	// begin inline asm
	mma.sync.aligned.m16n8k64.row.col.s32.s4.s4.s32    { %r74537, %r74538, %r74539, %r74540 },    { %r86038, %r86038, %r86038, %r86038 },    { %r86040, %r86040 },            { %r74537, %r74538, %r74539, %r74540 }; 
	// end inline asm
	// begin inline asm
	mma.sync.aligned.m16n8k64.row.col.s32.s4.s4.s32    { %r74551, %r74552, %r74553, %r74554 },    { %r86038, %r86038, %r86038, %r86038 },    { %r86040, %r86040 },            { %r74551, %r74552, %r74553, %r74554 }; 
	// end inline asm
	// begin inline asm
	mma.sync.aligned.m16n8k64.row.col.s32.s4.s4.s32    { %r74565, %r74566, %r74567, %r74568 },    { %r86038, %r86038, %r86038, %r86038 },    { %r86040, %r86040 },            { %r74565, %r74566, %r74567, %r74568 }; 
	// end inline asm
	// begin inline asm
	mma.sync.aligned.m16n8k64.row.col.s32.s4.s4.s32    { %r74537, %r74538, %r74539, %r74540 },    { %r86038, %r86038, %r86038, %r86038 },    { %r86040, %r86040 },            { %r74537, %r74538, %r74539, %r74540 }; 
	// end inline asm
	// begin inline asm
	mma.sync.aligned.m16n8k64.row.col.s32.s4.s4.s32    { %r74551, %r74552, %r74553, %r74554 },    { %r86038, %r86038, %r86038, %r86038 },    { %r86040, %r86040 },            { %r74551, %r74552, %r74553, %r74554 }; 
	// end inline asm
	// begin inline asm
	mma.sync.aligned.m16n8k64.row.col.s32.s4.s4.s32    { %r74565, %r74566, %r74567, %r74568 },    { %r86038, %r86038, %r86038, %r86038 },    { %r86040, %r86040 },            { %r74565, %r74566, %r74567, %r74568 }; 
	// end inline asm
	// begin inline asm
	mma.sync.aligned.m16n8k64.row.col.s32.s4.s4.s32    { %r74537, %r74538, %r74539, %r74540 },    { %r86038, %r86038, %r86038, %r86038 },    { %r86040, %r86040 },            { %r74537, %r74538, %r74539, %r74540 }; 
	// end inline asm
	// begin inline asm
	mma.sync.aligned.m16n8k64.row.col.s32.s4.s4.s32    { %r74551, %r74552, %r74553, %r74554 },    { %r86038, %r86038, %r86038, %r86038 },    { %r86040, %r86040 },            { %r74551, %r74552, %r74553, %r74554 }; 
	// end inline asm
	// begin inline asm
	mma.sync.aligned.m16n8k64.row.col.s32.s4.s4.s32    { %r74565, %r74566, %r74567, %r74568 },    { %r86038, %r86038, %r86038, %r86038 },    { %r86040, %r86040 },            { %r74565, %r74566, %r74567, %r74568 }; 
	// end inline asm
	// begin inline asm
	mma.sync.aligned.m16n8k64.row.col.s32.s4.s4.s32    { %r74537, %r74538, %r74539, %r74540 },    { %r86038, %r86038, %r86038, %r86038 },    { %r86040, %r86040 },            { %r74537, %r74538, %r74539, %r74540 }; 
	// end inline asm
	// begin inline asm
	mma.sync.aligned.m16n8k64.row.col.s32.s4.s4.s32    { %r74551, %r74552, %r74553, %r74554 },    { %r86038, %r86038, %r86038, %r86038 },    { %r86040, %r86040 },            { %r74551, %r74552, %r74553, %r74554 }; 
	// end inline asm
	// begin inline asm
	mma.sync.aligned.m16n8k64.row.col.s32.s4.s4.s32    { %r74565, %r74566, %r74567, %r74568 },    { %r86038, %r86038, %r86038, %r86038 },    { %r86040, %r86040 },            { %r74565, %r74566, %r74567, %r74568 }; 
	// end inline asm
	// begin inline asm
	mma.sync.aligned.m16n8k64.row.col.s32.s4.s4.s32    { %r74537, %r74538, %r74539, %r74540 },    { %r86038, %r86038, %r86038, %r86038 },    { %r86040, %r86040 },            { %r74537, %r74538, %r74539, %r74540 }; 
	// end inline asm
	// begin inline asm
	mma.sync.aligned.m16n8k64.row.col.s32.s4.s4.s32    { %r74551, %r74552, %r74553, %r74554 },    { %r86038, %r86038, %r86038, %r86038 },    { %r86040, %r86040 },            { %r74551, %r74552, %r74553, %r74554 }; 
	// end inline asm
	// begin inline asm
	mma.sync.aligned.m16n8k64.row.col.s32.s4.s4.s32    { %r74565, %r74566, %r74567, %r74568 },    { %r86038, %r86038, %r86038, %r86038 },    { %r86040, %r86040 },            { %r74565, %r74566, %r74567, %r74568 }; 
	// end inline asm
	// begin inline asm
	mma.sync.aligned.m16n8k64.row.col.s32.s4.s4.s32    { %r74537, %r74538, %r74539, %r74540 },    { %r86038, %r86038, %r86038, %r86038 },    { %r86040, %r86040 },            { %r74537, %r74538, %r74539, %r74540 }; 
	// end inline asm
	// begin inline asm
	mma.sync.aligned.m16n8k64.row.col.s32.s4.s4.s32    { %r74551, %r74552, %r74553, %r74554 },    { %r86038, %r86038, %r86038, %r86038 },    { %r86040, %r86040 },            { %r74551, %r74552, %r74553, %r74554 }; 
	// end inline asm
	// begin inline asm
	mma.sync.aligned.m16n8k64.row.col.s32.s4.s4.s32    { %r74565, %r74566, %r74567, %r74568 },    { %r86038, %r86038, %r86038, %r86038 },    { %r86040, %r86040 },            { %r74565, %r74566, %r74567, %r74568 }; 
	// end inline asm
	// begin inline asm
	mma.sync.aligned.m16n8k64.row.col.s32.s4.s4.s32    { %r74537, %r74538, %r74539, %r74540 },    { %r86038, %r86038, %r86038, %r86038 },    { %r86040, %r86040 },            { %r74537, %r74538, %r74539, %r74540 }; 
	// end inline asm
	// begin inline asm
	mma.sync.aligned.m16n8k64.row.col.s32.s4.s4.s32    { %r74551, %r74552, %r74553, %r74554 },    { %r86038, %r86038, %r86038, %r86038 },    { %r86040, %r86040 },            { %r74551, %r74552, %r74553, %r74554 }; 
	// end inline asm
	// begin inline asm
	mma.sync.aligned.m16n8k64.row.col.s32.s4.s4.s32    { %r74565, %r74566, %r74567, %r74568 },    { %r86038, %r86038, %r86038, %r86038 },    { %r86040, %r86040 },            { %r74565, %r74566, %r74567, %r74568 }; 
	// end inline asm
	// begin inline asm
	mma.sync.aligned.m16n8k64.row.col.s32.s4.s4.s32    { %r74537, %r74538, %r74539, %r74540 },    { %r86038, %r86038, %r86038, %r86038 },    { %r86040, %r86040 },            { %r74537, %r74538, %r74539, %r74540 }; 
	// end inline asm
	// begin inline asm
	mma.sync.aligned.m16n8k64.row.col.s32.s4.s4.s32    { %r74551, %r74552, %r74553, %r74554 },    { %r86038, %r86038, %r86038, %r86038 },    { %r86040, %r86040 },            { %r74551, %r74552, %r74553, %r74554 }; 
	// end inline asm
	// begin inline asm
	mma.sync.aligned.m16n8k64.row.col.s32.s4.s4.s32    { %r74565, %r74566, %r74567, %r74568 },    { %r86038, %r86038, %r86038, %r86038 },    { %r86040, %r86040 },            { %r74565, %r74566, %r74567, %r74568 }; 
	// end inline asm
	// begin inline asm
	mma.sync.aligned.m16n8k64.row.col.s32.s4.s4.s32    { %r74537, %r74538, %r74539, %r74540 },    { %r86038, %r86038, %r86038, %r86038 },    { %r86040, %r86040 },            { %r74537, %r74538, %r74539, %r74540 }; 
	// end inline asm
	// begin inline asm
	mma.sync.aligned.m16n8k64.row.col.s32.s4.s4.s32    { %r74551, %r74552, %r74553, %r74554 },    { %r86038, %r86038, %r86038, %r86038 },    { %r86040, %r86040 },            { %r74551, %r74552, %r74553, %r74554 }; 
	// end inline asm
	// begin inline asm
	mma.sync.aligned.m16n8k64.row.col.s32.s4.s4.s32    { %r74565, %r74566, %r74567, %r74568 },    { %r86038, %r86038, %r86038, %r86038 },    { %r86040, %r86040 },            { %r74565, %r74566, %r74567, %r74568 }; 
	// end inline asm
	// begin inline asm
	mma.sync.aligned.m16n8k64.row.col.s32.s4.s4.s32    { %r74537, %r74538, %r74539, %r74540 },    { %r86038, %r86038, %r86038, %r86038 },    { %r86040, %r86040 },            { %r74537, %r74538, %r74539, %r74540 }; 
	// end inline asm
	// begin inline asm
	mma.sync.aligned.m16n8k64.row.col.s32.s4.s4.s32    { %r74551, %r74552, %r74553, %r74554 },    { %r86038, %r86038, %r86038, %r86038 },    { %r86040, %r86040 },            { %r74551, %r74552, %r74553, %r74554 }; 
	// end inline asm
	// begin inline asm
	mma.sync.aligned.m16n8k64.row.col.s32.s4.s4.s32    { %r74565, %r74566, %r74567, %r74568 },    { %r86038, %r86038, %r86038, %r86038 },    { %r86040, %r86040 },            { %r74565, %r74566, %r74567, %r74568 }; 
	// end inline asm
	// begin inline asm
	mma.sync.aligned.m16n8k64.row.col.s32.s4.s4.s32    { %r74537, %r74538, %r74539, %r74540 },    { %r86038, %r86038, %r86038, %r86038 },    { %r86040, %r86040 },            { %r74537, %r74538, %r74539, %r74540 }; 
	// end inline asm
	// begin inline asm
	mma.sync.aligned.m16n8k64.row.col.s32.s4.s4.s32    { %r74551, %r74552, %r74553, %r74554 },    { %r86038, %r86038, %r86038, %r86038 },    { %r86040, %r86040 },            { %r74551, %r74552, %r74553, %r74554 }; 
	// end inline asm
	// begin inline asm
	mma.sync.aligned.m16n8k64.row.col.s32.s4.s4.s32    { %r74565, %r74566, %r74567, %r74568 },    { %r86038, %r86038, %r86038, %r86038 },    { %r86040, %r86040 },            { %r74565, %r74566, %r74567, %r74568 }; 
	// end inline asm
	// begin inline asm
	mma.sync.aligned.m16n8k64.row.col.s32.s4.s4.s32    { %r74537, %r74538, %r74539, %r74540 },    { %r86038, %r86038, %r86038, %r86038 },    { %r86040, %r86040 },            { %r74537, %r74538, %r74539, %r74540 }; 
	// end inline asm
	// begin inline asm
	mma.sync.aligned.m16n8k64.row.col.s32.s4.s4.s32    { %r74551, %r74552, %r74553, %r74554 },    { %r86038, %r86038, %r86038, %r86038 },    { %r86040, %r86040 },            { %r74551, %r74552, %r74553, %r74554 }; 
	// end inline asm
	// begin inline asm
	mma.sync.aligned.m16n8k64.row.col.s32.s4.s4.s32    { %r74565, %r74566, %r74567, %r74568 },    { %r86038, %r86038, %r86038, %r86038 },    { %r86040, %r86040 },            { %r74565, %r74566, %r74567, %r74568 }; 
	// end inline asm
	// begin inline asm
	mma.sync.aligned.m16n8k64.row.col.s32.s4.s4.s32    { %r74537, %r74538, %r74539, %r74540 },    { %r86038, %r86038, %r86038, %r86038 },    { %r86040, %r86040 },            { %r74537, %r74538, %r74539, %r74540 }; 
	// end inline asm
	// begin inline asm
	mma.sync.aligned.m16n8k64.row.col.s32.s4.s4.s32    { %r74551, %r74552, %r74553, %r74554 },    { %r86038, %r86038, %r86038, %r86038 },    { %r86040, %r86040 },            { %r74551, %r74552, %r74553, %r74554 }; 
	// end inline asm
	// begin inline asm
	mma.sync.aligned.m16n8k64.row.col.s32.s4.s4.s32    { %r74565, %r74566, %r74567, %r74568 },    { %r86038, %r86038, %r86038, %r86038 },    { %r86040, %r86040 },            { %r74565, %r74566, %r74567, %r74568 }; 
	// end inline asm
	// begin inline asm
	mma.sync.aligned.m16n8k64.row.col.s32.s4.s4.s32    { %r74537, %r74538, %r74539, %r74540 },    { %r86038, %r86038, %r86038, %r86038 },    { %r86040, %r86040 },            { %r74537, %r74538, %r74539, %r74540 }; 
	// end inline asm
	// begin inline asm
	mma.sync.aligned.m16n8k64.row.col.s32.s4.s4.s32    { %r74551, %r74552, %r74553, %r74554 },    { %r86038, %r86038, %r86038, %r86038 },    { %r86040, %r86040 },            { %r74551, %r74552, %r74553, %r74554 }; 
	// end inline asm
	// begin inline asm
	mma.sync.aligned.m16n8k64.row.col.s32.s4.s4.s32    { %r74565, %r74566, %r74567, %r74568 },    { %r86038, %r86038, %r86038, %r86038 },    { %r86040, %r86040 },            { %r74565, %r74566, %r74567, %r74568 }; 
	// end inline asm
	// begin inline asm
	mma.sync.aligned.m16n8k64.row.col.s32.s4.s4.s32    { %r74537, %r74538, %r74539, %r74540 },    { %r86038, %r86038, %r86038, %r86038 },    { %r86040, %r86040 },            { %r74537, %r74538, %r74539, %r74540 }; 
	// end inline asm
	// begin inline asm
	mma.sync.aligned.m16n8k64.row.col.s32.s4.s4.s32    { %r74551, %r74552, %r74553, %r74554 },    { %r86038, %r86038, %r86038, %r86038 },    { %r86040, %r86040 },            { %r74551, %r74552, %r74553, %r74554 }; 
	// end inline asm
	// begin inline asm
	mma.sync.aligned.m16n8k64.row.col.s32.s4.s4.s32    { %r74565, %r74566, %r74567, %r74568 },    { %r86038, %r86038, %r86038, %r86038 },    { %r86040, %r86040 },            { %r74565, %r74566, %r74567, %r74568 }; 
	// end inline asm
	// begin inline asm
	mma.sync.aligned.m16n8k64.row.col.s32.s4.s4.s32    { %r74537, %r74538, %r74539, %r74540 },    { %r86038, %r86038, %r86038, %r86038 },    { %r86040, %r86040 },            { %r74537, %r74538, %r74539, %r74540 }; 
	// end inline asm
	// begin inline asm
	mma.sync.aligned.m16n8k64.row.col.s32.s4.s4.s32    { %r74551, %r74552, %r74553, %r74554 },    { %r86038, %r86038, %r86038, %r86038 },    { %r86040, %r86040 },            { %r74551, %r74552, %r74553, %r74554 }; 
	// end inline asm
	// begin inline asm
	mma.sync.aligned.m16n8k64.row.col.s32.s4.s4.s32    { %r74565, %r74566, %r74567, %r74568 },    { %r86038, %r86038, %r86038, %r86038 },    { %r86040, %r86040 },            { %r74565, %r74566, %r74567, %r74568 }; 
	// end inline asm
	// begin inline asm
	mma.sync.aligned.m16n8k64.row.col.s32.s4.s4.s32    { %r74537, %r74538, %r74539, %r74540 },    { %r86038, %r86038, %r86038, %r86038 },    { %r86040, %r86040 },            { %r74537, %r74538, %r74539, %r74540 }; 
	// end inline asm
	// begin inline asm
	mma.sync.aligned.m16n8k64.row.col.s32.s4.s4.s32    { %r74551, %r74552, %r74553, %r74554 },    { %r86038, %r86038, %r86038, %r86038 },    { %r86040, %r86040 },            { %r74551, %r74552, %r74553, %r74554 }; 
	// end inline asm
	// begin inline asm
	mma.sync.aligned.m16n8k64.row.col.s32.s4.s4.s32    { %r74565, %r74566, %r74567, %r74568 },    { %r86038, %r86038, %r86038, %r86038 },    { %r86040, %r86040 },            { %r74565, %r74566, %r74567, %r74568 }; 
	// end inline asm
	// begin inline asm
	mma.sync.aligned.m16n8k64.row.col.s32.s4.s4.s32    { %r74537, %r74538, %r74539, %r74540 },    { %r86038, %r86038, %r86038, %r86038 },    { %r86040, %r86040 },            { %r74537, %r74538, %r74539, %r74540 }; 
	// end inline asm
	// begin inline asm
	mma.sync.aligned.m16n8k64.row.col.s32.s4.s4.s32    { %r74551, %r74552, %r74553, %r74554 },    { %r86038, %r86038, %r86038, %r86038 },    { %r86040, %r86040 },            { %r74551, %r74552, %r74553, %r74554 }; 
	// end inline asm
	// begin inline asm
	mma.sync.aligned.m16n8k64.row.col.s32.s4.s4.s32    { %r74565, %r74566, %r74567, %r74568 },    { %r86038, %r86038, %r86038, %r86038 },    { %r86040, %r86040 },            { %r74565, %r74566, %r74567, %r74568 }; 
	// end inline asm
	// begin inline asm
	mma.sync.aligned.m16n8k64.row.col.s32.s4.s4.s32    { %r74537, %r74538, %r74539, %r74540 },    { %r86038, %r86038, %r86038, %r86038 },    { %r86040, %r86040 },            { %r74537, %r74538, %r74539, %r74540 }; 
	// end inline asm
	// begin inline asm
	mma.sync.aligned.m16n8k64.row.col.s32.s4.s4.s32    { %r74551, %r74552, %r74553, %r74554 },    { %r86038, %r86038, %r86038, %r86038 },    { %r86040, %r86040 },            { %r74551, %r74552, %r74553, %r74554 }; 
	// end inline asm
	// begin inline asm
	mma.sync.aligned.m16n8k64.row.col.s32.s4.s4.s32    { %r74565, %r74566, %r74567, %r74568 },    { %r86038, %r86038, %r86038, %r86038 },    { %r86040, %r86040 },            { %r74565, %r74566, %r74567, %r74568 }; 
	// end inline asm
	// begin inline asm
	mma.sync.aligned.m16n8k64.row.col.s32.s4.s4.s32    { %r74537, %r74538, %r74539, %r74540 },    { %r86038, %r86038, %r86038, %r86038 },    { %r86040, %r86040 },            { %r74537, %r74538, %r74539, %r74540 }; 
	// end inline asm
	// begin inline asm
	mma.sync.aligned.m16n8k64.row.col.s32.s4.s4.s32    { %r74551, %r74552, %r74553, %r74554 },    { %r86038, %r86038, %r86038, %r86038 },    { %r86040, %r86040 },            { %r74551, %r74552, %r74553, %r74554 }; 
	// end inline asm
	// begin inline asm
	mma.sync.aligned.m16n8k64.row.col.s32.s4.s4.s32    { %r74565, %r74566, %r74567, %r74568 },    { %r86038, %r86038, %r86038, %r86038 },    { %r86040, %r86040 },            { %r74565, %r74566, %r74567, %r74568 }; 
	// end inline asm
	// begin inline asm
	mma.sync.aligned.m16n8k64.row.col.s32.s4.s4.s32    { %r74537, %r74538, %r74539, %r74540 },    { %r86038, %r86038, %r86038, %r86038 },    { %r86040, %r86040 },            { %r74537, %r74538, %r74539, %r74540 }; 
	// end inline asm
	// begin inline asm
	mma.sync.aligned.m16n8k64.row.col.s32.s4.s4.s32    { %r74551, %r74552, %r74553, %r74554 },    { %r86038, %r86038, %r86038, %r86038 },    { %r86040, %r86040 },            { %r74551, %r74552, %r74553, %r74554 }; 
	// end inline asm
	// begin inline asm
	mma.sync.aligned.m16n8k64.row.col.s32.s4.s4.s32    { %r74565, %r74566, %r74567, %r74568 },    { %r86038, %r86038, %r86038, %r86038 },    { %r86040, %r86040 },            { %r74565, %r74566, %r74567, %r74568 }; 
	// end inline asm
	// begin inline asm
	mma.sync.aligned.m16n8k64.row.col.s32.s4.s4.s32    { %r74537, %r74538, %r74539, %r74540 },    { %r86038, %r86038, %r86038, %r86038 },    { %r86040, %r86040 },            { %r74537, %r74538, %r74539, %r74540 }; 
	// end inline asm
	// begin inline asm
	mma.sync.aligned.m16n8k64.row.col.s32.s4.s4.s32    { %r74551, %r74552, %r74553, %r74554 },    { %r86038, %r86038, %r86038, %r86038 },    { %r86040, %r86040 },            { %r74551, %r74552, %r74553, %r74554 }; 
	// end inline asm
	// begin inline asm
	mma.sync.aligned.m16n8k64.row.col.s32.s4.s4.s32    { %r74565, %r74566, %r74567, %r74568 },    { %r86038, %r86038, %r86038, %r86038 },    { %r86040, %r86040 },            { %r74565, %r74566, %r74567, %r74568 }; 
	// end inline asm
	// begin inline asm
	mma.sync.aligned.m16n8k64.row.col.s32.s4.s4.s32    { %r74537, %r74538, %r74539, %r74540 },    { %r86038, %r86038, %r86038, %r86038 },    { %r86040, %r86040 },            { %r74537, %r74538, %r74539, %r74540 }; 
	// end inline asm
	// begin inline asm
	mma.sync.aligned.m16n8k64.row.col.s32.s4.s4.s32    { %r74551, %r74552, %r74553, %r74554 },    { %r86038, %r86038, %r86038, %r86038 },    { %r86040, %r86040 },            { %r74551, %r74552, %r74553, %r74554 }; 
	// end inline asm
	// begin inline asm
	mma.sync.aligned.m16n8k64.row.col.s32.s4.s4.s32    { %r74565, %r74566, %r74567, %r74568 },    { %r86038, %r86038, %r86038, %r86038 },    { %r86040, %r86040 },            { %r74565, %r74566, %r74567, %r74568 }; 
	// end inline asm
	// begin inline asm
	mma.sync.aligned.m16n8k64.row.col.s32.s4.s4.s32    { %r74537, %r74538, %r74539, %r74540 },    { %r86038, %r86038, %r86038, %r86038 },    { %r86040, %r86040 },            { %r74537, %r74538, %r74539, %r74540 }; 
	// end inline asm
	// begin inline asm
	mma.sync.aligned.m16n8k64.row.col.s32.s4.s4.s32    { %r74551, %r74552, %r74553, %r74554 },    { %r86038, %r86038, %r86038, %r86038 },    { %r86040, %r86040 },            { %r74551, %r74552, %r74553, %r74554 }; 
	// end inline asm
	// begin inline asm
	mma.sync.aligned.m16n8k64.row.col.s32.s4.s4.s32    { %r74565, %r74566, %r74567, %r74568 },    { %r86038, %r86038, %r86038, %r86038 },    { %r86040, %r86040 },            { %r74565, %r74566, %r74567, %r74568 }; 
	// end inline asm
	// begin inline asm
	mma.sync.aligned.m16n8k64.row.col.s32.s4.s4.s32    { %r74537, %r74538, %r74539, %r74540 },    { %r86038, %r86038, %r86038, %r86038 },    { %r86040, %r86040 },            { %r74537, %r74538, %r74539, %r74540 }; 
	// end inline asm
	// begin inline asm
	mma.sync.aligned.m16n8k64.row.col.s32.s4.s4.s32    { %r74551, %r74552, %r74553, %r74554 },    { %r86038, %r86038, %r86038, %r86038 },    { %r86040, %r86040 },            { %r74551, %r74552, %r74553, %r74554 }; 
	// end inline asm
	// begin inline asm
	mma.sync.aligned.m16n8k64.row.col.s32.s4.s4.s32    { %r74565, %r74566, %r74567, %r74568 },    { %r86038, %r86038, %r86038, %r86038 },    { %r86040, %r86040 },            { %r74565, %r74566, %r74567, %r74568 }; 
	// end inline asm
	// begin inline asm
	mma.sync.aligned.m16n8k64.row.col.s32.s4.s4.s32    { %r74537, %r74538, %r74539, %r74540 },    { %r86038, %r86038, %r86038, %r86038 },    { %r86040, %r86040 },            { %r74537, %r74538, %r74539, %r74540 }; 
	// end inline asm
	// begin inline asm
	mma.sync.aligned.m16n8k64.row.col.s32.s4.s4.s32    { %r74551, %r74552, %r74553, %r74554 },    { %r86038, %r86038, %r86038, %r86038 },    { %r86040, %r86040 },            { %r74551, %r74552, %r74553, %r74554 }; 
	// end inline asm
	// begin inline asm
	mma.sync.aligned.m16n8k64.row.col.s32.s4.s4.s32    { %r74565, %r74566, %r74567, %r74568 },    { %r86038, %r86038, %r86038, %r86038 },    { %r86040, %r86040 },            { %r74565, %r74566, %r74567, %r74568 }; 
	// end inline asm
	// begin inline asm
	mma.sync.aligned.m16n8k64.row.col.s32.s4.s4.s32    { %r74537, %r74538, %r74539, %r74540 },    { %r86038, %r86038, %r86038, %r86038 },    { %r86040, %r86040 },            { %r74537, %r74538, %r74539, %r74540 }; 
	// end inline asm
	// begin inline asm
	mma.sync.aligned.m16n8k64.row.col.s32.s4.s4.s32    { %r74551, %r74552, %r74553, %r74554 },    { %r86038, %r86038, %r86038, %r86038 },    { %r86040, %r86040 },            { %r74551, %r74552, %r74553, %r74554 }; 
	// end inline asm
	// begin inline asm
	mma.sync.aligned.m16n8k64.row.col.s32.s4.s4.s32    { %r74565, %r74566, %r74567, %r74568 },    { %r86038, %r86038, %r86038, %r86038 },    { %r86040, %r86040 },            { %r74565, %r74566, %r74567, %r74568 }; 
	// end inline asm
	// begin inline asm
	mma.sync.aligned.m16n8k64.row.col.s32.s4.s4.s32    { %r74537, %r74538, %r74539, %r74540 },    { %r86038, %r86038, %r86038, %r86038 },    { %r86040, %r86040 },            { %r74537, %r74538, %r74539, %r74540 }; 
	// end inline asm
	// begin inline asm
	mma.sync.aligned.m16n8k64.row.col.s32.s4.s4.s32    { %r74551, %r74552, %r74553, %r74554 },    { %r86038, %r86038, %r86038, %r86038 },    { %r86040, %r86040 },            { %r74551, %r74552, %r74553, %r74554 }; 
	// end inline asm
	// begin inline asm
	mma.sync.aligned.m16n8k64.row.col.s32.s4.s4.s32    { %r74565, %r74566, %r74567, %r74568 },    { %r86038, %r86038, %r86038, %r86038 },    { %r86040, %r86040 },            { %r74565, %r74566, %r74567, %r74568 }; 
	// end inline asm
	// begin inline asm
	mma.sync.aligned.m16n8k64.row.col.s32.s4.s4.s32    { %r74537, %r74538, %r74539, %r74540 },    { %r86038, %r86038, %r86038, %r86038 },    { %r86040, %r86040 },            { %r74537, %r74538, %r74539, %r74540 }; 
	// end inline asm
	// begin inline asm
	mma.sync.aligned.m16n8k64.row.col.s32.s4.s4.s32    { %r74551, %r74552, %r74553, %r74554 },    { %r86038, %r86038, %r86038, %r86038 },    { %r86040, %r86040 },            { %r74551, %r74552, %r74553, %r74554 }; 
	// end inline asm
	// begin inline asm
	mma.sync.aligned.m16n8k64.row.col.s32.s4.s4.s32    { %r74565, %r74566, %r74567, %r74568 },    { %r86038, %r86038, %r86038, %r86038 },    { %r86040, %r86040 },            { %r74565, %r74566, %r74567, %r74568 }; 
	// end inline asm
	// begin inline asm
	mma.sync.aligned.m16n8k64.row.col.s32.s4.s4.s32    { %r74537, %r74538, %r74539, %r74540 },    { %r86038, %r86038, %r86038, %r86038 },    { %r86040, %r86040 },            { %r74537, %r74538, %r74539, %r74540 }; 
	// end inline asm
	// begin inline asm
	mma.sync.aligned.m16n8k64.row.col.s32.s4.s4.s32    { %r74551, %r74552, %r74553, %r74554 },    { %r86038, %r86038, %r86038, %r86038 },    { %r86040, %r86040 },            { %r74551, %r74552, %r74553, %r74554 }; 
	// end inline asm
	// begin inline asm
	mma.sync.aligned.m16n8k64.row.col.s32.s4.s4.s32    { %r74565, %r74566, %r74567, %r74568 },    { %r86038, %r86038, %r86038, %r86038 },    { %r86040, %r86040 },            { %r74565, %r74566, %r74567, %r74568 }; 
	// end inline asm
	// begin inline asm
	mma.sync.aligned.m16n8k64.row.col.s32.s4.s4.s32    { %r74537, %r74538, %r74539, %r74540 },    { %r86038, %r86038, %r86038, %r86038 },    { %r86040, %r86040 },            { %r74537, %r74538, %r74539, %r74540 }; 
	// end inline asm
	// begin inline asm
	mma.sync.aligned.m16n8k64.row.col.s32.s4.s4.s32    { %r74551, %r74552, %r74553, %r74554 },    { %r86038, %r86038, %r86038, %r86038 },    { %r86040, %r86040 },            { %r74551, %r74552, %r74553, %r74554 }; 
	// end inline asm
	// begin inline asm
	mma.sync.aligned.m16n8k64.row.col.s32.s4.s4.s32    { %r74565, %r74566, %r74567, %r74568 },    { %r86038, %r86038, %r86038, %r86038 },    { %r86040, %r86040 },            { %r74565, %r74566, %r74567, %r74568 }; 
	// end inline asm
	// begin inline asm
	mma.sync.aligned.m16n8k64.row.col.s32.s4.s4.s32    { %r74537, %r74538, %r74539, %r74540 },    { %r86038, %r86038, %r86038, %r86038 },    { %r86040, %r86040 },            { %r74537, %r74538, %r74539, %r74540 }; 
	// end inline asm
	// begin inline asm
	mma.sync.aligned.m16n8k64.row.col.s32.s4.s4.s32    { %r74551, %r74552, %r74553, %r74554 },    { %r86038, %r86038, %r86038, %r86038 },    { %r86040, %r86040 },            { %r74551, %r74552, %r74553, %r74554 }; 
	// end inline asm
	// begin inline asm
	mma.sync.aligned.m16n8k64.row.col.s32.s4.s4.s32    { %r74565, %r74566, %r74567, %r74568 },    { %r86038, %r86038, %r86038, %r86038 },    { %r86040, %r86040 },            { %r74565, %r74566, %r74567, %r74568 }; 
	// end inline asm
	// begin inline asm
	mma.sync.aligned.m16n8k64.row.col.s32.s4.s4.s32    { %r74537, %r74538, %r74539, %r74540 },    { %r86038, %r86038, %r86038, %r86038 },    { %r86040, %r86040 },            { %r74537, %r74538, %r74539, %r74540 }; 
	// end inline asm
	// begin inline asm
	mma.sync.aligned.m16n8k64.row.col.s32.s4.s4.s32    { %r74551, %r74552, %r74553, %r74554 },    { %r86038, %r86038, %r86038, %r86038 },    { %r86040, %r86040 },            { %r74551, %r74552, %r74553, %r74554 }; 
	// end inline asm
	// begin inline asm
	mma.sync.aligned.m16n8k64.row.col.s32.s4.s4.s32    { %r74565, %r74566, %r74567, %r74568 },    { %r86038, %r86038, %r86038, %r86038 },    { %r86040, %r86040 },            { %r74565, %r74566, %r74567, %r74568 }; 
	// end inline asm
	// begin inline asm
	mma.sync.aligned.m16n8k64.row.col.s32.s4.s4.s32    { %r74537, %r74538, %r74539, %r74540 },    { %r86038, %r86038, %r86038, %r86038 },    { %r86040, %r86040 },            { %r74537, %r74538, %r74539, %r74540 }; 
	// end inline asm
	// begin inline asm
	mma.sync.aligned.m16n8k64.row.col.s32.s4.s4.s32    { %r74551, %r74552, %r74553, %r74554 },    { %r86038, %r86038, %r86038, %r86038 },    { %r86040, %r86040 },            { %r74551, %r74552, %r74553, %r74554 }; 
	// end inline asm
	// begin inline asm
	mma.sync.aligned.m16n8k64.row.col.s32.s4.s4.s32    { %r74565, %r74566, %r74567, %r74568 },    { %r86038, %r86038, %r86038, %r86038 },    { %r86040, %r86040 },            { %r74565, %r74566, %r74567, %r74568 }; 
	// end inline asm
	// begin inline asm
	mma.sync.aligned.m16n8k64.row.col.s32.s4.s4.s32    { %r74537, %r74538, %r74539, %r74540 },    { %r86038, %r86038, %r86038, %r86038 },    { %r86040, %r86040 },            { %r74537, %r74538, %r74539, %r74540 }; 
	// end inline asm
	// begin inline asm
	mma.sync.aligned.m16n8k64.row.col.s32.s4.s4.s32    { %r74551, %r74552, %r74553, %r74554 },    { %r86038, %r86038, %r86038, %r86038 },    { %r86040, %r86040 },            { %r74551, %r74552, %r74553, %r74554 }; 
	// end inline asm
	// begin inline asm
	mma.sync.aligned.m16n8k64.row.col.s32.s4.s4.s32    { %r74565, %r74566, %r74567, %r74568 },    { %r86038, %r86038, %r86038, %r86038 },    { %r86040, %r86040 },            { %r74565, %r74566, %r74567, %r74568 }; 
	// end inline asm
	// begin inline asm
	mma.sync.aligned.m16n8k64.row.col.s32.s4.s4.s32    { %r74537, %r74538, %r74539, %r74540 },    { %r86038, %r86038, %r86038, %r86038 },    { %r86040, %r86040 },            { %r74537, %r74538, %r74539, %r74540 }; 
	// end inline asm
	// begin inline asm
	mma.sync.aligned.m16n8k64.row.col.s32.s4.s4.s32    { %r74551, %r74552, %r74553, %r74554 },    { %r86038, %r86038, %r86038, %r86038 },    { %r86040, %r86040 },            { %r74551, %r74552, %r74553, %r74554 }; 
	// end inline asm
	// begin inline asm
	mma.sync.aligned.m16n8k64.row.col.s32.s4.s4.s32    { %r74565, %r74566, %r74567, %r74568 },    { %r86038, %r86038, %r86038, %r86038 },    { %r86040, %r86040 },            { %r74565, %r74566, %r74567, %r74568 }; 
	// end inline asm
	// begin inline asm
	mma.sync.aligned.m16n8k64.row.col.s32.s4.s4.s32    { %r74537, %r74538, %r74539, %r74540 },    { %r86038, %r86038, %r86038, %r86038 },    { %r86040, %r86040 },            { %r74537, %r74538, %r74539, %r74540 }; 
	// end inline asm
	// begin inline asm
	mma.sync.aligned.m16n8k64.row.col.s32.s4.s4.s32    { %r74551, %r74552, %r74553, %r74554 },    { %r86038, %r86038, %r86038, %r86038 },    { %r86040, %r86040 },            { %r74551, %r74552, %r74553, %r74554 }; 
	// end inline asm
	// begin inline asm
	mma.sync.aligned.m16n8k64.row.col.s32.s4.s4.s32    { %r74565, %r74566, %r74567, %r74568 },    { %r86038, %r86038, %r86038, %r86038 },    { %r86040, %r86040 },            { %r74565, %r74566, %r74567, %r74568 }; 
	// end inline asm
	// begin inline asm
	mma.sync.aligned.m16n8k64.row.col.s32.s4.s4.s32    { %r74537, %r74538, %r74539, %r74540 },    { %r86038, %r86038, %r86038, %r86038 },    { %r86040, %r86040 },            { %r74537, %r74538, %r74539, %r74540 }; 
	// end inline asm
	// begin inline asm
	mma.sync.aligned.m16n8k64.row.col.s32.s4.s4.s32    { %r74551, %r74552, %r74553, %r74554 },    { %r86038, %r86038, %r86038, %r86038 },    { %r86040, %r86040 },            { %r74551, %r74552, %r74553, %r74554 }; 
	// end inline asm
	// begin inline asm
	mma.sync.aligned.m16n8k64.row.col.s32.s4.s4.s32    { %r74565, %r74566, %r74567, %r74568 },    { %r86038, %r86038, %r86038, %r86038 },    { %r86040, %r86040 },            { %r74565, %r74566, %r74567, %r74568 }; 
	// end inline asm
	// begin inline asm
	mma.sync.aligned.m16n8k64.row.col.s32.s4.s4.s32    { %r74537, %r74538, %r74539, %r74540 },    { %r86038, %r86038, %r86038, %r86038 },    { %r86040, %r86040 },            { %r74537, %r74538, %r74539, %r74540 }; 
	// end inline asm
	// begin inline asm
	mma.sync.aligned.m16n8k64.row.col.s32.s4.s4.s32    { %r74551, %r74552, %r74553, %r74554 },    { %r86038, %r86038, %r86038, %r86038 },    { %r86040, %r86040 },            { %r74551, %r74552, %r74553, %r74554 }; 
	// end inline asm
	// begin inline asm
	mma.sync.aligned.m16n8k64.row.col.s32.s4.s4.s32    { %r74565, %r74566, %r74567, %r74568 },    { %r86038, %r86038, %r86038, %r86038 },    { %r86040, %r86040 },            { %r74565, %r74566, %r74567, %r74568 }; 
	// end inline asm
	// begin inline asm
	mma.sync.aligned.m16n8k64.row.col.s32.s4.s4.s32    { %r74537, %r74538, %r74539, %r74540 },    { %r86038, %r86038, %r86038, %r86038 },    { %r86040, %r86040 },            { %r74537, %r74538, %r74539, %r74540 }; 
	// end inline asm
	// begin inline asm
	mma.sync.aligned.m16n8k64.row.col.s32.s4.s4.s32    { %r74551, %r74552, %r74553, %r74554 },    { %r86038, %r86038, %r86038, %r86038 },    { %r86040, %r86040 },            { %r74551, %r74552, %r74553, %r74554 }; 
	// end inline asm
	// begin inline asm
	mma.sync.aligned.m16n8k64.row.col.s32.s4.s4.s32    { %r74565, %r74566, %r74567, %r74568 },    { %r86038, %r86038, %r86038, %r86038 },    { %r86040, %r86040 },            { %r74565, %r74566, %r74567, %r74568 }; 
	// end inline asm
	// begin inline asm
	mma.sync.aligned.m16n8k64.row.col.s32.s4.s4.s32    { %r74537, %r74538, %r74539, %r74540 },    { %r86038, %r86038, %r86038, %r86038 },    { %r86040, %r86040 },            { %r74537, %r74538, %r74539, %r74540 }; 
	// end inline asm
	// begin inline asm
	mma.sync.aligned.m16n8k64.row.col.s32.s4.s4.s32    { %r74551, %r74552, %r74553, %r74554 },    { %r86038, %r86038, %r86038, %r86038 },    { %r86040, %r86040 },            { %r74551, %r74552, %r74553, %r74554 }; 
	// end inline asm
	// begin inline asm
	mma.sync.aligned.m16n8k64.row.col.s32.s4.s4.s32    { %r74565, %r74566, %r74567, %r74568 },    { %r86038, %r86038, %r86038, %r86038 },    { %r86040, %r86040 },            { %r74565, %r74566, %r74567, %r74568 }; 
	// end inline asm
	// begin inline asm
	mma.sync.aligned.m16n8k64.row.col.s32.s4.s4.s32    { %r74537, %r74538, %r74539, %r74540 },    { %r86038, %r86038, %r86038, %r86038 },    { %r86040, %r86040 },            { %r74537, %r74538, %r74539, %r74540 }; 
	// end inline asm
	// begin inline asm
	mma.sync.aligned.m16n8k64.row.col.s32.s4.s4.s32    { %r74551, %r74552, %r74553, %r74554 },    { %r86038, %r86038, %r86038, %r86038 },    { %r86040, %r86040 },            { %r74551, %r74552, %r74553, %r74554 }; 
	// end inline asm
	// begin inline asm
	mma.sync.aligned.m16n8k64.row.col.s32.s4.s4.s32    { %r74565, %r74566, %r74567, %r74568 },    { %r86038, %r86038, %r86038, %r86038 },    { %r86040, %r86040 },            { %r74565, %r74566, %r74567, %r74568 }; 
	// end inline asm
	// begin inline asm
	mma.sync.aligned.m16n8k64.row.col.s32.s4.s4.s32    { %r74537, %r74538, %r74539, %r74540 },    { %r86038, %r86038, %r86038, %r86038 },    { %r86040, %r86040 },            { %r74537, %r74538, %r74539, %r74540 }; 
	// end inline asm
	// begin inline asm
	mma.sync.aligned.m16n8k64.row.col.s32.s4.s4.s32    { %r74551, %r74552, %r74553, %r74554 },    { %r86038, %r86038, %r86038, %r86038 },    { %r86040, %r86040 },            { %r74551, %r74552, %r74553, %r74554 }; 
	// end inline asm
	// begin inline asm
	mma.sync.aligned.m16n8k64.row.col.s32.s4.s4.s32    { %r74565, %r74566, %r74567, %r74568 },    { %r86038, %r86038, %r86038, %r86038 },    { %r86040, %r86040 },            { %r74565, %r74566, %r74567, %r74568 }; 
	// end inline asm
	// begin inline asm
	mma.sync.aligned.m16n8k64.row.col.s32.s4.s4.s32    { %r74537, %r74538, %r74539, %r74540 },    { %r86038, %r86038, %r86038, %r86038 },    { %r86040, %r86040 },            { %r74537, %r74538, %r74539, %r74540 }; 
	// end inline asm
	// begin inline asm
	mma.sync.aligned.m16n8k64.row.col.s32.s4.s4.s32    { %r74551, %r74552, %r74553, %r74554 },    { %r86038, %r86038, %r86038, %r86038 },    { %r86040, %r86040 },            { %r74551, %r74552, %r74553, %r74554 }; 
	// end inline asm
	// begin inline asm
	mma.sync.aligned.m16n8k64.row.col.s32.s4.s4.s32    { %r74565, %r74566, %r74567, %r74568 },    { %r86038, %r86038, %r86038, %r86038 },    { %r86040, %r86040 },            { %r74565, %r74566, %r74567, %r74568 }; 
	// end inline asm
	// begin inline asm
	mma.sync.aligned.m16n8k64.row.col.s32.s4.s4.s32    { %r74537, %r74538, %r74539, %r74540 },    { %r86038, %r86038, %r86038, %r86038 },    { %r86040, %r86040 },            { %r74537, %r74538, %r74539, %r74540 }; 
	// end inline asm
	// begin inline asm
	mma.sync.aligned.m16n8k64.row.col.s32.s4.s4.s32    { %r74551, %r74552, %r74553, %r74554 },    { %r86038, %r86038, %r86038, %r86038 },    { %r86040, %r86040 },            { %r74551, %r74552, %r74553, %r74554 }; 
	// end inline asm
	// begin inline asm
	mma.sync.aligned.m16n8k64.row.col.s32.s4.s4.s32    { %r74565, %r74566, %r74567, %r74568 },    { %r86038, %r86038, %r86038, %r86038 },    { %r86040, %r86040 },            { %r74565, %r74566, %r74567, %r74568 }; 
	// end inline asm
	// begin inline asm
	mma.sync.aligned.m16n8k64.row.col.s32.s4.s4.s32    { %r74537, %r74538, %r74539, %r74540 },    { %r86038, %r86038, %r86038, %r86038 },    { %r86040, %r86040 },            { %r74537, %r74538, %r74539, %r74540 }; 
	// end inline asm
	// begin inline asm
	mma.sync.aligned.m16n8k64.row.col.s32.s4.s4.s32    { %r74551, %r74552, %r74553, %r74554 },    { %r86038, %r86038, %r86038, %r86038 },    { %r86040, %r86040 },            { %r74551, %r74552, %r74553, %r74554 }; 
	// end inline asm
	// begin inline asm
	mma.sync.aligned.m16n8k64.row.col.s32.s4.s4.s32    { %r74565, %r74566, %r74567, %r74568 },    { %r86038, %r86038, %r86038, %r86038 },    { %r86040, %r86040 },            { %r74565, %r74566, %r74567, %r74568 }; 
	// end inline asm
	// begin inline asm
	mma.sync.aligned.m16n8k64.row.col.s32.s4.s4.s32    { %r74537, %r74538, %r74539, %r74540 },    { %r86038, %r86038, %r86038, %r86038 },    { %r86040, %r86040 },            { %r74537, %r74538, %r74539, %r74540 }; 
	// end inline asm
	// begin inline asm
	mma.sync.aligned.m16n8k64.row.col.s32.s4.s4.s32    { %r74551, %r74552, %r74553, %r74554 },    { %r86038, %r86038, %r86038, %r86038 },    { %r86040, %r86040 },            { %r74551, %r74552, %r74553, %r74554 }; 
	// end inline asm
	// begin inline asm
	mma.sync.aligned.m16n8k64.row.col.s32.s4.s4.s32    { %r74565, %r74566, %r74567, %r74568 },    { %r86038, %r86038, %r86038, %r86038 },    { %r86040, %r86040 },            { %r74565, %r74566, %r74567, %r74568 }; 
	// end inline asm
	// begin inline asm
	mma.sync.aligned.m16n8k64.row.col.s32.s4.s4.s32    { %r74537, %r74538, %r74539, %r74540 },    { %r86038, %r86038, %r86038, %r86038 },    { %r86040, %r86040 },            { %r74537, %r74538, %r74539, %r74540 }; 
	// end inline asm
	// begin inline asm
	mma.sync.aligned.m16n8k64.row.col.s32.s4.s4.s32    { %r74551, %r74552, %r74553, %r74554 },    { %r86038, %r86038, %r86038, %r86038 },    { %r86040, %r86040 },            { %r74551, %r74552, %r74553, %r74554 }; 
	// end inline asm
	// begin inline asm
	mma.sync.aligned.m16n8k64.row.col.s32.s4.s4.s32    { %r74565, %r74566, %r74567, %r74568 },    { %r86038, %r86038, %r86038, %r86038 },    { %r86040, %r86040 },            { %r74565, %r74566, %r74567, %r74568 }; 
	// end inline asm
	// begin inline asm
	mma.sync.aligned.m16n8k64.row.col.s32.s4.s4.s32    { %r74537, %r74538, %r74539, %r74540 },    { %r86038, %r86038, %r86038, %r86038 },    { %r86040, %r86040 },            { %r74537, %r74538, %r74539, %r74540 }; 
	// end inline asm
	// begin inline asm
	mma.sync.aligned.m16n8k64.row.col.s32.s4.s4.s32    { %r74551, %r74552, %r74553, %r74554 },    { %r86038, %r86038, %r86038, %r86038 },    { %r86040, %r86040 },            { %r74551, %r74552, %r74553, %r74554 }; 
	// end inline asm
	// begin inline asm
	mma.sync.aligned.m16n8k64.row.col.s32.s4.s4.s32    { %r74565, %r74566, %r74567, %r74568 },    { %r86038, %r86038, %r86038, %r86038 },    { %r86040, %r86040 },            { %r74565, %r74566, %r74567, %r74568 }; 
	// end inline asm
	// begin inline asm
	mma.sync.aligned.m16n8k64.row.col.s32.s4.s4.s32    { %r74537, %r74538, %r74539, %r74540 },    { %r86038, %r86038, %r86038, %r86038 },    { %r86040, %r86040 },            { %r74537, %r74538, %r74539, %r74540 }; 
	// end inline asm
	// begin inline asm
	mma.sync.aligned.m16n8k64.row.col.s32.s4.s4.s32    { %r74551, %r74552, %r74553, %r74554 },    { %r86038, %r86038, %r86038, %r86038 },    { %r86040, %r86040 },            { %r74551, %r74552, %r74553, %r74554 }; 
	// end inline asm
	// begin inline asm
	mma.sync.aligned.m16n8k64.row.col.s32.s4.s4.s32    { %r74565, %r74566, %r74567, %r74568 },    { %r86038, %r86038, %r86038, %r86038 },    { %r86040, %r86040 },            { %r74565, %r74566, %r74567, %r74568 }; 
	// end inline asm
	// begin inline asm
	mma.sync.aligned.m16n8k64.row.col.s32.s4.s4.s32    { %r74537, %r74538, %r74539, %r74540 },    { %r86038, %r86038, %r86038, %r86038 },    { %r86040, %r86040 },            { %r74537, %r74538, %r74539, %r74540 }; 
	// end inline asm
	// begin inline asm
	mma.sync.aligned.m16n8k64.row.col.s32.s4.s4.s32    { %r74551, %r74552, %r74553, %r74554 },    { %r86038, %r86038, %r86038, %r86038 },    { %r86040, %r86040 },            { %r74551, %r74552, %r74553, %r74554 }; 
	// end inline asm
	// begin inline asm
	mma.sync.aligned.m16n8k64.row.col.s32.s4.s4.s32    { %r74565, %r74566, %r74567, %r74568 },    { %r86038, %r86038, %r86038, %r86038 },    { %r86040, %r86040 },            { %r74565, %r74566, %r74567, %r74568 }; 
	// end inline asm
	// begin inline asm
	mma.sync.aligned.m16n8k64.row.col.s32.s4.s4.s32    { %r74537, %r74538, %r74539, %r74540 },    { %r86038, %r86038, %r86038, %r86038 },    { %r86040, %r86040 },            { %r74537, %r74538, %r74539, %r74540 }; 
	// end inline asm
	// begin inline asm
	mma.sync.aligned.m16n8k64.row.col.s32.s4.s4.s32    { %r74551, %r74552, %r74553, %r74554 },    { %r86038, %r86038, %r86038, %r86038 },    { %r86040, %r86040 },            { %r74551, %r74552, %r74553, %r74554 }; 
	// end inline asm
	// begin inline asm
	mma.sync.aligned.m16n8k64.row.col.s32.s4.s4.s32    { %r74565, %r74566, %r74567, %r74568 },    { %r86038, %r86038, %r86038, %r86038 },    { %r86040, %r86040 },            { %r74565, %r74566, %r74567, %r74568 }; 
	// end inline asm
	// begin inline asm
	mma.sync.aligned.m16n8k64.row.col.s32.s4.s4.s32    { %r74537, %r74538, %r74539, %r74540 },    { %r86038, %r86038, %r86038, %r86038 },    { %r86040, %r86040 },            { %r74537, %r74538, %r74539, %r74540 }; 
	// end inline asm
	// begin inline asm
	mma.sync.aligned.m16n8k64.row.col.s32.s4.s4.s32    { %r74551, %r74552, %r74553, %r74554 },    { %r86038, %r86038, %r86038, %r86038 },    { %r86040, %r86040 },            { %r74551, %r74552, %r74553, %r74554 }; 
	// end inline asm
	// begin inline asm
	mma.sync.aligned.m16n8k64.row.col.s32.s4.s4.s32    { %r74565, %r74566, %r74567, %r74568 },    { %r86038, %r86038, %r86038, %r86038 },    { %r86040, %r86040 },            { %r74565, %r74566, %r74567, %r74568 }; 
	// end inline asm
	// begin inline asm
	mma.sync.aligned.m16n8k64.row.col.s32.s4.s4.s32    { %r74537, %r74538, %r74539, %r74540 },    { %r86038, %r86038, %r86038, %r86038 },    { %r86040, %r86040 },            { %r74537, %r74538, %r74539, %r74540 }; 
	// end inline asm
	// begin inline asm
	mma.sync.aligned.m16n8k64.row.col.s32.s4.s4.s32    { %r74551, %r74552, %r74553, %r74554 },    { %r86038, %r86038, %r86038, %r86038 },    { %r86040, %r86040 },            { %r74551, %r74552, %r74553, %r74554 }; 
	// end inline asm
	// begin inline asm
	mma.sync.aligned.m16n8k64.row.col.s32.s4.s4.s32    { %r74565, %r74566, %r74567, %r74568 },    { %r86038, %r86038, %r86038, %r86038 },    { %r86040, %r86040 },            { %r74565, %r74566, %r74567, %r74568 }; 
	// end inline asm
	// begin inline asm
	mma.sync.aligned.m16n8k64.row.col.s32.s4.s4.s32    { %r74537, %r74538, %r74539, %r74540 },    { %r86038, %r86038, %r86038, %r86038 },    { %r86040, %r86040 },            { %r74537, %r74538, %r74539, %r74540 }; 
	// end inline asm
	// begin inline asm
	mma.sync.aligned.m16n8k64.row.col.s32.s4.s4.s32    { %r74551, %r74552, %r74553, %r74554 },    { %r86038, %r86038, %r86038, %r86038 },    { %r86040, %r86040 },            { %r74551, %r74552, %r74553, %r74554 }; 
	// end inline asm
	// begin inline asm
	mma.sync.aligned.m16n8k64.row.col.s32.s4.s4.s32    { %r74565, %r74566, %r74567, %r74568 },    { %r86038, %r86038, %r86038, %r86038 },    { %r86040, %r86040 },            { %r74565, %r74566, %r74567, %r74568 }; 
	// end inline asm
	// begin inline asm
	mma.sync.aligned.m16n8k64.row.col.s32.s4.s4.s32    { %r74537, %r74538, %r74539, %r74540 },    { %r86038, %r86038, %r86038, %r86038 },    { %r86040, %r86040 },            { %r74537, %r74538, %r74539, %r74540 }; 
	// end inline asm
	// begin inline asm
	mma.sync.aligned.m16n8k64.row.col.s32.s4.s4.s32    { %r74551, %r74552, %r74553, %r74554 },    { %r86038, %r86038, %r86038, %r86038 },    { %r86040, %r86040 },            { %r74551, %r74552, %r74553, %r74554 }; 
	// end inline asm
	// begin inline asm
	mma.sync.aligned.m16n8k64.row.col.s32.s4.s4.s32    { %r74565, %r74566, %r74567, %r74568 },    { %r86038, %r86038, %r86038, %r86038 },    { %r86040, %r86040 },            { %r74565, %r74566, %r74567, %r74568 }; 
	// end inline asm
	// begin inline asm
	mma.sync.aligned.m16n8k64.row.col.s32.s4.s4.s32    { %r74537, %r74538, %r74539, %r74540 },    { %r86038, %r86038, %r86038, %r86038 },    { %r86040, %r86040 },            { %r74537, %r74538, %r74539, %r74540 }; 
	// end inline asm
	// begin inline asm
	mma.sync.aligned.m16n8k64.row.col.s32.s4.s4.s32    { %r74551, %r74552, %r74553, %r74554 },    { %r86038, %r86038, %r86038, %r86038 },    { %r86040, %r86040 },            { %r74551, %r74552, %r74553, %r74554 }; 
	// end inline asm
	// begin inline asm
	mma.sync.aligned.m16n8k64.row.col.s32.s4.s4.s32    { %r74565, %r74566, %r74567, %r74568 },    { %r86038, %r86038, %r86038, %r86038 },    { %r86040, %r86040 },            { %r74565, %r74566, %r74567, %r74568 }; 
	// end inline asm
	// begin inline asm
	mma.sync.aligned.m16n8k64.row.col.s32.s4.s4.s32    { %r74537, %r74538, %r74539, %r74540 },    { %r86038, %r86038, %r86038, %r86038 },    { %r86040, %r86040 },            { %r74537, %r74538, %r74539, %r74540 }; 
	// end inline asm
	// begin inline asm
	mma.sync.aligned.m16n8k64.row.col.s32.s4.s4.s32    { %r74551, %r74552, %r74553, %r74554 },    { %r86038, %r86038, %r86038, %r86038 },    { %r86040, %r86040 },            { %r74551, %r74552, %r74553, %r74554 }; 
	// end inline asm
	// begin inline asm
	mma.sync.aligned.m16n8k64.row.col.s32.s4.s4.s32    { %r74565, %r74566, %r74567, %r74568 },    { %r86038, %r86038, %r86038, %r86038 },    { %r86040, %r86040 },            { %r74565, %r74566, %r74567, %r74568 }; 
	// end inline asm
	// begin inline asm
	mma.sync.aligned.m16n8k64.row.col.s32.s4.s4.s32    { %r74537, %r74538, %r74539, %r74540 },    { %r86038, %r86038, %r86038, %r86038 },    { %r86040, %r86040 },            { %r74537, %r74538, %r74539, %r74540 }; 
	// end inline asm
	// begin inline asm
	mma.sync.aligned.m16n8k64.row.col.s32.s4.s4.s32    { %r74551, %r74552, %r74553, %r74554 },    { %r86038, %r86038, %r86038, %r86038 },    { %r86040, %r86040 },            { %r74551, %r74552, %r74553, %r74554 }; 
	// end inline asm
	// begin inline asm
	mma.sync.aligned.m16n8k64.row.col.s32.s4.s4.s32    { %r74565, %r74566, %r74567, %r74568 },    { %r86038, %r86038, %r86038, %r86038 },    { %r86040, %r86040 },            { %r74565, %r74566, %r74567, %r74568 }; 
	// end inline asm
	// begin inline asm
	mma.sync.aligned.m16n8k64.row.col.s32.s4.s4.s32    { %r74537, %r74538, %r74539, %r74540 },    { %r86038, %r86038, %r86038, %r86038 },    { %r86040, %r86040 },            { %r74537, %r74538, %r74539, %r74540 }; 
	// end inline asm
	// begin inline asm
	mma.sync.aligned.m16n8k64.row.col.s32.s4.s4.s32    { %r74551, %r74552, %r74553, %r74554 },    { %r86038, %r86038, %r86038, %r86038 },    { %r86040, %r86040 },            { %r74551, %r74552, %r74553, %r74554 }; 
	// end inline asm
	// begin inline asm
	mma.sync.aligned.m16n8k64.row.col.s32.s4.s4.s32    { %r74565, %r74566, %r74567, %r74568 },    { %r86038, %r86038, %r86038, %r86038 },    { %r86040, %r86040 },            { %r74565, %r74566, %r74567, %r74568 }; 
	// end inline asm
	// begin inline asm
	mma.sync.aligned.m16n8k64.row.col.s32.s4.s4.s32    { %r74537, %r74538, %r74539, %r74540 },    { %r86038, %r86038, %r86038, %r86038 },    { %r86040, %r86040 },            { %r74537, %r74538, %r74539, %r74540 }; 
	// end inline asm
	// begin inline asm
	mma.sync.aligned.m16n8k64.row.col.s32.s4.s4.s32    { %r74551, %r74552, %r74553, %r74554 },    { %r86038, %r86038, %r86038, %r86038 },    { %r86040, %r86040 },            { %r74551, %r74552, %r74553, %r74554 }; 
	// end inline asm
	// begin inline asm
	mma.sync.aligned.m16n8k64.row.col.s32.s4.s4.s32    { %r74565, %r74566, %r74567, %r74568 },    { %r86038, %r86038, %r86038, %r86038 },    { %r86040, %r86040 },            { %r74565, %r74566, %r74567, %r74568 }; 
	// end inline asm
	// begin inline asm
	mma.sync.aligned.m16n8k64.row.col.s32.s4.s4.s32    { %r74537, %r74538, %r74539, %r74540 },    { %r86038, %r86038, %r86038, %r86038 },    { %r86040, %r86040 },            { %r74537, %r74538, %r74539, %r74540 }; 
	// end inline asm
	// begin inline asm
	mma.sync.aligned.m16n8k64.row.col.s32.s4.s4.s32    { %r74551, %r74552, %r74553, %r74554 },    { %r86038, %r86038, %r86038, %r86038 },    { %r86040, %r86040 },            { %r74551, %r74552, %r74553, %r74554 }; 
	// end inline asm
	// begin inline asm
	mma.sync.aligned.m16n8k64.row.col.s32.s4.s4.s32    { %r74565, %r74566, %r74567, %r74568 },    { %r86038, %r86038, %r86038, %r86038 },    { %r86040, %r86040 },            { %r74565, %r74566, %r74567, %r74568 }; 
	// end inline asm
	// begin inline asm
	mma.sync.aligned.m16n8k64.row.col.s32.s4.s4.s32    { %r74537, %r74538, %r74539, %r74540 },    { %r86038, %r86038, %r86038, %r86038 },    { %r86040, %r86040 },            { %r74537, %r74538, %r74539, %r74540 }; 
	// end inline asm
	// begin inline asm
	mma.sync.aligned.m16n8k64.row.col.s32.s4.s4.s32    { %r74551, %r74552, %r74553, %r74554 },    { %r86038, %r86038, %r86038, %r86038 },    { %r86040, %r86040 },            { %r74551, %r74552, %r74553, %r74554 }; 
	// end inline asm
	// begin inline asm
	mma.sync.aligned.m16n8k64.row.col.s32.s4.s4.s32    { %r74565, %r74566, %r74567, %r74568 },    { %r86038, %r86038, %r86038, %r86038 },    { %r86040, %r86040 },            { %r74565, %r74566, %r74567, %r74568 }; 
	// end inline asm
	// begin inline asm
	mma.sync.aligned.m16n8k64.row.col.s32.s4.s4.s32    { %r74537, %r74538, %r74539, %r74540 },    { %r86038, %r86038, %r86038, %r86038 },    { %r86040, %r86040 },            { %r74537, %r74538, %r74539, %r74540 }; 
	// end inline asm
	// begin inline asm
	mma.sync.aligned.m16n8k64.row.col.s32.s4.s4.s32    { %r74551, %r74552, %r74553, %r74554 },    { %r86038, %r86038, %r86038, %r86038 },    { %r86040, %r86040 },            { %r74551, %r74552, %r74553, %r74554 }; 
	// end inline asm
	// begin inline asm
	mma.sync.aligned.m16n8k64.row.col.s32.s4.s4.s32    { %r74565, %r74566, %r74567, %r74568 },    { %r86038, %r86038, %r86038, %r86038 },    { %r86040, %r86040 },            { %r74565, %r74566, %r74567, %r74568 }; 
	// end inline asm
	// begin inline asm
	mma.sync.aligned.m16n8k64.row.col.s32.s4.s4.s32    { %r74537, %r74538, %r74539, %r74540 },    { %r86038, %r86038, %r86038, %r86038 },    { %r86040, %r86040 },            { %r74537, %r74538, %r74539, %r74540 }; 
	// end inline asm
	// begin inline asm
	mma.sync.aligned.m16n8k64.row.col.s32.s4.s4.s32    { %r74551, %r74552, %r74553, %r74554 },    { %r86038, %r86038, %r86038, %r86038 },    { %r86040, %r86040 },            { %r74551, %r74552, %r74553, %r74554 }; 
	// end inline asm
	// begin inline asm
	mma.sync.aligned.m16n8k64.row.col.s32.s4.s4.s32    { %r74565, %r74566, %r74567, %r74568 },    { %r86038, %r86038, %r86038, %r86038 },    { %r86040, %r86040 },            { %r74565, %r74566, %r74567, %r74568 }; 
	// end inline asm
	// begin inline asm
	mma.sync.aligned.m16n8k64.row.col.s32.s4.s4.s32    { %r74537, %r74538, %r74539, %r74540 },    { %r86038, %r86038, %r86038, %r86038 },    { %r86040, %r86040 },            { %r74537, %r74538, %r74539, %r74540 }; 
	// end inline asm
	// begin inline asm
	mma.sync.aligned.m16n8k64.row.col.s32.s4.s4.s32    { %r74551, %r74552, %r74553, %r74554 },    { %r86038, %r86038, %r86038, %r86038 },    { %r86040, %r86040 },            { %r74551, %r74552, %r74553, %r74554 }; 
	// end inline asm
	// begin inline asm
	mma.sync.aligned.m16n8k64.row.col.s32.s4.s4.s32    { %r74565, %r74566, %r74567, %r74568 },    { %r86038, %r86038, %r86038, %r86038 },    { %r86040, %r86040 },            { %r74565, %r74566, %r74567, %r74568 }; 
	// end inline asm
	// begin inline asm
	mma.sync.aligned.m16n8k64.row.col.s32.s4.s4.s32    { %r74537, %r74538, %r74539, %r74540 },    { %r86038, %r86038, %r86038, %r86038 },    { %r86040, %r86040 },            { %r74537, %r74538, %r74539, %r74540 }; 
	// end inline asm
	// begin inline asm
	mma.sync.aligned.m16n8k64.row.col.s32.s4.s4.s32    { %r74551, %r74552, %r74553, %r74554 },    { %r86038, %r86038, %r86038, %r86038 },    { %r86040, %r86040 },            { %r74551, %r74552, %r74553, %r74554 }; 
	// end inline asm
	// begin inline asm
	mma.sync.aligned.m16n8k64.row.col.s32.s4.s4.s32    { %r74565, %r74566, %r74567, %r74568 },    { %r86038, %r86038, %r86038, %r86038 },    { %r86040, %r86040 },            { %r74565, %r74566, %r74567, %r74568 }; 
	// end inline asm
	// begin inline asm
	mma.sync.aligned.m16n8k64.row.col.s32.s4.s4.s32    { %r74537, %r74538, %r74539, %r74540 },    { %r86038, %r86038, %r86038, %r86038 },    { %r86040, %r86040 },            { %r74537, %r74538, %r74539, %r74540 }; 
	// end inline asm
	// begin inline asm
	mma.sync.aligned.m16n8k64.row.col.s32.s4.s4.s32    { %r74551, %r74552, %r74553, %r74554 },    { %r86038, %r86038, %r86038, %r86038 },    { %r86040, %r86040 },            { %r74551, %r74552, %r74553, %r74554 }; 
	// end inline asm
	// begin inline asm
	mma.sync.aligned.m16n8k64.row.col.s32.s4.s4.s32    { %r74565, %r74566, %r74567, %r74568 },    { %r86038, %r86038, %r86038, %r86038 },    { %r86040, %r86040 },            { %r74565, %r74566, %r74567, %r74568 }; 
	// end inline asm
	// begin inline asm
	mma.sync.aligned.m16n8k64.row.col.s32.s4.s4.s32    { %r74537, %r74538, %r74539, %r74540 },    { %r86038, %r86038, %r86038, %r86038 },    { %r86040, %r86040 },            { %r74537, %r74538, %r74539, %r74540 }; 
	// end inline asm
	// begin inline asm
	mma.sync.aligned.m16n8k64.row.col.s32.s4.s4.s32    { %r74551, %r74552, %r74553, %r74554 },    { %r86038, %r86038, %r86038, %r86038 },    { %r86040, %r86040 },            { %r74551, %r74552, %r74553, %r74554 }; 
	// end inline asm
	// begin inline asm
	mma.sync.aligned.m16n8k64.row.col.s32.s4.s4.s32    { %r74565, %r74566, %r74567, %r74568 },    { %r86038, %r86038, %r86038, %r86038 },    { %r86040, %r86040 },            { %r74565, %r74566, %r74567, %r74568 }; 
	// end inline asm
	// begin inline asm
	mma.sync.aligned.m16n8k64.row.col.s32.s4.s4.s32    { %r74537, %r74538, %r74539, %r74540 },    { %r86038, %r86038, %r86038, %r86038 },    { %r86040, %r86040 },            { %r74537, %r74538, %r74539, %r74540 }; 
	// end inline asm
	// begin inline asm
	mma.sync.aligned.m16n8k64.row.col.s32.s4.s4.s32    { %r74551, %r74552, %r74553, %r74554 },    { %r86038, %r86038, %r86038, %r86038 },    { %r86040, %r86040 },            { %r74551, %r74552, %r74553, %r74554 }; 
	// end inline asm
	// begin inline asm
	mma.sync.aligned.m16n8k64.row.col.s32.s4.s4.s32    { %r74565, %r74566, %r74567, %r74568 },    { %r86038, %r86038, %r86038, %r86038 },    { %r86040, %r86040 },            { %r74565, %r74566, %r74567, %r74568 }; 
	// end inline asm
	// begin inline asm
	mma.sync.aligned.m16n8k64.row.col.s32.s4.s4.s32    { %r74537, %r74538, %r74539, %r74540 },    { %r86038, %r86038, %r86038, %r86038 },    { %r86040, %r86040 },            { %r74537, %r74538, %r74539, %r74540 }; 
	// end inline asm
	// begin inline asm
	mma.sync.aligned.m16n8k64.row.col.s32.s4.s4.s32    { %r74551, %r74552, %r74553, %r74554 },    { %r86038, %r86038, %r86038, %r86038 },    { %r86040, %r86040 },            { %r74551, %r74552, %r74553, %r74554 }; 
	// end inline asm
	// begin inline asm
	mma.sync.aligned.m16n8k64.row.col.s32.s4.s4.s32    { %r74565, %r74566, %r74567, %r74568 },    { %r86038, %r86038, %r86038, %r86038 },    { %r86040, %r86040 },            { %r74565, %r74566, %r74567, %r74568 }; 
	// end inline asm
	// begin inline asm
	mma.sync.aligned.m16n8k64.row.col.s32.s4.s4.s32    { %r74537, %r74538, %r74539, %r74540 },    { %r86038, %r86038, %r86038, %r86038 },    { %r86040, %r86040 },            { %r74537, %r74538, %r74539, %r74540 }; 
	// end inline asm
	// begin inline asm
	mma.sync.aligned.m16n8k64.row.col.s32.s4.s4.s32    { %r74551, %r74552, %r74553, %r74554 },    { %r86038, %r86038, %r86038, %r86038 },    { %r86040, %r86040 },            { %r74551, %r74552, %r74553, %r74554 }; 
	// end inline asm
	// begin inline asm
	mma.sync.aligned.m16n8k64.row.col.s32.s4.s4.s32    { %r74565, %r74566, %r74567, %r74568 },    { %r86038, %r86038, %r86038, %r86038 },    { %r86040, %r86040 },            { %r74565, %r74566, %r74567, %r74568 }; 
	// end inline asm
	// begin inline asm
	mma.sync.aligned.m16n8k64.row.col.s32.s4.s4.s32    { %r74537, %r74538, %r74539, %r74540 },    { %r86038, %r86038, %r86038, %r86038 },    { %r86040, %r86040 },            { %r74537, %r74538, %r74539, %r74540 }; 
	// end inline asm
	// begin inline asm
	mma.sync.aligned.m16n8k64.row.col.s32.s4.s4.s32    { %r74551, %r74552, %r74553, %r74554 },    { %r86038, %r86038, %r86038, %r86038 },    { %r86040, %r86040 },            { %r74551, %r74552, %r74553, %r74554 }; 
	// end inline asm
	// begin inline asm
	mma.sync.aligned.m16n8k64.row.col.s32.s4.s4.s32    { %r74565, %r74566, %r74567, %r74568 },    { %r86038, %r86038, %r86038, %r86038 },    { %r86040, %r86040 },            { %r74565, %r74566, %r74567, %r74568 }; 
	// end inline asm
	// begin inline asm
	mma.sync.aligned.m16n8k64.row.col.s32.s4.s4.s32    { %r74537, %r74538, %r74539, %r74540 },    { %r86038, %r86038, %r86038, %r86038 },    { %r86040, %r86040 },            { %r74537, %r74538, %r74539, %r74540 }; 
	// end inline asm
	// begin inline asm
	mma.sync.aligned.m16n8k64.row.col.s32.s4.s4.s32    { %r74551, %r74552, %r74553, %r74554 },    { %r86038, %r86038, %r86038, %r86038 },    { %r86040, %r86040 },            { %r74551, %r74552, %r74553, %r74554 }; 
	// end inline asm
	// begin inline asm
	mma.sync.aligned.m16n8k64.row.col.s32.s4.s4.s32    { %r74565, %r74566, %r74567, %r74568 },    { %r86038, %r86038, %r86038, %r86038 },    { %r86040, %r86040 },            { %r74565, %r74566, %r74567, %r74568 }; 
	// end inline asm
	// begin inline asm
	mma.sync.aligned.m16n8k64.row.col.s32.s4.s4.s32    { %r74537, %r74538, %r74539, %r74540 },    { %r86038, %r86038, %r86038, %r86038 },    { %r86040, %r86040 },            { %r74537, %r74538, %r74539, %r74540 }; 
	// end inline asm
	// begin inline asm
	mma.sync.aligned.m16n8k64.row.col.s32.s4.s4.s32    { %r74551, %r74552, %r74553, %r74554 },    { %r86038, %r86038, %r86038, %r86038 },    { %r86040, %r86040 },            { %r74551, %r74552, %r74553, %r74554 }; 
	// end inline asm
	// begin inline asm
	mma.sync.aligned.m16n8k64.row.col.s32.s4.s4.s32    { %r74565, %r74566, %r74567, %r74568 },    { %r86038, %r86038, %r86038, %r86038 },    { %r86040, %r86040 },            { %r74565, %r74566, %r74567, %r74568 }; 
	// end inline asm
	// begin inline asm
	mma.sync.aligned.m16n8k64.row.col.s32.s4.s4.s32    { %r74537, %r74538, %r74539, %r74540 },    { %r86038, %r86038, %r86038, %r86038 },    { %r86040, %r86040 },            { %r74537, %r74538, %r74539, %r74540 }; 
	// end inline asm
	// begin inline asm
	mma.sync.aligned.m16n8k64.row.col.s32.s4.s4.s32    { %r74551, %r74552, %r74553, %r74554 },    { %r86038, %r86038, %r86038, %r86038 },    { %r86040, %r86040 },            { %r74551, %r74552, %r74553, %r74554 }; 
	// end inline asm
	// begin inline asm
	mma.sync.aligned.m16n8k64.row.col.s32.s4.s4.s32    { %r74565, %r74566, %r74567, %r74568 },    { %r86038, %r86038, %r86038, %r86038 },    { %r86040, %r86040 },            { %r74565, %r74566, %r74567, %r74568 }; 
	// end inline asm
	// begin inline asm
	mma.sync.aligned.m16n8k64.row.col.s32.s4.s4.s32    { %r74537, %r74538, %r74539, %r74540 },    { %r86038, %r86038, %r86038, %r86038 },    { %r86040, %r86040 },            { %r74537, %r74538, %r74539, %r74540 }; 
	// end inline asm
	// begin inline asm
	mma.sync.aligned.m16n8k64.row.col.s32.s4.s4.s32    { %r74551, %r74552, %r74553, %r74554 },    { %r86038, %r86038, %r86038, %r86038 },    { %r86040, %r86040 },            { %r74551, %r74552, %r74553, %r74554 }; 
	// end inline asm
	// begin inline asm
	mma.sync.aligned.m16n8k64.row.col.s32.s4.s4.s32    { %r74565, %r74566, %r74567, %r74568 },    { %r86038, %r86038, %r86038, %r86038 },    { %r86040, %r86040 },            { %r74565, %r74566, %r74567, %r74568 }; 
	// end inline asm
	// begin inline asm
	mma.sync.aligned.m16n8k64.row.col.s32.s4.s4.s32    { %r74537, %r74538, %r74539, %r74540 },    { %r86038, %r86038, %r86038, %r86038 },    { %r86040, %r86040 },            { %r74537, %r74538, %r74539, %r74540 }; 
	// end inline asm
	// begin inline asm
	mma.sync.aligned.m16n8k64.row.col.s32.s4.s4.s32    { %r74551, %r74552, %r74553, %r74554 },    { %r86038, %r86038, %r86038, %r86038 },    { %r86040, %r86040 },            { %r74551, %r74552, %r74553, %r74554 }; 
	// end inline asm
	// begin inline asm
	mma.sync.aligned.m16n8k64.row.col.s32.s4.s4.s32    { %r74565, %r74566, %r74567, %r74568 },    { %r86038, %r86038, %r86038, %r86038 },    { %r86040, %r86040 },            { %r74565, %r74566, %r74567, %r74568 }; 
	// end inline asm
	// begin inline asm
	mma.sync.aligned.m16n8k64.row.col.s32.s4.s4.s32    { %r74537, %r74538, %r74539, %r74540 },    { %r86038, %r86038, %r86038, %r86038 },    { %r86040, %r86040 },            { %r74537, %r74538, %r74539, %r74540 }; 
	// end inline asm
	// begin inline asm
	mma.sync.aligned.m16n8k64.row.col.s32.s4.s4.s32    { %r74551, %r74552, %r74553, %r74554 },    { %r86038, %r86038, %r86038, %r86038 },    { %r86040, %r86040 },            { %r74551, %r74552, %r74553, %r74554 }; 
	// end inline asm
	// begin inline asm
	mma.sync.aligned.m16n8k64.row.col.s32.s4.s4.s32    { %r74565, %r74566, %r74567, %r74568 },    { %r86038, %r86038, %r86038, %r86038 },    { %r86040, %r86040 },            { %r74565, %r74566, %r74567, %r74568 }; 
	// end inline asm
	// begin inline asm
	mma.sync.aligned.m16n8k64.row.col.s32.s4.s4.s32    { %r74537, %r74538, %r74539, %r74540 },    { %r86038, %r86038, %r86038, %r86038 },    { %r86040, %r86040 },            { %r74537, %r74538, %r74539, %r74540 }; 
	// end inline asm
	// begin inline asm
	mma.sync.aligned.m16n8k64.row.col.s32.s4.s4.s32    { %r74551, %r74552, %r74553, %r74554 },    { %r86038, %r86038, %r86038, %r86038 },    { %r86040, %r86040 },            { %r74551, %r74552, %r74553, %r74554 }; 
	// end inline asm
	// begin inline asm
	mma.sync.aligned.m16n8k64.row.col.s32.s4.s4.s32    { %r74565, %r74566, %r74567, %r74568 },    { %r86038, %r86038, %r86038, %r86038 },    { %r86040, %r86040 },            { %r74565, %r74566, %r74567, %r74568 }; 
	// end inline asm
	// begin inline asm
	mma.sync.aligned.m16n8k64.row.col.s32.s4.s4.s32    { %r74537, %r74538, %r74539, %r74540 },    { %r86038, %r86038, %r86038, %r86038 },    { %r86040, %r86040 },            { %r74537, %r74538, %r74539, %r74540 }; 
	// end inline asm
	// begin inline asm
	mma.sync.aligned.m16n8k64.row.col.s32.s4.s4.s32    { %r74551, %r74552, %r74553, %r74554 },    { %r86038, %r86038, %r86038, %r86038 },    { %r86040, %r86040 },            { %r74551, %r74552, %r74553, %r74554 }; 
	// end inline asm
	// begin inline asm
	mma.sync.aligned.m16n8k64.row.col.s32.s4.s4.s32    { %r74565, %r74566, %r74567, %r74568 },    { %r86038, %r86038, %r86038, %r86038 },    { %r86040, %r86040 },            { %r74565, %r74566, %r74567, %r74568 }; 
	// end inline asm
	// begin inline asm
	mma.sync.aligned.m16n8k64.row.col.s32.s4.s4.s32    { %r74537, %r74538, %r74539, %r74540 },    { %r86038, %r86038, %r86038, %r86038 },    { %r86040, %r86040 },            { %r74537, %r74538, %r74539, %r74540 }; 
	// end inline asm
	// begin inline asm
	mma.sync.aligned.m16n8k64.row.col.s32.s4.s4.s32    { %r74551, %r74552, %r74553, %r74554 },    { %r86038, %r86038, %r86038, %r86038 },    { %r86040, %r86040 },            { %r74551, %r74552, %r74553, %r74554 }; 
	// end inline asm
	// begin inline asm
	mma.sync.aligned.m16n8k64.row.col.s32.s4.s4.s32    { %r74565, %r74566, %r74567, %r74568 },    { %r86038, %r86038, %r86038, %r86038 },    { %r86040, %r86040 },            { %r74565, %r74566, %r74567, %r74568 }; 
	// end inline asm
	// begin inline asm
	mma.sync.aligned.m16n8k64.row.col.s32.s4.s4.s32    { %r74537, %r74538, %r74539, %r74540 },    { %r86038, %r86038, %r86038, %r86038 },    { %r86040, %r86040 },            { %r74537, %r74538, %r74539, %r74540 }; 
	// end inline asm
	// begin inline asm
	mma.sync.aligned.m16n8k64.row.col.s32.s4.s4.s32    { %r74551, %r74552, %r74553, %r74554 },    { %r86038, %r86038, %r86038, %r86038 },    { %r86040, %r86040 },            { %r74551, %r74552, %r74553, %r74554 }; 
	// end inline asm
	// begin inline asm
	mma.sync.aligned.m16n8k64.row.col.s32.s4.s4.s32    { %r74565, %r74566, %r74567, %r74568 },    { %r86038, %r86038, %r86038, %r86038 },    { %r86040, %r86040 },            { %r74565, %r74566, %r74567, %r74568 }; 
	// end inline asm
	// begin inline asm
	mma.sync.aligned.m16n8k64.row.col.s32.s4.s4.s32    { %r74537, %r74538, %r74539, %r74540 },    { %r86038, %r86038, %r86038, %r86038 },    { %r86040, %r86040 },            { %r74537, %r74538, %r74539, %r74540 }; 
	// end inline asm
	// begin inline asm
	mma.sync.aligned.m16n8k64.row.col.s32.s4.s4.s32    { %r74551, %r74552, %r74553, %r74554 },    { %r86038, %r86038, %r86038, %r86038 },    { %r86040, %r86040 },            { %r74551, %r74552, %r74553, %r74554 }; 
	// end inline asm
	// begin inline asm
	mma.sync.aligned.m16n8k64.row.col.s32.s4.s4.s32    { %r74565, %r74566, %r74567, %r74568 },    { %r86038, %r86038, %r86038, %r86038 },    { %r86040, %r86040 },            { %r74565, %r74566, %r74567, %r74568 }; 
	// end inline asm
	// begin inline asm
	mma.sync.aligned.m16n8k64.row.col.s32.s4.s4.s32    { %r74537, %r74538, %r74539, %r74540 },    { %r86038, %r86038, %r86038, %r86038 },    { %r86040, %r86040 },            { %r74537, %r74538, %r74539, %r74540 }; 
	// end inline asm
	// begin inline asm
	mma.sync.aligned.m16n8k64.row.col.s32.s4.s4.s32    { %r74551, %r74552, %r74553, %r74554 },    { %r86038, %r86038, %r86038, %r86038 },    { %r86040, %r86040 },            { %r74551, %r74552, %r74553, %r74554 }; 
	// end inline asm
	// begin inline asm
	mma.sync.aligned.m16n8k64.row.col.s32.s4.s4.s32    { %r74565, %r74566, %r74567, %r74568 },    { %r86038, %r86038, %r86038, %r86038 },    { %r86040, %r86040 },            { %r74565, %r74566, %r74567, %r74568 }; 
	// end inline asm
	// begin inline asm
	mma.sync.aligned.m16n8k64.row.col.s32.s4.s4.s32    { %r74537, %r74538, %r74539, %r74540 },    { %r86038, %r86038, %r86038, %r86038 },    { %r86040, %r86040 },            { %r74537, %r74538, %r74539, %r74540 }; 
	// end inline asm
	// begin inline asm
	mma.sync.aligned.m16n8k64.row.col.s32.s4.s4.s32    { %r74551, %r74552, %r74553, %r74554 },    { %r86038, %r86038, %r86038, %r86038 },    { %r86040, %r86040 },            { %r74551, %r74552, %r74553, %r74554 }; 
	// end inline asm
	// begin inline asm
	mma.sync.aligned.m16n8k64.row.col.s32.s4.s4.s32    { %r74565, %r74566, %r74567, %r74568 },    { %r86038, %r86038, %r86038, %r86038 },    { %r86040, %r86040 },            { %r74565, %r74566, %r74567, %r74568 }; 
	// end inline asm
	// begin inline asm
	mma.sync.aligned.m16n8k64.row.col.s32.s4.s4.s32    { %r74537, %r74538, %r74539, %r74540 },    { %r86038, %r86038, %r86038, %r86038 },    { %r86040, %r86040 },            { %r74537, %r74538, %r74539, %r74540 }; 
	// end inline asm
	// begin inline asm
	mma.sync.aligned.m16n8k64.row.col.s32.s4.s4.s32    { %r74551, %r74552, %r74553, %r74554 },    { %r86038, %r86038, %r86038, %r86038 },    { %r86040, %r86040 },            { %r74551, %r74552, %r74553, %r74554 }; 
	// end inline asm
	// begin inline asm
	mma.sync.aligned.m16n8k64.row.col.s32.s4.s4.s32    { %r74565, %r74566, %r74567, %r74568 },    { %r86038, %r86038, %r86038, %r86038 },    { %r86040, %r86040 },            { %r74565, %r74566, %r74567, %r74568 }; 
	// end inline asm
	// begin inline asm
	mma.sync.aligned.m16n8k64.row.col.s32.s4.s4.s32    { %r74537, %r74538, %r74539, %r74540 },    { %r86038, %r86038, %r86038, %r86038 },    { %r86040, %r86040 },            { %r74537, %r74538, %r74539, %r74540 }; 
	// end inline asm
	// begin inline asm
	mma.sync.aligned.m16n8k64.row.col.s32.s4.s4.s32    { %r74551, %r74552, %r74553, %r74554 },    { %r86038, %r86038, %r86038, %r86038 },    { %r86040, %r86040 },            { %r74551, %r74552, %r74553, %r74554 }; 
	// end inline asm
	// begin inline asm
	mma.sync.aligned.m16n8k64.row.col.s32.s4.s4.s32    { %r74565, %r74566, %r74567, %r74568 },    { %r86038, %r86038, %r86038, %r86038 },    { %r86040, %r86040 },            { %r74565, %r74566, %r74567, %r74568 }; 
	// end inline asm
	// begin inline asm
	mma.sync.aligned.m16n8k64.row.col.s32.s4.s4.s32    { %r74537, %r74538, %r74539, %r74540 },    { %r86038, %r86038, %r86038, %r86038 },    { %r86040, %r86040 },            { %r74537, %r74538, %r74539, %r74540 }; 
	// end inline asm
	// begin inline asm
	mma.sync.aligned.m16n8k64.row.col.s32.s4.s4.s32    { %r74551, %r74552, %r74553, %r74554 },    { %r86038, %r86038, %r86038, %r86038 },    { %r86040, %r86040 },            { %r74551, %r74552, %r74553, %r74554 }; 
	// end inline asm
	// begin inline asm
	mma.sync.aligned.m16n8k64.row.col.s32.s4.s4.s32    { %r74565, %r74566, %r74567, %r74568 },    { %r86038, %r86038, %r86038, %r86038 },    { %r86040, %r86040 },            { %r74565, %r74566, %r74567, %r74568 }; 
	// end inline asm
	// begin inline asm
	mma.sync.aligned.m16n8k64.row.col.s32.s4.s4.s32    { %r74537, %r74538, %r74539, %r74540 },    { %r86038, %r86038, %r86038, %r86038 },    { %r86040, %r86040 },            { %r74537, %r74538, %r74539, %r74540 }; 
	// end inline asm
	// begin inline asm
	mma.sync.aligned.m16n8k64.row.col.s32.s4.s4.s32    { %r74551, %r74552, %r74553, %r74554 },    { %r86038, %r86038, %r86038, %r86038 },    { %r86040, %r86040 },            { %r74551, %r74552, %r74553, %r74554 }; 
	// end inline asm
	// begin inline asm
	mma.sync.aligned.m16n8k64.row.col.s32.s4.s4.s32    { %r74565, %r74566, %r74567, %r74568 },    { %r86038, %r86038, %r86038, %r86038 },    { %r86040, %r86040 },            { %r74565, %r74566, %r74567, %r74568 }; 
	// end inline asm
	// begin inline asm
	mma.sync.aligned.m16n8k64.row.col.s32.s4.s4.s32    { %r74537, %r74538, %r74539, %r74540 },    { %r86038, %r86038, %r86038, %r86038 },    { %r86040, %r86040 },            { %r74537, %r74538, %r74539, %r74540 }; 
	// end inline asm
	// begin inline asm
	mma.sync.aligned.m16n8k64.row.col.s32.s4.s4.s32    { %r74551, %r74552, %r74553, %r74554 },    { %r86038, %r86038, %r86038, %r86038 },    { %r86040, %r86040 },            { %r74551, %r74552, %r74553, %r74554 }; 
	// end inline asm
	// begin inline asm
	mma.sync.aligned.m16n8k64.row.col.s32.s4.s4.s32    { %r74565, %r74566, %r74567, %r74568 },    { %r86038, %r86038, %r86038, %r86038 },    { %r86040, %r86040 },            { %r74565, %r74566, %r74567, %r74568 }; 
	// end inline asm
	// begin inline asm
	mma.sync.aligned.m16n8k64.row.col.s32.s4.s4.s32    { %r74537, %r74538, %r74539, %r74540 },    { %r86038, %r86038, %r86038, %r86038 },    { %r86040, %r86040 },            { %r74537, %r74538, %r74539, %r74540 }; 
	// end inline asm
	// begin inline asm
	mma.sync.aligned.m16n8k64.row.col.s32.s4.s4.s32    { %r74551, %r74552, %r74553, %r74554 },    { %r86038, %r86038, %r86038, %r86038 },    { %r86040, %r86040 },            { %r74551, %r74552, %r74553, %r74554 }; 
	// end inline asm
	// begin inline asm
	mma.sync.aligned.m16n8k64.row.col.s32.s4.s4.s32    { %r74565, %r74566, %r74567, %r74568 },    { %r86038, %r86038, %r86038, %r86038 },    { %r86040, %r86040 },            { %r74565, %r74566, %r74567, %r74568 }; 
	// end inline asm
	// begin inline asm
	mma.sync.aligned.m16n8k64.row.col.s32.s4.s4.s32    { %r74537, %r74538, %r74539, %r74540 },    { %r86038, %r86038, %r86038, %r86038 },    { %r86040, %r86040 },            { %r74537, %r74538, %r74539, %r74540 }; 
	// end inline asm
	// begin inline asm
	mma.sync.aligned.m16n8k64.row.col.s32.s4.s4.s32    { %r74551, %r74552, %r74553, %r74554 },    { %r86038, %r86038, %r86038, %r86038 },    { %r86040, %r86040 },            { %r74551, %r74552, %r74553, %r74554 }; 
	// end inline asm
	// begin inline asm
	mma.sync.aligned.m16n8k64.row.col.s32.s4.s4.s32    { %r74565, %r74566, %r74567, %r74568 },    { %r86038, %r86038, %r86038, %r86038 },    { %r86040, %r86040 },            { %r74565, %r74566, %r74567, %r74568 }; 
	// end inline asm
	// begin inline asm
	mma.sync.aligned.m16n8k64.row.col.s32.s4.s4.s32    { %r74537, %r74538, %r74539, %r74540 },    { %r86038, %r86038, %r86038, %r86038 },    { %r86040, %r86040 },            { %r74537, %r74538, %r74539, %r74540 }; 
	// end inline asm
	// begin inline asm
	mma.sync.aligned.m16n8k64.row.col.s32.s4.s4.s32    { %r74551, %r74552, %r74553, %r74554 },    { %r86038, %r86038, %r86038, %r86038 },    { %r86040, %r86040 },            { %r74551, %r74552, %r74553, %r74554 }; 
	// end inline asm
	// begin inline asm
	mma.sync.aligned.m16n8k64.row.col.s32.s4.s4.s32    { %r74565, %r74566, %r74567, %r74568 },    { %r86038, %r86038, %r86038, %r86038 },    { %r86040, %r86040 },            { %r74565, %r74566, %r74567, %r74568 }; 
	// end inline asm
	// begin inline asm
	mma.sync.aligned.m16n8k64.row.col.s32.s4.s4.s32    { %r74537, %r74538, %r74539, %r74540 },    { %r86038, %r86038, %r86038, %r86038 },    { %r86040, %r86040 },            { %r74537, %r74538, %r74539, %r74540 }; 
	// end inline asm
	// begin inline asm
	mma.sync.aligned.m16n8k64.row.col.s32.s4.s4.s32    { %r74551, %r74552, %r74553, %r74554 },    { %r86038, %r86038, %r86038, %r86038 },    { %r86040, %r86040 },            { %r74551, %r74552, %r74553, %r74554 }; 
	// end inline asm
	// begin inline asm
	mma.sync.aligned.m16n8k64.row.col.s32.s4.s4.s32    { %r74565, %r74566, %r74567, %r74568 },    { %r86038, %r86038, %r86038, %r86038 },    { %r86040, %r86040 },            { %r74565, %r74566, %r74567, %r74568 }; 
	// end inline asm
	// begin inline asm
	mma.sync.aligned.m16n8k64.row.col.s32.s4.s4.s32    { %r74537, %r74538, %r74539, %r74540 },    { %r86038, %r86038, %r86038, %r86038 },    { %r86040, %r86040 },            { %r74537, %r74538, %r74539, %r74540 }; 
	// end inline asm
	// begin inline asm
	mma.sync.aligned.m16n8k64.row.col.s32.s4.s4.s32    { %r74551, %r74552, %r74553, %r74554 },    { %r86038, %r86038, %r86038, %r86038 },    { %r86040, %r86040 },            { %r74551, %r74552, %r74553, %r74554 }; 
	// end inline asm
	// begin inline asm
	mma.sync.aligned.m16n8k64.row.col.s32.s4.s4.s32    { %r74565, %r74566, %r74567, %r74568 },    { %r86038, %r86038, %r86038, %r86038 },    { %r86040, %r86040 },            { %r74565, %r74566, %r74567, %r74568 }; 
	// end inline asm
	// begin inline asm
	mma.sync.aligned.m16n8k64.row.col.s32.s4.s4.s32    { %r74537, %r74538, %r74539, %r74540 },    { %r86038, %r86038, %r86038, %r86038 },    { %r86040, %r86040 },            { %r74537, %r74538, %r74539, %r74540 }; 
	// end inline asm
	// begin inline asm
	mma.sync.aligned.m16n8k64.row.col.s32.s4.s4.s32    { %r74551, %r74552, %r74553, %r74554 },    { %r86038, %r86038, %r86038, %r86038 },    { %r86040, %r86040 },            { %r74551, %r74552, %r74553, %r74554 }; 
	// end inline asm
	// begin inline asm
	mma.sync.aligned.m16n8k64.row.col.s32.s4.s4.s32    { %r74565, %r74566, %r74567, %r74568 },    { %r86038, %r86038, %r86038, %r86038 },    { %r86040, %r86040 },            { %r74565, %r74566, %r74567, %r74568 }; 
	// end inline asm
	// begin inline asm
	mma.sync.aligned.m16n8k64.row.col.s32.s4.s4.s32    { %r74537, %r74538, %r74539, %r74540 },    { %r86038, %r86038, %r86038, %r86038 },    { %r86040, %r86040 },            { %r74537, %r74538, %r74539, %r74540 }; 
	// end inline asm
	// begin inline asm
	mma.sync.aligned.m16n8k64.row.col.s32.s4.s4.s32    { %r74551, %r74552, %r74553, %r74554 },    { %r86038, %r86038, %r86038, %r86038 },    { %r86040, %r86040 },            { %r74551, %r74552, %r74553, %r74554 }; 
	// end inline asm
	// begin inline asm
	mma.sync.aligned.m16n8k64.row.col.s32.s4.s4.s32    { %r74565, %r74566, %r74567, %r74568 },    { %r86038, %r86038, %r86038, %r86038 },    { %r86040, %r86040 },            { %r74565, %r74566, %r74567, %r74568 }; 
	// end inline asm
	// begin inline asm
	mma.sync.aligned.m16n8k64.row.col.s32.s4.s4.s32    { %r74537, %r74538, %r74539, %r74540 },    { %r86038, %r86038, %r86038, %r86038 },    { %r86040, %r86040 },            { %r74537, %r74538, %r74539, %r74540 }; 
	// end inline asm
	// begin inline asm
	mma.sync.aligned.m16n8k64.row.col.s32.s4.s4.s32    { %r74551, %r74552, %r74553, %r74554 },    { %r86038, %r86038, %r86038, %r86038 },    { %r86040, %r86040 },            { %r74551, %r74552, %r74553, %r74554 }; 
	// end inline asm
	// begin inline asm
	mma.sync.aligned.m16n8k64.row.col.s32.s4.s4.s32    { %r74565, %r74566, %r74567, %r74568 },    { %r86038, %r86038, %r86038, %r86038 },    { %r86040, %r86040 },            { %r74565, %r74566, %r74567, %r74568 }; 
	// end inline asm
	// begin inline asm
	mma.sync.aligned.m16n8k64.row.col.s32.s4.s4.s32    { %r74537, %r74538, %r74539, %r74540 },    { %r86038, %r86038, %r86038, %r86038 },    { %r86040, %r86040 },            { %r74537, %r74538, %r74539, %r74540 }; 
	// end inline asm
	// begin inline asm
	mma.sync.aligned.m16n8k64.row.col.s32.s4.s4.s32    { %r74551, %r74552, %r74553, %r74554 },    { %r86038, %r86038, %r86038, %r86038 },    { %r86040, %r86040 },            { %r74551, %r74552, %r74553, %r74554 }; 
	// end inline asm
	// begin inline asm
	mma.sync.aligned.m16n8k64.row.col.s32.s4.s4.s32    { %r74565, %r74566, %r74567, %r74568 },    { %r86038, %r86038, %r86038, %r86038 },    { %r86040, %r86040 },            { %r74565, %r74566, %r74567, %r74568 }; 
	// end inline asm
	// begin inline asm
	mma.sync.aligned.m16n8k64.row.col.s32.s4.s4.s32    { %r74537, %r74538, %r74539, %r74540 },    { %r86038, %r86038, %r86038, %r86038 },    { %r86040, %r86040 },            { %r74537, %r74538, %r74539, %r74540 }; 
	// end inline asm
	// begin inline asm
	mma.sync.aligned.m16n8k64.row.col.s32.s4.s4.s32    { %r74551, %r74552, %r74553, %r74554 },    { %r86038, %r86038, %r86038, %r86038 },    { %r86040, %r86040 },            { %r74551, %r74552, %r74553, %r74554 }; 
	// end inline asm
	// begin inline asm
	mma.sync.aligned.m16n8k64.row.col.s32.s4.s4.s32    { %r74565, %r74566, %r74567, %r74568 },    { %r86038, %r86038, %r86038, %r86038 },    { %r86040, %r86040 },            { %r74565, %r74566, %r74567, %r74568 }; 
	// end inline asm
	// begin inline asm
	mma.sync.aligned.m16n8k64.row.col.s32.s4.s4.s32    { %r74537, %r74538, %r74539, %r74540 },    { %r86038, %r86038, %r86038, %r86038 },    { %r86040, %r86040 },            { %r74537, %r74538, %r74539, %r74540 }; 
	// end inline asm
	// begin inline asm
	mma.sync.aligned.m16n8k64.row.col.s32.s4.s4.s32    { %r74551, %r74552, %r74553, %r74554 },    { %r86038, %r86038, %r86038, %r86038 },    { %r86040, %r86040 },            { %r74551, %r74552, %r74553, %r74554 }; 
	// end inline asm
	// begin inline asm
	mma.sync.aligned.m16n8k64.row.col.s32.s4.s4.s32    { %r74565, %r74566, %r74567, %r74568 },    { %r86038, %r86038, %r86038, %r86038 },    { %r86040, %r86040 },            { %r74565, %r74566, %r74567, %r74568 }; 
	// end inline asm
	// begin inline asm
	mma.sync.aligned.m16n8k64.row.col.s32.s4.s4.s32    { %r74537, %r74538, %r74539, %r74540 },    { %r86038, %r86038, %r86038, %r86038 },    { %r86040, %r86040 },            { %r74537, %r74538, %r74539, %r74540 }; 
	// end inline asm
	// begin inline asm
	mma.sync.aligned.m16n8k64.row.col.s32.s4.s4.s32    { %r74551, %r74552, %r74553, %r74554 },    { %r86038, %r86038, %r86038, %r86038 },    { %r86040, %r86040 },            { %r74551, %r74552, %r74553, %r74554 }; 
	// end inline asm
	// begin inline asm
	mma.sync.aligned.m16n8k64.row.col.s32.s4.s4.s32    { %r74565, %r74566, %r74567, %r74568 },    { %r86038, %r86038, %r86038, %r86038 },    { %r86040, %r86040 },            { %r74565, %r74566, %r74567, %r74568 }; 
	// end inline asm
	// begin inline asm
	mma.sync.aligned.m16n8k64.row.col.s32.s4.s4.s32    { %r74537, %r74538, %r74539, %r74540 },    { %r86038, %r86038, %r86038, %r86038 },    { %r86040, %r86040 },            { %r74537, %r74538, %r74539, %r74540 }; 
	// end inline asm
	// begin inline asm
	mma.sync.aligned.m16n8k64.row.col.s32.s4.s4.s32    { %r74551, %r74552, %r74553, %r74554 },    { %r86038, %r86038, %r86038, %r86038 },    { %r86040, %r86040 },            { %r74551, %r74552, %r74553, %r74554 }; 
	// end inline asm
	// begin inline asm
	mma.sync.aligned.m16n8k64.row.col.s32.s4.s4.s32    { %r74565, %r74566, %r74567, %r74568 },    { %r86038, %r86038, %r86038, %r86038 },    { %r86040, %r86040 },            { %r74565, %r74566, %r74567, %r74568 }; 
	// end inline asm
	// begin inline asm
	mma.sync.aligned.m16n8k64.row.col.s32.s4.s4.s32    { %r74537, %r74538, %r74539, %r74540 },    { %r86038, %r86038, %r86038, %r86038 },    { %r86040, %r86040 },            { %r74537, %r74538, %r74539, %r74540 }; 
	// end inline asm
	// begin inline asm
	mma.sync.aligned.m16n8k64.row.col.s32.s4.s4.s32    { %r74551, %r74552, %r74553, %r74554 },    { %r86038, %r86038, %r86038, %r86038 },    { %r86040, %r86040 },            { %r74551, %r74552, %r74553, %r74554 }; 
	// end inline asm
	// begin inline asm
	mma.sync.aligned.m16n8k64.row.col.s32.s4.s4.s32    { %r74565, %r74566, %r74567, %r74568 },    { %r86038, %r86038, %r86038, %r86038 },    { %r86040, %r86040 },            { %r74565, %r74566, %r74567, %r74568 }; 
	// end inline asm
	// begin inline asm
	mma.sync.aligned.m16n8k64.row.col.s32.s4.s4.s32    { %r74537, %r74538, %r74539, %r74540 },    { %r86038, %r86038, %r86038, %r86038 },    { %r86040, %r86040 },            { %r74537, %r74538, %r74539, %r74540 }; 
	// end inline asm
	// begin inline asm
	mma.sync.aligned.m16n8k64.row.col.s32.s4.s4.s32    { %r74551, %r74552, %r74553, %r74554 },    { %r86038, %r86038, %r86038, %r86038 },    { %r86040, %r86040 },            { %r74551, %r74552, %r74553, %r74554 }; 
	// end inline asm
	// begin inline asm
	mma.sync.aligned.m16n8k64.row.col.s32.s4.s4.s32    { %r74565, %r74566, %r74567, %r74568 },    { %r86038, %r86038, %r86038, %r86038 },    { %r86040, %r86040 },            { %r74565, %r74566, %r74567, %r74568 }; 
	// end inline asm
	// begin inline asm
	mma.sync.aligned.m16n8k64.row.col.s32.s4.s4.s32    { %r74537, %r74538, %r74539, %r74540 },    { %r86038, %r86038, %r86038, %r86038 },    { %r86040, %r86040 },            { %r74537, %r74538, %r74539, %r74540 }; 
	// end inline asm
	// begin inline asm
	mma.sync.aligned.m16n8k64.row.col.s32.s4.s4.s32    { %r74551, %r74552, %r74553, %r74554 },    { %r86038, %r86038, %r86038, %r86038 },    { %r86040, %r86040 },            { %r74551, %r74552, %r74553, %r74554 }; 
	// end inline asm
	// begin inline asm
	mma.sync.aligned.m16n8k64.row.col.s32.s4.s4.s32    { %r74565, %r74566, %r74567, %r74568 },    { %r86038, %r86038, %r86038, %r86038 },    { %r86040, %r86040 },            { %r74565, %r74566, %r74567, %r74568 }; 
	// end inline asm
	// begin inline asm
	mma.sync.aligned.m16n8k64.row.col.s32.s4.s4.s32    { %r74537, %r74538, %r74539, %r74540 },    { %r86038, %r86038, %r86038, %r86038 },    { %r86040, %r86040 },            { %r74537, %r74538, %r74539, %r74540 }; 
	// end inline asm
	// begin inline asm
	mma.sync.aligned.m16n8k64.row.col.s32.s4.s4.s32    { %r74551, %r74552, %r74553, %r74554 },    { %r86038, %r86038, %r86038, %r86038 },    { %r86040, %r86040 },            { %r74551, %r74552, %r74553, %r74554 }; 
	// end inline asm
	// begin inline asm
	mma.sync.aligned.m16n8k64.row.col.s32.s4.s4.s32    { %r74565, %r74566, %r74567, %r74568 },    { %r86038, %r86038, %r86038, %r86038 },    { %r86040, %r86040 },            { %r74565, %r74566, %r74567, %r74568 }; 
	// end inline asm
	// begin inline asm
	mma.sync.aligned.m16n8k64.row.col.s32.s4.s4.s32    { %r74537, %r74538, %r74539, %r74540 },    { %r86038, %r86038, %r86038, %r86038 },    { %r86040, %r86040 },            { %r74537, %r74538, %r74539, %r74540 }; 
	// end inline asm
	// begin inline asm
	mma.sync.aligned.m16n8k64.row.col.s32.s4.s4.s32    { %r74551, %r74552, %r74553, %r74554 },    { %r86038, %r86038, %r86038, %r86038 },    { %r86040, %r86040 },            { %r74551, %r74552, %r74553, %r74554 }; 
	// end inline asm
	// begin inline asm
	mma.sync.aligned.m16n8k64.row.col.s32.s4.s4.s32    { %r74565, %r74566, %r74567, %r74568 },    { %r86038, %r86038, %r86038, %r86038 },    { %r86040, %r86040 },            { %r74565, %r74566, %r74567, %r74568 }; 
	// end inline asm
	// begin inline asm
	mma.sync.aligned.m16n8k64.row.col.s32.s4.s4.s32    { %r74537, %r74538, %r74539, %r74540 },    { %r86038, %r86038, %r86038, %r86038 },    { %r86040, %r86040 },            { %r74537, %r74538, %r74539, %r74540 }; 
	// end inline asm
	// begin inline asm
	mma.sync.aligned.m16n8k64.row.col.s32.s4.s4.s32    { %r74551, %r74552, %r74553, %r74554 },    { %r86038, %r86038, %r86038, %r86038 },    { %r86040, %r86040 },            { %r74551, %r74552, %r74553, %r74554 }; 
	// end inline asm
	// begin inline asm
	mma.sync.aligned.m16n8k64.row.col.s32.s4.s4.s32    { %r74565, %r74566, %r74567, %r74568 },    { %r86038, %r86038, %r86038, %r86038 },    { %r86040, %r86040 },            { %r74565, %r74566, %r74567, %r74568 }; 
	// end inline asm
	// begin inline asm
	mma.sync.aligned.m16n8k64.row.col.s32.s4.s4.s32    { %r74537, %r74538, %r74539, %r74540 },    { %r86038, %r86038, %r86038, %r86038 },    { %r86040, %r86040 },            { %r74537, %r74538, %r74539, %r74540 }; 
	// end inline asm
	// begin inline asm
	mma.sync.aligned.m16n8k64.row.col.s32.s4.s4.s32    { %r74551, %r74552, %r74553, %r74554 },    { %r86038, %r86038, %r86038, %r86038 },    { %r86040, %r86040 },            { %r74551, %r74552, %r74553, %r74554 }; 
	// end inline asm
	// begin inline asm
	mma.sync.aligned.m16n8k64.row.col.s32.s4.s4.s32    { %r74565, %r74566, %r74567, %r74568 },    { %r86038, %r86038, %r86038, %r86038 },    { %r86040, %r86040 },            { %r74565, %r74566, %r74567, %r74568 }; 
	// end inline asm
	// begin inline asm
	mma.sync.aligned.m16n8k64.row.col.s32.s4.s4.s32    { %r74537, %r74538, %r74539, %r74540 },    { %r86038, %r86038, %r86038, %r86038 },    { %r86040, %r86040 },            { %r74537, %r74538, %r74539, %r74540 }; 
	// end inline asm
	// begin inline asm
	mma.sync.aligned.m16n8k64.row.col.s32.s4.s4.s32    { %r74551, %r74552, %r74553, %r74554 },    { %r86038, %r86038, %r86038, %r86038 },    { %r86040, %r86040 },            { %r74551, %r74552, %r74553, %r74554 }; 
	// end inline asm
	// begin inline asm
	mma.sync.aligned.m16n8k64.row.col.s32.s4.s4.s32    { %r74565, %r74566, %r74567, %r74568 },    { %r86038, %r86038, %r86038, %r86038 },    { %r86040, %r86040 },            { %r74565, %r74566, %r74567, %r74568 }; 
	// end inline asm
	// begin inline asm
	mma.sync.aligned.m16n8k64.row.col.s32.s4.s4.s32    { %r74537, %r74538, %r74539, %r74540 },    { %r86038, %r86038, %r86038, %r86038 },    { %r86040, %r86040 },            { %r74537, %r74538, %r74539, %r74540 }; 
	// end inline asm
	// begin inline asm
	mma.sync.aligned.m16n8k64.row.col.s32.s4.s4.s32    { %r74551, %r74552, %r74553, %r74554 },    { %r86038, %r86038, %r86038, %r86038 },    { %r86040, %r86040 },            { %r74551, %r74552, %r74553, %r74554 }; 
	// end inline asm
	// begin inline asm
	mma.sync.aligned.m16n8k64.row.col.s32.s4.s4.s32    { %r74565, %r74566, %r74567, %r74568 },    { %r86038, %r86038, %r86038, %r86038 },    { %r86040, %r86040 },            { %r74565, %r74566, %r74567, %r74568 }; 
	// end inline asm
	// begin inline asm
	mma.sync.aligned.m16n8k64.row.col.s32.s4.s4.s32    { %r74537, %r74538, %r74539, %r74540 },    { %r86038, %r86038, %r86038, %r86038 },    { %r86040, %r86040 },            { %r74537, %r74538, %r74539, %r74540 }; 
	// end inline asm
	// begin inline asm
	mma.sync.aligned.m16n8k64.row.col.s32.s4.s4.s32    { %r74551, %r74552, %r74553, %r74554 },    { %r86038, %r86038, %r86038, %r86038 },    { %r86040, %r86040 },            { %r74551, %r74552, %r74553, %r74554 }; 
	// end inline asm
	// begin inline asm
	mma.sync.aligned.m16n8k64.row.col.s32.s4.s4.s32    { %r74565, %r74566, %r74567, %r74568 },    { %r86038, %r86038, %r86038, %r86038 },    { %r86040, %r86040 },            { %r74565, %r74566, %r74567, %r74568 }; 
	// end inline asm
	// begin inline asm
	mma.sync.aligned.m16n8k64.row.col.s32.s4.s4.s32    { %r74537, %r74538, %r74539, %r74540 },    { %r86038, %r86038, %r86038, %r86038 },    { %r86040, %r86040 },            { %r74537, %r74538, %r74539, %r74540 }; 
	// end inline asm
	// begin inline asm
	mma.sync.aligned.m16n8k64.row.col.s32.s4.s4.s32    { %r74551, %r74552, %r74553, %r74554 },    { %r86038, %r86038, %r86038, %r86038 },    { %r86040, %r86040 },            { %r74551, %r74552, %r74553, %r74554 }; 
	// end inline asm
	// begin inline asm
	mma.sync.aligned.m16n8k64.row.col.s32.s4.s4.s32    { %r74565, %r74566, %r74567, %r74568 },    { %r86038, %r86038, %r86038, %r86038 },    { %r86040, %r86040 },            { %r74565, %r74566, %r74567, %r74568 }; 
	// end inline asm
	// begin inline asm
	mma.sync.aligned.m16n8k64.row.col.s32.s4.s4.s32    { %r74537, %r74538, %r74539, %r74540 },    { %r86038, %r86038, %r86038, %r86038 },    { %r86040, %r86040 },            { %r74537, %r74538, %r74539, %r74540 }; 
	// end inline asm
	// begin inline asm
	mma.sync.aligned.m16n8k64.row.col.s32.s4.s4.s32    { %r74551, %r74552, %r74553, %r74554 },    { %r86038, %r86038, %r86038, %r86038 },    { %r86040, %r86040 },            { %r74551, %r74552, %r74553, %r74554 }; 
	// end inline asm
	// begin inline asm
	mma.sync.aligned.m16n8k64.row.col.s32.s4.s4.s32    { %r74565, %r74566, %r74567, %r74568 },    { %r86038, %r86038, %r86038, %r86038 },    { %r86040, %r86040 },            { %r74565, %r74566, %r74567, %r74568 }; 
	// end inline asm
	// begin inline asm
	mma.sync.aligned.m16n8k64.row.col.s32.s4.s4.s32    { %r74537, %r74538, %r74539, %r74540 },    { %r86038, %r86038, %r86038, %r86038 },    { %r86040, %r86040 },            { %r74537, %r74538, %r74539, %r74540 }; 
	// end inline asm
	// begin inline asm
	mma.sync.aligned.m16n8k64.row.col.s32.s4.s4.s32    { %r74551, %r74552, %r74553, %r74554 },    { %r86038, %r86038, %r86038, %r86038 },    { %r86040, %r86040 },            { %r74551, %r74552, %r74553, %r74554 }; 
	// end inline asm
	// begin inline asm
	mma.sync.aligned.m16n8k64.row.col.s32.s4.s4.s32    { %r74565, %r74566, %r74567, %r74568 },    { %r86038, %r86038, %r86038, %r86038 },    { %r86040, %r86040 },            { %r74565, %r74566, %r74567, %r74568 }; 
	// end inline asm
	// begin inline asm
	mma.sync.aligned.m16n8k64.row.col.s32.s4.s4.s32    { %r74537, %r74538, %r74539, %r74540 },    { %r86038, %r86038, %r86038, %r86038 },    { %r86040, %r86040 },            { %r74537, %r74538, %r74539, %r74540 }; 
	// end inline asm
	// begin inline asm
	mma.sync.aligned.m16n8k64.row.col.s32.s4.s4.s32    { %r74551, %r74552, %r74553, %r74554 },    { %r86038, %r86038, %r86038, %r86038 },    { %r86040, %r86040 },            { %r74551, %r74552, %r74553, %r74554 }; 
	// end inline asm
	// begin inline asm
	mma.sync.aligned.m16n8k64.row.col.s32.s4.s4.s32    { %r74565, %r74566, %r74567, %r74568 },    { %r86038, %r86038, %r86038, %r86038 },    { %r86040, %r86040 },            { %r74565, %r74566, %r74567, %r74568 }; 
	// end inline asm
	// begin inline asm
	mma.sync.aligned.m16n8k64.row.col.s32.s4.s4.s32    { %r74537, %r74538, %r74539, %r74540 },    { %r86038, %r86038, %r86038, %r86038 },    { %r86040, %r86040 },            { %r74537, %r74538, %r74539, %r74540 }; 
	// end inline asm
	// begin inline asm
	mma.sync.aligned.m16n8k64.row.col.s32.s4.s4.s32    { %r74551, %r74552, %r74553, %r74554 },    { %r86038, %r86038, %r86038, %r86038 },    { %r86040, %r86040 },            { %r74551, %r74552, %r74553, %r74554 }; 
	// end inline asm
	// begin inline asm
	mma.sync.aligned.m16n8k64.row.col.s32.s4.s4.s32    { %r74565, %r74566, %r74567, %r74568 },    { %r86038, %r86038, %r86038, %r86038 },    { %r86040, %r86040 },            { %r74565, %r74566, %r74567, %r74568 }; 
	// end inline asm
	// begin inline asm
	mma.sync.aligned.m16n8k64.row.col.s32.s4.s4.s32    { %r74537, %r74538, %r74539, %r74540 },    { %r86038, %r86038, %r86038, %r86038 },    { %r86040, %r86040 },            { %r74537, %r74538, %r74539, %r74540 }; 
	// end inline asm
	// begin inline asm
	mma.sync.aligned.m16n8k64.row.col.s32.s4.s4.s32    { %r74551, %r74552, %r74553, %r74554 },    { %r86038, %r86038, %r86038, %r86038 },    { %r86040, %r86040 },            { %r74551, %r74552, %r74553, %r74554 }; 
	// end inline asm
	// begin inline asm
	mma.sync.aligned.m16n8k64.row.col.s32.s4.s4.s32    { %r74565, %r74566, %r74567, %r74568 },    { %r86038, %r86038, %r86038, %r86038 },    { %r86040, %r86040 },            { %r74565, %r74566, %r74567, %r74568 }; 
	// end inline asm
	// begin inline asm
	mma.sync.aligned.m16n8k64.row.col.s32.s4.s4.s32    { %r74537, %r74538, %r74539, %r74540 },    { %r86038, %r86038, %r86038, %r86038 },    { %r86040, %r86040 },            { %r74537, %r74538, %r74539, %r74540 }; 
	// end inline asm
	// begin inline asm
	mma.sync.aligned.m16n8k64.row.col.s32.s4.s4.s32    { %r74551, %r74552, %r74553, %r74554 },    { %r86038, %r86038, %r86038, %r86038 },    { %r86040, %r86040 },            { %r74551, %r74552, %r74553, %r74554 }; 
	// end inline asm
	// begin inline asm
	mma.sync.aligned.m16n8k64.row.col.s32.s4.s4.s32    { %r74565, %r74566, %r74567, %r74568 },    { %r86038, %r86038, %r86038, %r86038 },    { %r86040, %r86040 },            { %r74565, %r74566, %r74567, %r74568 }; 
	// end inline asm
	// begin inline asm
	mma.sync.aligned.m16n8k64.row.col.s32.s4.s4.s32    { %r74537, %r74538, %r74539, %r74540 },    { %r86038, %r86038, %r86038, %r86038 },    { %r86040, %r86040 },            { %r74537, %r74538, %r74539, %r74540 }; 
	// end inline asm
	// begin inline asm
	mma.sync.aligned.m16n8k64.row.col.s32.s4.s4.s32    { %r74551, %r74552, %r74553, %r74554 },    { %r86038, %r86038, %r86038, %r86038 },    { %r86040, %r86040 },            { %r74551, %r74552, %r74553, %r74554 }; 
	// end inline asm
	// begin inline asm
	mma.sync.aligned.m16n8k64.row.col.s32.s4.s4.s32    { %r74565, %r74566, %r74567, %r74568 },    { %r86038, %r86038, %r86038, %r86038 },    { %r86040, %r86040 },            { %r74565, %r74566, %r74567, %r74568 }; 
	// end inline asm
	// begin inline asm
	mma.sync.aligned.m16n8k64.row.col.s32.s4.s4.s32    { %r74537, %r74538, %r74539, %r74540 },    { %r86038, %r86038, %r86038, %r86038 },    { %r86040, %r86040 },            { %r74537, %r74538, %r74539, %r74540 }; 
	// end inline asm
	// begin inline asm
	mma.sync.aligned.m16n8k64.row.col.s32.s4.s4.s32    { %r74551, %r74552, %r74553, %r74554 },    { %r86038, %r86038, %r86038, %r86038 },    { %r86040, %r86040 },            { %r74551, %r74552, %r74553, %r74554 }; 
	// end inline asm
	// begin inline asm
	mma.sync.aligned.m16n8k64.row.col.s32.s4.s4.s32    { %r74565, %r74566, %r74567, %r74568 },    { %r86038, %r86038, %r86038, %r86038 },    { %r86040, %r86040 },            { %r74565, %r74566, %r74567, %r74568 }; 
	// end inline asm
	// begin inline asm
	mma.sync.aligned.m16n8k64.row.col.s32.s4.s4.s32    { %r74537, %r74538, %r74539, %r74540 },    { %r86038, %r86038, %r86038, %r86038 },    { %r86040, %r86040 },            { %r74537, %r74538, %r74539, %r74540 }; 
	// end inline asm
	// begin inline asm
	mma.sync.aligned.m16n8k64.row.col.s32.s4.s4.s32    { %r74551, %r74552, %r74553, %r74554 },    { %r86038, %r86038, %r86038, %r86038 },    { %r86040, %r86040 },            { %r74551, %r74552, %r74553, %r74554 }; 
	// end inline asm
	// begin inline asm
	mma.sync.aligned.m16n8k64.row.col.s32.s4.s4.s32    { %r74565, %r74566, %r74567, %r74568 },    { %r86038, %r86038, %r86038, %r86038 },    { %r86040, %r86040 },            { %r74565, %r74566, %r74567, %r74568 }; 
	// end inline asm
	// begin inline asm
	mma.sync.aligned.m16n8k64.row.col.s32.s4.s4.s32    { %r74537, %r74538, %r74539, %r74540 },    { %r86038, %r86038, %r86038, %r86038 },    { %r86040, %r86040 },            { %r74537, %r74538, %r74539, %r74540 }; 
	// end inline asm
	// begin inline asm
	mma.sync.aligned.m16n8k64.row.col.s32.s4.s4.s32    { %r74551, %r74552, %r74553, %r74554 },    { %r86038, %r86038, %r86038, %r86038 },    { %r86040, %r86040 },            { %r74551, %r74552, %r74553, %r74554 }; 
	// end inline asm
	// begin inline asm
	mma.sync.aligned.m16n8k64.row.col.s32.s4.s4.s32    { %r74565, %r74566, %r74567, %r74568 },    { %r86038, %r86038, %r86038, %r86038 },    { %r86040, %r86040 },            { %r74565, %r74566, %r74567, %r74568 }; 
	// end inline asm
	// begin inline asm
	mma.sync.aligned.m16n8k64.row.col.s32.s4.s4.s32    { %r74537, %r74538, %r74539, %r74540 },    { %r86038, %r86038, %r86038, %r86038 },    { %r86040, %r86040 },            { %r74537, %r74538, %r74539, %r74540 }; 
	// end inline asm
	// begin inline asm
	mma.sync.aligned.m16n8k64.row.col.s32.s4.s4.s32    { %r74551, %r74552, %r74553, %r74554 },    { %r86038, %r86038, %r86038, %r86038 },    { %r86040, %r86040 },            { %r74551, %r74552, %r74553, %r74554 }; 
	// end inline asm
	// begin inline asm
	mma.sync.aligned.m16n8k64.row.col.s32.s4.s4.s32    { %r74565, %r74566, %r74567, %r74568 },    { %r86038, %r86038, %r86038, %r86038 },    { %r86040, %r86040 },            { %r74565, %r74566, %r74567, %r74568 }; 
	// end inline asm
	// begin inline asm
	mma.sync.aligned.m16n8k64.row.col.s32.s4.s4.s32    { %r74537, %r74538, %r74539, %r74540 },    { %r86038, %r86038, %r86038, %r86038 },    { %r86040, %r86040 },            { %r74537, %r74538, %r74539, %r74540 }; 
	// end inline asm
	// begin inline asm
	mma.sync.aligned.m16n8k64.row.col.s32.s4.s4.s32    { %r74551, %r74552, %r74553, %r74554 },    { %r86038, %r86038, %r86038, %r86038 },    { %r86040, %r86040 },            { %r74551, %r74552, %r74553, %r74554 }; 
	// end inline asm
	// begin inline asm
	mma.sync.aligned.m16n8k64.row.col.s32.s4.s4.s32    { %r74565, %r74566, %r74567, %r74568 },    { %r86038, %r86038, %r86038, %r86038 },    { %r86040, %r86040 },            { %r74565, %r74566, %r74567, %r74568 }; 
	// end inline asm
	// begin inline asm
	mma.sync.aligned.m16n8k64.row.col.s32.s4.s4.s32    { %r74537, %r74538, %r74539, %r74540 },    { %r86038, %r86038, %r86038, %r86038 },    { %r86040, %r86040 },            { %r74537, %r74538, %r74539, %r74540 }; 
	// end inline asm
	// begin inline asm
	mma.sync.aligned.m16n8k64.row.col.s32.s4.s4.s32    { %r74551, %r74552, %r74553, %r74554 },    { %r86038, %r86038, %r86038, %r86038 },    { %r86040, %r86040 },            { %r74551, %r74552, %r74553, %r74554 }; 
	// end inline asm
	// begin inline asm
	mma.sync.aligned.m16n8k64.row.col.s32.s4.s4.s32    { %r74565, %r74566, %r74567, %r74568 },    { %r86038, %r86038, %r86038, %r86038 },    { %r86040, %r86040 },            { %r74565, %r74566, %r74567, %r74568 }; 
	// end inline asm
	// begin inline asm
	mma.sync.aligned.m16n8k64.row.col.s32.s4.s4.s32    { %r74537, %r74538, %r74539, %r74540 },    { %r86038, %r86038, %r86038, %r86038 },    { %r86040, %r86040 },            { %r74537, %r74538, %r74539, %r74540 }; 
	// end inline asm
	// begin inline asm
	mma.sync.aligned.m16n8k64.row.col.s32.s4.s4.s32    { %r74551, %r74552, %r74553, %r74554 },    { %r86038, %r86038, %r86038, %r86038 },    { %r86040, %r86040 },            { %r74551, %r74552, %r74553, %r74554 }; 
	// end inline asm
	// begin inline asm
	mma.sync.aligned.m16n8k64.row.col.s32.s4.s4.s32    { %r74565, %r74566, %r74567, %r74568 },    { %r86038, %r86038, %r86038, %r86038 },    { %r86040, %r86040 },            { %r74565, %r74566, %r74567, %r74568 }; 
	// end inline asm
	// begin inline asm
	mma.sync.aligned.m16n8k64.row.col.s32.s4.s4.s32    { %r74537, %r74538, %r74539, %r74540 },    { %r86038, %r86038, %r86038, %r86038 },    { %r86040, %r86040 },            { %r74537, %r74538, %r74539, %r74540 }; 
	// end inline asm
	// begin inline asm
	mma.sync.aligned.m16n8k64.row.col.s32.s4.s4.s32    { %r74551, %r74552, %r74553, %r74554 },    { %r86038, %r86038, %r86038, %r86038 },    { %r86040, %r86040 },            { %r74551, %r74552, %r74553, %r74554 }; 
	// end inline asm
	// begin inline asm
	mma.sync.aligned.m16n8k64.row.col.s32.s4.s4.s32    { %r74565, %r74566, %r74567, %r74568 },    { %r86038, %r86038, %r86038, %r86038 },    { %r86040, %r86040 },            { %r74565, %r74566, %r74567, %r74568 }; 
	// end inline asm
	// begin inline asm
	mma.sync.aligned.m16n8k64.row.col.s32.s4.s4.s32    { %r74537, %r74538, %r74539, %r74540 },    { %r86038, %r86038, %r86038, %r86038 },    { %r86040, %r86040 },            { %r74537, %r74538, %r74539, %r74540 }; 
	// end inline asm
	// begin inline asm
	mma.sync.aligned.m16n8k64.row.col.s32.s4.s4.s32    { %r74551, %r74552, %r74553, %r74554 },    { %r86038, %r86038, %r86038, %r86038 },    { %r86040, %r86040 },            { %r74551, %r74552, %r74553, %r74554 }; 
	// end inline asm
	// begin inline asm
	mma.sync.aligned.m16n8k64.row.col.s32.s4.s4.s32    { %r74565, %r74566, %r74567, %r74568 },    { %r86038, %r86038, %r86038, %r86038 },    { %r86040, %r86040 },            { %r74565, %r74566, %r74567, %r74568 }; 
	// end inline asm
	// begin inline asm
	mma.sync.aligned.m16n8k64.row.col.s32.s4.s4.s32    { %r74537, %r74538, %r74539, %r74540 },    { %r86038, %r86038, %r86038, %r86038 },    { %r86040, %r86040 },            { %r74537, %r74538, %r74539, %r74540 }; 
	// end inline asm
	// begin inline asm
	mma.sync.aligned.m16n8k64.row.col.s32.s4.s4.s32    { %r74551, %r74552, %r74553, %r74554 },    { %r86038, %r86038, %r86038, %r86038 },    { %r86040, %r86040 },            { %r74551, %r74552, %r74553, %r74554 }; 
	// end inline asm
	// begin inline asm
	mma.sync.aligned.m16n8k64.row.col.s32.s4.s4.s32    { %r74565, %r74566, %r74567, %r74568 },    { %r86038, %r86038, %r86038, %r86038 },    { %r86040, %r86040 },            { %r74565, %r74566, %r74567, %r74568 }; 
	// end inline asm
	// begin inline asm
	mma.sync.aligned.m16n8k64.row.col.s32.s4.s4.s32    { %r74537, %r74538, %r74539, %r74540 },    { %r86038, %r86038, %r86038, %r86038 },    { %r86040, %r86040 },            { %r74537, %r74538, %r74539, %r74540 }; 
	// end inline asm
	// begin inline asm
	mma.sync.aligned.m16n8k64.row.col.s32.s4.s4.s32    { %r74551, %r74552, %r74553, %r74554 },    { %r86038, %r86038, %r86038, %r86038 },    { %r86040, %r86040 },            { %r74551, %r74552, %r74553, %r74554 }; 
	// end inline asm
	// begin inline asm
	mma.sync.aligned.m16n8k64.row.col.s32.s4.s4.s32    { %r74565, %r74566, %r74567, %r74568 },    { %r86038, %r86038, %r86038, %r86038 },    { %r86040, %r86040 },            { %r74565, %r74566, %r74567, %r74568 }; 
	// end inline asm
	// begin inline asm
	mma.sync.aligned.m16n8k64.row.col.s32.s4.s4.s32    { %r74537, %r74538, %r74539, %r74540 },    { %r86038, %r86038, %r86038, %r86038 },    { %r86040, %r86040 },            { %r74537, %r74538, %r74539, %r74540 }; 
	// end inline asm
	// begin inline asm
	mma.sync.aligned.m16n8k64.row.col.s32.s4.s4.s32    { %r74551, %r74552, %r74553, %r74554 },    { %r86038, %r86038, %r86038, %r86038 },    { %r86040, %r86040 },            { %r74551, %r74552, %r74553, %r74554 }; 
	// end inline asm
	// begin inline asm
	mma.sync.aligned.m16n8k64.row.col.s32.s4.s4.s32    { %r74565, %r74566, %r74567, %r74568 },    { %r86038, %r86038, %r86038, %r86038 },    { %r86040, %r86040 },            { %r74565, %r74566, %r74567, %r74568 }; 
	// end inline asm
	// begin inline asm
	mma.sync.aligned.m16n8k64.row.col.s32.s4.s4.s32    { %r74537, %r74538, %r74539, %r74540 },    { %r86038, %r86038, %r86038, %r86038 },    { %r86040, %r86040 },            { %r74537, %r74538, %r74539, %r74540 }; 
	// end inline asm
	// begin inline asm
	mma.sync.aligned.m16n8k64.row.col.s32.s4.s4.s32    { %r74551, %r74552, %r74553, %r74554 },    { %r86038, %r86038, %r86038, %r86038 },    { %r86040, %r86040 },            { %r74551, %r74552, %r74553, %r74554 }; 
	// end inline asm
	// begin inline asm
	mma.sync.aligned.m16n8k64.row.col.s32.s4.s4.s32    { %r74565, %r74566, %r74567, %r74568 },    { %r86038, %r86038, %r86038, %r86038 },    { %r86040, %r86040 },            { %r74565, %r74566, %r74567, %r74568 }; 
	// end inline asm
	// begin inline asm
	mma.sync.aligned.m16n8k64.row.col.s32.s4.s4.s32    { %r74537, %r74538, %r74539, %r74540 },    { %r86038, %r86038, %r86038, %r86038 },    { %r86040, %r86040 },            { %r74537, %r74538, %r74539, %r74540 }; 
	// end inline asm
	// begin inline asm
	mma.sync.aligned.m16n8k64.row.col.s32.s4.s4.s32    { %r74551, %r74552, %r74553, %r74554 },    { %r86038, %r86038, %r86038, %r86038 },    { %r86040, %r86040 },            { %r74551, %r74552, %r74553, %r74554 }; 
	// end inline asm
	// begin inline asm
	mma.sync.aligned.m16n8k64.row.col.s32.s4.s4.s32    { %r74565, %r74566, %r74567, %r74568 },    { %r86038, %r86038, %r86038, %r86038 },    { %r86040, %r86040 },            { %r74565, %r74566, %r74567, %r74568 }; 
	// end inline asm
	// begin inline asm
	mma.sync.aligned.m16n8k64.row.col.s32.s4.s4.s32    { %r74537, %r74538, %r74539, %r74540 },    { %r86038, %r86038, %r86038, %r86038 },    { %r86040, %r86040 },            { %r74537, %r74538, %r74539, %r74540 }; 
	// end inline asm
	// begin inline asm
	mma.sync.aligned.m16n8k64.row.col.s32.s4.s4.s32    { %r74551, %r74552, %r74553, %r74554 },    { %r86038, %r86038, %r86038, %r86038 },    { %r86040, %r86040 },            { %r74551, %r74552, %r74553, %r74554 }; 
	// end inline asm
	// begin inline asm
	mma.sync.aligned.m16n8k64.row.col.s32.s4.s4.s32    { %r74565, %r74566, %r74567, %r74568 },    { %r86038, %r86038, %r86038, %r86038 },    { %r86040, %r86040 },            { %r74565, %r74566, %r74567, %r74568 }; 
	// end inline asm
	// begin inline asm
	mma.sync.aligned.m16n8k64.row.col.s32.s4.s4.s32    { %r74537, %r74538, %r74539, %r74540 },    { %r86038, %r86038, %r86038, %r86038 },    { %r86040, %r86040 },            { %r74537, %r74538, %r74539, %r74540 }; 
	// end inline asm
	// begin inline asm
	mma.sync.aligned.m16n8k64.row.col.s32.s4.s4.s32    { %r74551, %r74552, %r74553, %r74554 },    { %r86038, %r86038, %r86038, %r86038 },    { %r86040, %r86040 },            { %r74551, %r74552, %r74553, %r74554 }; 
	// end inline asm
	// begin inline asm
	mma.sync.aligned.m16n8k64.row.col.s32.s4.s4.s32    { %r74565, %r74566, %r74567, %r74568 },    { %r86038, %r86038, %r86038, %r86038 },    { %r86040, %r86040 },            { %r74565, %r74566, %r74567, %r74568 }; 
	// end inline asm
	// begin inline asm
	mma.sync.aligned.m16n8k64.row.col.s32.s4.s4.s32    { %r74537, %r74538, %r74539, %r74540 },    { %r86038, %r86038, %r86038, %r86038 },    { %r86040, %r86040 },            { %r74537, %r74538, %r74539, %r74540 }; 
	// end inline asm
	// begin inline asm
	mma.sync.aligned.m16n8k64.row.col.s32.s4.s4.s32    { %r74551, %r74552, %r74553, %r74554 },    { %r86038, %r86038, %r86038, %r86038 },    { %r86040, %r86040 },            { %r74551, %r74552, %r74553, %r74554 }; 
	// end inline asm
	// begin inline asm
	mma.sync.aligned.m16n8k64.row.col.s32.s4.s4.s32    { %r74565, %r74566, %r74567, %r74568 },    { %r86038, %r86038, %r86038, %r86038 },    { %r86040, %r86040 },            { %r74565, %r74566, %r74567, %r74568 }; 
	// end inline asm
	// begin inline asm
	mma.sync.aligned.m16n8k64.row.col.s32.s4.s4.s32    { %r74537, %r74538, %r74539, %r74540 },    { %r86038, %r86038, %r86038, %r86038 },    { %r86040, %r86040 },            { %r74537, %r74538, %r74539, %r74540 }; 
	// end inline asm
	// begin inline asm
	mma.sync.aligned.m16n8k64.row.col.s32.s4.s4.s32    { %r74551, %r74552, %r74553, %r74554 },    { %r86038, %r86038, %r86038, %r86038 },    { %r86040, %r86040 },            { %r74551, %r74552, %r74553, %r74554 }; 
	// end inline asm
	// begin inline asm
	mma.sync.aligned.m16n8k64.row.col.s32.s4.s4.s32    { %r74565, %r74566, %r74567, %r74568 },    { %r86038, %r86038, %r86038, %r86038 },    { %r86040, %r86040 },            { %r74565, %r74566, %r74567, %r74568 }; 
	// end inline asm
	// begin inline asm
	mma.sync.aligned.m16n8k64.row.col.s32.s4.s4.s32    { %r74537, %r74538, %r74539, %r74540 },    { %r86038, %r86038, %r86038, %r86038 },    { %r86040, %r86040 },            { %r74537, %r74538, %r74539, %r74540 }; 
	// end inline asm
	// begin inline asm
	mma.sync.aligned.m16n8k64.row.col.s32.s4.s4.s32    { %r74551, %r74552, %r74553, %r74554 },    { %r86038, %r86038, %r86038, %r86038 },    { %r86040, %r86040 },            { %r74551, %r74552, %r74553, %r74554 }; 
	// end inline asm
	// begin inline asm
	mma.sync.aligned.m16n8k64.row.col.s32.s4.s4.s32    { %r74565, %r74566, %r74567, %r74568 },    { %r86038, %r86038, %r86038, %r86038 },    { %r86040, %r86040 },            { %r74565, %r74566, %r74567, %r74568 }; 
	// end inline asm
	// begin inline asm
	mma.sync.aligned.m16n8k64.row.col.s32.s4.s4.s32    { %r74537, %r74538, %r74539, %r74540 },    { %r86038, %r86038, %r86038, %r86038 },    { %r86040, %r86040 },            { %r74537, %r74538, %r74539, %r74540 }; 
	// end inline asm
	// begin inline asm
	mma.sync.aligned.m16n8k64.row.col.s32.s4.s4.s32    { %r74551, %r74552, %r74553, %r74554 },    { %r86038, %r86038, %r86038, %r86038 },    { %r86040, %r86040 },            { %r74551, %r74552, %r74553, %r74554 }; 
	// end inline asm
	// begin inline asm
	mma.sync.aligned.m16n8k64.row.col.s32.s4.s4.s32    { %r74565, %r74566, %r74567, %r74568 },    { %r86038, %r86038, %r86038, %r86038 },    { %r86040, %r86040 },            { %r74565, %r74566, %r74567, %r74568 }; 
	// end inline asm
	// begin inline asm
	mma.sync.aligned.m16n8k64.row.col.s32.s4.s4.s32    { %r74537, %r74538, %r74539, %r74540 },    { %r86038, %r86038, %r86038, %r86038 },    { %r86040, %r86040 },            { %r74537, %r74538, %r74539, %r74540 }; 
	// end inline asm
	// begin inline asm
	mma.sync.aligned.m16n8k64.row.col.s32.s4.s4.s32    { %r74551, %r74552, %r74553, %r74554 },    { %r86038, %r86038, %r86038, %r86038 },    { %r86040, %r86040 },            { %r74551, %r74552, %r74553, %r74554 }; 
	// end inline asm
	// begin inline asm
	mma.sync.aligned.m16n8k64.row.col.s32.s4.s4.s32    { %r74565, %r74566, %r74567, %r74568 },    { %r86038, %r86038, %r86038, %r86038 },    { %r86040, %r86040 },            { %r74565, %r74566, %r74567, %r74568 }; 
	// end inline asm
	// begin inline asm
	mma.sync.aligned.m16n8k64.row.col.s32.s4.s4.s32    { %r74537, %r74538, %r74539, %r74540 },    { %r86038, %r86038, %r86038, %r86038 },    { %r86040, %r86040 },            { %r74537, %r74538, %r74539, %r74540 }; 
	// end inline asm
	// begin inline asm
	mma.sync.aligned.m16n8k64.row.col.s32.s4.s4.s32    { %r74551, %r74552, %r74553, %r74554 },    { %r86038, %r86038, %r86038, %r86038 },    { %r86040, %r86040 },            { %r74551, %r74552, %r74553, %r74554 }; 
	// end inline asm
	// begin inline asm
	mma.sync.aligned.m16n8k64.row.col.s32.s4.s4.s32    { %r74565, %r74566, %r74567, %r74568 },    { %r86038, %r86038, %r86038, %r86038 },    { %r86040, %r86040 },            { %r74565, %r74566, %r74567, %r74568 }; 
	// end inline asm
	// begin inline asm
	mma.sync.aligned.m16n8k64.row.col.s32.s4.s4.s32    { %r74537, %r74538, %r74539, %r74540 },    { %r86038, %r86038, %r86038, %r86038 },    { %r86040, %r86040 },            { %r74537, %r74538, %r74539, %r74540 }; 
	// end inline asm
	// begin inline asm
	mma.sync.aligned.m16n8k64.row.col.s32.s4.s4.s32    { %r74551, %r74552, %r74553, %r74554 },    { %r86038, %r86038, %r86038, %r86038 },    { %r86040, %r86040 },            { %r74551, %r74552, %r74553, %r74554 }; 
	// end inline asm
	// begin inline asm
	mma.sync.aligned.m16n8k64.row.col.s32.s4.s4.s32    { %r74565, %r74566, %r74567, %r74568 },    { %r86038, %r86038, %r86038, %r86038 },    { %r86040, %r86040 },            { %r74565, %r74566, %r74567, %r74568 }; 
	// end inline asm
	// begin inline asm
	mma.sync.aligned.m16n8k64.row.col.s32.s4.s4.s32    { %r74537, %r74538, %r74539, %r74540 },    { %r86038, %r86038, %r86038, %r86038 },    { %r86040, %r86040 },            { %r74537, %r74538, %r74539, %r74540 }; 
	// end inline asm
	// begin inline asm
	mma.sync.aligned.m16n8k64.row.col.s32.s4.s4.s32    { %r74551, %r74552, %r74553, %r74554 },    { %r86038, %r86038, %r86038, %r86038 },    { %r86040, %r86040 },            { %r74551, %r74552, %r74553, %r74554 }; 
	// end inline asm
	// begin inline asm
	mma.sync.aligned.m16n8k64.row.col.s32.s4.s4.s32    { %r74565, %r74566, %r74567, %r74568 },    { %r86038, %r86038, %r86038, %r86038 },    { %r86040, %r86040 },            { %r74565, %r74566, %r74567, %r74568 }; 
	// end inline asm
	// begin inline asm
	mma.sync.aligned.m16n8k64.row.col.s32.s4.s4.s32    { %r74537, %r74538, %r74539, %r74540 },    { %r86038, %r86038, %r86038, %r86038 },    { %r86040, %r86040 },            { %r74537, %r74538, %r74539, %r74540 }; 
	// end inline asm
	// begin inline asm
	mma.sync.aligned.m16n8k64.row.col.s32.s4.s4.s32    { %r74551, %r74552, %r74553, %r74554 },    { %r86038, %r86038, %r86038, %r86038 },    { %r86040, %r86040 },            { %r74551, %r74552, %r74553, %r74554 }; 
	// end inline asm
	// begin inline asm
	mma.sync.aligned.m16n8k64.row.col.s32.s4.s4.s32    { %r74565, %r74566, %r74567, %r74568 },    { %r86038, %r86038, %r86038, %r86038 },    { %r86040, %r86040 },            { %r74565, %r74566, %r74567, %r74568 }; 
	// end inline asm
	// begin inline asm
	mma.sync.aligned.m16n8k64.row.col.s32.s4.s4.s32    { %r74537, %r74538, %r74539, %r74540 },    { %r86038, %r86038, %r86038, %r86038 },    { %r86040, %r86040 },            { %r74537, %r74538, %r74539, %r74540 }; 
	// end inline asm
	// begin inline asm
	mma.sync.aligned.m16n8k64.row.col.s32.s4.s4.s32    { %r74551, %r74552, %r74553, %r74554 },    { %r86038, %r86038, %r86038, %r86038 },    { %r86040, %r86040 },            { %r74551, %r74552, %r74553, %r74554 }; 
	// end inline asm
	// begin inline asm
	mma.sync.aligned.m16n8k64.row.col.s32.s4.s4.s32    { %r74565, %r74566, %r74567, %r74568 },    { %r86038, %r86038, %r86038, %r86038 },    { %r86040, %r86040 },            { %r74565, %r74566, %r74567, %r74568 }; 
	// end inline asm
	// begin inline asm
	mma.sync.aligned.m16n8k64.row.col.s32.s4.s4.s32    { %r74537, %r74538, %r74539, %r74540 },    { %r86038, %r86038, %r86038, %r86038 },    { %r86040, %r86040 },            { %r74537, %r74538, %r74539, %r74540 }; 
	// end inline asm
	// begin inline asm
	mma.sync.aligned.m16n8k64.row.col.s32.s4.s4.s32    { %r74551, %r74552, %r74553, %r74554 },    { %r86038, %r86038, %r86038, %r86038 },    { %r86040, %r86040 },            { %r74551, %r74552, %r74553, %r74554 }; 
	// end inline asm
	// begin inline asm
	mma.sync.aligned.m16n8k64.row.col.s32.s4.s4.s32    { %r74565, %r74566, %r74567, %r74568 },    { %r86038, %r86038, %r86038, %r86038 },    { %r86040, %r86040 },            { %r74565, %r74566, %r74567, %r74568 }; 
	// end inline asm
	// begin inline asm
	mma.sync.aligned.m16n8k64.row.col.s32.s4.s4.s32    { %r74537, %r74538, %r74539, %r74540 },    { %r86038, %r86038, %r86038, %r86038 },    { %r86040, %r86040 },            { %r74537, %r74538, %r74539, %r74540 }; 
	// end inline asm
	// begin inline asm
	mma.sync.aligned.m16n8k64.row.col.s32.s4.s4.s32    { %r74551, %r74552, %r74553, %r74554 },    { %r86038, %r86038, %r86038, %r86038 },    { %r86040, %r86040 },            { %r74551, %r74552, %r74553, %r74554 }; 
	// end inline asm
	// begin inline asm
	mma.sync.aligned.m16n8k64.row.col.s32.s4.s4.s32    { %r74565, %r74566, %r74567, %r74568 },    { %r86038, %r86038, %r86038, %r86038 },    { %r86040, %r86040 },            { %r74565, %r74566, %r74567, %r74568 }; 
	// end inline asm
	// begin inline asm
	mma.sync.aligned.m16n8k64.row.col.s32.s4.s4.s32    { %r74537, %r74538, %r74539, %r74540 },    { %r86038, %r86038, %r86038, %r86038 },    { %r86040, %r86040 },            { %r74537, %r74538, %r74539, %r74540 }; 
	// end inline asm
	// begin inline asm
	mma.sync.aligned.m16n8k64.row.col.s32.s4.s4.s32    { %r74551, %r74552, %r74553, %r74554 },    { %r86038, %r86038, %r86038, %r86038 },    { %r86040, %r86040 },            { %r74551, %r74552, %r74553, %r74554 }; 
	// end inline asm
	// begin inline asm
	mma.sync.aligned.m16n8k64.row.col.s32.s4.s4.s32    { %r74565, %r74566, %r74567, %r74568 },    { %r86038, %r86038, %r86038, %r86038 },    { %r86040, %r86040 },            { %r74565, %r74566, %r74567, %r74568 }; 
	// end inline asm
	// begin inline asm
	mma.sync.aligned.m16n8k64.row.col.s32.s4.s4.s32    { %r74537, %r74538, %r74539, %r74540 },    { %r86038, %r86038, %r86038, %r86038 },    { %r86040, %r86040 },            { %r74537, %r74538, %r74539, %r74540 }; 
	// end inline asm
	// begin inline asm
	mma.sync.aligned.m16n8k64.row.col.s32.s4.s4.s32    { %r74551, %r74552, %r74553, %r74554 },    { %r86038, %r86038, %r86038, %r86038 },    { %r86040, %r86040 },            { %r74551, %r74552, %r74553, %r74554 }; 
	// end inline asm
	// begin inline asm
	mma.sync.aligned.m16n8k64.row.col.s32.s4.s4.s32    { %r74565, %r74566, %r74567, %r74568 },    { %r86038, %r86038, %r86038, %r86038 },    { %r86040, %r86040 },            { %r74565, %r74566, %r74567, %r74568 }; 
	// end inline asm
	// begin inline asm
	mma.sync.aligned.m16n8k64.row.col.s32.s4.s4.s32    { %r74537, %r74538, %r74539, %r74540 },    { %r86038, %r86038, %r86038, %r86038 },    { %r86040, %r86040 },            { %r74537, %r74538, %r74539, %r74540 }; 
	// end inline asm
	// begin inline asm
	mma.sync.aligned.m16n8k64.row.col.s32.s4.s4.s32    { %r74551, %r74552, %r74553, %r74554 },    { %r86038, %r86038, %r86038, %r86038 },    { %r86040, %r86040 },            { %r74551, %r74552, %r74553, %r74554 }; 
	// end inline asm
	// begin inline asm
	mma.sync.aligned.m16n8k64.row.col.s32.s4.s4.s32    { %r74565, %r74566, %r74567, %r74568 },    { %r86038, %r86038, %r86038, %r86038 },    { %r86040, %r86040 },            { %r74565, %r74566, %r74567, %r74568 }; 
	// end inline asm
	// begin inline asm
	mma.sync.aligned.m16n8k64.row.col.s32.s4.s4.s32    { %r74537, %r74538, %r74539, %r74540 },    { %r86038, %r86038, %r86038, %r86038 },    { %r86040, %r86040 },            { %r74537, %r74538, %r74539, %r74540 }; 
	// end inline asm
	// begin inline asm
	mma.sync.aligned.m16n8k64.row.col.s32.s4.s4.s32    { %r74551, %r74552, %r74553, %r74554 },    { %r86038, %r86038, %r86038, %r86038 },    { %r86040, %r86040 },            { %r74551, %r74552, %r74553, %r74554 }; 
	// end inline asm
	// begin inline asm
	mma.sync.aligned.m16n8k64.row.col.s32.s4.s4.s32    { %r74565, %r74566, %r74567, %r74568 },    { %r86038, %r86038, %r86038, %r86038 },    { %r86040, %r86040 },            { %r74565, %r74566, %r74567, %r74568 }; 
	// end inline asm
	// begin inline asm
	mma.sync.aligned.m16n8k64.row.col.s32.s4.s4.s32    { %r74537, %r74538, %r74539, %r74540 },    { %r86038, %r86038, %r86038, %r86038 },    { %r86040, %r86040 },            { %r74537, %r74538, %r74539, %r74540 }; 
	// end inline asm
	// begin inline asm
	mma.sync.aligned.m16n8k64.row.col.s32.s4.s4.s32    { %r74551, %r74552, %r74553, %r74554 },    { %r86038, %r86038, %r86038, %r86038 },    { %r86040, %r86040 },            { %r74551, %r74552, %r74553, %r74554 }; 
	// end inline asm
	// begin inline asm
	mma.sync.aligned.m16n8k64.row.col.s32.s4.s4.s32    { %r74565, %r74566, %r74567, %r74568 },    { %r86038, %r86038, %r86038, %r86038 },    { %r86040, %r86040 },            { %r74565, %r74566, %r74567, %r74568 }; 
	// end inline asm
	// begin inline asm
	mma.sync.aligned.m16n8k64.row.col.s32.s4.s4.s32    { %r74537, %r74538, %r74539, %r74540 },    { %r86038, %r86038, %r86038, %r86038 },    { %r86040, %r86040 },            { %r74537, %r74538, %r74539, %r74540 }; 
	// end inline asm
	// begin inline asm
	mma.sync.aligned.m16n8k64.row.col.s32.s4.s4.s32    { %r74551, %r74552, %r74553, %r74554 },    { %r86038, %r86038, %r86038, %r86038 },    { %r86040, %r86040 },            { %r74551, %r74552, %r74553, %r74554 }; 
	// end inline asm
	// begin inline asm
	mma.sync.aligned.m16n8k64.row.col.s32.s4.s4.s32    { %r74565, %r74566, %r74567, %r74568 },    { %r86038, %r86038, %r86038, %r86038 },    { %r86040, %r86040 },            { %r74565, %r74566, %r74567, %r74568 }; 
	// end inline asm
	// begin inline asm
	mma.sync.aligned.m16n8k64.row.col.s32.s4.s4.s32    { %r74537, %r74538, %r74539, %r74540 },    { %r86038, %r86038, %r86038, %r86038 },    { %r86040, %r86040 },            { %r74537, %r74538, %r74539, %r74540 }; 
	// end inline asm
	// begin inline asm
	mma.sync.aligned.m16n8k64.row.col.s32.s4.s4.s32    { %r74551, %r74552, %r74553, %r74554 },    { %r86038, %r86038, %r86038, %r86038 },    { %r86040, %r86040 },            { %r74551, %r74552, %r74553, %r74554 }; 
	// end inline asm
	// begin inline asm
	mma.sync.aligned.m16n8k64.row.col.s32.s4.s4.s32    { %r74565, %r74566, %r74567, %r74568 },    { %r86038, %r86038, %r86038, %r86038 },    { %r86040, %r86040 },            { %r74565, %r74566, %r74567, %r74568 }; 
	// end inline asm
	// begin inline asm
	mma.sync.aligned.m16n8k64.row.col.s32.s4.s4.s32    { %r74537, %r74538, %r74539, %r74540 },    { %r86038, %r86038, %r86038, %r86038 },    { %r86040, %r86040 },            { %r74537, %r74538, %r74539, %r74540 }; 
	// end inline asm
	// begin inline asm
	mma.sync.aligned.m16n8k64.row.col.s32.s4.s4.s32    { %r74551, %r74552, %r74553, %r74554 },    { %r86038, %r86038, %r86038, %r86038 },    { %r86040, %r86040 },            { %r74551, %r74552, %r74553, %r74554 }; 
	// end inline asm
	// begin inline asm
	mma.sync.aligned.m16n8k64.row.col.s32.s4.s4.s32    { %r74565, %r74566, %r74567, %r74568 },    { %r86038, %r86038, %r86038, %r86038 },    { %r86040, %r86040 },            { %r74565, %r74566, %r74567, %r74568 }; 
	// end inline asm
	// begin inline asm
	mma.sync.aligned.m16n8k64.row.col.s32.s4.s4.s32    { %r74537, %r74538, %r74539, %r74540 },    { %r86038, %r86038, %r86038, %r86038 },    { %r86040, %r86040 },            { %r74537, %r74538, %r74539, %r74540 }; 
	// end inline asm
	// begin inline asm
	mma.sync.aligned.m16n8k64.row.col.s32.s4.s4.s32    { %r74551, %r74552, %r74553, %r74554 },    { %r86038, %r86038, %r86038, %r86038 },    { %r86040, %r86040 },            { %r74551, %r74552, %r74553, %r74554 }; 
	// end inline asm
	// begin inline asm
	mma.sync.aligned.m16n8k64.row.col.s32.s4.s4.s32    { %r74565, %r74566, %r74567, %r74568 },    { %r86038, %r86038, %r86038, %r86038 },    { %r86040, %r86040 },            { %r74565, %r74566, %r74567, %r74568 }; 
	// end inline asm
	// begin inline asm
	mma.sync.aligned.m16n8k64.row.col.s32.s4.s4.s32    { %r74537, %r74538, %r74539, %r74540 },    { %r86038, %r86038, %r86038, %r86038 },    { %r86040, %r86040 },            { %r74537, %r74538, %r74539, %r74540 }; 
	// end inline asm
	// begin inline asm
	mma.sync.aligned.m16n8k64.row.col.s32.s4.s4.s32    { %r74551, %r74552, %r74553, %r74554 },    { %r86038, %r86038, %r86038, %r86038 },    { %r86040, %r86040 },            { %r74551, %r74552, %r74553, %r74554 }; 
	// end inline asm
	// begin inline asm
	mma.sync.aligned.m16n8k64.row.col.s32.s4.s4.s32    { %r74565, %r74566, %r74567, %r74568 },    { %r86038, %r86038, %r86038, %r86038 },    { %r86040, %r86040 },            { %r74565, %r74566, %r74567, %r74568 }; 
	// end inline asm
	// begin inline asm
	mma.sync.aligned.m16n8k64.row.col.s32.s4.s4.s32    { %r74537, %r74538, %r74539, %r74540 },    { %r86038, %r86038, %r86038, %r86038 },    { %r86040, %r86040 },            { %r74537, %r74538, %r74539, %r74540 }; 
	// end inline asm
	// begin inline asm
	mma.sync.aligned.m16n8k64.row.col.s32.s4.s4.s32    { %r74551, %r74552, %r74553, %r74554 },    { %r86038, %r86038, %r86038, %r86038 },    { %r86040, %r86040 },            { %r74551, %r74552, %r74553, %r74554 }; 
	// end inline asm
	// begin inline asm
	mma.sync.aligned.m16n8k64.row.col.s32.s4.s4.s32    { %r74565, %r74566, %r74567, %r74568 },    { %r86038, %r86038, %r86038, %r86038 },    { %r86040, %r86040 },            { %r74565, %r74566, %r74567, %r74568 }; 
	// end inline asm
	// begin inline asm
	mma.sync.aligned.m16n8k64.row.col.s32.s4.s4.s32    { %r74537, %r74538, %r74539, %r74540 },    { %r86038, %r86038, %r86038, %r86038 },    { %r86040, %r86040 },            { %r74537, %r74538, %r74539, %r74540 }; 
	// end inline asm
	// begin inline asm
	mma.sync.aligned.m16n8k64.row.col.s32.s4.s4.s32    { %r74551, %r74552, %r74553, %r74554 },    { %r86038, %r86038, %r86038, %r86038 },    { %r86040, %r86040 },            { %r74551, %r74552, %r74553, %r74554 }; 
	// end inline asm
	// begin inline asm
	mma.sync.aligned.m16n8k64.row.col.s32.s4.s4.s32    { %r74565, %r74566, %r74567, %r74568 },    { %r86038, %r86038, %r86038, %r86038 },    { %r86040, %r86040 },            { %r74565, %r74566, %r74567, %r74568 }; 
	// end inline asm
	// begin inline asm
	mma.sync.aligned.m16n8k64.row.col.s32.s4.s4.s32    { %r74537, %r74538, %r74539, %r74540 },    { %r86038, %r86038, %r86038, %r86038 },    { %r86040, %r86040 },            { %r74537, %r74538, %r74539, %r74540 }; 
	// end inline asm
	// begin inline asm
	mma.sync.aligned.m16n8k64.row.col.s32.s4.s4.s32    { %r74551, %r74552, %r74553, %r74554 },    { %r86038, %r86038, %r86038, %r86038 },    { %r86040, %r86040 },            { %r74551, %r74552, %r74553, %r74554 }; 
	// end inline asm
	// begin inline asm
	mma.sync.aligned.m16n8k64.row.col.s32.s4.s4.s32    { %r74565, %r74566, %r74567, %r74568 },    { %r86038, %r86038, %r86038, %r86038 },    { %r86040, %r86040 },            { %r74565, %r74566, %r74567, %r74568 }; 
	// end inline asm
	// begin inline asm
	mma.sync.aligned.m16n8k64.row.col.s32.s4.s4.s32    { %r74537, %r74538, %r74539, %r74540 },    { %r86038, %r86038, %r86038, %r86038 },    { %r86040, %r86040 },            { %r74537, %r74538, %r74539, %r74540 }; 
	// end inline asm
	// begin inline asm
	mma.sync.aligned.m16n8k64.row.col.s32.s4.s4.s32    { %r74551, %r74552, %r74553, %r74554 },    { %r86038, %r86038, %r86038, %r86038 },    { %r86040, %r86040 },            { %r74551, %r74552, %r74553, %r74554 }; 
	// end inline asm
	// begin inline asm
	mma.sync.aligned.m16n8k64.row.col.s32.s4.s4.s32    { %r74565, %r74566, %r74567, %r74568 },    { %r86038, %r86038, %r86038, %r86038 },    { %r86040, %r86040 },            { %r74565, %r74566, %r74567, %r74568 }; 
	// end inline asm
	// begin inline asm
	mma.sync.aligned.m16n8k64.row.col.s32.s4.s4.s32    { %r74537, %r74538, %r74539, %r74540 },    { %r86038, %r86038, %r86038, %r86038 },    { %r86040, %r86040 },            { %r74537, %r74538, %r74539, %r74540 }; 
	// end inline asm
	// begin inline asm
	mma.sync.aligned.m16n8k64.row.col.s32.s4.s4.s32    { %r74551, %r74552, %r74553, %r74554 },    { %r86038, %r86038, %r86038, %r86038 },    { %r86040, %r86040 },            { %r74551, %r74552, %r74553, %r74554 }; 
	// end inline asm
	// begin inline asm
	mma.sync.aligned.m16n8k64.row.col.s32.s4.s4.s32    { %r74565, %r74566, %r74567, %r74568 },    { %r86038, %r86038, %r86038, %r86038 },    { %r86040, %r86040 },            { %r74565, %r74566, %r74567, %r74568 }; 
	// end inline asm
	// begin inline asm
	mma.sync.aligned.m16n8k64.row.col.s32.s4.s4.s32    { %r74537, %r74538, %r74539, %r74540 },    { %r86038, %r86038, %r86038, %r86038 },    { %r86040, %r86040 },            { %r74537, %r74538, %r74539, %r74540 }; 
	// end inline asm
	// begin inline asm
	mma.sync.aligned.m16n8k64.row.col.s32.s4.s4.s32    { %r74551, %r74552, %r74553, %r74554 },    { %r86038, %r86038, %r86038, %r86038 },    { %r86040, %r86040 },            { %r74551, %r74552, %r74553, %r74554 }; 
	// end inline asm
	// begin inline asm
	mma.sync.aligned.m16n8k64.row.col.s32.s4.s4.s32    { %r74565, %r74566, %r74567, %r74568 },    { %r86038, %r86038, %r86038, %r86038 },    { %r86040, %r86040 },            { %r74565, %r74566, %r74567, %r74568 }; 
	// end inline asm
	// begin inline asm
	mma.sync.aligned.m16n8k64.row.col.s32.s4.s4.s32    { %r74537, %r74538, %r74539, %r74540 },    { %r86038, %r86038, %r86038, %r86038 },    { %r86040, %r86040 },            { %r74537, %r74538, %r74539, %r74540 }; 
	// end inline asm
	// begin inline asm
	mma.sync.aligned.m16n8k64.row.col.s32.s4.s4.s32    { %r74551, %r74552, %r74553, %r74554 },    { %r86038, %r86038, %r86038, %r86038 },    { %r86040, %r86040 },            { %r74551, %r74552, %r74553, %r74554 }; 
	// end inline asm
	// begin inline asm
	mma.sync.aligned.m16n8k64.row.col.s32.s4.s4.s32    { %r74565, %r74566, %r74567, %r74568 },    { %r86038, %r86038, %r86038, %r86038 },    { %r86040, %r86040 },            { %r74565, %r74566, %r74567, %r74568 }; 
	// end inline asm
	// begin inline asm
	mma.sync.aligned.m16n8k64.row.col.s32.s4.s4.s32    { %r74537, %r74538, %r74539, %r74540 },    { %r86038, %r86038, %r86038, %r86038 },    { %r86040, %r86040 },            { %r74537, %r74538, %r74539, %r74540 }; 
	// end inline asm
	// begin inline asm
	mma.sync.aligned.m16n8k64.row.col.s32.s4.s4.s32    { %r74551, %r74552, %r74553, %r74554 },    { %r86038, %r86038, %r86038, %r86038 },    { %r86040, %r86040 },            { %r74551, %r74552, %r74553, %r74554 }; 
	// end inline asm
	// begin inline asm
	mma.sync.aligned.m16n8k64.row.col.s32.s4.s4.s32    { %r74565, %r74566, %r74567, %r74568 },    { %r86038, %r86038, %r86038, %r86038 },    { %r86040, %r86040 },            { %r74565, %r74566, %r74567, %r74568 }; 
	// end inline asm
	// begin inline asm
	mma.sync.aligned.m16n8k64.row.col.s32.s4.s4.s32    { %r74537, %r74538, %r74539, %r74540 },    { %r86038, %r86038, %r86038, %r86038 },    { %r86040, %r86040 },            { %r74537, %r74538, %r74539, %r74540 }; 
	// end inline asm
	// begin inline asm
	mma.sync.aligned.m16n8k64.row.col.s32.s4.s4.s32    { %r74551, %r74552, %r74553, %r74554 },    { %r86038, %r86038, %r86038, %r86038 },    { %r86040, %r86040 },            { %r74551, %r74552, %r74553, %r74554 }; 
	// end inline asm
	// begin inline asm
	mma.sync.aligned.m16n8k64.row.col.s32.s4.s4.s32    { %r74565, %r74566, %r74567, %r74568 },    { %r86038, %r86038, %r86038, %r86038 },    { %r86040, %r86040 },            { %r74565, %r74566, %r74567, %r74568 }; 
	// end inline asm
	// begin inline asm
	mma.sync.aligned.m16n8k64.row.col.s32.s4.s4.s32    { %r74537, %r74538, %r74539, %r74540 },    { %r86038, %r86038, %r86038, %r86038 },    { %r86040, %r86040 },            { %r74537, %r74538, %r74539, %r74540 }; 
	// end inline asm
	// begin inline asm
	mma.sync.aligned.m16n8k64.row.col.s32.s4.s4.s32    { %r74551, %r74552, %r74553, %r74554 },    { %r86038, %r86038, %r86038, %r86038 },    { %r86040, %r86040 },            { %r74551, %r74552, %r74553, %r74554 }; 
	// end inline asm
	// begin inline asm
	mma.sync.aligned.m16n8k64.row.col.s32.s4.s4.s32    { %r74565, %r74566, %r74567, %r74568 },    { %r86038, %r86038, %r86038, %r86038 },    { %r86040, %r86040 },            { %r74565, %r74566, %r74567, %r74568 }; 
	// end inline asm
	// begin inline asm
	mma.sync.aligned.m16n8k64.row.col.s32.s4.s4.s32    { %r74537, %r74538, %r74539, %r74540 },    { %r86038, %r86038, %r86038, %r86038 },    { %r86040, %r86040 },            { %r74537, %r74538, %r74539, %r74540 }; 
	// end inline asm
	// begin inline asm
	mma.sync.aligned.m16n8k64.row.col.s32.s4.s4.s32    { %r74551, %r74552, %r74553, %r74554 },    { %r86038, %r86038, %r86038, %r86038 },    { %r86040, %r86040 },            { %r74551, %r74552, %r74553, %r74554 }; 
	// end inline asm
	// begin inline asm
	mma.sync.aligned.m16n8k64.row.col.s32.s4.s4.s32    { %r74565, %r74566, %r74567, %r74568 },    { %r86038, %r86038, %r86038, %r86038 },    { %r86040, %r86040 },            { %r74565, %r74566, %r74567, %r74568 }; 
	// end inline asm
	// begin inline asm
	mma.sync.aligned.m16n8k64.row.col.s32.s4.s4.s32    { %r74537, %r74538, %r74539, %r74540 },    { %r86038, %r86038, %r86038, %r86038 },    { %r86040, %r86040 },            { %r74537, %r74538, %r74539, %r74540 }; 
	// end inline asm
	// begin inline asm
	mma.sync.aligned.m16n8k64.row.col.s32.s4.s4.s32    { %r74551, %r74552, %r74553, %r74554 },    { %r86038, %r86038, %r86038, %r86038 },    { %r86040, %r86040 },            { %r74551, %r74552, %r74553, %r74554 }; 
	// end inline asm
	// begin inline asm
	mma.sync.aligned.m16n8k64.row.col.s32.s4.s4.s32    { %r74565, %r74566, %r74567, %r74568 },    { %r86038, %r86038, %r86038, %r86038 },    { %r86040, %r86040 },            { %r74565, %r74566, %r74567, %r74568 }; 
	// end inline asm
	// begin inline asm
	mma.sync.aligned.m16n8k64.row.col.s32.s4.s4.s32    { %r74537, %r74538, %r74539, %r74540 },    { %r86038, %r86038, %r86038, %r86038 },    { %r86040, %r86040 },            { %r74537, %r74538, %r74539, %r74540 }; 
	// end inline asm
	// begin inline asm
	mma.sync.aligned.m16n8k64.row.col.s32.s4.s4.s32    { %r74551, %r74552, %r74553, %r74554 },    { %r86038, %r86038, %r86038, %r86038 },    { %r86040, %r86040 },            { %r74551, %r74552, %r74553, %r74554 }; 
	// end inline asm
	// begin inline asm
	mma.sync.aligned.m16n8k64.row.col.s32.s4.s4.s32    { %r74565, %r74566, %r74567, %r74568 },    { %r86038, %r86038, %r86038, %r86038 },    { %r86040, %r86040 },            { %r74565, %r74566, %r74567, %r74568 }; 
	// end inline asm
	// begin inline asm
	mma.sync.aligned.m16n8k64.row.col.s32.s4.s4.s32    { %r74537, %r74538, %r74539, %r74540 },    { %r86038, %r86038, %r86038, %r86038 },    { %r86040, %r86040 },            { %r74537, %r74538, %r74539, %r74540 }; 
	// end inline asm
	// begin inline asm
	mma.sync.aligned.m16n8k64.row.col.s32.s4.s4.s32    { %r74551, %r74552, %r74553, %r74554 },    { %r86038, %r86038, %r86038, %r86038 },    { %r86040, %r86040 },            { %r74551, %r74552, %r74553, %r74554 }; 
	// end inline asm
	// begin inline asm
	mma.sync.aligned.m16n8k64.row.col.s32.s4.s4.s32    { %r74565, %r74566, %r74567, %r74568 },    { %r86038, %r86038, %r86038, %r86038 },    { %r86040, %r86040 },            { %r74565, %r74566, %r74567, %r74568 }; 
	// end inline asm
	// begin inline asm
	mma.sync.aligned.m16n8k64.row.col.s32.s4.s4.s32    { %r74537, %r74538, %r74539, %r74540 },    { %r86038, %r86038, %r86038, %r86038 },    { %r86040, %r86040 },            { %r74537, %r74538, %r74539, %r74540 }; 
	// end inline asm
	// begin inline asm
	mma.sync.aligned.m16n8k64.row.col.s32.s4.s4.s32    { %r74551, %r74552, %r74553, %r74554 },    { %r86038, %r86038, %r86038, %r86038 },    { %r86040, %r86040 },            { %r74551, %r74552, %r74553, %r74554 }; 
	// end inline asm
	// begin inline asm
	mma.sync.aligned.m16n8k64.row.col.s32.s4.s4.s32    { %r74565, %r74566, %r74567, %r74568 },    { %r86038, %r86038, %r86038, %r86038 },    { %r86040, %r86040 },            { %r74565, %r74566, %r74567, %r74568 }; 
	// end inline asm
	// begin inline asm
	mma.sync.aligned.m16n8k64.row.col.s32.s4.s4.s32    { %r74537, %r74538, %r74539, %r74540 },    { %r86038, %r86038, %r86038, %r86038 },    { %r86040, %r86040 },            { %r74537, %r74538, %r74539, %r74540 }; 
	// end inline asm
	// begin inline asm
	mma.sync.aligned.m16n8k64.row.col.s32.s4.s4.s32    { %r74551, %r74552, %r74553, %r74554 },    { %r86038, %r86038, %r86038, %r86038 },    { %r86040, %r86040 },            { %r74551, %r74552, %r74553, %r74554 }; 
	// end inline asm
	// begin inline asm
	mma.sync.aligned.m16n8k64.row.col.s32.s4.s4.s32    { %r74565, %r74566, %r74567, %r74568 },    { %r86038, %r86038, %r86038, %r86038 },    { %r86040, %r86040 },            { %r74565, %r74566, %r74567, %r74568 }; 
	// end inline asm
	// begin inline asm
	mma.sync.aligned.m16n8k64.row.col.s32.s4.s4.s32    { %r74537, %r74538, %r74539, %r74540 },    { %r86038, %r86038, %r86038, %r86038 },    { %r86040, %r86040 },            { %r74537, %r74538, %r74539, %r74540 }; 
	// end inline asm
	// begin inline asm
	mma.sync.aligned.m16n8k64.row.col.s32.s4.s4.s32    { %r74551, %r74552, %r74553, %r74554 },    { %r86038, %r86038, %r86038, %r86038 },    { %r86040, %r86040 },            { %r74551, %r74552, %r74553, %r74554 }; 
	// end inline asm
	// begin inline asm
	mma.sync.aligned.m16n8k64.row.col.s32.s4.s4.s32    { %r74565, %r74566, %r74567, %r74568 },    { %r86038, %r86038, %r86038, %r86038 },    { %r86040, %r86040 },            { %r74565, %r74566, %r74567, %r74568 }; 
	// end inline asm
	// begin inline asm
	mma.sync.aligned.m16n8k64.row.col.s32.s4.s4.s32    { %r74537, %r74538, %r74539, %r74540 },    { %r86038, %r86038, %r86038, %r86038 },    { %r86040, %r86040 },            { %r74537, %r74538, %r74539, %r74540 }; 
	// end inline asm
	// begin inline asm
	mma.sync.aligned.m16n8k64.row.col.s32.s4.s4.s32    { %r74551, %r74552, %r74553, %r74554 },    { %r86038, %r86038, %r86038, %r86038 },    { %r86040, %r86040 },            { %r74551, %r74552, %r74553, %r74554 }; 
	// end inline asm
	// begin inline asm
	mma.sync.aligned.m16n8k64.row.col.s32.s4.s4.s32    { %r74565, %r74566, %r74567, %r74568 },    { %r86038, %r86038, %r86038, %r86038 },    { %r86040, %r86040 },            { %r74565, %r74566, %r74567, %r74568 }; 
	// end inline asm
	// begin inline asm
	mma.sync.aligned.m16n8k64.row.col.s32.s4.s4.s32    { %r74537, %r74538, %r74539, %r74540 },    { %r86038, %r86038, %r86038, %r86038 },    { %r86040, %r86040 },            { %r74537, %r74538, %r74539, %r74540 }; 
	// end inline asm
	// begin inline asm
	mma.sync.aligned.m16n8k64.row.col.s32.s4.s4.s32    { %r74551, %r74552, %r74553, %r74554 },    { %r86038, %r86038, %r86038, %r86038 },    { %r86040, %r86040 },            { %r74551, %r74552, %r74553, %r74554 }; 
	// end inline asm
	// begin inline asm
	mma.sync.aligned.m16n8k64.row.col.s32.s4.s4.s32    { %r74565, %r74566, %r74567, %r74568 },    { %r86038, %r86038, %r86038, %r86038 },    { %r86040, %r86040 },            { %r74565, %r74566, %r74567, %r74568 }; 
	// end inline asm
	// begin inline asm
	mma.sync.aligned.m16n8k64.row.col.s32.s4.s4.s32    { %r74537, %r74538, %r74539, %r74540 },    { %r86038, %r86038, %r86038, %r86038 },    { %r86040, %r86040 },            { %r74537, %r74538, %r74539, %r74540 }; 
	// end inline asm
	// begin inline asm
	mma.sync.aligned.m16n8k64.row.col.s32.s4.s4.s32    { %r74551, %r74552, %r74553, %r74554 },    { %r86038, %r86038, %r86038, %r86038 },    { %r86040, %r86040 },            { %r74551, %r74552, %r74553, %r74554 }; 
	// end inline asm
	// begin inline asm
	mma.sync.aligned.m16n8k64.row.col.s32.s4.s4.s32    { %r74565, %r74566, %r74567, %r74568 },    { %r86038, %r86038, %r86038, %r86038 },    { %r86040, %r86040 },            { %r74565, %r74566, %r74567, %r74568 }; 
	// end inline asm
	// begin inline asm
	mma.sync.aligned.m16n8k64.row.col.s32.s4.s4.s32    { %r74537, %r74538, %r74539, %r74540 },    { %r86038, %r86038, %r86038, %r86038 },    { %r86040, %r86040 },            { %r74537, %r74538, %r74539, %r74540 }; 
	// end inline asm
	// begin inline asm
	mma.sync.aligned.m16n8k64.row.col.s32.s4.s4.s32    { %r74551, %r74552, %r74553, %r74554 },    { %r86038, %r86038, %r86038, %r86038 },    { %r86040, %r86040 },            { %r74551, %r74552, %r74553, %r74554 }; 
	// end inline asm
	// begin inline asm
	mma.sync.aligned.m16n8k64.row.col.s32.s4.s4.s32    { %r74565, %r74566, %r74567, %r74568 },    { %r86038, %r86038, %r86038, %r86038 },    { %r86040, %r86040 },            { %r74565, %r74566, %r74567, %r74568 }; 
	// end inline asm
	// begin inline asm
	mma.sync.aligned.m16n8k64.row.col.s32.s4.s4.s32    { %r74537, %r74538, %r74539, %r74540 },    { %r86038, %r86038, %r86038, %r86038 },    { %r86040, %r86040 },            { %r74537, %r74538, %r74539, %r74540 }; 
	// end inline asm
	// begin inline asm
	mma.sync.aligned.m16n8k64.row.col.s32.s4.s4.s32    { %r74551, %r74552, %r74553, %r74554 },    { %r86038, %r86038, %r86038, %r86038 },    { %r86040, %r86040 },            { %r74551, %r74552, %r74553, %r74554 }; 
	// end inline asm
	// begin inline asm
	mma.sync.aligned.m16n8k64.row.col.s32.s4.s4.s32    { %r74565, %r74566, %r74567, %r74568 },    { %r86038, %r86038, %r86038, %r86038 },    { %r86040, %r86040 },            { %r74565, %r74566, %r74567, %r74568 }; 
	// end inline asm
	// begin inline asm
	mma.sync.aligned.m16n8k64.row.col.s32.s4.s4.s32    { %r74537, %r74538, %r74539, %r74540 },    { %r86038, %r86038, %r86038, %r86038 },    { %r86040, %r86040 },            { %r74537, %r74538, %r74539, %r74540 }; 
	// end inline asm
	// begin inline asm
	mma.sync.aligned.m16n8k64.row.col.s32.s4.s4.s32    { %r74551, %r74552, %r74553, %r74554 },    { %r86038, %r86038, %r86038, %r86038 },    { %r86040, %r86040 },            { %r74551, %r74552, %r74553, %r74554 }; 
	// end inline asm
	// begin inline asm
	mma.sync.aligned.m16n8k64.row.col.s32.s4.s4.s32    { %r74565, %r74566, %r74567, %r74568 },    { %r86038, %r86038, %r86038, %r86038 },    { %r86040, %r86040 },            { %r74565, %r74566, %r74567, %r74568 }; 
	// end inline asm
	// begin inline asm
	mma.sync.aligned.m16n8k64.row.col.s32.s4.s4.s32    { %r74537, %r74538, %r74539, %r74540 },    { %r86038, %r86038, %r86038, %r86038 },    { %r86040, %r86040 },            { %r74537, %r74538, %r74539, %r74540 }; 
	// end inline asm
	// begin inline asm
	mma.sync.aligned.m16n8k64.row.col.s32.s4.s4.s32    { %r74551, %r74552, %r74553, %r74554 },    { %r86038, %r86038, %r86038, %r86038 },    { %r86040, %r86040 },            { %r74551, %r74552, %r74553, %r74554 }; 
	// end inline asm
	// begin inline asm
	mma.sync.aligned.m16n8k64.row.col.s32.s4.s4.s32    { %r74565, %r74566, %r74567, %r74568 },    { %r86038, %r86038, %r86038, %r86038 },    { %r86040, %r86040 },            { %r74565, %r74566, %r74567, %r74568 }; 
	// end inline asm
	// begin inline asm
	mma.sync.aligned.m16n8k64.row.col.s32.s4.s4.s32    { %r74537, %r74538, %r74539, %r74540 },    { %r86038, %r86038, %r86038, %r86038 },    { %r86040, %r86040 },            { %r74537, %r74538, %r74539, %r74540 }; 
	// end inline asm
	// begin inline asm
	mma.sync.aligned.m16n8k64.row.col.s32.s4.s4.s32    { %r74551, %r74552, %r74553, %r74554 },    { %r86038, %r86038, %r86038, %r86038 },    { %r86040, %r86040 },            { %r74551, %r74552, %r74553, %r74554 }; 
	// end inline asm
	// begin inline asm
	mma.sync.aligned.m16n8k64.row.col.s32.s4.s4.s32    { %r74565, %r74566, %r74567, %r74568 },    { %r86038, %r86038, %r86038, %r86038 },    { %r86040, %r86040 },            { %r74565, %r74566, %r74567, %r74568 }; 
	// end inline asm
	// begin inline asm
	mma.sync.aligned.m16n8k64.row.col.s32.s4.s4.s32    { %r74537, %r74538, %r74539, %r74540 },    { %r86038, %r86038, %r86038, %r86038 },    { %r86040, %r86040 },            { %r74537, %r74538, %r74539, %r74540 }; 
	// end inline asm
	// begin inline asm
	mma.sync.aligned.m16n8k64.row.col.s32.s4.s4.s32    { %r74551, %r74552, %r74553, %r74554 },    { %r86038, %r86038, %r86038, %r86038 },    { %r86040, %r86040 },            { %r74551, %r74552, %r74553, %r74554 }; 
	// end inline asm
	// begin inline asm
	mma.sync.aligned.m16n8k64.row.col.s32.s4.s4.s32    { %r74565, %r74566, %r74567, %r74568 },    { %r86038, %r86038, %r86038, %r86038 },    { %r86040, %r86040 },            { %r74565, %r74566, %r74567, %r74568 }; 
	// end inline asm
	// begin inline asm
	mma.sync.aligned.m16n8k64.row.col.s32.s4.s4.s32    { %r74537, %r74538, %r74539, %r74540 },    { %r86038, %r86038, %r86038, %r86038 },    { %r86040, %r86040 },            { %r74537, %r74538, %r74539, %r74540 }; 
	// end inline asm
	// begin inline asm
	mma.sync.aligned.m16n8k64.row.col.s32.s4.s4.s32    { %r74551, %r74552, %r74553, %r74554 },    { %r86038, %r86038, %r86038, %r86038 },    { %r86040, %r86040 },            { %r74551, %r74552, %r74553, %r74554 }; 
	// end inline asm
	// begin inline asm
	mma.sync.aligned.m16n8k64.row.col.s32.s4.s4.s32    { %r74565, %r74566, %r74567, %r74568 },    { %r86038, %r86038, %r86038, %r86038 },    { %r86040, %r86040 },            { %r74565, %r74566, %r74567, %r74568 }; 
	// end inline asm
	// begin inline asm
	mma.sync.aligned.m16n8k64.row.col.s32.s4.s4.s32    { %r74537, %r74538, %r74539, %r74540 },    { %r86038, %r86038, %r86038, %r86038 },    { %r86040, %r86040 },            { %r74537, %r74538, %r74539, %r74540 }; 
	// end inline asm
	// begin inline asm
	mma.sync.aligned.m16n8k64.row.col.s32.s4.s4.s32    { %r74551, %r74552, %r74553, %r74554 },    { %r86038, %r86038, %r86038, %r86038 },    { %r86040, %r86040 },            { %r74551, %r74552, %r74553, %r74554 }; 
	// end inline asm
	// begin inline asm
	mma.sync.aligned.m16n8k64.row.col.s32.s4.s4.s32    { %r74565, %r74566, %r74567, %r74568 },    { %r86038, %r86038, %r86038, %r86038 },    { %r86040, %r86040 },            { %r74565, %r74566, %r74567, %r74568 }; 
	// end inline asm
	// begin inline asm
	mma.sync.aligned.m16n8k64.row.col.s32.s4.s4.s32    { %r74537, %r74538, %r74539, %r74540 },    { %r86038, %r86038, %r86038, %r86038 },    { %r86040, %r86040 },            { %r74537, %r74538, %r74539, %r74540 }; 
	// end inline asm
	// begin inline asm
	mma.sync.aligned.m16n8k64.row.col.s32.s4.s4.s32    { %r74551, %r74552, %r74553, %r74554 },    { %r86038, %r86038, %r86038, %r86038 },    { %r86040, %r86040 },            { %r74551, %r74552, %r74553, %r74554 }; 
	// end inline asm
	// begin inline asm
	mma.sync.aligned.m16n8k64.row.col.s32.s4.s4.s32    { %r74565, %r74566, %r74567, %r74568 },    { %r86038, %r86038, %r86038, %r86038 },    { %r86040, %r86040 },            { %r74565, %r74566, %r74567, %r74568 }; 
	// end inline asm
	// begin inline asm
	mma.sync.aligned.m16n8k64.row.col.s32.s4.s4.s32    { %r74537, %r74538, %r74539, %r74540 },    { %r86038, %r86038, %r86038, %r86038 },    { %r86040, %r86040 },            { %r74537, %r74538, %r74539, %r74540 }; 
	// end inline asm
	// begin inline asm
	mma.sync.aligned.m16n8k64.row.col.s32.s4.s4.s32    { %r74551, %r74552, %r74553, %r74554 },    { %r86038, %r86038, %r86038, %r86038 },    { %r86040, %r86040 },            { %r74551, %r74552, %r74553, %r74554 }; 
	// end inline asm
	// begin inline asm
	mma.sync.aligned.m16n8k64.row.col.s32.s4.s4.s32    { %r74565, %r74566, %r74567, %r74568 },    { %r86038, %r86038, %r86038, %r86038 },    { %r86040, %r86040 },            { %r74565, %r74566, %r74567, %r74568 }; 
	// end inline asm
	// begin inline asm
	mma.sync.aligned.m16n8k64.row.col.s32.s4.s4.s32    { %r74537, %r74538, %r74539, %r74540 },    { %r86038, %r86038, %r86038, %r86038 },    { %r86040, %r86040 },            { %r74537, %r74538, %r74539, %r74540 }; 
	// end inline asm
	// begin inline asm
	mma.sync.aligned.m16n8k64.row.col.s32.s4.s4.s32    { %r74551, %r74552, %r74553, %r74554 },    { %r86038, %r86038, %r86038, %r86038 },    { %r86040, %r86040 },            { %r74551, %r74552, %r74553, %r74554 }; 
	// end inline asm
	// begin inline asm
	mma.sync.aligned.m16n8k64.row.col.s32.s4.s4.s32    { %r74565, %r74566, %r74567, %r74568 },    { %r86038, %r86038, %r86038, %r86038 },    { %r86040, %r86040 },            { %r74565, %r74566, %r74567, %r74568 }; 
	// end inline asm
	// begin inline asm
	mma.sync.aligned.m16n8k64.row.col.s32.s4.s4.s32    { %r74537, %r74538, %r74539, %r74540 },    { %r86038, %r86038, %r86038, %r86038 },    { %r86040, %r86040 },            { %r74537, %r74538, %r74539, %r74540 }; 
	// end inline asm
	// begin inline asm
	mma.sync.aligned.m16n8k64.row.col.s32.s4.s4.s32    { %r74551, %r74552, %r74553, %r74554 },    { %r86038, %r86038, %r86038, %r86038 },    { %r86040, %r86040 },            { %r74551, %r74552, %r74553, %r74554 }; 
	// end inline asm
	// begin inline asm
	mma.sync.aligned.m16n8k64.row.col.s32.s4.s4.s32    { %r74565, %r74566, %r74567, %r74568 },    { %r86038, %r86038, %r86038, %r86038 },    { %r86040, %r86040 },            { %r74565, %r74566, %r74567, %r74568 }; 
	// end inline asm
	// begin inline asm
	mma.sync.aligned.m16n8k64.row.col.s32.s4.s4.s32    { %r74537, %r74538, %r74539, %r74540 },    { %r86038, %r86038, %r86038, %r86038 },    { %r86040, %r86040 },            { %r74537, %r74538, %r74539, %r74540 }; 
	// end inline asm
	// begin inline asm
	mma.sync.aligned.m16n8k64.row.col.s32.s4.s4.s32    { %r74551, %r74552, %r74553, %r74554 },    { %r86038, %r86038, %r86038, %r86038 },    { %r86040, %r86040 },            { %r74551, %r74552, %r74553, %r74554 }; 
	// end inline asm
	// begin inline asm
	mma.sync.aligned.m16n8k64.row.col.s32.s4.s4.s32    { %r74565, %r74566, %r74567, %r74568 },    { %r86038, %r86038, %r86038, %r86038 },    { %r86040, %r86040 },            { %r74565, %r74566, %r74567, %r74568 }; 
	// end inline asm
	// begin inline asm
	mma.sync.aligned.m16n8k64.row.col.s32.s4.s4.s32    { %r74537, %r74538, %r74539, %r74540 },    { %r86038, %r86038, %r86038, %r86038 },    { %r86040, %r86040 },            { %r74537, %r74538, %r74539, %r74540 }; 
	// end inline asm
	// begin inline asm
	mma.sync.aligned.m16n8k64.row.col.s32.s4.s4.s32    { %r74551, %r74552, %r74553, %r74554 },    { %r86038, %r86038, %r86038, %r86038 },    { %r86040, %r86040 },            { %r74551, %r74552, %r74553, %r74554 }; 
	// end inline asm
	// begin inline asm
	mma.sync.aligned.m16n8k64.row.col.s32.s4.s4.s32    { %r74565, %r74566, %r74567, %r74568 },    { %r86038, %r86038, %r86038, %r86038 },    { %r86040, %r86040 },            { %r74565, %r74566, %r74567, %r74568 }; 
	// end inline asm
	// begin inline asm
	mma.sync.aligned.m16n8k64.row.col.s32.s4.s4.s32    { %r74537, %r74538, %r74539, %r74540 },    { %r86038, %r86038, %r86038, %r86038 },    { %r86040, %r86040 },            { %r74537, %r74538, %r74539, %r74540 }; 
	// end inline asm
	// begin inline asm
	mma.sync.aligned.m16n8k64.row.col.s32.s4.s4.s32    { %r74551, %r74552, %r74553, %r74554 },    { %r86038, %r86038, %r86038, %r86038 },    { %r86040, %r86040 },            { %r74551, %r74552, %r74553, %r74554 }; 
	// end inline asm
	// begin inline asm
	mma.sync.aligned.m16n8k64.row.col.s32.s4.s4.s32    { %r74565, %r74566, %r74567, %r74568 },    { %r86038, %r86038, %r86038, %r86038 },    { %r86040, %r86040 },            { %r74565, %r74566, %r74567, %r74568 }; 
	// end inline asm
	// begin inline asm
	mma.sync.aligned.m16n8k64.row.col.s32.s4.s4.s32    { %r74537, %r74538, %r74539, %r74540 },    { %r86038, %r86038, %r86038, %r86038 },    { %r86040, %r86040 },            { %r74537, %r74538, %r74539, %r74540 }; 
	// end inline asm
	// begin inline asm
	mma.sync.aligned.m16n8k64.row.col.s32.s4.s4.s32    { %r74551, %r74552, %r74553, %r74554 },    { %r86038, %r86038, %r86038, %r86038 },    { %r86040, %r86040 },            { %r74551, %r74552, %r74553, %r74554 }; 
	// end inline asm
	// begin inline asm
	mma.sync.aligned.m16n8k64.row.col.s32.s4.s4.s32    { %r74565, %r74566, %r74567, %r74568 },    { %r86038, %r86038, %r86038, %r86038 },    { %r86040, %r86040 },            { %r74565, %r74566, %r74567, %r74568 }; 
	// end inline asm
	// begin inline asm
	mma.sync.aligned.m16n8k64.row.col.s32.s4.s4.s32    { %r74537, %r74538, %r74539, %r74540 },    { %r86038, %r86038, %r86038, %r86038 },    { %r86040, %r86040 },            { %r74537, %r74538, %r74539, %r74540 }; 
	// end inline asm
	// begin inline asm
	mma.sync.aligned.m16n8k64.row.col.s32.s4.s4.s32    { %r74551, %r74552, %r74553, %r74554 },    { %r86038, %r86038, %r86038, %r86038 },    { %r86040, %r86040 },            { %r74551, %r74552, %r74553, %r74554 }; 
	// end inline asm
	// begin inline asm
	mma.sync.aligned.m16n8k64.row.col.s32.s4.s4.s32    { %r74565, %r74566, %r74567, %r74568 },    { %r86038, %r86038, %r86038, %r86038 },    { %r86040, %r86040 },            { %r74565, %r74566, %r74567, %r74568 }; 
	// end inline asm
	// begin inline asm
	mma.sync.aligned.m16n8k64.row.col.s32.s4.s4.s32    { %r74537, %r74538, %r74539, %r74540 },    { %r86038, %r86038, %r86038, %r86038 },    { %r86040, %r86040 },            { %r74537, %r74538, %r74539, %r74540 }; 
	// end inline asm
	// begin inline asm
	mma.sync.aligned.m16n8k64.row.col.s32.s4.s4.s32    { %r74551, %r74552, %r74553, %r74554 },    { %r86038, %r86038, %r86038, %r86038 },    { %r86040, %r86040 },            { %r74551, %r74552, %r74553, %r74554 }; 
	// end inline asm
	// begin inline asm
	mma.sync.aligned.m16n8k64.row.col.s32.s4.s4.s32    { %r74565, %r74566, %r74567, %r74568 },    { %r86038, %r86038, %r86038, %r86038 },    { %r86040, %r86040 },            { %r74565, %r74566, %r74567, %r74568 }; 
	// end inline asm
	// begin inline asm
	mma.sync.aligned.m16n8k64.row.col.s32.s4.s4.s32    { %r74537, %r74538, %r74539, %r74540 },    { %r86038, %r86038, %r86038, %r86038 },    { %r86040, %r86040 },            { %r74537, %r74538, %r74539, %r74540 }; 
	// end inline asm
	// begin inline asm
	mma.sync.aligned.m16n8k64.row.col.s32.s4.s4.s32    { %r74551, %r74552, %r74553, %r74554 },    { %r86038, %r86038, %r86038, %r86038 },    { %r86040, %r86040 },            { %r74551, %r74552, %r74553, %r74554 }; 
	// end inline asm
	// begin inline asm
	mma.sync.aligned.m16n8k64.row.col.s32.s4.s4.s32    { %r74565, %r74566, %r74567, %r74568 },    { %r86038, %r86038, %r86038, %r86038 },    { %r86040, %r86040 },            { %r74565, %r74566, %r74567, %r74568 }; 
	// end inline asm
	// begin inline asm
	mma.sync.aligned.m16n8k64.row.col.s32.s4.s4.s32    { %r74537, %r74538, %r74539, %r74540 },    { %r86038, %r86038, %r86038, %r86038 },    { %r86040, %r86040 },            { %r74537, %r74538, %r74539, %r74540 }; 
	// end inline asm
	// begin inline asm
	mma.sync.aligned.m16n8k64.row.col.s32.s4.s4.s32    { %r74551, %r74552, %r74553, %r74554 },    { %r86038, %r86038, %r86038, %r86038 },    { %r86040, %r86040 },            { %r74551, %r74552, %r74553, %r74554 }; 
	// end inline asm
	// begin inline asm
	mma.sync.aligned.m16n8k64.row.col.s32.s4.s4.s32    { %r74565, %r74566, %r74567, %r74568 },    { %r86038, %r86038, %r86038, %r86038 },    { %r86040, %r86040 },            { %r74565, %r74566, %r74567, %r74568 }; 
	// end inline asm
	// begin inline asm
	mma.sync.aligned.m16n8k64.row.col.s32.s4.s4.s32    { %r74537, %r74538, %r74539, %r74540 },    { %r86038, %r86038, %r86038, %r86038 },    { %r86040, %r86040 },            { %r74537, %r74538, %r74539, %r74540 }; 
	// end inline asm
	// begin inline asm
	mma.sync.aligned.m16n8k64.row.col.s32.s4.s4.s32    { %r74551, %r74552, %r74553, %r74554 },    { %r86038, %r86038, %r86038, %r86038 },    { %r86040, %r86040 },            { %r74551, %r74552, %r74553, %r74554 }; 
	// end inline asm
	// begin inline asm
	mma.sync.aligned.m16n8k64.row.col.s32.s4.s4.s32    { %r74565, %r74566, %r74567, %r74568 },    { %r86038, %r86038, %r86038, %r86038 },    { %r86040, %r86040 },            { %r74565, %r74566, %r74567, %r74568 }; 
	// end inline asm
	// begin inline asm
	mma.sync.aligned.m16n8k64.row.col.s32.s4.s4.s32    { %r74537, %r74538, %r74539, %r74540 },    { %r86038, %r86038, %r86038, %r86038 },    { %r86040, %r86040 },            { %r74537, %r74538, %r74539, %r74540 }; 
	// end inline asm
	// begin inline asm
	mma.sync.aligned.m16n8k64.row.col.s32.s4.s4.s32    { %r74551, %r74552, %r74553, %r74554 },    { %r86038, %r86038, %r86038, %r86038 },    { %r86040, %r86040 },            { %r74551, %r74552, %r74553, %r74554 }; 
	// end inline asm
	// begin inline asm
	mma.sync.aligned.m16n8k64.row.col.s32.s4.s4.s32    { %r74565, %r74566, %r74567, %r74568 },    { %r86038, %r86038, %r86038, %r86038 },    { %r86040, %r86040 },            { %r74565, %r74566, %r74567, %r74568 }; 
	// end inline asm
	// begin inline asm
	mma.sync.aligned.m16n8k64.row.col.s32.s4.s4.s32    { %r74537, %r74538, %r74539, %r74540 },    { %r86038, %r86038, %r86038, %r86038 },    { %r86040, %r86040 },            { %r74537, %r74538, %r74539, %r74540 }; 
	// end inline asm
	// begin inline asm
	mma.sync.aligned.m16n8k64.row.col.s32.s4.s4.s32    { %r74551, %r74552, %r74553, %r74554 },    { %r86038, %r86038, %r86038, %r86038 },    { %r86040, %r86040 },            { %r74551, %r74552, %r74553, %r74554 }; 
	// end inline asm
	// begin inline asm
	mma.sync.aligned.m16n8k64.row.col.s32.s4.s4.s32    { %r74565, %r74566, %r74567, %r74568 },    { %r86038, %r86038, %r86038, %r86038 },    { %r86040, %r86040 },            { %r74565, %r74566, %r74567, %r74568 }; 
	// end inline asm
	// begin inline asm
	mma.sync.aligned.m16n8k64.row.col.s32.s4.s4.s32    { %r74537, %r74538, %r74539, %r74540 },    { %r86038, %r86038, %r86038, %r86038 },    { %r86040, %r86040 },            { %r74537, %r74538, %r74539, %r74540 }; 
	// end inline asm
	// begin inline asm
	mma.sync.aligned.m16n8k64.row.col.s32.s4.s4.s32    { %r74551, %r74552, %r74553, %r74554 },    { %r86038, %r86038, %r86038, %r86038 },    { %r86040, %r86040 },            { %r74551, %r74552, %r74553, %r74554 }; 
	// end inline asm
	// begin inline asm
	mma.sync.aligned.m16n8k64.row.col.s32.s4.s4.s32    { %r74565, %r74566, %r74567, %r74568 },    { %r86038, %r86038, %r86038, %r86038 },    { %r86040, %r86040 },            { %r74565, %r74566, %r74567, %r74568 }; 
	// end inline asm
	// begin inline asm
	mma.sync.aligned.m16n8k64.row.col.s32.s4.s4.s32    { %r74537, %r74538, %r74539, %r74540 },    { %r86038, %r86038, %r86038, %r86038 },    { %r86040, %r86040 },            { %r74537, %r74538, %r74539, %r74540 }; 
	// end inline asm
	// begin inline asm
	mma.sync.aligned.m16n8k64.row.col.s32.s4.s4.s32    { %r74551, %r74552, %r74553, %r74554 },    { %r86038, %r86038, %r86038, %r86038 },    { %r86040, %r86040 },            { %r74551, %r74552, %r74553, %r74554 }; 
	// end inline asm
	// begin inline asm
	mma.sync.aligned.m16n8k64.row.col.s32.s4.s4.s32    { %r74565, %r74566, %r74567, %r74568 },    { %r86038, %r86038, %r86038, %r86038 },    { %r86040, %r86040 },            { %r74565, %r74566, %r74567, %r74568 }; 
	// end inline asm
	// begin inline asm
	mma.sync.aligned.m16n8k64.row.col.s32.s4.s4.s32    { %r74537, %r74538, %r74539, %r74540 },    { %r86038, %r86038, %r86038, %r86038 },    { %r86040, %r86040 },            { %r74537, %r74538, %r74539, %r74540 }; 
	// end inline asm
	// begin inline asm
	mma.sync.aligned.m16n8k64.row.col.s32.s4.s4.s32    { %r74551, %r74552, %r74553, %r74554 },    { %r86038, %r86038, %r86038, %r86038 },    { %r86040, %r86040 },            { %r74551, %r74552, %r74553, %r74554 }; 
	// end inline asm
	// begin inline asm
	mma.sync.aligned.m16n8k64.row.col.s32.s4.s4.s32    { %r74565, %r74566, %r74567, %r74568 },    { %r86038, %r86038, %r86038, %r86038 },    { %r86040, %r86040 },            { %r74565, %r74566, %r74567, %r74568 }; 
	// end inline asm
	// begin inline asm
	mma.sync.aligned.m16n8k64.row.col.s32.s4.s4.s32    { %r74537, %r74538, %r74539, %r74540 },    { %r86038, %r86038, %r86038, %r86038 },    { %r86040, %r86040 },            { %r74537, %r74538, %r74539, %r74540 }; 
	// end inline asm
	// begin inline asm
	mma.sync.aligned.m16n8k64.row.col.s32.s4.s4.s32    { %r74551, %r74552, %r74553, %r74554 },    { %r86038, %r86038, %r86038, %r86038 },    { %r86040, %r86040 },            { %r74551, %r74552, %r74553, %r74554 }; 
	// end inline asm
	// begin inline asm
	mma.sync.aligned.m16n8k64.row.col.s32.s4.s4.s32    { %r74565, %r74566, %r74567, %r74568 },    { %r86038, %r86038, %r86038, %r86038 },    { %r86040, %r86040 },            { %r74565, %r74566, %r74567, %r74568 }; 
	// end inline asm
	// begin inline asm
	mma.sync.aligned.m16n8k64.row.col.s32.s4.s4.s32    { %r74537, %r74538, %r74539, %r74540 },    { %r86038, %r86038, %r86038, %r86038 },    { %r86040, %r86040 },            { %r74537, %r74538, %r74539, %r74540 }; 
	// end inline asm
	// begin inline asm
	mma.sync.aligned.m16n8k64.row.col.s32.s4.s4.s32    { %r74551, %r74552, %r74553, %r74554 },    { %r86038, %r86038, %r86038, %r86038 },    { %r86040, %r86040 },            { %r74551, %r74552, %r74553, %r74554 }; 
	// end inline asm
	// begin inline asm
	mma.sync.aligned.m16n8k64.row.col.s32.s4.s4.s32    { %r74565, %r74566, %r74567, %r74568 },    { %r86038, %r86038, %r86038, %r86038 },    { %r86040, %r86040 },            { %r74565, %r74566, %r74567, %r74568 }; 
	// end inline asm
	// begin inline asm
	mma.sync.aligned.m16n8k64.row.col.s32.s4.s4.s32    { %r74537, %r74538, %r74539, %r74540 },    { %r86038, %r86038, %r86038, %r86038 },    { %r86040, %r86040 },            { %r74537, %r74538, %r74539, %r74540 }; 
	// end inline asm
	// begin inline asm
	mma.sync.aligned.m16n8k64.row.col.s32.s4.s4.s32    { %r74551, %r74552, %r74553, %r74554 },    { %r86038, %r86038, %r86038, %r86038 },    { %r86040, %r86040 },            { %r74551, %r74552, %r74553, %r74554 }; 
	// end inline asm
	// begin inline asm
	mma.sync.aligned.m16n8k64.row.col.s32.s4.s4.s32    { %r74565, %r74566, %r74567, %r74568 },    { %r86038, %r86038, %r86038, %r86038 },    { %r86040, %r86040 },            { %r74565, %r74566, %r74567, %r74568 }; 
	// end inline asm
	// begin inline asm
	mma.sync.aligned.m16n8k64.row.col.s32.s4.s4.s32    { %r74537, %r74538, %r74539, %r74540 },    { %r86038, %r86038, %r86038, %r86038 },    { %r86040, %r86040 },            { %r74537, %r74538, %r74539, %r74540 }; 
	// end inline asm
	// begin inline asm
	mma.sync.aligned.m16n8k64.row.col.s32.s4.s4.s32    { %r74551, %r74552, %r74553, %r74554 },    { %r86038, %r86038, %r86038, %r86038 },    { %r86040, %r86040 },            { %r74551, %r74552, %r74553, %r74554 }; 
	// end inline asm
	// begin inline asm
	mma.sync.aligned.m16n8k64.row.col.s32.s4.s4.s32    { %r74565, %r74566, %r74567, %r74568 },    { %r86038, %r86038, %r86038, %r86038 },    { %r86040, %r86040 },            { %r74565, %r74566, %r74567, %r74568 }; 
	// end inline asm
	// begin inline asm
	mma.sync.aligned.m16n8k64.row.col.s32.s4.s4.s32    { %r74537, %r74538, %r74539, %r74540 },    { %r86038, %r86038, %r86038, %r86038 },    { %r86040, %r86040 },            { %r74537, %r74538, %r74539, %r74540 }; 
	// end inline asm
	// begin inline asm
	mma.sync.aligned.m16n8k64.row.col.s32.s4.s4.s32    { %r74551, %r74552, %r74553, %r74554 },    { %r86038, %r86038, %r86038, %r86038 },    { %r86040, %r86040 },            { %r74551, %r74552, %r74553, %r74554 }; 
	// end inline asm
	// begin inline asm
	mma.sync.aligned.m16n8k64.row.col.s32.s4.s4.s32    { %r74565, %r74566, %r74567, %r74568 },    { %r86038, %r86038, %r86038, %r86038 },    { %r86040, %r86040 },            { %r74565, %r74566, %r74567, %r74568 }; 
	// end inline asm
	// begin inline asm
	mma.sync.aligned.m16n8k64.row.col.s32.s4.s4.s32    { %r74537, %r74538, %r74539, %r74540 },    { %r86038, %r86038, %r86038, %r86038 },    { %r86040, %r86040 },            { %r74537, %r74538, %r74539, %r74540 }; 
	// end inline asm
	// begin inline asm
	mma.sync.aligned.m16n8k64.row.col.s32.s4.s4.s32    { %r74551, %r74552, %r74553, %r74554 },    { %r86038, %r86038, %r86038, %r86038 },    { %r86040, %r86040 },            { %r74551, %r74552, %r74553, %r74554 }; 
	// end inline asm
	// begin inline asm
	mma.sync.aligned.m16n8k64.row.col.s32.s4.s4.s32    { %r74565, %r74566, %r74567, %r74568 },    { %r86038, %r86038, %r86038, %r86038 },    { %r86040, %r86040 },            { %r74565, %r74566, %r74567, %r74568 }; 
	// end inline asm
	// begin inline asm
	mma.sync.aligned.m16n8k64.row.col.s32.s4.s4.s32    { %r74537, %r74538, %r74539, %r74540 },    { %r86038, %r86038, %r86038, %r86038 },    { %r86040, %r86040 },            { %r74537, %r74538, %r74539, %r74540 }; 
	// end inline asm
	// begin inline asm
	mma.sync.aligned.m16n8k64.row.col.s32.s4.s4.s32    { %r74551, %r74552, %r74553, %r74554 },    { %r86038, %r86038, %r86038, %r86038 },    { %r86040, %r86040 },            { %r74551, %r74552, %r74553, %r74554 }; 
	// end inline asm
	// begin inline asm
	mma.sync.aligned.m16n8k64.row.col.s32.s4.s4.s32    { %r74565, %r74566, %r74567, %r74568 },    { %r86038, %r86038, %r86038, %r86038 },    { %r86040, %r86040 },            { %r74565, %r74566, %r74567, %r74568 }; 
	// end inline asm
	// begin inline asm
	mma.sync.aligned.m16n8k64.row.col.s32.s4.s4.s32    { %r74537, %r74538, %r74539, %r74540 },    { %r86038, %r86038, %r86038, %r86038 },    { %r86040, %r86040 },            { %r74537, %r74538, %r74539, %r74540 }; 
	// end inline asm
	// begin inline asm
	mma.sync.aligned.m16n8k64.row.col.s32.s4.s4.s32    { %r74551, %r74552, %r74553, %r74554 },    { %r86038, %r86038, %r86038, %r86038 },    { %r86040, %r86040 },            { %r74551, %r74552, %r74553, %r74554 }; 
	// end inline asm
	// begin inline asm
	mma.sync.aligned.m16n8k64.row.col.s32.s4.s4.s32    { %r74565, %r74566, %r74567, %r74568 },    { %r86038, %r86038, %r86038, %r86038 },    { %r86040, %r86040 },            { %r74565, %r74566, %r74567, %r74568 }; 
	// end inline asm
	// begin inline asm
	mma.sync.aligned.m16n8k64.row.col.s32.s4.s4.s32    { %r74537, %r74538, %r74539, %r74540 },    { %r86038, %r86038, %r86038, %r86038 },    { %r86040, %r86040 },            { %r74537, %r74538, %r74539, %r74540 }; 
	// end inline asm
	// begin inline asm
	mma.sync.aligned.m16n8k64.row.col.s32.s4.s4.s32    { %r74551, %r74552, %r74553, %r74554 },    { %r86038, %r86038, %r86038, %r86038 },    { %r86040, %r86040 },            { %r74551, %r74552, %r74553, %r74554 }; 
	// end inline asm
	// begin inline asm
	mma.sync.aligned.m16n8k64.row.col.s32.s4.s4.s32    { %r74565, %r74566, %r74567, %r74568 },    { %r86038, %r86038, %r86038, %r86038 },    { %r86040, %r86040 },            { %r74565, %r74566, %r74567, %r74568 }; 
	// end inline asm
	// begin inline asm
	mma.sync.aligned.m16n8k64.row.col.s32.s4.s4.s32    { %r74537, %r74538, %r74539, %r74540 },    { %r86038, %r86038, %r86038, %r86038 },    { %r86040, %r86040 },            { %r74537, %r74538, %r74539, %r74540 }; 
	// end inline asm
	// begin inline asm
	mma.sync.aligned.m16n8k64.row.col.s32.s4.s4.s32    { %r74551, %r74552, %r74553, %r74554 },    { %r86038, %r86038, %r86038, %r86038 },    { %r86040, %r86040 },            { %r74551, %r74552, %r74553, %r74554 }; 
	// end inline asm
	// begin inline asm
	mma.sync.aligned.m16n8k64.row.col.s32.s4.s4.s32    { %r74565, %r74566, %r74567, %r74568 },    { %r86038, %r86038, %r86038, %r86038 },    { %r86040, %r86040 },            { %r74565, %r74566, %r74567, %r74568 }; 
	// end inline asm
	// begin inline asm
	mma.sync.aligned.m16n8k64.row.col.s32.s4.s4.s32    { %r74537, %r74538, %r74539, %r74540 },    { %r86038, %r86038, %r86038, %r86038 },    { %r86040, %r86040 },            { %r74537, %r74538, %r74539, %r74540 }; 
	// end inline asm
	// begin inline asm
	mma.sync.aligned.m16n8k64.row.col.s32.s4.s4.s32    { %r74551, %r74552, %r74553, %r74554 },    { %r86038, %r86038, %r86038, %r86038 },    { %r86040, %r86040 },            { %r74551, %r74552, %r74553, %r74554 }; 
	// end inline asm
	// begin inline asm
	mma.sync.aligned.m16n8k64.row.col.s32.s4.s4.s32    { %r74565, %r74566, %r74567, %r74568 },    { %r86038, %r86038, %r86038, %r86038 },    { %r86040, %r86040 },            { %r74565, %r74566, %r74567, %r74568 }; 
	// end inline asm
	// begin inline asm
	mma.sync.aligned.m16n8k64.row.col.s32.s4.s4.s32    { %r74537, %r74538, %r74539, %r74540 },    { %r86038, %r86038, %r86038, %r86038 },    { %r86040, %r86040 },            { %r74537, %r74538, %r74539, %r74540 }; 
	// end inline asm
	// begin inline asm
	mma.sync.aligned.m16n8k64.row.col.s32.s4.s4.s32    { %r74551, %r74552, %r74553, %r74554 },    { %r86038, %r86038, %r86038, %r86038 },    { %r86040, %r86040 },            { %r74551, %r74552, %r74553, %r74554 }; 
	// end inline asm
	// begin inline asm
	mma.sync.aligned.m16n8k64.row.col.s32.s4.s4.s32    { %r74565, %r74566, %r74567, %r74568 },    { %r86038, %r86038, %r86038, %r86038 },    { %r86040, %r86040 },            { %r74565, %r74566, %r74567, %r74568 }; 
	// end inline asm
	// begin inline asm
	mma.sync.aligned.m16n8k64.row.col.s32.s4.s4.s32    { %r74537, %r74538, %r74539, %r74540 },    { %r86038, %r86038, %r86038, %r86038 },    { %r86040, %r86040 },            { %r74537, %r74538, %r74539, %r74540 }; 
	// end inline asm
	// begin inline asm
	mma.sync.aligned.m16n8k64.row.col.s32.s4.s4.s32    { %r74551, %r74552, %r74553, %r74554 },    { %r86038, %r86038, %r86038, %r86038 },    { %r86040, %r86040 },            { %r74551, %r74552, %r74553, %r74554 }; 
	// end inline asm
	// begin inline asm
	mma.sync.aligned.m16n8k64.row.col.s32.s4.s4.s32    { %r74565, %r74566, %r74567, %r74568 },    { %r86038, %r86038, %r86038, %r86038 },    { %r86040, %r86040 },            { %r74565, %r74566, %r74567, %r74568 }; 
	// end inline asm
	// begin inline asm
	mma.sync.aligned.m16n8k64.row.col.s32.s4.s4.s32    { %r74537, %r74538, %r74539, %r74540 },    { %r86038, %r86038, %r86038, %r86038 },    { %r86040, %r86040 },            { %r74537, %r74538, %r74539, %r74540 }; 
	// end inline asm
	// begin inline asm
	mma.sync.aligned.m16n8k64.row.col.s32.s4.s4.s32    { %r74551, %r74552, %r74553, %r74554 },    { %r86038, %r86038, %r86038, %r86038 },    { %r86040, %r86040 },            { %r74551, %r74552, %r74553, %r74554 }; 
	// end inline asm
	// begin inline asm
	mma.sync.aligned.m16n8k64.row.col.s32.s4.s4.s32    { %r74565, %r74566, %r74567, %r74568 },    { %r86038, %r86038, %r86038, %r86038 },    { %r86040, %r86040 },            { %r74565, %r74566, %r74567, %r74568 }; 
	// end inline asm
	// begin inline asm
	mma.sync.aligned.m16n8k64.row.col.s32.s4.s4.s32    { %r74537, %r74538, %r74539, %r74540 },    { %r86038, %r86038, %r86038, %r86038 },    { %r86040, %r86040 },            { %r74537, %r74538, %r74539, %r74540 }; 
	// end inline asm
	// begin inline asm
	mma.sync.aligned.m16n8k64.row.col.s32.s4.s4.s32    { %r74551, %r74552, %r74553, %r74554 },    { %r86038, %r86038, %r86038, %r86038 },    { %r86040, %r86040 },            { %r74551, %r74552, %r74553, %r74554 }; 
	// end inline asm
	// begin inline asm
	mma.sync.aligned.m16n8k64.row.col.s32.s4.s4.s32    { %r74565, %r74566, %r74567, %r74568 },    { %r86038, %r86038, %r86038, %r86038 },    { %r86040, %r86040 },            { %r74565, %r74566, %r74567, %r74568 }; 
	// end inline asm
	// begin inline asm
	mma.sync.aligned.m16n8k64.row.col.s32.s4.s4.s32    { %r74537, %r74538, %r74539, %r74540 },    { %r86038, %r86038, %r86038, %r86038 },    { %r86040, %r86040 },            { %r74537, %r74538, %r74539, %r74540 }; 
	// end inline asm
	// begin inline asm
	mma.sync.aligned.m16n8k64.row.col.s32.s4.s4.s32    { %r74551, %r74552, %r74553, %r74554 },    { %r86038, %r86038, %r86038, %r86038 },    { %r86040, %r86040 },            { %r74551, %r74552, %r74553, %r74554 }; 
	// end inline asm
	// begin inline asm
	mma.sync.aligned.m16n8k64.row.col.s32.s4.s4.s32    { %r74565, %r74566, %r74567, %r74568 },    { %r86038, %r86038, %r86038, %r86038 },    { %r86040, %r86040 },            { %r74565, %r74566, %r74567, %r74568 }; 
	// end inline asm
	// begin inline asm
	mma.sync.aligned.m16n8k64.row.col.s32.s4.s4.s32    { %r74537, %r74538, %r74539, %r74540 },    { %r86038, %r86038, %r86038, %r86038 },    { %r86040, %r86040 },            { %r74537, %r74538, %r74539, %r74540 }; 
	// end inline asm
	// begin inline asm
	mma.sync.aligned.m16n8k64.row.col.s32.s4.s4.s32    { %r74551, %r74552, %r74553, %r74554 },    { %r86038, %r86038, %r86038, %r86038 },    { %r86040, %r86040 },            { %r74551, %r74552, %r74553, %r74554 }; 
	// end inline asm
	// begin inline asm
	mma.sync.aligned.m16n8k64.row.col.s32.s4.s4.s32    { %r74565, %r74566, %r74567, %r74568 },    { %r86038, %r86038, %r86038, %r86038 },    { %r86040, %r86040 },            { %r74565, %r74566, %r74567, %r74568 }; 
	// end inline asm
	// begin inline asm
	mma.sync.aligned.m16n8k64.row.col.s32.s4.s4.s32    { %r74537, %r74538, %r74539, %r74540 },    { %r86038, %r86038, %r86038, %r86038 },    { %r86040, %r86040 },            { %r74537, %r74538, %r74539, %r74540 }; 
	// end inline asm
	// begin inline asm
	mma.sync.aligned.m16n8k64.row.col.s32.s4.s4.s32    { %r74551, %r74552, %r74553, %r74554 },    { %r86038, %r86038, %r86038, %r86038 },    { %r86040, %r86040 },            { %r74551, %r74552, %r74553, %r74554 }; 
	// end inline asm
	// begin inline asm
	mma.sync.aligned.m16n8k64.row.col.s32.s4.s4.s32    { %r74565, %r74566, %r74567, %r74568 },    { %r86038, %r86038, %r86038, %r86038 },    { %r86040, %r86040 },            { %r74565, %r74566, %r74567, %r74568 }; 
	// end inline asm
	// begin inline asm
	mma.sync.aligned.m16n8k64.row.col.s32.s4.s4.s32    { %r74537, %r74538, %r74539, %r74540 },    { %r86038, %r86038, %r86038, %r86038 },    { %r86040, %r86040 },            { %r74537, %r74538, %r74539, %r74540 }; 
	// end inline asm
	// begin inline asm
	mma.sync.aligned.m16n8k64.row.col.s32.s4.s4.s32    { %r74551, %r74552, %r74553, %r74554 },    { %r86038, %r86038, %r86038, %r86038 },    { %r86040, %r86040 },            { %r74551, %r74552, %r74553, %r74554 }; 
	// end inline asm
	// begin inline asm
	mma.sync.aligned.m16n8k64.row.col.s32.s4.s4.s32    { %r74565, %r74566, %r74567, %r74568 },    { %r86038, %r86038, %r86038, %r86038 },    { %r86040, %r86040 },            { %r74565, %r74566, %r74567, %r74568 }; 
	// end inline asm
	// begin inline asm
	mma.sync.aligned.m16n8k64.row.col.s32.s4.s4.s32    { %r74537, %r74538, %r74539, %r74540 },    { %r86038, %r86038, %r86038, %r86038 },    { %r86040, %r86040 },            { %r74537, %r74538, %r74539, %r74540 }; 
	// end inline asm
	// begin inline asm
	mma.sync.aligned.m16n8k64.row.col.s32.s4.s4.s32    { %r74551, %r74552, %r74553, %r74554 },    { %r86038, %r86038, %r86038, %r86038 },    { %r86040, %r86040 },            { %r74551, %r74552, %r74553, %r74554 }; 
	// end inline asm
	// begin inline asm
	mma.sync.aligned.m16n8k64.row.col.s32.s4.s4.s32    { %r74565, %r74566, %r74567, %r74568 },    { %r86038, %r86038, %r86038, %r86038 },    { %r86040, %r86040 },            { %r74565, %r74566, %r74567, %r74568 }; 
	// end inline asm
	// begin inline asm
	mma.sync.aligned.m16n8k64.row.col.s32.s4.s4.s32    { %r74537, %r74538, %r74539, %r74540 },    { %r86038, %r86038, %r86038, %r86038 },    { %r86040, %r86040 },            { %r74537, %r74538, %r74539, %r74540 }; 
	// end inline asm
	// begin inline asm
	mma.sync.aligned.m16n8k64.row.col.s32.s4.s4.s32    { %r74551, %r74552, %r74553, %r74554 },    { %r86038, %r86038, %r86038, %r86038 },    { %r86040, %r86040 },            { %r74551, %r74552, %r74553, %r74554 }; 
	// end inline asm
	// begin inline asm
	mma.sync.aligned.m16n8k64.row.col.s32.s4.s4.s32    { %r74565, %r74566, %r74567, %r74568 },    { %r86038, %r86038, %r86038, %r86038 },    { %r86040, %r86040 },            { %r74565, %r74566, %r74567, %r74568 }; 
	// end inline asm
	// begin inline asm
	mma.sync.aligned.m16n8k64.row.col.s32.s4.s4.s32    { %r74537, %r74538, %r74539, %r74540 },    { %r86038, %r86038, %r86038, %r86038 },    { %r86040, %r86040 },            { %r74537, %r74538, %r74539, %r74540 }; 
	// end inline asm
	// begin inline asm
	mma.sync.aligned.m16n8k64.row.col.s32.s4.s4.s32    { %r74551, %r74552, %r74553, %r74554 },    { %r86038, %r86038, %r86038, %r86038 },    { %r86040, %r86040 },            { %r74551, %r74552, %r74553, %r74554 }; 
	// end inline asm
	// begin inline asm
	mma.sync.aligned.m16n8k64.row.col.s32.s4.s4.s32    { %r74565, %r74566, %r74567, %r74568 },    { %r86038, %r86038, %r86038, %r86038 },    { %r86040, %r86040 },            { %r74565, %r74566, %r74567, %r74568 }; 
	// end inline asm
	// begin inline asm
	mma.sync.aligned.m16n8k64.row.col.s32.s4.s4.s32    { %r74537, %r74538, %r74539, %r74540 },    { %r86038, %r86038, %r86038, %r86038 },    { %r86040, %r86040 },            { %r74537, %r74538, %r74539, %r74540 }; 
	// end inline asm
	// begin inline asm
	mma.sync.aligned.m16n8k64.row.col.s32.s4.s4.s32    { %r74551, %r74552, %r74553, %r74554 },    { %r86038, %r86038, %r86038, %r86038 },    { %r86040, %r86040 },            { %r74551, %r74552, %r74553, %r74554 }; 
	// end inline asm
	// begin inline asm
	mma.sync.aligned.m16n8k64.row.col.s32.s4.s4.s32    { %r74565, %r74566, %r74567, %r74568 },    { %r86038, %r86038, %r86038, %r86038 },    { %r86040, %r86040 },            { %r74565, %r74566, %r74567, %r74568 }; 
	// end inline asm
	// begin inline asm
	mma.sync.aligned.m16n8k64.row.col.s32.s4.s4.s32    { %r74537, %r74538, %r74539, %r74540 },    { %r86038, %r86038, %r86038, %r86038 },    { %r86040, %r86040 },            { %r74537, %r74538, %r74539, %r74540 }; 
	// end inline asm
	// begin inline asm
	mma.sync.aligned.m16n8k64.row.col.s32.s4.s4.s32    { %r74551, %r74552, %r74553, %r74554 },    { %r86038, %r86038, %r86038, %r86038 },    { %r86040, %r86040 },            { %r74551, %r74552, %r74553, %r74554 }; 
	// end inline asm
	// begin inline asm
	mma.sync.aligned.m16n8k64.row.col.s32.s4.s4.s32    { %r74565, %r74566, %r74567, %r74568 },    { %r86038, %r86038, %r86038, %r86038 },    { %r86040, %r86040 },            { %r74565, %r74566, %r74567, %r74568 }; 
	// end inline asm
	// begin inline asm
	mma.sync.aligned.m16n8k64.row.col.s32.s4.s4.s32    { %r74537, %r74538, %r74539, %r74540 },    { %r86038, %r86038, %r86038, %r86038 },    { %r86040, %r86040 },            { %r74537, %r74538, %r74539, %r74540 }; 
	// end inline asm
	// begin inline asm
	mma.sync.aligned.m16n8k64.row.col.s32.s4.s4.s32    { %r74551, %r74552, %r74553, %r74554 },    { %r86038, %r86038, %r86038, %r86038 },    { %r86040, %r86040 },            { %r74551, %r74552, %r74553, %r74554 }; 
	// end inline asm
	// begin inline asm
	mma.sync.aligned.m16n8k64.row.col.s32.s4.s4.s32    { %r74565, %r74566, %r74567, %r74568 },    { %r86038, %r86038, %r86038, %r86038 },    { %r86040, %r86040 },            { %r74565, %r74566, %r74567, %r74568 }; 
	// end inline asm
	// begin inline asm
	mma.sync.aligned.m16n8k64.row.col.s32.s4.s4.s32    { %r74537, %r74538, %r74539, %r74540 },    { %r86038, %r86038, %r86038, %r86038 },    { %r86040, %r86040 },            { %r74537, %r74538, %r74539, %r74540 }; 
	// end inline asm
	// begin inline asm
	mma.sync.aligned.m16n8k64.row.col.s32.s4.s4.s32    { %r74551, %r74552, %r74553, %r74554 },    { %r86038, %r86038, %r86038, %r86038 },    { %r86040, %r86040 },            { %r74551, %r74552, %r74553, %r74554 }; 
	// end inline asm
	// begin inline asm
	mma.sync.aligned.m16n8k64.row.col.s32.s4.s4.s32    { %r74565, %r74566, %r74567, %r74568 },    { %r86038, %r86038, %r86038, %r86038 },    { %r86040, %r86040 },            { %r74565, %r74566, %r74567, %r74568 }; 
	// end inline asm
	// begin inline asm
	mma.sync.aligned.m16n8k64.row.col.s32.s4.s4.s32    { %r74537, %r74538, %r74539, %r74540 },    { %r86038, %r86038, %r86038, %r86038 },    { %r86040, %r86040 },            { %r74537, %r74538, %r74539, %r74540 }; 
	// end inline asm
	// begin inline asm
	mma.sync.aligned.m16n8k64.row.col.s32.s4.s4.s32    { %r74551, %r74552, %r74553, %r74554 },    { %r86038, %r86038, %r86038, %r86038 },    { %r86040, %r86040 },            { %r74551, %r74552, %r74553, %r74554 }; 
	// end inline asm
	// begin inline asm
	mma.sync.aligned.m16n8k64.row.col.s32.s4.s4.s32    { %r74565, %r74566, %r74567, %r74568 },    { %r86038, %r86038, %r86038, %r86038 },    { %r86040, %r86040 },            { %r74565, %r74566, %r74567, %r74568 }; 
	// end inline asm
	// begin inline asm
	mma.sync.aligned.m16n8k64.row.col.s32.s4.s4.s32    { %r74537, %r74538, %r74539, %r74540 },    { %r86038, %r86038, %r86038, %r86038 },    { %r86040, %r86040 },            { %r74537, %r74538, %r74539, %r74540 }; 
	// end inline asm
	// begin inline asm
	mma.sync.aligned.m16n8k64.row.col.s32.s4.s4.s32    { %r74551, %r74552, %r74553, %r74554 },    { %r86038, %r86038, %r86038, %r86038 },    { %r86040, %r86040 },            { %r74551, %r74552, %r74553, %r74554 }; 
	// end inline asm
	// begin inline asm
	mma.sync.aligned.m16n8k64.row.col.s32.s4.s4.s32    { %r74565, %r74566, %r74567, %r74568 },    { %r86038, %r86038, %r86038, %r86038 },    { %r86040, %r86040 },            { %r74565, %r74566, %r74567, %r74568 }; 
	// end inline asm
	// begin inline asm
	mma.sync.aligned.m16n8k64.row.col.s32.s4.s4.s32    { %r74537, %r74538, %r74539, %r74540 },    { %r86038, %r86038, %r86038, %r86038 },    { %r86040, %r86040 },            { %r74537, %r74538, %r74539, %r74540 }; 
	// end inline asm
	// begin inline asm
	mma.sync.aligned.m16n8k64.row.col.s32.s4.s4.s32    { %r74551, %r74552, %r74553, %r74554 },    { %r86038, %r86038, %r86038, %r86038 },    { %r86040, %r86040 },            { %r74551, %r74552, %r74553, %r74554 }; 
	// end inline asm
	// begin inline asm
	mma.sync.aligned.m16n8k64.row.col.s32.s4.s4.s32    { %r74565, %r74566, %r74567, %r74568 },    { %r86038, %r86038, %r86038, %r86038 },    { %r86040, %r86040 },            { %r74565, %r74566, %r74567, %r74568 }; 
	// end inline asm
	// begin inline asm
	mma.sync.aligned.m16n8k64.row.col.s32.s4.s4.s32    { %r74537, %r74538, %r74539, %r74540 },    { %r86038, %r86038, %r86038, %r86038 },    { %r86040, %r86040 },            { %r74537, %r74538, %r74539, %r74540 }; 
	// end inline asm
	// begin inline asm
	mma.sync.aligned.m16n8k64.row.col.s32.s4.s4.s32    { %r74551, %r74552, %r74553, %r74554 },    { %r86038, %r86038, %r86038, %r86038 },    { %r86040, %r86040 },            { %r74551, %r74552, %r74553, %r74554 }; 
	// end inline asm
	// begin inline asm
	mma.sync.aligned.m16n8k64.row.col.s32.s4.s4.s32    { %r74565, %r74566, %r74567, %r74568 },    { %r86038, %r86038, %r86038, %r86038 },    { %r86040, %r86040 },            { %r74565, %r74566, %r74567, %r74568 }; 
	// end inline asm
	// begin inline asm
	mma.sync.aligned.m16n8k64.row.col.s32.s4.s4.s32    { %r74537, %r74538, %r74539, %r74540 },    { %r86038, %r86038, %r86038, %r86038 },    { %r86040, %r86040 },            { %r74537, %r74538, %r74539, %r74540 }; 
	// end inline asm
	// begin inline asm
	mma.sync.aligned.m16n8k64.row.col.s32.s4.s4.s32    { %r74551, %r74552, %r74553, %r74554 },    { %r86038, %r86038, %r86038, %r86038 },    { %r86040, %r86040 },            { %r74551, %r74552, %r74553, %r74554 }; 
	// end inline asm
	// begin inline asm
	mma.sync.aligned.m16n8k64.row.col.s32.s4.s4.s32    { %r74565, %r74566, %r74567, %r74568 },    { %r86038, %r86038, %r86038, %r86038 },    { %r86040, %r86040 },            { %r74565, %r74566, %r74567, %r74568 }; 
	// end inline asm
	// begin inline asm
	mma.sync.aligned.m16n8k64.row.col.s32.s4.s4.s32    { %r74537, %r74538, %r74539, %r74540 },    { %r86038, %r86038, %r86038, %r86038 },    { %r86040, %r86040 },            { %r74537, %r74538, %r74539, %r74540 }; 
	// end inline asm
	// begin inline asm
	mma.sync.aligned.m16n8k64.row.col.s32.s4.s4.s32    { %r74551, %r74552, %r74553, %r74554 },    { %r86038, %r86038, %r86038, %r86038 },    { %r86040, %r86040 },            { %r74551, %r74552, %r74553, %r74554 }; 
	// end inline asm
	// begin inline asm
	mma.sync.aligned.m16n8k64.row.col.s32.s4.s4.s32    { %r74565, %r74566, %r74567, %r74568 },    { %r86038, %r86038, %r86038, %r86038 },    { %r86040, %r86040 },            { %r74565, %r74566, %r74567, %r74568 }; 
	// end inline asm
	// begin inline asm
	mma.sync.aligned.m16n8k64.row.col.s32.s4.s4.s32    { %r74537, %r74538, %r74539, %r74540 },    { %r86038, %r86038, %r86038, %r86038 },    { %r86040, %r86040 },            { %r74537, %r74538, %r74539, %r74540 }; 
	// end inline asm
	// begin inline asm
	mma.sync.aligned.m16n8k64.row.col.s32.s4.s4.s32    { %r74551, %r74552, %r74553, %r74554 },    { %r86038, %r86038, %r86038, %r86038 },    { %r86040, %r86040 },            { %r74551, %r74552, %r74553, %r74554 }; 
	// end inline asm
	// begin inline asm
	mma.sync.aligned.m16n8k64.row.col.s32.s4.s4.s32    { %r74565, %r74566, %r74567, %r74568 },    { %r86038, %r86038, %r86038, %r86038 },    { %r86040, %r86040 },            { %r74565, %r74566, %r74567, %r74568 }; 
	// end inline asm
	// begin inline asm
	mma.sync.aligned.m16n8k64.row.col.s32.s4.s4.s32    { %r74537, %r74538, %r74539, %r74540 },    { %r86038, %r86038, %r86038, %r86038 },    { %r86040, %r86040 },            { %r74537, %r74538, %r74539, %r74540 }; 
	// end inline asm
	// begin inline asm
	mma.sync.aligned.m16n8k64.row.col.s32.s4.s4.s32    { %r74551, %r74552, %r74553, %r74554 },    { %r86038, %r86038, %r86038, %r86038 },    { %r86040, %r86040 },            { %r74551, %r74552, %r74553, %r74554 }; 
	// end inline asm
	// begin inline asm
	mma.sync.aligned.m16n8k64.row.col.s32.s4.s4.s32    { %r74565, %r74566, %r74567, %r74568 },    { %r86038, %r86038, %r86038, %r86038 },    { %r86040, %r86040 },            { %r74565, %r74566, %r74567, %r74568 }; 
	// end inline asm
	// begin inline asm
	mma.sync.aligned.m16n8k64.row.col.s32.s4.s4.s32    { %r74537, %r74538, %r74539, %r74540 },    { %r86038, %r86038, %r86038, %r86038 },    { %r86040, %r86040 },            { %r74537, %r74538, %r74539, %r74540 }; 
	// end inline asm
	// begin inline asm
	mma.sync.aligned.m16n8k64.row.col.s32.s4.s4.s32    { %r74551, %r74552, %r74553, %r74554 },    { %r86038, %r86038, %r86038, %r86038 },    { %r86040, %r86040 },            { %r74551, %r74552, %r74553, %r74554 }; 
	// end inline asm
	// begin inline asm
	mma.sync.aligned.m16n8k64.row.col.s32.s4.s4.s32    { %r74565, %r74566, %r74567, %r74568 },    { %r86038, %r86038, %r86038, %r86038 },    { %r86040, %r86040 },            { %r74565, %r74566, %r74567, %r74568 }; 
	// end inline asm
	// begin inline asm
	mma.sync.aligned.m16n8k64.row.col.s32.s4.s4.s32    { %r74537, %r74538, %r74539, %r74540 },    { %r86038, %r86038, %r86038, %r86038 },    { %r86040, %r86040 },            { %r74537, %r74538, %r74539, %r74540 }; 
	// end inline asm
	// begin inline asm
	mma.sync.aligned.m16n8k64.row.col.s32.s4.s4.s32    { %r74551, %r74552, %r74553, %r74554 },    { %r86038, %r86038, %r86038, %r86038 },    { %r86040, %r86040 },            { %r74551, %r74552, %r74553, %r74554 }; 
	// end inline asm
	// begin inline asm
	mma.sync.aligned.m16n8k64.row.col.s32.s4.s4.s32    { %r74565, %r74566, %r74567, %r74568 },    { %r86038, %r86038, %r86038, %r86038 },    { %r86040, %r86040 },            { %r74565, %r74566, %r74567, %r74568 }; 
	// end inline asm
	// begin inline asm
	mma.sync.aligned.m16n8k64.row.col.s32.s4.s4.s32    { %r74537, %r74538, %r74539, %r74540 },    { %r86038, %r86038, %r86038, %r86038 },    { %r86040, %r86040 },            { %r74537, %r74538, %r74539, %r74540 }; 
	// end inline asm
	// begin inline asm
	mma.sync.aligned.m16n8k64.row.col.s32.s4.s4.s32    { %r74551, %r74552, %r74553, %r74554 },    { %r86038, %r86038, %r86038, %r86038 },    { %r86040, %r86040 },            { %r74551, %r74552, %r74553, %r74554 }; 
	// end inline asm
	// begin inline asm
	mma.sync.aligned.m16n8k64.row.col.s32.s4.s4.s32    { %r74565, %r74566, %r74567, %r74568 },    { %r86038, %r86038, %r86038, %r86038 },    { %r86040, %r86040 },            { %r74565, %r74566, %r74567, %r74568 }; 
	// end inline asm
	// begin inline asm
	mma.sync.aligned.m16n8k64.row.col.s32.s4.s4.s32    { %r74537, %r74538, %r74539, %r74540 },    { %r86038, %r86038, %r86038, %r86038 },    { %r86040, %r86040 },            { %r74537, %r74538, %r74539, %r74540 }; 
	// end inline asm
	// begin inline asm
	mma.sync.aligned.m16n8k64.row.col.s32.s4.s4.s32    { %r74551, %r74552, %r74553, %r74554 },    { %r86038, %r86038, %r86038, %r86038 },    { %r86040, %r86040 },            { %r74551, %r74552, %r74553, %r74554 }; 
	// end inline asm
	// begin inline asm
	mma.sync.aligned.m16n8k64.row.col.s32.s4.s4.s32    { %r74565, %r74566, %r74567, %r74568 },    { %r86038, %r86038, %r86038, %r86038 },    { %r86040, %r86040 },            { %r74565, %r74566, %r74567, %r74568 }; 
	// end inline asm
	// begin inline asm
	mma.sync.aligned.m16n8k64.row.col.s32.s4.s4.s32    { %r74537, %r74538, %r74539, %r74540 },    { %r86038, %r86038, %r86038, %r86038 },    { %r86040, %r86040 },            { %r74537, %r74538, %r74539, %r74540 }; 
	// end inline asm
	// begin inline asm
	mma.sync.aligned.m16n8k64.row.col.s32.s4.s4.s32    { %r74551, %r74552, %r74553, %r74554 },    { %r86038, %r86038, %r86038, %r86038 },    { %r86040, %r86040 },            { %r74551, %r74552, %r74553, %r74554 }; 
	// end inline asm
	// begin inline asm
	mma.sync.aligned.m16n8k64.row.col.s32.s4.s4.s32    { %r74565, %r74566, %r74567, %r74568 },    { %r86038, %r86038, %r86038, %r86038 },    { %r86040, %r86040 },            { %r74565, %r74566, %r74567, %r74568 }; 
	// end inline asm
	// begin inline asm
	mma.sync.aligned.m16n8k64.row.col.s32.s4.s4.s32    { %r74537, %r74538, %r74539, %r74540 },    { %r86038, %r86038, %r86038, %r86038 },    { %r86040, %r86040 },            { %r74537, %r74538, %r74539, %r74540 }; 
	// end inline asm
	// begin inline asm
	mma.sync.aligned.m16n8k64.row.col.s32.s4.s4.s32    { %r74551, %r74552, %r74553, %r74554 },    { %r86038, %r86038, %r86038, %r86038 },    { %r86040, %r86040 },            { %r74551, %r74552, %r74553, %r74554 }; 
	// end inline asm
	// begin inline asm
	mma.sync.aligned.m16n8k64.row.col.s32.s4.s4.s32    { %r74565, %r74566, %r74567, %r74568 },    { %r86038, %r86038, %r86038, %r86038 },    { %r86040, %r86040 },            { %r74565, %r74566, %r74567, %r74568 }; 
	// end inline asm
	// begin inline asm
	mma.sync.aligned.m16n8k64.row.col.s32.s4.s4.s32    { %r74537, %r74538, %r74539, %r74540 },    { %r86038, %r86038, %r86038, %r86038 },    { %r86040, %r86040 },            { %r74537, %r74538, %r74539, %r74540 }; 
	// end inline asm
	// begin inline asm
	mma.sync.aligned.m16n8k64.row.col.s32.s4.s4.s32    { %r74551, %r74552, %r74553, %r74554 },    { %r86038, %r86038, %r86038, %r86038 },    { %r86040, %r86040 },            { %r74551, %r74552, %r74553, %r74554 }; 
	// end inline asm
	// begin inline asm
	mma.sync.aligned.m16n8k64.row.col.s32.s4.s4.s32    { %r74565, %r74566, %r74567, %r74568 },    { %r86038, %r86038, %r86038, %r86038 },    { %r86040, %r86040 },            { %r74565, %r74566, %r74567, %r74568 }; 
	// end inline asm
	// begin inline asm
	mma.sync.aligned.m16n8k64.row.col.s32.s4.s4.s32    { %r74537, %r74538, %r74539, %r74540 },    { %r86038, %r86038, %r86038, %r86038 },    { %r86040, %r86040 },            { %r74537, %r74538, %r74539, %r74540 }; 
	// end inline asm
	// begin inline asm
	mma.sync.aligned.m16n8k64.row.col.s32.s4.s4.s32    { %r74551, %r74552, %r74553, %r74554 },    { %r86038, %r86038, %r86038, %r86038 },    { %r86040, %r86040 },            { %r74551, %r74552, %r74553, %r74554 }; 
	// end inline asm
	// begin inline asm
	mma.sync.aligned.m16n8k64.row.col.s32.s4.s4.s32    { %r74565, %r74566, %r74567, %r74568 },    { %r86038, %r86038, %r86038, %r86038 },    { %r86040, %r86040 },            { %r74565, %r74566, %r74567, %r74568 }; 
	// end inline asm
	// begin inline asm
	mma.sync.aligned.m16n8k64.row.col.s32.s4.s4.s32    { %r74537, %r74538, %r74539, %r74540 },    { %r86038, %r86038, %r86038, %r86038 },    { %r86040, %r86040 },            { %r74537, %r74538, %r74539, %r74540 }; 
	// end inline asm
	// begin inline asm
	mma.sync.aligned.m16n8k64.row.col.s32.s4.s4.s32    { %r74551, %r74552, %r74553, %r74554 },    { %r86038, %r86038, %r86038, %r86038 },    { %r86040, %r86040 },            { %r74551, %r74552, %r74553, %r74554 }; 
	// end inline asm
	// begin inline asm
	mma.sync.aligned.m16n8k64.row.col.s32.s4.s4.s32    { %r74565, %r74566, %r74567, %r74568 },    { %r86038, %r86038, %r86038, %r86038 },    { %r86040, %r86040 },            { %r74565, %r74566, %r74567, %r74568 }; 
	// end inline asm
	// begin inline asm
	mma.sync.aligned.m16n8k64.row.col.s32.s4.s4.s32    { %r74537, %r74538, %r74539, %r74540 },    { %r86038, %r86038, %r86038, %r86038 },    { %r86040, %r86040 },            { %r74537, %r74538, %r74539, %r74540 }; 
	// end inline asm
	// begin inline asm
	mma.sync.aligned.m16n8k64.row.col.s32.s4.s4.s32    { %r74551, %r74552, %r74553, %r74554 },    { %r86038, %r86038, %r86038, %r86038 },    { %r86040, %r86040 },            { %r74551, %r74552, %r74553, %r74554 }; 
	// end inline asm
	// begin inline asm
	mma.sync.aligned.m16n8k64.row.col.s32.s4.s4.s32    { %r74565, %r74566, %r74567, %r74568 },    { %r86038, %r86038, %r86038, %r86038 },    { %r86040, %r86040 },            { %r74565, %r74566, %r74567, %r74568 }; 
	// end inline asm
	// begin inline asm
	mma.sync.aligned.m16n8k64.row.col.s32.s4.s4.s32    { %r74537, %r74538, %r74539, %r74540 },    { %r86038, %r86038, %r86038, %r86038 },    { %r86040, %r86040 },            { %r74537, %r74538, %r74539, %r74540 }; 
	// end inline asm
	// begin inline asm
	mma.sync.aligned.m16n8k64.row.col.s32.s4.s4.s32    { %r74551, %r74552, %r74553, %r74554 },    { %r86038, %r86038, %r86038, %r86038 },    { %r86040, %r86040 },            { %r74551, %r74552, %r74553, %r74554 }; 
	// end inline asm
	// begin inline asm
	mma.sync.aligned.m16n8k64.row.col.s32.s4.s4.s32    { %r74565, %r74566, %r74567, %r74568 },    { %r86038, %r86038, %r86038, %r86038 },    { %r86040, %r86040 },            { %r74565, %r74566, %r74567, %r74568 }; 
	// end inline asm
	// begin inline asm
	mma.sync.aligned.m16n8k64.row.col.s32.s4.s4.s32    { %r74537, %r74538, %r74539, %r74540 },    { %r86038, %r86038, %r86038, %r86038 },    { %r86040, %r86040 },            { %r74537, %r74538, %r74539, %r74540 }; 
	// end inline asm
	// begin inline asm
	mma.sync.aligned.m16n8k64.row.col.s32.s4.s4.s32    { %r74551, %r74552, %r74553, %r74554 },    { %r86038, %r86038, %r86038, %r86038 },    { %r86040, %r86040 },            { %r74551, %r74552, %r74553, %r74554 }; 
	// end inline asm
	// begin inline asm
	mma.sync.aligned.m16n8k64.row.col.s32.s4.s4.s32    { %r74565, %r74566, %r74567, %r74568 },    { %r86038, %r86038, %r86038, %r86038 },    { %r86040, %r86040 },            { %r74565, %r74566, %r74567, %r74568 }; 
	// end inline asm
	// begin inline asm
	mma.sync.aligned.m16n8k64.row.col.s32.s4.s4.s32    { %r74537, %r74538, %r74539, %r74540 },    { %r86038, %r86038, %r86038, %r86038 },    { %r86040, %r86040 },            { %r74537, %r74538, %r74539, %r74540 }; 
	// end inline asm
	// begin inline asm
	mma.sync.aligned.m16n8k64.row.col.s32.s4.s4.s32    { %r74551, %r74552, %r74553, %r74554 },    { %r86038, %r86038, %r86038, %r86038 },    { %r86040, %r86040 },            { %r74551, %r74552, %r74553, %r74554 }; 
	// end inline asm
	// begin inline asm
	mma.sync.aligned.m16n8k64.row.col.s32.s4.s4.s32    { %r74565, %r74566, %r74567, %r74568 },    { %r86038, %r86038, %r86038, %r86038 },    { %r86040, %r86040 },            { %r74565, %r74566, %r74567, %r74568 }; 
	// end inline asm
	// begin inline asm
	mma.sync.aligned.m16n8k64.row.col.s32.s4.s4.s32    { %r74537, %r74538, %r74539, %r74540 },    { %r86038, %r86038, %r86038, %r86038 },    { %r86040, %r86040 },            { %r74537, %r74538, %r74539, %r74540 }; 
	// end inline asm
	// begin inline asm
	mma.sync.aligned.m16n8k64.row.col.s32.s4.s4.s32    { %r74551, %r74552, %r74553, %r74554 },    { %r86038, %r86038, %r86038, %r86038 },    { %r86040, %r86040 },            { %r74551, %r74552, %r74553, %r74554 }; 
	// end inline asm
	// begin inline asm
	mma.sync.aligned.m16n8k64.row.col.s32.s4.s4.s32    { %r74565, %r74566, %r74567, %r74568 },    { %r86038, %r86038, %r86038, %r86038 },    { %r86040, %r86040 },            { %r74565, %r74566, %r74567, %r74568 }; 
	// end inline asm
	// begin inline asm
	mma.sync.aligned.m16n8k64.row.col.s32.s4.s4.s32    { %r74537, %r74538, %r74539, %r74540 },    { %r86038, %r86038, %r86038, %r86038 },    { %r86040, %r86040 },            { %r74537, %r74538, %r74539, %r74540 }; 
	// end inline asm
	// begin inline asm
	mma.sync.aligned.m16n8k64.row.col.s32.s4.s4.s32    { %r74551, %r74552, %r74553, %r74554 },    { %r86038, %r86038, %r86038, %r86038 },    { %r86040, %r86040 },            { %r74551, %r74552, %r74553, %r74554 }; 
	// end inline asm
	// begin inline asm
	mma.sync.aligned.m16n8k64.row.col.s32.s4.s4.s32    { %r74565, %r74566, %r74567, %r74568 },    { %r86038, %r86038, %r86038, %r86038 },    { %r86040, %r86040 },            { %r74565, %r74566, %r74567, %r74568 }; 
	// end inline asm
	// begin inline asm
	mma.sync.aligned.m16n8k64.row.col.s32.s4.s4.s32    { %r74537, %r74538, %r74539, %r74540 },    { %r86038, %r86038, %r86038, %r86038 },    { %r86040, %r86040 },            { %r74537, %r74538, %r74539, %r74540 }; 
	// end inline asm
	// begin inline asm
	mma.sync.aligned.m16n8k64.row.col.s32.s4.s4.s32    { %r74551, %r74552, %r74553, %r74554 },    { %r86038, %r86038, %r86038, %r86038 },    { %r86040, %r86040 },            { %r74551, %r74552, %r74553, %r74554 }; 
	// end inline asm
	// begin inline asm
	mma.sync.aligned.m16n8k64.row.col.s32.s4.s4.s32    { %r74565, %r74566, %r74567, %r74568 },    { %r86038, %r86038, %r86038, %r86038 },    { %r86040, %r86040 },            { %r74565, %r74566, %r74567, %r74568 }; 
	// end inline asm
	// begin inline asm
	mma.sync.aligned.m16n8k64.row.col.s32.s4.s4.s32    { %r74537, %r74538, %r74539, %r74540 },    { %r86038, %r86038, %r86038, %r86038 },    { %r86040, %r86040 },            { %r74537, %r74538, %r74539, %r74540 }; 
	// end inline asm
	// begin inline asm
	mma.sync.aligned.m16n8k64.row.col.s32.s4.s4.s32    { %r74551, %r74552, %r74553, %r74554 },    { %r86038, %r86038, %r86038, %r86038 },    { %r86040, %r86040 },            { %r74551, %r74552, %r74553, %r74554 }; 
	// end inline asm
	// begin inline asm
	mma.sync.aligned.m16n8k64.row.col.s32.s4.s4.s32    { %r74565, %r74566, %r74567, %r74568 },    { %r86038, %r86038, %r86038, %r86038 },    { %r86040, %r86040 },            { %r74565, %r74566, %r74567, %r74568 }; 
	// end inline asm
	// begin inline asm
	mma.sync.aligned.m16n8k64.row.col.s32.s4.s4.s32    { %r74537, %r74538, %r74539, %r74540 },    { %r86038, %r86038, %r86038, %r86038 },    { %r86040, %r86040 },            { %r74537, %r74538, %r74539, %r74540 }; 
	// end inline asm
	// begin inline asm
	mma.sync.aligned.m16n8k64.row.col.s32.s4.s4.s32    { %r74551, %r74552, %r74553, %r74554 },    { %r86038, %r86038, %r86038, %r86038 },    { %r86040, %r86040 },            { %r74551, %r74552, %r74553, %r74554 }; 
	// end inline asm
	// begin inline asm
	mma.sync.aligned.m16n8k64.row.col.s32.s4.s4.s32    { %r74565, %r74566, %r74567, %r74568 },    { %r86038, %r86038, %r86038, %r86038 },    { %r86040, %r86040 },            { %r74565, %r74566, %r74567, %r74568 }; 
	// end inline asm
	// begin inline asm
	mma.sync.aligned.m16n8k64.row.col.s32.s4.s4.s32    { %r74537, %r74538, %r74539, %r74540 },    { %r86038, %r86038, %r86038, %r86038 },    { %r86040, %r86040 },            { %r74537, %r74538, %r74539, %r74540 }; 
	// end inline asm
	// begin inline asm
	mma.sync.aligned.m16n8k64.row.col.s32.s4.s4.s32    { %r74551, %r74552, %r74553, %r74554 },    { %r86038, %r86038, %r86038, %r86038 },    { %r86040, %r86040 },            { %r74551, %r74552, %r74553, %r74554 }; 
	// end inline asm
	// begin inline asm
	mma.sync.aligned.m16n8k64.row.col.s32.s4.s4.s32    { %r74565, %r74566, %r74567, %r74568 },    { %r86038, %r86038, %r86038, %r86038 },    { %r86040, %r86040 },            { %r74565, %r74566, %r74567, %r74568 }; 
	// end inline asm
	// begin inline asm
	mma.sync.aligned.m16n8k64.row.col.s32.s4.s4.s32    { %r74537, %r74538, %r74539, %r74540 },    { %r86038, %r86038, %r86038, %r86038 },    { %r86040, %r86040 },            { %r74537, %r74538, %r74539, %r74540 }; 
	// end inline asm
	// begin inline asm
	mma.sync.aligned.m16n8k64.row.col.s32.s4.s4.s32    { %r74551, %r74552, %r74553, %r74554 },    { %r86038, %r86038, %r86038, %r86038 },    { %r86040, %r86040 },            { %r74551, %r74552, %r74553, %r74554 }; 
	// end inline asm
	// begin inline asm
	mma.sync.aligned.m16n8k64.row.col.s32.s4.s4.s32    { %r74565, %r74566, %r74567, %r74568 },    { %r86038, %r86038, %r86038, %r86038 },    { %r86040, %r86040 },            { %r74565, %r74566, %r74567, %r74568 }; 
	// end inline asm
	// begin inline asm
	mma.sync.aligned.m16n8k64.row.col.s32.s4.s4.s32    { %r74537, %r74538, %r74539, %r74540 },    { %r86038, %r86038, %r86038, %r86038 },    { %r86040, %r86040 },            { %r74537, %r74538, %r74539, %r74540 }; 
	// end inline asm
	// begin inline asm
	mma.sync.aligned.m16n8k64.row.col.s32.s4.s4.s32    { %r74551, %r74552, %r74553, %r74554 },    { %r86038, %r86038, %r86038, %r86038 },    { %r86040, %r86040 },            { %r74551, %r74552, %r74553, %r74554 }; 
	// end inline asm
	// begin inline asm
	mma.sync.aligned.m16n8k64.row.col.s32.s4.s4.s32    { %r74565, %r74566, %r74567, %r74568 },    { %r86038, %r86038, %r86038, %r86038 },    { %r86040, %r86040 },            { %r74565, %r74566, %r74567, %r74568 }; 
	// end inline asm
	// begin inline asm
	mma.sync.aligned.m16n8k64.row.col.s32.s4.s4.s32    { %r74537, %r74538, %r74539, %r74540 },    { %r86038, %r86038, %r86038, %r86038 },    { %r86040, %r86040 },            { %r74537, %r74538, %r74539, %r74540 }; 
	// end inline asm
	// begin inline asm
	mma.sync.aligned.m16n8k64.row.col.s32.s4.s4.s32    { %r74551, %r74552, %r74553, %r74554 },    { %r86038, %r86038, %r86038, %r86038 },    { %r86040, %r86040 },            { %r74551, %r74552, %r74553, %r74554 }; 
	// end inline asm
	// begin inline asm
	mma.sync.aligned.m16n8k64.row.col.s32.s4.s4.s32    { %r74565, %r74566, %r74567, %r74568 },    { %r86038, %r86038, %r86038, %r86038 },    { %r86040, %r86040 },            { %r74565, %r74566, %r74567, %r74568 }; 
	// end inline asm
	// begin inline asm
	mma.sync.aligned.m16n8k64.row.col.s32.s4.s4.s32    { %r74537, %r74538, %r74539, %r74540 },    { %r86038, %r86038, %r86038, %r86038 },    { %r86040, %r86040 },            { %r74537, %r74538, %r74539, %r74540 }; 
	// end inline asm
	// begin inline asm
	mma.sync.aligned.m16n8k64.row.col.s32.s4.s4.s32    { %r74551, %r74552, %r74553, %r74554 },    { %r86038, %r86038, %r86038, %r86038 },    { %r86040, %r86040 },            { %r74551, %r74552, %r74553, %r74554 }; 
	// end inline asm
	// begin inline asm
	mma.sync.aligned.m16n8k64.row.col.s32.s4.s4.s32    { %r74565, %r74566, %r74567, %r74568 },    { %r86038, %r86038, %r86038, %r86038 },    { %r86040, %r86040 },            { %r74565, %r74566, %r74567, %r74568 }; 
	// end inline asm
	// begin inline asm
	mma.sync.aligned.m16n8k64.row.col.s32.s4.s4.s32    { %r74537, %r74538, %r74539, %r74540 },    { %r86038, %r86038, %r86038, %r86038 },    { %r86040, %r86040 },            { %r74537, %r74538, %r74539, %r74540 }; 
	// end inline asm
	// begin inline asm
	mma.sync.aligned.m16n8k64.row.col.s32.s4.s4.s32    { %r74551, %r74552, %r74553, %r74554 },    { %r86038, %r86038, %r86038, %r86038 },    { %r86040, %r86040 },            { %r74551, %r74552, %r74553, %r74554 }; 
	// end inline asm
	// begin inline asm
	mma.sync.aligned.m16n8k64.row.col.s32.s4.s4.s32    { %r74565, %r74566, %r74567, %r74568 },    { %r86038, %r86038, %r86038, %r86038 },    { %r86040, %r86040 },            { %r74565, %r74566, %r74567, %r74568 }; 
	// end inline asm
	// begin inline asm
	mma.sync.aligned.m16n8k64.row.col.s32.s4.s4.s32    { %r74537, %r74538, %r74539, %r74540 },    { %r86038, %r86038, %r86038, %r86038 },    { %r86040, %r86040 },            { %r74537, %r74538, %r74539, %r74540 }; 
	// end inline asm
	// begin inline asm
	mma.sync.aligned.m16n8k64.row.col.s32.s4.s4.s32    { %r74551, %r74552, %r74553, %r74554 },    { %r86038, %r86038, %r86038, %r86038 },    { %r86040, %r86040 },            { %r74551, %r74552, %r74553, %r74554 }; 
	// end inline asm
	// begin inline asm
	mma.sync.aligned.m16n8k64.row.col.s32.s4.s4.s32    { %r74565, %r74566, %r74567, %r74568 },    { %r86038, %r86038, %r86038, %r86038 },    { %r86040, %r86040 },            { %r74565, %r74566, %r74567, %r74568 }; 
	// end inline asm
	// begin inline asm
	mma.sync.aligned.m16n8k64.row.col.s32.s4.s4.s32    { %r74537, %r74538, %r74539, %r74540 },    { %r86038, %r86038, %r86038, %r86038 },    { %r86040, %r86040 },            { %r74537, %r74538, %r74539, %r74540 }; 
	// end inline asm
	// begin inline asm
	mma.sync.aligned.m16n8k64.row.col.s32.s4.s4.s32    { %r74551, %r74552, %r74553, %r74554 },    { %r86038, %r86038, %r86038, %r86038 },    { %r86040, %r86040 },            { %r74551, %r74552, %r74553, %r74554 }; 
	// end inline asm
	// begin inline asm
	mma.sync.aligned.m16n8k64.row.col.s32.s4.s4.s32    { %r74565, %r74566, %r74567, %r74568 },    { %r86038, %r86038, %r86038, %r86038 },    { %r86040, %r86040 },            { %r74565, %r74566, %r74567, %r74568 }; 
	// end inline asm
	// begin inline asm
	mma.sync.aligned.m16n8k64.row.col.s32.s4.s4.s32    { %r74537, %r74538, %r74539, %r74540 },    { %r86038, %r86038, %r86038, %r86038 },    { %r86040, %r86040 },            { %r74537, %r74538, %r74539, %r74540 }; 
	// end inline asm
	// begin inline asm
	mma.sync.aligned.m16n8k64.row.col.s32.s4.s4.s32    { %r74551, %r74552, %r74553, %r74554 },    { %r86038, %r86038, %r86038, %r86038 },    { %r86040, %r86040 },            { %r74551, %r74552, %r74553, %r74554 }; 
	// end inline asm
	// begin inline asm
	mma.sync.aligned.m16n8k64.row.col.s32.s4.s4.s32    { %r74565, %r74566, %r74567, %r74568 },    { %r86038, %r86038, %r86038, %r86038 },    { %r86040, %r86040 },            { %r74565, %r74566, %r74567, %r74568 }; 
	// end inline asm
	add.s32 	%r86056, %r86056, 64;
	setp.ne.s32 	%p1, %r86056, 102400;
	mov.u32 	%r86057, %r74565;
	mov.u32 	%r86058, %r74566;
	mov.u32 	%r86059, %r74567;
	mov.u32 	%r86060, %r74568;
	mov.u32 	%r86061, %r74551;
	mov.u32 	%r86062, %r74552;
	mov.u32 	%r86063, %r74553;
	mov.u32 	%r86064, %r74554;
	mov.u32 	%r86065, %r74537;
	mov.u32 	%r86066, %r74538;
	mov.u32 	%r86067, %r74539;
	mov.u32 	%r86068, %r74540;
	@%p1 bra 	$L__BB6_1;
	setp.gt.s32 	%p2, %r74537, 0;
	@%p2 bra 	$L__BB6_4;
	add.s32 	%r86045, %r74539, %r74540;
	add.s32 	%r86046, %r86045, %r74538;
	add.s32 	%r86047, %r86046, %r74537;
	add.s32 	%r86048, %r86047, %r74554;
	add.s32 	%r86049, %r86048, %r74553;
	add.s32 	%r86050, %r86049, %r74552;
	add.s32 	%r86051, %r86050, %r74551;
	add.s32 	%r86052, %r86051, %r74568;
	add.s32 	%r86053, %r86052, %r74567;
	add.s32 	%r86054, %r86053, %r74566;
	add.s32 	%r86055, %r86054, %r74565;
	cvt.rn.f32.s32 	%f1, %r86055;
	st.global.f32 	[tensor_out], %f1;
$L__BB6_4:
	ret;

}
.entry _Z28tensor_b1b1s32_hammer_kernelv()
{
	.reg .pred 	%p<3>;
	.reg .b32 	%r<86069>;
	.reg .b32 	%f<2>;

	bar.sync 	0;
	mov.b32 	%r28, 1;
	mov.b32 	%r86056, 0;
	mov.u32 	%r86057, %r28;
	mov.u32 	%r86058, %r28;
	mov.u32 	%r86059, %r28;
	mov.u32 	%r86060, %r28;
	mov.u32 	%r86061, %r28;
	mov.u32 	%r86062, %r28;
	mov.u32 	%r86063, %r28;
	mov.u32 	%r86064, %r28;
	mov.u32 	%r86065, %r28;
	mov.u32 	%r86066, %r28;
	mov.u32 	%r86067, %r28;
	mov.u32 	%r86068, %r28;
$L__BB7_1:
	mov.b32 	%r86038, -1431655766;
	mov.b32 	%r86040, -1;
	// begin inline asm
	mma.sync.aligned.m16n8k256.row.col.s32.b1.b1.s32.xor.popc    { %r86065, %r86066, %r86067, %r86068 },    { %r86038, %r86038, %r86038, %r86038 },    { %r86040, %r86040 },            { %r86065, %r86066, %r86067, %r86068 }; 
	// end inline asm
	// begin inline asm
	mma.sync.aligned.m16n8k256.row.col.s32.b1.b1.s32.xor.popc    { %r86061, %r86062, %r86063, %r86064 },    { %r86038, %r86038, %r86038, %r86038 },    { %r86040, %r86040 },            { %r86061, %r86062, %r86063, %r86064 }; 
	// end inline asm
	// begin inline asm
	mma.sync.aligned.m16n8k256.row.col.s32.b1.b1.s32.xor.popc    { %r86057, %r86058, %r86059, %r86060 },    { %r86038, %r86038, %r86038, %r86038 },    { %r86040, %r86040 },            { %r86057, %r86058, %r86059, %r86060 }; 
	// end inline asm
	// begin inline asm
	mma.sync.aligned.m16n8k256.row.col.s32.b1.b1.s32.xor.popc    { %r86065, %r86066, %r86067, %r86068 },    { %r86038, %r86038, %r86038, %r86038 },    { %r86040, %r86040 },            { %r86065, %r86066, %r86067, %r86068 }; 
	// end inline asm
	// begin inline asm
	mma.sync.aligned.m16n8k256.row.col.s32.b1.b1.s32.xor.popc    { %r86061, %r86062, %r86063, %r86064 },    { %r86038, %r86038, %r86038, %r86038 },    { %r86040, %r86040 },            { %r86061, %r86062, %r86063, %r86064 }; 
	// end inline asm
	// begin inline asm
	mma.sync.aligned.m16n8k256.row.col.s32.b1.b1.s32.xor.popc    { %r86057, %r86058, %r86059, %r86060 },    { %r86038, %r86038, %r86038, %r86038 },    { %r86040, %r86040 },            { %r86057, %r86058, %r86059, %r86060 }; 
	// end inline asm
	// begin inline asm
	mma.sync.aligned.m16n8k256.row.col.s32.b1.b1.s32.xor.popc    { %r86065, %r86066, %r86067, %r86068 },    { %r86038, %r86038, %r86038, %r86038 },    { %r86040, %r86040 },            { %r86065, %r86066, %r86067, %r86068 }; 
	// end inline asm
	// begin inline asm
	mma.sync.aligned.m16n8k256.row.col.s32.b1.b1.s32.xor.popc    { %r86061, %r86062, %r86063, %r86064 },    { %r86038, %r86038, %r86038, %r86038 },    { %r86040, %r86040 },            { %r86061, %r86062, %r86063, %r86064 }; 
	// end inline asm
	// begin inline asm
	mma.sync.aligned.m16n8k256.row.col.s32.b1.b1.s32.xor.popc    { %r86057, %r86058, %r86059, %r86060 },    { %r86038, %r86038, %r86038, %r86038 },    { %r86040, %r86040 },            { %r86057, %r86058, %r86059, %r86060 }; 
	// end inline asm
	// begin inline asm
	mma.sync.aligned.m16n8k256.row.col.s32.b1.b1.s32.xor.popc    { %r86065, %r86066, %r86067, %r86068 },    { %r86038, %r86038, %r86038, %r86038 },    { %r86040, %r86040 },            { %r86065, %r86066, %r86067, %r86068 }; 
	// end inline asm
	// begin inline asm
	mma.sync.aligned.m16n8k256.row.col.s32.b1.b1.s32.xor.popc    { %r86061, %r86062, %r86063, %r86064 },    { %r86038, %r86038, %r86038, %r86038 },    { %r86040, %r86040 },            { %r86061, %r86062, %r86063, %r86064 }; 
	// end inline asm
	// begin inline asm
	mma.sync.aligned.m16n8k256.row.col.s32.b1.b1.s32.xor.popc    { %r86057, %r86058, %r86059, %r86060 },    { %r86038, %r86038, %r86038, %r86038 },    { %r86040, %r86040 },            { %r86057, %r86058, %r86059, %r86060 }; 
	// end inline asm
	// begin inline asm
	mma.sync.aligned.m16n8k256.row.col.s32.b1.b1.s32.xor.popc    { %r86065, %r86066, %r86067, %r86068 },    { %r86038, %r86038, %r86038, %r86038 },    { %r86040, %r86040 },            { %r86065, %r86066, %r86067, %r86068 }; 
	// end inline asm
	// begin inline asm
	mma.sync.aligned.m16n8k256.row.col.s32.b1.b1.s32.xor.popc    { %r86061, %r86062, %r86063, %r86064 },    { %r86038, %r86038, %r86038, %r86038 },    { %r86040, %r86040 },            { %r86061, %r86062, %r86063, %r86064 }; 
	// end inline asm
	// begin inline asm
	mma.sync.aligned.m16n8k256.row.col.s32.b1.b1.s32.xor.popc    { %r86057, %r86058, %r86059, %r86060 },    { %r86038, %r86038, %r86038, %r86038 },    { %r86040, %r86040 },            { %r86057, %r86058, %r86059, %r86060 }; 
	// end inline asm
	// begin inline asm
	mma.sync.aligned.m16n8k256.row.col.s32.b1.b1.s32.xor.popc    { %r86065, %r86066, %r86067, %r86068 },    { %r86038, %r86038, %r86038, %r86038 },    { %r86040, %r86040 },            { %r86065, %r86066, %r86067, %r86068 }; 
	// end inline asm
	// begin inline asm
	mma.sync.aligned.m16n8k256.row.col.s32.b1.b1.s32.xor.popc    { %r86061, %r86062, %r86063, %r86064 },    { %r86038, %r86038, %r86038, %r86038 },    { %r86040, %r86040 },            { %r86061, %r86062, %r86063, %r86064 }; 
	// end inline asm
	// begin inline asm
	mma.sync.aligned.m16n8k256.row.col.s32.b1.b1.s32.xor.popc    { %r86057, %r86058, %r86059, %r86060 },    { %r86038, %r86038, %r86038, %r86038 },    { %r86040, %r86040 },            { %r86057, %r86058, %r86059, %r86060 }; 
	// end inline asm
	// begin inline asm
	mma.sync.aligned.m16n8k256.row.col.s32.b1.b1.s32.xor.popc    { %r86065, %r86066, %r86067, %r86068 },    { %r86038, %r86038, %r86038, %r86038 },    { %r86040, %r86040 },            { %r86065, %r86066, %r86067, %r86068 }; 
	// end inline asm
	// begin inline asm
	mma.sync.aligned.m16n8k256.row.col.s32.b1.b1.s32.xor.popc    { %r86061, %r86062, %r86063, %r86064 },    { %r86038, %r86038, %r86038, %r86038 },    { %r86040, %r86040 },            { %r86061, %r86062, %r86063, %r86064 }; 
	// end inline asm
	// begin inline asm
	mma.sync.aligned.m16n8k256.row.col.s32.b1.b1.s32.xor.popc    { %r86057, %r86058, %r86059, %r86060 },    { %r86038, %r86038, %r86038, %r86038 },    { %r86040, %r86040 },            { %r86057, %r86058, %r86059, %r86060 }; 
	// end inline asm
	// begin inline asm
	mma.sync.aligned.m16n8k256.row.col.s32.b1.b1.s32.xor.popc    { %r86065, %r86066, %r86067, %r86068 },    { %r86038, %r86038, %r86038, %r86038 },    { %r86040, %r86040 },            { %r86065, %r86066, %r86067, %r86068 }; 
	// end inline asm
	// begin inline asm
	mma.sync.aligned.m16n8k256.row.col.s32.b1.b1.s32.xor.popc    { %r86061, %r86062, %r86063, %r86064 },    { %r86038, %r86038, %r86038, %r86038 },    { %r86040, %r86040 },            { %r86061, %r86062, %r86063, %r86064 }; 
	// end inline asm
	// begin inline asm
	mma.sync.aligned.m16n8k256.row.col.s32.b1.b1.s32.xor.popc    { %r86057, %r86058, %r86059, %r86060 },    { %r86038, %r86038, %r86038, %r86038 },    { %r86040, %r86040 },            { %r86057, %r86058, %r86059, %r86060 }; 
	// end inline asm
	// begin inline asm
	mma.sync.aligned.m16n8k256.row.col.s32.b1.b1.s32.xor.popc    { %r86065, %r86066, %r86067, %r86068 },    { %r86038, %r86038, %r86038, %r86038 },    { %r86040, %r86040 },            { %r86065, %r86066, %r86067, %r86068 }; 
	// end inline asm
	// begin inline asm
	mma.sync.aligned.m16n8k256.row.col.s32.b1.b1.s32.xor.popc    { %r86061, %r86062, %r86063, %r86064 },    { %r86038, %r86038, %r86038, %r86038 },    { %r86040, %r86040 },            { %r86061, %r86062, %r86063, %r86064 }; 
	// end inline asm
	// begin inline asm
	mma.sync.aligned.m16n8k256.row.col.s32.b1.b1.s32.xor.popc    { %r86057, %r86058, %r86059, %r86060 },    { %r86038, %r86038, %r86038, %r86038 },    { %r86040, %r86040 },            { %r86057, %r86058, %r86059, %r86060 }; 
	// end inline asm
	// begin inline asm
	mma.sync.aligned.m16n8k256.row.col.s32.b1.b1.s32.xor.popc    { %r86065, %r86066, %r86067, %r86068 },    { %r86038, %r86038, %r86038, %r86038 },    { %r86040, %r86040 },            { %r86065, %r86066, %r86067, %r86068 }; 
	// end inline asm
	// begin inline asm
	mma.sync.aligned.m16n8k256.row.col.s32.b1.b1.s32.xor.popc    { %r86061, %r86062, %r86063, %r86064 },    { %r86038, %r86038, %r86038, %r86038 },    { %r86040, %r86040 },            { %r86061, %r86062, %r86063, %r86064 }; 
	// end inline asm
	// begin inline asm
	mma.sync.aligned.m16n8k256.row.col.s32.b1.b1.s32.xor.popc    { %r86057, %r86058, %r86059, %r86060 },    { %r86038, %r86038, %r86038, %r86038 },    { %r86040, %r86040 },            { %r86057, %r86058, %r86059, %r86060 }; 
	// end inline asm
	// begin inline asm
	mma.sync.aligned.m16n8k256.row.col.s32.b1.b1.s32.xor.popc    { %r86065, %r86066, %r86067, %r86068 },    { %r86038, %r86038, %r86038, %r86038 },    { %r86040, %r86040 },            { %r86065, %r86066, %r86067, %r86068 }; 
	// end inline asm
	// begin inline asm
	mma.sync.aligned.m16n8k256.row.col.s32.b1.b1.s32.xor.popc    { %r86061, %r86062, %r86063, %r86064 },    { %r86038, %r86038, %r86038, %r86038 },    { %r86040, %r86040 },            { %r86061, %r86062, %r86063, %r86064 }; 
	// end inline asm
	// begin inline asm
	mma.sync.aligned.m16n8k256.row.col.s32.b1.b1.s32.xor.popc    { %r86057, %r86058, %r86059, %r86060 },    { %r86038, %r86038, %r86038, %r86038 },    { %r86040, %r86040 },            { %r86057, %r86058, %r86059, %r86060 }; 
	// end inline asm
	// begin inline asm
	mma.sync.aligned.m16n8k256.row.col.s32.b1.b1.s32.xor.popc    { %r86065, %r86066, %r86067, %r86068 },    { %r86038, %r86038, %r86038, %r86038 },    { %r86040, %r86040 },            { %r86065, %r86066, %r86067, %r86068 }; 
	// end inline asm
	// begin inline asm
	mma.sync.aligned.m16n8k256.row.col.s32.b1.b1.s32.xor.popc    { %r86061, %r86062, %r86063, %r86064 },    { %r86038, %r86038, %r86038, %r86038 },    { %r86040, %r86040 },            { %r86061, %r86062, %r86063, %r86064 }; 
	// end inline asm
	// begin inline asm
	mma.sync.aligned.m16n8k256.row.col.s32.b1.b1.s32.xor.popc    { %r86057, %r86058, %r86059, %r86060 },    { %r86038, %r86038, %r86038, %r86038 },    { %r86040, %r86040 },            { %r86057, %r86058, %r86059, %r86060 }; 
	// end inline asm
	// begin inline asm
	mma.sync.aligned.m16n8k256.row.col.s32.b1.b1.s32.xor.popc    { %r86065, %r86066, %r86067, %r86068 },    { %r86038, %r86038, %r86038, %r86038 },    { %r86040, %r86040 },            { %r86065, %r86066, %r86067, %r86068 }; 
	// end inline asm
	// begin inline asm
	mma.sync.aligned.m16n8k256.row.col.s32.b1.b1.s32.xor.popc    { %r86061, %r86062, %r86063, %r86064 },    { %r86038, %r86038, %r86038, %r86038 },    { %r86040, %r86040 },            { %r86061, %r86062, %r86063, %r86064 }; 
	// end inline asm
	// begin inline asm
	mma.sync.aligned.m16n8k256.row.col.s32.b1.b1.s32.xor.popc    { %r86057, %r86058, %r86059, %r86060 },    { %r86038, %r86038, %r86038, %r86038 },    { %r86040, %r86040 },            { %r86057, %r86058, %r86059, %r86060 }; 
	// end inline asm
	// begin inline asm
	mma.sync.aligned.m16n8k256.row.col.s32.b1.b1.s32.xor.popc    { %r86065, %r86066, %r86067, %r86068 },    { %r86038, %r86038, %r86038, %r86038 },    { %r86040, %r86040 },            { %r86065, %r86066, %r86067, %r86068 }; 
	// end inline asm
	// begin inline asm
	mma.sync.aligned.m16n8k256.row.col.s32.b1.b1.s32.xor.popc    { %r86061, %r86062, %r86063, %r86064 },    { %r86038, %r86038, %r86038, %r86038 },    { %r86040, %r86040 },            { %r86061, %r86062, %r86063, %r86064 }; 
	// end inline asm
	// begin inline asm
	mma.sync.aligned.m16n8k256.row.col.s32.b1.b1.s32.xor.popc    { %r86057, %r86058, %r86059, %r86060 },    { %r86038, %r86038, %r86038, %r86038 },    { %r86040, %r86040 },            { %r86057, %r86058, %r86059, %r86060 }; 
	// end inline asm
	// begin inline asm
	mma.sync.aligned.m16n8k256.row.col.s32.b1.b1.s32.xor.popc    { %r86065, %r86066, %r86067, %r86068 },    { %r86038, %r86038, %r86038, %r86038 },    { %r86040, %r86040 },            { %r86065, %r86066, %r86067, %r86068 }; 
	// end inline asm
	// begin inline asm
	mma.sync.aligned.m16n8k256.row.col.s32.b1.b1.s32.xor.popc    { %r86061, %r86062, %r86063, %r86064 },    { %r86038, %r86038, %r86038, %r86038 },    { %r86040, %r86040 },            { %r86061, %r86062, %r86063, %r86064 }; 
	// end inline asm
	// begin inline asm
	mma.sync.aligned.m16n8k256.row.col.s32.b1.b1.s32.xor.popc    { %r86057, %r86058, %r86059, %r86060 },    { %r86038, %r86038, %r86038, %r86038 },    { %r86040, %r86040 },            { %r86057, %r86058, %r86059, %r86060 }; 
	// end inline asm
	// begin inline asm
	mma.sync.aligned.m16n8k256.row.col.s32.b1.b1.s32.xor.popc    { %r86065, %r86066, %r86067, %r86068 },    { %r86038, %r86038, %r86038, %r86038 },    { %r86040, %r86040 },            { %r86065, %r86066, %r86067, %r86068 }; 
	// end inline asm
	// begin inline asm
	mma.sync.aligned.m16n8k256.row.col.s32.b1.b1.s32.xor.popc    { %r86061, %r86062, %r86063, %r86064 },    { %r86038, %r86038, %r86038, %r86038 },    { %r86040, %r86040 },            { %r86061, %r86062, %r86063, %r86064 }; 
	// end inline asm
	// begin inline asm
	mma.sync.aligned.m16n8k256.row.col.s32.b1.b1.s32.xor.popc    { %r86057, %r86058, %r86059, %r86060 },    { %r86038, %r86038, %r86038, %r86038 },    { %r86040, %r86040 },            { %r86057, %r86058, %r86059, %r86060 }; 
	// end inline asm
	// begin inline asm
	mma.sync.aligned.m16n8k256.row.col.s32.b1.b1.s32.xor.popc    { %r86065, %r86066, %r86067, %r86068 },    { %r86038, %r86038, %r86038, %r86038 },    { %r86040, %r86040 },            { %r86065, %r86066, %r86067, %r86068 }; 
	// end inline asm
	// begin inline asm
	mma.sync.aligned.m16n8k256.row.col.s32.b1.b1.s32.xor.popc    { %r86061, %r86062, %r86063, %r86064 },    { %r86038, %r86038, %r86038, %r86038 },    { %r86040, %r86040 },            { %r86061, %r86062, %r86063, %r86064 }; 
	// end inline asm
	// begin inline asm
	mma.sync.aligned.m16n8k256.row.col.s32.b1.b1.s32.xor.popc    { %r86057, %r86058, %r86059, %r86060 },    { %r86038, %r86038, %r86038, %r86038 },    { %r86040, %r86040 },            { %r86057, %r86058, %r86059, %r86060 }; 
	// end inline asm
	// begin inline asm
	mma.sync.aligned.m16n8k256.row.col.s32.b1.b1.s32.xor.popc    { %r86065, %r86066, %r86067, %r86068 },    { %r86038, %r86038, %r86038, %r86038 },    { %r86040, %r86040 },            { %r86065, %r86066, %r86067, %r86068 }; 
	// end inline asm
	// begin inline asm
	mma.sync.aligned.m16n8k256.row.col.s32.b1.b1.s32.xor.popc    { %r86061, %r86062, %r86063, %r86064 },    { %r86038, %r86038, %r86038, %r86038 },    { %r86040, %r86040 },            { %r86061, %r86062, %r86063, %r86064 }; 
	// end inline asm
	// begin inline asm
	mma.sync.aligned.m16n8k256.row.col.s32.b1.b1.s32.xor.popc    { %r86057, %r86058, %r86059, %r86060 },    { %r86038, %r86038, %r86038, %r86038 },    { %r86040, %r86040 },            { %r86057, %r86058, %r86059, %r86060 }; 
	// end inline asm
	// begin inline asm
	mma.sync.aligned.m16n8k256.row.col.s32.b1.b1.s32.xor.popc    { %r86065, %r86066, %r86067, %r86068 },    { %r86038, %r86038, %r86038, %r86038 },    { %r86040, %r86040 },            { %r86065, %r86066, %r86067, %r86068 }; 
	// end inline asm
	// begin inline asm
	mma.sync.aligned.m16n8k256.row.col.s32.b1.b1.s32.xor.popc    { %r86061, %r86062, %r86063, %r86064 },    { %r86038, %r86038, %r86038, %r86038 },    { %r86040, %r86040 },            { %r86061, %r86062, %r86063, %r86064 }; 
	// end inline asm
	// begin inline asm
	mma.sync.aligned.m16n8k256.row.col.s32.b1.b1.s32.xor.popc    { %r86057, %r86058, %r86059, %r86060 },    { %r86038, %r86038, %r86038, %r86038 },    { %r86040, %r86040 },            { %r86057, %r86058, %r86059, %r86060 }; 
	// end inline asm
	// begin inline asm
	mma.sync.aligned.m16n8k256.row.col.s32.b1.b1.s32.xor.popc    { %r86065, %r86066, %r86067, %r86068 },    { %r86038, %r86038, %r86038, %r86038 },    { %r86040, %r86040 },            { %r86065, %r86066, %r86067, %r86068 }; 
	// end inline asm
	// begin inline asm
	mma.sync.aligned.m16n8k256.row.col.s32.b1.b1.s32.xor.popc    { %r86061, %r86062, %r86063, %r86064 },    { %r86038, %r86038, %r86038, %r86038 },    { %r86040, %r86040 },            { %r86061, %r86062, %r86063, %r86064 }; 
	// end inline asm
	// begin inline asm
	mma.sync.aligned.m16n8k256.row.col.s32.b1.b1.s32.xor.popc    { %r86057, %r86058, %r86059, %r86060 },    { %r86038, %r86038, %r86038, %r86038 },    { %r86040, %r86040 },            { %r86057, %r86058, %r86059, %r86060 }; 
	// end inline asm
	// begin inline asm
	mma.sync.aligned.m16n8k256.row.col.s32.b1.b1.s32.xor.popc    { %r86065, %r86066, %r86067, %r86068 },    { %r86038, %r86038, %r86038, %r86038 },    { %r86040, %r86040 },            { %r86065, %r86066, %r86067, %r86068 }; 
	// end inline asm
	// begin inline asm
	mma.sync.aligned.m16n8k256.row.col.s32.b1.b1.s32.xor.popc    { %r86061, %r86062, %r86063, %r86064 },    { %r86038, %r86038, %r86038, %r86038 },    { %r86040, %r86040 },            { %r86061, %r86062, %r86063, %r86064 }; 
	// end inline asm
	// begin inline asm
	mma.sync.aligned.m16n8k256.row.col.s32.b1.b1.s32.xor.popc    { %r86057, %r86058, %r86059, %r86060 },    { %r86038, %r86038, %r86038, %r86038 },    { %r86040, %r86040 },            { %r86057, %r86058, %r86059, %r86060 }; 
	// end inline asm
	// begin inline asm
	mma.sync.aligned.m16n8k256.row.col.s32.b1.b1.s32.xor.popc    { %r86065, %r86066, %r86067, %r86068 },    { %r86038, %r86038, %r86038, %r86038 },    { %r86040, %r86040 },            { %r86065, %r86066, %r86067, %r86068 }; 
	// end inline asm
	// begin inline asm
	mma.sync.aligned.m16n8k256.row.col.s32.b1.b1.s32.xor.popc    { %r86061, %r86062, %r86063, %r86064 },    { %r86038, %r86038, %r86038, %r86038 },    { %r86040, %r86040 },            { %r86061, %r86062, %r86063, %r86064 }; 
	// end inline asm
	// begin inline asm
	mma.sync.aligned.m16n8k256.row.col.s32.b1.b1.s32.xor.popc    { %r86057, %r86058, %r86059, %r86060 },    { %r86038, %r86038, %r86038, %r86038 },    { %r86040, %r86040 },            { %r86057, %r86058, %r86059, %r86060 }; 
	// end inline asm
	// begin inline asm
	mma.sync.aligned.m16n8k256.row.col.s32.b1.b1.s32.xor.popc    { %r86065, %r86066, %r86067, %r86068 },    { %r86038, %r86038, %r86038, %r86038 },    { %r86040, %r86040 },            { %r86065, %r86066, %r86067, %r86068 }; 
	// end inline asm
	// begin inline asm
	mma.sync.aligned.m16n8k256.row.col.s32.b1.b1.s32.xor.popc    { %r86061, %r86062, %r86063, %r86064 },    { %r86038, %r86038, %r86038, %r86038 },    { %r86040, %r86040 },            { %r86061, %r86062, %r86063, %r86064 }; 
	// end inline asm
	// begin inline asm
	mma.sync.aligned.m16n8k256.row.col.s32.b1.b1.s32.xor.popc    { %r86057, %r86058, %r86059, %r86060 },    { %r86038, %r86038, %r86038, %r86038 },    { %r86040, %r86040 },            { %r86057, %r86058, %r86059, %r86060 }; 
	// end inline asm
	// begin inline asm
	mma.sync.aligned.m16n8k256.row.col.s32.b1.b1.s32.xor.popc    { %r86065, %r86066, %r86067, %r86068 },    { %r86038, %r86038, %r86038, %r86038 },    { %r86040, %r86040 },            { %r86065, %r86066, %r86067, %r86068 }; 
	// end inline asm
	// begin inline asm
	mma.sync.aligned.m16n8k256.row.col.s32.b1.b1.s32.xor.popc    { %r86061, %r86062, %r86063, %r86064 },    { %r86038, %r86038, %r86038, %r86038 },    { %r86040, %r86040 },            { %r86061, %r86062, %r86063, %r86064 }; 
	// end inline asm
	// begin inline asm
	mma.sync.aligned.m16n8k256.row.col.s32.b1.b1.s32.xor.popc    { %r86057, %r86058, %r86059, %r86060 },    { %r86038, %r86038, %r86038, %r86038 },    { %r86040, %r86040 },            { %r86057, %r86058, %r86059, %r86060 }; 
	// end inline asm
	// begin inline asm
	mma.sync.aligned.m16n8k256.row.col.s32.b1.b1.s32.xor.popc    { %r86065, %r86066, %r86067, %r86068 },    { %r86038, %r86038, %r86038, %r86038 },    { %r86040, %r86040 },            { %r86065, %r86066, %r86067, %r86068 }; 
	// end inline asm
	// begin inline asm
	mma.sync.aligned.m16n8k256.row.col.s32.b1.b1.s32.xor.popc    { %r86061, %r86062, %r86063, %r86064 },    { %r86038, %r86038, %r86038, %r86038 },    { %r86040, %r86040 },            { %r86061, %r86062, %r86063, %r86064 }; 
	// end inline asm
	// begin inline asm
	mma.sync.aligned.m16n8k256.row.col.s32.b1.b1.s32.xor.popc    { %r86057, %r86058, %r86059, %r86060 },    { %r86038, %r86038, %r86038, %r86038 },    { %r86040, %r86040 },            { %r86057, %r86058, %r86059, %r86060 }; 
	// end inline asm
	// begin inline asm
	mma.sync.aligned.m16n8k256.row.col.s32.b1.b1.s32.xor.popc    { %r86065, %r86066, %r86067, %r86068 },    { %r86038, %r86038, %r86038, %r86038 },    { %r86040, %r86040 },            { %r86065, %r86066, %r86067, %r86068 }; 
	// end inline asm
	// begin inline asm
	mma.sync.aligned.m16n8k256.row.col.s32.b1.b1.s32.xor.popc    { %r86061, %r86062, %r86063, %r86064 },    { %r86038, %r86038, %r86038, %r86038 },    { %r86040, %r86040 },            { %r86061, %r86062, %r86063, %r86064 }; 
	// end inline asm
	// begin inline asm
	mma.sync.aligned.m16n8k256.row.col.s32.b1.b1.s32.xor.popc    { %r86057, %r86058, %r86059, %r86060 },    { %r86038, %r86038, %r86038, %r86038 },    { %r86040, %r86040 },            { %r86057, %r86058, %r86059, %r86060 }; 
	// end inline asm
	// begin inline asm
	mma.sync.aligned.m16n8k256.row.col.s32.b1.b1.s32.xor.popc    { %r86065, %r86066, %r86067, %r86068 },    { %r86038, %r86038, %r86038, %r86038 },    { %r86040, %r86040 },            { %r86065, %r86066, %r86067, %r86068 }; 
	// end inline asm
	// begin inline asm
	mma.sync.aligned.m16n8k256.row.col.s32.b1.b1.s32.xor.popc    { %r86061, %r86062, %r86063, %r86064 },    { %r86038, %r86038, %r86038, %r86038 },    { %r86040, %r86040 },            { %r86061, %r86062, %r86063, %r86064 }; 
	// end inline asm
	// begin inline asm
	mma.sync.aligned.m16n8k256.row.col.s32.b1.b1.s32.xor.popc    { %r86057, %r86058, %r86059, %r86060 },    { %r86038, %r86038, %r86038, %r86038 },    { %r86040, %r86040 },            { %r86057, %r86058, %r86059, %r86060 }; 
	// end inline asm
	// begin inline asm
	mma.sync.aligned.m16n8k256.row.col.s32.b1.b1.s32.xor.popc    { %r86065, %r86066, %r86067, %r86068 },    { %r86038, %r86038, %r86038, %r86038 },    { %r86040, %r86040 },            { %r86065, %r86066, %r86067, %r86068 }; 
	// end inline asm
	// begin inline asm
	mma.sync.aligned.m16n8k256.row.col.s32.b1.b1.s32.xor.popc    { %r86061, %r86062, %r86063, %r86064 },    { %r86038, %r86038, %r86038, %r86038 },    { %r86040, %r86040 },            { %r86061, %r86062, %r86063, %r86064 }; 
	// end inline asm
	// begin inline asm
	mma.sync.aligned.m16n8k256.row.col.s32.b1.b1.s32.xor.popc    { %r86057, %r86058, %r86059, %r86060 },    { %r86038, %r86038, %r86038, %r86038 },    { %r86040, %r86040 },            { %r86057, %r86058, %r86059, %r86060 }; 
	// end inline asm
	// begin inline asm
	mma.sync.aligned.m16n8k256.row.col.s32.b1.b1.s32.xor.popc    { %r86065, %r86066, %r86067, %r86068 },    { %r86038, %r86038, %r86038, %r86038 },    { %r86040, %r86040 },            { %r86065, %r86066, %r86067, %r86068 }; 
	// end inline asm
	// begin inline asm
	mma.sync.aligned.m16n8k256.row.col.s32.b1.b1.s32.xor.popc    { %r86061, %r86062, %r86063, %r86064 },    { %r86038, %r86038, %r86038, %r86038 },    { %r86040, %r86040 },            { %r86061, %r86062, %r86063, %r86064 }; 
	// end inline asm
	// begin inline asm
	mma.sync.aligned.m16n8k256.row.col.s32.b1.b1.s32.xor.popc    { %r86057, %r86058, %r86059, %r86060 },    { %r86038, %r86038, %r86038, %r86038 },    { %r86040, %r86040 },            { %r86057, %r86058, %r86059, %r86060 }; 
	// end inline asm
	// begin inline asm
	mma.sync.aligned.m16n8k256.row.col.s32.b1.b1.s32.xor.popc    { %r86065, %r86066, %r86067, %r86068 },    { %r86038, %r86038, %r86038, %r86038 },    { %r86040, %r86040 },            { %r86065, %r86066, %r86067, %r86068 }; 
	// end inline asm
	// begin inline asm
	mma.sync.aligned.m16n8k256.row.col.s32.b1.b1.s32.xor.popc    { %r86061, %r86062, %r86063, %r86064 },    { %r86038, %r86038, %r86038, %r86038 },    { %r86040, %r86040 },            { %r86061, %r86062, %r86063, %r86064 }; 
	// end inline asm
	// begin inline asm
	mma.sync.aligned.m16n8k256.row.col.s32.b1.b1.s32.xor.popc    { %r86057, %r86058, %r86059, %r86060 },    { %r86038, %r86038, %r86038, %r86038 },    { %r86040, %r86040 },            { %r86057, %r86058, %r86059, %r86060 }; 
	// end inline asm
	// begin inline asm
	mma.sync.aligned.m16n8k256.row.col.s32.b1.b1.s32.xor.popc    { %r86065, %r86066, %r86067, %r86068 },    { %r86038, %r86038, %r86038, %r86038 },    { %r86040, %r86040 },            { %r86065, %r86066, %r86067, %r86068 }; 
	// end inline asm
	// begin inline asm
	mma.sync.aligned.m16n8k256.row.col.s32.b1.b1.s32.xor.popc    { %r86061, %r86062, %r86063, %r86064 },    { %r86038, %r86038, %r86038, %r86038 },    { %r86040, %r86040 },            { %r86061, %r86062, %r86063, %r86064 }; 
	// end inline asm
	// begin inline asm
	mma.sync.aligned.m16n8k256.row.col.s32.b1.b1.s32.xor.popc    { %r86057, %r86058, %r86059, %r86060 },    { %r86038, %r86038, %r86038, %r86038 },    { %r86040, %r86040 },            { %r86057, %r86058, %r86059, %r86060 }; 
	// end inline asm
	// begin inline asm
	mma.sync.aligned.m16n8k256.row.col.s32.b1.b1.s32.xor.popc    { %r86065, %r86066, %r86067, %r86068 },    { %r86038, %r86038, %r86038, %r86038 },    { %r86040, %r86040 },            { %r86065, %r86066, %r86067, %r86068 }; 
	// end inline asm
	// begin inline asm
	mma.sync.aligned.m16n8k256.row.col.s32.b1.b1.s32.xor.popc    { %r86061, %r86062, %r86063, %r86064 },    { %r86038, %r86038, %r86038, %r86038 },    { %r86040, %r86040 },            { %r86061, %r86062, %r86063, %r86064 }; 
	// end inline asm
	// begin inline asm
	mma.sync.aligned.m16n8k256.row.col.s32.b1.b1.s32.xor.popc    { %r86057, %r86058, %r86059, %r86060 },    { %r86038, %r86038, %r86038, %r86038 },    { %r86040, %r86040 },            { %r86057, %r86058, %r86059, %r86060 }; 
	// end inline asm
	// begin inline asm
	mma.sync.aligned.m16n8k256.row.col.s32.b1.b1.s32.xor.popc    { %r86065, %r86066, %r86067, %r86068 },    { %r86038, %r86038, %r86038, %r86038 },    { %r86040, %r86040 },            { %r86065, %r86066, %r86067, %r86068 }; 
	// end inline asm
	// begin inline asm
	mma.sync.aligned.m16n8k256.row.col.s32.b1.b1.s32.xor.popc    { %r86061, %r86062, %r86063, %r86064 },    { %r86038, %r86038, %r86038, %r86038 },    { %r86040, %r86040 },            { %r86061, %r86062, %r86063, %r86064 }; 
	// end inline asm
	// begin inline asm
	mma.sync.aligned.m16n8k256.row.col.s32.b1.b1.s32.xor.popc    { %r86057, %r86058, %r86059, %r86060 },    { %r86038, %r86038, %r86038, %r86038 },    { %r86040, %r86040 },            { %r86057, %r86058, %r86059, %r86060 }; 
	// end inline asm
	// begin inline asm
	mma.sync.aligned.m16n8k256.row.col.s32.b1.b1.s32.xor.popc    { %r86065, %r86066, %r86067, %r86068 },    { %r86038, %r86038, %r86038, %r86038 },    { %r86040, %r86040 },            { %r86065, %r86066, %r86067, %r86068 }; 
	// end inline asm
	// begin inline asm
	mma.sync.aligned.m16n8k256.row.col.s32.b1.b1.s32.xor.popc    { %r86061, %r86062, %r86063, %r86064 },    { %r86038, %r86038, %r86038, %r86038 },    { %r86040, %r86040 },            { %r86061, %r86062, %r86063, %r86064 }; 
	// end inline asm
	// begin inline asm
	mma.sync.aligned.m16n8k256.row.col.s32.b1.b1.s32.xor.popc    { %r86057, %r86058, %r86059, %r86060 },    { %r86038, %r86038, %r86038, %r86038 },    { %r86040, %r86040 },            { %r86057, %r86058, %r86059, %r86060 }; 
	// end inline asm
	// begin inline asm
	mma.sync.aligned.m16n8k256.row.col.s32.b1.b1.s32.xor.popc    { %r86065, %r86066, %r86067, %r86068 },    { %r86038, %r86038, %r86038, %r86038 },    { %r86040, %r86040 },            { %r86065, %r86066, %r86067, %r86068 }; 
	// end inline asm
	// begin inline asm
	mma.sync.aligned.m16n8k256.row.col.s32.b1.b1.s32.xor.popc    { %r86061, %r86062, %r86063, %r86064 },    { %r86038, %r86038, %r86038, %r86038 },    { %r86040, %r86040 },            { %r86061, %r86062, %r86063, %r86064 }; 
	// end inline asm
	// begin inline asm
	mma.sync.aligned.m16n8k256.row.col.s32.b1.b1.s32.xor.popc    { %r86057, %r86058, %r86059, %r86060 },    { %r86038, %r86038, %r86038, %r86038 },    { %r86040, %r86040 },            { %r86057, %r86058, %r86059, %r86060 }; 
	// end inline asm
	// begin inline asm
	mma.sync.aligned.m16n8k256.row.col.s32.b1.b1.s32.xor.popc    { %r86065, %r86066, %r86067, %r86068 },    { %r86038, %r86038, %r86038, %r86038 },    { %r86040, %r86040 },            { %r86065, %r86066, %r86067, %r86068 }; 
	// end inline asm
	// begin inline asm
	mma.sync.aligned.m16n8k256.row.col.s32.b1.b1.s32.xor.popc    { %r86061, %r86062, %r86063, %r86064 },    { %r86038, %r86038, %r86038, %r86038 },    { %r86040, %r86040 },            { %r86061, %r86062, %r86063, %r86064 }; 
	// end inline asm
	// begin inline asm
	mma.sync.aligned.m16n8k256.row.col.s32.b1.b1.s32.xor.popc    { %r86057, %r86058, %r86059, %r86060 },    { %r86038, %r86038, %r86038, %r86038 },    { %r86040, %r86040 },            { %r86057, %r86058, %r86059, %r86060 }; 
	// end inline asm
	// begin inline asm
	mma.sync.aligned.m16n8k256.row.col.s32.b1.b1.s32.xor.popc    { %r86065, %r86066, %r86067, %r86068 },    { %r86038, %r86038, %r86038, %r86038 },    { %r86040, %r86040 },            { %r86065, %r86066, %r86067, %r86068 }; 
	// end inline asm
	// begin inline asm
	mma.sync.aligned.m16n8k256.row.col.s32.b1.b1.s32.xor.popc    { %r86061, %r86062, %r86063, %r86064 },    { %r86038, %r86038, %r86038, %r86038 },    { %r86040, %r86040 },            { %r86061, %r86062, %r86063, %r86064 }; 
	// end inline asm
	// begin inline asm
	mma.sync.aligned.m16n8k256.row.col.s32.b1.b1.s32.xor.popc    { %r86057, %r86058, %r86059, %r86060 },    { %r86038, %r86038, %r86038, %r86038 },    { %r86040, %r86040 },            { %r86057, %r86058, %r86059, %r86060 }; 
	// end inline asm
	// begin inline asm
	mma.sync.aligned.m16n8k256.row.col.s32.b1.b1.s32.xor.popc    { %r86065, %r86066, %r86067, %r86068 },    { %r86038, %r86038, %r86038, %r86038 },    { %r86040, %r86040 },            { %r86065, %r86066, %r86067, %r86068 }; 
	// end inline asm
	// begin inline asm
	mma.sync.aligned.m16n8k256.row.col.s32.b1.b1.s32.xor.popc    { %r86061, %r86062, %r86063, %r86064 },    { %r86038, %r86038, %r86038, %r86038 },    { %r86040, %r86040 },            { %r86061, %r86062, %r86063, %r86064 }; 
	// end inline asm
	// begin inline asm
	mma.sync.aligned.m16n8k256.row.col.s32.b1.b1.s32.xor.popc    { %r86057, %r86058, %r86059, %r86060 },    { %r86038, %r86038, %r86038, %r86038 },    { %r86040, %r86040 },            { %r86057, %r86058, %r86059, %r86060 }; 
	// end inline asm
	// begin inline asm
	mma.sync.aligned.m16n8k256.row.col.s32.b1.b1.s32.xor.popc    { %r86065, %r86066, %r86067, %r86068 },    { %r86038, %r86038, %r86038, %r86038 },    { %r86040, %r86040 },            { %r86065, %r86066, %r86067, %r86068 }; 
	// end inline asm
	// begin inline asm
	mma.sync.aligned.m16n8k256.row.col.s32.b1.b1.s32.xor.popc    { %r86061, %r86062, %r86063, %r86064 },    { %r86038, %r86038, %r86038, %r86038 },    { %r86040, %r86040 },            { %r86061, %r86062, %r86063, %r86064 }; 
	// end inline asm
	// begin inline asm
	mma.sync.aligned.m16n8k256.row.col.s32.b1.b1.s32.xor.popc    { %r86057, %r86058, %r86059, %r86060 },    { %r86038, %r86038, %r86038, %r86038 },    { %r86040, %r86040 },            { %r86057, %r86058, %r86059, %r86060 }; 
	// end inline asm
	// begin inline asm
	mma.sync.aligned.m16n8k256.row.col.s32.b1.b1.s32.xor.popc    { %r86065, %r86066, %r86067, %r86068 },    { %r86038, %r86038, %r86038, %r86038 },    { %r86040, %r86040 },            { %r86065, %r86066, %r86067, %r86068 }; 
	// end inline asm
	// begin inline asm
	mma.sync.aligned.m16n8k256.row.col.s32.b1.b1.s32.xor.popc    { %r86061, %r86062, %r86063, %r86064 },    { %r86038, %r86038, %r86038, %r86038 },    { %r86040, %r86040 },            { %r86061, %r86062, %r86063, %r86064 }; 
	// end inline asm
	// begin inline asm
	mma.sync.aligned.m16n8k256.row.col.s32.b1.b1.s32.xor.popc    { %r86057, %r86058, %r86059, %r86060 },    { %r86038, %r86038, %r86038, %r86038 },    { %r86040, %r86040 },            { %r86057, %r86058, %r86059, %r86060 }; 
	// end inline asm
	// begin inline asm
	mma.sync.aligned.m16n8k256.row.col.s32.b1.b1.s32.xor.popc    { %r86065, %r86066, %r86067, %r86068 },    { %r86038, %r86038, %r86038, %r86038 },    { %r86040, %r86040 },            { %r86065, %r86066, %r86067, %r86068 }; 
	// end inline asm
	// begin inline asm
	mma.sync.aligned.m16n8k256.row.col.s32.b1.b1.s32.xor.popc    { %r86061, %r86062, %r86063, %r86064 },    { %r86038, %r86038, %r86038, %r86038 },    { %r86040, %r86040 },            { %r86061, %r86062, %r86063, %r86064 }; 
	// end inline asm
	// begin inline asm
	mma.sync.aligned.m16n8k256.row.col.s32.b1.b1.s32.xor.popc    { %r86057, %r86058, %r86059, %r86060 },    { %r86038, %r86038, %r86038, %r86038 },    { %r86040, %r86040 },            { %r86057, %r86058, %r86059, %r86060 }; 
	// end inline asm
	// begin inline asm
	mma.sync.aligned.m16n8k256.row.col.s32.b1.b1.s32.xor.popc    { %r86065, %r86066, %r86067, %r86068 },    { %r86038, %r86038, %r86038, %r86038 },    { %r86040, %r86040 },            { %r86065, %r86066, %r86067, %r86068 }; 
	// end inline asm
	// begin inline asm
	mma.sync.aligned.m16n8k256.row.col.s32.b1.b1.s32.xor.popc    { %r86061, %r86062, %r86063, %r86064 },    { %r86038, %r86038, %r86038, %r86038 },    { %r86040, %r86040 },            { %r86061, %r86062, %r86063, %r86064 }; 
	// end inline asm
	// begin inline asm
	mma.sync.aligned.m16n8k256.row.col.s32.b1.b1.s32.xor.popc    { %r86057, %r86058, %r86059, %r86060 },    { %r86038, %r86038, %r86038, %r86038 },    { %r86040, %r86040 },            { %r86057, %r86058, %r86059, %r86060 }; 
	// end inline asm
	// begin inline asm
	mma.sync.aligned.m16n8k256.row.col.s32.b1.b1.s32.xor.popc    { %r86065, %r86066, %r86067, %r86068 },    { %r86038, %r86038, %r86038, %r86038 },    { %r86040, %r86040 },            { %r86065, %r86066, %r86067, %r86068 }; 
	// end inline asm
	// begin inline asm
	mma.sync.aligned.m16n8k256.row.col.s32.b1.b1.s32.xor.popc    { %r86061, %r86062, %r86063, %r86064 },    { %r86038, %r86038, %r86038, %r86038 },    { %r86040, %r86040 },            { %r86061, %r86062, %r86063, %r86064 }; 
	// end inline asm
	// begin inline asm
	mma.sync.aligned.m16n8k256.row.col.s32.b1.b1.s32.xor.popc    { %r86057, %r86058, %r86059, %r86060 },    { %r86038, %r86038, %r86038, %r86038 },    { %r86040, %r86040 },            { %r86057, %r86058, %r86059, %r86060 }; 
	// end inline asm
	// begin inline asm
	mma.sync.aligned.m16n8k256.row.col.s32.b1.b1.s32.xor.popc    { %r86065, %r86066, %r86067, %r86068 },    { %r86038, %r86038, %r86038, %r86038 },    { %r86040, %r86040 },            { %r86065, %r86066, %r86067, %r86068 }; 
	// end inline asm
	// begin inline asm
	mma.sync.aligned.m16n8k256.row.col.s32.b1.b1.s32.xor.popc    { %r86061, %r86062, %r86063, %r86064 },    { %r86038, %r86038, %r86038, %r86038 },    { %r86040, %r86040 },            { %r86061, %r86062, %r86063, %r86064 }; 
	// end inline asm
	// begin inline asm
	mma.sync.aligned.m16n8k256.row.col.s32.b1.b1.s32.xor.popc    { %r86057, %r86058, %r86059, %r86060 },    { %r86038, %r86038, %r86038, %r86038 },    { %r86040, %r86040 },            { %r86057, %r86058, %r86059, %r86060 }; 
	// end inline asm
	// begin inline asm
	mma.sync.aligned.m16n8k256.row.col.s32.b1.b1.s32.xor.popc    { %r86065, %r86066, %r86067, %r86068 },    { %r86038, %r86038, %r86038, %r86038 },    { %r86040, %r86040 },            { %r86065, %r86066, %r86067, %r86068 }; 
	// end inline asm
	// begin inline asm
	mma.sync.aligned.m16n8k256.row.col.s32.b1.b1.s32.xor.popc    { %r86061, %r86062, %r86063, %r86064 },    { %r86038, %r86038, %r86038, %r86038 },    { %r86040, %r86040 },            { %r86061, %r86062, %r86063, %r86064 }; 
	// end inline asm
	// begin inline asm
	mma.sync.aligned.m16n8k256.row.col.s32.b1.b1.s32.xor.popc    { %r86057, %r86058, %r86059, %r86060 },    { %r86038, %r86038, %r86038, %r86038 },    { %r86040, %r86040 },            { %r86057, %r86058, %r86059, %r86060 }; 
	// end inline asm
	// begin inline asm
	mma.sync.aligned.m16n8k256.row.col.s32.b1.b1.s32.xor.popc    { %r86065, %r86066, %r86067, %r86068 },    { %r86038, %r86038, %r86038, %r86038 },    { %r86040, %r86040 },            { %r86065, %r86066, %r86067, %r86068 }; 
	// end inline asm
	// begin inline asm
	mma.sync.aligned.m16n8k256.row.col.s32.b1.b1.s32.xor.popc    { %r86061, %r86062, %r86063, %r86064 },    { %r86038, %r86038, %r86038, %r86038 },    { %r86040, %r86040 },            { %r86061, %r86062, %r86063, %r86064 }; 
	// end inline asm
	// begin inline asm
	mma.sync.aligned.m16n8k256.row.col.s32.b1.b1.s32.xor.popc    { %r86057, %r86058, %r86059, %r86060 },    { %r86038, %r86038, %r86038, %r86038 },    { %r86040, %r86040 },            { %r86057, %r86058, %r86059, %r86060 }; 
	// end inline asm
	// begin inline asm
	mma.sync.aligned.m16n8k256.row.col.s32.b1.b1.s32.xor.popc    { %r86065, %r86066, %r86067, %r86068 },    { %r86038, %r86038, %r86038, %r86038 },    { %r86040, %r86040 },            { %r86065, %r86066, %r86067, %r86068 }; 
	// end inline asm
	// begin inline asm
	mma.sync.aligned.m16n8k256.row.col.s32.b1.b1.s32.xor.popc    { %r86061, %r86062, %r86063, %r86064 },    { %r86038, %r86038, %r86038, %r86038 },    { %r86040, %r86040 },            { %r86061, %r86062, %r86063, %r86064 }; 
	// end inline asm
	// begin inline asm
	mma.sync.aligned.m16n8k256.row.col.s32.b1.b1.s32.xor.popc    { %r86057, %r86058, %r86059, %r86060 },    { %r86038, %r86038, %r86038, %r86038 },    { %r86040, %r86040 },            { %r86057, %r86058, %r86059, %r86060 }; 
	// end inline asm
	// begin inline asm
	mma.sync.aligned.m16n8k256.row.col.s32.b1.b1.s32.xor.popc    { %r86065, %r86066, %r86067, %r86068 },    { %r86038, %r86038, %r86038, %r86038 },    { %r86040, %r86040 },            { %r86065, %r86066, %r86067, %r86068 }; 
	// end inline asm
	// begin inline asm
	mma.sync.aligned.m16n8k256.row.col.s32.b1.b1.s32.xor.popc    { %r86061, %r86062, %r86063, %r86064 },    { %r86038, %r86038, %r86038, %r86038 },    { %r86040, %r86040 },            { %r86061, %r86062, %r86063, %r86064 }; 
	// end inline asm
	// begin inline asm
	mma.sync.aligned.m16n8k256.row.col.s32.b1.b1.s32.xor.popc    { %r86057, %r86058, %r86059, %r86060 },    { %r86038, %r86038, %r86038, %r86038 },    { %r86040, %r86040 },            { %r86057, %r86058, %r86059, %r86060 }; 
	// end inline asm
	// begin inline asm
	mma.sync.aligned.m16n8k256.row.col.s32.b1.b1.s32.xor.popc    { %r86065, %r86066, %r86067, %r86068 },    { %r86038, %r86038, %r86038, %r86038 },    { %r86040, %r86040 },            { %r86065, %r86066, %r86067, %r86068 }; 
	// end inline asm
	// begin inline asm
	mma.sync.aligned.m16n8k256.row.col.s32.b1.b1.s32.xor.popc    { %r86061, %r86062, %r86063, %r86064 },    { %r86038, %r86038, %r86038, %r86038 },    { %r86040, %r86040 },            { %r86061, %r86062, %r86063, %r86064 }; 
	// end inline asm
	// begin inline asm
	mma.sync.aligned.m16n8k256.row.col.s32.b1.b1.s32.xor.popc    { %r86057, %r86058, %r86059, %r86060 },    { %r86038, %r86038, %r86038, %r86038 },    { %r86040, %r86040 },            { %r86057, %r86058, %r86059, %r86060 }; 
	// end inline asm
	// begin inline asm
	mma.sync.aligned.m16n8k256.row.col.s32.b1.b1.s32.xor.popc    { %r86065, %r86066, %r86067, %r86068 },    { %r86038, %r86038, %r86038, %r86038 },    { %r86040, %r86040 },            { %r86065, %r86066, %r86067, %r86068 }; 
	// end inline asm
	// begin inline asm
	mma.sync.aligned.m16n8k256.row.col.s32.b1.b1.s32.xor.popc    { %r86061, %r86062, %r86063, %r86064 },    { %r86038, %r86038, %r86038, %r86038 },    { %r86040, %r86040 },            { %r86061, %r86062, %r86063, %r86064 }; 
	// end inline asm
	// begin inline asm
	mma.sync.aligned.m16n8k256.row.col.s32.b1.b1.s32.xor.popc    { %r86057, %r86058, %r86059, %r86060 },    { %r86038, %r86038, %r86038, %r86038 },    { %r86040, %r86040 },            { %r86057, %r86058, %r86059, %r86060 }; 
	// end inline asm
	// begin inline asm
	mma.sync.aligned.m16n8k256.row.col.s32.b1.b1.s32.xor.popc    { %r86065, %r86066, %r86067, %r86068 },    { %r86038, %r86038, %r86038, %r86038 },    { %r86040, %r86040 },            { %r86065, %r86066, %r86067, %r86068 }; 
	// end inline asm
	// begin inline asm
	mma.sync.aligned.m16n8k256.row.col.s32.b1.b1.s32.xor.popc    { %r86061, %r86062, %r86063, %r86064 },    { %r86038, %r86038, %r86038, %r86038 },    { %r86040, %r86040 },            { %r86061, %r86062, %r86063, %r86064 }; 
	// end inline asm
	// begin inline asm
	mma.sync.aligned.m16n8k256.row.col.s32.b1.b1.s32.xor.popc    { %r86057, %r86058, %r86059, %r86060 },    { %r86038, %r86038, %r86038, %r86038 },    { %r86040, %r86040 },            { %r86057, %r86058, %r86059, %r86060 }; 
	// end inline asm
	// begin inline asm
	mma.sync.aligned.m16n8k256.row.col.s32.b1.b1.s32.xor.popc    { %r86065, %r86066, %r86067, %r86068 },    { %r86038, %r86038, %r86038, %r86038 },    { %r86040, %r86040 },            { %r86065, %r86066, %r86067, %r86068 }; 
	// end inline asm
	// begin inline asm
	mma.sync.aligned.m16n8k256.row.col.s32.b1.b1.s32.xor.popc    { %r86061, %r86062, %r86063, %r86064 },    { %r86038, %r86038, %r86038, %r86038 },    { %r86040, %r86040 },            { %r86061, %r86062, %r86063, %r86064 }; 
	// end inline asm
	// begin inline asm
	mma.sync.aligned.m16n8k256.row.col.s32.b1.b1.s32.xor.popc    { %r86057, %r86058, %r86059, %r86060 },    { %r86038, %r86038, %r86038, %r86038 },    { %r86040, %r86040 },            { %r86057, %r86058, %r86059, %r86060 }; 
	// end inline asm
	// begin inline asm
	mma.sync.aligned.m16n8k256.row.col.s32.b1.b1.s32.xor.popc    { %r86065, %r86066, %r86067, %r86068 },    { %r86038, %r86038, %r86038, %r86038 },    { %r86040, %r86040 },            { %r86065, %r86066, %r86067, %r86068 }; 
	// end inline asm
	// begin inline asm
	mma.sync.aligned.m16n8k256.row.col.s32.b1.b1.s32.xor.popc    { %r86061, %r86062, %r86063, %r86064 },    { %r86038, %r86038, %r86038, %r86038 },    { %r86040, %r86040 },            { %r86061, %r86062, %r86063, %r86064 }; 
	// end inline asm
	// begin inline asm
	mma.sync.aligned.m16n8k256.row.col.s32.b1.b1.s32.xor.popc    { %r86057, %r86058, %r86059, %r86060 },    { %r86038, %r86038, %r86038, %r86038 },    { %r86040, %r86040 },            { %r86057, %r86058, %r86059, %r86060 }; 
	// end inline asm
	// begin inline asm
	mma.sync.aligned.m16n8k256.row.col.s32.b1.b1.s32.xor.popc    { %r86065, %r86066, %r86067, %r86068 },    { %r86038, %r86038, %r86038, %r86038 },    { %r86040, %r86040 },            { %r86065, %r86066, %r86067, %r86068 }; 
	// end inline asm
	// begin inline asm
	mma.sync.aligned.m16n8k256.row.col.s32.b1.b1.s32.xor.popc    { %r86061, %r86062, %r86063, %r86064 },    { %r86038, %r86038, %r86038, %r86038 },    { %r86040, %r86040 },            { %r86061, %r86062, %r86063, %r86064 }; 
	// end inline asm
	// begin inline asm
	mma.sync.aligned.m16n8k256.row.col.s32.b1.b1.s32.xor.popc    { %r86057, %r86058, %r86059, %r86060 },    { %r86038, %r86038, %r86038, %r86038 },    { %r86040, %r86040 },            { %r86057, %r86058, %r86059, %r86060 }; 
	// end inline asm
	// begin inline asm
	mma.sync.aligned.m16n8k256.row.col.s32.b1.b1.s32.xor.popc    { %r86065, %r86066, %r86067, %r86068 },    { %r86038, %r86038, %r86038, %r86038 },    { %r86040, %r86040 },            { %r86065, %r86066, %r86067, %r86068 }; 
	// end inline asm
	// begin inline asm
	mma.sync.aligned.m16n8k256.row.col.s32.b1.b1.s32.xor.popc    { %r86061, %r86062, %r86063, %r86064 },    { %r86038, %r86038, %r86038, %r86038 },    { %r86040, %r86040 },            { %r86061, %r86062, %r86063, %r86064 }; 
	// end inline asm
	// begin inline asm
	mma.sync.aligned.m16n8k256.row.col.s32.b1.b1.s32.xor.popc    { %r86057, %r86058, %r86059, %r86060 },    { %r86038, %r86038, %r86038, %r86038 },    { %r86040, %r86040 },            { %r86057, %r86058, %r86059, %r86060 }; 
	// end inline asm
	// begin inline asm
	mma.sync.aligned.m16n8k256.row.col.s32.b1.b1.s32.xor.popc    { %r86065, %r86066, %r86067, %r86068 },    { %r86038, %r86038, %r86038, %r86038 },    { %r86040, %r86040 },            { %r86065, %r86066, %r86067, %r86068 }; 
	// end inline asm
	// begin inline asm
	mma.sync.aligned.m16n8k256.row.col.s32.b1.b1.s32.xor.popc    { %r86061, %r86062, %r86063, %r86064 },    { %r86038, %r86038, %r86038, %r86038 },    { %r86040, %r86040 },            { %r86061, %r86062, %r86063, %r86064 }; 
	// end inline asm
	// begin inline asm
	mma.sync.aligned.m16n8k256.row.col.s32.b1.b1.s32.xor.popc    { %r86057, %r86058, %r86059, %r86060 },    { %r86038, %r86038, %r86038, %r86038 },    { %r86040, %r86040 },            { %r86057, %r86058, %r86059, %r86060 }; 
	// end inline asm
	// begin inline asm
	mma.sync.aligned.m16n8k256.row.col.s32.b1.b1.s32.xor.popc    { %r86065, %r86066, %r86067, %r86068 },    { %r86038, %r86038, %r86038, %r86038 },    { %r86040, %r86040 },            { %r86065, %r86066, %r86067, %r86068 }; 
	// end inline asm
	// begin inline asm
	mma.sync.aligned.m16n8k256.row.col.s32.b1.b1.s32.xor.popc    { %r86061, %r86062, %r86063, %r86064 },    { %r86038, %r86038, %r86038, %r86038 },    { %r86040, %r86040 },            { %r86061, %r86062, %r86063, %r86064 }; 
	// end inline asm
	// begin inline asm
	mma.sync.aligned.m16n8k256.row.col.s32.b1.b1.s32.xor.popc    { %r86057, %r86058, %r86059, %r86060 },    { %r86038, %r86038, %r86038, %r86038 },    { %r86040, %r86040 },            { %r86057, %r86058, %r86059, %r86060 }; 
	// end inline asm
	// begin inline asm
	mma.sync.aligned.m16n8k256.row.col.s32.b1.b1.s32.xor.popc    { %r86065, %r86066, %r86067, %r86068 },    { %r86038, %r86038, %r86038, %r86038 },    { %r86040, %r86040 },            { %r86065, %r86066, %r86067, %r86068 }; 
	// end inline asm
	// begin inline asm
	mma.sync.aligned.m16n8k256.row.col.s32.b1.b1.s32.xor.popc    { %r86061, %r86062, %r86063, %r86064 },    { %r86038, %r86038, %r86038, %r86038 },    { %r86040, %r86040 },            { %r86061, %r86062, %r86063, %r86064 }; 
	// end inline asm
	// begin inline asm
	mma.sync.aligned.m16n8k256.row.col.s32.b1.b1.s32.xor.popc    { %r86057, %r86058, %r86059, %r86060 },    { %r86038, %r86038, %r86038, %r86038 },    { %r86040, %r86040 },            { %r86057, %r86058, %r86059, %r86060 }; 
	// end inline asm
	// begin inline asm
	mma.sync.aligned.m16n8k256.row.col.s32.b1.b1.s32.xor.popc    { %r86065, %r86066, %r86067, %r86068 },    { %r86038, %r86038, %r86038, %r86038 },    { %r86040, %r86040 },            { %r86065, %r86066, %r86067, %r86068 }; 
	// end inline asm
	// begin inline asm
	mma.sync.aligned.m16n8k256.row.col.s32.b1.b1.s32.xor.popc    { %r86061, %r86062, %r86063, %r86064 },    { %r86038, %r86038, %r86038, %r86038 },    { %r86040, %r86040 },            { %r86061, %r86062, %r86063, %r86064 }; 
	// end inline asm
	// begin inline asm
	mma.sync.aligned.m16n8k256.row.col.s32.b1.b1.s32.xor.popc    { %r86057, %r86058, %r86059, %r86060 },    { %r86038, %r86038, %r86038, %r86038 },    { %r86040, %r86040 },            { %r86057, %r86058, %r86059, %r86060 }; 
	// end inline asm
	// begin inline asm
	mma.sync.aligned.m16n8k256.row.col.s32.b1.b1.s32.xor.popc    { %r86065, %r86066, %r86067, %r86068 },    { %r86038, %r86038, %r86038, %r86038 },    { %r86040, %r86040 },            { %r86065, %r86066, %r86067, %r86068 }; 
	// end inline asm
	// begin inline asm
	mma.sync.aligned.m16n8k256.row.col.s32.b1.b1.s32.xor.popc    { %r86061, %r86062, %r86063, %r86064 },    { %r86038, %r86038, %r86038, %r86038 },    { %r86040, %r86040 },            { %r86061, %r86062, %r86063, %r86064 }; 
	// end inline asm
	// begin inline asm
	mma.sync.aligned.m16n8k256.row.col.s32.b1.b1.s32.xor.popc    { %r86057, %r86058, %r86059, %r86060 },    { %r86038, %r86038, %r86038, %r86038 },    { %r86040, %r86040 },            { %r86057, %r86058, %r86059, %r86060 }; 
	// end inline asm
	// begin inline asm
	mma.sync.aligned.m16n8k256.row.col.s32.b1.b1.s32.xor.popc    { %r86065, %r86066, %r86067, %r86068 },    { %r86038, %r86038, %r86038, %r86038 },    { %r86040, %r86040 },            { %r86065, %r86066, %r86067, %r86068 }; 
	// end inline asm
	// begin inline asm
	mma.sync.aligned.m16n8k256.row.col.s32.b1.b1.s32.xor.popc    { %r86061, %r86062, %r86063, %r86064 },    { %r86038, %r86038, %r86038, %r86038 },    { %r86040, %r86040 },            { %r86061, %r86062, %r86063, %r86064 }; 
	// end inline asm
	// begin inline asm
	mma.sync.aligned.m16n8k256.row.col.s32.b1.b1.s32.xor.popc    { %r86057, %r86058, %r86059, %r86060 },    { %r86038, %r86038, %r86038, %r86038 },    { %r86040, %r86040 },            { %r86057, %r86058, %r86059, %r86060 }; 
	// end inline asm
	// begin inline asm
	mma.sync.aligned.m16n8k256.row.col.s32.b1.b1.s32.xor.popc    { %r86065, %r86066, %r86067, %r86068 },    { %r86038, %r86038, %r86038, %r86038 },    { %r86040, %r86040 },            { %r86065, %r86066, %r86067, %r86068 }; 
	// end inline asm
	// begin inline asm
	mma.sync.aligned.m16n8k256.row.col.s32.b1.b1.s32.xor.popc    { %r86061, %r86062, %r86063, %r86064 },    { %r86038, %r86038, %r86038, %r86038 },    { %r86040, %r86040 },            { %r86061, %r86062, %r86063, %r86064 }; 
	// end inline asm
	// begin inline asm
	mma.sync.aligned.m16n8k256.row.col.s32.b1.b1.s32.xor.popc    { %r86057, %r86058, %r86059, %r86060 },    { %r86038, %r86038, %r86038, %r86038 },    { %r86040, %r86040 },            { %r86057, %r86058, %r86059, %r86060 }; 
	// end inline asm
	// begin inline asm
	mma.sync.aligned.m16n8k256.row.col.s32.b1.b1.s32.xor.popc    { %r86065, %r86066, %r86067, %r86068 },    { %r86038, %r86038, %r86038, %r86038 },    { %r86040, %r86040 },            { %r86065, %r86066, %r86067, %r86068 }; 
	// end inline asm
	// begin inline asm
	mma.sync.aligned.m16n8k256.row.col.s32.b1.b1.s32.xor.popc    { %r86061, %r86062, %r86063, %r86064 },    { %r86038, %r86038, %r86038, %r86038 },    { %r86040, %r86040 },            { %r86061, %r86062, %r86063, %r86064 }; 
	// end inline asm
	// begin inline asm
	mma.sync.aligned.m16n8k256.row.col.s32.b1.b1.s32.xor.popc    { %r86057, %r86058, %r86059, %r86060 },    { %r86038, %r86038, %r86038, %r86038 },    { %r86040, %r86040 },            { %r86057, %r86058, %r86059, %r86060 }; 
	// end inline asm
	// begin inline asm
	mma.sync.aligned.m16n8k256.row.col.s32.b1.b1.s32.xor.popc    { %r86065, %r86066, %r86067, %r86068 },    { %r86038, %r86038, %r86038, %r86038 },    { %r86040, %r86040 },            { %r86065, %r86066, %r86067, %r86068 }; 
	// end inline asm
	// begin inline asm
	mma.sync.aligned.m16n8k256.row.col.s32.b1.b1.s32.xor.popc    { %r86061, %r86062, %r86063, %r86064 },    { %r86038, %r86038, %r86038, %r86038 },    { %r86040, %r86040 },            { %r86061, %r86062, %r86063, %r86064 }; 
	// end inline asm
	// begin inline asm
	mma.sync.aligned.m16n8k256.row.col.s32.b1.b1.s32.xor.popc    { %r86057, %r86058, %r86059, %r86060 },    { %r86038, %r86038, %r86038, %r86038 },    { %r86040, %r86040 },            { %r86057, %r86058, %r86059, %r86060 }; 
	// end inline asm
	// begin inline asm
	mma.sync.aligned.m16n8k256.row.col.s32.b1.b1.s32.xor.popc    { %r86065, %r86066, %r86067, %r86068 },    { %r86038, %r86038, %r86038, %r86038 },    { %r86040, %r86040 },            { %r86065, %r86066, %r86067, %r86068 }; 
	// end inline asm
	// begin inline asm
	mma.sync.aligned.m16n8k256.row.col.s32.b1.b1.s32.xor.popc    { %r86061, %r86062, %r86063, %r86064 },    { %r86038, %r86038, %r86038, %r86038 },    { %r86040, %r86040 },            { %r86061, %r86062, %r86063, %r86064 }; 
	// end inline asm
	// begin inline asm
	mma.sync.aligned.m16n8k256.row.col.s32.b1.b1.s32.xor.popc    { %r86057, %r86058, %r86059, %r86060 },    { %r86038, %r86038, %r86038, %r86038 },    { %r86040, %r86040 },            { %r86057, %r86058, %r86059, %r86060 }; 
	// end inline asm
	// begin inline asm
	mma.sync.aligned.m16n8k256.row.col.s32.b1.b1.s32.xor.popc    { %r86065, %r86066, %r86067, %r86068 },    { %r86038, %r86038, %r86038, %r86038 },    { %r86040, %r86040 },            { %r86065, %r86066, %r86067, %r86068 }; 
	// end inline asm
	// begin inline asm
	mma.sync.aligned.m16n8k256.row.col.s32.b1.b1.s32.xor.popc    { %r86061, %r86062, %r86063, %r86064 },    { %r86038, %r86038, %r86038, %r86038 },    { %r86040, %r86040 },            { %r86061, %r86062, %r86063, %r86064 }; 
	// end inline asm
	// begin inline asm
	mma.sync.aligned.m16n8k256.row.col.s32.b1.b1.s32.xor.popc    { %r86057, %r86058, %r86059, %r86060 },    { %r86038, %r86038, %r86038, %r86038 },    { %r86040, %r86040 },            { %r86057, %r86058, %r86059, %r86060 }; 
	// end inline asm
	// begin inline asm
	mma.sync.aligned.m16n8k256.row.col.s32.b1.b1.s32.xor.popc    { %r86065, %r86066, %r86067, %r86068 },    { %r86038, %r86038, %r86038, %r86038 },    { %r86040, %r86040 },            { %r86065, %r86066, %r86067, %r86068 }; 
	// end inline asm
	// begin inline asm
	mma.sync.aligned.m16n8k256.row.col.s32.b1.b1.s32.xor.popc    { %r86061, %r86062, %r86063, %r86064 },    { %r86038, %r86038, %r86038, %r86038 },    { %r86040, %r86040 },            { %r86061, %r86062, %r86063, %r86064 }; 
	// end inline asm
	// begin inline asm
	mma.sync.aligned.m16n8k256.row.col.s32.b1.b1.s32.xor.popc    { %r86057, %r86058, %r86059, %r86060 },    { %r86038, %r86038, %r86038, %r86038 },    { %r86040, %r86040 },            { %r86057, %r86058, %r86059, %r86060 }; 
	// end inline asm
	// begin inline asm
	mma.sync.aligned.m16n8k256.row.col.s32.b1.b1.s32.xor.popc    { %r86065, %r86066, %r86067, %r86068 },    { %r86038, %r86038, %r86038, %r86038 },    { %r86040, %r86040 },            { %r86065, %r86066, %r86067, %r86068 }; 
	// end inline asm
	// begin inline asm
	mma.sync.aligned.m16n8k256.row.col.s32.b1.b1.s32.xor.popc    { %r86061, %r86062, %r86063, %r86064 },    { %r86038, %r86038, %r86038, %r86038 },    { %r86040, %r86040 },            { %r86061, %r86062, %r86063, %r86064 }; 
	// end inline asm
	// begin inline asm
	mma.sync.aligned.m16n8k256.row.col.s32.b1.b1.s32.xor.popc    { %r86057, %r86058, %r86059, %r86060 },    { %r86038, %r86038, %r86038, %r86038 },    { %r86040, %r86040 },            { %r86057, %r86058, %r86059, %r86060 }; 
	// end inline asm
	// begin inline asm
	mma.sync.aligned.m16n8k256.row.col.s32.b1.b1.s32.xor.popc    { %r86065, %r86066, %r86067, %r86068 },    { %r86038, %r86038, %r86038, %r86038 },    { %r86040, %r86040 },            { %r86065, %r86066, %r86067, %r86068 }; 
	// end inline asm
	// begin inline asm
	mma.sync.aligned.m16n8k256.row.col.s32.b1.b1.s32.xor.popc    { %r86061, %r86062, %r86063, %r86064 },    { %r86038, %r86038, %r86038, %r86038 },    { %r86040, %r86040 },            { %r86061, %r86062, %r86063, %r86064 }; 
	// end inline asm
	// begin inline asm
	mma.sync.aligned.m16n8k256.row.col.s32.b1.b1.s32.xor.popc    { %r86057, %r86058, %r86059, %r86060 },    { %r86038, %r86038, %r86038, %r86038 },    { %r86040, %r86040 },            { %r86057, %r86058, %r86059, %r86060 }; 
	// end inline asm
	// begin inline asm
	mma.sync.aligned.m16n8k256.row.col.s32.b1.b1.s32.xor.popc    { %r86065, %r86066, %r86067, %r86068 },    { %r86038, %r86038, %r86038, %r86038 },    { %r86040, %r86040 },            { %r86065, %r86066, %r86067, %r86068 }; 
	// end inline asm
	// begin inline asm
	mma.sync.aligned.m16n8k256.row.col.s32.b1.b1.s32.xor.popc    { %r86061, %r86062, %r86063, %r86064 },    { %r86038, %r86038, %r86038, %r86038 },    { %r86040, %r86040 },            { %r86061, %r86062, %r86063, %r86064 }; 
	// end inline asm
	// begin inline asm
	mma.sync.aligned.m16n8k256.row.col.s32.b1.b1.s32.xor.popc    { %r86057, %r86058, %r86059, %r86060 },    { %r86038, %r86038, %r86038, %r86038 },    { %r86040, %r86040 },            { %r86057, %r86058, %r86059, %r86060 }; 
	// end inline asm
	// begin inline asm
	mma.sync.aligned.m16n8k256.row.col.s32.b1.b1.s32.xor.popc    { %r86065, %r86066, %r86067, %r86068 },    { %r86038, %r86038, %r86038, %r86038 },    { %r86040, %r86040 },            { %r86065, %r86066, %r86067, %r86068 }; 
	// end inline asm
	// begin inline asm
	mma.sync.aligned.m16n8k256.row.col.s32.b1.b1.s32.xor.popc    { %r86061, %r86062, %r86063, %r86064 },    { %r86038, %r86038, %r86038, %r86038 },    { %r86040, %r86040 },            { %r86061, %r86062, %r86063, %r86064 }; 
	// end inline asm
	// begin inline asm
	mma.sync.aligned.m16n8k256.row.col.s32.b1.b1.s32.xor.popc    { %r86057, %r86058, %r86059, %r86060 },    { %r86038, %r86038, %r86038, %r86038 },    { %r86040, %r86040 },            { %r86057, %r86058, %r86059, %r86060 }; 
	// end inline asm
	// begin inline asm
	mma.sync.aligned.m16n8k256.row.col.s32.b1.b1.s32.xor.popc    { %r86065, %r86066, %r86067, %r86068 },    { %r86038, %r86038, %r86038, %r86038 },    { %r86040, %r86040 },            { %r86065, %r86066, %r86067, %r86068 }; 
	// end inline asm
	// begin inline asm
	mma.sync.aligned.m16n8k256.row.col.s32.b1.b1.s32.xor.popc    { %r86061, %r86062, %r86063, %r86064 },    { %r86038, %r86038, %r86038, %r86038 },    { %r86040, %r86040 },            { %r86061, %r86062, %r86063, %r86064 }; 
	// end inline asm
	// begin inline asm
	mma.sync.aligned.m16n8k256.row.col.s32.b1.b1.s32.xor.popc    { %r86057, %r86058, %r86059, %r86060 },    { %r86038, %r86038, %r86038, %r86038 },    { %r86040, %r86040 },            { %r86057, %r86058, %r86059, %r86060 }; 
	// end inline asm
	// begin inline asm
	mma.sync.aligned.m16n8k256.row.col.s32.b1.b1.s32.xor.popc    { %r86065, %r86066, %r86067, %r86068 },    { %r86038, %r86038, %r86038, %r86038 },    { %r86040, %r86040 },            { %r86065, %r86066, %r86067, %r86068 }; 
	// end inline asm
	// begin inline asm
	mma.sync.aligned.m16n8k256.row.col.s32.b1.b1.s32.xor.popc    { %r86061, %r86062, %r86063, %r86064 },    { %r86038, %r86038, %r86038, %r86038 },    { %r86040, %r86040 },            { %r86061, %r86062, %r86063, %r86064 }; 
	// end inline asm
	// begin inline asm
	mma.sync.aligned.m16n8k256.row.col.s32.b1.b1.s32.xor.popc    { %r86057, %r86058, %r86059, %r86060 },    { %r86038, %r86038, %r86038, %r86038 },    { %r86040, %r86040 },            { %r86057, %r86058, %r86059, %r86060 }; 
	// end inline asm
	// begin inline asm
	mma.sync.aligned.m16n8k256.row.col.s32.b1.b1.s32.xor.popc    { %r86065, %r86066, %r86067, %r86068 },    { %r86038, %r86038, %r86038, %r86038 },    { %r86040, %r86040 },            { %r86065, %r86066, %r86067, %r86068 }; 
	// end inline asm
	// begin inline asm
	mma.sync.aligned.m16n8k256.row.col.s32.b1.b1.s32.xor.popc    { %r86061, %r86062, %r86063, %r86064 },    { %r86038, %r86038, %r86038, %r86038 },    { %r86040, %r86040 },            { %r86061, %r86062, %r86063, %r86064 }; 
	// end inline asm
	// begin inline asm
	mma.sync.aligned.m16n8k256.row.col.s32.b1.b1.s32.xor.popc    { %r86057, %r86058, %r86059, %r86060 },    { %r86038, %r86038, %r86038, %r86038 },    { %r86040, %r86040 },            { %r86057, %r86058, %r86059, %r86060 }; 
	// end inline asm
	// begin inline asm
	mma.sync.aligned.m16n8k256.row.col.s32.b1.b1.s32.xor.popc    { %r86065, %r86066, %r86067, %r86068 },    { %r86038, %r86038, %r86038, %r86038 },    { %r86040, %r86040 },            { %r86065, %r86066, %r86067, %r86068 }; 
	// end inline asm
	// begin inline asm
	mma.sync.aligned.m16n8k256.row.col.s32.b1.b1.s32.xor.popc    { %r86061, %r86062, %r86063, %r86064 },    { %r86038, %r86038, %r86038, %r86038 },    { %r86040, %r86040 },            { %r86061, %r86062, %r86063, %r86064 }; 
	// end inline asm
	// begin inline asm
	mma.sync.aligned.m16n8k256.row.col.s32.b1.b1.s32.xor.popc    { %r86057, %r86058, %r86059, %r86060 },    { %r86038, %r86038, %r86038, %r86038 },    { %r86040, %r86040 },            { %r86057, %r86058, %r86059, %r86060 }; 
	// end inline asm
	// begin inline asm
	mma.sync.aligned.m16n8k256.row.col.s32.b1.b1.s32.xor.popc    { %r86065, %r86066, %r86067, %r86068 },    { %r86038, %r86038, %r86038, %r86038 },    { %r86040, %r86040 },            { %r86065, %r86066, %r86067, %r86068 }; 
	// end inline asm
	// begin inline asm
	mma.sync.aligned.m16n8k256.row.col.s32.b1.b1.s32.xor.popc    { %r86061, %r86062, %r86063, %r86064 },    { %r86038, %r86038, %r86038, %r86038 },    { %r86040, %r86040 },            { %r86061, %r86062, %r86063, %r86064 }; 
	// end inline asm
	// begin inline asm
	mma.sync.aligned.m16n8k256.row.col.s32.b1.b1.s32.xor.popc    { %r86057, %r86058, %r86059, %r86060 },    { %r86038, %r86038, %r86038, %r86038 },    { %r86040, %r86040 },            { %r86057, %r86058, %r86059, %r86060 }; 
	// end inline asm
	// begin inline asm
	mma.sync.aligned.m16n8k256.row.col.s32.b1.b1.s32.xor.popc    { %r86065, %r86066, %r86067, %r86068 },    { %r86038, %r86038, %r86038, %r86038 },    { %r86040, %r86040 },            { %r86065, %r86066, %r86067, %r86068 }; 
	// end inline asm
	// begin inline asm
	mma.sync.aligned.m16n8k256.row.col.s32.b1.b1.s32.xor.popc    { %r86061, %r86062, %r86063, %r86064 },    { %r86038, %r86038, %r86038, %r86038 },    { %r86040, %r86040 },            { %r86061, %r86062, %r86063, %r86064 }; 
	// end inline asm
	// begin inline asm
	mma.sync.aligned.m16n8k256.row.col.s32.b1.b1.s32.xor.popc    { %r86057, %r86058, %r86059, %r86060 },    { %r86038, %r86038, %r86038, %r86038 },    { %r86040, %r86040 },            { %r86057, %r86058, %r86059, %r86060 }; 
	// end inline asm
	// begin inline asm
	mma.sync.aligned.m16n8k256.row.col.s32.b1.b1.s32.xor.popc    { %r86065, %r86066, %r86067, %r86068 },    { %r86038, %r86038, %r86038, %r86038 },    { %r86040, %r86040 },            { %r86065, %r86066, %r86067, %r86068 }; 
	// end inline asm
	// begin inline asm
	mma.sync.aligned.m16n8k256.row.col.s32.b1.b1.s32.xor.popc    { %r86061, %r86062, %r86063, %r86064 },    { %r86038, %r86038, %r86038, %r86038 },    { %r86040, %r86040 },            { %r86061, %r86062, %r86063, %r86064 }; 
	// end inline asm
	// begin inline asm
	mma.sync.aligned.m16n8k256.row.col.s32.b1.b1.s32.xor.popc    { %r86057, %r86058, %r86059, %r86060 },    { %r86038, %r86038, %r86038, %r86038 },    { %r86040, %r86040 },            { %r86057, %r86058, %r86059, %r86060 }; 
	// end inline asm
	// begin inline asm
	mma.sync.aligned.m16n8k256.row.col.s32.b1.b1.s32.xor.popc    { %r86065, %r86066, %r86067, %r86068 },    { %r86038, %r86038, %r86038, %r86038 },    { %r86040, %r86040 },            { %r86065, %r86066, %r86067, %r86068 }; 
	// end inline asm
	// begin inline asm
	mma.sync.aligned.m16n8k256.row.col.s32.b1.b1.s32.xor.popc    { %r86061, %r86062, %r86063, %r86064 },    { %r86038, %r86038, %r86038, %r86038 },    { %r86040, %r86040 },            { %r86061, %r86062, %r86063, %r86064 }; 
	// end inline asm
	// begin inline asm
	mma.sync.aligned.m16n8k256.row.col.s32.b1.b1.s32.xor.popc    { %r86057, %r86058, %r86059, %r86060 },    { %r86038, %r86038, %r86038, %r86038 },    { %r86040, %r86040 },            { %r86057, %r86058, %r86059, %r86060 }; 
	// end inline asm
	// begin inline asm
	mma.sync.aligned.m16n8k256.row.col.s32.b1.b1.s32.xor.popc    { %r86065, %r86066, %r86067, %r86068 },    { %r86038, %r86038, %r86038, %r86038 },    { %r86040, %r86040 },            { %r86065, %r86066, %r86067, %r86068 }; 
	// end inline asm
	// begin inline asm
	mma.sync.aligned.m16n8k256.row.col.s32.b1.b1.s32.xor.popc    { %r86061, %r86062, %r86063, %r86064 },    { %r86038, %r86038, %r86038, %r86038 },    { %r86040, %r86040 },            { %r86061, %r86062, %r86063, %r86064 }; 
	// end inline asm
	// begin inline asm
	mma.sync.aligned.m16n8k256.row.col.s32.b1.b1.s32.xor.popc    { %r86057, %r86058, %r86059, %r86060 },    { %r86038, %r86038, %r86038, %r86038 },    { %r86040, %r86040 },            { %r86057, %r86058, %r86059, %r86060 }; 
	// end inline asm
	// begin inline asm
	mma.sync.aligned.m16n8k256.row.col.s32.b1.b1.s32.xor.popc    { %r86065, %r86066, %r86067, %r86068 },    { %r86038, %r86038, %r86038, %r86038 },    { %r86040, %r86040 },            { %r86065, %r86066, %r86067, %r86068 }; 
	// end inline asm
	// begin inline asm
	mma.sync.aligned.m16n8k256.row.col.s32.b1.b1.s32.xor.popc    { %r86061, %r86062, %r86063, %r86064 },    { %r86038, %r86038, %r86038, %r86038 },    { %r86040, %r86040 },            { %r86061, %r86062, %r86063, %r86064 }; 
	// end inline asm
	// begin inline asm
	mma.sync.aligned.m16n8k256.row.col.s32.b1.b1.s32.xor.popc    { %r86057, %r86058, %r86059, %r86060 },    { %r86038, %r86038, %r86038, %r86038 },    { %r86040, %r86040 },            { %r86057, %r86058, %r86059, %r86060 }; 
	// end inline asm
	// begin inline asm
	mma.sync.aligned.m16n8k256.row.col.s32.b1.b1.s32.xor.popc    { %r86065, %r86066, %r86067, %r86068 },    { %r86038, %r86038, %r86038, %r86038 },    { %r86040, %r86040 },            { %r86065, %r86066, %r86067, %r86068 }; 
	// end inline asm
	// begin inline asm
	mma.sync.aligned.m16n8k256.row.col.s32.b1.b1.s32.xor.popc    { %r86061, %r86062, %r86063, %r86064 },    { %r86038, %r86038, %r86038, %r86038 },    { %r86040, %r86040 },            { %r86061, %r86062, %r86063, %r86064 }; 
	// end inline asm
	// begin inline asm
	mma.sync.aligned.m16n8k256.row.col.s32.b1.b1.s32.xor.popc    { %r86057, %r86058, %r86059, %r86060 },    { %r86038, %r86038, %r86038, %r86038 },    { %r86040, %r86040 },            { %r86057, %r86058, %r86059, %r86060 }; 
	// end inline asm
	// begin inline asm
	mma.sync.aligned.m16n8k256.row.col.s32.b1.b1.s32.xor.popc    { %r86065, %r86066, %r86067, %r86068 },    { %r86038, %r86038, %r86038, %r86038 },    { %r86040, %r86040 },            { %r86065, %r86066, %r86067, %r86068 }; 
	// end inline asm
	// begin inline asm
	mma.sync.aligned.m16n8k256.row.col.s32.b1.b1.s32.xor.popc    { %r86061, %r86062, %r86063, %r86064 },    { %r86038, %r86038, %r86038, %r86038 },    { %r86040, %r86040 },            { %r86061, %r86062, %r86063, %r86064 }; 
	// end inline asm
	// begin inline asm
	mma.sync.aligned.m16n8k256.row.col.s32.b1.b1.s32.xor.popc    { %r86057, %r86058, %r86059, %r86060 },    { %r86038, %r86038, %r86038, %r86038 },    { %r86040, %r86040 },            { %r86057, %r86058, %r86059, %r86060 }; 
	// end inline asm
	// begin inline asm
	mma.sync.aligned.m16n8k256.row.col.s32.b1.b1.s32.xor.popc    { %r86065, %r86066, %r86067, %r86068 },    { %r86038, %r86038, %r86038, %r86038 },    { %r86040, %r86040 },            { %r86065, %r86066, %r86067, %r86068 }; 
	// end inline asm
	// begin inline asm
	mma.sync.aligned.m16n8k256.row.col.s32.b1.b1.s32.xor.popc    { %r86061, %r86062, %r86063, %r86064 },    { %r86038, %r86038, %r86038, %r86038 },    { %r86040, %r86040 },            { %r86061, %r86062, %r86063, %r86064 }; 
	// end inline asm
	// begin inline asm
	mma.sync.aligned.m16n8k256.row.col.s32.b1.b1.s32.xor.popc    { %r86057, %r86058, %r86059, %r86060 },    { %r86038, %r86038, %r86038, %r86038 },    { %r86040, %r86040 },            { %r86057, %r86058, %r86059, %r86060 }; 
	// end inline asm
	// begin inline asm
	mma.sync.aligned.m16n8k256.row.col.s32.b1.b1.s32.xor.popc    { %r86065, %r86066, %r86067, %r86068 },    { %r86038, %r86038, %r86038, %r86038 },    { %r86040, %r86040 },            { %r86065, %r86066, %r86067, %r86068 }; 
	// end inline asm
	// begin inline asm
	mma.sync.aligned.m16n8k256.row.col.s32.b1.b1.s32.xor.popc    { %r86061, %r86062, %r86063, %r86064 },    { %r86038, %r86038, %r86038, %r86038 },    { %r86040, %r86040 },            { %r86061, %r86062, %r86063, %r86064 }; 
	// end inline asm
	// begin inline asm
	mma.sync.aligned.m16n8k256.row.col.s32.b1.b1.s32.xor.popc    { %r86057, %r86058, %r86059, %r86060 },    { %r86038, %r86038, %r86038, %r86038 },    { %r86040, %r86040 },            { %r86057, %r86058, %r86059, %r86060 }; 
	// end inline asm
	// begin inline asm
	mma.sync.aligned.m16n8k256.row.col.s32.b1.b1.s32.xor.popc    { %r86065, %r86066, %r86067, %r86068 },    { %r86038, %r86038, %r86038, %r86038 },    { %r86040, %r86040 },            { %r86065, %r86066, %r86067, %r86068 }; 
	// end inline asm
	// begin inline asm
	mma.sync.aligned.m16n8k256.row.col.s32.b1.b1.s32.xor.popc    { %r86061, %r86062, %r86063, %r86064 },    { %r86038, %r86038, %r86038, %r86038 },    { %r86040, %r86040 },            { %r86061, %r86062, %r86063, %r86064 }; 
	// end inline asm
	// begin inline asm
	mma.sync.aligned.m16n8k256.row.col.s32.b1.b1.s32.xor.popc    { %r86057, %r86058, %r86059, %r86060 },    { %r86038, %r86038, %r86038, %r86038 },    { %r86040, %r86040 },            { %r86057, %r86058, %r86059, %r86060 }; 
	// end inline asm
	// begin inline asm
	mma.sync.aligned.m16n8k256.row.col.s32.b1.b1.s32.xor.popc    { %r86065, %r86066, %r86067, %r86068 },    { %r86038, %r86038, %r86038, %r86038 },    { %r86040, %r86040 },            { %r86065, %r86066, %r86067, %r86068 }; 
	// end inline asm
	// begin inline asm
	mma.sync.aligned.m16n8k256.row.col.s32.b1.b1.s32.xor.popc    { %r86061, %r86062, %r86063, %r86064 },    { %r86038, %r86038, %r86038, %r86038 },    { %r86040, %r86040 },            { %r86061, %r86062, %r86063, %r86064 }; 
	// end inline asm
	// begin inline asm
	mma.sync.aligned.m16n8k256.row.col.s32.b1.b1.s32.xor.popc    { %r86057, %r86058, %r86059, %r86060 },    { %r86038, %r86038, %r86038, %r86038 },    { %r86040, %r86040 },            { %r86057, %r86058, %r86059, %r86060 }; 
	// end inline asm
	// begin inline asm
	mma.sync.aligned.m16n8k256.row.col.s32.b1.b1.s32.xor.popc    { %r86065, %r86066, %r86067, %r86068 },    { %r86038, %r86038, %r86038, %r86038 },    { %r86040, %r86040 },            { %r86065, %r86066, %r86067, %r86068 }; 
	// end inline asm
	// begin inline asm
	mma.sync.aligned.m16n8k256.row.col.s32.b1.b1.s32.xor.popc    { %r86061, %r86062, %r86063, %r86064 },    { %r86038, %r86038, %r86038, %r86038 },    { %r86040, %r86040 },            { %r86061, %r86062, %r86063, %r86064 }; 
	// end inline asm
	// begin inline asm
	mma.sync.aligned.m16n8k256.row.col.s32.b1.b1.s32.xor.popc    { %r86057, %r86058, %r86059, %r86060 },    { %r86038, %r86038, %r86038, %r86038 },    { %r86040, %r86040 },            { %r86057, %r86058, %r86059, %r86060 }; 
	// end inline asm
	// begin inline asm
	mma.sync.aligned.m16n8k256.row.col.s32.b1.b1.s32.xor.popc    { %r86065, %r86066, %r86067, %r86068 },    { %r86038, %r86038, %r86038, %r86038 },    { %r86040, %r86040 },            { %r86065, %r86066, %r86067, %r86068 }; 
	// end inline asm
	// begin inline asm
	mma.sync.aligned.m16n8k256.row.col.s32.b1.b1.s32.xor.popc    { %r86061, %r86062, %r86063, %r86064 },    { %r86038, %r86038, %r86038, %r86038 },    { %r86040, %r86040 },            { %r86061, %r86062, %r86063, %r86064 }; 
	// end inline asm
	// begin inline asm
	mma.sync.aligned.m16n8k256.row.col.s32.b1.b1.s32.xor.popc    { %r86057, %r86058, %r86059, %r86060 },    { %r86038, %r86038, %r86038, %r86038 },    { %r86040, %r86040 },            { %r86057, %r86058, %r86059, %r86060 }; 
	// end inline asm
	// begin inline asm
	mma.sync.aligned.m16n8k256.row.col.s32.b1.b1.s32.xor.popc    { %r86065, %r86066, %r86067, %r86068 },    { %r86038, %r86038, %r86038, %r86038 },    { %r86040, %r86040 },            { %r86065, %r86066, %r86067, %r86068 }; 
	// end inline asm
	// begin inline asm
	mma.sync.aligned.m16n8k256.row.col.s32.b1.b1.s32.xor.popc    { %r86061, %r86062, %r86063, %r86064 },    { %r86038, %r86038, %r86038, %r86038 },    { %r86040, %r86040 },            { %r86061, %r86062, %r86063, %r86064 }; 
	// end inline asm
	// begin inline asm
	mma.sync.aligned.m16n8k256.row.col.s32.b1.b1.s32.xor.popc    { %r86057, %r86058, %r86059, %r86060 },    { %r86038, %r86038, %r86038, %r86038 },    { %r86040, %r86040 },            { %r86057, %r86058, %r86059, %r86060 }; 
	// end inline asm
	// begin inline asm
	mma.sync.aligned.m16n8k256.row.col.s32.b1.b1.s32.xor.popc    { %r86065, %r86066, %r86067, %r86068 },    { %r86038, %r86038, %r86038, %r86038 },    { %r86040, %r86040 },            { %r86065, %r86066, %r86067, %r86068 }; 
	// end inline asm
	// begin inline asm
	mma.sync.aligned.m16n8k256.row.col.s32.b1.b1.s32.xor.popc    { %r86061, %r86062, %r86063, %r86064 },    { %r86038, %r86038, %r86038, %r86038 },    { %r86040, %r86040 },            { %r86061, %r86062, %r86063, %r86064 }; 
	// end inline asm
	// begin inline asm
	mma.sync.aligned.m16n8k256.row.col.s32.b1.b1.s32.xor.popc    { %r86057, %r86058, %r86059, %r86060 },    { %r86038, %r86038, %r86038, %r86038 },    { %r86040, %r86040 },            { %r86057, %r86058, %r86059, %r86060 }; 
	// end inline asm
	// begin inline asm
	mma.sync.aligned.m16n8k256.row.col.s32.b1.b1.s32.xor.popc    { %r86065, %r86066, %r86067, %r86068 },    { %r86038, %r86038, %r86038, %r86038 },    { %r86040, %r86040 },            { %r86065, %r86066, %r86067, %r86068 }; 
	// end inline asm
	// begin inline asm
	mma.sync.aligned.m16n8k256.row.col.s32.b1.b1.s32.xor.popc    { %r86061, %r86062, %r86063, %r86064 },    { %r86038, %r86038, %r86038, %r86038 },    { %r86040, %r86040 },            { %r86061, %r86062, %r86063, %r86064 }; 
	// end inline asm
	// begin inline asm
	mma.sync.aligned.m16n8k256.row.col.s32.b1.b1.s32.xor.popc    { %r86057, %r86058, %r86059, %r86060 },    { %r86038, %r86038, %r86038, %r86038 },    { %r86040, %r86040 },            { %r86057, %r86058, %r86059, %r86060 }; 
	// end inline asm
	// begin inline asm
	mma.sync.aligned.m16n8k256.row.col.s32.b1.b1.s32.xor.popc    { %r86065, %r86066, %r86067, %r86068 },    { %r86038, %r86038, %r86038, %r86038 },    { %r86040, %r86040 },            { %r86065, %r86066, %r86067, %r86068 }; 
	// end inline asm
	// begin inline asm
	mma.sync.aligned.m16n8k256.row.col.s32.b1.b1.s32.xor.popc    { %r86061, %r86062, %r86063, %r86064 },    { %r86038, %r86038, %r86038, %r86038 },    { %r86040, %r86040 },            { %r86061, %r86062, %r86063, %r86064 }; 
	// end inline asm
	// begin inline asm
	mma.sync.aligned.m16n8k256.row.col.s32.b1.b1.s32.xor.popc    { %r86057, %r86058, %r86059, %r86060 },    { %r86038, %r86038, %r86038, %r86038 },    { %r86040, %r86040 },            { %r86057, %r86058, %r86059, %r86060 }; 
	// end inline asm
	// begin inline asm
	mma.sync.aligned.m16n8k256.row.col.s32.b1.b1.s32.xor.popc    { %r86065, %r86066, %r86067, %r86068 },    { %r86038, %r86038, %r86038, %r86038 },    { %r86040, %r86040 },            { %r86065, %r86066, %r86067, %r86068 }; 
	// end inline asm
	// begin inline asm
	mma.sync.aligned.m16n8k256.row.col.s32.b1.b1.s32.xor.popc    { %r86061, %r86062, %r86063, %r86064 },    { %r86038, %r86038, %r86038, %r86038 },    { %r86040, %r86040 },            { %r86061, %r86062, %r86063, %r86064 }; 
	// end inline asm
	// begin inline asm
	mma.sync.aligned.m16n8k256.row.col.s32.b1.b1.s32.xor.popc    { %r86057, %r86058, %r86059, %r86060 },    { %r86038, %r86038, %r86038, %r86038 },    { %r86040, %r86040 },            { %r86057, %r86058, %r86059, %r86060 }; 
	// end inline asm
	// begin inline asm
	mma.sync.aligned.m16n8k256.row.col.s32.b1.b1.s32.xor.popc    { %r86065, %r86066, %r86067, %r86068 },    { %r86038, %r86038, %r86038, %r86038 },    { %r86040, %r86040 },            { %r86065, %r86066, %r86067, %r86068 }; 
	// end inline asm
	// begin inline asm
	mma.sync.aligned.m16n8k256.row.col.s32.b1.b1.s32.xor.popc    { %r86061, %r86062, %r86063, %r86064 },    { %r86038, %r86038, %r86038, %r86038 },    { %r86040, %r86040 },            { %r86061, %r86062, %r86063, %r86064 }; 
	// end inline asm
	// begin inline asm
	mma.sync.aligned.m16n8k256.row.col.s32.b1.b1.s32.xor.popc    { %r86057, %r86058, %r86059, %r86060 },    { %r86038, %r86038, %r86038, %r86038 },    { %r86040, %r86040 },            { %r86057, %r86058, %r86059, %r86060 }; 
	// end inline asm
	// begin inline asm
	mma.sync.aligned.m16n8k256.row.col.s32.b1.b1.s32.xor.popc    { %r86065, %r86066, %r86067, %r86068 },    { %r86038, %r86038, %r86038, %r86038 },    { %r86040, %r86040 },            { %r86065, %r86066, %r86067, %r86068 }; 
	// end inline asm
	// begin inline asm
	mma.sync.aligned.m16n8k256.row.col.s32.b1.b1.s32.xor.popc    { %r86061, %r86062, %r86063, %r86064 },    { %r86038, %r86038, %r86038, %r86038 },    { %r86040, %r86040 },            { %r86061, %r86062, %r86063, %r86064 }; 
	// end inline asm
	// begin inline asm
	mma.sync.aligned.m16n8k256.row.col.s32.b1.b1.s32.xor.popc    { %r86057, %r86058, %r86059, %r86060 },    { %r86038, %r86038, %r86038, %r86038 },    { %r86040, %r86040 },            { %r86057, %r86058, %r86059, %r86060 }; 
	// end inline asm
	// begin inline asm
	mma.sync.aligned.m16n8k256.row.col.s32.b1.b1.s32.xor.popc    { %r86065, %r86066, %r86067, %r86068 },    { %r86038, %r86038, %r86038, %r86038 },    { %r86040, %r86040 },            { %r86065, %r86066, %r86067, %r86068 }; 
	// end inline asm
	// begin inline asm
	mma.sync.aligned.m16n8k256.row.col.s32.b1.b1.s32.xor.popc    { %r86061, %r86062, %r86063, %r86064 },    { %r86038, %r86038, %r86038, %r86038 },    { %r86040, %r86040 },            { %r86061, %r86062, %r86063, %r86064 }; 
	// end inline asm
	// begin inline asm
	mma.sync.aligned.m16n8k256.row.col.s32.b1.b1.s32.xor.popc    { %r86057, %r86058, %r86059, %r86060 },    { %r86038, %r86038, %r86038, %r86038 },    { %r86040, %r86040 },            { %r86057, %r86058, %r86059, %r86060 }; 
	// end inline asm
	// begin inline asm
	mma.sync.aligned.m16n8k256.row.col.s32.b1.b1.s32.xor.popc    { %r86065, %r86066, %r86067, %r86068 },    { %r86038, %r86038, %r86038, %r86038 },    { %r86040, %r86040 },            { %r86065, %r86066, %r86067, %r86068 }; 
	// end inline asm
	// begin inline asm
	mma.sync.aligned.m16n8k256.row.col.s32.b1.b1.s32.xor.popc    { %r86061, %r86062, %r86063, %r86064 },    { %r86038, %r86038, %r86038, %r86038 },    { %r86040, %r86040 },            { %r86061, %r86062, %r86063, %r86064 }; 
	// end inline asm
	// begin inline asm
	mma.sync.aligned.m16n8k256.row.col.s32.b1.b1.s32.xor.popc    { %r86057, %r86058, %r86059, %r86060 },    { %r86038, %r86038, %r86038, %r86038 },    { %r86040, %r86040 },            { %r86057, %r86058, %r86059, %r86060 }; 
	// end inline asm
	// begin inline asm
	mma.sync.aligned.m16n8k256.row.col.s32.b1.b1.s32.xor.popc    { %r86065, %r86066, %r86067, %r86068 },    { %r86038, %r86038, %r86038, %r86038 },    { %r86040, %r86040 },            { %r86065, %r86066, %r86067, %r86068 }; 
	// end inline asm
	// begin inline asm
	mma.sync.aligned.m16n8k256.row.col.s32.b1.b1.s32.xor.popc    { %r86061, %r86062, %r86063, %r86064 },    { %r86038, %r86038, %r86038, %r86038 },    { %r86040, %r86040 },            { %r86061, %r86062, %r86063, %r86064 }; 
	// end inline asm
	// begin inline asm
	mma.sync.aligned.m16n8k256.row.col.s32.b1.b1.s32.xor.popc    { %r86057, %r86058, %r86059, %r86060 },    { %r86038, %r86038, %r86038, %r86038 },    { %r86040, %r86040 },            { %r86057, %r86058, %r86059, %r86060 }; 
	// end inline asm
	// begin inline asm
	mma.sync.aligned.m16n8k256.row.col.s32.b1.b1.s32.xor.popc    { %r86065, %r86066, %r86067, %r86068 },    { %r86038, %r86038, %r86038, %r86038 },    { %r86040, %r86040 },            { %r86065, %r86066, %r86067, %r86068 }; 
	// end inline asm
	// begin inline asm
	mma.sync.aligned.m16n8k256.row.col.s32.b1.b1.s32.xor.popc    { %r86061, %r86062, %r86063, %r86064 },    { %r86038, %r86038, %r86038, %r86038 },    { %r86040, %r86040 },            { %r86061, %r86062, %r86063, %r86064 }; 
	// end inline asm
	// begin inline asm
	mma.sync.aligned.m16n8k256.row.col.s32.b1.b1.s32.xor.popc    { %r86057, %r86058, %r86059, %r86060 },    { %r86038, %r86038, %r86038, %r86038 },    { %r86040, %r86040 },            { %r86057, %r86058, %r86059, %r86060 }; 
	// end inline asm
	// begin inline asm
	mma.sync.aligned.m16n8k256.row.col.s32.b1.b1.s32.xor.popc    { %r86065, %r86066, %r86067, %r86068 },    { %r86038, %r86038, %r86038, %r86038 },    { %r86040, %r86040 },            { %r86065, %r86066, %r86067, %r86068 }; 
	// end inline asm
	// begin inline asm
	mma.sync.aligned.m16n8k256.row.col.s32.b1.b1.s32.xor.popc    { %r86061, %r86062, %r86063, %r86064 },    { %r86038, %r86038, %r86038, %r86038 },    { %r86040, %r86040 },            { %r86061, %r86062, %r86063, %r86064 }; 
	// end inline asm
	// begin inline asm
	mma.sync.aligned.m16n8k256.row.col.s32.b1.b1.s32.xor.popc    { %r86057, %r86058, %r86059, %r86060 },    { %r86038, %r86038, %r86038, %r86038 },    { %r86040, %r86040 },            { %r86057, %r86058, %r86059, %r86060 }; 
	// end inline asm
	// begin inline asm
	mma.sync.aligned.m16n8k256.row.col.s32.b1.b1.s32.xor.popc    { %r86065, %r86066, %r86067, %r86068 },    { %r86038, %r86038, %r86038, %r86038 },    { %r86040, %r86040 },            { %r86065, %r86066, %r86067, %r86068 }; 
	// end inline asm
	// begin inline asm
	mma.sync.aligned.m16n8k256.row.col.s32.b1.b1.s32.xor.popc    { %r86061, %r86062, %r86063, %r86064 },    { %r86038, %r86038, %r86038, %r86038 },    { %r86040, %r86040 },            { %r86061, %r86062, %r86063, %r86064 }; 
	// end inline asm
	// begin inline asm
	mma.sync.aligned.m16n8k256.row.col.s32.b1.b1.s32.xor.popc    { %r86057, %r86058, %r86059, %r86060 },    { %r86038, %r86038, %r86038, %r86038 },    { %r86040, %r86040 },            { %r86057, %r86058, %r86059, %r86060 }; 
	// end inline asm
	// begin inline asm
	mma.sync.aligned.m16n8k256.row.col.s32.b1.b1.s32.xor.popc    { %r86065, %r86066, %r86067, %r86068 },    { %r86038, %r86038, %r86038, %r86038 },    { %r86040, %r86040 },            { %r86065, %r86066, %r86067, %r86068 }; 
	// end inline asm
	// begin inline asm
	mma.sync.aligned.m16n8k256.row.col.s32.b1.b1.s32.xor.popc    { %r86061, %r86062, %r86063, %r86064 },    { %r86038, %r86038, %r86038, %r86038 },    { %r86040, %r86040 },            { %r86061, %r86062, %r86063, %r86064 }; 
	// end inline asm
	// begin inline asm
	mma.sync.aligned.m16n8k256.row.col.s32.b1.b1.s32.xor.popc    { %r86057, %r86058, %r86059, %r86060 },    { %r86038, %r86038, %r86038, %r86038 },    { %r86040, %r86040 },            { %r86057, %r86058, %r86059, %r86060 }; 
	// end inline asm
	// begin inline asm
	mma.sync.aligned.m16n8k256.row.col.s32.b1.b1.s32.xor.popc    { %r86065, %r86066, %r86067, %r86068 },    { %r86038, %r86038, %r86038, %r86038 },    { %r86040, %r86040 },            { %r86065, %r86066, %r86067, %r86068 }; 
	// end inline asm
	// begin inline asm
	mma.sync.aligned.m16n8k256.row.col.s32.b1.b1.s32.xor.popc    { %r86061, %r86062, %r86063, %r86064 },    { %r86038, %r86038, %r86038, %r86038 },    { %r86040, %r86040 },            { %r86061, %r86062, %r86063, %r86064 }; 
	// end inline asm
	// begin inline asm
	mma.sync.aligned.m16n8k256.row.col.s32.b1.b1.s32.xor.popc    { %r86057, %r86058, %r86059, %r86060 },    { %r86038, %r86038, %r86038, %r86038 },    { %r86040, %r86040 },            { %r86057, %r86058, %r86059, %r86060 }; 
	// end inline asm
	// begin inline asm
	mma.sync.aligned.m16n8k256.row.col.s32.b1.b1.s32.xor.popc    { %r86065, %r86066, %r86067, %r86068 },    { %r86038, %r86038, %r86038, %r86038 },    { %r86040, %r86040 },            { %r86065, %r86066, %r86067, %r86068 }; 
	// end inline asm
	// begin inline asm
	mma.sync.aligned.m16n8k256.row.col.s32.b1.b1.s32.xor.popc    { %r86061, %r86062, %r86063, %r86064 },    { %r86038, %r86038, %r86038, %r86038 },    { %r86040, %r86040 },            { %r86061, %r86062, %r86063, %r86064 }; 
	// end inline asm
	// begin inline asm
	mma.sync.aligned.m16n8k256.row.col.s32.b1.b1.s32.xor.popc    { %r86057, %r86058, %r86059, %r86060 },    { %r86038, %r86038, %r86038, %r86038 },    { %r86040, %r86040 },            { %r86057, %r86058, %r86059, %r86060 }; 
	// end inline asm
	// begin inline asm
	mma.sync.aligned.m16n8k256.row.col.s32.b1.b1.s32.xor.popc    { %r86065, %r86066, %r86067, %r86068 },    { %r86038, %r86038, %r86038, %r86038 },    { %r86040, %r86040 },            { %r86065, %r86066, %r86067, %r86068 }; 
	// end inline asm
	// begin inline asm
	mma.sync.aligned.m16n8k256.row.col.s32.b1.b1.s32.xor.popc    { %r86061, %r86062, %r86063, %r86064 },    { %r86038, %r86038, %r86038, %r86038 },    { %r86040, %r86040 },            { %r86061, %r86062, %r86063, %r86064 }; 
	// end inline asm
	// begin inline asm
	mma.sync.aligned.m16n8k256.row.col.s32.b1.b1.s32.xor.popc    { %r86057, %r86058, %r86059, %r86060 },    { %r86038, %r86038, %r86038, %r86038 },    { %r86040, %r86040 },            { %r86057, %r86058, %r86059, %r86060 }; 
	// end inline asm
	// begin inline asm
	mma.sync.aligned.m16n8k256.row.col.s32.b1.b1.s32.xor.popc    { %r86065, %r86066, %r86067, %r86068 },    { %r86038, %r86038, %r86038, %r86038 },    { %r86040, %r86040 },            { %r86065, %r86066, %r86067, %r86068 }; 
	// end inline asm
	// begin inline asm
	mma.sync.aligned.m16n8k256.row.col.s32.b1.b1.s32.xor.popc    { %r86061, %r86062, %r86063, %r86064 },    { %r86038, %r86038, %r86038, %r86038 },    { %r86040, %r86040 },            { %r86061, %r86062, %r86063, %r86064 }; 
	// end inline asm
	// begin inline asm
	mma.sync.aligned.m16n8k256.row.col.s32.b1.b1.s32.xor.popc    { %r86057, %r86058, %r86059, %r86060 },    { %r86038, %r86038, %r86038, %r86038 },    { %r86040, %r86040 },            { %r86057, %r86058, %r86059, %r86060 }; 
	// end inline asm
	// begin inline asm
	mma.sync.aligned.m16n8k256.row.col.s32.b1.b1.s32.xor.popc    { %r86065, %r86066, %r86067, %r86068 },    { %r86038, %r86038, %r86038, %r86038 },    { %r86040, %r86040 },            { %r86065, %r86066, %r86067, %r86068 }; 
	// end inline asm
	// begin inline asm
	mma.sync.aligned.m16n8k256.row.col.s32.b1.b1.s32.xor.popc    { %r86061, %r86062, %r86063, %r86064 },    { %r86038, %r86038, %r86038, %r86038 },    { %r86040, %r86040 },            { %r86061, %r86062, %r86063, %r86064 }; 
	// end inline asm
	// begin inline asm
	mma.sync.aligned.m16n8k256.row.col.s32.b1.b1.s32.xor.popc    { %r86057, %r86058, %r86059, %r86060 },    { %r86038, %r86038, %r86038, %r86038 },    { %r86040, %r86040 },            { %r86057, %r86058, %r86059, %r86060 }; 
	// end inline asm
	// begin inline asm
	mma.sync.aligned.m16n8k256.row.col.s32.b1.b1.s32.xor.popc    { %r86065, %r86066, %r86067, %r86068 },    { %r86038, %r86038, %r86038, %r86038 },    { %r86040, %r86040 },            { %r86065, %r86066, %r86067, %r86068 }; 
	// end inline asm
	// begin inline asm
	mma.sync.aligned.m16n8k256.row.col.s32.b1.b1.s32.xor.popc    { %r86061, %r86062, %r86063, %r86064 },    { %r86038, %r86038, %r86038, %r86038 },    { %r86040, %r86040 },            { %r86061, %r86062, %r86063, %r86064 }; 
	// end inline asm
	// begin inline asm
	mma.sync.aligned.m16n8k256.row.col.s32.b1.b1.s32.xor.popc    { %r86057, %r86058, %r86059, %r86060 },    { %r86038, %r86038, %r86038, %r86038 },    { %r86040, %r86040 },            { %r86057, %r86058, %r86059, %r86060 }; 
	// end inline asm
	// begin inline asm
	mma.sync.aligned.m16n8k256.row.col.s32.b1.b1.s32.xor.popc    { %r86065, %r86066, %r86067, %r86068 },    { %r86038, %r86038, %r86038, %r86038 },    { %r86040, %r86040 },            { %r86065, %r86066, %r86067, %r86068 }; 
	// end inline asm
	// begin inline asm
	mma.sync.aligned.m16n8k256.row.col.s32.b1.b1.s32.xor.popc    { %r86061, %r86062, %r86063, %r86064 },    { %r86038, %r86038, %r86038, %r86038 },    { %r86040, %r86040 },            { %r86061, %r86062, %r86063, %r86064 }; 
	// end inline asm
	// begin inline asm
	mma.sync.aligned.m16n8k256.row.col.s32.b1.b1.s32.xor.popc    { %r86057, %r86058, %r86059, %r86060 },    { %r86038, %r86038, %r86038, %r86038 },    { %r86040, %r86040 },            { %r86057, %r86058, %r86059, %r86060 }; 
	// end inline asm
	// begin inline asm
	mma.sync.aligned.m16n8k256.row.col.s32.b1.b1.s32.xor.popc    { %r86065, %r86066, %r86067, %r86068 },    { %r86038, %r86038, %r86038, %r86038 },    { %r86040, %r86040 },            { %r86065, %r86066, %r86067, %r86068 }; 
	// end inline asm
	// begin inline asm
	mma.sync.aligned.m16n8k256.row.col.s32.b1.b1.s32.xor.popc    { %r86061, %r86062, %r86063, %r86064 },    { %r86038, %r86038, %r86038, %r86038 },    { %r86040, %r86040 },            { %r86061, %r86062, %r86063, %r86064 }; 
	// end inline asm
	// begin inline asm
	mma.sync.aligned.m16n8k256.row.col.s32.b1.b1.s32.xor.popc    { %r86057, %r86058, %r86059, %r86060 },    { %r86038, %r86038, %r86038, %r86038 },    { %r86040, %r86040 },            { %r86057, %r86058, %r86059, %r86060 }; 
	// end inline asm
	// begin inline asm
	mma.sync.aligned.m16n8k256.row.col.s32.b1.b1.s32.xor.popc    { %r86065, %r86066, %r86067, %r86068 },    { %r86038, %r86038, %r86038, %r86038 },    { %r86040, %r86040 },            { %r86065, %r86066, %r86067, %r86068 }; 
	// end inline asm
	// begin inline asm
	mma.sync.aligned.m16n8k256.row.col.s32.b1.b1.s32.xor.popc    { %r86061, %r86062, %r86063, %r86064 },    { %r86038, %r86038, %r86038, %r86038 },    { %r86040, %r86040 },            { %r86061, %r86062, %r86063, %r86064 }; 
	// end inline asm
	// begin inline asm
	mma.sync.aligned.m16n8k256.row.col.s32.b1.b1.s32.xor.popc    { %r86057, %r86058, %r86059, %r86060 },    { %r86038, %r86038, %r86038, %r86038 },    { %r86040, %r86040 },            { %r86057, %r86058, %r86059, %r86060 }; 
	// end inline asm
	// begin inline asm
	mma.sync.aligned.m16n8k256.row.col.s32.b1.b1.s32.xor.popc    { %r86065, %r86066, %r86067, %r86068 },    { %r86038, %r86038, %r86038, %r86038 },    { %r86040, %r86040 },            { %r86065, %r86066, %r86067, %r86068 }; 
	// end inline asm
	// begin inline asm
	mma.sync.aligned.m16n8k256.row.col.s32.b1.b1.s32.xor.popc    { %r86061, %r86062, %r86063, %r86064 },    { %r86038, %r86038, %r86038, %r86038 },    { %r86040, %r86040 },            { %r86061, %r86062, %r86063, %r86064 }; 
	// end inline asm
	// begin inline asm
	mma.sync.aligned.m16n8k256.row.col.s32.b1.b1.s32.xor.popc    { %r86057, %r86058, %r86059, %r86060 },    { %r86038, %r86038, %r86038, %r86038 },    { %r86040, %r86040 },            { %r86057, %r86058, %r86059, %r86060 }; 
	// end inline asm
	// begin inline asm
	mma.sync.aligned.m16n8k256.row.col.s32.b1.b1.s32.xor.popc    { %r86065, %r86066, %r86067, %r86068 },    { %r86038, %r86038, %r86038, %r86038 },    { %r86040, %r86040 },            { %r86065, %r86066, %r86067, %r86068 }; 
	// end inline asm
	// begin inline asm
	mma.sync.aligned.m16n8k256.row.col.s32.b1.b1.s32.xor.popc    { %r86061, %r86062, %r86063, %r86064 },    { %r86038, %r86038, %r86038, %r86038 },    { %r86040, %r86040 },            { %r86061, %r86062, %r86063, %r86064 }; 
	// end inline asm
	// begin inline asm
	mma.sync.aligned.m16n8k256.row.col.s32.b1.b1.s32.xor.popc    { %r86057, %r86058, %r86059, %r86060 },    { %r86038, %r86038, %r86038, %r86038 },    { %r86040, %r86040 },            { %r86057, %r86058, %r86059, %r86060 }; 
	// end inline asm
	// begin inline asm
	mma.sync.aligned.m16n8k256.row.col.s32.b1.b1.s32.xor.popc    { %r86065, %r86066, %r86067, %r86068 },    { %r86038, %r86038, %r86038, %r86038 },    { %r86040, %r86040 },            { %r86065, %r86066, %r86067, %r86068 }; 
	// end inline asm
	// begin inline asm
	mma.sync.aligned.m16n8k256.row.col.s32.b1.b1.s32.xor.popc    { %r86061, %r86062, %r86063, %r86064 },    { %r86038, %r86038, %r86038, %r86038 },    { %r86040, %r86040 },            { %r86061, %r86062, %r86063, %r86064 }; 
	// end inline asm
	// begin inline asm
	mma.sync.aligned.m16n8k256.row.col.s32.b1.b1.s32.xor.popc    { %r86057, %r86058, %r86059, %r86060 },    { %r86038, %r86038, %r86038, %r86038 },    { %r86040, %r86040 },            { %r86057, %r86058, %r86059, %r86060 }; 
	// end inline asm
	// begin inline asm
	mma.sync.aligned.m16n8k256.row.col.s32.b1.b1.s32.xor.popc    { %r86065, %r86066, %r86067, %r86068 },    { %r86038, %r86038, %r86038, %r86038 },    { %r86040, %r86040 },            { %r86065, %r86066, %r86067, %r86068 }; 
	// end inline asm
	// begin inline asm
	mma.sync.aligned.m16n8k256.row.col.s32.b1.b1.s32.xor.popc    { %r86061, %r86062, %r86063, %r86064 },    { %r86038, %r86038, %r86038, %r86038 },    { %r86040, %r86040 },            { %r86061, %r86062, %r86063, %r86064 }; 
	// end inline asm
	// begin inline asm
	mma.sync.aligned.m16n8k256.row.col.s32.b1.b1.s32.xor.popc    { %r86057, %r86058, %r86059, %r86060 },    { %r86038, %r86038, %r86038, %r86038 },    { %r86040, %r86040 },            { %r86057, %r86058, %r86059, %r86060 }; 
	// end inline asm
	// begin inline asm
	mma.sync.aligned.m16n8k256.row.col.s32.b1.b1.s32.xor.popc    { %r86065, %r86066, %r86067, %r86068 },    { %r86038, %r86038, %r86038, %r86038 },    { %r86040, %r86040 },            { %r86065, %r86066, %r86067, %r86068 }; 
	// end inline asm
	// begin inline asm
	mma.sync.aligned.m16n8k256.row.col.s32.b1.b1.s32.xor.popc    { %r86061, %r86062, %r86063, %r86064 },    { %r86038, %r86038, %r86038, %r86038 },    { %r86040, %r86040 },            { %r86061, %r86062, %r86063, %r86064 }; 
	// end inline asm
	// begin inline asm
	mma.sync.aligned.m16n8k256.row.col.s32.b1.b1.s32.xor.popc    { %r86057, %r86058, %r86059, %r86060 },    { %r86038, %r86038, %r86038, %r86038 },    { %r86040, %r86040 },            { %r86057, %r86058, %r86059, %r86060 }; 
	// end inline asm
	// begin inline asm
	mma.sync.aligned.m16n8k256.row.col.s32.b1.b1.s32.xor.popc    { %r86065, %r86066, %r86067, %r86068 },    { %r86038, %r86038, %r86038, %r86038 },    { %r86040, %r86040 },            { %r86065, %r86066, %r86067, %r86068 }; 
	// end inline asm
	// begin inline asm
	mma.sync.aligned.m16n8k256.row.col.s32.b1.b1.s32.xor.popc    { %r86061, %r86062, %r86063, %r86064 },    { %r86038, %r86038, %r86038, %r86038 },    { %r86040, %r86040 },            { %r86061, %r86062, %r86063, %r86064 }; 
	// end inline asm
	// begin inline asm
	mma.sync.aligned.m16n8k256.row.col.s32.b1.b1.s32.xor.popc    { %r86057, %r86058, %r86059, %r86060 },    { %r86038, %r86038, %r86038, %r86038 },    { %r86040, %r86040 },            { %r86057, %r86058, %r86059, %r86060 }; 
	// end inline asm
	// begin inline asm
	mma.sync.aligned.m16n8k256.row.col.s32.b1.b1.s32.xor.popc    { %r86065, %r86066, %r86067, %r86068 },    { %r86038, %r86038, %r86038, %r86038 },    { %r86040, %r86040 },            { %r86065, %r86066, %r86067, %r86068 }; 
	// end inline asm
	// begin inline asm
	mma.sync.aligned.m16n8k256.row.col.s32.b1.b1.s32.xor.popc    { %r86061, %r86062, %r86063, %r86064 },    { %r86038, %r86038, %r86038, %r86038 },    { %r86040, %r86040 },            { %r86061, %r86062, %r86063, %r86064 }; 
	// end inline asm
	// begin inline asm
	mma.sync.aligned.m16n8k256.row.col.s32.b1.b1.s32.xor.popc    { %r86057, %r86058, %r86059, %r86060 },    { %r86038, %r86038, %r86038, %r86038 },    { %r86040, %r86040 },            { %r86057, %r86058, %r86059, %r86060 }; 
	// end inline asm
	// begin inline asm
	mma.sync.aligned.m16n8k256.row.col.s32.b1.b1.s32.xor.popc    { %r86065, %r86066, %r86067, %r86068 },    { %r86038, %r86038, %r86038, %r86038 },    { %r86040, %r86040 },            { %r86065, %r86066, %r86067, %r86068 }; 
	// end inline asm
	// begin inline asm
	mma.sync.aligned.m16n8k256.row.col.s32.b1.b1.s32.xor.popc    { %r86061, %r86062, %r86063, %r86064 },    { %r86038, %r86038, %r86038, %r86038 },    { %r86040, %r86040 },            { %r86061, %r86062, %r86063, %r86064 }; 
	// end inline asm
	// begin inline asm
	mma.sync.aligned.m16n8k256.row.col.s32.b1.b1.s32.xor.popc    { %r86057, %r86058, %r86059, %r86060 },    { %r86038, %r86038, %r86038, %r86038 },    { %r86040, %r86040 },            { %r86057, %r86058, %r86059, %r86060 }; 
	// end inline asm
	// begin inline asm
	mma.sync.aligned.m16n8k256.row.col.s32.b1.b1.s32.xor.popc    { %r86065, %r86066, %r86067, %r86068 },    { %r86038, %r86038, %r86038, %r86038 },    { %r86040, %r86040 },            { %r86065, %r86066, %r86067, %r86068 }; 
	// end inline asm
	// begin inline asm
	mma.sync.aligned.m16n8k256.row.col.s32.b1.b1.s32.xor.popc    { %r86061, %r86062, %r86063, %r86064 },    { %r86038, %r86038, %r86038, %r86038 },    { %r86040, %r86040 },            { %r86061, %r86062, %r86063, %r86064 }; 
	// end inline asm
	// begin inline asm
	mma.sync.aligned.m16n8k256.row.col.s32.b1.b1.s32.xor.popc    { %r86057, %r86058, %r86059, %r86060 },    { %r86038, %r86038, %r86038, %r86038 },    { %r86040, %r86040 },            { %r86057, %r86058, %r86059, %r86060 }; 
	// end inline asm
	// begin inline asm
	mma.sync.aligned.m16n8k256.row.col.s32.b1.b1.s32.xor.popc    { %r86065, %r86066, %r86067, %r86068 },    { %r86038, %r86038, %r86038, %r86038 },    { %r86040, %r86040 },            { %r86065, %r86066, %r86067, %r86068 }; 
	// end inline asm
	// begin inline asm
	mma.sync.aligned.m16n8k256.row.col.s32.b1.b1.s32.xor.popc    { %r86061, %r86062, %r86063, %r86064 },    { %r86038, %r86038, %r86038, %r86038 },    { %r86040, %r86040 },            { %r86061, %r86062, %r86063, %r86064 }; 
	// end inline asm
	// begin inline asm
	mma.sync.aligned.m16n8k256.row.col.s32.b1.b1.s32.xor.popc    { %r86057, %r86058, %r86059, %r86060 },    { %r86038, %r86038, %r86038, %r86038 },    { %r86040, %r86040 },            { %r86057, %r86058, %r86059, %r86060 }; 
	// end inline asm
	// begin inline asm
	mma.sync.aligned.m16n8k256.row.col.s32.b1.b1.s32.xor.popc    { %r86065, %r86066, %r86067, %r86068 },    { %r86038, %r86038, %r86038, %r86038 },    { %r86040, %r86040 },            { %r86065, %r86066, %r86067, %r86068 }; 
	// end inline asm
	// begin inline asm
	mma.sync.aligned.m16n8k256.row.col.s32.b1.b1.s32.xor.popc    { %r86061, %r86062, %r86063, %r86064 },    { %r86038, %r86038, %r86038, %r86038 },    { %r86040, %r86040 },            { %r86061, %r86062, %r86063, %r86064 }; 
	// end inline asm
	// begin inline asm
	mma.sync.aligned.m16n8k256.row.col.s32.b1.b1.s32.xor.popc    { %r86057, %r86058, %r86059, %r86060 },    { %r86038, %r86038, %r86038, %r86038 },    { %r86040, %r86040 },            { %r86057, %r86058, %r86059, %r86060 }; 
	// end inline asm
	// begin inline asm
	mma.sync.aligned.m16n8k256.row.col.s32.b1.b1.s32.xor.popc    { %r86065, %r86066, %r86067, %r86068 },    { %r86038, %r86038, %r86038, %r86038 },    { %r86040, %r86040 },            { %r86065, %r86066, %r86067, %r86068 }; 
	// end inline asm
	// begin inline asm
	mma.sync.aligned.m16n8k256.row.col.s32.b1.b1.s32.xor.popc    { %r86061, %r86062, %r86063, %r86064 },    { %r86038, %r86038, %r86038, %r86038 },    { %r86040, %r86040 },            { %r86061, %r86062, %r86063, %r86064 }; 
	// end inline asm
	// begin inline asm
	mma.sync.aligned.m16n8k256.row.col.s32.b1.b1.s32.xor.popc    { %r86057, %r86058, %r86059, %r86060 },    { %r86038, %r86038, %r86038, %r86038 },    { %r86040, %r86040 },            { %r86057, %r86058, %r86059, %r86060 }; 
	// end inline asm
	// begin inline asm
	mma.sync.aligned.m16n8k256.row.col.s32.b1.b1.s32.xor.popc    { %r86065, %r86066, %r86067, %r86068 },    { %r86038, %r86038, %r86038, %r86038 },    { %r86040, %r86040 },            { %r86065, %r86066, %r86067, %r86068 }; 
	// end inline asm
	// begin inline asm
	mma.sync.aligned.m16n8k256.row.col.s32.b1.b1.s32.xor.popc    { %r86061, %r86062, %r86063, %r86064 },    { %r86038, %r86038, %r86038, %r86038 },    { %r86040, %r86040 },            { %r86061, %r86062, %r86063, %r86064 }; 
	// end inline asm
	// begin inline asm
	mma.sync.aligned.m16n8k256.row.col.s32.b1.b1.s32.xor.popc    { %r86057, %r86058, %r86059, %r86060 },    { %r86038, %r86038, %r86038, %r86038 },    { %r86040, %r86040 },            { %r86057, %r86058, %r86059, %r86060 }; 
	// end inline asm
	// begin inline asm
	mma.sync.aligned.m16n8k256.row.col.s32.b1.b1.s32.xor.popc    { %r86065, %r86066, %r86067, %r86068 },    { %r86038, %r86038, %r86038, %r86038 },    { %r86040, %r86040 },            { %r86065, %r86066, %r86067, %r86068 }; 
	// end inline asm
	// begin inline asm
	mma.sync.aligned.m16n8k256.row.col.s32.b1.b1.s32.xor.popc    { %r86061, %r86062, %r86063, %r86064 },    { %r86038, %r86038, %r86038, %r86038 },    { %r86040, %r86040 },            { %r86061, %r86062, %r86063, %r86064 }; 
	// end inline asm
	// begin inline asm
	mma.sync.aligned.m16n8k256.row.col.s32.b1.b1.s32.xor.popc    { %r86057, %r86058, %r86059, %r86060 },    { %r86038, %r86038, %r86038, %r86038 },    { %r86040, %r86040 },            { %r86057, %r86058, %r86059, %r86060 }; 
	// end inline asm
	// begin inline asm
	mma.sync.aligned.m16n8k256.row.col.s32.b1.b1.s32.xor.popc    { %r86065, %r86066, %r86067, %r86068 },    { %r86038, %r86038, %r86038, %r86038 },    { %r86040, %r86040 },            { %r86065, %r86066, %r86067, %r86068 }; 
	// end inline asm
	// begin inline asm
	mma.sync.aligned.m16n8k256.row.col.s32.b1.b1.s32.xor.popc    { %r86061, %r86062, %r86063, %r86064 },    { %r86038, %r86038, %r86038, %r86038 },    { %r86040, %r86040 },            { %r86061, %r86062, %r86063, %r86064 }; 
	// end inline asm
	// begin inline asm
	mma.sync.aligned.m16n8k256.row.col.s32.b1.b1.s32.xor.popc    { %r86057, %r86058, %r86059, %r86060 },    { %r86038, %r86038, %r86038, %r86038 },    { %r86040, %r86040 },            { %r86057, %r86058, %r86059, %r86060 }; 
	// end inline asm
	// begin inline asm
	mma.sync.aligned.m16n8k256.row.col.s32.b1.b1.s32.xor.popc    { %r86065, %r86066, %r86067, %r86068 },    { %r86038, %r86038, %r86038, %r86038 },    { %r86040, %r86040 },            { %r86065, %r86066, %r86067, %r86068 }; 
	// end inline asm
	// begin inline asm
	mma.sync.aligned.m16n8k256.row.col.s32.b1.b1.s32.xor.popc    { %r86061, %r86062, %r86063, %r86064 },    { %r86038, %r86038, %r86038, %r86038 },    { %r86040, %r86040 },            { %r86061, %r86062, %r86063, %r86064 }; 
	// end inline asm
	// begin inline asm
	mma.sync.aligned.m16n8k256.row.col.s32.b1.b1.s32.xor.popc    { %r86057, %r86058, %r86059, %r86060 },    { %r86038, %r86038, %r86038, %r86038 },    { %r86040, %r86040 },            { %r86057, %r86058, %r86059, %r86060 }; 
	// end inline asm
	// begin inline asm
	mma.sync.aligned.m16n8k256.row.col.s32.b1.b1.s32.xor.popc    { %r86065, %r86066, %r86067, %r86068 },    { %r86038, %r86038, %r86038, %r86038 },    { %r86040, %r86040 },            { %r86065, %r86066, %r86067, %r86068 }; 
	// end inline asm
	// begin inline asm
	mma.sync.aligned.m16n8k256.row.col.s32.b1.b1.s32.xor.popc    { %r86061, %r86062, %r86063, %r86064 },    { %r86038, %r86038, %r86038, %r86038 },    { %r86040, %r86040 },            { %r86061, %r86062, %r86063, %r86064 }; 
	// end inline asm
	// begin inline asm
	mma.sync.aligned.m16n8k256.row.col.s32.b1.b1.s32.xor.popc    { %r86057, %r86058, %r86059, %r86060 },    { %r86038, %r86038, %r86038, %r86038 },    { %r86040, %r86040 },            { %r86057, %r86058, %r86059, %r86060 }; 
	// end inline asm
	// begin inline asm
	mma.sync.aligned.m16n8k256.row.col.s32.b1.b1.s32.xor.popc    { %r86065, %r86066, %r86067, %r86068 },    { %r86038, %r86038, %r86038, %r86038 },    { %r86040, %r86040 },            { %r86065, %r86066, %r86067, %r86068 }; 
	// end inline asm
	// begin inline asm
	mma.sync.aligned.m16n8k256.row.col.s32.b1.b1.s32.xor.popc    { %r86061, %r86062, %r86063, %r86064 },    { %r86038, %r86038, %r86038, %r86038 },    { %r86040, %r86040 },            { %r86061, %r86062, %r86063, %r86064 }; 
	// end inline asm
	// begin inline asm
	mma.sync.aligned.m16n8k256.row.col.s32.b1.b1.s32.xor.popc    { %r86057, %r86058, %r86059, %r86060 },    { %r86038, %r86038, %r86038, %r86038 },    { %r86040, %r86040 },            { %r86057, %r86058, %r86059, %r86060 }; 
	// end inline asm
	// begin inline asm
	mma.sync.aligned.m16n8k256.row.col.s32.b1.b1.s32.xor.popc    { %r86065, %r86066, %r86067, %r86068 },    { %r86038, %r86038, %r86038, %r86038 },    { %r86040, %r86040 },            { %r86065, %r86066, %r86067, %r86068 }; 
	// end inline asm
	// begin inline asm
	mma.sync.aligned.m16n8k256.row.col.s32.b1.b1.s32.xor.popc    { %r86061, %r86062, %r86063, %r86064 },    { %r86038, %r86038, %r86038, %r86038 },    { %r86040, %r86040 },            { %r86061, %r86062, %r86063, %r86064 }; 
	// end inline asm
	// begin inline asm
	mma.sync.aligned.m16n8k256.row.col.s32.b1.b1.s32.xor.popc    { %r86057, %r86058, %r86059, %r86060 },    { %r86038, %r86038, %r86038, %r86038 },    { %r86040, %r86040 },            { %r86057, %r86058, %r86059, %r86060 }; 
	// end inline asm
	// begin inline asm
	mma.sync.aligned.m16n8k256.row.col.s32.b1.b1.s32.xor.popc    { %r86065, %r86066, %r86067, %r86068 },    { %r86038, %r86038, %r86038, %r86038 },    { %r86040, %r86040 },            { %r86065, %r86066, %r86067, %r86068 }; 
	// end inline asm
	// begin inline asm
	mma.sync.aligned.m16n8k256.row.col.s32.b1.b1.s32.xor.popc    { %r86061, %r86062, %r86063, %r86064 },    { %r86038, %r86038, %r86038, %r86038 },    { %r86040, %r86040 },            { %r86061, %r86062, %r86063, %r86064 }; 
	// end inline asm
	// begin inline asm
	mma.sync.aligned.m16n8k256.row.col.s32.b1.b1.s32.xor.popc    { %r86057, %r86058, %r86059, %r86060 },    { %r86038, %r86038, %r86038, %r86038 },    { %r86040, %r86040 },            { %r86057, %r86058, %r86059, %r86060 }; 
	// end inline asm
	// begin inline asm
	mma.sync.aligned.m16n8k256.row.col.s32.b1.b1.s32.xor.popc    { %r86065, %r86066, %r86067, %r86068 },    { %r86038, %r86038, %r86038, %r86038 },    { %r86040, %r86040 },            { %r86065, %r86066, %r86067, %r86068 }; 
	// end inline asm
	// begin inline asm
	mma.sync.aligned.m16n8k256.row.col.s32.b1.b1.s32.xor.popc    { %r86061, %r86062, %r86063, %r86064 },    { %r86038, %r86038, %r86038, %r86038 },    { %r86040, %r86040 },            { %r86061, %r86062, %r86063, %r86064 }; 
	// end inline asm
	// begin inline asm
	mma.sync.aligned.m16n8k256.row.col.s32.b1.b1.s32.xor.popc    { %r86057, %r86058, %r86059, %r86060 },    { %r86038, %r86038, %r86038, %r86038 },    { %r86040, %r86040 },            { %r86057, %r86058, %r86059, %r86060 }; 
	// end inline asm
	// begin inline asm
	mma.sync.aligned.m16n8k256.row.col.s32.b1.b1.s32.xor.popc    { %r86065, %r86066, %r86067, %r86068 },    { %r86038, %r86038, %r86038, %r86038 },    { %r86040, %r86040 },            { %r86065, %r86066, %r86067, %r86068 }; 
	// end inline asm
	// begin inline asm
	mma.sync.aligned.m16n8k256.row.col.s32.b1.b1.s32.xor.popc    { %r86061, %r86062, %r86063, %r86064 },    { %r86038, %r86038, %r86038, %r86038 },    { %r86040, %r86040 },            { %r86061, %r86062, %r86063, %r86064 }; 
	// end inline asm
	// begin inline asm
	mma.sync.aligned.m16n8k256.row.col.s32.b1.b1.s32.xor.popc    { %r86057, %r86058, %r86059, %r86060 },    { %r86038, %r86038, %r86038, %r86038 },    { %r86040, %r86040 },            { %r86057, %r86058, %r86059, %r86060 }; 
	// end inline asm
	// begin inline asm
	mma.sync.aligned.m16n8k256.row.col.s32.b1.b1.s32.xor.popc    { %r86065, %r86066, %r86067, %r86068 },    { %r86038, %r86038, %r86038, %r86038 },    { %r86040, %r86040 },            { %r86065, %r86066, %r86067, %r86068 }; 
	// end inline asm
	// begin inline asm
	mma.sync.aligned.m16n8k256.row.col.s32.b1.b1.s32.xor.popc    { %r86061, %r86062, %r86063, %r86064 },    { %r86038, %r86038, %r86038, %r86038 },    { %r86040, %r86040 },            { %r86061, %r86062, %r86063, %r86064 }; 
	// end inline asm
	// begin inline asm
	mma.sync.aligned.m16n8k256.row.col.s32.b1.b1.s32.xor.popc    { %r86057, %r86058, %r86059, %r86060 },    { %r86038, %r86038, %r86038, %r86038 },    { %r86040, %r86040 },            { %r86057, %r86058, %r86059, %r86060 }; 
	// end inline asm
	// begin inline asm
	mma.sync.aligned.m16n8k256.row.col.s32.b1.b1.s32.xor.popc    { %r86065, %r86066, %r86067, %r86068 },    { %r86038, %r86038, %r86038, %r86038 },    { %r86040, %r86040 },            { %r86065, %r86066, %r86067, %r86068 }; 
	// end inline asm
	// begin inline asm
	mma.sync.aligned.m16n8k256.row.col.s32.b1.b1.s32.xor.popc    { %r86061, %r86062, %r86063, %r86064 },    { %r86038, %r86038, %r86038, %r86038 },    { %r86040, %r86040 },            { %r86061, %r86062, %r86063, %r86064 }; 
	// end inline asm
	// begin inline asm
	mma.sync.aligned.m16n8k256.row.col.s32.b1.b1.s32.xor.popc    { %r86057, %r86058, %r86059, %r86060 },    { %r86038, %r86038, %r86038, %r86038 },    { %r86040, %r86040 },            { %r86057, %r86058, %r86059, %r86060 }; 
	// end inline asm
	// begin inline asm
	mma.sync.aligned.m16n8k256.row.col.s32.b1.b1.s32.xor.popc    { %r86065, %r86066, %r86067, %r86068 },    { %r86038, %r86038, %r86038, %r86038 },    { %r86040, %r86040 },            { %r86065, %r86066, %r86067, %r86068 }; 
	// end inline asm
	// begin inline asm
	mma.sync.aligned.m16n8k256.row.col.s32.b1.b1.s32.xor.popc    { %r86061, %r86062, %r86063, %r86064 },    { %r86038, %r86038, %r86038, %r86038 },    { %r86040, %r86040 },            { %r86061, %r86062, %r86063, %r86064 }; 
	// end inline asm
	// begin inline asm
	mma.sync.aligned.m16n8k256.row.col.s32.b1.b1.s32.xor.popc    { %r86057, %r86058, %r86059, %r86060 },    { %r86038, %r86038, %r86038, %r86038 },    { %r86040, %r86040 },            { %r86057, %r86058, %r86059, %r86060 }; 
	// end inline asm
	// begin inline asm
	mma.sync.aligned.m16n8k256.row.col.s32.b1.b1.s32.xor.popc    { %r86065, %r86066, %r86067, %r86068 },    { %r86038, %r86038, %r86038, %r86038 },    { %r86040, %r86040 },            { %r86065, %r86066, %r86067, %r86068 }; 
	// end inline asm
	// begin inline asm
	mma.sync.aligned.m16n8k256.row.col.s32.b1.b1.s32.xor.popc    { %r86061, %r86062, %r86063, %r86064 },    { %r86038, %r86038, %r86038, %r86038 },    { %r86040, %r86040 },            { %r86061, %r86062, %r86063, %r86064 }; 
	// end inline asm
	// begin inline asm
	mma.sync.aligned.m16n8k256.row.col.s32.b1.b1.s32.xor.popc    { %r86057, %r86058, %r86059, %r86060 },    { %r86038, %r86038, %r86038, %r86038 },    { %r86040, %r86040 },            { %r86057, %r86058, %r86059, %r86060 }; 
	// end inline asm
	// begin inline asm
	mma.sync.aligned.m16n8k256.row.col.s32.b1.b1.s32.xor.popc    { %r86065, %r86066, %r86067, %r86068 },    { %r86038, %r86038, %r86038, %r86038 },    { %r86040, %r86040 },            { %r86065, %r86066, %r86067, %r86068 }; 
	// end inline asm
	// begin inline asm
	mma.sync.aligned.m16n8k256.row.col.s32.b1.b1.s32.xor.popc    { %r86061, %r86062, %r86063, %r86064 },    { %r86038, %r86038, %r86038, %r86038 },    { %r86040, %r86040 },            { %r86061, %r86062, %r86063, %r86064 }; 
	// end inline asm
	// begin inline asm
	mma.sync.aligned.m16n8k256.row.col.s32.b1.b1.s32.xor.popc    { %r86057, %r86058, %r86059, %r86060 },    { %r86038, %r86038, %r86038, %r86038 },    { %r86040, %r86040 },            { %r86057, %r86058, %r86059, %r86060 }; 
	// end inline asm
	// begin inline asm
	mma.sync.aligned.m16n8k256.row.col.s32.b1.b1.s32.xor.popc    { %r86065, %r86066, %r86067, %r86068 },    { %r86038, %r86038, %r86038, %r86038 },    { %r86040, %r86040 },            { %r86065, %r86066, %r86067, %r86068 }; 
	// end inline asm
	// begin inline asm
	mma.sync.aligned.m16n8k256.row.col.s32.b1.b1.s32.xor.popc    { %r86061, %r86062, %r86063, %r86064 },    { %r86038, %r86038, %r86038, %r86038 },    { %r86040, %r86040 },            { %r86061, %r86062, %r86063, %r86064 }; 
	// end inline asm
	// begin inline asm
	mma.sync.aligned.m16n8k256.row.col.s32.b1.b1.s32.xor.popc    { %r86057, %r86058, %r86059, %r86060 },    { %r86038, %r86038, %r86038, %r86038 },    { %r86040, %r86040 },            { %r86057, %r86058, %r86059, %r86060 }; 
	// end inline asm
	// begin inline asm
	mma.sync.aligned.m16n8k256.row.col.s32.b1.b1.s32.xor.popc    { %r86065, %r86066, %r86067, %r86068 },    { %r86038, %r86038, %r86038, %r86038 },    { %r86040, %r86040 },            { %r86065, %r86066, %r86067, %r86068 }; 
	// end inline asm
	// begin inline asm
	mma.sync.aligned.m16n8k256.row.col.s32.b1.b1.s32.xor.popc    { %r86061, %r86062, %r86063, %r86064 },    { %r86038, %r86038, %r86038, %r86038 },    { %r86040, %r86040 },            { %r86061, %r86062, %r86063, %r86064 }; 
	// end inline asm
	// begin inline asm
	mma.sync.aligned.m16n8k256.row.col.s32.b1.b1.s32.xor.popc    { %r86057, %r86058, %r86059, %r86060 },    { %r86038, %r86038, %r86038, %r86038 },    { %r86040, %r86040 },            { %r86057, %r86058, %r86059, %r86060 }; 
	// end inline asm
	// begin inline asm
	mma.sync.aligned.m16n8k256.row.col.s32.b1.b1.s32.xor.popc    { %r86065, %r86066, %r86067, %r86068 },    { %r86038, %r86038, %r86038, %r86038 },    { %r86040, %r86040 },            { %r86065, %r86066, %r86067, %r86068 }; 
	// end inline asm
	// begin inline asm
	mma.sync.aligned.m16n8k256.row.col.s32.b1.b1.s32.xor.popc    { %r86061, %r86062, %r86063, %r86064 },    { %r86038, %r86038, %r86038, %r86038 },    { %r86040, %r86040 },            { %r86061, %r86062, %r86063, %r86064 }; 
	// end inline asm
	// begin inline asm
	mma.sync.aligned.m16n8k256.row.col.s32.b1.b1.s32.xor.popc    { %r86057, %r86058, %r86059, %r86060 },    { %r86038, %r86038, %r86038, %r86038 },    { %r86040, %r86040 },            { %r86057, %r86058, %r86059, %r86060 }; 
	// end inline asm
	// begin inline asm
	mma.sync.aligned.m16n8k256.row.col.s32.b1.b1.s32.xor.popc    { %r86065, %r86066, %r86067, %r86068 },    { %r86038, %r86038, %r86038, %r86038 },    { %r86040, %r86040 },            { %r86065, %r86066, %r86067, %r86068 }; 
	// end inline asm
	// begin inline asm
	mma.sync.aligned.m16n8k256.row.col.s32.b1.b1.s32.xor.popc    { %r86061, %r86062, %r86063, %r86064 },    { %r86038, %r86038, %r86038, %r86038 },    { %r86040, %r86040 },            { %r86061, %r86062, %r86063, %r86064 }; 
	// end inline asm
	// begin inline asm
	mma.sync.aligned.m16n8k256.row.col.s32.b1.b1.s32.xor.popc    { %r86057, %r86058, %r86059, %r86060 },    { %r86038, %r86038, %r86038, %r86038 },    { %r86040, %r86040 },            { %r86057, %r86058, %r86059, %r86060 }; 
	// end inline asm
	// begin inline asm
	mma.sync.aligned.m16n8k256.row.col.s32.b1.b1.s32.xor.popc    { %r86065, %r86066, %r86067, %r86068 },    { %r86038, %r86038, %r86038, %r86038 },    { %r86040, %r86040 },            { %r86065, %r86066, %r86067, %r86068 }; 
	// end inline asm
	// begin inline asm
	mma.sync.aligned.m16n8k256.row.col.s32.b1.b1.s32.xor.popc    { %r86061, %r86062, %r86063, %r86064 },    { %r86038, %r86038, %r86038, %r86038 },    { %r86040, %r86040 },            { %r86061, %r86062, %r86063, %r86064 }; 
	// end inline asm
	// begin inline asm
	mma.sync.aligned.m16n8k256.row.col.s32.b1.b1.s32.xor.popc    { %r86057, %r86058, %r86059, %r86060 },    { %r86038, %r86038, %r86038, %r86038 },    { %r86040, %r86040 },            { %r86057, %r86058, %r86059, %r86060 }; 
	// end inline asm
	// begin inline asm
	mma.sync.aligned.m16n8k256.row.col.s32.b1.b1.s32.xor.popc    { %r86065, %r86066, %r86067, %r86068 },    { %r86038, %r86038, %r86038, %r86038 },    { %r86040, %r86040 },            { %r86065, %r86066, %r86067, %r86068 }; 
	// end inline asm
	// begin inline asm
	mma.sync.aligned.m16n8k256.row.col.s32.b1.b1.s32.xor.popc    { %r86061, %r86062, %r86063, %r86064 },    { %r86038, %r86038, %r86038, %r86038 },    { %r86040, %r86040 },            { %r86061, %r86062, %r86063, %r86064 }; 
	// end inline asm
	// begin inline asm
	mma.sync.aligned.m16n8k256.row.col.s32.b1.b1.s32.xor.popc    { %r86057, %r86058, %r86059, %r86060 },    { %r86038, %r86038, %r86038, %r86038 },    { %r86040, %r86040 },            { %r86057, %r86058, %r86059, %r86060 }; 
	// end inline asm
	// begin inline asm
	mma.sync.aligned.m16n8k256.row.col.s32.b1.b1.s32.xor.popc    { %r86065, %r86066, %r86067, %r86068 },    { %r86038, %r86038, %r86038, %r86038 },    { %r86040, %r86040 },            { %r86065, %r86066, %r86067, %r86068 }; 
	// end inline asm
	// begin inline asm
	mma.sync.aligned.m16n8k256.row.col.s32.b1.b1.s32.xor.popc    { %r86061, %r86062, %r86063, %r86064 },    { %r86038, %r86038, %r86038, %r86038 },    { %r86040, %r86040 },            { %r86061, %r86062, %r86063, %r86064 }; 
	// end inline asm
	// begin inline asm
	mma.sync.aligned.m16n8k256.row.col.s32.b1.b1.s32.xor.popc    { %r86057, %r86058, %r86059, %r86060 },    { %r86038, %r86038, %r86038, %r86038 },    { %r86040, %r86040 },            { %r86057, %r86058, %r86059, %r86060 }; 
	// end inline asm
	// begin inline asm
	mma.sync.aligned.m16n8k256.row.col.s32.b1.b1.s32.xor.popc    { %r86065, %r86066, %r86067, %r86068 },    { %r86038, %r86038, %r86038, %r86038 },    { %r86040, %r86040 },            { %r86065, %r86066, %r86067, %r86068 }; 
	// end inline asm
	// begin inline asm
	mma.sync.aligned.m16n8k256.row.col.s32.b1.b1.s32.xor.popc    { %r86061, %r86062, %r86063, %r86064 },    { %r86038, %r86038, %r86038, %r86038 },    { %r86040, %r86040 },            { %r86061, %r86062, %r86063, %r86064 }; 
	// end inline asm
	// begin inline asm
	mma.sync.aligned.m16n8k256.row.col.s32.b1.b1.s32.xor.popc    { %r86057, %r86058, %r86059, %r86060 },    { %r86038, %r86038, %r86038, %r86038 },    { %r86040, %r86040 },            { %r86057, %r86058, %r86059, %r86060 }; 
	// end inline asm
	// begin inline asm
	mma.sync.aligned.m16n8k256.row.col.s32.b1.b1.s32.xor.popc    { %r86065, %r86066, %r86067, %r86068 },    { %r86038, %r86038, %r86038, %r86038 },    { %r86040, %r86040 },            { %r86065, %r86066, %r86067, %r86068 }; 
	// end inline asm
	// begin inline asm
	mma.sync.aligned.m16n8k256.row.col.s32.b1.b1.s32.xor.popc    { %r86061, %r86062, %r86063, %r86064 },    { %r86038, %r86038, %r86038, %r86038 },    { %r86040, %r86040 },            { %r86061, %r86062, %r86063, %r86064 }; 
	// end inline asm
	// begin inline asm
	mma.sync.aligned.m16n8k256.row.col.s32.b1.b1.s32.xor.popc    { %r86057, %r86058, %r86059, %r86060 },    { %r86038, %r86038, %r86038, %r86038 },    { %r86040, %r86040 },            { %r86057, %r86058, %r86059, %r86060 }; 
	// end inline asm
	// begin inline asm
	mma.sync.aligned.m16n8k256.row.col.s32.b1.b1.s32.xor.popc    { %r86065, %r86066, %r86067, %r86068 },    { %r86038, %r86038, %r86038, %r86038 },    { %r86040, %r86040 },            { %r86065, %r86066, %r86067, %r86068 }; 
	// end inline asm
	// begin inline asm
	mma.sync.aligned.m16n8k256.row.col.s32.b1.b1.s32.xor.popc    { %r86061, %r86062, %r86063, %r86064 },    { %r86038, %r86038, %r86038, %r86038 },    { %r86040, %r86040 },            { %r86061, %r86062, %r86063, %r86064 }; 
	// end inline asm
	// begin inline asm
	mma.sync.aligned.m16n8k256.row.col.s32.b1.b1.s32.xor.popc    { %r86057, %r86058, %r86059, %r86060 },    { %r86038, %r86038, %r86038, %r86038 },    { %r86040, %r86040 },            { %r86057, %r86058, %r86059, %r86060 }; 
	// end inline asm
	// begin inline asm
	mma.sync.aligned.m16n8k256.row.col.s32.b1.b1.s32.xor.popc    { %r86065, %r86066, %r86067, %r86068 },    { %r86038, %r86038, %r86038, %r86038 },    { %r86040, %r86040 },            { %r86065, %r86066, %r86067, %r86068 }; 
	// end inline asm
	// begin inline asm
	mma.sync.aligned.m16n8k256.row.col.s32.b1.b1.s32.xor.popc    { %r86061, %r86062, %r86063, %r86064 },    { %r86038, %r86038, %r86038, %r86038 },    { %r86040, %r86040 },            { %r86061, %r86062, %r86063, %r86064 }; 
	// end inline asm
	// begin inline asm
	mma.sync.aligned.m16n8k256.row.col.s32.b1.b1.s32.xor.popc    { %r86057, %r86058, %r86059, %r86060 },    { %r86038, %r86038, %r86038, %r86038 },    { %r86040, %r86040 },            { %r86057, %r86058, %r86059, %r86060 }; 
	// end inline asm
	// begin inline asm
	mma.sync.aligned.m16n8k256.row.col.s32.b1.b1.s32.xor.popc    { %r86065, %r86066, %r86067, %r86068 },    { %r86038, %r86038, %r86038, %r86038 },    { %r86040, %r86040 },            { %r86065, %r86066, %r86067, %r86068 }; 
	// end inline asm
	// begin inline asm
	mma.sync.aligned.m16n8k256.row.col.s32.b1.b1.s32.xor.popc    { %r86061, %r86062, %r86063, %r86064 },    { %r86038, %r86038, %r86038, %r86038 },    { %r86040, %r86040 },            { %r86061, %r86062, %r86063, %r86064 }; 
	// end inline asm
	// begin inline asm
	mma.sync.aligned.m16n8k256.row.col.s32.b1.b1.s32.xor.popc    { %r86057, %r86058, %r86059, %r86060 },    { %r86038, %r86038, %r86038, %r86038 },    { %r86040, %r86040 },            { %r86057, %r86058, %r86059, %r86060 }; 
	// end inline asm
	// begin inline asm
	mma.sync.aligned.m16n8k256.row.col.s32.b1.b1.s32.xor.popc    { %r86065, %r86066, %r86067, %r86068 },    { %r86038, %r86038, %r86038, %r86038 },    { %r86040, %r86040 },            { %r86065, %r86066, %r86067, %r86068 }; 
	// end inline asm
	// begin inline asm
	mma.sync.aligned.m16n8k256.row.col.s32.b1.b1.s32.xor.popc    { %r86061, %r86062, %r86063, %r86064 },    { %r86038, %r86038, %r86038, %r86038 },    { %r86040, %r86040 },            { %r86061, %r86062, %r86063, %r86064 }; 
	// end inline asm
	// begin inline asm
	mma.sync.aligned.m16n8k256.row.col.s32.b1.b1.s32.xor.popc    { %r86057, %r86058, %r86059, %r86060 },    { %r86038, %r86038, %r86038, %r86038 },    { %r86040, %r86040 },            { %r86057, %r86058, %r86059, %r86060 }; 
	// end inline asm
	// begin inline asm
	mma.sync.aligned.m16n8k256.row.col.s32.b1.b1.s32.xor.popc    { %r86065, %r86066, %r86067, %r86068 },    { %r86038, %r86038, %r86038, %r86038 },    { %r86040, %r86040 },            { %r86065, %r86066, %r86067, %r86068 }; 
	// end inline asm
	// begin inline asm
	mma.sync.aligned.m16n8k256.row.col.s32.b1.b1.s32.xor.popc    { %r86061, %r86062, %r86063, %r86064 },    { %r86038, %r86038, %r86038, %r86038 },    { %r86040, %r86040 },            { %r86061, %r86062, %r86063, %r86064 }; 
	// end inline asm
	// begin inline asm
	mma.sync.aligned.m16n8k256.row.col.s32.b1.b1.s32.xor.popc    { %r86057, %r86058, %r86059, %r86060 },    { %r86038, %r86038, %r86038, %r86038 },    { %r86040, %r86040 },            { %r86057, %r86058, %r86059, %r86060 }; 
	// end inline asm
	// begin inline asm
	mma.sync.aligned.m16n8k256.row.col.s32.b1.b1.s32.xor.popc    { %r86065, %r86066, %r86067, %r86068 },    { %r86038, %r86038, %r86038, %r86038 },    { %r86040, %r86040 },            { %r86065, %r86066, %r86067, %r86068 }; 
	// end inline asm
	// begin inline asm
	mma.sync.aligned.m16n8k256.row.col.s32.b1.b1.s32.xor.popc    { %r86061, %r86062, %r86063, %r86064 },    { %r86038, %r86038, %r86038, %r86038 },    { %r86040, %r86040 },            { %r86061, %r86062, %r86063, %r86064 }; 
	// end inline asm
	// begin inline asm
	mma.sync.aligned.m16n8k256.row.col.s32.b1.b1.s32.xor.popc    { %r86057, %r86058, %r86059, %r86060 },    { %r86038, %r86038, %r86038, %r86038 },    { %r86040, %r86040 },            { %r86057, %r86058, %r86059, %r86060 }; 
	// end inline asm
	// begin inline asm
	mma.sync.aligned.m16n8k256.row.col.s32.b1.b1.s32.xor.popc    { %r86065, %r86066, %r86067, %r86068 },    { %r86038, %r86038, %r86038, %r86038 },    { %r86040, %r86040 },            { %r86065, %r86066, %r86067, %r86068 }; 
	// end inline asm
	// begin inline asm
	mma.sync.aligned.m16n8k256.row.col.s32.b1.b1.s32.xor.popc    { %r86061, %r86062, %r86063, %r86064 },    { %r86038, %r86038, %r86038, %r86038 },    { %r86040, %r86040 },            { %r86061, %r86062, %r86063, %r86064 }; 
	// end inline asm
	// begin inline asm
	mma.sync.aligned.m16n8k256.row.col.s32.b1.b1.s32.xor.popc    { %r86057, %r86058, %r86059, %r86060 },    { %r86038, %r86038, %r86038, %r86038 },    { %r86040, %r86040 },            { %r86057, %r86058, %r86059, %r86060 }; 
	// end inline asm
	// begin inline asm
	mma.sync.aligned.m16n8k256.row.col.s32.b1.b1.s32.xor.popc    { %r86065, %r86066, %r86067, %r86068 },    { %r86038, %r86038, %r86038, %r86038 },    { %r86040, %r86040 },            { %r86065, %r86066, %r86067, %r86068 }; 
	// end inline asm
	// begin inline asm
	mma.sync.aligned.m16n8k256.row.col.s32.b1.b1.s32.xor.popc    { %r86061, %r86062, %r86063, %r86064 },    { %r86038, %r86038, %r86038, %r86038 },    { %r86040, %r86040 },            { %r86061, %r86062, %r86063, %r86064 }; 
	// end inline asm
	// begin inline asm
	mma.sync.aligned.m16n8k256.row.col.s32.b1.b1.s32.xor.popc    { %r86057, %r86058, %r86059, %r86060 },    { %r86038, %r86038, %r86038, %r86038 },    { %r86040, %r86040 },            { %r86057, %r86058, %r86059, %r86060 }; 
	// end inline asm
	// begin inline asm
	mma.sync.aligned.m16n8k256.row.col.s32.b1.b1.s32.xor.popc    { %r86065, %r86066, %r86067, %r86068 },    { %r86038, %r86038, %r86038, %r86038 },    { %r86040, %r86040 },            { %r86065, %r86066, %r86067, %r86068 }; 
	// end inline asm
	// begin inline asm
	mma.sync.aligned.m16n8k256.row.col.s32.b1.b1.s32.xor.popc    { %r86061, %r86062, %r86063, %r86064 },    { %r86038, %r86038, %r86038, %r86038 },    { %r86040, %r86040 },            { %r86061, %r86062, %r86063, %r86064 }; 
	// end inline asm
	// begin inline asm
	mma.sync.aligned.m16n8k256.row.col.s32.b1.b1.s32.xor.popc    { %r86057, %r86058, %r86059, %r86060 },    { %r86038, %r86038, %r86038, %r86038 },    { %r86040, %r86040 },            { %r86057, %r86058, %r86059, %r86060 }; 
	// end inline asm
	// begin inline asm
	mma.sync.aligned.m16n8k256.row.col.s32.b1.b1.s32.xor.popc    { %r86065, %r86066, %r86067, %r86068 },    { %r86038, %r86038, %r86038, %r86038 },    { %r86040, %r86040 },            { %r86065, %r86066, %r86067, %r86068 }; 
	// end inline asm
	// begin inline asm
	mma.sync.aligned.m16n8k256.row.col.s32.b1.b1.s32.xor.popc    { %r86061, %r86062, %r86063, %r86064 },    { %r86038, %r86038, %r86038, %r86038 },    { %r86040, %r86040 },            { %r86061, %r86062, %r86063, %r86064 }; 
	// end inline asm
	// begin inline asm
	mma.sync.aligned.m16n8k256.row.col.s32.b1.b1.s32.xor.popc    { %r86057, %r86058, %r86059, %r86060 },    { %r86038, %r86038, %r86038, %r86038 },    { %r86040, %r86040 },            { %r86057, %r86058, %r86059, %r86060 }; 
	// end inline asm
	// begin inline asm
	mma.sync.aligned.m16n8k256.row.col.s32.b1.b1.s32.xor.popc    { %r86065, %r86066, %r86067, %r86068 },    { %r86038, %r86038, %r86038, %r86038 },    { %r86040, %r86040 },            { %r86065, %r86066, %r86067, %r86068 }; 
	// end inline asm
	// begin inline asm
	mma.sync.aligned.m16n8k256.row.col.s32.b1.b1.s32.xor.popc    { %r86061, %r86062, %r86063, %r86064 },    { %r86038, %r86038, %r86038, %r86038 },    { %r86040, %r86040 },            { %r86061, %r86062, %r86063, %r86064 }; 
	// end inline asm
	// begin inline asm
	mma.sync.aligned.m16n8k256.row.col.s32.b1.b1.s32.xor.popc    { %r86057, %r86058, %r86059, %r86060 },    { %r86038, %r86038, %r86038, %r86038 },    { %r86040, %r86040 },            { %r86057, %r86058, %r86059, %r86060 }; 
	// end inline asm
	// begin inline asm
	mma.sync.aligned.m16n8k256.row.col.s32.b1.b1.s32.xor.popc    { %r86065, %r86066, %r86067, %r86068 },    { %r86038, %r86038, %r86038, %r86038 },    { %r86040, %r86040 },            { %r86065, %r86066, %r86067, %r86068 }; 
	// end inline asm
	// begin inline asm
	mma.sync.aligned.m16n8k256.row.col.s32.b1.b1.s32.xor.popc    { %r86061, %r86062, %r86063, %r86064 },    { %r86038, %r86038, %r86038, %r86038 },    { %r86040, %r86040 },            { %r86061, %r86062, %r86063, %r86064 }; 
	// end inline asm
	// begin inline asm
	mma.sync.aligned.m16n8k256.row.col.s32.b1.b1.s32.xor.popc    { %r86057, %r86058, %r86059, %r86060 },    { %r86038, %r86038, %r86038, %r86038 },    { %r86040, %r86040 },            { %r86057, %r86058, %r86059, %r86060 }; 
	// end inline asm
	// begin inline asm
	mma.sync.aligned.m16n8k256.row.col.s32.b1.b1.s32.xor.popc    { %r86065, %r86066, %r86067, %r86068 },    { %r86038, %r86038, %r86038, %r86038 },    { %r86040, %r86040 },            { %r86065, %r86066, %r86067, %r86068 }; 
	// end inline asm
	// begin inline asm
	mma.sync.aligned.m16n8k256.row.col.s32.b1.b1.s32.xor.popc    { %r86061, %r86062, %r86063, %r86064 },    { %r86038, %r86038, %r86038, %r86038 },    { %r86040, %r86040 },            { %r86061, %r86062, %r86063, %r86064 }; 
	// end inline asm
	// begin inline asm
	mma.sync.aligned.m16n8k256.row.col.s32.b1.b1.s32.xor.popc    { %r86057, %r86058, %r86059, %r86060 },    { %r86038, %r86038, %r86038, %r86038 },    { %r86040, %r86040 },            { %r86057, %r86058, %r86059, %r86060 }; 
	// end inline asm
	// begin inline asm
	mma.sync.aligned.m16n8k256.row.col.s32.b1.b1.s32.xor.popc    { %r86065, %r86066, %r86067, %r86068 },    { %r86038, %r86038, %r86038, %r86038 },    { %r86040, %r86040 },            { %r86065, %r86066, %r86067, %r86068 }; 
	// end inline asm
	// begin inline asm
	mma.sync.aligned.m16n8k256.row.col.s32.b1.b1.s32.xor.popc    { %r86061, %r86062, %r86063, %r86064 },    { %r86038, %r86038, %r86038, %r86038 },    { %r86040, %r86040 },            { %r86061, %r86062, %r86063, %r86064 }; 
	// end inline asm
	// begin inline asm
	mma.sync.aligned.m16n8k256.row.col.s32.b1.b1.s32.xor.popc    { %r86057, %r86058, %r86059, %r86060 },    { %r86038, %r86038, %r86038, %r86038 },    { %r86040, %r86040 },            { %r86057, %r86058, %r86059, %r86060 }; 
	// end inline asm
	// begin inline asm
	mma.sync.aligned.m16n8k256.row.col.s32.b1.b1.s32.xor.popc    { %r86065, %r86066, %r86067, %r86068 },    { %r86038, %r86038, %r86038, %r86038 },    { %r86040, %r86040 },            { %r86065, %r86066, %r86067, %r86068 }; 
	// end inline asm
	// begin inline asm
	mma.sync.aligned.m16n8k256.row.col.s32.b1.b1.s32.xor.popc    { %r86061, %r86062, %r86063, %r86064 },    { %r86038, %r86038, %r86038, %r86038 },    { %r86040, %r86040 },            { %r86061, %r86062, %r86063, %r86064 }; 
	// end inline asm
	// begin inline asm
	mma.sync.aligned.m16n8k256.row.col.s32.b1.b1.s32.xor.popc    { %r86057, %r86058, %r86059, %r86060 },    { %r86038, %r86038, %r86038, %r86038 },    { %r86040, %r86040 },            { %r86057, %r86058, %r86059, %r86060 }; 
	// end inline asm
	// begin inline asm
	mma.sync.aligned.m16n8k256.row.col.s32.b1.b1.s32.xor.popc    { %r86065, %r86066, %r86067, %r86068 },    { %r86038, %r86038, %r86038, %r86038 },    { %r86040, %r86040 },            { %r86065, %r86066, %r86067, %r86068 }; 
	// end inline asm
	// begin inline asm
	mma.sync.aligned.m16n8k256.row.col.s32.b1.b1.s32.xor.popc    { %r86061, %r86062, %r86063, %r86064 },    { %r86038, %r86038, %r86038, %r86038 },    { %r86040, %r86040 },            { %r86061, %r86062, %r86063, %r86064 }; 
	// end inline asm
	// begin inline asm
	mma.sync.aligned.m16n8k256.row.col.s32.b1.b1.s32.xor.popc    { %r86057, %r86058, %r86059, %r86060 },    { %r86038, %r86038, %r86038, %r86038 },    { %r86040, %r86040 },            { %r86057, %r86058, %r86059, %r86060 }; 
	// end inline asm
	// begin inline asm
	mma.sync.aligned.m16n8k256.row.col.s32.b1.b1.s32.xor.popc    { %r86065, %r86066, %r86067, %r86068 },    { %r86038, %r86038, %r86038, %r86038 },    { %r86040, %r86040 },            { %r86065, %r86066, %r86067, %r86068 }; 
	// end inline asm
	// begin inline asm
	mma.sync.aligned.m16n8k256.row.col.s32.b1.b1.s32.xor.popc    { %r86061, %r86062, %r86063, %r86064 },    { %r86038, %r86038, %r86038, %r86038 },    { %r86040, %r86040 },            { %r86061, %r86062, %r86063, %r86064 }; 
	// end inline asm
	// begin inline asm
	mma.sync.aligned.m16n8k256.row.col.s32.b1.b1.s32.xor.popc    { %r86057, %r86058, %r86059, %r86060 },    { %r86038, %r86038, %r86038, %r86038 },    { %r86040, %r86040 },            { %r86057, %r86058, %r86059, %r86060 }; 
	// end inline asm
	// begin inline asm
	mma.sync.aligned.m16n8k256.row.col.s32.b1.b1.s32.xor.popc    { %r86065, %r86066, %r86067, %r86068 },    { %r86038, %r86038, %r86038, %r86038 },    { %r86040, %r86040 },            { %r86065, %r86066, %r86067, %r86068 }; 
	// end inline asm
	// begin inline asm
	mma.sync.aligned.m16n8k256.row.col.s32.b1.b1.s32.xor.popc    { %r86061, %r86062, %r86063, %r86064 },    { %r86038, %r86038, %r86038, %r86038 },    { %r86040, %r86040 },            { %r86061, %r86062, %r86063, %r86064 }; 
	// end inline asm
	// begin inline asm
	mma.sync.aligned.m16n8k256.row.col.s32.b1.b1.s32.xor.popc    { %r86057, %r86058, %r86059, %r86060 },    { %r86038, %r86038, %r86038, %r86038 },    { %r86040, %r86040 },            { %r86057, %r86058, %r86059, %r86060 }; 
	// end inline asm
	// begin inline asm
	mma.sync.aligned.m16n8k256.row.col.s32.b1.b1.s32.xor.popc    { %r86065, %r86066, %r86067, %r86068 },    { %r86038, %r86038, %r86038, %r86038 },    { %r86040, %r86040 },            { %r86065, %r86066, %r86067, %r86068 }; 
	// end inline asm
	// begin inline asm
	mma.sync.aligned.m16n8k256.row.col.s32.b1.b1.s32.xor.popc    { %r86061, %r86062, %r86063, %r86064 },    { %r86038, %r86038, %r86038, %r86038 },    { %r86040, %r86040 },            { %r86061, %r86062, %r86063, %r86064 }; 
	// end inline asm
	// begin inline asm
	mma.sync.aligned.m16n8k256.row.col.s32.b1.b1.s32.xor.popc    { %r86057, %r86058, %r86059, %r86060 },    { %r86038, %r86038, %r86038, %r86038 },    { %r86040, %r86040 },            { %r86057, %r86058, %r86059, %r86060 }; 
	// end inline asm
	// begin inline asm
	mma.sync.aligned.m16n8k256.row.col.s32.b1.b1.s32.xor.popc    { %r86065, %r86066, %r86067, %r86068 },    { %r86038, %r86038, %r86038, %r86038 },    { %r86040, %r86040 },            { %r86065, %r86066, %r86067, %r86068 }; 
	// end inline asm
	// begin inline asm
	mma.sync.aligned.m16n8k256.row.col.s32.b1.b1.s32.xor.popc    { %r86061, %r86062, %r86063, %r86064 },    { %r86038, %r86038, %r86038, %r86038 },    { %r86040, %r86040 },            { %r86061, %r86062, %r86063, %r86064 }; 
	// end inline asm
	// begin inline asm
	mma.sync.aligned.m16n8k256.row.col.s32.b1.b1.s32.xor.popc    { %r86057, %r86058, %r86059, %r86060 },    { %r86038, %r86038, %r86038, %r86038 },    { %r86040, %r86040 },            { %r86057, %r86058, %r86059, %r86060 }; 
	// end inline asm
	// begin inline asm
	mma.sync.aligned.m16n8k256.row.col.s32.b1.b1.s32.xor.popc    { %r86065, %r86066, %r86067, %r86068 },    { %r86038, %r86038, %r86038, %r86038 },    { %r86040, %r86040 },            { %r86065, %r86066, %r86067, %r86068 }; 
	// end inline asm
	// begin inline asm
	mma.sync.aligned.m16n8k256.row.col.s32.b1.b1.s32.xor.popc    { %r86061, %r86062, %r86063, %r86064 },    { %r86038, %r86038, %r86038, %r86038 },    { %r86040, %r86040 },            { %r86061, %r86062, %r86063, %r86064 }; 
	// end inline asm
	// begin inline asm
	mma.sync.aligned.m16n8k256.row.col.s32.b1.b1.s32.xor.popc    { %r86057, %r86058, %r86059, %r86060 },    { %r86038, %r86038, %r86038, %r86038 },    { %r86040, %r86040 },            { %r86057, %r86058, %r86059, %r86060 }; 
	// end inline asm
	// begin inline asm
	mma.sync.aligned.m16n8k256.row.col.s32.b1.b1.s32.xor.popc    { %r86065, %r86066, %r86067, %r86068 },    { %r86038, %r86038, %r86038, %r86038 },    { %r86040, %r86040 },            { %r86065, %r86066, %r86067, %r86068 }; 
	// end inline asm
	// begin inline asm
	mma.sync.aligned.m16n8k256.row.col.s32.b1.b1.s32.xor.popc    { %r86061, %r86062, %r86063, %r86064 },    { %r86038, %r86038, %r86038, %r86038 },    { %r86040, %r86040 },            { %r86061, %r86062, %r86063, %r86064 }; 
	// end inline asm
	// begin inline asm
	mma.sync.aligned.m16n8k256.row.col.s32.b1.b1.s32.xor.popc    { %r86057, %r86058, %r86059, %r86060 },    { %r86038, %r86038, %r86038, %r86038 },    { %r86040, %r86040 },            { %r86057, %r86058, %r86059, %r86060 }; 
	// end inline asm
	// begin inline asm
	mma.sync.aligned.m16n8k256.row.col.s32.b1.b1.s32.xor.popc    { %r86065, %r86066, %r86067, %r86068 },    { %r86038, %r86038, %r86038, %r86038 },    { %r86040, %r86040 },            { %r86065, %r86066, %r86067, %r86068 }; 
	// end inline asm
	// begin inline asm
	mma.sync.aligned.m16n8k256.row.col.s32.b1.b1.s32.xor.popc    { %r86061, %r86062, %r86063, %r86064 },    { %r86038, %r86038, %r86038, %r86038 },    { %r86040, %r86040 },            { %r86061, %r86062, %r86063, %r86064 }; 
	// end inline asm
	// begin inline asm
	mma.sync.aligned.m16n8k256.row.col.s32.b1.b1.s32.xor.popc    { %r86057, %r86058, %r86059, %r86060 },    { %r86038, %r86038, %r86038, %r86038 },    { %r86040, %r86040 },            { %r86057, %r86058, %r86059, %r86060 }; 
	// end inline asm
	// begin inline asm
	mma.sync.aligned.m16n8k256.row.col.s32.b1.b1.s32.xor.popc    { %r86065, %r86066, %r86067, %r86068 },    { %r86038, %r86038, %r86038, %r86038 },    { %r86040, %r86040 },            { %r86065, %r86066, %r86067, %r86068 }; 
	// end inline asm
	// begin inline asm
	mma.sync.aligned.m16n8k256.row.col.s32.b1.b1.s32.xor.popc    { %r86061, %r86062, %r86063, %r86064 },    { %r86038, %r86038, %r86038, %r86038 },    { %r86040, %r86040 },            { %r86061, %r86062, %r86063, %r86064 }; 
	// end inline asm
	// begin inline asm
	mma.sync.aligned.m16n8k256.row.col.s32.b1.b1.s32.xor.popc    { %r86057, %r86058, %r86059, %r86060 },    { %r86038, %r86038, %r86038, %r86038 },    { %r86040, %r86040 },            { %r86057, %r86058, %r86059, %r86060 }; 
	// end inline asm
	// begin inline asm
	mma.sync.aligned.m16n8k256.row.col.s32.b1.b1.s32.xor.popc    { %r86065, %r86066, %r86067, %r86068 },    { %r86038, %r86038, %r86038, %r86038 },    { %r86040, %r86040 },            { %r86065, %r86066, %r86067, %r86068 }; 
	// end inline asm
	// begin inline asm
	mma.sync.aligned.m16n8k256.row.col.s32.b1.b1.s32.xor.popc    { %r86061, %r86062, %r86063, %r86064 },    { %r86038, %r86038, %r86038, %r86038 },    { %r86040, %r86040 },            { %r86061, %r86062, %r86063, %r86064 }; 
	// end inline asm
	// begin inline asm
	mma.sync.aligned.m16n8k256.row.col.s32.b1.b1.s32.xor.popc    { %r86057, %r86058, %r86059, %r86060 },    { %r86038, %r86038, %r86038, %r86038 },    { %r86040, %r86040 },            { %r86057, %r86058, %r86059, %r86060 }; 
	// end inline asm
	// begin inline asm
	mma.sync.aligned.m16n8k256.row.col.s32.b1.b1.s32.xor.popc    { %r86065, %r86066, %r86067, %r86068 },    { %r86038, %r86038, %r86038, %r86038 },    { %r86040, %r86040 },            { %r86065, %r86066, %r86067, %r86068 }; 
	// end inline asm
	// begin inline asm
	mma.sync.aligned.m16n8k256.row.col.s32.b1.b1.s32.xor.popc    { %r86061, %r86062, %r86063, %r86064 },    { %r86038, %r86038, %r86038, %r86038 },    { %r86040, %r86040 },            { %r86061, %r86062, %r86063, %r86064 }; 
	// end inline asm
	// begin inline asm
	mma.sync.aligned.m16n8k256.row.col.s32.b1.b1.s32.xor.popc    { %r86057, %r86058, %r86059, %r86060 },    { %r86038, %r86038, %r86038, %r86038 },    { %r86040, %r86040 },            { %r86057, %r86058, %r86059, %r86060 }; 
	// end inline asm
	// begin inline asm
	mma.sync.aligned.m16n8k256.row.col.s32.b1.b1.s32.xor.popc    { %r86065, %r86066, %r86067, %r86068 },    { %r86038, %r86038, %r86038, %r86038 },    { %r86040, %r86040 },            { %r86065, %r86066, %r86067, %r86068 }; 
	// end inline asm
	// begin inline asm
	mma.sync.aligned.m16n8k256.row.col.s32.b1.b1.s32.xor.popc    { %r86061, %r86062, %r86063, %r86064 },    { %r86038, %r86038, %r86038, %r86038 },    { %r86040, %r86040 },            { %r86061, %r86062, %r86063, %r86064 }; 
	// end inline asm
	// begin inline asm
	mma.sync.aligned.m16n8k256.row.col.s32.b1.b1.s32.xor.popc    { %r86057, %r86058, %r86059, %r86060 },    { %r86038, %r86038, %r86038, %r86038 },    { %r86040, %r86040 },            { %r86057, %r86058, %r86059, %r86060 }; 
	// end inline asm
	// begin inline asm
	mma.sync.aligned.m16n8k256.row.col.s32.b1.b1.s32.xor.popc    { %r86065, %r86066, %r86067, %r86068 },    { %r86038, %r86038, %r86038, %r86038 },    { %r86040, %r86040 },            { %r86065, %r86066, %r86067, %r86068 }; 
	// end inline asm
	// begin inline asm
	mma.sync.aligned.m16n8k256.row.col.s32.b1.b1.s32.xor.popc    { %r86061, %r86062, %r86063, %r86064 },    { %r86038, %r86038, %r86038, %r86038 },    { %r86040, %r86040 },            { %r86061, %r86062, %r86063, %r86064 }; 
	// end inline asm
	// begin inline asm
	mma.sync.aligned.m16n8k256.row.col.s32.b1.b1.s32.xor.popc    { %r86057, %r86058, %r86059, %r86060 },    { %r86038, %r86038, %r86038, %r86038 },    { %r86040, %r86040 },            { %r86057, %r86058, %r86059, %r86060 }; 
	// end inline asm
	// begin inline asm
	mma.sync.aligned.m16n8k256.row.col.s32.b1.b1.s32.xor.popc    { %r86065, %r86066, %r86067, %r86068 },    { %r86038, %r86038, %r86038, %r86038 },    { %r86040, %r86040 },            { %r86065, %r86066, %r86067, %r86068 }; 
	// end inline asm
	// begin inline asm
	mma.sync.aligned.m16n8k256.row.col.s32.b1.b1.s32.xor.popc    { %r86061, %r86062, %r86063, %r86064 },    { %r86038, %r86038, %r86038, %r86038 },    { %r86040, %r86040 },            { %r86061, %r86062, %r86063, %r86064 }; 
	// end inline asm
	// begin inline asm
	mma.sync.aligned.m16n8k256.row.col.s32.b1.b1.s32.xor.popc    { %r86057, %r86058, %r86059, %r86060 },    { %r86038, %r86038, %r86038, %r86038 },    { %r86040, %r86040 },            { %r86057, %r86058, %r86059, %r86060 }; 
	// end inline asm
	// begin inline asm
	mma.sync.aligned.m16n8k256.row.col.s32.b1.b1.s32.xor.popc    { %r86065, %r86066, %r86067, %r86068 },    { %r86038, %r86038, %r86038, %r86038 },    { %r86040, %r86040 },            { %r86065, %r86066, %r86067, %r86068 }; 
	// end inline asm
	// begin inline asm
	mma.sync.aligned.m16n8k256.row.col.s32.b1.b1.s32.xor.popc    { %r86061, %r86062, %r86063, %r86064 },    { %r86038, %r86038, %r86038, %r86038 },    { %r86040, %r86040 },            { %r86061, %r86062, %r86063, %r86064 }; 
	// end inline asm
	// begin inline asm
	mma.sync.aligned.m16n8k256.row.col.s32.b1.b1.s32.xor.popc    { %r86057, %r86058, %r86059, %r86060 },    { %r86038, %r86038, %r86038, %r86038 },    { %r86040, %r86040 },            { %r86057, %r86058, %r86059, %r86060 }; 
	// end inline asm
	// begin inline asm
	mma.sync.aligned.m16n8k256.row.col.s32.b1.b1.s32.xor.popc    { %r86065, %r86066, %r86067, %r86068 },    { %r86038, %r86038, %r86038, %r86038 },    { %r86040, %r86040 },            { %r86065, %r86066, %r86067, %r86068 }; 
	// end inline asm
	// begin inline asm
	mma.sync.aligned.m16n8k256.row.col.s32.b1.b1.s32.xor.popc    { %r86061, %r86062, %r86063, %r86064 },    { %r86038, %r86038, %r86038, %r86038 },    { %r86040, %r86040 },            { %r86061, %r86062, %r86063, %r86064 }; 
	// end inline asm
	// begin inline asm
	mma.sync.aligned.m16n8k256.row.col.s32.b1.b1.s32.xor.popc    { %r86057, %r86058, %r86059, %r86060 },    { %r86038, %r86038, %r86038, %r86038 },    { %r86040, %r86040 },            { %r86057, %r86058, %r86059, %r86060 }; 
	// end inline asm
	// begin inline asm
	mma.sync.aligned.m16n8k256.row.col.s32.b1.b1.s32.xor.popc    { %r86065, %r86066, %r86067, %r86068 },    { %r86038, %r86038, %r86038, %r86038 },    { %r86040, %r86040 },            { %r86065, %r86066, %r86067, %r86068 }; 
	// end inline asm
	// begin inline asm
	mma.sync.aligned.m16n8k256.row.col.s32.b1.b1.s32.xor.popc    { %r86061, %r86062, %r86063, %r86064 },    { %r86038, %r86038, %r86038, %r86038 },    { %r86040, %r86040 },            { %r86061, %r86062, %r86063, %r86064 }; 
	// end inline asm
	// begin inline asm
	mma.sync.aligned.m16n8k256.row.col.s32.b1.b1.s32.xor.popc    { %r86057, %r86058, %r86059, %r86060 },    { %r86038, %r86038, %r86038, %r86038 },    { %r86040, %r86040 },            { %r86057, %r86058, %r86059, %r86060 }; 
	// end inline asm
	// begin inline asm
	mma.sync.aligned.m16n8k256.row.col.s32.b1.b1.s32.xor.popc    { %r86065, %r86066, %r86067, %r86068 },    { %r86038, %r86038, %r86038, %r86038 },    { %r86040, %r86040 },            { %r86065, %r86066, %r86067, %r86068 }; 
	// end inline asm
	// begin inline asm
	mma.sync.aligned.m16n8k256.row.col.s32.b1.b1.s32.xor.popc    { %r86061, %r86062, %r86063, %r86064 },    { %r86038, %r86038, %r86038, %r86038 },    { %r86040, %r86040 },            { %r86061, %r86062, %r86063, %r86064 }; 
	// end inline asm
	// begin inline asm
	mma.sync.aligned.m16n8k256.row.col.s32.b1.b1.s32.xor.popc    { %r86057, %r86058, %r86059, %r86060 },    { %r86038, %r86038, %r86038, %r86038 },    { %r86040, %r86040 },            { %r86057, %r86058, %r86059, %r86060 }; 
	// end inline asm
	// begin inline asm
	mma.sync.aligned.m16n8k256.row.col.s32.b1.b1.s32.xor.popc    { %r86065, %r86066, %r86067, %r86068 },    { %r86038, %r86038, %r86038, %r86038 },    { %r86040, %r86040 },            { %r86065, %r86066, %r86067, %r86068 }; 
	// end inline asm
	// begin inline asm
	mma.sync.aligned.m16n8k256.row.col.s32.b1.b1.s32.xor.popc    { %r86061, %r86062, %r86063, %r86064 },    { %r86038, %r86038, %r86038, %r86038 },    { %r86040, %r86040 },            { %r86061, %r86062, %r86063, %r86064 }; 
	// end inline asm
	// begin inline asm
	mma.sync.aligned.m16n8k256.row.col.s32.b1.b1.s32.xor.popc    { %r86057, %r86058, %r86059, %r86060 },    { %r86038, %r86038, %r86038, %r86038 },    { %r86040, %r86040 },            { %r86057, %r86058, %r86059, %r86060 }; 
	// end inline asm
	// begin inline asm
	mma.sync.aligned.m16n8k256.row.col.s32.b1.b1.s32.xor.popc    { %r86065, %r86066, %r86067, %r86068 },    { %r86038, %r86038, %r86038, %r86038 },    { %r86040, %r86040 },            { %r86065, %r86066, %r86067, %r86068 }; 
	// end inline asm
	// begin inline asm
	mma.sync.aligned.m16n8k256.row.col.s32.b1.b1.s32.xor.popc    { %r86061, %r86062, %r86063, %r86064 },    { %r86038, %r86038, %r86038, %r86038 },    { %r86040, %r86040 },            { %r86061, %r86062, %r86063, %r86064 }; 
	// end inline asm
	// begin inline asm
	mma.sync.aligned.m16n8k256.row.col.s32.b1.b1.s32.xor.popc    { %r86057, %r86058, %r86059, %r86060 },    { %r86038, %r86038, %r86038, %r86038 },    { %r86040, %r86040 },            { %r86057, %r86058, %r86059, %r86060 }; 
	// end inline asm
	// begin inline asm
	mma.sync.aligned.m16n8k256.row.col.s32.b1.b1.s32.xor.popc    { %r86065, %r86066, %r86067, %r86068 },    { %r86038, %r86038, %r86038, %r86038 },    { %r86040, %r86040 },            { %r86065, %r86066, %r86067, %r86068 }; 
	// end inline asm
	// begin inline asm
	mma.sync.aligned.m16n8k256.row.col.s32.b1.b1.s32.xor.popc    { %r86061, %r86062, %r86063, %r86064 },    { %r86038, %r86038, %r86038, %r86038 },    { %r86040, %r86040 },            { %r86061, %r86062, %r86063, %r86064 }; 
	// end inline asm
	// begin inline asm
	mma.sync.aligned.m16n8k256.row.col.s32.b1.b1.s32.xor.popc    { %r86057, %r86058, %r86059, %r86060 },    { %r86038, %r86038, %r86038, %r86038 },    { %r86040, %r86040 },            { %r86057, %r86058, %r86059, %r86060 }; 
	// end inline asm
	// begin inline asm
	mma.sync.aligned.m16n8k256.row.col.s32.b1.b1.s32.xor.popc    { %r86065, %r86066, %r86067, %r86068 },    { %r86038, %r86038, %r86038, %r86038 },    { %r86040, %r86040 },            { %r86065, %r86066, %r86067, %r86068 }; 
	// end inline asm
	// begin inline asm
	mma.sync.aligned.m16n8k256.row.col.s32.b1.b1.s32.xor.popc    { %r86061, %r86062, %r86063, %r86064 },    { %r86038, %r86038, %r86038, %r86038 },    { %r86040, %r86040 },            { %r86061, %r86062, %r86063, %r86064 }; 
	// end inline asm
	// begin inline asm
	mma.sync.aligned.m16n8k256.row.col.s32.b1.b1.s32.xor.popc    { %r86057, %r86058, %r86059, %r86060 },    { %r86038, %r86038, %r86038, %r86038 },    { %r86040, %r86040 },            { %r86057, %r86058, %r86059, %r86060 }; 
	// end inline asm
	// begin inline asm
	mma.sync.aligned.m16n8k256.row.col.s32.b1.b1.s32.xor.popc    { %r86065, %r86066, %r86067, %r86068 },    { %r86038, %r86038, %r86038, %r86038 },    { %r86040, %r86040 },            { %r86065, %r86066, %r86067, %r86068 }; 
	// end inline asm
	// begin inline asm
	mma.sync.aligned.m16n8k256.row.col.s32.b1.b1.s32.xor.popc    { %r86061, %r86062, %r86063, %r86064 },    { %r86038, %r86038, %r86038, %r86038 },    { %r86040, %r86040 },            { %r86061, %r86062, %r86063, %r86064 }; 
	// end inline asm
	// begin inline asm
	mma.sync.aligned.m16n8k256.row.col.s32.b1.b1.s32.xor.popc    { %r86057, %r86058, %r86059, %r86060 },    { %r86038, %r86038, %r86038, %r86038 },    { %r86040, %r86040 },            { %r86057, %r86058, %r86059, %r86060 }; 
	// end inline asm
	// begin inline asm
	mma.sync.aligned.m16n8k256.row.col.s32.b1.b1.s32.xor.popc    { %r86065, %r86066, %r86067, %r86068 },    { %r86038, %r86038, %r86038, %r86038 },    { %r86040, %r86040 },            { %r86065, %r86066, %r86067, %r86068 }; 
	// end inline asm
	// begin inline asm
	mma.sync.aligned.m16n8k256.row.col.s32.b1.b1.s32.xor.popc    { %r86061, %r86062, %r86063, %r86064 },    { %r86038, %r86038, %r86038, %r86038 },    { %r86040, %r86040 },            { %r86061, %r86062, %r86063, %r86064 }; 
	// end inline asm
	// begin inline asm
	mma.sync.aligned.m16n8k256.row.col.s32.b1.b1.s32.xor.popc    { %r86057, %r86058, %r86059, %r86060 },    { %r86038, %r86038, %r86038, %r86038 },    { %r86040, %r86040 },            { %r86057, %r86058, %r86059, %r86060 }; 
	// end inline asm
	// begin inline asm
	mma.sync.aligned.m16n8k256.row.col.s32.b1.b1.s32.xor.popc    { %r86065, %r86066, %r86067, %r86068 },    { %r86038, %r86038, %r86038, %r86038 },    { %r86040, %r86040 },            { %r86065, %r86066, %r86067, %r86068 }; 
	// end inline asm
	// begin inline asm
	mma.sync.aligned.m16n8k256.row.col.s32.b1.b1.s32.xor.popc    { %r86061, %r86062, %r86063, %r86064 },    { %r86038, %r86038, %r86038, %r86038 },    { %r86040, %r86040 },            { %r86061, %r86062, %r86063, %r86064 }; 
	// end inline asm
	// begin inline asm
	mma.sync.aligned.m16n8k256.row.col.s32.b1.b1.s32.xor.popc    { %r86057, %r86058, %r86059, %r86060 },    { %r86038, %r86038, %r86038, %r86038 },    { %r86040, %r86040 },            { %r86057, %r86058, %r86059, %r86060 }; 
	// end inline asm
	// begin inline asm
	mma.sync.aligned.m16n8k256.row.col.s32.b1.b1.s32.xor.popc    { %r86065, %r86066, %r86067, %r86068 },    { %r86038, %r86038, %r86038, %r86038 },    { %r86040, %r86040 },            { %r86065, %r86066, %r86067, %r86068 }; 
	// end inline asm
	// begin inline asm
	mma.sync.aligned.m16n8k256.row.col.s32.b1.b1.s32.xor.popc    { %r86061, %r86062, %r86063, %r86064 },    { %r86038, %r86038, %r86038, %r86038 },    { %r86040, %r86040 },            { %r86061, %r86062, %r86063, %r86064 }; 
	// end inline asm
	// begin inline asm
	mma.sync.aligned.m16n8k256.row.col.s32.b1.b1.s32.xor.popc    { %r86057, %r86058, %r86059, %r86060 },    { %r86038, %r86038, %r86038, %r86038 },    { %r86040, %r86040 },            { %r86057, %r86058, %r86059, %r86060 }; 
	// end inline asm
	// begin inline asm
	mma.sync.aligned.m16n8k256.row.col.s32.b1.b1.s32.xor.popc    { %r86065, %r86066, %r86067, %r86068 },    { %r86038, %r86038, %r86038, %r86038 },    { %r86040, %r86040 },            { %r86065, %r86066, %r86067, %r86068 }; 
	// end inline asm
	// begin inline asm
	mma.sync.aligned.m16n8k256.row.col.s32.b1.b1.s32.xor.popc    { %r86061, %r86062, %r86063, %r86064 },    { %r86038, %r86038, %r86038, %r86038 },    { %r86040, %r86040 },            { %r86061, %r86062, %r86063, %r86064 }; 
	// end inline asm
	// begin inline asm
	mma.sync.aligned.m16n8k256.row.col.s32.b1.b1.s32.xor.popc    { %r86057, %r86058, %r86059, %r86060 },    { %r86038, %r86038, %r86038, %r86038 },    { %r86040, %r86040 },            { %r86057, %r86058, %r86059, %r86060 }; 
	// end inline asm
	// begin inline asm
	mma.sync.aligned.m16n8k256.row.col.s32.b1.b1.s32.xor.popc    { %r86065, %r86066, %r86067, %r86068 },    { %r86038, %r86038, %r86038, %r86038 },    { %r86040, %r86040 },            { %r86065, %r86066, %r86067, %r86068 }; 
	// end inline asm
	// begin inline asm
	mma.sync.aligned.m16n8k256.row.col.s32.b1.b1.s32.xor.popc    { %r86061, %r86062, %r86063, %r86064 },    { %r86038, %r86038, %r86038, %r86038 },    { %r86040, %r86040 },            { %r86061, %r86062, %r86063, %r86064 }; 
	// end inline asm
	// begin inline asm
	mma.sync.aligned.m16n8k256.row.col.s32.b1.b1.s32.xor.popc    { %r86057, %r86058, %r86059, %r86060 },    { %r86038, %r86038, %r86038, %r86038 },    { %r86040, %r86040 },            { %r86057, %r86058, %r86059, %r86060 }; 
	// end inline asm
	// begin inline asm
	mma.sync.aligned.m16n8k256.row.col.s32.b1.b1.s32.xor.popc    { %r86065, %r86066, %r86067, %r86068 },    { %r86038, %r86038, %r86038, %r86038 },    { %r86040, %r86040 },            { %r86065, %r86066, %r86067, %r86068 }; 
	// end inline asm
	// begin inline asm
	mma.sync.aligned.m16n8k256.row.col.s32.b1.b1.s32.xor.popc    { %r86061, %r86062, %r86063, %r86064 },    { %r86038, %r86038, %r86038, %r86038 },    { %r86040, %r86040 },            { %r86061, %r86062, %r86063, %r86064 }; 
	// end inline asm
	// begin inline asm
	mma.sync.aligned.m16n8k256.row.col.s32.b1.b1.s32.xor.popc    { %r86057, %r86058, %r86059, %r86060 },    { %r86038, %r86038, %r86038, %r86038 },    { %r86040, %r86040 },            { %r86057, %r86058, %r86059, %r86060 }; 
	// end inline asm
	// begin inline asm
	mma.sync.aligned.m16n8k256.row.col.s32.b1.b1.s32.xor.popc    { %r86065, %r86066, %r86067, %r86068 },    { %r86038, %r86038, %r86038, %r86038 },    { %r86040, %r86040 },            { %r86065, %r86066, %r86067, %r86068 }; 
	// end inline asm
	// begin inline asm
	mma.sync.aligned.m16n8k256.row.col.s32.b1.b1.s32.xor.popc    { %r86061, %r86062, %r86063, %r86064 },    { %r86038, %r86038, %r86038, %r86038 },    { %r86040, %r86040 },            { %r86061, %r86062, %r86063, %r86064 }; 
	// end inline asm
	// begin inline asm
	mma.sync.aligned.m16n8k256.row.col.s32.b1.b1.s32.xor.popc    { %r86057, %r86058, %r86059, %r86060 },    { %r86038, %r86038, %r86038, %r86038 },    { %r86040, %r86040 },            { %r86057, %r86058, %r86059, %r86060 }; 
	// end inline asm
	// begin inline asm
	mma.sync.aligned.m16n8k256.row.col.s32.b1.b1.s32.xor.popc    { %r86065, %r86066, %r86067, %r86068 },    { %r86038, %r86038, %r86038, %r86038 },    { %r86040, %r86040 },            { %r86065, %r86066, %r86067, %r86068 }; 
	// end inline asm
	// begin inline asm
	mma.sync.aligned.m16n8k256.row.col.s32.b1.b1.s32.xor.popc    { %r86061, %r86062, %r86063, %r86064 },    { %r86038, %r86038, %r86038, %r86038 },    { %r86040, %r86040 },            { %r86061, %r86062, %r86063, %r86064 }; 
	// end inline asm
	// begin inline asm
	mma.sync.aligned.m16n8k256.row.col.s32.b1.b1.s32.xor.popc    { %r86057, %r86058, %r86059, %r86060 },    { %r86038, %r86038, %r86038, %r86038 },    { %r86040, %r86040 },            { %r86057, %r86058, %r86059, %r86060 }; 
	// end inline asm
	// begin inline asm
	mma.sync.aligned.m16n8k256.row.col.s32.b1.b1.s32.xor.popc    { %r86065, %r86066, %r86067, %r86068 },    { %r86038, %r86038, %r86038, %r86038 },    { %r86040, %r86040 },            { %r86065, %r86066, %r86067, %r86068 }; 
	// end inline asm
	// begin inline asm
	mma.sync.aligned.m16n8k256.row.col.s32.b1.b1.s32.xor.popc    { %r86061, %r86062, %r86063, %r86064 },    { %r86038, %r86038, %r86038, %r86038 },    { %r86040, %r86040 },            { %r86061, %r86062, %r86063, %r86064 }; 
	// end inline asm
	// begin inline asm
	mma.sync.aligned.m16n8k256.row.col.s32.b1.b1.s32.xor.popc    { %r86057, %r86058, %r86059, %r86060 },    { %r86038, %r86038, %r86038, %r86038 },    { %r86040, %r86040 },            { %r86057, %r86058, %r86059, %r86060 }; 
	// end inline asm
	// begin inline asm
	mma.sync.aligned.m16n8k256.row.col.s32.b1.b1.s32.xor.popc    { %r86065, %r86066, %r86067, %r86068 },    { %r86038, %r86038, %r86038, %r86038 },    { %r86040, %r86040 },            { %r86065, %r86066, %r86067, %r86068 }; 
	// end inline asm
	// begin inline asm
	mma.sync.aligned.m16n8k256.row.col.s32.b1.b1.s32.xor.popc    { %r86061, %r86062, %r86063, %r86064 },    { %r86038, %r86038, %r86038, %r86038 },    { %r86040, %r86040 },            { %r86061, %r86062, %r86063, %r86064 }; 
	// end inline asm
	// begin inline asm
	mma.sync.aligned.m16n8k256.row.col.s32.b1.b1.s32.xor.popc    { %r86057, %r86058, %r86059, %r86060 },    { %r86038, %r86038, %r86038, %r86038 },    { %r86040, %r86040 },            { %r86057, %r86058, %r86059, %r86060 }; 
	// end inline asm
	// begin inline asm
	mma.sync.aligned.m16n8k256.row.col.s32.b1.b1.s32.xor.popc    { %r86065, %r86066, %r86067, %r86068 },    { %r86038, %r86038, %r86038, %r86038 },    { %r86040, %r86040 },            { %r86065, %r86066, %r86067, %r86068 }; 
	// end inline asm
	// begin inline asm
	mma.sync.aligned.m16n8k256.row.col.s32.b1.b1.s32.xor.popc    { %r86061, %r86062, %r86063, %r86064 },    { %r86038, %r86038, %r86038, %r86038 },    { %r86040, %r86040 },            { %r86061, %r86062, %r86063, %r86064 }; 
	// end inline asm
	// begin inline asm
	mma.sync.aligned.m16n8k256.row.col.s32.b1.b1.s32.xor.popc    { %r86057, %r86058, %r86059, %r86060 },    { %r86038, %r86038, %r86038, %r86038 },    { %r86040, %r86040 },            { %r86057, %r86058, %r86059, %r86060 }; 
	// end inline asm
	// begin inline asm
	mma.sync.aligned.m16n8k256.row.col.s32.b1.b1.s32.xor.popc    { %r86065, %r86066, %r86067, %r86068 },    { %r86038, %r86038, %r86038, %r86038 },    { %r86040, %r86040 },            { %r86065, %r86066, %r86067, %r86068 }; 
	// end inline asm
	// begin inline asm
	mma.sync.aligned.m16n8k256.row.col.s32.b1.b1.s32.xor.popc    { %r86061, %r86062, %r86063, %r86064 },    { %r86038, %r86038, %r86038, %r86038 },    { %r86040, %r86040 },            { %r86061, %r86062, %r86063, %r86064 }; 
	// end inline asm
	// begin inline asm
	mma.sync.aligned.m16n8k256.row.col.s32.b1.b1.s32.xor.popc    { %r86057, %r86058, %r86059, %r86060 },    { %r86038, %r86038, %r86038, %r86038 },    { %r86040, %r86040 },            { %r86057, %r86058, %r86059, %r86060 }; 
	// end inline asm
	// begin inline asm
	mma.sync.aligned.m16n8k256.row.col.s32.b1.b1.s32.xor.popc    { %r86065, %r86066, %r86067, %r86068 },    { %r86038, %r86038, %r86038, %r86038 },    { %r86040, %r86040 },            { %r86065, %r86066, %r86067, %r86068 }; 
	// end inline asm
	// begin inline asm
	mma.sync.aligned.m16n8k256.row.col.s32.b1.b1.s32.xor.popc    { %r86061, %r86062, %r86063, %r86064 },    { %r86038, %r86038, %r86038, %r86038 },    { %r86040, %r86040 },            { %r86061, %r86062, %r86063, %r86064 }; 
	// end inline asm
	// begin inline asm
	mma.sync.aligned.m16n8k256.row.col.s32.b1.b1.s32.xor.popc    { %r86057, %r86058, %r86059, %r86060 },    { %r86038, %r86038, %r86038, %r86038 },    { %r86040, %r86040 },            { %r86057, %r86058, %r86059, %r86060 }; 
	// end inline asm
	// begin inline asm
	mma.sync.aligned.m16n8k256.row.col.s32.b1.b1.s32.xor.popc    { %r86065, %r86066, %r86067, %r86068 },    { %r86038, %r86038, %r86038, %r86038 },    { %r86040, %r86040 },            { %r86065, %r86066, %r86067, %r86068 }; 
	// end inline asm
	// begin inline asm
	mma.sync.aligned.m16n8k256.row.col.s32.b1.b1.s32.xor.popc    { %r86061, %r86062, %r86063, %r86064 },    { %r86038, %r86038, %r86038, %r86038 },    { %r86040, %r86040 },            { %r86061, %r86062, %r86063, %r86064 }; 
	// end inline asm
	// begin inline asm
	mma.sync.aligned.m16n8k256.row.col.s32.b1.b1.s32.xor.popc    { %r86057, %r86058, %r86059, %r86060 },    { %r86038, %r86038, %r86038, %r86038 },    { %r86040, %r86040 },            { %r86057, %r86058, %r86059, %r86060 }; 
	// end inline asm
	// begin inline asm
	mma.sync.aligned.m16n8k256.row.col.s32.b1.b1.s32.xor.popc    { %r86065, %r86066, %r86067, %r86068 },    { %r86038, %r86038, %r86038, %r86038 },    { %r86040, %r86040 },            { %r86065, %r86066, %r86067, %r86068 }; 
	// end inline asm
	// begin inline asm
	mma.sync.aligned.m16n8k256.row.col.s32.b1.b1.s32.xor.popc    { %r86061, %r86062, %r86063, %r86064 },    { %r86038, %r86038, %r86038, %r86038 },    { %r86040, %r86040 },            { %r86061, %r86062, %r86063, %r86064 }; 
	// end inline asm
	// begin inline asm
	mma.sync.aligned.m16n8k256.row.col.s32.b1.b1.s32.xor.popc    { %r86057, %r86058, %r86059, %r86060 },    { %r86038, %r86038, %r86038, %r86038 },    { %r86040, %r86040 },            { %r86057, %r86058, %r86059, %r86060 }; 
	// end inline asm
	// begin inline asm
	mma.sync.aligned.m16n8k256.row.col.s32.b1.b1.s32.xor.popc    { %r86065, %r86066, %r86067, %r86068 },    { %r86038, %r86038, %r86038, %r86038 },    { %r86040, %r86040 },            { %r86065, %r86066, %r86067, %r86068 }; 
	// end inline asm
	// begin inline asm
	mma.sync.aligned.m16n8k256.row.col.s32.b1.b1.s32.xor.popc    { %r86061, %r86062, %r86063, %r86064 },    { %r86038, %r86038, %r86038, %r86038 },    { %r86040, %r86040 },            { %r86061, %r86062, %r86063, %r86064 }; 
	// end inline asm
	// begin inline asm
	mma.sync.aligned.m16n8k256.row.col.s32.b1.b1.s32.xor.popc    { %r86057, %r86058, %r86059, %r86060 },    { %r86038, %r86038, %r86038, %r86038 },    { %r86040, %r86040 },            { %r86057, %r86058, %r86059, %r86060 }; 
	// end inline asm
	// begin inline asm
	mma.sync.aligned.m16n8k256.row.col.s32.b1.b1.s32.xor.popc    { %r86065, %r86066, %r86067, %r86068 },    { %r86038, %r86038, %r86038, %r86038 },    { %r86040, %r86040 },            { %r86065, %r86066, %r86067, %r86068 }; 
	// end inline asm
	// begin inline asm
	mma.sync.aligned.m16n8k256.row.col.s32.b1.b1.s32.xor.popc    { %r86061, %r86062, %r86063, %r86064 },    { %r86038, %r86038, %r86038, %r86038 },    { %r86040, %r86040 },            { %r86061, %r86062, %r86063, %r86064 }; 
	// end inline asm
	// begin inline asm
	mma.sync.aligned.m16n8k256.row.col.s32.b1.b1.s32.xor.popc    { %r86057, %r86058, %r86059, %r86060 },    { %r86038, %r86038, %r86038, %r86038 },    { %r86040, %r86040 },            { %r86057, %r86058, %r86059, %r86060 }; 
	// end inline asm
	// begin inline asm
	mma.sync.aligned.m16n8k256.row.col.s32.b1.b1.s32.xor.popc    { %r86065, %r86066, %r86067, %r86068 },    { %r86038, %r86038, %r86038, %r86038 },    { %r86040, %r86040 },            { %r86065, %r86066, %r86067, %r86068 }; 
	// end inline asm
	// begin inline asm
	mma.sync.aligned.m16n8k256.row.col.s32.b1.b1.s32.xor.popc    { %r86061, %r86062, %r86063, %r86064 },    { %r86038, %r86038, %r86038, %r86038 },    { %r86040, %r86040 },            { %r86061, %r86062, %r86063, %r86064 }; 
	// end inline asm
	// begin inline asm
	mma.sync.aligned.m16n8k256.row.col.s32.b1.b1.s32.xor.popc    { %r86057, %r86058, %r86059, %r86060 },    { %r86038, %r86038, %r86038, %r86038 },    { %r86040, %r86040 },            { %r86057, %r86058, %r86059, %r86060 }; 
	// end inline asm
	// begin inline asm
	mma.sync.aligned.m16n8k256.row.col.s32.b1.b1.s32.xor.popc    { %r86065, %r86066, %r86067, %r86068 },    { %r86038, %r86038, %r86038, %r86038 },    { %r86040, %r86040 },            { %r86065, %r86066, %r86067, %r86068 }; 
	// end inline asm
	// begin inline asm
	mma.sync.aligned.m16n8k256.row.col.s32.b1.b1.s32.xor.popc    { %r86061, %r86062, %r86063, %r86064 },    { %r86038, %r86038, %r86038, %r86038 },    { %r86040, %r86040 },            { %r86061, %r86062, %r86063, %r86064 }; 
	// end inline asm
	// begin inline asm
	mma.sync.aligned.m16n8k256.row.col.s32.b1.b1.s32.xor.popc    { %r86057, %r86058, %r86059, %r86060 },    { %r86038, %r86038, %r86038, %r86038 },    { %r86040, %r86040 },            { %r86057, %r86058, %r86059, %r86060 }; 
	// end inline asm
	// begin inline asm
	mma.sync.aligned.m16n8k256.row.col.s32.b1.b1.s32.xor.popc    { %r86065, %r86066, %r86067, %r86068 },    { %r86038, %r86038, %r86038, %r86038 },    { %r86040, %r86040 },            { %r86065, %r86066, %r86067, %r86068 }; 
	// end inline asm
	// begin inline asm
	mma.sync.aligned.m16n8k256.row.col.s32.b1.b1.s32.xor.popc    { %r86061, %r86062, %r86063, %r86064 },    { %r86038, %r86038, %r86038, %r86038 },    { %r86040, %r86040 },            { %r86061, %r86062, %r86063, %r86064 }; 
	// end inline asm
	// begin inline asm
	mma.sync.aligned.m16n8k256.row.col.s32.b1.b1.s32.xor.popc    { %r86057, %r86058, %r86059, %r86060 },    { %r86038, %r86038, %r86038, %r86038 },    { %r86040, %r86040 },            { %r86057, %r86058, %r86059, %r86060 }; 
	// end inline asm
	// begin inline asm
	mma.sync.aligned.m16n8k256.row.col.s32.b1.b1.s32.xor.popc    { %r86065, %r86066, %r86067, %r86068 },    { %r86038, %r86038, %r86038, %r86038 },    { %r86040, %r86040 },            { %r86065, %r86066, %r86067, %r86068 }; 
	// end inline asm
	// begin inline asm
	mma.sync.aligned.m16n8k256.row.col.s32.b1.b1.s32.xor.popc    { %r86061, %r86062, %r86063, %r86064 },    { %r86038, %r86038, %r86038, %r86038 },    { %r86040, %r86040 },            { %r86061, %r86062, %r86063, %r86064 }; 
	// end inline asm
	// begin inline asm
	mma.sync.aligned.m16n8k256.row.col.s32.b1.b1.s32.xor.popc    { %r86057, %r86058, %r86059, %r86060 },    { %r86038, %r86038, %r86038, %r86038 },    { %r86040, %r86040 },            { %r86057, %r86058, %r86059, %r86060 }; 
	// end inline asm
	// begin inline asm
	mma.sync.aligned.m16n8k256.row.col.s32.b1.b1.s32.xor.popc    { %r86065, %r86066, %r86067, %r86068 },    { %r86038, %r86038, %r86038, %r86038 },    { %r86040, %r86040 },            { %r86065, %r86066, %r86067, %r86068 }; 
	// end inline asm
	// begin inline asm
	mma.sync.aligned.m16n8k256.row.col.s32.b1.b1.s32.xor.popc    { %r86061, %r86062, %r86063, %r86064 },    { %r86038, %r86038, %r86038, %r86038 },    { %r86040, %r86040 },            { %r86061, %r86062, %r86063, %r86064 }; 
	// end inline asm
	// begin inline asm
	mma.sync.aligned.m16n8k256.row.col.s32.b1.b1.s32.xor.popc    { %r86057, %r86058, %r86059, %r86060 },    { %r86038, %r86038, %r86038, %r86038 },    { %r86040, %r86040 },            { %r86057, %r86058, %r86059, %r86060 }; 
	// end inline asm
	// begin inline asm
	mma.sync.aligned.m16n8k256.row.col.s32.b1.b1.s32.xor.popc    { %r86065, %r86066, %r86067, %r86068 },    { %r86038, %r86038, %r86038, %r86038 },    { %r86040, %r86040 },            { %r86065, %r86066, %r86067, %r86068 }; 
	// end inline asm
	// begin inline asm
	mma.sync.aligned.m16n8k256.row.col.s32.b1.b1.s32.xor.popc    { %r86061, %r86062, %r86063, %r86064 },    { %r86038, %r86038, %r86038, %r86038 },    { %r86040, %r86040 },            { %r86061, %r86062, %r86063, %r86064 }; 
	// end inline asm
	// begin inline asm
	mma.sync.aligned.m16n8k256.row.col.s32.b1.b1.s32.xor.popc    { %r86057, %r86058, %r86059, %r86060 },    { %r86038, %r86038, %r86038, %r86038 },    { %r86040, %r86040 },            { %r86057, %r86058, %r86059, %r86060 }; 
	// end inline asm
	// begin inline asm
	mma.sync.aligned.m16n8k256.row.col.s32.b1.b1.s32.xor.popc    { %r86065, %r86066, %r86067, %r86068 },    { %r86038, %r86038, %r86038, %r86038 },    { %r86040, %r86040 },            { %r86065, %r86066, %r86067, %r86068 }; 
	// end inline asm
	// begin inline asm
	mma.sync.aligned.m16n8k256.row.col.s32.b1.b1.s32.xor.popc    { %r86061, %r86062, %r86063, %r86064 },    { %r86038, %r86038, %r86038, %r86038 },    { %r86040, %r86040 },            { %r86061, %r86062, %r86063, %r86064 }; 
	// end inline asm
	// begin inline asm
	mma.sync.aligned.m16n8k256.row.col.s32.b1.b1.s32.xor.popc    { %r86057, %r86058, %r86059, %r86060 },    { %r86038, %r86038, %r86038, %r86038 },    { %r86040, %r86040 },            { %r86057, %r86058, %r86059, %r86060 }; 
	// end inline asm
	// begin inline asm
	mma.sync.aligned.m16n8k256.row.col.s32.b1.b1.s32.xor.popc    { %r86065, %r86066, %r86067, %r86068 },    { %r86038, %r86038, %r86038, %r86038 },    { %r86040, %r86040 },            { %r86065, %r86066, %r86067, %r86068 }; 
	// end inline asm
	// begin inline asm
	mma.sync.aligned.m16n8k256.row.col.s32.b1.b1.s32.xor.popc    { %r86061, %r86062, %r86063, %r86064 },    { %r86038, %r86038, %r86038, %r86038 },    { %r86040, %r86040 },            { %r86061, %r86062, %r86063, %r86064 }; 
	// end inline asm
	// begin inline asm
	mma.sync.aligned.m16n8k256.row.col.s32.b1.b1.s32.xor.popc    { %r86057, %r86058, %r86059, %r86060 },    { %r86038, %r86038, %r86038, %r86038 },    { %r86040, %r86040 },            { %r86057, %r86058, %r86059, %r86060 }; 
	// end inline asm
	// begin inline asm
	mma.sync.aligned.m16n8k256.row.col.s32.b1.b1.s32.xor.popc    { %r86065, %r86066, %r86067, %r86068 },    { %r86038, %r86038, %r86038, %r86038 },    { %r86040, %r86040 },            { %r86065, %r86066, %r86067, %r86068 }; 
	// end inline asm
	// begin inline asm
	mma.sync.aligned.m16n8k256.row.col.s32.b1.b1.s32.xor.popc    { %r86061, %r86062, %r86063, %r86064 },    { %r86038, %r86038, %r86038, %r86038 },    { %r86040, %r86040 },            { %r86061, %r86062, %r86063, %r86064 }; 
	// end inline asm
	// begin inline asm
	mma.sync.aligned.m16n8k256.row.col.s32.b1.b1.s32.xor.popc    { %r86057, %r86058, %r86059, %r86060 },    { %r86038, %r86038, %r86038, %r86038 },    { %r86040, %r86040 },            { %r86057, %r86058, %r86059, %r86060 }; 
	// end inline asm
	// begin inline asm
	mma.sync.aligned.m16n8k256.row.col.s32.b1.b1.s32.xor.popc    { %r86065, %r86066, %r86067, %r86068 },    { %r86038, %r86038, %r86038, %r86038 },    { %r86040, %r86040 },            { %r86065, %r86066, %r86067, %r86068 }; 
	// end inline asm
	// begin inline asm
	mma.sync.aligned.m16n8k256.row.col.s32.b1.b1.s32.xor.popc    { %r86061, %r86062, %r86063, %r86064 },    { %r86038, %r86038, %r86038, %r86038 },    { %r86040, %r86040 },            { %r86061, %r86062, %r86063, %r86064 }; 
	// end inline asm
	// begin inline asm
	mma.sync.aligned.m16n8k256.row.col.s32.b1.b1.s32.xor.popc    { %r86057, %r86058, %r86059, %r86060 },    { %r86038, %r86038, %r86038, %r86038 },    { %r86040, %r86040 },            { %r86057, %r86058, %r86059, %r86060 }; 
	// end inline asm
	// begin inline asm
	mma.sync.aligned.m16n8k256.row.col.s32.b1.b1.s32.xor.popc    { %r86065, %r86066, %r86067, %r86068 },    { %r86038, %r86038, %r86038, %r86038 },    { %r86040, %r86040 },            { %r86065, %r86066, %r86067, %r86068 }; 
	// end inline asm
	// begin inline asm
	mma.sync.aligned.m16n8k256.row.col.s32.b1.b1.s32.xor.popc    { %r86061, %r86062, %r86063, %r86064 },    { %r86038, %r86038, %r86038, %r86038 },    { %r86040, %r86040 },            { %r86061, %r86062, %r86063, %r86064 }; 
	// end inline asm
	// begin inline asm
	mma.sync.aligned.m16n8k256.row.col.s32.b1.b1.s32.xor.popc    { %r86057, %r86058, %r86059, %r86060 },    { %r86038, %r86038, %r86038, %r86038 },    { %r86040, %r86040 },            { %r86057, %r86058, %r86059, %r86060 }; 
	// end inline asm
	// begin inline asm
	mma.sync.aligned.m16n8k256.row.col.s32.b1.b1.s32.xor.popc    { %r86065, %r86066, %r86067, %r86068 },    { %r86038, %r86038, %r86038, %r86038 },    { %r86040, %r86040 },            { %r86065, %r86066, %r86067, %r86068 }; 
	// end inline asm
	// begin inline asm
	mma.sync.aligned.m16n8k256.row.col.s32.b1.b1.s32.xor.popc    { %r86061, %r86062, %r86063, %r86064 },    { %r86038, %r86038, %r86038, %r86038 },    { %r86040, %r86040 },            { %r86061, %r86062, %r86063, %r86064 }; 
	// end inline asm
	// begin inline asm
	mma.sync.aligned.m16n8k256.row.col.s32.b1.b1.s32.xor.popc    { %r86057, %r86058, %r86059, %r86060 },    { %r86038, %r86038, %r86038, %r86038 },    { %r86040, %r86040 },            { %r86057, %r86058, %r86059, %r86060 }; 
	// end inline asm
	// begin inline asm
	mma.sync.aligned.m16n8k256.row.col.s32.b1.b1.s32.xor.popc    { %r86065, %r86066, %r86067, %r86068 },    { %r86038, %r86038, %r86038, %r86038 },    { %r86040, %r86040 },            { %r86065, %r86066, %r86067, %r86068 }; 
	// end inline asm
	// begin inline asm
	mma.sync.aligned.m16n8k256.row.col.s32.b1.b1.s32.xor.popc    { %r86061, %r86062, %r86063, %r86064 },    { %r86038, %r86038, %r86038, %r86038 },    { %r86040, %r86040 },            { %r86061, %r86062, %r86063, %r86064 }; 
	// end inline asm
	// begin inline asm
	mma.sync.aligned.m16n8k256.row.col.s32.b1.b1.s32.xor.popc    { %r86057, %r86058, %r86059, %r86060 },    { %r86038, %r86038, %r86038, %r86038 },    { %r86040, %r86040 },            { %r86057, %r86058, %r86059, %r86060 }; 
	// end inline asm
	// begin inline asm
	mma.sync.aligned.m16n8k256.row.col.s32.b1.b1.s32.xor.popc    { %r86065, %r86066, %r86067, %r86068 },    { %r86038, %r86038, %r86038, %r86038 },    { %r86040, %r86040 },            { %r86065, %r86066, %r86067, %r86068 }; 
	// end inline asm
	// begin inline asm
	mma.sync.aligned.m16n8k256.row.col.s32.b1.b1.s32.xor.popc    { %r86061, %r86062, %r86063, %r86064 },    { %r86038, %r86038, %r86038, %r86038 },    { %r86040, %r86040 },            { %r86061, %r86062, %r86063, %r86064 }; 
	// end inline asm
	// begin inline asm
	mma.sync.aligned.m16n8k256.row.col.s32.b1.b1.s32.xor.popc    { %r86057, %r86058, %r86059, %r86060 },    { %r86038, %r86038, %r86038, %r86038 },    { %r86040, %r86040 },            { %r86057, %r86058, %r86059, %r86060 }; 
	// end inline asm
	// begin inline asm
	mma.sync.aligned.m16n8k256.row.col.s32.b1.b1.s32.xor.popc    { %r86065, %r86066, %r86067, %r86068 },    { %r86038, %r86038, %r86038, %r86038 },    { %r86040, %r86040 },            { %r86065, %r86066, %r86067, %r86068 }; 
	// end inline asm
	// begin inline asm
	mma.sync.aligned.m16n8k256.row.col.s32.b1.b1.s32.xor.popc    { %r86061, %r86062, %r86063, %r86064 },    { %r86038, %r86038, %r86038, %r86038 },    { %r86040, %r86040 },            { %r86061, %r86062, %r86063, %r86064 }; 
	// end inline asm
	// begin inline asm
	mma.sync.aligned.m16n8k256.row.col.s32.b1.b1.s32.xor.popc    { %r86057, %r86058, %r86059, %r86060 },    { %r86038, %r86038, %r86038, %r86038 },    { %r86040, %r86040 },            { %r86057, %r86058, %r86059, %r86060 }; 
	// end inline asm
	// begin inline asm
	mma.sync.aligned.m16n8k256.row.col.s32.b1.b1.s32.xor.popc    { %r86065, %r86066, %r86067, %r86068 },    { %r86038, %r86038, %r86038, %r86038 },    { %r86040, %r86040 },            { %r86065, %r86066, %r86067, %r86068 }; 
	// end inline asm
	// begin inline asm
	mma.sync.aligned.m16n8k256.row.col.s32.b1.b1.s32.xor.popc    { %r86061, %r86062, %r86063, %r86064 },    { %r86038, %r86038, %r86038, %r86038 },    { %r86040, %r86040 },            { %r86061, %r86062, %r86063, %r86064 }; 
	// end inline asm
	// begin inline asm
	mma.sync.aligned.m16n8k256.row.col.s32.b1.b1.s32.xor.popc    { %r86057, %r86058, %r86059, %r86060 },    { %r86038, %r86038, %r86038, %r86038 },    { %r86040, %r86040 },            { %r86057, %r86058, %r86059, %r86060 }; 
	// end inline asm
	// begin inline asm
	mma.sync.aligned.m16n8k256.row.col.s32.b1.b1.s32.xor.popc    { %r86065, %r86066, %r86067, %r86068 },    { %r86038, %r86038, %r86038, %r86038 },    { %r86040, %r86040 },            { %r86065, %r86066, %r86067, %r86068 }; 
	// end inline asm
	// begin inline asm
	mma.sync.aligned.m16n8k256.row.col.s32.b1.b1.s32.xor.popc    { %r86061, %r86062, %r86063, %r86064 },    { %r86038, %r86038, %r86038, %r86038 },    { %r86040, %r86040 },            { %r86061, %r86062, %r86063, %r86064 }; 
	// end inline asm
	// begin inline asm
	mma.sync.aligned.m16n8k256.row.col.s32.b1.b1.s32.xor.popc    { %r86057, %r86058, %r86059, %r86060 },    { %r86038, %r86038, %r86038, %r86038 },    { %r86040, %r86040 },            { %r86057, %r86058, %r86059, %r86060 }; 
	// end inline asm
	// begin inline asm
	mma.sync.aligned.m16n8k256.row.col.s32.b1.b1.s32.xor.popc    { %r86065, %r86066, %r86067, %r86068 },    { %r86038, %r86038, %r86038, %r86038 },    { %r86040, %r86040 },            { %r86065, %r86066, %r86067, %r86068 }; 
	// end inline asm
	// begin inline asm
	mma.sync.aligned.m16n8k256.row.col.s32.b1.b1.s32.xor.popc    { %r86061, %r86062, %r86063, %r86064 },    { %r86038, %r86038, %r86038, %r86038 },    { %r86040, %r86040 },            { %r86061, %r86062, %r86063, %r86064 }; 
	// end inline asm
	// begin inline asm
	mma.sync.aligned.m16n8k256.row.col.s32.b1.b1.s32.xor.popc    { %r86057, %r86058, %r86059, %r86060 },    { %r86038, %r86038, %r86038, %r86038 },    { %r86040, %r86040 },            { %r86057, %r86058, %r86059, %r86060 }; 
	// end inline asm
	// begin inline asm
	mma.sync.aligned.m16n8k256.row.col.s32.b1.b1.s32.xor.popc    { %r86065, %r86066, %r86067, %r86068 },    { %r86038, %r86038, %r86038, %r86038 },    { %r86040, %r86040 },            { %r86065, %r86066, %r86067, %r86068 }; 
	// end inline asm
	// begin inline asm
	mma.sync.aligned.m16n8k256.row.col.s32.b1.b1.s32.xor.popc    { %r86061, %r86062, %r86063, %r86064 },    { %r86038, %r86038, %r86038, %r86038 },    { %r86040, %r86040 },            { %r86061, %r86062, %r86063, %r86064 }; 
	// end inline asm
	// begin inline asm
	mma.sync.aligned.m16n8k256.row.col.s32.b1.b1.s32.xor.popc    { %r86057, %r86058, %r86059, %r86060 },    { %r86038, %r86038, %r86038, %r86038 },    { %r86040, %r86040 },            { %r86057, %r86058, %r86059, %r86060 }; 
	// end inline asm
	// begin inline asm
	mma.sync.aligned.m16n8k256.row.col.s32.b1.b1.s32.xor.popc    { %r86065, %r86066, %r86067, %r86068 },    { %r86038, %r86038, %r86038, %r86038 },    { %r86040, %r86040 },            { %r86065, %r86066, %r86067, %r86068 }; 
	// end inline asm
	// begin inline asm
	mma.sync.aligned.m16n8k256.row.col.s32.b1.b1.s32.xor.popc    { %r86061, %r86062, %r86063, %r86064 },    { %r86038, %r86038, %r86038, %r86038 },    { %r86040, %r86040 },            { %r86061, %r86062, %r86063, %r86064 }; 
	// end inline asm
	// begin inline asm
	mma.sync.aligned.m16n8k256.row.col.s32.b1.b1.s32.xor.popc    { %r86057, %r86058, %r86059, %r86060 },    { %r86038, %r86038, %r86038, %r86038 },    { %r86040, %r86040 },            { %r86057, %r86058, %r86059, %r86060 }; 
	// end inline asm
	// begin inline asm
	mma.sync.aligned.m16n8k256.row.col.s32.b1.b1.s32.xor.popc    { %r86065, %r86066, %r86067, %r86068 },    { %r86038, %r86038, %r86038, %r86038 },    { %r86040, %r86040 },            { %r86065, %r86066, %r86067, %r86068 }; 
	// end inline asm
	// begin inline asm
	mma.sync.aligned.m16n8k256.row.col.s32.b1.b1.s32.xor.popc    { %r86061, %r86062, %r86063, %r86064 },    { %r86038, %r86038, %r86038, %r86038 },    { %r86040, %r86040 },            { %r86061, %r86062, %r86063, %r86064 }; 
	// end inline asm
	// begin inline asm
	mma.sync.aligned.m16n8k256.row.col.s32.b1.b1.s32.xor.popc    { %r86057, %r86058, %r86059, %r86060 },    { %r86038, %r86038, %r86038, %r86038 },    { %r86040, %r86040 },            { %r86057, %r86058, %r86059, %r86060 }; 
	// end inline asm
	// begin inline asm
	mma.sync.aligned.m16n8k256.row.col.s32.b1.b1.s32.xor.popc    { %r86065, %r86066, %r86067, %r86068 },    { %r86038, %r86038, %r86038, %r86038 },    { %r86040, %r86040 },            { %r86065, %r86066, %r86067, %r86068 }; 
	// end inline asm
	// begin inline asm
	mma.sync.aligned.m16n8k256.row.col.s32.b1.b1.s32.xor.popc    { %r86061, %r86062, %r86063, %r86064 },    { %r86038, %r86038, %r86038, %r86038 },    { %r86040, %r86040 },            { %r86061, %r86062, %r86063, %r86064 }; 
	// end inline asm
	// begin inline asm
	mma.sync.aligned.m16n8k256.row.col.s32.b1.b1.s32.xor.popc    { %r86057, %r86058, %r86059, %r86060 },    { %r86038, %r86038, %r86038, %r86038 },    { %r86040, %r86040 },            { %r86057, %r86058, %r86059, %r86060 }; 
	// end inline asm
	// begin inline asm
	mma.sync.aligned.m16n8k256.row.col.s32.b1.b1.s32.xor.popc    { %r86065, %r86066, %r86067, %r86068 },    { %r86038, %r86038, %r86038, %r86038 },    { %r86040, %r86040 },            { %r86065, %r86066, %r86067, %r86068 }; 
	// end inline asm
	// begin inline asm
	mma.sync.aligned.m16n8k256.row.col.s32.b1.b1.s32.xor.popc    { %r86061, %r86062, %r86063, %r86064 },    { %r86038, %r86038, %r86038, %r86038 },    { %r86040, %r86040 },            { %r86061, %r86062, %r86063, %r86064 }; 
	// end inline asm
	// begin inline asm
	mma.sync.aligned.m16n8k256.row.col.s32.b1.b1.s32.xor.popc    { %r86057, %r86058, %r86059, %r86060 },    { %r86038, %r86038, %r86038, %r86038 },    { %r86040, %r86040 },            { %r86057, %r86058, %r86059, %r86060 }; 
	// end inline asm
	// begin inline asm
	mma.sync.aligned.m16n8k256.row.col.s32.b1.b1.s32.xor.popc    { %r86065, %r86066, %r86067, %r86068 },    { %r86038, %r86038, %r86038, %r86038 },    { %r86040, %r86040 },            { %r86065, %r86066, %r86067, %r86068 }; 
	// end inline asm
	// begin inline asm
	mma.sync.aligned.m16n8k256.row.col.s32.b1.b1.s32.xor.popc    { %r86061, %r86062, %r86063, %r86064 },    { %r86038, %r86038, %r86038, %r86038 },    { %r86040, %r86040 },            { %r86061, %r86062, %r86063, %r86064 }; 
	// end inline asm
	// begin inline asm
	mma.sync.aligned.m16n8k256.row.col.s32.b1.b1.s32.xor.popc    { %r86057, %r86058, %r86059, %r86060 },    { %r86038, %r86038, %r86038, %r86038 },    { %r86040, %r86040 },            { %r86057, %r86058, %r86059, %r86060 }; 
	// end inline asm
	// begin inline asm
	mma.sync.aligned.m16n8k256.row.col.s32.b1.b1.s32.xor.popc    { %r86065, %r86066, %r86067, %r86068 },    { %r86038, %r86038, %r86038, %r86038 },    { %r86040, %r86040 },            { %r86065, %r86066, %r86067, %r86068 }; 
	// end inline asm
	// begin inline asm
	mma.sync.aligned.m16n8k256.row.col.s32.b1.b1.s32.xor.popc    { %r86061, %r86062, %r86063, %r86064 },    { %r86038, %r86038, %r86038, %r86038 },    { %r86040, %r86040 },            { %r86061, %r86062, %r86063, %r86064 }; 
	// end inline asm
	// begin inline asm
	mma.sync.aligned.m16n8k256.row.col.s32.b1.b1.s32.xor.popc    { %r86057, %r86058, %r86059, %r86060 },    { %r86038, %r86038, %r86038, %r86038 },    { %r86040, %r86040 },            { %r86057, %r86058, %r86059, %r86060 }; 
	// end inline asm
	// begin inline asm
	mma.sync.aligned.m16n8k256.row.col.s32.b1.b1.s32.xor.popc    { %r86065, %r86066, %r86067, %r86068 },    { %r86038, %r86038, %r86038, %r86038 },    { %r86040, %r86040 },            { %r86065, %r86066, %r86067, %r86068 }; 
	// end inline asm
	// begin inline asm
	mma.sync.aligned.m16n8k256.row.col.s32.b1.b1.s32.xor.popc    { %r86061, %r86062, %r86063, %r86064 },    { %r86038, %r86038, %r86038, %r86038 },    { %r86040, %r86040 },            { %r86061, %r86062, %r86063, %r86064 }; 
	// end inline asm
	// begin inline asm
	mma.sync.aligned.m16n8k256.row.col.s32.b1.b1.s32.xor.popc    { %r86057, %r86058, %r86059, %r86060 },    { %r86038, %r86038, %r86038, %r86038 },    { %r86040, %r86040 },            { %r86057, %r86058, %r86059, %r86060 }; 
	// end inline asm
	// begin inline asm
	mma.sync.aligned.m16n8k256.row.col.s32.b1.b1.s32.xor.popc    { %r86065, %r86066, %r86067, %r86068 },    { %r86038, %r86038, %r86038, %r86038 },    { %r86040, %r86040 },            { %r86065, %r86066, %r86067, %r86068 }; 
	// end inline asm
	// begin inline asm
	mma.sync.aligned.m16n8k256.row.col.s32.b1.b1.s32.xor.popc    { %r86061, %r86062, %r86063, %r86064 },    { %r86038, %r86038, %r86038, %r86038 },    { %r86040, %r86040 },            { %r86061, %r86062, %r86063, %r86064 }; 
	// end inline asm
	// begin inline asm
	mma.sync.aligned.m16n8k256.row.col.s32.b1.b1.s32.xor.popc    { %r86057, %r86058, %r86059, %r86060 },    { %r86038, %r86038, %r86038, %r86038 },    { %r86040, %r86040 },            { %r86057, %r86058, %r86059, %r86060 }; 
	// end inline asm
	// begin inline asm
	mma.sync.aligned.m16n8k256.row.col.s32.b1.b1.s32.xor.popc    { %r86065, %r86066, %r86067, %r86068 },    { %r86038, %r86038, %r86038, %r86038 },    { %r86040, %r86040 },            { %r86065, %r86066, %r86067, %r86068 }; 
	// end inline asm
	// begin inline asm
	mma.sync.aligned.m16n8k256.row.col.s32.b1.b1.s32.xor.popc    { %r86061, %r86062, %r86063, %r86064 },    { %r86038, %r86038, %r86038, %r86038 },    { %r86040, %r86040 },            { %r86061, %r86062, %r86063, %r86064 }; 
	// end inline asm
	// begin inline asm
	mma.sync.aligned.m16n8k256.row.col.s32.b1.b1.s32.xor.popc    { %r86057, %r86058, %r86059, %r86060 },    { %r86038, %r86038, %r86038, %r86038 },    { %r86040, %r86040 },            { %r86057, %r86058, %r86059, %r86060 }; 
	// end inline asm
	// begin inline asm
	mma.sync.aligned.m16n8k256.row.col.s32.b1.b1.s32.xor.popc    { %r86065, %r86066, %r86067, %r86068 },    { %r86038, %r86038, %r86038, %r86038 },    { %r86040, %r86040 },            { %r86065, %r86066, %r86067, %r86068 }; 
	// end inline asm
	// begin inline asm
	mma.sync.aligned.m16n8k256.row.col.s32.b1.b1.s32.xor.popc    { %r86061, %r86062, %r86063, %r86064 },    { %r86038, %r86038, %r86038, %r86038 },    { %r86040, %r86040 },            { %r86061, %r86062, %r86063, %r86064 }; 
	// end inline asm
	// begin inline asm
	mma.sync.aligned.m16n8k256.row.col.s32.b1.b1.s32.xor.popc    { %r86057, %r86058, %r86059, %r86060 },    { %r86038, %r86038, %r86038, %r86038 },    { %r86040, %r86040 },            { %r86057, %r86058, %r86059, %r86060 }; 
	// end inline asm
	// begin inline asm
	mma.sync.aligned.m16n8k256.row.col.s32.b1.b1.s32.xor.popc    { %r86065, %r86066, %r86067, %r86068 },    { %r86038, %r86038, %r86038, %r86038 },    { %r86040, %r86040 },            { %r86065, %r86066, %r86067, %r86068 }; 
	// end inline asm
	// begin inline asm
	mma.sync.aligned.m16n8k256.row.col.s32.b1.b1.s32.xor.popc    { %r86061, %r86062, %r86063, %r86064 },    { %r86038, %r86038, %r86038, %r86038 },    { %r86040, %r86040 },            { %r86061, %r86062, %r86063, %r86064 }; 
	// end inline asm
	// begin inline asm
	mma.sync.aligned.m16n8k256.row.col.s32.b1.b1.s32.xor.popc    { %r86057, %r86058, %r86059, %r86060 },    { %r86038, %r86038, %r86038, %r86038 },    { %r86040, %r86040 },            { %r86057, %r86058, %r86059, %r86060 }; 
	// end inline asm
	// begin inline asm
	mma.sync.aligned.m16n8k256.row.col.s32.b1.b1.s32.xor.popc    { %r86065, %r86066, %r86067, %r86068 },    { %r86038, %r86038, %r86038, %r86038 },    { %r86040, %r86040 },            { %r86065, %r86066, %r86067, %r86068 }; 
	// end inline asm
	// begin inline asm
	mma.sync.aligned.m16n8k256.row.col.s32.b1.b1.s32.xor.popc    { %r86061, %r86062, %r86063, %r86064 },    { %r86038, %r86038, %r86038, %r86038 },    { %r86040, %r86040 },            { %r86061, %r86062, %r86063, %r86064 }; 
	// end inline asm
	// begin inline asm
	mma.sync.aligned.m16n8k256.row.col.s32.b1.b1.s32.xor.popc    { %r86057, %r86058, %r86059, %r86060 },    { %r86038, %r86038, %r86038, %r86038 },    { %r86040, %r86040 },            { %r86057, %r86058, %r86059, %r86060 }; 
	// end inline asm
	// begin inline asm
	mma.sync.aligned.m16n8k256.row.col.s32.b1.b1.s32.xor.popc    { %r86065, %r86066, %r86067, %r86068 },    { %r86038, %r86038, %r86038, %r86038 },    { %r86040, %r86040 },            { %r86065, %r86066, %r86067, %r86068 }; 
	// end inline asm
	// begin inline asm
	mma.sync.aligned.m16n8k256.row.col.s32.b1.b1.s32.xor.popc    { %r86061, %r86062, %r86063, %r86064 },    { %r86038, %r86038, %r86038, %r86038 },    { %r86040, %r86040 },            { %r86061, %r86062, %r86063, %r86064 }; 
	// end inline asm
	// begin inline asm
	mma.sync.aligned.m16n8k256.row.col.s32.b1.b1.s32.xor.popc    { %r86057, %r86058, %r86059, %r86060 },    { %r86038, %r86038, %r86038, %r86038 },    { %r86040, %r86040 },            { %r86057, %r86058, %r86059, %r86060 }; 
	// end inline asm
	// begin inline asm
	mma.sync.aligned.m16n8k256.row.col.s32.b1.b1.s32.xor.popc    { %r86065, %r86066, %r86067, %r86068 },    { %r86038, %r86038, %r86038, %r86038 },    { %r86040, %r86040 },            { %r86065, %r86066, %r86067, %r86068 }; 
	// end inline asm
	// begin inline asm
	mma.sync.aligned.m16n8k256.row.col.s32.b1.b1.s32.xor.popc    { %r86061, %r86062, %r86063, %r86064 },    { %r86038, %r86038, %r86038, %r86038 },    { %r86040, %r86040 },            { %r86061, %r86062, %r86063, %r86064 }; 
	// end inline asm
	// begin inline asm
	mma.sync.aligned.m16n8k256.row.col.s32.b1.b1.s32.xor.popc    { %r86057, %r86058, %r86059, %r86060 },    { %r86038, %r86038, %r86038, %r86038 },    { %r86040, %r86040 },            { %r86057, %r86058, %r86059, %r86060 }; 
	// end inline asm
	// begin inline asm
	mma.sync.aligned.m16n8k256.row.col.s32.b1.b1.s32.xor.popc    { %r86065, %r86066, %r86067, %r86068 },    { %r86038, %r86038, %r86038, %r86038 },    { %r86040, %r86040 },            { %r86065, %r86066, %r86067, %r86068 }; 
	// end inline asm
	// begin inline asm
	mma.sync.aligned.m16n8k256.row.col.s32.b1.b1.s32.xor.popc    { %r86061, %r86062, %r86063, %r86064 },    { %r86038, %r86038, %r86038, %r86038 },    { %r86040, %r86040 },            { %r86061, %r86062, %r86063, %r86064 }; 
	// end inline asm
	// begin inline asm
	mma.sync.aligned.m16n8k256.row.col.s32.b1.b1.s32.xor.popc    { %r86057, %r86058, %r86059, %r86060 },    { %r86038, %r86038, %r86038, %r86038 },    { %r86040, %r86040 },            { %r86057, %r86058, %r86059, %r86060 }; 
	// end inline asm
	// begin inline asm
	mma.sync.aligned.m16n8k256.row.col.s32.b1.b1.s32.xor.popc    { %r86065, %r86066, %r86067, %r86068 },    { %r86038, %r86038, %r86038, %r86038 },    { %r86040, %r86040 },            { %r86065, %r86066, %r86067, %r86068 }; 
	// end inline asm
	// begin inline asm
	mma.sync.aligned.m16n8k256.row.col.s32.b1.b1.s32.xor.popc    { %r86061, %r86062, %r86063, %r86064 },    { %r86038, %r86038, %r86038, %r86038 },    { %r86040, %r86040 },            { %r86061, %r86062, %r86063, %r86064 }; 
	// end inline asm
	// begin inline asm
	mma.sync.aligned.m16n8k256.row.col.s32.b1.b1.s32.xor.popc    { %r86057, %r86058, %r86059, %r86060 },    { %r86038, %r86038, %r86038, %r86038 },    { %r86040, %r86040 },            { %r86057, %r86058, %r86059, %r86060 }; 
	// end inline asm
	// begin inline asm
	mma.sync.aligned.m16n8k256.row.col.s32.b1.b1.s32.xor.popc    { %r86065, %r86066, %r86067, %r86068 },    { %r86038, %r86038, %r86038, %r86038 },    { %r86040, %r86040 },            { %r86065, %r86066, %r86067, %r86068 }; 
	// end inline asm
	// begin inline asm
	mma.sync.aligned.m16n8k256.row.col.s32.b1.b1.s32.xor.popc    { %r86061, %r86062, %r86063, %r86064 },    { %r86038, %r86038, %r86038, %r86038 },    { %r86040, %r86040 },            { %r86061, %r86062, %r86063, %r86064 }; 
	// end inline asm
	// begin inline asm
	mma.sync.aligned.m16n8k256.row.col.s32.b1.b1.s32.xor.popc    { %r86057, %r86058, %r86059, %r86060 },    { %r86038, %r86038, %r86038, %r86038 },    { %r86040, %r86040 },            { %r86057, %r86058, %r86059, %r86060 }; 
	// end inline asm
	// begin inline asm
	mma.sync.aligned.m16n8k256.row.col.s32.b1.b1.s32.xor.popc    { %r86065, %r86066, %r86067, %r86068 },    { %r86038, %r86038, %r86038, %r86038 },    { %r86040, %r86040 },            { %r86065, %r86066, %r86067, %r86068 }; 
	// end inline asm
	// begin inline asm
	mma.sync.aligned.m16n8k256.row.col.s32.b1.b1.s32.xor.popc    { %r86061, %r86062, %r86063, %r86064 },    { %r86038, %r86038, %r86038, %r86038 },    { %r86040, %r86040 },            { %r86061, %r86062, %r86063, %r86064 }; 
	// end inline asm
	// begin inline asm
	mma.sync.aligned.m16n8k256.row.col.s32.b1.b1.s32.xor.popc    { %r86057, %r86058, %r86059, %r86060 },    { %r86038, %r86038, %r86038, %r86038 },    { %r86040, %r86040 },            { %r86057, %r86058, %r86059, %r86060 }; 
	// end inline asm
	// begin inline asm
	mma.sync.aligned.m16n8k256.row.col.s32.b1.b1.s32.xor.popc    { %r86065, %r86066, %r86067, %r86068 },    { %r86038, %r86038, %r86038, %r86038 },    { %r86040, %r86040 },            { %r86065, %r86066, %r86067, %r86068 }; 
	// end inline asm
	// begin inline asm
	mma.sync.aligned.m16n8k256.row.col.s32.b1.b1.s32.xor.popc    { %r86061, %r86062, %r86063, %r86064 },    { %r86038, %r86038, %r86038, %r86038 },    { %r86040, %r86040 },            { %r86061, %r86062, %r86063, %r86064 }; 
	// end inline asm
	// begin inline asm
	mma.sync.aligned.m16n8k256.row.col.s32.b1.b1.s32.xor.popc    { %r86057, %r86058, %r86059, %r86060 },    { %r86038, %r86038, %r86038, %r86038 },    { %r86040, %r86040 },            { %r86057, %r86058, %r86059, %r86060 }; 
	// end inline asm
	// begin inline asm
	mma.sync.aligned.m16n8k256.row.col.s32.b1.b1.s32.xor.popc    { %r86065, %r86066, %r86067, %r86068 },    { %r86038, %r86038, %r86038, %r86038 },    { %r86040, %r86040 },            { %r86065, %r86066, %r86067, %r86068 }; 
	// end inline asm
	// begin inline asm
	mma.sync.aligned.m16n8k256.row.col.s32.b1.b1.s32.xor.popc    { %r86061, %r86062, %r86063, %r86064 },    { %r86038, %r86038, %r86038, %r86038 },    { %r86040, %r86040 },            { %r86061, %r86062, %r86063, %r86064 }; 
	// end inline asm
	// begin inline asm
	mma.sync.aligned.m16n8k256.row.col.s32.b1.b1.s32.xor.popc    { %r86057, %r86058, %r86059, %r86060 },    { %r86038, %r86038, %r86038, %r86038 },    { %r86040, %r86040 },            { %r86057, %r86058, %r86059, %r86060 }; 
	// end inline asm
	// begin inline asm
	mma.sync.aligned.m16n8k256.row.col.s32.b1.b1.s32.xor.popc    { %r86065, %r86066, %r86067, %r86068 },    { %r86038, %r86038, %r86038, %r86038 },    { %r86040, %r86040 },            { %r86065, %r86066, %r86067, %r86068 }; 
	// end inline asm
	// begin inline asm
	mma.sync.aligned.m16n8k256.row.col.s32.b1.b1.s32.xor.popc    { %r86061, %r86062, %r86063, %r86064 },    { %r86038, %r86038, %r86038, %r86038 },    { %r86040, %r86040 },            { %r86061, %r86062, %r86063, %r86064 }; 
	// end inline asm
	// begin inline asm
	mma.sync.aligned.m16n8k256.row.col.s32.b1.b1.s32.xor.popc    { %r86057, %r86058, %r86059, %r86060 },    { %r86038, %r86038, %r86038, %r86038 },    { %r86040, %r86040 },            { %r86057, %r86058, %r86059, %r86060 }; 
	// end inline asm
	// begin inline asm
	mma.sync.aligned.m16n8k256.row.col.s32.b1.b1.s32.xor.popc    { %r86065, %r86066, %r86067, %r86068 },    { %r86038, %r86038, %r86038, %r86038 },    { %r86040, %r86040 },            { %r86065, %r86066, %r86067, %r86068 }; 
	// end inline asm
	// begin inline asm
	mma.sync.aligned.m16n8k256.row.col.s32.b1.b1.s32.xor.popc    { %r86061, %r86062, %r86063, %r86064 },    { %r86038, %r86038, %r86038, %r86038 },    { %r86040, %r86040 },            { %r86061, %r86062, %r86063, %r86064 }; 
	// end inline asm
	// begin inline asm
	mma.sync.aligned.m16n8k256.row.col.s32.b1.b1.s32.xor.popc    { %r86057, %r86058, %r86059, %r86060 },    { %r86038, %r86038, %r86038, %r86038 },    { %r86040, %r86040 },            { %r86057, %r86058, %r86059, %r86060 }; 
	// end inline asm
	// begin inline asm
	mma.sync.aligned.m16n8k256.row.col.s32.b1.b1.s32.xor.popc    { %r86065, %r86066, %r86067, %r86068 },    { %r86038, %r86038, %r86038, %r86038 },    { %r86040, %r86040 },            { %r86065, %r86066, %r86067, %r86068 }; 
	// end inline asm
	// begin inline asm
	mma.sync.aligned.m16n8k256.row.col.s32.b1.b1.s32.xor.popc    { %r86061, %r86062, %r86063, %r86064 },    { %r86038, %r86038, %r86038, %r86038 },    { %r86040, %r86040 },            { %r86061, %r86062, %r86063, %r86064 }; 
	// end inline asm
	// begin inline asm
	mma.sync.aligned.m16n8k256.row.col.s32.b1.b1.s32.xor.popc    { %r86057, %r86058, %r86059, %r86060 },    { %r86038, %r86038, %r86038, %r86038 },    { %r86040, %r86040 },            { %r86057, %r86058, %r86059, %r86060 }; 
	// end inline asm
	// begin inline asm
	mma.sync.aligned.m16n8k256.row.col.s32.b1.b1.s32.xor.popc    { %r86065, %r86066, %r86067, %r86068 },    { %r86038, %r86038, %r86038, %r86038 },    { %r86040, %r86040 },            { %r86065, %r86066, %r86067, %r86068 }; 
	// end inline asm
	// begin inline asm
	mma.sync.aligned.m16n8k256.row.col.s32.b1.b1.s32.xor.popc    { %r86061, %r86062, %r86063, %r86064 },    { %r86038, %r86038, %r86038, %r86038 },    { %r86040, %r86040 },            { %r86061, %r86062, %r86063, %r86064 }; 
	// end inline asm
	// begin inline asm
	mma.sync.aligned.m16n8k256.row.col.s32.b1.b1.s32.xor.popc    { %r86057, %r86058, %r86059, %r86060 },    { %r86038, %r86038, %r86038, %r86038 },    { %r86040, %r86040 },            { %r86057, %r86058, %r86059, %r86060 }; 
	// end inline asm
	// begin inline asm
	mma.sync.aligned.m16n8k256.row.col.s32.b1.b1.s32.xor.popc    { %r86065, %r86066, %r86067, %r86068 },    { %r86038, %r86038, %r86038, %r86038 },    { %r86040, %r86040 },            { %r86065, %r86066, %r86067, %r86068 }; 
	// end inline asm
	// begin inline asm
	mma.sync.aligned.m16n8k256.row.col.s32.b1.b1.s32.xor.popc    { %r86061, %r86062, %r86063, %r86064 },    { %r86038, %r86038, %r86038, %r86038 },    { %r86040, %r86040 },            { %r86061, %r86062, %r86063, %r86064 }; 
	// end inline asm
	// begin inline asm
	mma.sync.aligned.m16n8k256.row.col.s32.b1.b1.s32.xor.popc    { %r86057, %r86058, %r86059, %r86060 },    { %r86038, %r86038, %r86038, %r86038 },    { %r86040, %r86040 },            { %r86057, %r86058, %r86059, %r86060 }; 
	// end inline asm
	// begin inline asm
	mma.sync.aligned.m16n8k256.row.col.s32.b1.b1.s32.xor.popc    { %r86065, %r86066, %r86067, %r86068 },    { %r86038, %r86038, %r86038, %r86038 },    { %r86040, %r86040 },            { %r86065, %r86066, %r86067, %r86068 }; 
	// end inline asm
	// begin inline asm
	mma.sync.aligned.m16n8k256.row.col.s32.b1.b1.s32.xor.popc    { %r86061, %r86062, %r86063, %r86064 },    { %r86038, %r86038, %r86038, %r86038 },    { %r86040, %r86040 },            { %r86061, %r86062, %r86063, %r86064 }; 
	// end inline asm
	// begin inline asm
	mma.sync.aligned.m16n8k256.row.col.s32.b1.b1.s32.xor.popc    { %r86057, %r86058, %r86059, %r86060 },    { %r86038, %r86038, %r86038, %r86038 },    { %r86040, %r86040 },            { %r86057, %r86058, %r86059, %r86060 }; 
	// end inline asm
	// begin inline asm
	mma.sync.aligned.m16n8k256.row.col.s32.b1.b1.s32.xor.popc    { %r86065, %r86066, %r86067, %r86068 },    { %r86038, %r86038, %r86038, %r86038 },    { %r86040, %r86040 },            { %r86065, %r86066, %r86067, %r86068 }; 
	// end inline asm
	// begin inline asm
	mma.sync.aligned.m16n8k256.row.col.s32.b1.b1.s32.xor.popc    { %r86061, %r86062, %r86063, %r86064 },    { %r86038, %r86038, %r86038, %r86038 },    { %r86040, %r86040 },            { %r86061, %r86062, %r86063, %r86064 }; 
	// end inline asm
	// begin inline asm
	mma.sync.aligned.m16n8k256.row.col.s32.b1.b1.s32.xor.popc    { %r86057, %r86058, %r86059, %r86060 },    { %r86038, %r86038, %r86038, %r86038 },    { %r86040, %r86040 },            { %r86057, %r86058, %r86059, %r86060 }; 
	// end inline asm
	// begin inline asm
	mma.sync.aligned.m16n8k256.row.col.s32.b1.b1.s32.xor.popc    { %r86065, %r86066, %r86067, %r86068 },    { %r86038, %r86038, %r86038, %r86038 },    { %r86040, %r86040 },            { %r86065, %r86066, %r86067, %r86068 }; 
	// end inline asm
	// begin inline asm
	mma.sync.aligned.m16n8k256.row.col.s32.b1.b1.s32.xor.popc    { %r86061, %r86062, %r86063, %r86064 },    { %r86038, %r86038, %r86038, %r86038 },    { %r86040, %r86040 },            { %r86061, %r86062, %r86063, %r86064 }; 
	// end inline asm
	// begin inline asm
	mma.sync.aligned.m16n8k256.row.col.s32.b1.b1.s32.xor.popc    { %r86057, %r86058, %r86059, %r86060 },    { %r86038, %r86038, %r86038, %r86038 },    { %r86040, %r86040 },            { %r86057, %r86058, %r86059, %r86060 }; 
	// end inline asm
	// begin inline asm
	mma.sync.aligned.m16n8k256.row.col.s32.b1.b1.s32.xor.popc    { %r86065, %r86066, %r86067, %r86068 },    { %r86038, %r86038, %r86038, %r86038 },    { %r86040, %r86040 },            { %r86065, %r86066, %r86067, %r86068 }; 
	// end inline asm
	// begin inline asm
	mma.sync.aligned.m16n8k256.row.col.s32.b1.b1.s32.xor.popc    { %r86061, %r86062, %r86063, %r86064 },    { %r86038, %r86038, %r86038, %r86038 },    { %r86040, %r86040 },            { %r86061, %r86062, %r86063, %r86064 }; 
	// end inline asm
	// begin inline asm
	mma.sync.aligned.m16n8k256.row.col.s32.b1.b1.s32.xor.popc    { %r86057, %r86058, %r86059, %r86060 },    { %r86038, %r86038, %r86038, %r86038 },    { %r86040, %r86040 },            { %r86057, %r86058, %r86059, %r86060 }; 
	// end inline asm
	// begin inline asm
	mma.sync.aligned.m16n8k256.row.col.s32.b1.b1.s32.xor.popc    { %r86065, %r86066, %r86067, %r86068 },    { %r86038, %r86038, %r86038, %r86038 },    { %r86040, %r86040 },            { %r86065, %r86066, %r86067, %r86068 }; 
	// end inline asm
	// begin inline asm
	mma.sync.aligned.m16n8k256.row.col.s32.b1.b1.s32.xor.popc    { %r86061, %r86062, %r86063, %r86064 },    { %r86038, %r86038, %r86038, %r86038 },    { %r86040, %r86040 },            { %r86061, %r86062, %r86063, %r86064 }; 
	// end inline asm
	// begin inline asm
	mma.sync.aligned.m16n8k256.row.col.s32.b1.b1.s32.xor.popc    { %r86057, %r86058, %r86059, %r86060 },    { %r86038, %r86038, %r86038, %r86038 },    { %r86040, %r86040 },            { %r86057, %r86058, %r86059, %r86060 }; 
	// end inline asm
	// begin inline asm
	mma.sync.aligned.m16n8k256.row.col.s32.b1.b1.s32.xor.popc    { %r86065, %r86066, %r86067, %r86068 },    { %r86038, %r86038, %r86038, %r86038 },    { %r86040, %r86040 },            { %r86065, %r86066, %r86067, %r86068 }; 
	// end inline asm
	// begin inline asm
	mma.sync.aligned.m16n8k256.row.col.s32.b1.b1.s32.xor.popc    { %r86061, %r86062, %r86063, %r86064 },    { %r86038, %r86038, %r86038, %r86038 },    { %r86040, %r86040 },            { %r86061, %r86062, %r86063, %r86064 }; 
	// end inline asm
	// begin inline asm
	mma.sync.aligned.m16n8k256.row.col.s32.b1.b1.s32.xor.popc    { %r86057, %r86058, %r86059, %r86060 },    { %r86038, %r86038, %r86038, %r86038 },    { %r86040, %r86040 },            { %r86057, %r86058, %r86059, %r86060 }; 
	// end inline asm
	// begin inline asm
	mma.sync.aligned.m16n8k256.row.col.s32.b1.b1.s32.xor.popc    { %r86065, %r86066, %r86067, %r86068 },    { %r86038, %r86038, %r86038, %r86038 },    { %r86040, %r86040 },            { %r86065, %r86066, %r86067, %r86068 }; 
	// end inline asm
	// begin inline asm
	mma.sync.aligned.m16n8k256.row.col.s32.b1.b1.s32.xor.popc    { %r86061, %r86062, %r86063, %r86064 },    { %r86038, %r86038, %r86038, %r86038 },    { %r86040, %r86040 },            { %r86061, %r86062, %r86063, %r86064 }; 
	// end inline asm
	// begin inline asm
	mma.sync.aligned.m16n8k256.row.col.s32.b1.b1.s32.xor.popc    { %r86057, %r86058, %r86059, %r86060 },    { %r86038, %r86038, %r86038, %r86038 },    { %r86040, %r86040 },            { %r86057, %r86058, %r86059, %r86060 }; 
	// end inline asm
	// begin inline asm
	mma.sync.aligned.m16n8k256.row.col.s32.b1.b1.s32.xor.popc    { %r86065, %r86066, %r86067, %r86068 },    { %r86038, %r86038, %r86038, %r86038 },    { %r86040, %r86040 },            { %r86065, %r86066, %r86067, %r86068 }; 
	// end inline asm
	// begin inline asm
	mma.sync.aligned.m16n8k256.row.col.s32.b1.b1.s32.xor.popc    { %r86061, %r86062, %r86063, %r86064 },    { %r86038, %r86038, %r86038, %r86038 },    { %r86040, %r86040 },            { %r86061, %r86062, %r86063, %r86064 }; 
	// end inline asm
	// begin inline asm
	mma.sync.aligned.m16n8k256.row.col.s32.b1.b1.s32.xor.popc    { %r86057, %r86058, %r86059, %r86060 },    { %r86038, %r86038, %r86038, %r86038 },    { %r86040, %r86040 },            { %r86057, %r86058, %r86059, %r86060 }; 
	// end inline asm
	// begin inline asm
	mma.sync.aligned.m16n8k256.row.col.s32.b1.b1.s32.xor.popc    { %r86065, %r86066, %r86067, %r86068 },    { %r86038, %r86038, %r86038, %r86038 },    { %r86040, %r86040 },            { %r86065, %r86066, %r86067, %r86068 }; 
	// end inline asm
	// begin inline asm
	mma.sync.aligned.m16n8k256.row.col.s32.b1.b1.s32.xor.popc    { %r86061, %r86062, %r86063, %r86064 },    { %r86038, %r86038, %r86038, %r86038 },    { %r86040, %r86040 },            { %r86061, %r86062, %r86063, %r86064 }; 
	// end inline asm
	// begin inline asm
	mma.sync.aligned.m16n8k256.row.col.s32.b1.b1.s32.xor.popc    { %r86057, %r86058, %r86059, %r86060 },    { %r86038, %r86038, %r86038, %r86038 },    { %r86040, %r86040 },            { %r86057, %r86058, %r86059, %r86060 }; 
	// end inline asm
	// begin inline asm
	mma.sync.aligned.m16n8k256.row.col.s32.b1.b1.s32.xor.popc    { %r86065, %r86066, %r86067, %r86068 },    { %r86038, %r86038, %r86038, %r86038 },    { %r86040, %r86040 },            { %r86065, %r86066, %r86067, %r86068 }; 
	// end inline asm
	// begin inline asm
	mma.sync.aligned.m16n8k256.row.col.s32.b1.b1.s32.xor.popc    { %r86061, %r86062, %r86063, %r86064 },    { %r86038, %r86038, %r86038, %r86038 },    { %r86040, %r86040 },            { %r86061, %r86062, %r86063, %r86064 }; 
	// end inline asm
	// begin inline asm
	mma.sync.aligned.m16n8k256.row.col.s32.b1.b1.s32.xor.popc    { %r86057, %r86058, %r86059, %r86060 },    { %r86038, %r86038, %r86038, %r86038 },    { %r86040, %r86040 },            { %r86057, %r86058, %r86059, %r86060 }; 
	// end inline asm
	// begin inline asm
	mma.sync.aligned.m16n8k256.row.col.s32.b1.b1.s32.xor.popc    { %r86065, %r86066, %r86067, %r86068 },    { %r86038, %r86038, %r86038, %r86038 },    { %r86040, %r86040 },            { %r86065, %r86066, %r86067, %r86068 }; 
	// end inline asm
	// begin inline asm
	mma.sync.aligned.m16n8k256.row.col.s32.b1.b1.s32.xor.popc    { %r86061, %r86062, %r86063, %r86064 },    { %r86038, %r86038, %r86038, %r86038 },    { %r86040, %r86040 },            { %r86061, %r86062, %r86063, %r86064 }; 
	// end inline asm
	// begin inline asm
	mma.sync.aligned.m16n8k256.row.col.s32.b1.b1.s32.xor.popc    { %r86057, %r86058, %r86059, %r86060 },    { %r86038, %r86038, %r86038, %r86038 },    { %r86040, %r86040 },            { %r86057, %r86058, %r86059, %r86060 }; 
	// end inline asm
	// begin inline asm
	mma.sync.aligned.m16n8k256.row.col.s32.b1.b1.s32.xor.popc    { %r86065, %r86066, %r86067, %r86068 },    { %r86038, %r86038, %r86038, %r86038 },    { %r86040, %r86040 },            { %r86065, %r86066, %r86067, %r86068 }; 
	// end inline asm
	// begin inline asm
	mma.sync.aligned.m16n8k256.row.col.s32.b1.b1.s32.xor.popc    { %r86061, %r86062, %r86063, %r86064 },    { %r86038, %r86038, %r86038, %r86038 },    { %r86040, %r86040 },            { %r86061, %r86062, %r86063, %r86064 }; 
	// end inline asm
	// begin inline asm
	mma.sync.aligned.m16n8k256.row.col.s32.b1.b1.s32.xor.popc    { %r86057, %r86058, %r86059, %r86060 },    { %r86038, %r86038, %r86038, %r86038 },    { %r86040, %r86040 },            { %r86057, %r86058, %r86059, %r86060 }; 
	// end inline asm
	// begin inline asm
	mma.sync.aligned.m16n8k256.row.col.s32.b1.b1.s32.xor.popc    { %r86065, %r86066, %r86067, %r86068 },    { %r86038, %r86038, %r86038, %r86038 },    { %r86040, %r86040 },            { %r86065, %r86066, %r86067, %r86068 }; 
	// end inline asm
	// begin inline asm
	mma.sync.aligned.m16n8k256.row.col.s32.b1.b1.s32.xor.popc    { %r86061, %r86062, %r86063, %r86064 },    { %r86038, %r86038, %r86038, %r86038 },    { %r86040, %r86040 },            { %r86061, %r86062, %r86063, %r86064 }; 
	// end inline asm
	// begin inline asm
	mma.sync.aligned.m16n8k256.row.col.s32.b1.b1.s32.xor.popc    { %r86057, %r86058, %r86059, %r86060 },    { %r86038, %r86038, %r86038, %r86038 },    { %r86040, %r86040 },            { %r86057, %r86058, %r86059, %r86060 }; 
	// end inline asm
	// begin inline asm
	mma.sync.aligned.m16n8k256.row.col.s32.b1.b1.s32.xor.popc    { %r86065, %r86066, %r86067, %r86068 },    { %r86038, %r86038, %r86038, %r86038 },    { %r86040, %r86040 },            { %r86065, %r86066, %r86067, %r86068 }; 
	// end inline asm
	// begin inline asm
	mma.sync.aligned.m16n8k256.row.col.s32.b1.b1.s32.xor.popc    { %r86061, %r86062, %r86063, %r86064 },    { %r86038, %r86038, %r86038, %r86038 },    { %r86040, %r86040 },            { %r86061, %r86062, %r86063, %r86064 }; 
	// end inline asm
	// begin inline asm
	mma.sync.aligned.m16n8k256.row.col.s32.b1.b1.s32.xor.popc    { %r86057, %r86058, %r86059, %r86060 },    { %r86038, %r86038, %r86038, %r86038 },    { %r86040, %r86040 },            { %r86057, %r86058, %r86059, %r86060 }; 
	// end inline asm
	// begin inline asm
	mma.sync.aligned.m16n8k256.row.col.s32.b1.b1.s32.xor.popc    { %r86065, %r86066, %r86067, %r86068 },    { %r86038, %r86038, %r86038, %r86038 },    { %r86040, %r86040 },            { %r86065, %r86066, %r86067, %r86068 }; 
	// end inline asm
	// begin inline asm
	mma.sync.aligned.m16n8k256.row.col.s32.b1.b1.s32.xor.popc    { %r86061, %r86062, %r86063, %r86064 },    { %r86038, %r86038, %r86038, %r86038 },    { %r86040, %r86040 },            { %r86061, %r86062, %r86063, %r86064 }; 
	// end inline asm
	// begin inline asm
	mma.sync.aligned.m16n8k256.row.col.s32.b1.b1.s32.xor.popc    { %r86057, %r86058, %r86059, %r86060 },    { %r86038, %r86038, %r86038, %r86038 },    { %r86040, %r86040 },            { %r86057, %r86058, %r86059, %r86060 }; 
	// end inline asm
	// begin inline asm
	mma.sync.aligned.m16n8k256.row.col.s32.b1.b1.s32.xor.popc    { %r86065, %r86066, %r86067, %r86068 },    { %r86038, %r86038, %r86038, %r86038 },    { %r86040, %r86040 },            { %r86065, %r86066, %r86067, %r86068 }; 
	// end inline asm
	// begin inline asm
	mma.sync.aligned.m16n8k256.row.col.s32.b1.b1.s32.xor.popc    { %r86061, %r86062, %r86063, %r86064 },    { %r86038, %r86038, %r86038, %r86038 },    { %r86040, %r86040 },            { %r86061, %r86062, %r86063, %r86064 }; 
	// end inline asm
	// begin inline asm
	mma.sync.aligned.m16n8k256.row.col.s32.b1.b1.s32.xor.popc    { %r86057, %r86058, %r86059, %r86060 },    { %r86038, %r86038, %r86038, %r86038 },    { %r86040, %r86040 },            { %r86057, %r86058, %r86059, %r86060 }; 
	// end inline asm
	// begin inline asm
	mma.sync.aligned.m16n8k256.row.col.s32.b1.b1.s32.xor.popc    { %r86065, %r86066, %r86067, %r86068 },    { %r86038, %r86038, %r86038, %r86038 },    { %r86040, %r86040 },            { %r86065, %r86066, %r86067, %r86068 }; 
	// end inline asm
	// begin inline asm
	mma.sync.aligned.m16n8k256.row.col.s32.b1.b1.s32.xor.popc    { %r86061, %r86062, %r86063, %r86064 },    { %r86038, %r86038, %r86038, %r86038 },    { %r86040, %r86040 },            { %r86061, %r86062, %r86063, %r86064 }; 
	// end inline asm
	// begin inline asm
	mma.sync.aligned.m16n8k256.row.col.s32.b1.b1.s32.xor.popc    { %r86057, %r86058, %r86059, %r86060 },    { %r86038, %r86038, %r86038, %r86038 },    { %r86040, %r86040 },            { %r86057, %r86058, %r86059, %r86060 }; 
	// end inline asm
	// begin inline asm
	mma.sync.aligned.m16n8k256.row.col.s32.b1.b1.s32.xor.popc    { %r86065, %r86066, %r86067, %r86068 },    { %r86038, %r86038, %r86038, %r86038 },    { %r86040, %r86040 },            { %r86065, %r86066, %r86067, %r86068 }; 
	// end inline asm
	// begin inline asm
	mma.sync.aligned.m16n8k256.row.col.s32.b1.b1.s32.xor.popc    { %r86061, %r86062, %r86063, %r86064 },    { %r86038, %r86038, %r86038, %r86038 },    { %r86040, %r86040 },            { %r86061, %r86062, %r86063, %r86064 }; 
	// end inline asm
	// begin inline asm
	mma.sync.aligned.m16n8k256.row.col.s32.b1.b1.s32.xor.popc    { %r86057, %r86058, %r86059, %r86060 },    { %r86038, %r86038, %r86038, %r86038 },    { %r86040, %r86040 },            { %r86057, %r86058, %r86059, %r86060 }; 
	// end inline asm
	// begin inline asm
	mma.sync.aligned.m16n8k256.row.col.s32.b1.b1.s32.xor.popc    { %r86065, %r86066, %r86067, %r86068 },    { %r86038, %r86038, %r86038, %r86038 },    { %r86040, %r86040 },            { %r86065, %r86066, %r86067, %r86068 }; 
	// end inline asm
	// begin inline asm
	mma.sync.aligned.m16n8k256.row.col.s32.b1.b1.s32.xor.popc    { %r86061, %r86062, %r86063, %r86064 },    { %r86038, %r86038, %r86038, %r86038 },    { %r86040, %r86040 },            { %r86061, %r86062, %r86063, %r86064 }; 
	// end inline asm
	// begin inline asm
	mma.sync.aligned.m16n8k256.row.col.s32.b1.b1.s32.xor.popc    { %r86057, %r86058, %r86059, %r86060 },    { %r86038, %r86038, %r86038, %r86038 },    { %r86040, %r86040 },            { %r86057, %r86058, %r86059, %r86060 }; 
	// end inline asm
	// begin inline asm
	mma.sync.aligned.m16n8k256.row.col.s32.b1.b1.s32.xor.popc    { %r86065, %r86066, %r86067, %r86068 },    { %r86038, %r86038, %r86038, %r86038 },    { %r86040, %r86040 },            { %r86065, %r86066, %r86067, %r86068 }; 
	// end inline asm
	// begin inline asm
	mma.sync.aligned.m16n8k256.row.col.s32.b1.b1.s32.xor.popc    { %r86061, %r86062, %r86063, %r86064 },    { %r86038, %r86038, %r86038, %r86038 },    { %r86040, %r86040 },            { %r86061, %r86062, %r86063, %r86064 }; 
	// end inline asm
	// begin inline asm
	mma.sync.aligned.m16n8k256.row.col.s32.b1.b1.s32.xor.popc    { %r86057, %r86058, %r86059, %r86060 },    { %r86038, %r86038, %r86038, %r86038 },    { %r86040, %r86040 },            { %r86057, %r86058, %r86059, %r86060 }; 
	// end inline asm
	// begin inline asm
	mma.sync.aligned.m16n8k256.row.col.s32.b1.b1.s32.xor.popc    { %r86065, %r86066, %r86067, %r86068 },    { %r86038, %r86038, %r86038, %r86038 },    { %r86040, %r86040 },            { %r86065, %r86066, %r86067, %r86068 }; 
	// end inline asm
	// begin inline asm
	mma.sync.aligned.m16n8k256.row.col.s32.b1.b1.s32.xor.popc    { %r86061, %r86062, %r86063, %r86064 },    { %r86038, %r86038, %r86038, %r86038 },    { %r86040, %r86040 },            { %r86061, %r86062, %r86063, %r86064 }; 
	// end inline asm
	// begin inline asm
	mma.sync.aligned.m16n8k256.row.col.s32.b1.b1.s32.xor.popc    { %r86057, %r86058, %r86059, %r86060 },    { %r86038, %r86038, %r86038, %r86038 },    { %r86040, %r86040 },            { %r86057, %r86058, %r86059, %r86060 }; 
	// end inline asm
	// begin inline asm
	mma.sync.aligned.m16n8k256.row.col.s32.b1.b1.s32.xor.popc    { %r86065, %r86066, %r86067, %r86068 },    { %r86038, %r86038, %r86038, %r86038 },    { %r86040, %r86040 },            { %r86065, %r86066, %r86067, %r86068 }; 
	// end inline asm
	// begin inline asm
	mma.sync.aligned.m16n8k256.row.col.s32.b1.b1.s32.xor.popc    { %r86061, %r86062, %r86063, %r86064 },    { %r86038, %r86038, %r86038, %r86038 },    { %r86040, %r86040 },            { %r86061, %r86062, %r86063, %r86064 }; 
	// end inline asm
	// begin inline asm
	mma.sync.aligned.m16n8k256.row.col.s32.b1.b1.s32.xor.popc    { %r86057, %r86058, %r86059, %r86060 },    { %r86038, %r86038, %r86038, %r86038 },    { %r86040, %r86040 },            { %r86057, %r86058, %r86059, %r86060 }; 
	// end inline asm
	// begin inline asm
	mma.sync.aligned.m16n8k256.row.col.s32.b1.b1.s32.xor.popc    { %r86065, %r86066, %r86067, %r86068 },    { %r86038, %r86038, %r86038, %r86038 },    { %r86040, %r86040 },            { %r86065, %r86066, %r86067, %r86068 }; 
	// end inline asm
	// begin inline asm
	mma.sync.aligned.m16n8k256.row.col.s32.b1.b1.s32.xor.popc    { %r86061, %r86062, %r86063, %r86064 },    { %r86038, %r86038, %r86038, %r86038 },    { %r86040, %r86040 },            { %r86061, %r86062, %r86063, %r86064 }; 
	// end inline asm
	// begin inline asm
	mma.sync.aligned.m16n8k256.row.col.s32.b1.b1.s32.xor.popc    { %r86057, %r86058, %r86059, %r86060 },    { %r86038, %r86038, %r86038, %r86038 },    { %r86040, %r86040 },            { %r86057, %r86058, %r86059, %r86060 }; 
	// end inline asm
	// begin inline asm
	mma.sync.aligned.m16n8k256.row.col.s32.b1.b1.s32.xor.popc    { %r86065, %r86066, %r86067, %r86068 },    { %r86038, %r86038, %r86038, %r86038 },    { %r86040, %r86040 },            { %r86065, %r86066, %r86067, %r86068 }; 
	// end inline asm
	// begin inline asm
	mma.sync.aligned.m16n8k256.row.col.s32.b1.b1.s32.xor.popc    { %r86061, %r86062, %r86063, %r86064 },    { %r86038, %r86038, %r86038, %r86038 },    { %r86040, %r86040 },            { %r86061, %r86062, %r86063, %r86064 }; 
	// end inline asm
	// begin inline asm
	mma.sync.aligned.m16n8k256.row.col.s32.b1.b1.s32.xor.popc    { %r86057, %r86058, %r86059, %r86060 },    { %r86038, %r86038, %r86038, %r86038 },    { %r86040, %r86040 },            { %r86057, %r86058, %r86059, %r86060 }; 
	// end inline asm
	// begin inline asm
	mma.sync.aligned.m16n8k256.row.col.s32.b1.b1.s32.xor.popc    { %r86065, %r86066, %r86067, %r86068 },    { %r86038, %r86038, %r86038, %r86038 },    { %r86040, %r86040 },            { %r86065, %r86066, %r86067, %r86068 }; 
	// end inline asm
	// begin inline asm
	mma.sync.aligned.m16n8k256.row.col.s32.b1.b1.s32.xor.popc    { %r86061, %r86062, %r86063, %r86064 },    { %r86038, %r86038, %r86038, %r86038 },    { %r86040, %r86040 },            { %r86061, %r86062, %r86063, %r86064 }; 
	// end inline asm
	// begin inline asm
	mma.sync.aligned.m16n8k256.row.col.s32.b1.b1.s32.xor.popc    { %r86057, %r86058, %r86059, %r86060 },    { %r86038, %r86038, %r86038, %r86038 },    { %r86040, %r86040 },            { %r86057, %r86058, %r86059, %r86060 }; 
	// end inline asm
	// begin inline asm
	mma.sync.aligned.m16n8k256.row.col.s32.b1.b1.s32.xor.popc    { %r86065, %r86066, %r86067, %r86068 },    { %r86038, %r86038, %r86038, %r86038 },    { %r86040, %r86040 },            { %r86065, %r86066, %r86067, %r86068 }; 
	// end inline asm
	// begin inline asm
	mma.sync.aligned.m16n8k256.row.col.s32.b1.b1.s32.xor.popc    { %r86061, %r86062, %r86063, %r86064 },    { %r86038, %r86038, %r86038, %r86038 },    { %r86040, %r86040 },            { %r86061, %r86062, %r86063, %r86064 }; 
	// end inline asm
	// begin inline asm
	mma.sync.aligned.m16n8k256.row.col.s32.b1.b1.s32.xor.popc    { %r86057, %r86058, %r86059, %r86060 },    { %r86038, %r86038, %r86038, %r86038 },    { %r86040, %r86040 },            { %r86057, %r86058, %r86059, %r86060 }; 
	// end inline asm
	// begin inline asm
	mma.sync.aligned.m16n8k256.row.col.s32.b1.b1.s32.xor.popc    { %r86065, %r86066, %r86067, %r86068 },    { %r86038, %r86038, %r86038, %r86038 },    { %r86040, %r86040 },            { %r86065, %r86066, %r86067, %r86068 }; 
	// end inline asm
	// begin inline asm
	mma.sync.aligned.m16n8k256.row.col.s32.b1.b1.s32.xor.popc    { %r86061, %r86062, %r86063, %r86064 },    { %r86038, %r86038, %r86038, %r86038 },    { %r86040, %r86040 },            { %r86061, %r86062, %r86063, %r86064 }; 
	// end inline asm
	// begin inline asm
	mma.sync.aligned.m16n8k256.row.col.s32.b1.b1.s32.xor.popc    { %r86057, %r86058, %r86059, %r86060 },    { %r86038, %r86038, %r86038, %r86038 },    { %r86040, %r86040 },            { %r86057, %r86058, %r86059, %r86060 }; 
	// end inline asm
	// begin inline asm
	mma.sync.aligned.m16n8k256.row.col.s32.b1.b1.s32.xor.popc    { %r86065, %r86066, %r86067, %r86068 },    { %r86038, %r86038, %r86038, %r86038 },    { %r86040, %r86040 },            { %r86065, %r86066, %r86067, %r86068 }; 
	// end inline asm
	// begin inline asm
	mma.sync.aligned.m16n8k256.row.col.s32.b1.b1.s32.xor.popc    { %r86061, %r86062, %r86063, %r86064 },    { %r86038, %r86038, %r86038, %r86038 },    { %r86040, %r86040 },            { %r86061, %r86062, %r86063, %r86064 }; 
	// end inline asm
	// begin inline asm
	mma.sync.aligned.m16n8k256.row.col.s32.b1.b1.s32.xor.popc    { %r86057, %r86058, %r86059, %r86060 },    { %r86038, %r86038, %r86038, %r86038 },    { %r86040, %r86040 },            { %r86057, %r86058, %r86059, %r86060 }; 
	// end inline asm
	// begin inline asm
	mma.sync.aligned.m16n8k256.row.col.s32.b1.b1.s32.xor.popc    { %r86065, %r86066, %r86067, %r86068 },    { %r86038, %r86038, %r86038, %r86038 },    { %r86040, %r86040 },            { %r86065, %r86066, %r86067, %r86068 }; 
	// end inline asm
	// begin inline asm
	mma.sync.aligned.m16n8k256.row.col.s32.b1.b1.s32.xor.popc    { %r86061, %r86062, %r86063, %r86064 },    { %r86038, %r86038, %r86038, %r86038 },    { %r86040, %r86040 },            { %r86061, %r86062, %r86063, %r86064 }; 
	// end inline asm
	// begin inline asm
	mma.sync.aligned.m16n8k256.row.col.s32.b1.b1.s32.xor.popc    { %r86057, %r86058, %r86059, %r86060 },    { %r86038, %r86038, %r86038, %r86038 },    { %r86040, %r86040 },            { %r86057, %r86058, %r86059, %r86060 }; 
	// end inline asm
	// begin inline asm
	mma.sync.aligned.m16n8k256.row.col.s32.b1.b1.s32.xor.popc    { %r86065, %r86066, %r86067, %r86068 },    { %r86038, %r86038, %r86038, %r86038 },    { %r86040, %r86040 },            { %r86065, %r86066, %r86067, %r86068 }; 
	// end inline asm
	// begin inline asm
	mma.sync.aligned.m16n8k256.row.col.s32.b1.b1.s32.xor.popc    { %r86061, %r86062, %r86063, %r86064 },    { %r86038, %r86038, %r86038, %r86038 },    { %r86040, %r86040 },            { %r86061, %r86062, %r86063, %r86064 }; 
	// end inline asm
	// begin inline asm
	mma.sync.aligned.m16n8k256.row.col.s32.b1.b1.s32.xor.popc    { %r86057, %r86058, %r86059, %r86060 },    { %r86038, %r86038, %r86038, %r86038 },    { %r86040, %r86040 },            { %r86057, %r86058, %r86059, %r86060 }; 
	// end inline asm
	// begin inline asm
	mma.sync.aligned.m16n8k256.row.col.s32.b1.b1.s32.xor.popc    { %r86065, %r86066, %r86067, %r86068 },    { %r86038, %r86038, %r86038, %r86038 },    { %r86040, %r86040 },            { %r86065, %r86066, %r86067, %r86068 }; 
	// end inline asm
	// begin inline asm
	mma.sync.aligned.m16n8k256.row.col.s32.b1.b1.s32.xor.popc    { %r86061, %r86062, %r86063, %r86064 },    { %r86038, %r86038, %r86038, %r86038 },    { %r86040, %r86040 },            { %r86061, %r86062, %r86063, %r86064 }; 
	// end inline asm
	// begin inline asm
	mma.sync.aligned.m16n8k256.row.col.s32.b1.b1.s32.xor.popc    { %r86057, %r86058, %r86059, %r86060 },    { %r86038, %r86038, %r86038, %r86038 },    { %r86040, %r86040 },            { %r86057, %r86058, %r86059, %r86060 }; 
	// end inline asm
	// begin inline asm
	mma.sync.aligned.m16n8k256.row.col.s32.b1.b1.s32.xor.popc    { %r86065, %r86066, %r86067, %r86068 },    { %r86038, %r86038, %r86038, %r86038 },    { %r86040, %r86040 },            { %r86065, %r86066, %r86067, %r86068 }; 
	// end inline asm
	// begin inline asm
	mma.sync.aligned.m16n8k256.row.col.s32.b1.b1.s32.xor.popc    { %r86061, %r86062, %r86063, %r86064 },    { %r86038, %r86038, %r86038, %r86038 },    { %r86040, %r86040 },            { %r86061, %r86062, %r86063, %r86064 }; 
	// end inline asm
	// begin inline asm
	mma.sync.aligned.m16n8k256.row.col.s32.b1.b1.s32.xor.popc    { %r86057, %r86058, %r86059, %r86060 },    { %r86038, %r86038, %r86038, %r86038 },    { %r86040, %r86040 },            { %r86057, %r86058, %r86059, %r86060 }; 
	// end inline asm
	// begin inline asm
	mma.sync.aligned.m16n8k256.row.col.s32.b1.b1.s32.xor.popc    { %r86065, %r86066, %r86067, %r86068 },    { %r86038, %r86038, %r86038, %r86038 },    { %r86040, %r86040 },            { %r86065, %r86066, %r86067, %r86068 }; 
	// end inline asm
	// begin inline asm
	mma.sync.aligned.m16n8k256.row.col.s32.b1.b1.s32.xor.popc    { %r86061, %r86062, %r86063, %r86064 },    { %r86038, %r86038, %r86038, %r86038 },    { %r86040, %r86040 },            { %r86061, %r86062, %r86063, %r86064 }; 
	// end inline asm
	// begin inline asm
	mma.sync.aligned.m16n8k256.row.col.s32.b1.b1.s32.xor.popc    { %r86057, %r86058, %r86059, %r86060 },    { %r86038, %r86038, %r86038, %r86038 },    { %r86040, %r86040 },            { %r86057, %r86058, %r86059, %r86060 }; 
	// end inline asm
	// begin inline asm
	mma.sync.aligned.m16n8k256.row.col.s32.b1.b1.s32.xor.popc    { %r86065, %r86066, %r86067, %r86068 },    { %r86038, %r86038, %r86038, %r86038 },    { %r86040, %r86040 },            { %r86065, %r86066, %r86067, %r86068 }; 
	// end inline asm
	// begin inline asm
	mma.sync.aligned.m16n8k256.row.col.s32.b1.b1.s32.xor.popc    { %r86061, %r86062, %r86063, %r86064 },    { %r86038, %r86038, %r86038, %r86038 },    { %r86040, %r86040 },            { %r86061, %r86062, %r86063, %r86064 }; 
	// end inline asm
	// begin inline asm
	mma.sync.aligned.m16n8k256.row.col.s32.b1.b1.s32.xor.popc    { %r86057, %r86058, %r86059, %r86060 },    { %r86038, %r86038, %r86038, %r86038 },    { %r86040, %r86040 },            { %r86057, %r86058, %r86059, %r86060 }; 
	// end inline asm
	// begin inline asm
	mma.sync.aligned.m16n8k256.row.col.s32.b1.b1.s32.xor.popc    { %r86065, %r86066, %r86067, %r86068 },    { %r86038, %r86038, %r86038, %r86038 },    { %r86040, %r86040 },            { %r86065, %r86066, %r86067, %r86068 }; 
	// end inline asm
	// begin inline asm
	mma.sync.aligned.m16n8k256.row.col.s32.b1.b1.s32.xor.popc    { %r86061, %r86062, %r86063, %r86064 },    { %r86038, %r86038, %r86038, %r86038 },    { %r86040, %r86040 },            { %r86061, %r86062, %r86063, %r86064 }; 
	// end inline asm
	// begin inline asm
	mma.sync.aligned.m16n8k256.row.col.s32.b1.b1.s32.xor.popc    { %r86057, %r86058, %r86059, %r86060 },    { %r86038, %r86038, %r86038, %r86038 },    { %r86040, %r86040 },            { %r86057, %r86058, %r86059, %r86060 }; 
	// end inline asm
	// begin inline asm
	mma.sync.aligned.m16n8k256.row.col.s32.b1.b1.s32.xor.popc    { %r86065, %r86066, %r86067, %r86068 },    { %r86038, %r86038, %r86038, %r86038 },    { %r86040, %r86040 },            { %r86065, %r86066, %r86067, %r86068 }; 
	// end inline asm
	// begin inline asm
	mma.sync.aligned.m16n8k256.row.col.s32.b1.b1.s32.xor.popc    { %r86061, %r86062, %r86063, %r86064 },    { %r86038, %r86038, %r86038, %r86038 },    { %r86040, %r86040 },            { %r86061, %r86062, %r86063, %r86064 }; 
	// end inline asm
	// begin inline asm
	mma.sync.aligned.m16n8k256.row.col.s32.b1.b1.s32.xor.popc    { %r86057, %r86058, %r86059, %r86060 },    { %r86038, %r86038, %r86038, %r86038 },    { %r86040, %r86040 },            { %r86057, %r86058, %r86059, %r86060 }; 
	// end inline asm
	// begin inline asm
	mma.sync.aligned.m16n8k256.row.col.s32.b1.b1.s32.xor.popc    { %r86065, %r86066, %r86067, %r86068 },    { %r86038, %r86038, %r86038, %r86038 },    { %r86040, %r86040 },            { %r86065, %r86066, %r86067, %r86068 }; 
	// end inline asm
	// begin inline asm
	mma.sync.aligned.m16n8k256.row.col.s32.b1.b1.s32.xor.popc    { %r86061, %r86062, %r86063, %r86064 },    { %r86038, %r86038, %r86038, %r86038 },    { %r86040, %r86040 },            { %r86061, %r86062, %r86063, %r86064 }; 
	// end inline asm
	// begin inline asm
	mma.sync.aligned.m16n8k256.row.col.s32.b1.b1.s32.xor.popc    { %r86057, %r86058, %r86059, %r86060 },    { %r86038, %r86038, %r86038, %r86038 },    { %r86040, %r86040 },            { %r86057, %r86058, %r86059, %r86060 }; 
	// end inline asm
	// begin inline asm
	mma.sync.aligned.m16n8k256.row.col.s32.b1.b1.s32.xor.popc    { %r86065, %r86066, %r86067, %r86068 },    { %r86038, %r86038, %r86038, %r86038 },    { %r86040, %r86040 },            { %r86065, %r86066, %r86067, %r86068 }; 
	// end inline asm
	// begin inline asm
	mma.sync.aligned.m16n8k256.row.col.s32.b1.b1.s32.xor.popc    { %r86061, %r86062, %r86063, %r86064 },    { %r86038, %r86038, %r86038, %r86038 },    { %r86040, %r86040 },            { %r86061, %r86062, %r86063, %r86064 }; 
	// end inline asm
	// begin inline asm
	mma.sync.aligned.m16n8k256.row.col.s32.b1.b1.s32.xor.popc    { %r86057, %r86058, %r86059, %r86060 },    { %r86038, %r86038, %r86038, %r86038 },    { %r86040, %r86040 },            { %r86057, %r86058, %r86059, %r86060 }; 
	// end inline asm
	// begin inline asm
	mma.sync.aligned.m16n8k256.row.col.s32.b1.b1.s32.xor.popc    { %r86065, %r86066, %r86067, %r86068 },    { %r86038, %r86038, %r86038, %r86038 },    { %r86040, %r86040 },            { %r86065, %r86066, %r86067, %r86068 }; 
	// end inline asm
	// begin inline asm
	mma.sync.aligned.m16n8k256.row.col.s32.b1.b1.s32.xor.popc    { %r86061, %r86062, %r86063, %r86064 },    { %r86038, %r86038, %r86038, %r86038 },    { %r86040, %r86040 },            { %r86061, %r86062, %r86063, %r86064 }; 
	// end inline asm
	// begin inline asm
	mma.sync.aligned.m16n8k256.row.col.s32.b1.b1.s32.xor.popc    { %r86057, %r86058, %r86059, %r86060 },    { %r86038, %r86038, %r86038, %r86038 },    { %r86040, %r86040 },            { %r86057, %r86058, %r86059, %r86060 }; 
	// end inline asm
	// begin inline asm
	mma.sync.aligned.m16n8k256.row.col.s32.b1.b1.s32.xor.popc    { %r86065, %r86066, %r86067, %r86068 },    { %r86038, %r86038, %r86038, %r86038 },    { %r86040, %r86040 },            { %r86065, %r86066, %r86067, %r86068 }; 
	// end inline asm
	// begin inline asm
	mma.sync.aligned.m16n8k256.row.col.s32.b1.b1.s32.xor.popc    { %r86061, %r86062, %r86063, %r86064 },    { %r86038, %r86038, %r86038, %r86038 },    { %r86040, %r86040 },            { %r86061, %r86062, %r86063, %r86064 }; 
	// end inline asm
	// begin inline asm
	mma.sync.aligned.m16n8k256.row.col.s32.b1.b1.s32.xor.popc    { %r86057, %r86058, %r86059, %r86060 },    { %r86038, %r86038, %r86038, %r86038 },    { %r86040, %r86040 },            { %r86057, %r86058, %r86059, %r86060 }; 
	// end inline asm
	// begin inline asm
	mma.sync.aligned.m16n8k256.row.col.s32.b1.b1.s32.xor.popc    { %r86065, %r86066, %r86067, %r86068 },    { %r86038, %r86038, %r86038, %r86038 },    { %r86040, %r86040 },            { %r86065, %r86066, %r86067, %r86068 }; 
	// end inline asm
	// begin inline asm
	mma.sync.aligned.m16n8k256.row.col.s32.b1.b1.s32.xor.popc    { %r86061, %r86062, %r86063, %r86064 },    { %r86038, %r86038, %r86038, %r86038 },    { %r86040, %r86040 },            { %r86061, %r86062, %r86063, %r86064 }; 
	// end inline asm
	// begin inline asm
	mma.sync.aligned.m16n8k256.row.col.s32.b1.b1.s32.xor.popc    { %r86057, %r86058, %r86059, %r86060 },    { %r86038, %r86038, %r86038, %r86038 },    { %r86040, %r86040 },            { %r86057, %r86058, %r86059, %r86060 }; 
	// end inline asm
	// begin inline asm
	mma.sync.aligned.m16n8k256.row.col.s32.b1.b1.s32.xor.popc    { %r86065, %r86066, %r86067, %r86068 },    { %r86038, %r86038, %r86038, %r86038 },    { %r86040, %r86040 },            { %r86065, %r86066, %r86067, %r86068 }; 
	// end inline asm
	// begin inline asm
	mma.sync.aligned.m16n8k256.row.col.s32.b1.b1.s32.xor.popc    { %r86061, %r86062, %r86063, %r86064 },    { %r86038, %r86038, %r86038, %r86038 },    { %r86040, %r86040 },            { %r86061, %r86062, %r86063, %r86064 }; 
	// end inline asm
	// begin inline asm
	mma.sync.aligned.m16n8k256.row.col.s32.b1.b1.s32.xor.popc    { %r86057, %r86058, %r86059, %r86060 },    { %r86038, %r86038, %r86038, %r86038 },    { %r86040, %r86040 },            { %r86057, %r86058, %r86059, %r86060 }; 
	// end inline asm
	// begin inline asm
	mma.sync.aligned.m16n8k256.row.col.s32.b1.b1.s32.xor.popc    { %r86065, %r86066, %r86067, %r86068 },    { %r86038, %r86038, %r86038, %r86038 },    { %r86040, %r86040 },            { %r86065, %r86066, %r86067, %r86068 }; 
	// end inline asm
	// begin inline asm
	mma.sync.aligned.m16n8k256.row.col.s32.b1.b1.s32.xor.popc    { %r86061, %r86062, %r86063, %r86064 },    { %r86038, %r86038, %r86038, %r86038 },    { %r86040, %r86040 },            { %r86061, %r86062, %r86063, %r86064 }; 
	// end inline asm
	// begin inline asm
	mma.sync.aligned.m16n8k256.row.col.s32.b1.b1.s32.xor.popc    { %r86057, %r86058, %r86059, %r86060 },    { %r86038, %r86038, %r86038, %r86038 },    { %r86040, %r86040 },            { %r86057, %r86058, %r86059, %r86060 }; 
	// end inline asm
	// begin inline asm
	mma.sync.aligned.m16n8k256.row.col.s32.b1.b1.s32.xor.popc    { %r86065, %r86066, %r86067, %r86068 },    { %r86038, %r86038, %r86038, %r86038 },    { %r86040, %r86040 },            { %r86065, %r86066, %r86067, %r86068 }; 
	// end inline asm
	// begin inline asm
	mma.sync.aligned.m16n8k256.row.col.s32.b1.b1.s32.xor.popc    { %r86061, %r86062, %r86063, %r86064 },    { %r86038, %r86038, %r86038, %r86038 },    { %r86040, %r86040 },            { %r86061, %r86062, %r86063, %r86064 }; 
	// end inline asm
	// begin inline asm
	mma.sync.aligned.m16n8k256.row.col.s32.b1.b1.s32.xor.popc    { %r86057, %r86058, %r86059, %r86060 },    { %r86038, %r86038, %r86038, %r86038 },    { %r86040, %r86040 },            { %r86057, %r86058, %r86059, %r86060 }; 
	// end inline asm
	// begin inline asm
	mma.sync.aligned.m16n8k256.row.col.s32.b1.b1.s32.xor.popc    { %r86065, %r86066, %r86067, %r86068 },    { %r86038, %r86038, %r86038, %r86038 },    { %r86040, %r86040 },            { %r86065, %r86066, %r86067, %r86068 }; 
	// end inline asm
	// begin inline asm
	mma.sync.aligned.m16n8k256.row.col.s32.b1.b1.s32.xor.popc    { %r86061, %r86062, %r86063, %r86064 },    { %r86038, %r86038, %r86038, %r86038 },    { %r86040, %r86040 },            { %r86061, %r86062, %r86063, %r86064 }; 
	// end inline asm
	// begin inline asm
	mma.sync.aligned.m16n8k256.row.col.s32.b1.b1.s32.xor.popc    { %r86057, %r86058, %r86059, %r86060 },    { %r86038, %r86038, %r86038, %r86038 },    { %r86040, %r86040 },            { %r86057, %r86058, %r86059, %r86060 }; 
	// end inline asm
	// begin inline asm
	mma.sync.aligned.m16n8k256.row.col.s32.b1.b1.s32.xor.popc    { %r86065, %r86066, %r86067, %r86068 },    { %r86038, %r86038, %r86038, %r86038 },    { %r86040, %r86040 },            { %r86065, %r86066, %r86067, %r86068 }; 
	// end inline asm
	// begin inline asm
	mma.sync.aligned.m16n8k256.row.col.s32.b1.b1.s32.xor.popc    { %r86061, %r86062, %r86063, %r86064 },    { %r86038, %r86038, %r86038, %r86038 },    { %r86040, %r86040 },            { %r86061, %r86062, %r86063, %r86064 }; 
	// end inline asm
	// begin inline asm
	mma.sync.aligned.m16n8k256.row.col.s32.b1.b1.s32.xor.popc    { %r86057, %r86058, %r86059, %r86060 },    { %r86038, %r86038, %r86038, %r86038 },    { %r86040, %r86040 },            { %r86057, %r86058, %r86059, %r86060 }; 
	// end inline asm
	// begin inline asm
	mma.sync.aligned.m16n8k256.row.col.s32.b1.b1.s32.xor.popc    { %r86065, %r86066, %r86067, %r86068 },    { %r86038, %r86038, %r86038, %r86038 },    { %r86040, %r86040 },            { %r86065, %r86066, %r86067, %r86068 }; 
	// end inline asm
	// begin inline asm
	mma.sync.aligned.m16n8k256.row.col.s32.b1.b1.s32.xor.popc    { %r86061, %r86062, %r86063, %r86064 },    { %r86038, %r86038, %r86038, %r86038 },    { %r86040, %r86040 },            { %r86061, %r86062, %r86063, %r86064 }; 
	// end inline asm
	// begin inline asm
	mma.sync.aligned.m16n8k256.row.col.s32.b1.b1.s32.xor.popc    { %r86057, %r86058, %r86059, %r86060 },    { %r86038, %r86038, %r86038, %r86038 },    { %r86040, %r86040 },            { %r86057, %r86058, %r86059, %r86060 }; 
	// end inline asm
	// begin inline asm
	mma.sync.aligned.m16n8k256.row.col.s32.b1.b1.s32.xor.popc    { %r86065, %r86066, %r86067, %r86068 },    { %r86038, %r86038, %r86038, %r86038 },    { %r86040, %r86040 },            { %r86065, %r86066, %r86067, %r86068 }; 
	// end inline asm
	// begin inline asm
	mma.sync.aligned.m16n8k256.row.col.s32.b1.b1.s32.xor.popc    { %r86061, %r86062, %r86063, %r86064 },    { %r86038, %r86038, %r86038, %r86038 },    { %r86040, %r86040 },            { %r86061, %r86062, %r86063, %r86064 }; 
	// end inline asm
	// begin inline asm
	mma.sync.aligned.m16n8k256.row.col.s32.b1.b1.s32.xor.popc    { %r86057, %r86058, %r86059, %r86060 },    { %r86038, %r86038, %r86038, %r86038 },    { %r86040, %r86040 },            { %r86057, %r86058, %r86059, %r86060 }; 
	// end inline asm
	// begin inline asm
	mma.sync.aligned.m16n8k256.row.col.s32.b1.b1.s32.xor.popc    { %r86065, %r86066, %r86067, %r86068 },    { %r86038, %r86038, %r86038, %r86038 },    { %r86040, %r86040 },            { %r86065, %r86066, %r86067, %r86068 }; 
	// end inline asm
	// begin inline asm
	mma.sync.aligned.m16n8k256.row.col.s32.b1.b1.s32.xor.popc    { %r86061, %r86062, %r86063, %r86064 },    { %r86038, %r86038, %r86038, %r86038 },    { %r86040, %r86040 },            { %r86061, %r86062, %r86063, %r86064 }; 
	// end inline asm
	// begin inline asm
	mma.sync.aligned.m16n8k256.row.col.s32.b1.b1.s32.xor.popc    { %r86057, %r86058, %r86059, %r86060 },    { %r86038, %r86038, %r86038, %r86038 },    { %r86040, %r86040 },            { %r86057, %r86058, %r86059, %r86060 }; 
	// end inline asm
	// begin inline asm
	mma.sync.aligned.m16n8k256.row.col.s32.b1.b1.s32.xor.popc    { %r86065, %r86066, %r86067, %r86068 },    { %r86038, %r86038, %r86038, %r86038 },    { %r86040, %r86040 },            { %r86065, %r86066, %r86067, %r86068 }; 
	// end inline asm
	// begin inline asm
	mma.sync.aligned.m16n8k256.row.col.s32.b1.b1.s32.xor.popc    { %r86061, %r86062, %r86063, %r86064 },    { %r86038, %r86038, %r86038, %r86038 },    { %r86040, %r86040 },            { %r86061, %r86062, %r86063, %r86064 }; 
	// end inline asm
	// begin inline asm
	mma.sync.aligned.m16n8k256.row.col.s32.b1.b1.s32.xor.popc    { %r86057, %r86058, %r86059, %r86060 },    { %r86038, %r86038, %r86038, %r86038 },    { %r86040, %r86040 },            { %r86057, %r86058, %r86059, %r86060 }; 
	// end inline asm
	// begin inline asm
	mma.sync.aligned.m16n8k256.row.col.s32.b1.b1.s32.xor.popc    { %r86065, %r86066, %r86067, %r86068 },    { %r86038, %r86038, %r86038, %r86038 },    { %r86040, %r86040 },            { %r86065, %r86066, %r86067, %r86068 }; 
	// end inline asm
	// begin inline asm
	mma.sync.aligned.m16n8k256.row.col.s32.b1.b1.s32.xor.popc    { %r86061, %r86062, %r86063, %r86064 },    { %r86038, %r86038, %r86038, %r86038 },    { %r86040, %r86040 },            { %r86061, %r86062, %r86063, %r86064 }; 
	// end inline asm
	// begin inline asm
	mma.sync.aligned.m16n8k256.row.col.s32.b1.b1.s32.xor.popc    { %r86057, %r86058, %r86059, %r86060 },    { %r86038, %r86038, %r86038, %r86038 },    { %r86040, %r86040 },            { %r86057, %r86058, %r86059, %r86060 }; 
	// end inline asm
	// begin inline asm
	mma.sync.aligned.m16n8k256.row.col.s32.b1.b1.s32.xor.popc    { %r86065, %r86066, %r86067, %r86068 },    { %r86038, %r86038, %r86038, %r86038 },    { %r86040, %r86040 },            { %r86065, %r86066, %r86067, %r86068 }; 
	// end inline asm
	// begin inline asm
	mma.sync.aligned.m16n8k256.row.col.s32.b1.b1.s32.xor.popc    { %r86061, %r86062, %r86063, %r86064 },    { %r86038, %r86038, %r86038, %r86038 },    { %r86040, %r86040 },            { %r86061, %r86062, %r86063, %r86064 }; 
	// end inline asm
	// begin inline asm
	mma.sync.aligned.m16n8k256.row.col.s32.b1.b1.s32.xor.popc    { %r86057, %r86058, %r86059, %r86060 },    { %r86038, %r86038, %r86038, %r86038 },    { %r86040, %r86040 },            { %r86057, %r86058, %r86059, %r86060 }; 
	// end inline asm
	// begin inline asm
	mma.sync.aligned.m16n8k256.row.col.s32.b1.b1.s32.xor.popc    { %r86065, %r86066, %r86067, %r86068 },    { %r86038, %r86038, %r86038, %r86038 },    { %r86040, %r86040 },            { %r86065, %r86066, %r86067, %r86068 }; 
	// end inline asm
	// begin inline asm
	mma.sync.aligned.m16n8k256.row.col.s32.b1.b1.s32.xor.popc    { %r86061, %r86062, %r86063, %r86064 },    { %r86038, %r86038, %r86038, %r86038 },    { %r86040, %r86040 },            { %r86061, %r86062, %r86063, %r86064 }; 
	// end inline asm
	// begin inline asm
	mma.sync.aligned.m16n8k256.row.col.s32.b1.b1.s32.xor.popc    { %r86057, %r86058, %r86059, %r86060 },    { %r86038, %r86038, %r86038, %r86038 },    { %r86040, %r86040 },            { %r86057, %r86058, %r86059, %r86060 }; 
	// end inline asm
	// begin inline asm
	mma.sync.aligned.m16n8k256.row.col.s32.b1.b1.s32.xor.popc    { %r86065, %r86066, %r86067, %r86068 },    { %r86038, %r86038, %r86038, %r86038 },    { %r86040, %r86040 },            { %r86065, %r86066, %r86067, %r86068 }; 
	// end inline asm
	// begin inline asm
	mma.sync.aligned.m16n8k256.row.col.s32.b1.b1.s32.xor.popc    { %r86061, %r86062, %r86063, %r86064 },    { %r86038, %r86038, %r86038, %r86038 },    { %r86040, %r86040 },            { %r86061, %r86062, %r86063, %r86064 }; 
	// end inline asm
	// begin inline asm
	mma.sync.aligned.m16n8k256.row.col.s32.b1.b1.s32.xor.popc    { %r86057, %r86058, %r86059, %r86060 },    { %r86038, %r86038, %r86038, %r86038 },    { %r86040, %r86040 },            { %r86057, %r86058, %r86059, %r86060 }; 
	// end inline asm
	// begin inline asm
	mma.sync.aligned.m16n8k256.row.col.s32.b1.b1.s32.xor.popc    { %r86065, %r86066, %r86067, %r86068 },    { %r86038, %r86038, %r86038, %r86038 },    { %r86040, %r86040 },            { %r86065, %r86066, %r86067, %r86068 }; 
	// end inline asm
	// begin inline asm
	mma.sync.aligned.m16n8k256.row.col.s32.b1.b1.s32.xor.popc    { %r86061, %r86062, %r86063, %r86064 },    { %r86038, %r86038, %r86038, %r86038 },    { %r86040, %r86040 },            { %r86061, %r86062, %r86063, %r86064 }; 
	// end inline asm
	// begin inline asm
	mma.sync.aligned.m16n8k256.row.col.s32.b1.b1.s32.xor.popc    { %r86057, %r86058, %r86059, %r86060 },    { %r86038, %r86038, %r86038, %r86038 },    { %r86040, %r86040 },            { %r86057, %r86058, %r86059, %r86060 }; 
	// end inline asm
	// begin inline asm
	mma.sync.aligned.m16n8k256.row.col.s32.b1.b1.s32.xor.popc    { %r86065, %r86066, %r86067, %r86068 },    { %r86038, %r86038, %r86038, %r86038 },    { %r86040, %r86040 },            { %r86065, %r86066, %r86067, %r86068 }; 
	// end inline asm
	// begin inline asm
	mma.sync.aligned.m16n8k256.row.col.s32.b1.b1.s32.xor.popc    { %r86061, %r86062, %r86063, %r86064 },    { %r86038, %r86038, %r86038, %r86038 },    { %r86040, %r86040 },            { %r86061, %r86062, %r86063, %r86064 }; 
	// end inline asm
	// begin inline asm
	mma.sync.aligned.m16n8k256.row.col.s32.b1.b1.s32.xor.popc    { %r86057, %r86058, %r86059, %r86060 },    { %r86038, %r86038, %r86038, %r86038 },    { %r86040, %r86040 },            { %r86057, %r86058, %r86059, %r86060 }; 
	// end inline asm
	// begin inline asm
	mma.sync.aligned.m16n8k256.row.col.s32.b1.b1.s32.xor.popc    { %r86065, %r86066, %r86067, %r86068 },    { %r86038, %r86038, %r86038, %r86038 },    { %r86040, %r86040 },            { %r86065, %r86066, %r86067, %r86068 }; 
	// end inline asm
	// begin inline asm
	mma.sync.aligned.m16n8k256.row.col.s32.b1.b1.s32.xor.popc    { %r86061, %r86062, %r86063, %r86064 },    { %r86038, %r86038, %r86038, %r86038 },    { %r86040, %r86040 },            { %r86061, %r86062, %r86063, %r86064 }; 
	// end inline asm
	// begin inline asm
	mma.sync.aligned.m16n8k256.row.col.s32.b1.b1.s32.xor.popc    { %r86057, %r86058, %r86059, %r86060 },    { %r86038, %r86038, %r86038, %r86038 },    { %r86040, %r86040 },            { %r86057, %r86058, %r86059, %r86060 }; 
	// end inline asm
	// begin inline asm
	mma.sync.aligned.m16n8k256.row.col.s32.b1.b1.s32.xor.popc    { %r86065, %r86066, %r86067, %r86068 },    { %r86038, %r86038, %r86038, %r86038 },    { %r86040, %r86040 },            { %r86065, %r86066, %r86067, %r86068 }; 
	// end inline asm
	// begin inline asm
	mma.sync.aligned.m16n8k256.row.col.s32.b1.b1.s32.xor.popc    { %r86061, %r86062, %r86063, %r86064 },    { %r86038, %r86038, %r86038, %r86038 },    { %r86040, %r86040 },            { %r86061, %r86062, %r86063, %r86064 }; 
	// end inline asm
	// begin inline asm
	mma.sync.aligned.m16n8k256.row.col.s32.b1.b1.s32.xor.popc    { %r86057, %r86058, %r86059, %r86060 },    { %r86038, %r86038, %r86038, %r86038 },    { %r86040, %r86040 },            { %r86057, %r86058, %r86059, %r86060 }; 
	// end inline asm
	// begin inline asm
	mma.sync.aligned.m16n8k256.row.col.s32.b1.b1.s32.xor.popc    { %r86065, %r86066, %r86067, %r86068 },    { %r86038, %r86038, %r86038, %r86038 },    { %r86040, %r86040 },            { %r86065, %r86066, %r86067, %r86068 }; 
	// end inline asm
	// begin inline asm
	mma.sync.aligned.m16n8k256.row.col.s32.b1.b1.s32.xor.popc    { %r86061, %r86062, %r86063, %r86064 },    { %r86038, %r86038, %r86038, %r86038 },    { %r86040, %r86040 },            { %r86061, %r86062, %r86063, %r86064 }; 
	// end inline asm
	// begin inline asm
	mma.sync.aligned.m16n8k256.row.col.s32.b1.b1.s32.xor.popc    { %r86057, %r86058, %r86059, %r86060 },    { %r86038, %r86038, %r86038, %r86038 },    { %r86040, %r86040 },            { %r86057, %r86058, %r86059, %r86060 }; 
	// end inline asm
	// begin inline asm
	mma.sync.aligned.m16n8k256.row.col.s32.b1.b1.s32.xor.popc    { %r86065, %r86066, %r86067, %r86068 },    { %r86038, %r86038, %r86038, %r86038 },    { %r86040, %r86040 },            { %r86065, %r86066, %r86067, %r86068 }; 
	// end inline asm
	// begin inline asm
	mma.sync.aligned.m16n8k256.row.col.s32.b1.b1.s32.xor.popc    { %r86061, %r86062, %r86063, %r86064 },    { %r86038, %r86038, %r86038, %r86038 },    { %r86040, %r86040 },            { %r86061, %r86062, %r86063, %r86064 }; 
	// end inline asm
	// begin inline asm
	mma.sync.aligned.m16n8k256.row.col.s32.b1.b1.s32.xor.popc    { %r86057, %r86058, %r86059, %r86060 },    { %r86038, %r86038, %r86038, %r86038 },    { %r86040, %r86040 },            { %r86057, %r86058, %r86059, %r86060 }; 
	// end inline asm
	// begin inline asm
	mma.sync.aligned.m16n8k256.row.col.s32.b1.b1.s32.xor.popc    { %r86065, %r86066, %r86067, %r86068 },    { %r86038, %r86038, %r86038, %r86038 },    { %r86040, %r86040 },            { %r86065, %r86066, %r86067, %r86068 }; 
	// end inline asm
	// begin inline asm
	mma.sync.aligned.m16n8k256.row.col.s32.b1.b1.s32.xor.popc    { %r86061, %r86062, %r86063, %r86064 },    { %r86038, %r86038, %r86038, %r86038 },    { %r86040, %r86040 },            { %r86061, %r86062, %r86063, %r86064 }; 
	// end inline asm
	// begin inline asm
	mma.sync.aligned.m16n8k256.row.col.s32.b1.b1.s32.xor.popc    { %r86057, %r86058, %r86059, %r86060 },    { %r86038, %r86038, %r86038, %r86038 },    { %r86040, %r86040 },            { %r86057, %r86058, %r86059, %r86060 }; 
	// end inline asm
	// begin inline asm
	mma.sync.aligned.m16n8k256.row.col.s32.b1.b1.s32.xor.popc    { %r86065, %r86066, %r86067, %r86068 },    { %r86038, %r86038, %r86038, %r86038 },    { %r86040, %r86040 },            { %r86065, %r86066, %r86067, %r86068 }; 
	// end inline asm
	// begin inline asm
	mma.sync.aligned.m16n8k256.row.col.s32.b1.b1.s32.xor.popc    { %r86061, %r86062, %r86063, %r86064 },    { %r86038, %r86038, %r86038, %r86038 },    { %r86040, %r86040 },            { %r86061, %r86062, %r86063, %r86064 }; 
	// end inline asm
	// begin inline asm
	mma.sync.aligned.m16n8k256.row.col.s32.b1.b1.s32.xor.popc    { %r86057, %r86058, %r86059, %r86060 },    { %r86038, %r86038, %r86038, %r86038 },    { %r86040, %r86040 },            { %r86057, %r86058, %r86059, %r86060 }; 
	// end inline asm
	// begin inline asm
	mma.sync.aligned.m16n8k256.row.col.s32.b1.b1.s32.xor.popc    { %r86065, %r86066, %r86067, %r86068 },    { %r86038, %r86038, %r86038, %r86038 },    { %r86040, %r86040 },            { %r86065, %r86066, %r86067, %r86068 }; 
	// end inline asm
	// begin inline asm
	mma.sync.aligned.m16n8k256.row.col.s32.b1.b1.s32.xor.popc    { %r86061, %r86062, %r86063, %r86064 },    { %r86038, %r86038, %r86038, %r86038 },    { %r86040, %r86040 },            { %r86061, %r86062, %r86063, %r86064 }; 
	// end inline asm
	// begin inline asm
	mma.sync.aligned.m16n8k256.row.col.s32.b1.b1.s32.xor.popc    { %r86057, %r86058, %r86059, %r86060 },    { %r86038, %r86038, %r86038, %r86038 },    { %r86040, %r86040 },            { %r86057, %r86058, %r86059, %r86060 }; 
	// end inline asm
	// begin inline asm
	mma.sync.aligned.m16n8k256.row.col.s32.b1.b1.s32.xor.popc    { %r86065, %r86066, %r86067, %r86068 },    { %r86038, %r86038, %r86038, %r86038 },    { %r86040, %r86040 },            { %r86065, %r86066, %r86067, %r86068 }; 
	// end inline asm
	// begin inline asm
	mma.sync.aligned.m16n8k256.row.col.s32.b1.b1.s32.xor.popc    { %r86061, %r86062, %r86063, %r86064 },    { %r86038, %r86038, %r86038, %r86038 },    { %r86040, %r86040 },            { %r86061, %r86062, %r86063, %r86064 }; 
	// end inline asm
	// begin inline asm
	mma.sync.aligned.m16n8k256.row.col.s32.b1.b1.s32.xor.popc    { %r86057, %r86058, %r86059, %r86060 },    { %r86038, %r86038, %r86038, %r86038 },    { %r86040, %r86040 },            { %r86057, %r86058, %r86059, %r86060 }; 
	// end inline asm
	// begin inline asm
	mma.sync.aligned.m16n8k256.row.col.s32.b1.b1.s32.xor.popc    { %r86065, %r86066, %r86067, %r86068 },    { %r86038, %r86038, %r86038, %r86038 },    { %r86040, %r86040 },            { %r86065, %r86066, %r86067, %r86068 }; 
	// end inline asm
	// begin inline asm
	mma.sync.aligned.m16n8k256.row.col.s32.b1.b1.s32.xor.popc    { %r86061, %r86062, %r86063, %r86064 },    { %r86038, %r86038, %r86038, %r86038 },    { %r86040, %r86040 },            { %r86061, %r86062, %r86063, %r86064 }; 
	// end inline asm
	// begin inline asm
	mma.sync.aligned.m16n8k256.row.col.s32.b1.b1.s32.xor.popc    { %r86057, %r86058, %r86059, %r86060 },    { %r86038, %r86038, %r86038, %r86038 },    { %r86040, %r86040 },            { %r86057, %r86058, %r86059, %r86060 }; 
	// end inline asm
	// begin inline asm
	mma.sync.aligned.m16n8k256.row.col.s32.b1.b1.s32.xor.popc    { %r86065, %r86066, %r86067, %r86068 },    { %r86038, %r86038, %r86038, %r86038 },    { %r86040, %r86040 },            { %r86065, %r86066, %r86067, %r86068 }; 
	// end inline asm
	// begin inline asm
	mma.sync.aligned.m16n8k256.row.col.s32.b1.b1.s32.xor.popc    { %r86061, %r86062, %r86063, %r86064 },    { %r86038, %r86038, %r86038, %r86038 },    { %r86040, %r86040 },            { %r86061, %r86062, %r86063, %r86064 }; 
	// end inline asm
	// begin inline asm
	mma.sync.aligned.m16n8k256.row.col.s32.b1.b1.s32.xor.popc    { %r86057, %r86058, %r86059, %r86060 },    { %r86038, %r86038, %r86038, %r86038 },    { %r86040, %r86040 },            { %r86057, %r86058, %r86059, %r86060 }; 
	// end inline asm
	// begin inline asm
	mma.sync.aligned.m16n8k256.row.col.s32.b1.b1.s32.xor.popc    { %r86065, %r86066, %r86067, %r86068 },    { %r86038, %r86038, %r86038, %r86038 },    { %r86040, %r86040 },            { %r86065, %r86066, %r86067, %r86068 }; 
	// end inline asm
	// begin inline asm
	mma.sync.aligned.m16n8k256.row.col.s32.b1.b1.s32.xor.popc    { %r86061, %r86062, %r86063, %r86064 },    { %r86038, %r86038, %r86038, %r86038 },    { %r86040, %r86040 },            { %r86061, %r86062, %r86063, %r86064 }; 
	// end inline asm
	// begin inline asm
	mma.sync.aligned.m16n8k256.row.col.s32.b1.b1.s32.xor.popc    { %r86057, %r86058, %r86059, %r86060 },    { %r86038, %r86038, %r86038, %r86038 },    { %r86040, %r86040 },            { %r86057, %r86058, %r86059, %r86060 }; 
	// end inline asm
	// begin inline asm
	mma.sync.aligned.m16n8k256.row.col.s32.b1.b1.s32.xor.popc    { %r86065, %r86066, %r86067, %r86068 },    { %r86038, %r86038, %r86038, %r86038 },    { %r86040, %r86040 },            { %r86065, %r86066, %r86067, %r86068 }; 
	// end inline asm
	// begin inline asm
	mma.sync.aligned.m16n8k256.row.col.s32.b1.b1.s32.xor.popc    { %r86061, %r86062, %r86063, %r86064 },    { %r86038, %r86038, %r86038, %r86038 },    { %r86040, %r86040 },            { %r86061, %r86062, %r86063, %r86064 }; 
	// end inline asm
	// begin inline asm
	mma.sync.aligned.m16n8k256.row.col.s32.b1.b1.s32.xor.popc    { %r86057, %r86058, %r86059, %r86060 },    { %r86038, %r86038, %r86038, %r86038 },    { %r86040, %r86040 },            { %r86057, %r86058, %r86059, %r86060 }; 
	// end inline asm
	// begin inline asm
	mma.sync.aligned.m16n8k256.row.col.s32.b1.b1.s32.xor.popc    { %r86065, %r86066, %r86067, %r86068 },    { %r86038, %r86038, %r86038, %r86038 },    { %r86040, %r86040 },            { %r86065, %r86066, %r86067, %r86068 }; 
	// end inline asm
	// begin inline asm
	mma.sync.aligned.m16n8k256.row.col.s32.b1.b1.s32.xor.popc    { %r86061, %r86062, %r86063, %r86064 },    { %r86038, %r86038, %r86038, %r86038 },    { %r86040, %r86040 },            { %r86061, %r86062, %r86063, %r86064 }; 
	// end inline asm
	// begin inline asm
	mma.sync.aligned.m16n8k256.row.col.s32.b1.b1.s32.xor.popc    { %r86057, %r86058, %r86059, %r86060 },    { %r86038, %r86038, %r86038, %r86038 },    { %r86040, %r86040 },            { %r86057, %r86058, %r86059, %r86060 }; 
	// end inline asm
	// begin inline asm
	mma.sync.aligned.m16n8k256.row.col.s32.b1.b1.s32.xor.popc    { %r86065, %r86066, %r86067, %r86068 },    { %r86038, %r86038, %r86038, %r86038 },    { %r86040, %r86040 },            { %r86065, %r86066, %r86067, %r86068 }; 
	// end inline asm
	// begin inline asm
	mma.sync.aligned.m16n8k256.row.col.s32.b1.b1.s32.xor.popc    { %r86061, %r86062, %r86063, %r86064 },    { %r86038, %r86038, %r86038, %r86038 },    { %r86040, %r86040 },            { %r86061, %r86062, %r86063, %r86064 }; 
	// end inline asm
	// begin inline asm
	mma.sync.aligned.m16n8k256.row.col.s32.b1.b1.s32.xor.popc    { %r86057, %r86058, %r86059, %r86060 },    { %r86038, %r86038, %r86038, %r86038 },    { %r86040, %r86040 },            { %r86057, %r86058, %r86059, %r86060 }; 
	// end inline asm
	// begin inline asm
	mma.sync.aligned.m16n8k256.row.col.s32.b1.b1.s32.xor.popc    { %r86065, %r86066, %r86067, %r86068 },    { %r86038, %r86038, %r86038, %r86038 },    { %r86040, %r86040 },            { %r86065, %r86066, %r86067, %r86068 }; 
	// end inline asm
	// begin inline asm
	mma.sync.aligned.m16n8k256.row.col.s32.b1.b1.s32.xor.popc    { %r86061, %r86062, %r86063, %r86064 },    { %r86038, %r86038, %r86038, %r86038 },    { %r86040, %r86040 },            { %r86061, %r86062, %r86063, %r86064 }; 
	// end inline asm
	// begin inline asm
	mma.sync.aligned.m16n8k256.row.col.s32.b1.b1.s32.xor.popc    { %r86057, %r86058, %r86059, %r86060 },    { %r86038, %r86038, %r86038, %r86038 },    { %r86040, %r86040 },            { %r86057, %r86058, %r86059, %r86060 }; 
	// end inline asm
	// begin inline asm
	mma.sync.aligned.m16n8k256.row.col.s32.b1.b1.s32.xor.popc    { %r86065, %r86066, %r86067, %r86068 },    { %r86038, %r86038, %r86038, %r86038 },    { %r86040, %r86040 },            { %r86065, %r86066, %r86067, %r86068 }; 
	// end inline asm
	// begin inline asm
	mma.sync.aligned.m16n8k256.row.col.s32.b1.b1.s32.xor.popc    { %r86061, %r86062, %r86063, %r86064 },    { %r86038, %r86038, %r86038, %r86038 },    { %r86040, %r86040 },            { %r86061, %r86062, %r86063, %r86064 }; 
	// end inline asm
	// begin inline asm
	mma.sync.aligned.m16n8k256.row.col.s32.b1.b1.s32.xor.popc    { %r86057, %r86058, %r86059, %r86060 },    { %r86038, %r86038, %r86038, %r86038 },    { %r86040, %r86040 },            { %r86057, %r86058, %r86059, %r86060 }; 
	// end inline asm
	// begin inline asm
	mma.sync.aligned.m16n8k256.row.col.s32.b1.b1.s32.xor.popc    { %r86065, %r86066, %r86067, %r86068 },    { %r86038, %r86038, %r86038, %r86038 },    { %r86040, %r86040 },            { %r86065, %r86066, %r86067, %r86068 }; 
	// end inline asm
	// begin inline asm
	mma.sync.aligned.m16n8k256.row.col.s32.b1.b1.s32.xor.popc    { %r86061, %r86062, %r86063, %r86064 },    { %r86038, %r86038, %r86038, %r86038 },    { %r86040, %r86040 },            { %r86061, %r86062, %r86063, %r86064 }; 
	// end inline asm
	// begin inline asm
	mma.sync.aligned.m16n8k256.row.col.s32.b1.b1.s32.xor.popc    { %r86057, %r86058, %r86059, %r86060 },    { %r86038, %r86038, %r86038, %r86038 },    { %r86040, %r86040 },            { %r86057, %r86058, %r86059, %r86060 }; 
	// end inline asm
	// begin inline asm
	mma.sync.aligned.m16n8k256.row.col.s32.b1.b1.s32.xor.popc    { %r86065, %r86066, %r86067, %r86068 },    { %r86038, %r86038, %r86038, %r86038 },    { %r86040, %r86040 },            { %r86065, %r86066, %r86067, %r86068 }; 
	// end inline asm
	// begin inline asm
	mma.sync.aligned.m16n8k256.row.col.s32.b1.b1.s32.xor.popc    { %r86061, %r86062, %r86063, %r86064 },    { %r86038, %r86038, %r86038, %r86038 },    { %r86040, %r86040 },            { %r86061, %r86062, %r86063, %r86064 }; 
	// end inline asm
	// begin inline asm
	mma.sync.aligned.m16n8k256.row.col.s32.b1.b1.s32.xor.popc    { %r86057, %r86058, %r86059, %r86060 },    { %r86038, %r86038, %r86038, %r86038 },    { %r86040, %r86040 },            { %r86057, %r86058, %r86059, %r86060 }; 
	// end inline asm
	// begin inline asm
	mma.sync.aligned.m16n8k256.row.col.s32.b1.b1.s32.xor.popc    { %r86065, %r86066, %r86067, %r86068 },    { %r86038, %r86038, %r86038, %r86038 },    { %r86040, %r86040 },            { %r86065, %r86066, %r86067, %r86068 }; 
	// end inline asm
	// begin inline asm
	mma.sync.aligned.m16n8k256.row.col.s32.b1.b1.s32.xor.popc    { %r86061, %r86062, %r86063, %r86064 },    { %r86038, %r86038, %r86038, %r86038 },    { %r86040, %r86040 },            { %r86061, %r86062, %r86063, %r86064 }; 
	// end inline asm
	// begin inline asm
	mma.sync.aligned.m16n8k256.row.col.s32.b1.b1.s32.xor.popc    { %r86057, %r86058, %r86059, %r86060 },    { %r86038, %r86038, %r86038, %r86038 },    { %r86040, %r86040 },            { %r86057, %r86058, %r86059, %r86060 }; 
	// end inline asm
	// begin inline asm
	mma.sync.aligned.m16n8k256.row.col.s32.b1.b1.s32.xor.popc    { %r86065, %r86066, %r86067, %r86068 },    { %r86038, %r86038, %r86038, %r86038 },    { %r86040, %r86040 },            { %r86065, %r86066, %r86067, %r86068 }; 
	// end inline asm
	// begin inline asm
	mma.sync.aligned.m16n8k256.row.col.s32.b1.b1.s32.xor.popc    { %r86061, %r86062, %r86063, %r86064 },    { %r86038, %r86038, %r86038, %r86038 },    { %r86040, %r86040 },            { %r86061, %r86062, %r86063, %r86064 }; 
	// end inline asm
	// begin inline asm
	mma.sync.aligned.m16n8k256.row.col.s32.b1.b1.s32.xor.popc    { %r86057, %r86058, %r86059, %r86060 },    { %r86038, %r86038, %r86038, %r86038 },    { %r86040, %r86040 },            { %r86057, %r86058, %r86059, %r86060 }; 
	// end inline asm
	// begin inline asm
	mma.sync.aligned.m16n8k256.row.col.s32.b1.b1.s32.xor.popc    { %r86065, %r86066, %r86067, %r86068 },    { %r86038, %r86038, %r86038, %r86038 },    { %r86040, %r86040 },            { %r86065, %r86066, %r86067, %r86068 }; 
	// end inline asm
	// begin inline asm
	mma.sync.aligned.m16n8k256.row.col.s32.b1.b1.s32.xor.popc    { %r86061, %r86062, %r86063, %r86064 },    { %r86038, %r86038, %r86038, %r86038 },    { %r86040, %r86040 },            { %r86061, %r86062, %r86063, %r86064 }; 
	// end inline asm
	// begin inline asm
	mma.sync.aligned.m16n8k256.row.col.s32.b1.b1.s32.xor.popc    { %r86057, %r86058, %r86059, %r86060 },    { %r86038, %r86038, %r86038, %r86038 },    { %r86040, %r86040 },            { %r86057, %r86058, %r86059, %r86060 }; 
	// end inline asm
	// begin inline asm
	mma.sync.aligned.m16n8k256.row.col.s32.b1.b1.s32.xor.popc    { %r86065, %r86066, %r86067, %r86068 },    { %r86038, %r86038, %r86038, %r86038 },    { %r86040, %r86040 },            { %r86065, %r86066, %r86067, %r86068 }; 
	// end inline asm
	// begin inline asm
	mma.sync.aligned.m16n8k256.row.col.s32.b1.b1.s32.xor.popc    { %r86061, %r86062, %r86063, %r86064 },    { %r86038, %r86038, %r86038, %r86038 },    { %r86040, %r86040 },            { %r86061, %r86062, %r86063, %r86064 }; 
	// end inline asm
	// begin inline asm
	mma.sync.aligned.m16n8k256.row.col.s32.b1.b1.s32.xor.popc    { %r86057, %r86058, %r86059, %r86060 },    { %r86038, %r86038, %r86038, %r86038 },    { %r86040, %r86040 },            { %r86057, %r86058, %r86059, %r86060 }; 
	// end inline asm
	// begin inline asm
	mma.sync.aligned.m16n8k256.row.col.s32.b1.b1.s32.xor.popc    { %r86065, %r86066, %r86067, %r86068 },    { %r86038, %r86038, %r86038, %r86038 },    { %r86040, %r86040 },            { %r86065, %r86066, %r86067, %r86068 }; 
	// end inline asm
	// begin inline asm
	mma.sync.aligned.m16n8k256.row.col.s32.b1.b1.s32.xor.popc    { %r86061, %r86062, %r86063, %r86064 },    { %r86038, %r86038, %r86038, %r86038 },    { %r86040, %r86040 },            { %r86061, %r86062, %r86063, %r86064 }; 
	// end inline asm
	// begin inline asm
	mma.sync.aligned.m16n8k256.row.col.s32.b1.b1.s32.xor.popc    { %r86057, %r86058, %r86059, %r86060 },    { %r86038, %r86038, %r86038, %r86038 },    { %r86040, %r86040 },            { %r86057, %r86058, %r86059, %r86060 }; 
	// end inline asm
	// begin inline asm
	mma.sync.aligned.m16n8k256.row.col.s32.b1.b1.s32.xor.popc    { %r86065, %r86066, %r86067, %r86068 },    { %r86038, %r86038, %r86038, %r86038 },    { %r86040, %r86040 },            { %r86065, %r86066, %r86067, %r86068 }; 
	// end inline asm
	// begin inline asm
	mma.sync.aligned.m16n8k256.row.col.s32.b1.b1.s32.xor.popc    { %r86061, %r86062, %r86063, %r86064 },    { %r86038, %r86038, %r86038, %r86038 },    { %r86040, %r86040 },            { %r86061, %r86062, %r86063, %r86064 }; 
	// end inline asm
	// begin inline asm
	mma.sync.aligned.m16n8k256.row.col.s32.b1.b1.s32.xor.popc    { %r86057, %r86058, %r86059, %r86060 },    { %r86038, %r86038, %r86038, %r86038 },    { %r86040, %r86040 },            { %r86057, %r86058, %r86059, %r86060 }; 
	// end inline asm
	// begin inline asm
	mma.sync.aligned.m16n8k256.row.col.s32.b1.b1.s32.xor.popc    { %r86065, %r86066, %r86067, %r86068 },    { %r86038, %r86038, %r86038, %r86038 },    { %r86040, %r86040 },            { %r86065, %r86066, %r86067, %r86068 }; 
	// end inline asm
	// begin inline asm
	mma.sync.aligned.m16n8k256.row.col.s32.b1.b1.s32.xor.popc    { %r86061, %r86062, %r86063, %r86064 },    { %r86038, %r86038, %r86038, %r86038 },    { %r86040, %r86040 },            { %r86061, %r86062, %r86063, %r86064 }; 
	// end inline asm
	// begin inline asm
	mma.sync.aligned.m16n8k256.row.col.s32.b1.b1.s32.xor.popc    { %r86057, %r86058, %r86059, %r86060 },    { %r86038, %r86038, %r86038, %r86038 },    { %r86040, %r86040 },            { %r86057, %r86058, %r86059, %r86060 }; 
	// end inline asm
	// begin inline asm
	mma.sync.aligned.m16n8k256.row.col.s32.b1.b1.s32.xor.popc    { %r86065, %r86066, %r86067, %r86068 },    { %r86038, %r86038, %r86038, %r86038 },    { %r86040, %r86040 },            { %r86065, %r86066, %r86067, %r86068 }; 
	// end inline asm
	// begin inline asm
	mma.sync.aligned.m16n8k256.row.col.s32.b1.b1.s32.xor.popc    { %r86061, %r86062, %r86063, %r86064 },    { %r86038, %r86038, %r86038, %r86038 },    { %r86040, %r86040 },            { %r86061, %r86062, %r86063, %r86064 }; 
	// end inline asm
	// begin inline asm
	mma.sync.aligned.m16n8k256.row.col.s32.b1.b1.s32.xor.popc    { %r86057, %r86058, %r86059, %r86060 },    { %r86038, %r86038, %r86038, %r86038 },    { %r86040, %r86040 },            { %r86057, %r86058, %r86059, %r86060 }; 
	// end inline asm
	// begin inline asm
	mma.sync.aligned.m16n8k256.row.col.s32.b1.b1.s32.xor.popc    { %r86065, %r86066, %r86067, %r86068 },    { %r86038, %r86038, %r86038, %r86038 },    { %r86040, %r86040 },            { %r86065, %r86066, %r86067, %r86068 }; 
	// end inline asm
	// begin inline asm
	mma.sync.aligned.m16n8k256.row.col.s32.b1.b1.s32.xor.popc    { %r86061, %r86062, %r86063, %r86064 },    { %r86038, %r86038, %r86038, %r86038 },    { %r86040, %r86040 },            { %r86061, %r86062, %r86063, %r86064 }; 
	// end inline asm
	// begin inline asm
	mma.sync.aligned.m16n8k256.row.col.s32.b1.b1.s32.xor.popc    { %r86057, %r86058, %r86059, %r86060 },    { %r86038, %r86038, %r86038, %r86038 },    { %r86040, %r86040 },            { %r86057, %r86058, %r86059, %r86060 }; 
	// end inline asm
	// begin inline asm
	mma.sync.aligned.m16n8k256.row.col.s32.b1.b1.s32.xor.popc    { %r86065, %r86066, %r86067, %r86068 },    { %r86038, %r86038, %r86038, %r86038 },    { %r86040, %r86040 },            { %r86065, %r86066, %r86067, %r86068 }; 
	// end inline asm
	// begin inline asm
	mma.sync.aligned.m16n8k256.row.col.s32.b1.b1.s32.xor.popc    { %r86061, %r86062, %r86063, %r86064 },    { %r86038, %r86038, %r86038, %r86038 },    { %r86040, %r86040 },            { %r86061, %r86062, %r86063, %r86064 }; 
	// end inline asm
	// begin inline asm
	mma.sync.aligned.m16n8k256.row.col.s32.b1.b1.s32.xor.popc    { %r86057, %r86058, %r86059, %r86060 },    { %r86038, %r86038, %r86038, %r86038 },    { %r86040, %r86040 },            { %r86057, %r86058, %r86059, %r86060 }; 
	// end inline asm
	// begin inline asm
	mma.sync.aligned.m16n8k256.row.col.s32.b1.b1.s32.xor.popc    { %r86065, %r86066, %r86067, %r86068 },    { %r86038, %r86038, %r86038, %r86038 },    { %r86040, %r86040 },            { %r86065, %r86066, %r86067, %r86068 }; 
	// end inline asm
	// begin inline asm
	mma.sync.aligned.m16n8k256.row.col.s32.b1.b1.s32.xor.popc    { %r86061, %r86062, %r86063, %r86064 },    { %r86038, %r86038, %r86038, %r86038 },    { %r86040, %r86040 },            { %r86061, %r86062, %r86063, %r86064 }; 
	// end inline asm
	// begin inline asm
	mma.sync.aligned.m16n8k256.row.col.s32.b1.b1.s32.xor.popc    { %r86057, %r86058, %r86059, %r86060 },    { %r86038, %r86038, %r86038, %r86038 },    { %r86040, %r86040 },            { %r86057, %r86058, %r86059, %r86060 }; 
	// end inline asm
	// begin inline asm
	mma.sync.aligned.m16n8k256.row.col.s32.b1.b1.s32.xor.popc    { %r86065, %r86066, %r86067, %r86068 },    { %r86038, %r86038, %r86038, %r86038 },    { %r86040, %r86040 },            { %r86065, %r86066, %r86067, %r86068 }; 
	// end inline asm
	// begin inline asm
	mma.sync.aligned.m16n8k256.row.col.s32.b1.b1.s32.xor.popc    { %r86061, %r86062, %r86063, %r86064 },    { %r86038, %r86038, %r86038, %r86038 },    { %r86040, %r86040 },            { %r86061, %r86062, %r86063, %r86064 }; 
	// end inline asm
	// begin inline asm
	mma.sync.aligned.m16n8k256.row.col.s32.b1.b1.s32.xor.popc    { %r86057, %r86058, %r86059, %r86060 },    { %r86038, %r86038, %r86038, %r86038 },    { %r86040, %r86040 },            { %r86057, %r86058, %r86059, %r86060 }; 
	// end inline asm
	// begin inline asm
	mma.sync.aligned.m16n8k256.row.col.s32.b1.b1.s32.xor.popc    { %r86065, %r86066, %r86067, %r86068 },    { %r86038, %r86038, %r86038, %r86038 },    { %r86040, %r86040 },            { %r86065, %r86066, %r86067, %r86068 }; 
	// end inline asm
	// begin inline asm
	mma.sync.aligned.m16n8k256.row.col.s32.b1.b1.s32.xor.popc    { %r86061, %r86062, %r86063, %r86064 },    { %r86038, %r86038, %r86038, %r86038 },    { %r86040, %r86040 },            { %r86061, %r86062, %r86063, %r86064 }; 
	// end inline asm
	// begin inline asm
	mma.sync.aligned.m16n8k256.row.col.s32.b1.b1.s32.xor.popc    { %r86057, %r86058, %r86059, %r86060 },    { %r86038, %r86038, %r86038, %r86038 },    { %r86040, %r86040 },            { %r86057, %r86058, %r86059, %r86060 }; 
	// end inline asm
	// begin inline asm
	mma.sync.aligned.m16n8k256.row.col.s32.b1.b1.s32.xor.popc    { %r86065, %r86066, %r86067, %r86068 },    { %r86038, %r86038, %r86038, %r86038 },    { %r86040, %r86040 },            { %r86065, %r86066, %r86067, %r86068 }; 
	// end inline asm
	// begin inline asm
	mma.sync.aligned.m16n8k256.row.col.s32.b1.b1.s32.xor.popc    { %r86061, %r86062, %r86063, %r86064 },    { %r86038, %r86038, %r86038, %r86038 },    { %r86040, %r86040 },            { %r86061, %r86062, %r86063, %r86064 }; 
	// end inline asm
	// begin inline asm
	mma.sync.aligned.m16n8k256.row.col.s32.b1.b1.s32.xor.popc    { %r86057, %r86058, %r86059, %r86060 },    { %r86038, %r86038, %r86038, %r86038 },    { %r86040, %r86040 },            { %r86057, %r86058, %r86059, %r86060 }; 
	// end inline asm
	// begin inline asm
	mma.sync.aligned.m16n8k256.row.col.s32.b1.b1.s32.xor.popc    { %r86065, %r86066, %r86067, %r86068 },    { %r86038, %r86038, %r86038, %r86038 },    { %r86040, %r86040 },            { %r86065, %r86066, %r86067, %r86068 }; 
	// end inline asm
	// begin inline asm
	mma.sync.aligned.m16n8k256.row.col.s32.b1.b1.s32.xor.popc    { %r86061, %r86062, %r86063, %r86064 },    { %r86038, %r86038, %r86038, %r86038 },    { %r86040, %r86040 },            { %r86061, %r86062, %r86063, %r86064 }; 
	// end inline asm
	// begin inline asm
	mma.sync.aligned.m16n8k256.row.col.s32.b1.b1.s32.xor.popc    { %r86057, %r86058, %r86059, %r86060 },    { %r86038, %r86038, %r86038, %r86038 },    { %r86040, %r86040 },            { %r86057, %r86058, %r86059, %r86060 }; 
	// end inline asm
	// begin inline asm
	mma.sync.aligned.m16n8k256.row.col.s32.b1.b1.s32.xor.popc    { %r86065, %r86066, %r86067, %r86068 },    { %r86038, %r86038, %r86038, %r86038 },    { %r86040, %r86040 },            { %r86065, %r86066, %r86067, %r86068 }; 
	// end inline asm
	// begin inline asm
	mma.sync.aligned.m16n8k256.row.col.s32.b1.b1.s32.xor.popc    { %r86061, %r86062, %r86063, %r86064 },    { %r86038, %r86038, %r86038, %r86038 },    { %r86040, %r86040 },            { %r86061, %r86062, %r86063, %r86064 }; 
	// end inline asm
	// begin inline asm
	mma.sync.aligned.m16n8k256.row.col.s32.b1.b1.s32.xor.popc    { %r86057, %r86058, %r86059, %r86060 },    { %r86038, %r86038, %r86038, %r86038 },    { %r86040, %r86040 },            { %r86057, %r86058, %r86059, %r86060 }; 
	// end inline asm
	// begin inline asm
	mma.sync.aligned.m16n8k256.row.col.s32.b1.b1.s32.xor.popc    { %r86065, %r86066, %r86067, %r86068 },    { %r86038, %r86038, %r86038, %r86038 },    { %r86040, %r86040 },            { %r86065, %r86066, %r86067, %r86068 }; 
	// end inline asm
	// begin inline asm
	mma.sync.aligned.m16n8k256.row.col.s32.b1.b1.s32.xor.popc    { %r86061, %r86062, %r86063, %r86064 },    { %r86038, %r86038, %r86038, %r86038 },    { %r86040, %r86040 },            { %r86061, %r86062, %r86063, %r86064 }; 
	// end inline asm
	// begin inline asm
	mma.sync.aligned.m16n8k256.row.col.s32.b1.b1.s32.xor.popc    { %r86057, %r86058, %r86059, %r86060 },    { %r86038, %r86038, %r86038, %r86038 },    { %r86040, %r86040 },            { %r86057, %r86058, %r86059, %r86060 }; 
	// end inline asm
	// begin inline asm
	mma.sync.aligned.m16n8k256.row.col.s32.b1.b1.s32.xor.popc    { %r86065, %r86066, %r86067, %r86068 },    { %r86038, %r86038, %r86038, %r86038 },    { %r86040, %r86040 },            { %r86065, %r86066, %r86067, %r86068 }; 
	// end inline asm
	// begin inline asm
	mma.sync.aligned.m16n8k256.row.col.s32.b1.b1.s32.xor.popc    { %r86061, %r86062, %r86063, %r86064 },    { %r86038, %r86038, %r86038, %r86038 },    { %r86040, %r86040 },            { %r86061, %r86062, %r86063, %r86064 }; 
	// end inline asm
	// begin inline asm
	mma.sync.aligned.m16n8k256.row.col.s32.b1.b1.s32.xor.popc    { %r86057, %r86058, %r86059, %r86060 },    { %r86038, %r86038, %r86038, %r86038 },    { %r86040, %r86040 },            { %r86057, %r86058, %r86059, %r86060 }; 
	// end inline asm
	// begin inline asm
	mma.sync.aligned.m16n8k256.row.col.s32.b1.b1.s32.xor.popc    { %r86065, %r86066, %r86067, %r86068 },    { %r86038, %r86038, %r86038, %r86038 },    { %r86040, %r86040 },            { %r86065, %r86066, %r86067, %r86068 }; 
	// end inline asm
	// begin inline asm
	mma.sync.aligned.m16n8k256.row.col.s32.b1.b1.s32.xor.popc    { %r86061, %r86062, %r86063, %r86064 },    { %r86038, %r86038, %r86038, %r86038 },    { %r86040, %r86040 },            { %r86061, %r86062, %r86063, %r86064 }; 
	// end inline asm
	// begin inline asm
	mma.sync.aligned.m16n8k256.row.col.s32.b1.b1.s32.xor.popc    { %r86057, %r86058, %r86059, %r86060 },    { %r86038, %r86038, %r86038, %r86038 },    { %r86040, %r86040 },            { %r86057, %r86058, %r86059, %r86060 }; 
	// end inline asm
	// begin inline asm
	mma.sync.aligned.m16n8k256.row.col.s32.b1.b1.s32.xor.popc    { %r86065, %r86066, %r86067, %r86068 },    { %r86038, %r86038, %r86038, %r86038 },    { %r86040, %r86040 },            { %r86065, %r86066, %r86067, %r86068 }; 
	// end inline asm
	// begin inline asm
	mma.sync.aligned.m16n8k256.row.col.s32.b1.b1.s32.xor.popc    { %r86061, %r86062, %r86063, %r86064 },    { %r86038, %r86038, %r86038, %r86038 },    { %r86040, %r86040 },            { %r86061, %r86062, %r86063, %r86064 }; 
	// end inline asm
	// begin inline asm
	mma.sync.aligned.m16n8k256.row.col.s32.b1.b1.s32.xor.popc    { %r86057, %r86058, %r86059, %r86060 },    { %r86038, %r86038, %r86038, %r86038 },    { %r86040, %r86040 },            { %r86057, %r86058, %r86059, %r86060 }; 
	// end inline asm
	// begin inline asm
	mma.sync.aligned.m16n8k256.row.col.s32.b1.b1.s32.xor.popc    { %r86065, %r86066, %r86067, %r86068 },    { %r86038, %r86038, %r86038, %r86038 },    { %r86040, %r86040 },            { %r86065, %r86066, %r86067, %r86068 }; 
	// end inline asm
	// begin inline asm
	mma.sync.aligned.m16n8k256.row.col.s32.b1.b1.s32.xor.popc    { %r86061, %r86062, %r86063, %r86064 },    { %r86038, %r86038, %r86038, %r86038 },    { %r86040, %r86040 },            { %r86061, %r86062, %r86063, %r86064 }; 
	// end inline asm
	// begin inline asm
	mma.sync.aligned.m16n8k256.row.col.s32.b1.b1.s32.xor.popc    { %r86057, %r86058, %r86059, %r86060 },    { %r86038, %r86038, %r86038, %r86038 },    { %r86040, %r86040 },            { %r86057, %r86058, %r86059, %r86060 }; 
	// end inline asm
	// begin inline asm
	mma.sync.aligned.m16n8k256.row.col.s32.b1.b1.s32.xor.popc    { %r86065, %r86066, %r86067, %r86068 },    { %r86038, %r86038, %r86038, %r86038 },    { %r86040, %r86040 },            { %r86065, %r86066, %r86067, %r86068 }; 
	// end inline asm
	// begin inline asm
	mma.sync.aligned.m16n8k256.row.col.s32.b1.b1.s32.xor.popc    { %r86061, %r86062, %r86063, %r86064 },    { %r86038, %r86038, %r86038, %r86038 },    { %r86040, %r86040 },            { %r86061, %r86062, %r86063, %r86064 }; 
	// end inline asm
	// begin inline asm
	mma.sync.aligned.m16n8k256.row.col.s32.b1.b1.s32.xor.popc    { %r86057, %r86058, %r86059, %r86060 },    { %r86038, %r86038, %r86038, %r86038 },    { %r86040, %r86040 },            { %r86057, %r86058, %r86059, %r86060 }; 
	// end inline asm
	// begin inline asm
	mma.sync.aligned.m16n8k256.row.col.s32.b1.b1.s32.xor.popc    { %r86065, %r86066, %r86067, %r86068 },    { %r86038, %r86038, %r86038, %r86038 },    { %r86040, %r86040 },            { %r86065, %r86066, %r86067, %r86068 }; 
	// end inline asm
	// begin inline asm
	mma.sync.aligned.m16n8k256.row.col.s32.b1.b1.s32.xor.popc    { %r86061, %r86062, %r86063, %r86064 },    { %r86038, %r86038, %r86038, %r86038 },    { %r86040, %r86040 },            { %r86061, %r86062, %r86063, %r86064 }; 
	// end inline asm
	// begin inline asm
	mma.sync.aligned.m16n8k256.row.col.s32.b1.b1.s32.xor.popc    { %r86057, %r86058, %r86059, %r86060 },    { %r86038, %r86038, %r86038, %r86038 },    { %r86040, %r86040 },            { %r86057, %r86058, %r86059, %r86060 }; 
	// end inline asm
	// begin inline asm
	mma.sync.aligned.m16n8k256.row.col.s32.b1.b1.s32.xor.popc    { %r86065, %r86066, %r86067, %r86068 },    { %r86038, %r86038, %r86038, %r86038 },    { %r86040, %r86040 },            { %r86065, %r86066, %r86067, %r86068 }; 
	// end inline asm
	// begin inline asm
	mma.sync.aligned.m16n8k256.row.col.s32.b1.b1.s32.xor.popc    { %r86061, %r86062, %r86063, %r86064 },    { %r86038, %r86038, %r86038, %r86038 },    { %r86040, %r86040 },            { %r86061, %r86062, %r86063, %r86064 }; 
	// end inline asm
	// begin inline asm
	mma.sync.aligned.m16n8k256.row.col.s32.b1.b1.s32.xor.popc    { %r86057, %r86058, %r86059, %r86060 },    { %r86038, %r86038, %r86038, %r86038 },    { %r86040, %r86040 },            { %r86057, %r86058, %r86059, %r86060 }; 
	// end inline asm
	// begin inline asm
	mma.sync.aligned.m16n8k256.row.col.s32.b1.b1.s32.xor.popc    { %r86065, %r86066, %r86067, %r86068 },    { %r86038, %r86038, %r86038, %r86038 },    { %r86040, %r86040 },            { %r86065, %r86066, %r86067, %r86068 }; 
	// end inline asm
	// begin inline asm
	mma.sync.aligned.m16n8k256.row.col.s32.b1.b1.s32.xor.popc    { %r86061, %r86062, %r86063, %r86064 },    { %r86038, %r86038, %r86038, %r86038 },    { %r86040, %r86040 },            { %r86061, %r86062, %r86063, %r86064 }; 
	// end inline asm
	// begin inline asm
	mma.sync.aligned.m16n8k256.row.col.s32.b1.b1.s32.xor.popc    { %r86057, %r86058, %r86059, %r86060 },    { %r86038, %r86038, %r86038, %r86038 },    { %r86040, %r86040 },            { %r86057, %r86058, %r86059, %r86060 }; 
	// end inline asm
	// begin inline asm
	mma.sync.aligned.m16n8k256.row.col.s32.b1.b1.s32.xor.popc    { %r86065, %r86066, %r86067, %r86068 },    { %r86038, %r86038, %r86038, %r86038 },    { %r86040, %r86040 },            { %r86065, %r86066, %r86067, %r86068 }; 
	// end inline asm
	// begin inline asm
	mma.sync.aligned.m16n8k256.row.col.s32.b1.b1.s32.xor.popc    { %r86061, %r86062, %r86063, %r86064 },    { %r86038, %r86038, %r86038, %r86038 },    { %r86040, %r86040 },            { %r86061, %r86062, %r86063, %r86064 }; 
	// end inline asm
	// begin inline asm
	mma.sync.aligned.m16n8k256.row.col.s32.b1.b1.s32.xor.popc    { %r86057, %r86058, %r86059, %r86060 },    { %r86038, %r86038, %r86038, %r86038 },    { %r86040, %r86040 },            { %r86057, %r86058, %r86059, %r86060 }; 
	// end inline asm
	// begin inline asm
	mma.sync.aligned.m16n8k256.row.col.s32.b1.b1.s32.xor.popc    { %r86065, %r86066, %r86067, %r86068 },    { %r86038, %r86038, %r86038, %r86038 },    { %r86040, %r86040 },            { %r86065, %r86066, %r86067, %r86068 }; 
	// end inline asm
	// begin inline asm
	mma.sync.aligned.m16n8k256.row.col.s32.b1.b1.s32.xor.popc    { %r86061, %r86062, %r86063, %r86064 },    { %r86038, %r86038, %r86038, %r86038 },    { %r86040, %r86040 },            { %r86061, %r86062, %r86063, %r86064 }; 
	// end inline asm
	// begin inline asm
	mma.sync.aligned.m16n8k256.row.col.s32.b1.b1.s32.xor.popc    { %r86057, %r86058, %r86059, %r86060 },    { %r86038, %r86038, %r86038, %r86038 },    { %r86040, %r86040 },            { %r86057, %r86058, %r86059, %r86060 }; 
	// end inline asm
	// begin inline asm
	mma.sync.aligned.m16n8k256.row.col.s32.b1.b1.s32.xor.popc    { %r86065, %r86066, %r86067, %r86068 },    { %r86038, %r86038, %r86038, %r86038 },    { %r86040, %r86040 },            { %r86065, %r86066, %r86067, %r86068 }; 
	// end inline asm
	// begin inline asm
	mma.sync.aligned.m16n8k256.row.col.s32.b1.b1.s32.xor.popc    { %r86061, %r86062, %r86063, %r86064 },    { %r86038, %r86038, %r86038, %r86038 },    { %r86040, %r86040 },            { %r86061, %r86062, %r86063, %r86064 }; 
	// end inline asm
	// begin inline asm
	mma.sync.aligned.m16n8k256.row.col.s32.b1.b1.s32.xor.popc    { %r86057, %r86058, %r86059, %r86060 },    { %r86038, %r86038, %r86038, %r86038 },    { %r86040, %r86040 },            { %r86057, %r86058, %r86059, %r86060 }; 
	// end inline asm
	// begin inline asm
	mma.sync.aligned.m16n8k256.row.col.s32.b1.b1.s32.xor.popc    { %r86065, %r86066, %r86067, %r86068 },    { %r86038, %r86038, %r86038, %r86038 },    { %r86040, %r86040 },            { %r86065, %r86066, %r86067, %r86068 }; 
	// end inline asm
	// begin inline asm
	mma.sync.aligned.m16n8k256.row.col.s32.b1.b1.s32.xor.popc    { %r86061, %r86062, %r86063, %r86064 },    { %r86038, %r86038, %r86038, %r86038 },    { %r86040, %r86040 },            { %r86061, %r86062, %r86063, %r86064 }; 
	// end inline asm
	// begin inline asm
	mma.sync.aligned.m16n8k256.row.col.s32.b1.b1.s32.xor.popc    { %r86057, %r86058, %r86059, %r86060 },    { %r86038, %r86038, %r86038, %r86038 },    { %r86040, %r86040 },            { %r86057, %r86058, %r86059, %r86060 }; 
	// end inline asm
	// begin inline asm
	mma.sync.aligned.m16n8k256.row.col.s32.b1.b1.s32.xor.popc    { %r86065, %r86066, %r86067, %r86068 },    { %r86038, %r86038, %r86038, %r86038 },    { %r86040, %r86040 },            { %r86065, %r86066, %r86067, %r86068 }; 
	// end inline asm
	// begin inline asm
	mma.sync.aligned.m16n8k256.row.col.s32.b1.b1.s32.xor.popc    { %r86061, %r86062, %r86063, %r86064 },    { %r86038, %r86038, %r86038, %r86038 },    { %r86040, %r86040 },            { %r86061, %r86062, %r86063, %r86064 }; 
	// end inline asm
	// begin inline asm
	mma.sync.aligned.m16n8k256.row.col.s32.b1.b1.s32.xor.popc    { %r86057, %r86058, %r86059, %r86060 },    { %r86038, %r86038, %r86038, %r86038 },    { %r86040, %r86040 },            { %r86057, %r86058, %r86059, %r86060 }; 
	// end inline asm
	// begin inline asm
	mma.sync.aligned.m16n8k256.row.col.s32.b1.b1.s32.xor.popc    { %r86065, %r86066, %r86067, %r86068 },    { %r86038, %r86038, %r86038, %r86038 },    { %r86040, %r86040 },            { %r86065, %r86066, %r86067, %r86068 }; 
	// end inline asm
	// begin inline asm
	mma.sync.aligned.m16n8k256.row.col.s32.b1.b1.s32.xor.popc    { %r86061, %r86062, %r86063, %r86064 },    { %r86038, %r86038, %r86038, %r86038 },    { %r86040, %r86040 },            { %r86061, %r86062, %r86063, %r86064 }; 
	// end inline asm
	// begin inline asm
	mma.sync.aligned.m16n8k256.row.col.s32.b1.b1.s32.xor.popc    { %r86057, %r86058, %r86059, %r86060 },    { %r86038, %r86038, %r86038, %r86038 },    { %r86040, %r86040 },            { %r86057, %r86058, %r86059, %r86060 }; 
	// end inline asm
	// begin inline asm
	mma.sync.aligned.m16n8k256.row.col.s32.b1.b1.s32.xor.popc    { %r86065, %r86066, %r86067, %r86068 },    { %r86038, %r86038, %r86038, %r86038 },    { %r86040, %r86040 },            { %r86065, %r86066, %r86067, %r86068 }; 
	// end inline asm
	// begin inline asm
	mma.sync.aligned.m16n8k256.row.col.s32.b1.b1.s32.xor.popc    { %r86061, %r86062, %r86063, %r86064 },    { %r86038, %r86038, %r86038, %r86038 },    { %r86040, %r86040 },            { %r86061, %r86062, %r86063, %r86064 }; 
	// end inline asm
	// begin inline asm
	mma.sync.aligned.m16n8k256.row.col.s32.b1.b1.s32.xor.popc    { %r86057, %r86058, %r86059, %r86060 },    { %r86038, %r86038, %r86038, %r86038 },    { %r86040, %r86040 },            { %r86057, %r86058, %r86059, %r86060 }; 
	// end inline asm
	mov.u32 	%r14897, %r86065;
	mov.u32 	%r14899, %r86067;
	mov.u32 	%r14898, %r86066;
	mov.u32 	%r14900, %r86068;
	// begin inline asm
	mma.sync.aligned.m16n8k256.row.col.s32.b1.b1.s32.xor.popc    { %r14897, %r14898, %r14899, %r14900 },    { %r86038, %r86038, %r86038, %r86038 },    { %r86040, %r86040 },            { %r14897, %r14898, %r14899, %r14900 }; 
	// end inline asm
	mov.u32 	%r14914, %r86064;
	mov.u32 	%r14911, %r86061;
	mov.u32 	%r14913, %r86063;
	mov.u32 	%r14912, %r86062;
	// begin inline asm
	mma.sync.aligned.m16n8k256.row.col.s32.b1.b1.s32.xor.popc    { %r14911, %r14912, %r14913, %r14914 },    { %r86038, %r86038, %r86038, %r86038 },    { %r86040, %r86040 },            { %r14911, %r14912, %r14913, %r14914 }; 
	// end inline asm
	mov.u32 	%r14928, %r86060;
	mov.u32 	%r14925, %r86057;
	mov.u32 	%r14927, %r86059;
	mov.u32 	%r14926, %r86058;
	// begin inline asm
	mma.sync.aligned.m16n8k256.row.col.s32.b1.b1.s32.xor.popc    { %r14925, %r14926, %r14927, %r14928 },    { %r86038, %r86038, %r86038, %r86038 },    { %r86040, %r86040 },            { %r14925, %r14926, %r14927, %r14928 }; 
	// end inline asm
	// begin inline asm
	mma.sync.aligned.m16n8k256.row.col.s32.b1.b1.s32.xor.popc    { %r14897, %r14898, %r14899, %r14900 },    { %r86038, %r86038, %r86038, %r86038 },    { %r86040, %r86040 },            { %r14897, %r14898, %r14899, %r14900 }; 
	// end inline asm
	// begin inline asm
	mma.sync.aligned.m16n8k256.row.col.s32.b1.b1.s32.xor.popc    { %r14911, %r14912, %r14913, %r14914 },    { %r86038, %r86038, %r86038, %r86038 },    { %r86040, %r86040 },            { %r14911, %r14912, %r14913, %r14914 }; 
	// end inline asm
	// begin inline asm
	mma.sync.aligned.m16n8k256.row.col.s32.b1.b1.s32.xor.popc    { %r14925, %r14926, %r14927, %r14928 },    { %r86038, %r86038, %r86038, %r86038 },    { %r86040, %r86040 },            { %r14925, %r14926, %r14927, %r14928 }; 
	// end inline asm
	// begin inline asm
	mma.sync.aligned.m16n8k256.row.col.s32.b1.b1.s32.xor.popc    { %r14897, %r14898, %r14899, %r14900 },    { %r86038, %r86038, %r86038, %r86038 },    { %r86040, %r86040 },            { %r14897, %r14898, %r14899, %r14900 }; 
	// end inline asm
	// begin inline asm
	mma.sync.aligned.m16n8k256.row.col.s32.b1.b1.s32.xor.popc    { %r14911, %r14912, %r14913, %r14914 },    { %r86038, %r86038, %r86038, %r86038 },    { %r86040, %r86040 },            { %r14911, %r14912, %r14913, %r14914 }; 
	// end inline asm
	// begin inline asm
	mma.sync.aligned.m16n8k256.row.col.s32.b1.b1.s32.xor.popc    { %r14925, %r14926, %r14927, %r14928 },    { %r86038, %r86038, %r86038, %r86038 },    { %r86040, %r86040 },            { %r14925, %r14926, %r14927, %r14928 }; 
	// end inline asm
	// begin inline asm
	mma.sync.aligned.m16n8k256.row.col.s32.b1.b1.s32.xor.popc    { %r14897, %r14898, %r14899, %r14900 },    { %r86038, %r86038, %r86038, %r86038 },    { %r86040, %r86040 },            { %r14897, %r14898, %r14899, %r14900 }; 
	// end inline asm
	// begin inline asm
	mma.sync.aligned.m16n8k256.row.col.s32.b1.b1.s32.xor.popc    { %r14911, %r14912, %r14913, %r14914 },    { %r86038, %r86038, %r86038, %r86038 },    { %r86040, %r86040 },            { %r14911, %r14912, %r14913, %r14914 }; 
	// end inline asm
	// begin inline asm
	mma.sync.aligned.m16n8k256.row.col.s32.b1.b1.s32.xor.popc    { %r14925, %r14926, %r14927, %r14928 },    { %r86038, %r86038, %r86038, %r86038 },    { %r86040, %r86040 },            { %r14925, %r14926, %r14927, %r14928 }; 
	// end inline asm
	// begin inline asm
	mma.sync.aligned.m16n8k256.row.col.s32.b1.b1.s32.xor.popc    { %r14897, %r14898, %r14899, %r14900 },    { %r86038, %r86038, %r86038, %r86038 },    { %r86040, %r86040 },            { %r14897, %r14898, %r14899, %r14900 }; 
	// end inline asm
	// begin inline asm
	mma.sync.aligned.m16n8k256.row.col.s32.b1.b1.s32.xor.popc    { %r14911, %r14912, %r14913, %r14914 },    { %r86038, %r86038, %r86038, %r86038 },    { %r86040, %r86040 },            { %r14911, %r14912, %r14913, %r14914 }; 
	// end inline asm
	// begin inline asm
	mma.sync.aligned.m16n8k256.row.col.s32.b1.b1.s32.xor.popc    { %r14925, %r14926, %r14927, %r14928 },    { %r86038, %r86038, %r86038, %r86038 },    { %r86040, %r86040 },            { %r14925, %r14926, %r14927, %r14928 }; 
	// end inline asm
	// begin inline asm
	mma.sync.aligned.m16n8k256.row.col.s32.b1.b1.s32.xor.popc    { %r14897, %r14898, %r14899, %r14900 },    { %r86038, %r86038, %r86038, %r86038 },    { %r86040, %r86040 },            { %r14897, %r14898, %r14899, %r14900 }; 
	// end inline asm
	// begin inline asm
	mma.sync.aligned.m16n8k256.row.col.s32.b1.b1.s32.xor.popc    { %r14911, %r14912, %r14913, %r14914 },    { %r86038, %r86038, %r86038, %r86038 },    { %r86040, %r86040 },            { %r14911, %r14912, %r14913, %r14914 }; 
	// end inline asm
	// begin inline asm
	mma.sync.aligned.m16n8k256.row.col.s32.b1.b1.s32.xor.popc    { %r14925, %r14926, %r14927, %r14928 },    { %r86038, %r86038, %r86038, %r86038 },    { %r86040, %r86040 },            { %r14925, %r14926, %r14927, %r14928 }; 
	// end inline asm
	// begin inline asm
	mma.sync.aligned.m16n8k256.row.col.s32.b1.b1.s32.xor.popc    { %r14897, %r14898, %r14899, %r14900 },    { %r86038, %r86038, %r86038, %r86038 },    { %r86040, %r86040 },            { %r14897, %r14898, %r14899, %r14900 }; 
	// end inline asm
	// begin inline asm
	mma.sync.aligned.m16n8k256.row.col.s32.b1.b1.s32.xor.popc    { %r14911, %r14912, %r14913, %r14914 },    { %r86038, %r86038, %r86038, %r86038 },    { %r86040, %r86040 },            { %r14911, %r14912, %r14913, %r14914 }; 
	// end inline asm
	// begin inline asm
	mma.sync.aligned.m16n8k256.row.col.s32.b1.b1.s32.xor.popc    { %r14925, %r14926, %r14927, %r14928 },    { %r86038, %r86038, %r86038, %r86038 },    { %r86040, %r86040 },            { %r14925, %r14926, %r14927, %r14928 }; 
	// end inline asm
	// begin inline asm
	mma.sync.aligned.m16n8k256.row.col.s32.b1.b1.s32.xor.popc    { %r14897, %r14898, %r14899, %r14900 },    { %r86038, %r86038, %r86038, %r86038 },    { %r86040, %r86040 },            { %r14897, %r14898, %r14899, %r14900 }; 
	// end inline asm
	// begin inline asm
	mma.sync.aligned.m16n8k256.row.col.s32.b1.b1.s32.xor.popc    { %r14911, %r14912, %r14913, %r14914 },    { %r86038, %r86038, %r86038, %r86038 },    { %r86040, %r86040 },            { %r14911, %r14912, %r14913, %r14914 }; 
	// end inline asm
	// begin inline asm
	mma.sync.aligned.m16n8k256.row.col.s32.b1.b1.s32.xor.popc    { %r14925, %r14926, %r14927, %r14928 },    { %r86038, %r86038, %r86038, %r86038 },    { %r86040, %r86040 },            { %r14925, %r14926, %r14927, %r14928 }; 
	// end inline asm
	// begin inline asm
	mma.sync.aligned.m16n8k256.row.col.s32.b1.b1.s32.xor.popc    { %r14897, %r14898, %r14899, %r14900 },    { %r86038, %r86038, %r86038, %r86038 },    { %r86040, %r86040 },            { %r14897, %r14898, %r14899, %r14900 }; 
	// end inline asm
	// begin inline asm
	mma.sync.aligned.m16n8k256.row.col.s32.b1.b1.s32.xor.popc    { %r14911, %r14912, %r14913, %r14914 },    { %r86038, %r86038, %r86038, %r86038 },    { %r86040, %r86040 },            { %r14911, %r14912, %r14913, %r14914 }; 
	// end inline asm
	// begin inline asm
	mma.sync.aligned.m16n8k256.row.col.s32.b1.b1.s32.xor.popc    { %r14925, %r14926, %r14927, %r14928 },    { %r86038, %r86038, %r86038, %r86038 },    { %r86040, %r86040 },            { %r14925, %r14926, %r14927, %r14928 }; 
	// end inline asm
	// begin inline asm
	mma.sync.aligned.m16n8k256.row.col.s32.b1.b1.s32.xor.popc    { %r14897, %r14898, %r14899, %r14900 },    { %r86038, %r86038, %r86038, %r86038 },    { %r86040, %r86040 },            { %r14897, %r14898, %r14899, %r14900 }; 
	// end inline asm
	// begin inline asm
	mma.sync.aligned.m16n8k256.row.col.s32.b1.b1.s32.xor.popc    { %r14911, %r14912, %r14913, %r14914 },    { %r86038, %r86038, %r86038, %r86038 },    { %r86040, %r86040 },            { %r14911, %r14912, %r14913, %r14914 }; 
	// end inline asm
	// begin inline asm
	mma.sync.aligned.m16n8k256.row.col.s32.b1.b1.s32.xor.popc    { %r14925, %r14926, %r14927, %r14928 },    { %r86038, %r86038, %r86038, %r86038 },    { %r86040, %r86040 },            { %r14925, %r14926, %r14927, %r14928 }; 
	// end inline asm
	// begin inline asm
	mma.sync.aligned.m16n8k256.row.col.s32.b1.b1.s32.xor.popc    { %r14897, %r14898, %r14899, %r14900 },    { %r86038, %r86038, %r86038, %r86038 },    { %r86040, %r86040 },            { %r14897, %r14898, %r14899, %r14900 }; 
	// end inline asm
	// begin inline asm
	mma.sync.aligned.m16n8k256.row.col.s32.b1.b1.s32.xor.popc    { %r14911, %r14912, %r14913, %r14914 },    { %r86038, %r86038, %r86038, %r86038 },    { %r86040, %r86040 },            { %r14911, %r14912, %r14913, %r14914 }; 
	// end inline asm
	// begin inline asm
	mma.sync.aligned.m16n8k256.row.col.s32.b1.b1.s32.xor.popc    { %r14925, %r14926, %r14927, %r14928 },    { %r86038, %r86038, %r86038, %r86038 },    { %r86040, %r86040 },            { %r14925, %r14926, %r14927, %r14928 }; 
	// end inline asm
	// begin inline asm
	mma.sync.aligned.m16n8k256.row.col.s32.b1.b1.s32.xor.popc    { %r14897, %r14898, %r14899, %r14900 },    { %r86038, %r86038, %r86038, %r86038 },    { %r86040, %r86040 },            { %r14897, %r14898, %r14899, %r14900 }; 
	// end inline asm
	// begin inline asm
	mma.sync.aligned.m16n8k256.row.col.s32.b1.b1.s32.xor.popc    { %r14911, %r14912, %r14913, %r14914 },    { %r86038, %r86038, %r86038, %r86038 },    { %r86040, %r86040 },            { %r14911, %r14912, %r14913, %r14914 }; 
	// end inline asm
	// begin inline asm
	mma.sync.aligned.m16n8k256.row.col.s32.b1.b1.s32.xor.popc    { %r14925, %r14926, %r14927, %r14928 },    { %r86038, %r86038, %r86038, %r86038 },    { %r86040, %r86040 },            { %r14925, %r14926, %r14927, %r14928 }; 
	// end inline asm
	// begin inline asm
	mma.sync.aligned.m16n8k256.row.col.s32.b1.b1.s32.xor.popc    { %r14897, %r14898, %r14899, %r14900 },    { %r86038, %r86038, %r86038, %r86038 },    { %r86040, %r86040 },            { %r14897, %r14898, %r14899, %r14900 }; 
	// end inline asm
	// begin inline asm
	mma.sync.aligned.m16n8k256.row.col.s32.b1.b1.s32.xor.popc    { %r14911, %r14912, %r14913, %r14914 },    { %r86038, %r86038, %r86038, %r86038 },    { %r86040, %r86040 },            { %r14911, %r14912, %r14913, %r14914 }; 
	// end inline asm
	// begin inline asm
	mma.sync.aligned.m16n8k256.row.col.s32.b1.b1.s32.xor.popc    { %r14925, %r14926, %r14927, %r14928 },    { %r86038, %r86038, %r86038, %r86038 },    { %r86040, %r86040 },            { %r14925, %r14926, %r14927, %r14928 }; 
	// end inline asm
	// begin inline asm
	mma.sync.aligned.m16n8k256.row.col.s32.b1.b1.s32.xor.popc    { %r14897, %r14898, %r14899, %r14900 },    { %r86038, %r86038, %r86038, %r86038 },    { %r86040, %r86040 },            { %r14897, %r14898, %r14899, %r14900 }; 
	// end inline asm
	// begin inline asm
	mma.sync.aligned.m16n8k256.row.col.s32.b1.b1.s32.xor.popc    { %r14911, %r14912, %r14913, %r14914 },    { %r86038, %r86038, %r86038, %r86038 },    { %r86040, %r86040 },            { %r14911, %r14912, %r14913, %r14914 }; 
	// end inline asm
	// begin inline asm
	mma.sync.aligned.m16n8k256.row.col.s32.b1.b1.s32.xor.popc    { %r14925, %r14926, %r14927, %r14928 },    { %r86038, %r86038, %r86038, %r86038 },    { %r86040, %r86040 },            { %r14925, %r14926, %r14927, %r14928 }; 
	// end inline asm
	// begin inline asm
	mma.sync.aligned.m16n8k256.row.col.s32.b1.b1.s32.xor.popc    { %r14897, %r14898, %r14899, %r14900 },    { %r86038, %r86038, %r86038, %r86038 },    { %r86040, %r86040 },            { %r14897, %r14898, %r14899, %r14900 }; 
	// end inline asm
	// begin inline asm
	mma.sync.aligned.m16n8k256.row.col.s32.b1.b1.s32.xor.popc    { %r14911, %r14912, %r14913, %r14914 },    { %r86038, %r86038, %r86038, %r86038 },    { %r86040, %r86040 },            { %r14911, %r14912, %r14913, %r14914 }; 
	// end inline asm
	// begin inline asm
	mma.sync.aligned.m16n8k256.row.col.s32.b1.b1.s32.xor.popc    { %r14925, %r14926, %r14927, %r14928 },    { %r86038, %r86038, %r86038, %r86038 },    { %r86040, %r86040 },            { %r14925, %r14926, %r14927, %r14928 }; 
	// end inline asm
	// begin inline asm
	mma.sync.aligned.m16n8k256.row.col.s32.b1.b1.s32.xor.popc    { %r14897, %r14898, %r14899, %r14900 },    { %r86038, %r86038, %r86038, %r86038 },    { %r86040, %r86040 },            { %r14897, %r14898, %r14899, %r14900 }; 
	// end inline asm
	// begin inline asm
	mma.sync.aligned.m16n8k256.row.col.s32.b1.b1.s32.xor.popc    { %r14911, %r14912, %r14913, %r14914 },    { %r86038, %r86038, %r86038, %r86038 },    { %r86040, %r86040 },            { %r14911, %r14912, %r14913, %r14914 }; 
	// end inline asm
	// begin inline asm
	mma.sync.aligned.m16n8k256.row.col.s32.b1.b1.s32.xor.popc    { %r14925, %r14926, %r14927, %r14928 },    { %r86038, %r86038, %r86038, %r86038 },    { %r86040, %r86040 },            { %r14925, %r14926, %r14927, %r14928 }; 
	// end inline asm
	// begin inline asm
	mma.sync.aligned.m16n8k256.row.col.s32.b1.b1.s32.xor.popc    { %r14897, %r14898, %r14899, %r14900 },    { %r86038, %r86038, %r86038, %r86038 },    { %r86040, %r86040 },            { %r14897, %r14898, %r14899, %r14900 }; 
	// end inline asm
	// begin inline asm
	mma.sync.aligned.m16n8k256.row.col.s32.b1.b1.s32.xor.popc    { %r14911, %r14912, %r14913, %r14914 },    { %r86038, %r86038, %r86038, %r86038 },    { %r86040, %r86040 },            { %r14911, %r14912, %r14913, %r14914 }; 
	// end inline asm
	// begin inline asm
	mma.sync.aligned.m16n8k256.row.col.s32.b1.b1.s32.xor.popc    { %r14925, %r14926, %r14927, %r14928 },    { %r86038, %r86038, %r86038, %r86038 },    { %r86040, %r86040 },            { %r14925, %r14926, %r14927, %r14928 }; 
	// end inline asm
	// begin inline asm
	mma.sync.aligned.m16n8k256.row.col.s32.b1.b1.s32.xor.popc    { %r14897, %r14898, %r14899, %r14900 },    { %r86038, %r86038, %r86038, %r86038 },    { %r86040, %r86040 },            { %r14897, %r14898, %r14899, %r14900 }; 
	// end inline asm
	// begin inline asm
	mma.sync.aligned.m16n8k256.row.col.s32.b1.b1.s32.xor.popc    { %r14911, %r14912, %r14913, %r14914 },    { %r86038, %r86038, %r86038, %r86038 },    { %r86040, %r86040 },            { %r14911, %r14912, %r14913, %r14914 }; 
	// end inline asm
	// begin inline asm
	mma.sync.aligned.m16n8k256.row.col.s32.b1.b1.s32.xor.popc    { %r14925, %r14926, %r14927, %r14928 },    { %r86038, %r86038, %r86038, %r86038 },    { %r86040, %r86040 },            { %r14925, %r14926, %r14927, %r14928 }; 
	// end inline asm
	// begin inline asm
	mma.sync.aligned.m16n8k256.row.col.s32.b1.b1.s32.xor.popc    { %r14897, %r14898, %r14899, %r14900 },    { %r86038, %r86038, %r86038, %r86038 },    { %r86040, %r86040 },            { %r14897, %r14898, %r14899, %r14900 }; 
	// end inline asm
	// begin inline asm
	mma.sync.aligned.m16n8k256.row.col.s32.b1.b1.s32.xor.popc    { %r14911, %r14912, %r14913, %r14914 },    { %r86038, %r86038, %r86038, %r86038 },    { %r86040, %r86040 },            { %r14911, %r14912, %r14913, %r14914 }; 
	// end inline asm
	// begin inline asm
	mma.sync.aligned.m16n8k256.row.col.s32.b1.b1.s32.xor.popc    { %r14925, %r14926, %r14927, %r14928 },    { %r86038, %r86038, %r86038, %r86038 },    { %r86040, %r86040 },            { %r14925, %r14926, %r14927, %r14928 }; 
	// end inline asm
	// begin inline asm
	mma.sync.aligned.m16n8k256.row.col.s32.b1.b1.s32.xor.popc    { %r14897, %r14898, %r14899, %r14900 },    { %r86038, %r86038, %r86038, %r86038 },    { %r86040, %r86040 },            { %r14897, %r14898, %r14899, %r14900 }; 
	// end inline asm
	// begin inline asm
	mma.sync.aligned.m16n8k256.row.col.s32.b1.b1.s32.xor.popc    { %r14911, %r14912, %r14913, %r14914 },    { %r86038, %r86038, %r86038, %r86038 },    { %r86040, %r86040 },            { %r14911, %r14912, %r14913, %r14914 }; 
	// end inline asm
	// begin inline asm
	mma.sync.aligned.m16n8k256.row.col.s32.b1.b1.s32.xor.popc    { %r14925, %r14926, %r14927, %r14928 },    { %r86038, %r86038, %r86038, %r86038 },    { %r86040, %r86040 },            { %r14925, %r14926, %r14927, %r14928 }; 
	// end inline asm
	// begin inline asm
	mma.sync.aligned.m16n8k256.row.col.s32.b1.b1.s32.xor.popc    { %r14897, %r14898, %r14899, %r14900 },    { %r86038, %r86038, %r86038, %r86038 },    { %r86040, %r86040 },            { %r14897, %r14898, %r14899, %r14900 }; 
	// end inline asm
	// begin inline asm
	mma.sync.aligned.m16n8k256.row.col.s32.b1.b1.s32.xor.popc    { %r14911, %r14912, %r14913, %r14914 },    { %r86038, %r86038, %r86038, %r86038 },    { %r86040, %r86040 },            { %r14911, %r14912, %r14913, %r14914 }; 
	// end inline asm
	// begin inline asm
	mma.sync.aligned.m16n8k256.row.col.s32.b1.b1.s32.xor.popc    { %r14925, %r14926, %r14927, %r14928 },    { %r86038, %r86038, %r86038, %r86038 },    { %r86040, %r86040 },            { %r14925, %r14926, %r14927, %r14928 }; 
	// end inline asm
	// begin inline asm
	mma.sync.aligned.m16n8k256.row.col.s32.b1.b1.s32.xor.popc    { %r14897, %r14898, %r14899, %r14900 },    { %r86038, %r86038, %r86038, %r86038 },    { %r86040, %r86040 },            { %r14897, %r14898, %r14899, %r14900 }; 
	// end inline asm
	// begin inline asm
	mma.sync.aligned.m16n8k256.row.col.s32.b1.b1.s32.xor.popc    { %r14911, %r14912, %r14913, %r14914 },    { %r86038, %r86038, %r86038, %r86038 },    { %r86040, %r86040 },            { %r14911, %r14912, %r14913, %r14914 }; 
	// end inline asm
	// begin inline asm
	mma.sync.aligned.m16n8k256.row.col.s32.b1.b1.s32.xor.popc    { %r14925, %r14926, %r14927, %r14928 },    { %r86038, %r86038, %r86038, %r86038 },    { %r86040, %r86040 },            { %r14925, %r14926, %r14927, %r14928 }; 
	// end inline asm
	// begin inline asm
	mma.sync.aligned.m16n8k256.row.col.s32.b1.b1.s32.xor.popc    { %r14897, %r14898, %r14899, %r14900 },    { %r86038, %r86038, %r86038, %r86038 },    { %r86040, %r86040 },            { %r14897, %r14898, %r14899, %r14900 }; 
	// end inline asm
	// begin inline asm
	mma.sync.aligned.m16n8k256.row.col.s32.b1.b1.s32.xor.popc    { %r14911, %r14912, %r14913, %r14914 },    { %r86038, %r86038, %r86038, %r86038 },    { %r86040, %r86040 },            { %r14911, %r14912, %r14913, %r14914 }; 
	// end inline asm
	// begin inline asm
	mma.sync.aligned.m16n8k256.row.col.s32.b1.b1.s32.xor.popc    { %r14925, %r14926, %r14927, %r14928 },    { %r86038, %r86038, %r86038, %r86038 },    { %r86040, %r86040 },            { %r14925, %r14926, %r14927, %r14928 }; 
	// end inline asm
	// begin inline asm
	mma.sync.aligned.m16n8k256.row.col.s32.b1.b1.s32.xor.popc    { %r14897, %r14898, %r14899, %r14900 },    { %r86038, %r86038, %r86038, %r86038 },    { %r86040, %r86040 },            { %r14897, %r14898, %r14899, %r14900 }; 
	// end inline asm
	// begin inline asm
	mma.sync.aligned.m16n8k256.row.col.s32.b1.b1.s32.xor.popc    { %r14911, %r14912, %r14913, %r14914 },    { %r86038, %r86038, %r86038, %r86038 },    { %r86040, %r86040 },            { %r14911, %r14912, %r14913, %r14914 }; 
	// end inline asm
	// begin inline asm
	mma.sync.aligned.m16n8k256.row.col.s32.b1.b1.s32.xor.popc    { %r14925, %r14926, %r14927, %r14928 },    { %r86038, %r86038, %r86038, %r86038 },    { %r86040, %r86040 },            { %r14925, %r14926, %r14927, %r14928 }; 
	// end inline asm
	// begin inline asm
	mma.sync.aligned.m16n8k256.row.col.s32.b1.b1.s32.xor.popc    { %r14897, %r14898, %r14899, %r14900 },    { %r86038, %r86038, %r86038, %r86038 },    { %r86040, %r86040 },            { %r14897, %r14898, %r14899, %r14900 }; 
	// end inline asm
	// begin inline asm
	mma.sync.aligned.m16n8k256.row.col.s32.b1.b1.s32.xor.popc    { %r14911, %r14912, %r14913, %r14914 },    { %r86038, %r86038, %r86038, %r86038 },    { %r86040, %r86040 },            { %r14911, %r14912, %r14913, %r14914 }; 
	// end inline asm
	// begin inline asm
	mma.sync.aligned.m16n8k256.row.col.s32.b1.b1.s32.xor.popc    { %r14925, %r14926, %r14927, %r14928 },    { %r86038, %r86038, %r86038, %r86038 },    { %r86040, %r86040 },            { %r14925, %r14926, %r14927, %r14928 }; 
	// end inline asm
	// begin inline asm
	mma.sync.aligned.m16n8k256.row.col.s32.b1.b1.s32.xor.popc    { %r14897, %r14898, %r14899, %r14900 },    { %r86038, %r86038, %r86038, %r86038 },    { %r86040, %r86040 },            { %r14897, %r14898, %r14899, %r14900 }; 
	// end inline asm
	// begin inline asm
	mma.sync.aligned.m16n8k256.row.col.s32.b1.b1.s32.xor.popc    { %r14911, %r14912, %r14913, %r14914 },    { %r86038, %r86038, %r86038, %r86038 },    { %r86040, %r86040 },            { %r14911, %r14912, %r14913, %r14914 }; 
	// end inline asm
	// begin inline asm
	mma.sync.aligned.m16n8k256.row.col.s32.b1.b1.s32.xor.popc    { %r14925, %r14926, %r14927, %r14928 },    { %r86038, %r86038, %r86038, %r86038 },    { %r86040, %r86040 },            { %r14925, %r14926, %r14927, %r14928 }; 
	// end inline asm
	// begin inline asm
	mma.sync.aligned.m16n8k256.row.col.s32.b1.b1.s32.xor.popc    { %r14897, %r14898, %r14899, %r14900 },    { %r86038, %r86038, %r86038, %r86038 },    { %r86040, %r86040 },            { %r14897, %r14898, %r14899, %r14900 }; 
	// end inline asm
	// begin inline asm
	mma.sync.aligned.m16n8k256.row.col.s32.b1.b1.s32.xor.popc    { %r14911, %r14912, %r14913, %r14914 },    { %r86038, %r86038, %r86038, %r86038 },    { %r86040, %r86040 },            { %r14911, %r14912, %r14913, %r14914 }; 
	// end inline asm
	// begin inline asm
	mma.sync.aligned.m16n8k256.row.col.s32.b1.b1.s32.xor.popc    { %r14925, %r14926, %r14927, %r14928 },    { %r86038, %r86038, %r86038, %r86038 },    { %r86040, %r86040 },            { %r14925, %r14926, %r14927, %r14928 }; 
	// end inline asm
	// begin inline asm
	mma.sync.aligned.m16n8k256.row.col.s32.b1.b1.s32.xor.popc    { %r14897, %r14898, %r14899, %r14900 },    { %r86038, %r86038, %r86038, %r86038 },    { %r86040, %r86040 },            { %r14897, %r14898, %r14899, %r14900 }; 
	// end inline asm
	// begin inline asm
	mma.sync.aligned.m16n8k256.row.col.s32.b1.b1.s32.xor.popc    { %r14911, %r14912, %r14913, %r14914 },    { %r86038, %r86038, %r86038, %r86038 },    { %r86040, %r86040 },            { %r14911, %r14912, %r14913, %r14914 }; 
	// end inline asm
	// begin inline asm
	mma.sync.aligned.m16n8k256.row.col.s32.b1.b1.s32.xor.popc    { %r14925, %r14926, %r14927, %r14928 },    { %r86038, %r86038, %r86038, %r86038 },    { %r86040, %r86040 },            { %r14925, %r14926, %r14927, %r14928 }; 
	// end inline asm
	// begin inline asm
	mma.sync.aligned.m16n8k256.row.col.s32.b1.b1.s32.xor.popc    { %r14897, %r14898, %r14899, %r14900 },    { %r86038, %r86038, %r86038, %r86038 },    { %r86040, %r86040 },            { %r14897, %r14898, %r14899, %r14900 }; 
	// end inline asm
	// begin inline asm
	mma.sync.aligned.m16n8k256.row.col.s32.b1.b1.s32.xor.popc    { %r14911, %r14912, %r14913, %r14914 },    { %r86038, %r86038, %r86038, %r86038 },    { %r86040, %r86040 },            { %r14911, %r14912, %r14913, %r14914 }; 
	// end inline asm
	// begin inline asm
	mma.sync.aligned.m16n8k256.row.col.s32.b1.b1.s32.xor.popc    { %r14925, %r14926, %r14927, %r14928 },    { %r86038, %r86038, %r86038, %r86038 },    { %r86040, %r86040 },            { %r14925, %r14926, %r14927, %r14928 }; 
	// end inline asm
	// begin inline asm
	mma.sync.aligned.m16n8k256.row.col.s32.b1.b1.s32.xor.popc    { %r14897, %r14898, %r14899, %r14900 },    { %r86038, %r86038, %r86038, %r86038 },    { %r86040, %r86040 },            { %r14897, %r14898, %r14899, %r14900 }; 
	// end inline asm
	// begin inline asm
	mma.sync.aligned.m16n8k256.row.col.s32.b1.b1.s32.xor.popc    { %r14911, %r14912, %r14913, %r14914 },    { %r86038, %r86038, %r86038, %r86038 },    { %r86040, %r86040 },            { %r14911, %r14912, %r14913, %r14914 }; 
	// end inline asm
	// begin inline asm
	mma.sync.aligned.m16n8k256.row.col.s32.b1.b1.s32.xor.popc    { %r14925, %r14926, %r14927, %r14928 },    { %r86038, %r86038, %r86038, %r86038 },    { %r86040, %r86040 },            { %r14925, %r14926, %r14927, %r14928 }; 
	// end inline asm
	// begin inline asm
	mma.sync.aligned.m16n8k256.row.col.s32.b1.b1.s32.xor.popc    { %r14897, %r14898, %r14899, %r14900 },    { %r86038, %r86038, %r86038, %r86038 },    { %r86040, %r86040 },            { %r14897, %r14898, %r14899, %r14900 }; 
	// end inline asm
	// begin inline asm
	mma.sync.aligned.m16n8k256.row.col.s32.b1.b1.s32.xor.popc    { %r14911, %r14912, %r14913, %r14914 },    { %r86038, %r86038, %r86038, %r86038 },    { %r86040, %r86040 },            { %r14911, %r14912, %r14913, %r14914 }; 
	// end inline asm
	// begin inline asm
	mma.sync.aligned.m16n8k256.row.col.s32.b1.b1.s32.xor.popc    { %r14925, %r14926, %r14927, %r14928 },    { %r86038, %r86038, %r86038, %r86038 },    { %r86040, %r86040 },            { %r14925, %r14926, %r14927, %r14928 }; 
	// end inline asm
	// begin inline asm
	mma.sync.aligned.m16n8k256.row.col.s32.b1.b1.s32.xor.popc    { %r14897, %r14898, %r14899, %r14900 },    { %r86038, %r86038, %r86038, %r86038 },    { %r86040, %r86040 },            { %r14897, %r14898, %r14899, %r14900 }; 
	// end inline asm
	// begin inline asm
	mma.sync.aligned.m16n8k256.row.col.s32.b1.b1.s32.xor.popc    { %r14911, %r14912, %r14913, %r14914 },    { %r86038, %r86038, %r86038, %r86038 },    { %r86040, %r86040 },            { %r14911, %r14912, %r14913, %r14914 }; 
	// end inline asm
	// begin inline asm
	mma.sync.aligned.m16n8k256.row.col.s32.b1.b1.s32.xor.popc    { %r14925, %r14926, %r14927, %r14928 },    { %r86038, %r86038, %r86038, %r86038 },    { %r86040, %r86040 },            { %r14925, %r14926, %r14927, %r14928 }; 
	// end inline asm
	// begin inline asm
	mma.sync.aligned.m16n8k256.row.col.s32.b1.b1.s32.xor.popc    { %r14897, %r14898, %r14899, %r14900 },    { %r86038, %r86038, %r86038, %r86038 },    { %r86040, %r86040 },            { %r14897, %r14898, %r14899, %r14900 }; 
	// end inline asm
	// begin inline asm
	mma.sync.aligned.m16n8k256.row.col.s32.b1.b1.s32.xor.popc    { %r14911, %r14912, %r14913, %r14914 },    { %r86038, %r86038, %r86038, %r86038 },    { %r86040, %r86040 },            { %r14911, %r14912, %r14913, %r14914 }; 
	// end inline asm
	// begin inline asm
	mma.sync.aligned.m16n8k256.row.col.s32.b1.b1.s32.xor.popc    { %r14925, %r14926, %r14927, %r14928 },    { %r86038, %r86038, %r86038, %r86038 },    { %r86040, %r86040 },            { %r14925, %r14926, %r14927, %r14928 }; 
	// end inline asm
	// begin inline asm
	mma.sync.aligned.m16n8k256.row.col.s32.b1.b1.s32.xor.popc    { %r14897, %r14898, %r14899, %r14900 },    { %r86038, %r86038, %r86038, %r86038 },    { %r86040, %r86040 },            { %r14897, %r14898, %r14899, %r14900 }; 
	// end inline asm
	// begin inline asm
	mma.sync.aligned.m16n8k256.row.col.s32.b1.b1.s32.xor.popc    { %r14911, %r14912, %r14913, %r14914 },    { %r86038, %r86038, %r86038, %r86038 },    { %r86040, %r86040 },            { %r14911, %r14912, %r14913, %r14914 }; 
	// end inline asm
	// begin inline asm
	mma.sync.aligned.m16n8k256.row.col.s32.b1.b1.s32.xor.popc    { %r14925, %r14926, %r14927, %r14928 },    { %r86038, %r86038, %r86038, %r86038 },    { %r86040, %r86040 },            { %r14925, %r14926, %r14927, %r14928 }; 
	// end inline asm
	// begin inline asm
	mma.sync.aligned.m16n8k256.row.col.s32.b1.b1.s32.xor.popc    { %r14897, %r14898, %r14899, %r14900 },    { %r86038, %r86038, %r86038, %r86038 },    { %r86040, %r86040 },            { %r14897, %r14898, %r14899, %r14900 }; 
	// end inline asm
	// begin inline asm
	mma.sync.aligned.m16n8k256.row.col.s32.b1.b1.s32.xor.popc    { %r14911, %r14912, %r14913, %r14914 },    { %r86038, %r86038, %r86038, %r86038 },    { %r86040, %r86040 },            { %r14911, %r14912, %r14913, %r14914 }; 
	// end inline asm
	// begin inline asm
	mma.sync.aligned.m16n8k256.row.col.s32.b1.b1.s32.xor.popc    { %r14925, %r14926, %r14927, %r14928 },    { %r86038, %r86038, %r86038, %r86038 },    { %r86040, %r86040 },            { %r14925, %r14926, %r14927, %r14928 }; 
	// end inline asm
	// begin inline asm
	mma.sync.aligned.m16n8k256.row.col.s32.b1.b1.s32.xor.popc    { %r14897, %r14898, %r14899, %r14900 },    { %r86038, %r86038, %r86038, %r86038 },    { %r86040, %r86040 },            { %r14897, %r14898, %r14899, %r14900 }; 
	// end inline asm
	// begin inline asm
	mma.sync.aligned.m16n8k256.row.col.s32.b1.b1.s32.xor.popc    { %r14911, %r14912, %r14913, %r14914 },    { %r86038, %r86038, %r86038, %r86038 },    { %r86040, %r86040 },            { %r14911, %r14912, %r14913, %r14914 }; 
	// end inline asm
	// begin inline asm
	mma.sync.aligned.m16n8k256.row.col.s32.b1.b1.s32.xor.popc    { %r14925, %r14926, %r14927, %r14928 },    { %r86038, %r86038, %r86038, %r86038 },    { %r86040, %r86040 },            { %r14925, %r14926, %r14927, %r14928 }; 
	// end inline asm
	// begin inline asm
	mma.sync.aligned.m16n8k256.row.col.s32.b1.b1.s32.xor.popc    { %r14897, %r14898, %r14899, %r14900 },    { %r86038, %r86038, %r86038, %r86038 },    { %r86040, %r86040 },            { %r14897, %r14898, %r14899, %r14900 }; 
	// end inline asm
	// begin inline asm
	mma.sync.aligned.m16n8k256.row.col.s32.b1.b1.s32.xor.popc    { %r14911, %r14912, %r14913, %r14914 },    { %r86038, %r86038, %r86038, %r86038 },    { %r86040, %r86040 },            { %r14911, %r14912, %r14913, %r14914 }; 
	// end inline asm
	// begin inline asm
	mma.sync.aligned.m16n8k256.row.col.s32.b1.b1.s32.xor.popc    { %r14925, %r14926, %r14927, %r14928 },    { %r86038, %r86038, %r86038, %r86038 },    { %r86040, %r86040 },            { %r14925, %r14926, %r14927, %r14928 }; 
	// end inline asm
	// begin inline asm
	mma.sync.aligned.m16n8k256.row.col.s32.b1.b1.s32.xor.popc    { %r14897, %r14898, %r14899, %r14900 },    { %r86038, %r86038, %r86038, %r86038 },    { %r86040, %r86040 },            { %r14897, %r14898, %r14899, %r14900 }; 
	// end inline asm
	// begin inline asm
	mma.sync.aligned.m16n8k256.row.col.s32.b1.b1.s32.xor.popc    { %r14911, %r14912, %r14913, %r14914 },    { %r86038, %r86038, %r86038, %r86038 },    { %r86040, %r86040 },            { %r14911, %r14912, %r14913, %r14914 }; 
	// end inline asm
	// begin inline asm
	mma.sync.aligned.m16n8k256.row.col.s32.b1.b1.s32.xor.popc    { %r14925, %r14926, %r14927, %r14928 },    { %r86038, %r86038, %r86038, %r86038 },    { %r86040, %r86040 },            { %r14925, %r14926, %r14927, %r14928 }; 
	// end inline asm
	// begin inline asm
	mma.sync.aligned.m16n8k256.row.col.s32.b1.b1.s32.xor.popc    { %r14897, %r14898, %r14899, %r14900 },    { %r86038, %r86038, %r86038, %r86038 },    { %r86040, %r86040 },            { %r14897, %r14898, %r14899, %r14900 }; 
	// end inline asm
	// begin inline asm
	mma.sync.aligned.m16n8k256.row.col.s32.b1.b1.s32.xor.popc    { %r14911, %r14912, %r14913, %r14914 },    { %r86038, %r86038, %r86038, %r86038 },    { %r86040, %r86040 },            { %r14911, %r14912, %r14913, %r14914 }; 
	// end inline asm
	// begin inline asm
	mma.sync.aligned.m16n8k256.row.col.s32.b1.b1.s32.xor.popc    { %r14925, %r14926, %r14927, %r14928 },    { %r86038, %r86038, %r86038, %r86038 },    { %r86040, %r86040 },            { %r14925, %r14926, %r14927, %r14928 }; 
	// end inline asm
	// begin inline asm
	mma.sync.aligned.m16n8k256.row.col.s32.b1.b1.s32.xor.popc    { %r14897, %r14898, %r14899, %r14900 },    { %r86038, %r86038, %r86038, %r86038 },    { %r86040, %r86040 },            { %r14897, %r14898, %r14899, %r14900 }; 
	// end inline asm
	// begin inline asm
	mma.sync.aligned.m16n8k256.row.col.s32.b1.b1.s32.xor.popc    { %r14911, %r14912, %r14913, %r14914 },    { %r86038, %r86038, %r86038, %r86038 },    { %r86040, %r86040 },            { %r14911, %r14912, %r14913, %r14914 }; 
	// end inline asm
	// begin inline asm
	mma.sync.aligned.m16n8k256.row.col.s32.b1.b1.s32.xor.popc    { %r14925, %r14926, %r14927, %r14928 },    { %r86038, %r86038, %r86038, %r86038 },    { %r86040, %r86040 },            { %r14925, %r14926, %r14927, %r14928 }; 
	// end inline asm
	// begin inline asm
	mma.sync.aligned.m16n8k256.row.col.s32.b1.b1.s32.xor.popc    { %r14897, %r14898, %r14899, %r14900 },    { %r86038, %r86038, %r86038, %r86038 },    { %r86040, %r86040 },            { %r14897, %r14898, %r14899, %r14900 }; 
	// end inline asm
	// begin inline asm
	mma.sync.aligned.m16n8k256.row.col.s32.b1.b1.s32.xor.popc    { %r14911, %r14912, %r14913, %r14914 },    { %r86038, %r86038, %r86038, %r86038 },    { %r86040, %r86040 },            { %r14911, %r14912, %r14913, %r14914 }; 
	// end inline asm
	// begin inline asm
	mma.sync.aligned.m16n8k256.row.col.s32.b1.b1.s32.xor.popc    { %r14925, %r14926, %r14927, %r14928 },    { %r86038, %r86038, %r86038, %r86038 },    { %r86040, %r86040 },            { %r14925, %r14926, %r14927, %r14928 }; 
	// end inline asm
	// begin inline asm
	mma.sync.aligned.m16n8k256.row.col.s32.b1.b1.s32.xor.popc    { %r14897, %r14898, %r14899, %r14900 },    { %r86038, %r86038, %r86038, %r86038 },    { %r86040, %r86040 },            { %r14897, %r14898, %r14899, %r14900 }; 
	// end inline asm
	// begin inline asm
	mma.sync.aligned.m16n8k256.row.col.s32.b1.b1.s32.xor.popc    { %r14911, %r14912, %r14913, %r14914 },    { %r86038, %r86038, %r86038, %r86038 },    { %r86040, %r86040 },            { %r14911, %r14912, %r14913, %r14914 }; 
	// end inline asm
	// begin inline asm
	mma.sync.aligned.m16n8k256.row.col.s32.b1.b1.s32.xor.popc    { %r14925, %r14926, %r14927, %r14928 },    { %r86038, %r86038, %r86038, %r86038 },    { %r86040, %r86040 },            { %r14925, %r14926, %r14927, %r14928 }; 
	// end inline asm
	// begin inline asm
	mma.sync.aligned.m16n8k256.row.col.s32.b1.b1.s32.xor.popc    { %r14897, %r14898, %r14899, %r14900 },    { %r86038, %r86038, %r86038, %r86038 },    { %r86040, %r86040 },            { %r14897, %r14898, %r14899, %r14900 }; 
	// end inline asm
	// begin inline asm
	mma.sync.aligned.m16n8k256.row.col.s32.b1.b1.s32.xor.popc    { %r14911, %r14912, %r14913, %r14914 },    { %r86038, %r86038, %r86038, %r86038 },    { %r86040, %r86040 },            { %r14911, %r14912, %r14913, %r14914 }; 
	// end inline asm
	// begin inline asm
	mma.sync.aligned.m16n8k256.row.col.s32.b1.b1.s32.xor.popc    { %r14925, %r14926, %r14927, %r14928 },    { %r86038, %r86038, %r86038, %r86038 },    { %r86040, %r86040 },            { %r14925, %r14926, %r14927, %r14928 }; 
	// end inline asm
	// begin inline asm
	mma.sync.aligned.m16n8k256.row.col.s32.b1.b1.s32.xor.popc    { %r14897, %r14898, %r14899, %r14900 },    { %r86038, %r86038, %r86038, %r86038 },    { %r86040, %r86040 },            { %r14897, %r14898, %r14899, %r14900 }; 
	// end inline asm
	// begin inline asm
	mma.sync.aligned.m16n8k256.row.col.s32.b1.b1.s32.xor.popc    { %r14911, %r14912, %r14913, %r14914 },    { %r86038, %r86038, %r86038, %r86038 },    { %r86040, %r86040 },            { %r14911, %r14912, %r14913, %r14914 }; 
	// end inline asm
	// begin inline asm
	mma.sync.aligned.m16n8k256.row.col.s32.b1.b1.s32.xor.popc    { %r14925, %r14926, %r14927, %r14928 },    { %r86038, %r86038, %r86038, %r86038 },    { %r86040, %r86040 },            { %r14925, %r14926, %r14927, %r14928 }; 
	// end inline asm
	// begin inline asm
	mma.sync.aligned.m16n8k256.row.col.s32.b1.b1.s32.xor.popc    { %r14897, %r14898, %r14899, %r14900 },    { %r86038, %r86038, %r86038, %r86038 },    { %r86040, %r86040 },            { %r14897, %r14898, %r14899, %r14900 }; 
	// end inline asm
	// begin inline asm
	mma.sync.aligned.m16n8k256.row.col.s32.b1.b1.s32.xor.popc    { %r14911, %r14912, %r14913, %r14914 },    { %r86038, %r86038, %r86038, %r86038 },    { %r86040, %r86040 },            { %r14911, %r14912, %r14913, %r14914 }; 
	// end inline asm
	// begin inline asm
	mma.sync.aligned.m16n8k256.row.col.s32.b1.b1.s32.xor.popc    { %r14925, %r14926, %r14927, %r14928 },    { %r86038, %r86038, %r86038, %r86038 },    { %r86040, %r86040 },            { %r14925, %r14926, %r14927, %r14928 }; 
	// end inline asm
	// begin inline asm
	mma.sync.aligned.m16n8k256.row.col.s32.b1.b1.s32.xor.popc    { %r14897, %r14898, %r14899, %r14900 },    { %r86038, %r86038, %r86038, %r86038 },    { %r86040, %r86040 },            { %r14897, %r14898, %r14899, %r14900 }; 
	// end inline asm
	// begin inline asm
	mma.sync.aligned.m16n8k256.row.col.s32.b1.b1.s32.xor.popc    { %r14911, %r14912, %r14913, %r14914 },    { %r86038, %r86038, %r86038, %r86038 },    { %r86040, %r86040 },            { %r14911, %r14912, %r14913, %r14914 }; 
	// end inline asm
	// begin inline asm
	mma.sync.aligned.m16n8k256.row.col.s32.b1.b1.s32.xor.popc    { %r14925, %r14926, %r14927, %r14928 },    { %r86038, %r86038, %r86038, %r86038 },    { %r86040, %r86040 },            { %r14925, %r14926, %r14927, %r14928 }; 
	// end inline asm
	// begin inline asm
	mma.sync.aligned.m16n8k256.row.col.s32.b1.b1.s32.xor.popc    { %r14897, %r14898, %r14899, %r14900 },    { %r86038, %r86038, %r86038, %r86038 },    { %r86040, %r86040 },            { %r14897, %r14898, %r14899, %r14900 }; 
	// end inline asm
	// begin inline asm
	mma.sync.aligned.m16n8k256.row.col.s32.b1.b1.s32.xor.popc    { %r14911, %r14912, %r14913, %r14914 },    { %r86038, %r86038, %r86038, %r86038 },    { %r86040, %r86040 },            { %r14911, %r14912, %r14913, %r14914 }; 
	// end inline asm
	// begin inline asm
	mma.sync.aligned.m16n8k256.row.col.s32.b1.b1.s32.xor.popc    { %r14925, %r14926, %r14927, %r14928 },    { %r86038, %r86038, %r86038, %r86038 },    { %r86040, %r86040 },            { %r14925, %r14926, %r14927, %r14928 }; 
	// end inline asm
	// begin inline asm
	mma.sync.aligned.m16n8k256.row.col.s32.b1.b1.s32.xor.popc    { %r14897, %r14898, %r14899, %r14900 },    { %r86038, %r86038, %r86038, %r86038 },    { %r86040, %r86040 },            { %r14897, %r14898, %r14899, %r14900 }; 
	// end inline asm
	// begin inline asm
	mma.sync.aligned.m16n8k256.row.col.s32.b1.b1.s32.xor.popc    { %r14911, %r14912, %r14913, %r14914 },    { %r86038, %r86038, %r86038, %r86038 },    { %r86040, %r86040 },            { %r14911, %r14912, %r14913, %r14914 }; 
	// end inline asm
	// begin inline asm
	mma.sync.aligned.m16n8k256.row.col.s32.b1.b1.s32.xor.popc    { %r14925, %r14926, %r14927, %r14928 },    { %r86038, %r86038, %r86038, %r86038 },    { %r86040, %r86040 },            { %r14925, %r14926, %r14927, %r14928 }; 
	// end inline asm
	// begin inline asm
	mma.sync.aligned.m16n8k256.row.col.s32.b1.b1.s32.xor.popc    { %r14897, %r14898, %r14899, %r14900 },    { %r86038, %r86038, %r86038, %r86038 },    { %r86040, %r86040 },            { %r14897, %r14898, %r14899, %r14900 }; 
	// end inline asm
	// begin inline asm
	mma.sync.aligned.m16n8k256.row.col.s32.b1.b1.s32.xor.popc    { %r14911, %r14912, %r14913, %r14914 },    { %r86038, %r86038, %r86038, %r86038 },    { %r86040, %r86040 },            { %r14911, %r14912, %r14913, %r14914 }; 
	// end inline asm
	// begin inline asm
	mma.sync.aligned.m16n8k256.row.col.s32.b1.b1.s32.xor.popc    { %r14925, %r14926, %r14927, %r14928 },    { %r86038, %r86038, %r86038, %r86038 },    { %r86040, %r86040 },            { %r14925, %r14926, %r14927, %r14928 }; 
	// end inline asm
	// begin inline asm
	mma.sync.aligned.m16n8k256.row.col.s32.b1.b1.s32.xor.popc    { %r14897, %r14898, %r14899, %r14900 },    { %r86038, %r86038, %r86038, %r86038 },    { %r86040, %r86040 },            { %r14897, %r14898, %r14899, %r14900 }; 
	// end inline asm
	// begin inline asm
	mma.sync.aligned.m16n8k256.row.col.s32.b1.b1.s32.xor.popc    { %r14911, %r14912, %r14913, %r14914 },    { %r86038, %r86038, %r86038, %r86038 },    { %r86040, %r86040 },            { %r14911, %r14912, %r14913, %r14914 }; 
	// end inline asm
	// begin inline asm
	mma.sync.aligned.m16n8k256.row.col.s32.b1.b1.s32.xor.popc    { %r14925, %r14926, %r14927, %r14928 },    { %r86038, %r86038, %r86038, %r86038 },    { %r86040, %r86040 },            { %r14925, %r14926, %r14927, %r14928 }; 
	// end inline asm
	// begin inline asm
	mma.sync.aligned.m16n8k256.row.col.s32.b1.b1.s32.xor.popc    { %r14897, %r14898, %r14899, %r14900 },    { %r86038, %r86038, %r86038, %r86038 },    { %r86040, %r86040 },            { %r14897, %r14898, %r14899, %r14900 }; 
	// end inline asm
	// begin inline asm
	mma.sync.aligned.m16n8k256.row.col.s32.b1.b1.s32.xor.popc    { %r14911, %r14912, %r14913, %r14914 },    { %r86038, %r86038, %r86038, %r86038 },    { %r86040, %r86040 },            { %r14911, %r14912, %r14913, %r14914 }; 
	// end inline asm
	// begin inline asm
	mma.sync.aligned.m16n8k256.row.col.s32.b1.b1.s32.xor.popc    { %r14925, %r14926, %r14927, %r14928 },    { %r86038, %r86038, %r86038, %r86038 },    { %r86040, %r86040 },            { %r14925, %r14926, %r14927, %r14928 }; 
	// end inline asm
	// begin inline asm
	mma.sync.aligned.m16n8k256.row.col.s32.b1.b1.s32.xor.popc    { %r14897, %r14898, %r14899, %r14900 },    { %r86038, %r86038, %r86038, %r86038 },    { %r86040, %r86040 },            { %r14897, %r14898, %r14899, %r14900 }; 
	// end inline asm
	// begin inline asm
	mma.sync.aligned.m16n8k256.row.col.s32.b1.b1.s32.xor.popc    { %r14911, %r14912, %r14913, %r14914 },    { %r86038, %r86038, %r86038, %r86038 },    { %r86040, %r86040 },            { %r14911, %r14912, %r14913, %r14914 }; 
	// end inline asm
	// begin inline asm
	mma.sync.aligned.m16n8k256.row.col.s32.b1.b1.s32.xor.popc    { %r14925, %r14926, %r14927, %r14928 },    { %r86038, %r86038, %r86038, %r86038 },    { %r86040, %r86040 },            { %r14925, %r14926, %r14927, %r14928 }; 
	// end inline asm
	// begin inline asm
	mma.sync.aligned.m16n8k256.row.col.s32.b1.b1.s32.xor.popc    { %r14897, %r14898, %r14899, %r14900 },    { %r86038, %r86038, %r86038, %r86038 },    { %r86040, %r86040 },            { %r14897, %r14898, %r14899, %r14900 }; 
	// end inline asm
	// begin inline asm
	mma.sync.aligned.m16n8k256.row.col.s32.b1.b1.s32.xor.popc    { %r14911, %r14912, %r14913, %r14914 },    { %r86038, %r86038, %r86038, %r86038 },    { %r86040, %r86040 },            { %r14911, %r14912, %r14913, %r14914 }; 
	// end inline asm
	// begin inline asm
	mma.sync.aligned.m16n8k256.row.col.s32.b1.b1.s32.xor.popc    { %r14925, %r14926, %r14927, %r14928 },    { %r86038, %r86038, %r86038, %r86038 },    { %r86040, %r86040 },            { %r14925, %r14926, %r14927, %r14928 }; 
	// end inline asm
	// begin inline asm
	mma.sync.aligned.m16n8k256.row.col.s32.b1.b1.s32.xor.popc    { %r14897, %r14898, %r14899, %r14900 },    { %r86038, %r86038, %r86038, %r86038 },    { %r86040, %r86040 },            { %r14897, %r14898, %r14899, %r14900 }; 
	// end inline asm
	// begin inline asm
	mma.sync.aligned.m16n8k256.row.col.s32.b1.b1.s32.xor.popc    { %r14911, %r14912, %r14913, %r14914 },    { %r86038, %r86038, %r86038, %r86038 },    { %r86040, %r86040 },            { %r14911, %r14912, %r14913, %r14914 }; 
	// end inline asm
	// begin inline asm
	mma.sync.aligned.m16n8k256.row.col.s32.b1.b1.s32.xor.popc    { %r14925, %r14926, %r14927, %r14928 },    { %r86038, %r86038, %r86038, %r86038 },    { %r86040, %r86040 },            { %r14925, %r14926, %r14927, %r14928 }; 
	// end inline asm
	// begin inline asm
	mma.sync.aligned.m16n8k256.row.col.s32.b1.b1.s32.xor.popc    { %r14897, %r14898, %r14899, %r14900 },    { %r86038, %r86038, %r86038, %r86038 },    { %r86040, %r86040 },            { %r14897, %r14898, %r14899, %r14900 }; 
	// end inline asm
	// begin inline asm
	mma.sync.aligned.m16n8k256.row.col.s32.b1.b1.s32.xor.popc    { %r14911, %r14912, %r14913, %r14914 },    { %r86038, %r86038, %r86038, %r86038 },    { %r86040, %r86040 },            { %r14911, %r14912, %r14913, %r14914 }; 
	// end inline asm
	// begin inline asm
	mma.sync.aligned.m16n8k256.row.col.s32.b1.b1.s32.xor.popc    { %r14925, %r14926, %r14927, %r14928 },    { %r86038, %r86038, %r86038, %r86038 },    { %r86040, %r86040 },            { %r14925, %r14926, %r14927, %r14928 }; 
	// end inline asm
	// begin inline asm
	mma.sync.aligned.m16n8k256.row.col.s32.b1.b1.s32.xor.popc    { %r14897, %r14898, %r14899, %r14900 },    { %r86038, %r86038, %r86038, %r86038 },    { %r86040, %r86040 },            { %r14897, %r14898, %r14899, %r14900 }; 
	// end inline asm
	// begin inline asm
	mma.sync.aligned.m16n8k256.row.col.s32.b1.b1.s32.xor.popc    { %r14911, %r14912, %r14913, %r14914 },    { %r86038, %r86038, %r86038, %r86038 },    { %r86040, %r86040 },            { %r14911, %r14912, %r14913, %r14914 }; 
	// end inline asm
	// begin inline asm
	mma.sync.aligned.m16n8k256.row.col.s32.b1.b1.s32.xor.popc    { %r14925, %r14926, %r14927, %r14928 },    { %r86038, %r86038, %r86038, %r86038 },    { %r86040, %r86040 },            { %r14925, %r14926, %r14927, %r14928 }; 
	// end inline asm
	// begin inline asm
	mma.sync.aligned.m16n8k256.row.col.s32.b1.b1.s32.xor.popc    { %r14897, %r14898, %r14899, %r14900 },    { %r86038, %r86038, %r86038, %r86038 },    { %r86040, %r86040 },            { %r14897, %r14898, %r14899, %r14900 }; 
	// end inline asm
	// begin inline asm
	mma.sync.aligned.m16n8k256.row.col.s32.b1.b1.s32.xor.popc    { %r14911, %r14912, %r14913, %r14914 },    { %r86038, %r86038, %r86038, %r86038 },    { %r86040, %r86040 },            { %r14911, %r14912, %r14913, %r14914 }; 
	// end inline asm
	// begin inline asm
	mma.sync.aligned.m16n8k256.row.col.s32.b1.b1.s32.xor.popc    { %r14925, %r14926, %r14927, %r14928 },    { %r86038, %r86038, %r86038, %r86038 },    { %r86040, %r86040 },            { %r14925, %r14926, %r14927, %r14928 }; 
	// end inline asm
	// begin inline asm
	mma.sync.aligned.m16n8k256.row.col.s32.b1.b1.s32.xor.popc    { %r14897, %r14898, %r14899, %r14900 },    { %r86038, %r86038, %r86038, %r86038 },    { %r86040, %r86040 },            { %r14897, %r14898, %r14899, %r14900 }; 
	// end inline asm
	// begin inline asm
	mma.sync.aligned.m16n8k256.row.col.s32.b1.b1.s32.xor.popc    { %r14911, %r14912, %r14913, %r14914 },    { %r86038, %r86038, %r86038, %r86038 },    { %r86040, %r86040 },            { %r14911, %r14912, %r14913, %r14914 }; 
	// end inline asm
	// begin inline asm
	mma.sync.aligned.m16n8k256.row.col.s32.b1.b1.s32.xor.popc    { %r14925, %r14926, %r14927, %r14928 },    { %r86038, %r86038, %r86038, %r86038 },    { %r86040, %r86040 },            { %r14925, %r14926, %r14927, %r14928 }; 
	// end inline asm
	// begin inline asm
	mma.sync.aligned.m16n8k256.row.col.s32.b1.b1.s32.xor.popc    { %r14897, %r14898, %r14899, %r14900 },    { %r86038, %r86038, %r86038, %r86038 },    { %r86040, %r86040 },            { %r14897, %r14898, %r14899, %r14900 }; 
	// end inline asm
	// begin inline asm
	mma.sync.aligned.m16n8k256.row.col.s32.b1.b1.s32.xor.popc    { %r14911, %r14912, %r14913, %r14914 },    { %r86038, %r86038, %r86038, %r86038 },    { %r86040, %r86040 },            { %r14911, %r14912, %r14913, %r14914 }; 
	// end inline asm
	// begin inline asm
	mma.sync.aligned.m16n8k256.row.col.s32.b1.b1.s32.xor.popc    { %r14925, %r14926, %r14927, %r14928 },    { %r86038, %r86038, %r86038, %r86038 },    { %r86040, %r86040 },            { %r14925, %r14926, %r14927, %r14928 }; 
	// end inline asm
	// begin inline asm
	mma.sync.aligned.m16n8k256.row.col.s32.b1.b1.s32.xor.popc    { %r14897, %r14898, %r14899, %r14900 },    { %r86038, %r86038, %r86038, %r86038 },    { %r86040, %r86040 },            { %r14897, %r14898, %r14899, %r14900 }; 
	// end inline asm
	// begin inline asm
	mma.sync.aligned.m16n8k256.row.col.s32.b1.b1.s32.xor.popc    { %r14911, %r14912, %r14913, %r14914 },    { %r86038, %r86038, %r86038, %r86038 },    { %r86040, %r86040 },            { %r14911, %r14912, %r14913, %r14914 }; 
	// end inline asm
	// begin inline asm
	mma.sync.aligned.m16n8k256.row.col.s32.b1.b1.s32.xor.popc    { %r14925, %r14926, %r14927, %r14928 },    { %r86038, %r86038, %r86038, %r86038 },    { %r86040, %r86040 },            { %r14925, %r14926, %r14927, %r14928 }; 
	// end inline asm
	// begin inline asm
	mma.sync.aligned.m16n8k256.row.col.s32.b1.b1.s32.xor.popc    { %r14897, %r14898, %r14899, %r14900 },    { %r86038, %r86038, %r86038, %r86038 },    { %r86040, %r86040 },            { %r14897, %r14898, %r14899, %r14900 }; 
	// end inline asm
	// begin inline asm
	mma.sync.aligned.m16n8k256.row.col.s32.b1.b1.s32.xor.popc    { %r14911, %r14912, %r14913, %r14914 },    { %r86038, %r86038, %r86038, %r86038 },    { %r86040, %r86040 },            { %r14911, %r14912, %r14913, %r14914 }; 
	// end inline asm
	// begin inline asm
	mma.sync.aligned.m16n8k256.row.col.s32.b1.b1.s32.xor.popc    { %r14925, %r14926, %r14927, %r14928 },    { %r86038, %r86038, %r86038, %r86038 },    { %r86040, %r86040 },            { %r14925, %r14926, %r14927, %r14928 }; 
	// end inline asm
	// begin inline asm
	mma.sync.aligned.m16n8k256.row.col.s32.b1.b1.s32.xor.popc    { %r14897, %r14898, %r14899, %r14900 },    { %r86038, %r86038, %r86038, %r86038 },    { %r86040, %r86040 },            { %r14897, %r14898, %r14899, %r14900 }; 
	// end inline asm
	// begin inline asm
	mma.sync.aligned.m16n8k256.row.col.s32.b1.b1.s32.xor.popc    { %r14911, %r14912, %r14913, %r14914 },    { %r86038, %r86038, %r86038, %r86038 },    { %r86040, %r86040 },            { %r14911, %r14912, %r14913, %r14914 }; 
	// end inline asm
	// begin inline asm
	mma.sync.aligned.m16n8k256.row.col.s32.b1.b1.s32.xor.popc    { %r14925, %r14926, %r14927, %r14928 },    { %r86038, %r86038, %r86038, %r86038 },    { %r86040, %r86040 },            { %r14925, %r14926, %r14927, %r14928 }; 
	// end inline asm
	// begin inline asm
	mma.sync.aligned.m16n8k256.row.col.s32.b1.b1.s32.xor.popc    { %r14897, %r14898, %r14899, %r14900 },    { %r86038, %r86038, %r86038, %r86038 },    { %r86040, %r86040 },            { %r14897, %r14898, %r14899, %r14900 }; 
	// end inline asm
	// begin inline asm
	mma.sync.aligned.m16n8k256.row.col.s32.b1.b1.s32.xor.popc    { %r14911, %r14912, %r14913, %r14914 },    { %r86038, %r86038, %r86038, %r86038 },    { %r86040, %r86040 },            { %r14911, %r14912, %r14913, %r14914 }; 
	// end inline asm
	// begin inline asm
	mma.sync.aligned.m16n8k256.row.col.s32.b1.b1.s32.xor.popc    { %r14925, %r14926, %r14927, %r14928 },    { %r86038, %r86038, %r86038, %r86038 },    { %r86040, %r86040 },            { %r14925, %r14926, %r14927, %r14928 }; 
	// end inline asm
	// begin inline asm
	mma.sync.aligned.m16n8k256.row.col.s32.b1.b1.s32.xor.popc    { %r14897, %r14898, %r14899, %r14900 },    { %r86038, %r86038, %r86038, %r86038 },    { %r86040, %r86040 },            { %r14897, %r14898, %r14899, %r14900 }; 
	// end inline asm
	// begin inline asm
	mma.sync.aligned.m16n8k256.row.col.s32.b1.b1.s32.xor.popc    { %r14911, %r14912, %r14913, %r14914 },    { %r86038, %r86038, %r86038, %r86038 },    { %r86040, %r86040 },            { %r14911, %r14912, %r14913, %r14914 }; 
	// end inline asm
	// begin inline asm
	mma.sync.aligned.m16n8k256.row.col.s32.b1.b1.s32.xor.popc    { %r14925, %r14926, %r14927, %r14928 },    { %r86038, %r86038, %r86038, %r86038 },    { %r86040, %r86040 },            { %r14925, %r14926, %r14927, %r14928 }; 
	// end inline asm
	// begin inline asm
	mma.sync.aligned.m16n8k256.row.col.s32.b1.b1.s32.xor.popc    { %r14897, %r14898, %r14899, %r14900 },    { %r86038, %r86038, %r86038, %r86038 },    { %r86040, %r86040 },            { %r14897, %r14898, %r14899, %r14900 }; 
	// end inline asm
	// begin inline asm
	mma.sync.aligned.m16n8k256.row.col.s32.b1.b1.s32.xor.popc    { %r14911, %r14912, %r14913, %r14914 },    { %r86038, %r86038, %r86038, %r86038 },    { %r86040, %r86040 },            { %r14911, %r14912, %r14913, %r14914 }; 
	// end inline asm
	// begin inline asm
	mma.sync.aligned.m16n8k256.row.col.s32.b1.b1.s32.xor.popc    { %r14925, %r14926, %r14927, %r14928 },    { %r86038, %r86038, %r86038, %r86038 },    { %r86040, %r86040 },            { %r14925, %r14926, %r14927, %r14928 }; 
	// end inline asm
	// begin inline asm
	mma.sync.aligned.m16n8k256.row.col.s32.b1.b1.s32.xor.popc    { %r14897, %r14898, %r14899, %r14900 },    { %r86038, %r86038, %r86038, %r86038 },    { %r86040, %r86040 },            { %r14897, %r14898, %r14899, %r14900 }; 
	// end inline asm
	// begin inline asm
	mma.sync.aligned.m16n8k256.row.col.s32.b1.b1.s32.xor.popc    { %r14911, %r14912, %r14913, %r14914 },    { %r86038, %r86038, %r86038, %r86038 },    { %r86040, %r86040 },            { %r14911, %r14912, %r14913, %r14914 }; 
	// end inline asm
	// begin inline asm
	mma.sync.aligned.m16n8k256.row.col.s32.b1.b1.s32.xor.popc    { %r14925, %r14926, %r14927, %r14928 },    { %r86038, %r86038, %r86038, %r86038 },    { %r86040, %r86040 },            { %r14925, %r14926, %r14927, %r14928 }; 
	// end inline asm
	// begin inline asm
	mma.sync.aligned.m16n8k256.row.col.s32.b1.b1.s32.xor.popc    { %r14897, %r14898, %r14899, %r14900 },    { %r86038, %r86038, %r86038, %r86038 },    { %r86040, %r86040 },            { %r14897, %r14898, %r14899, %r14900 }; 
	// end inline asm
	// begin inline asm
	mma.sync.aligned.m16n8k256.row.col.s32.b1.b1.s32.xor.popc    { %r14911, %r14912, %r14913, %r14914 },    { %r86038, %r86038, %r86038, %r86038 },    { %r86040, %r86040 },            { %r14911, %r14912, %r14913, %r14914 }; 
	// end inline asm
	// begin inline asm
	mma.sync.aligned.m16n8k256.row.col.s32.b1.b1.s32.xor.popc    { %r14925, %r14926, %r14927, %r14928 },    { %r86038, %r86038, %r86038, %r86038 },    { %r86040, %r86040 },            { %r14925, %r14926, %r14927, %r14928 }; 
	// end inline asm
	// begin inline asm
	mma.sync.aligned.m16n8k256.row.col.s32.b1.b1.s32.xor.popc    { %r14897, %r14898, %r14899, %r14900 },    { %r86038, %r86038, %r86038, %r86038 },    { %r86040, %r86040 },            { %r14897, %r14898, %r14899, %r14900 }; 
	// end inline asm
	// begin inline asm
	mma.sync.aligned.m16n8k256.row.col.s32.b1.b1.s32.xor.popc    { %r14911, %r14912, %r14913, %r14914 },    { %r86038, %r86038, %r86038, %r86038 },    { %r86040, %r86040 },            { %r14911, %r14912, %r14913, %r14914 }; 
	// end inline asm
	// begin inline asm
	mma.sync.aligned.m16n8k256.row.col.s32.b1.b1.s32.xor.popc    { %r14925, %r14926, %r14927, %r14928 },    { %r86038, %r86038, %r86038, %r86038 },    { %r86040, %r86040 },            { %r14925, %r14926, %r14927, %r14928 }; 
	// end inline asm
	// begin inline asm
	mma.sync.aligned.m16n8k256.row.col.s32.b1.b1.s32.xor.popc    { %r14897, %r14898, %r14899, %r14900 },    { %r86038, %r86038, %r86038, %r86038 },    { %r86040, %r86040 },            { %r14897, %r14898, %r14899, %r14900 }; 
	// end inline asm
	// begin inline asm
	mma.sync.aligned.m16n8k256.row.col.s32.b1.b1.s32.xor.popc    { %r14911, %r14912, %r14913, %r14914 },    { %r86038, %r86038, %r86038, %r86038 },    { %r86040, %r86040 },            { %r14911, %r14912, %r14913, %r14914 }; 
	// end inline asm
	// begin inline asm
	mma.sync.aligned.m16n8k256.row.col.s32.b1.b1.s32.xor.popc    { %r14925, %r14926, %r14927, %r14928 },    { %r86038, %r86038, %r86038, %r86038 },    { %r86040, %r86040 },            { %r14925, %r14926, %r14927, %r14928 }; 
	// end inline asm
	// begin inline asm
	mma.sync.aligned.m16n8k256.row.col.s32.b1.b1.s32.xor.popc    { %r14897, %r14898, %r14899, %r14900 },    { %r86038, %r86038, %r86038, %r86038 },    { %r86040, %r86040 },            { %r14897, %r14898, %r14899, %r14900 }; 
	// end inline asm
	// begin inline asm
	mma.sync.aligned.m16n8k256.row.col.s32.b1.b1.s32.xor.popc    { %r14911, %r14912, %r14913, %r14914 },    { %r86038, %r86038, %r86038, %r86038 },    { %r86040, %r86040 },            { %r14911, %r14912, %r14913, %r14914 }; 
	// end inline asm
	// begin inline asm
	mma.sync.aligned.m16n8k256.row.col.s32.b1.b1.s32.xor.popc    { %r14925, %r14926, %r14927, %r14928 },    { %r86038, %r86038, %r86038, %r86038 },    { %r86040, %r86040 },            { %r14925, %r14926, %r14927, %r14928 }; 
	// end inline asm
	// begin inline asm
	mma.sync.aligned.m16n8k256.row.col.s32.b1.b1.s32.xor.popc    { %r14897, %r14898, %r14899, %r14900 },    { %r86038, %r86038, %r86038, %r86038 },    { %r86040, %r86040 },            { %r14897, %r14898, %r14899, %r14900 }; 
	// end inline asm
	// begin inline asm
	mma.sync.aligned.m16n8k256.row.col.s32.b1.b1.s32.xor.popc    { %r14911, %r14912, %r14913, %r14914 },    { %r86038, %r86038, %r86038, %r86038 },    { %r86040, %r86040 },            { %r14911, %r14912, %r14913, %r14914 }; 
	// end inline asm
	// begin inline asm
	mma.sync.aligned.m16n8k256.row.col.s32.b1.b1.s32.xor.popc    { %r14925, %r14926, %r14927, %r14928 },    { %r86038, %r86038, %r86038, %r86038 },    { %r86040, %r86040 },            { %r14925, %r14926, %r14927, %r14928 }; 
	// end inline asm
	// begin inline asm
	mma.sync.aligned.m16n8k256.row.col.s32.b1.b1.s32.xor.popc    { %r14897, %r14898, %r14899, %r14900 },    { %r86038, %r86038, %r86038, %r86038 },    { %r86040, %r86040 },            { %r14897, %r14898, %r14899, %r14900 }; 
	// end inline asm
	// begin inline asm
	mma.sync.aligned.m16n8k256.row.col.s32.b1.b1.s32.xor.popc    { %r14911, %r14912, %r14913, %r14914 },    { %r86038, %r86038, %r86038, %r86038 },    { %r86040, %r86040 },            { %r14911, %r14912, %r14913, %r14914 }; 
	// end inline asm
	// begin inline asm
	mma.sync.aligned.m16n8k256.row.col.s32.b1.b1.s32.xor.popc    { %r14925, %r14926, %r14927, %r14928 },    { %r86038, %r86038, %r86038, %r86038 },    { %r86040, %r86040 },            { %r14925, %r14926, %r14927, %r14928 }; 
	// end inline asm
	// begin inline asm
	mma.sync.aligned.m16n8k256.row.col.s32.b1.b1.s32.xor.popc    { %r14897, %r14898, %r14899, %r14900 },    { %r86038, %r86038, %r86038, %r86038 },    { %r86040, %r86040 },            { %r14897, %r14898, %r14899, %r14900 }; 
	// end inline asm
	// begin inline asm
	mma.sync.aligned.m16n8k256.row.col.s32.b1.b1.s32.xor.popc    { %r14911, %r14912, %r14913, %r14914 },    { %r86038, %r86038, %r86038, %r86038 },    { %r86040, %r86040 },            { %r14911, %r14912, %r14913, %r14914 }; 
	// end inline asm
	// begin inline asm
	mma.sync.aligned.m16n8k256.row.col.s32.b1.b1.s32.xor.popc    { %r14925, %r14926, %r14927, %r14928 },    { %r86038, %r86038, %r86038, %r86038 },    { %r86040, %r86040 },            { %r14925, %r14926, %r14927, %r14928 }; 
	// end inline asm
	// begin inline asm
	mma.sync.aligned.m16n8k256.row.col.s32.b1.b1.s32.xor.popc    { %r14897, %r14898, %r14899, %r14900 },    { %r86038, %r86038, %r86038, %r86038 },    { %r86040, %r86040 },            { %r14897, %r14898, %r14899, %r14900 }; 
	// end inline asm
	// begin inline asm
	mma.sync.aligned.m16n8k256.row.col.s32.b1.b1.s32.xor.popc    { %r14911, %r14912, %r14913, %r14914 },    { %r86038, %r86038, %r86038, %r86038 },    { %r86040, %r86040 },            { %r14911, %r14912, %r14913, %r14914 }; 
	// end inline asm
	// begin inline asm
	mma.sync.aligned.m16n8k256.row.col.s32.b1.b1.s32.xor.popc    { %r14925, %r14926, %r14927, %r14928 },    { %r86038, %r86038, %r86038, %r86038 },    { %r86040, %r86040 },            { %r14925, %r14926, %r14927, %r14928 }; 
	// end inline asm
	// begin inline asm
	mma.sync.aligned.m16n8k256.row.col.s32.b1.b1.s32.xor.popc    { %r14897, %r14898, %r14899, %r14900 },    { %r86038, %r86038, %r86038, %r86038 },    { %r86040, %r86040 },            { %r14897, %r14898, %r14899, %r14900 }; 
	// end inline asm
	// begin inline asm
	mma.sync.aligned.m16n8k256.row.col.s32.b1.b1.s32.xor.popc    { %r14911, %r14912, %r14913, %r14914 },    { %r86038, %r86038, %r86038, %r86038 },    { %r86040, %r86040 },            { %r14911, %r14912, %r14913, %r14914 }; 
	// end inline asm
	// begin inline asm
	mma.sync.aligned.m16n8k256.row.col.s32.b1.b1.s32.xor.popc    { %r14925, %r14926, %r14927, %r14928 },    { %r86038, %r86038, %r86038, %r86038 },    { %r86040, %r86040 },            { %r14925, %r14926, %r14927, %r14928 }; 
	// end inline asm
	// begin inline asm
	mma.sync.aligned.m16n8k256.row.col.s32.b1.b1.s32.xor.popc    { %r14897, %r14898, %r14899, %r14900 },    { %r86038, %r86038, %r86038, %r86038 },    { %r86040, %r86040 },            { %r14897, %r14898, %r14899, %r14900 }; 
	// end inline asm
	// begin inline asm
	mma.sync.aligned.m16n8k256.row.col.s32.b1.b1.s32.xor.popc    { %r14911, %r14912, %r14913, %r14914 },    { %r86038, %r86038, %r86038, %r86038 },    { %r86040, %r86040 },            { %r14911, %r14912, %r14913, %r14914 }; 
	// end inline asm
	// begin inline asm
	mma.sync.aligned.m16n8k256.row.col.s32.b1.b1.s32.xor.popc    { %r14925, %r14926, %r14927, %r14928 },    { %r86038, %r86038, %r86038, %r86038 },    { %r86040, %r86040 },            { %r14925, %r14926, %r14927, %r14928 }; 
	// end inline asm
	// begin inline asm
	mma.sync.aligned.m16n8k256.row.col.s32.b1.b1.s32.xor.popc    { %r14897, %r14898, %r14899, %r14900 },    { %r86038, %r86038, %r86038, %r86038 },    { %r86040, %r86040 },            { %r14897, %r14898, %r14899, %r14900 }; 
	// end inline asm
	// begin inline asm
	mma.sync.aligned.m16n8k256.row.col.s32.b1.b1.s32.xor.popc    { %r14911, %r14912, %r14913, %r14914 },    { %r86038, %r86038, %r86038, %r86038 },    { %r86040, %r86040 },            { %r14911, %r14912, %r14913, %r14914 }; 
	// end inline asm
	// begin inline asm
	mma.sync.aligned.m16n8k256.row.col.s32.b1.b1.s32.xor.popc    { %r14925, %r14926, %r14927, %r14928 },    { %r86038, %r86038, %r86038, %r86038 },    { %r86040, %r86040 },            { %r14925, %r14926, %r14927, %r14928 }; 
	// end inline asm
	// begin inline asm
	mma.sync.aligned.m16n8k256.row.col.s32.b1.b1.s32.xor.popc    { %r14897, %r14898, %r14899, %r14900 },    { %r86038, %r86038, %r86038, %r86038 },    { %r86040, %r86040 },            { %r14897, %r14898, %r14899, %r14900 }; 
	// end inline asm
	// begin inline asm
	mma.sync.aligned.m16n8k256.row.col.s32.b1.b1.s32.xor.popc    { %r14911, %r14912, %r14913, %r14914 },    { %r86038, %r86038, %r86038, %r86038 },    { %r86040, %r86040 },            { %r14911, %r14912, %r14913, %r14914 }; 
	// end inline asm
	// begin inline asm
	mma.sync.aligned.m16n8k256.row.col.s32.b1.b1.s32.xor.popc    { %r14925, %r14926, %r14927, %r14928 },    { %r86038, %r86038, %r86038, %r86038 },    { %r86040, %r86040 },            { %r14925, %r14926, %r14927, %r14928 }; 
	// end inline asm
	// begin inline asm
	mma.sync.aligned.m16n8k256.row.col.s32.b1.b1.s32.xor.popc    { %r14897, %r14898, %r14899, %r14900 },    { %r86038, %r86038, %r86038, %r86038 },    { %r86040, %r86040 },            { %r14897, %r14898, %r14899, %r14900 }; 
	// end inline asm
	// begin inline asm
	mma.sync.aligned.m16n8k256.row.col.s32.b1.b1.s32.xor.popc    { %r14911, %r14912, %r14913, %r14914 },    { %r86038, %r86038, %r86038, %r86038 },    { %r86040, %r86040 },            { %r14911, %r14912, %r14913, %r14914 }; 
	// end inline asm
	// begin inline asm
	mma.sync.aligned.m16n8k256.row.col.s32.b1.b1.s32.xor.popc    { %r14925, %r14926, %r14927, %r14928 },    { %r86038, %r86038, %r86038, %r86038 },    { %r86040, %r86040 },            { %r14925, %r14926, %r14927, %r14928 }; 
	// end inline asm
	// begin inline asm
	mma.sync.aligned.m16n8k256.row.col.s32.b1.b1.s32.xor.popc    { %r14897, %r14898, %r14899, %r14900 },    { %r86038, %r86038, %r86038, %r86038 },    { %r86040, %r86040 },            { %r14897, %r14898, %r14899, %r14900 }; 
	// end inline asm
	// begin inline asm
	mma.sync.aligned.m16n8k256.row.col.s32.b1.b1.s32.xor.popc    { %r14911, %r14912, %r14913, %r14914 },    { %r86038, %r86038, %r86038, %r86038 },    { %r86040, %r86040 },            { %r14911, %r14912, %r14913, %r14914 }; 
	// end inline asm
	// begin inline asm
	mma.sync.aligned.m16n8k256.row.col.s32.b1.b1.s32.xor.popc    { %r14925, %r14926, %r14927, %r14928 },    { %r86038, %r86038, %r86038, %r86038 },    { %r86040, %r86040 },            { %r14925, %r14926, %r14927, %r14928 }; 
	// end inline asm
	// begin inline asm
	mma.sync.aligned.m16n8k256.row.col.s32.b1.b1.s32.xor.popc    { %r14897, %r14898, %r14899, %r14900 },    { %r86038, %r86038, %r86038, %r86038 },    { %r86040, %r86040 },            { %r14897, %r14898, %r14899, %r14900 }; 
	// end inline asm
	// begin inline asm
	mma.sync.aligned.m16n8k256.row.col.s32.b1.b1.s32.xor.popc    { %r14911, %r14912, %r14913, %r14914 },    { %r86038, %r86038, %r86038, %r86038 },    { %r86040, %r86040 },            { %r14911, %r14912, %r14913, %r14914 }; 
	// end inline asm
	// begin inline asm
	mma.sync.aligned.m16n8k256.row.col.s32.b1.b1.s32.xor.popc    { %r14925, %r14926, %r14927, %r14928 },    { %r86038, %r86038, %r86038, %r86038 },    { %r86040, %r86040 },            { %r14925, %r14926, %r14927, %r14928 }; 
	// end inline asm
	// begin inline asm
	mma.sync.aligned.m16n8k256.row.col.s32.b1.b1.s32.xor.popc    { %r14897, %r14898, %r14899, %r14900 },    { %r86038, %r86038, %r86038, %r86038 },    { %r86040, %r86040 },            { %r14897, %r14898, %r14899, %r14900 }; 
	// end inline asm
	// begin inline asm
	mma.sync.aligned.m16n8k256.row.col.s32.b1.b1.s32.xor.popc    { %r14911, %r14912, %r14913, %r14914 },    { %r86038, %r86038, %r86038, %r86038 },    { %r86040, %r86040 },            { %r14911, %r14912, %r14913, %r14914 }; 
	// end inline asm
	// begin inline asm
	mma.sync.aligned.m16n8k256.row.col.s32.b1.b1.s32.xor.popc    { %r14925, %r14926, %r14927, %r14928 },    { %r86038, %r86038, %r86038, %r86038 },    { %r86040, %r86040 },            { %r14925, %r14926, %r14927, %r14928 }; 
	// end inline asm
	// begin inline asm
	mma.sync.aligned.m16n8k256.row.col.s32.b1.b1.s32.xor.popc    { %r14897, %r14898, %r14899, %r14900 },    { %r86038, %r86038, %r86038, %r86038 },    { %r86040, %r86040 },            { %r14897, %r14898, %r14899, %r14900 }; 
	// end inline asm
	// begin inline asm
	mma.sync.aligned.m16n8k256.row.col.s32.b1.b1.s32.xor.popc    { %r14911, %r14912, %r14913, %r14914 },    { %r86038, %r86038, %r86038, %r86038 },    { %r86040, %r86040 },            { %r14911, %r14912, %r14913, %r14914 }; 
	// end inline asm
	// begin inline asm
	mma.sync.aligned.m16n8k256.row.col.s32.b1.b1.s32.xor.popc    { %r14925, %r14926, %r14927, %r14928 },    { %r86038, %r86038, %r86038, %r86038 },    { %r86040, %r86040 },            { %r14925, %r14926, %r14927, %r14928 }; 
	// end inline asm
	// begin inline asm
	mma.sync.aligned.m16n8k256.row.col.s32.b1.b1.s32.xor.popc    { %r14897, %r14898, %r14899, %r14900 },    { %r86038, %r86038, %r86038, %r86038 },    { %r86040, %r86040 },            { %r14897, %r14898, %r14899, %r14900 }; 
	// end inline asm
	// begin inline asm
	mma.sync.aligned.m16n8k256.row.col.s32.b1.b1.s32.xor.popc    { %r14911, %r14912, %r14913, %r14914 },    { %r86038, %r86038, %r86038, %r86038 },    { %r86040, %r86040 },            { %r14911, %r14912, %r14913, %r14914 }; 
	// end inline asm
	// begin inline asm
	mma.sync.aligned.m16n8k256.row.col.s32.b1.b1.s32.xor.popc    { %r14925, %r14926, %r14927, %r14928 },    { %r86038, %r86038, %r86038, %r86038 },    { %r86040, %r86040 },            { %r14925, %r14926, %r14927, %r14928 }; 
	// end inline asm
	// begin inline asm
	mma.sync.aligned.m16n8k256.row.col.s32.b1.b1.s32.xor.popc    { %r14897, %r14898, %r14899, %r14900 },    { %r86038, %r86038, %r86038, %r86038 },    { %r86040, %r86040 },            { %r14897, %r14898, %r14899, %r14900 }; 
	// end inline asm
	// begin inline asm
	mma.sync.aligned.m16n8k256.row.col.s32.b1.b1.s32.xor.popc    { %r14911, %r14912, %r14913, %r14914 },    { %r86038, %r86038, %r86038, %r86038 },    { %r86040, %r86040 },            { %r14911, %r14912, %r14913, %r14914 }; 
	// end inline asm
	// begin inline asm
	mma.sync.aligned.m16n8k256.row.col.s32.b1.b1.s32.xor.popc    { %r14925, %r14926, %r14927, %r14928 },    { %r86038, %r86038, %r86038, %r86038 },    { %r86040, %r86040 },            { %r14925, %r14926, %r14927, %r14928 }; 
	// end inline asm
	// begin inline asm
	mma.sync.aligned.m16n8k256.row.col.s32.b1.b1.s32.xor.popc    { %r14897, %r14898, %r14899, %r14900 },    { %r86038, %r86038, %r86038, %r86038 },    { %r86040, %r86040 },            { %r14897, %r14898, %r14899, %r14900 }; 
	// end inline asm
	// begin inline asm
	mma.sync.aligned.m16n8k256.row.col.s32.b1.b1.s32.xor.popc    { %r14911, %r14912, %r14913, %r14914 },    { %r86038, %r86038, %r86038, %r86038 },    { %r86040, %r86040 },            { %r14911, %r14912, %r14913, %r14914 }; 
	// end inline asm
	// begin inline asm
	mma.sync.aligned.m16n8k256.row.col.s32.b1.b1.s32.xor.popc    { %r14925, %r14926, %r14927, %r14928 },    { %r86038, %r86038, %r86038, %r86038 },    { %r86040, %r86040 },            { %r14925, %r14926, %r14927, %r14928 }; 
	// end inline asm
	// begin inline asm
	mma.sync.aligned.m16n8k256.row.col.s32.b1.b1.s32.xor.popc    { %r14897, %r14898, %r14899, %r14900 },    { %r86038, %r86038, %r86038, %r86038 },    { %r86040, %r86040 },            { %r14897, %r14898, %r14899, %r14900 }; 
	// end inline asm
	// begin inline asm
	mma.sync.aligned.m16n8k256.row.col.s32.b1.b1.s32.xor.popc    { %r14911, %r14912, %r14913, %r14914 },    { %r86038, %r86038, %r86038, %r86038 },    { %r86040, %r86040 },            { %r14911, %r14912, %r14913, %r14914 }; 
	// end inline asm
	// begin inline asm
	mma.sync.aligned.m16n8k256.row.col.s32.b1.b1.s32.xor.popc    { %r14925, %r14926, %r14927, %r14928 },    { %r86038, %r86038, %r86038, %r86038 },    { %r86040, %r86040 },            { %r14925, %r14926, %r14927, %r14928 }; 
	// end inline asm
	// begin inline asm
	mma.sync.aligned.m16n8k256.row.col.s32.b1.b1.s32.xor.popc    { %r14897, %r14898, %r14899, %r14900 },    { %r86038, %r86038, %r86038, %r86038 },    { %r86040, %r86040 },            { %r14897, %r14898, %r14899, %r14900 }; 
	// end inline asm
	// begin inline asm
	mma.sync.aligned.m16n8k256.row.col.s32.b1.b1.s32.xor.popc    { %r14911, %r14912, %r14913, %r14914 },    { %r86038, %r86038, %r86038, %r86038 },    { %r86040, %r86040 },            { %r14911, %r14912, %r14913, %r14914 }; 
	// end inline asm
	// begin inline asm
	mma.sync.aligned.m16n8k256.row.col.s32.b1.b1.s32.xor.popc    { %r14925, %r14926, %r14927, %r14928 },    { %r86038, %r86038, %r86038, %r86038 },    { %r86040, %r86040 },            { %r14925, %r14926, %r14927, %r14928 }; 
	// end inline asm
	// begin inline asm
	mma.sync.aligned.m16n8k256.row.col.s32.b1.b1.s32.xor.popc    { %r14897, %r14898, %r14899, %r14900 },    { %r86038, %r86038, %r86038, %r86038 },    { %r86040, %r86040 },            { %r14897, %r14898, %r14899, %r14900 }; 
	// end inline asm
	// begin inline asm
	mma.sync.aligned.m16n8k256.row.col.s32.b1.b1.s32.xor.popc    { %r14911, %r14912, %r14913, %r14914 },    { %r86038, %r86038, %r86038, %r86038 },    { %r86040, %r86040 },            { %r14911, %r14912, %r14913, %r14914 }; 
	// end inline asm
	// begin inline asm
	mma.sync.aligned.m16n8k256.row.col.s32.b1.b1.s32.xor.popc    { %r14925, %r14926, %r14927, %r14928 },    { %r86038, %r86038, %r86038, %r86038 },    { %r86040, %r86040 },            { %r14925, %r14926, %r14927, %r14928 }; 
	// end inline asm
	// begin inline asm
	mma.sync.aligned.m16n8k256.row.col.s32.b1.b1.s32.xor.popc    { %r14897, %r14898, %r14899, %r14900 },    { %r86038, %r86038, %r86038, %r86038 },    { %r86040, %r86040 },            { %r14897, %r14898, %r14899, %r14900 }; 
	// end inline asm
	// begin inline asm
	mma.sync.aligned.m16n8k256.row.col.s32.b1.b1.s32.xor.popc    { %r14911, %r14912, %r14913, %r14914 },    { %r86038, %r86038, %r86038, %r86038 },    { %r86040, %r86040 },            { %r14911, %r14912, %r14913, %r14914 }; 
	// end inline asm
	// begin inline asm
	mma.sync.aligned.m16n8k256.row.col.s32.b1.b1.s32.xor.popc    { %r14925, %r14926, %r14927, %r14928 },    { %r86038, %r86038, %r86038, %r86038 },    { %r86040, %r86040 },            { %r14925, %r14926, %r14927, %r14928 }; 
	// end inline asm
	// begin inline asm
	mma.sync.aligned.m16n8k256.row.col.s32.b1.b1.s32.xor.popc    { %r14897, %r14898, %r14899, %r14900 },    { %r86038, %r86038, %r86038, %r86038 },    { %r86040, %r86040 },            { %r14897, %r14898, %r14899, %r14900 }; 
	// end inline asm
	// begin inline asm
	mma.sync.aligned.m16n8k256.row.col.s32.b1.b1.s32.xor.popc    { %r14911, %r14912, %r14913, %r14914 },    { %r86038, %r86038, %r86038, %r86038 },    { %r86040, %r86040 },            { %r14911, %r14912, %r14913, %r14914 }; 
	// end inline asm
	// begin inline asm
	mma.sync.aligned.m16n8k256.row.col.s32.b1.b1.s32.xor.popc    { %r14925, %r14926, %r14927, %r14928 },    { %r86038, %r86038, %r86038, %r86038 },    { %r86040, %r86040 },            { %r14925, %r14926, %r14927, %r14928 }; 
	// end inline asm
	// begin inline asm
	mma.sync.aligned.m16n8k256.row.col.s32.b1.b1.s32.xor.popc    { %r14897, %r14898, %r14899, %r14900 },    { %r86038, %r86038, %r86038, %r86038 },    { %r86040, %r86040 },            { %r14897, %r14898, %r14899, %r14900 }; 
	// end inline asm
	// begin inline asm
	mma.sync.aligned.m16n8k256.row.col.s32.b1.b1.s32.xor.popc    { %r14911, %r14912, %r14913, %r14914 },    { %r86038, %r86038, %r86038, %r86038 },    { %r86040, %r86040 },            { %r14911, %r14912, %r14913, %r14914 }; 
	// end inline asm
	// begin inline asm
	mma.sync.aligned.m16n8k256.row.col.s32.b1.b1.s32.xor.popc    { %r14925, %r14926, %r14927, %r14928 },    { %r86038, %r86038, %r86038, %r86038 },    { %r86040, %r86040 },            { %r14925, %r14926, %r14927, %r14928 }; 
	// end inline asm
	// begin inline asm
	mma.sync.aligned.m16n8k256.row.col.s32.b1.b1.s32.xor.popc    { %r14897, %r14898, %r14899, %r14900 },    { %r86038, %r86038, %r86038, %r86038 },    { %r86040, %r86040 },            { %r14897, %r14898, %r14899, %r14900 }; 
	// end inline asm
	// begin inline asm
	mma.sync.aligned.m16n8k256.row.col.s32.b1.b1.s32.xor.popc    { %r14911, %r14912, %r14913, %r14914 },    { %r86038, %r86038, %r86038, %r86038 },    { %r86040, %r86040 },            { %r14911, %r14912, %r14913, %r14914 }; 
	// end inline asm
	// begin inline asm
	mma.sync.aligned.m16n8k256.row.col.s32.b1.b1.s32.xor.popc    { %r14925, %r14926, %r14927, %r14928 },    { %r86038, %r86038, %r86038, %r86038 },    { %r86040, %r86040 },            { %r14925, %r14926, %r14927, %r14928 }; 
	// end inline asm
	// begin inline asm
	mma.sync.aligned.m16n8k256.row.col.s32.b1.b1.s32.xor.popc    { %r14897, %r14898, %r14899, %r14900 },    { %r86038, %r86038, %r86038, %r86038 },    { %r86040, %r86040 },            { %r14897, %r14898, %r14899, %r14900 }; 
	// end inline asm
	// begin inline asm
	mma.sync.aligned.m16n8k256.row.col.s32.b1.b1.s32.xor.popc    { %r14911, %r14912, %r14913, %r14914 },    { %r86038, %r86038, %r86038, %r86038 },    { %r86040, %r86040 },            { %r14911, %r14912, %r14913, %r14914 }; 
	// end inline asm
	// begin inline asm
	mma.sync.aligned.m16n8k256.row.col.s32.b1.b1.s32.xor.popc    { %r14925, %r14926, %r14927, %r14928 },    { %r86038, %r86038, %r86038, %r86038 },    { %r86040, %r86040 },            { %r14925, %r14926, %r14927, %r14928 }; 
	// end inline asm
	// begin inline asm
	mma.sync.aligned.m16n8k256.row.col.s32.b1.b1.s32.xor.popc    { %r14897, %r14898, %r14899, %r14900 },    { %r86038, %r86038, %r86038, %r86038 },    { %r86040, %r86040 },            { %r14897, %r14898, %r14899, %r14900 }; 
	// end inline asm
	// begin inline asm
	mma.sync.aligned.m16n8k256.row.col.s32.b1.b1.s32.xor.popc    { %r14911, %r14912, %r14913, %r14914 },    { %r86038, %r86038, %r86038, %r86038 },    { %r86040, %r86040 },            { %r14911, %r14912, %r14913, %r14914 }; 
	// end inline asm
	// begin inline asm
	mma.sync.aligned.m16n8k256.row.col.s32.b1.b1.s32.xor.popc    { %r14925, %r14926, %r14927, %r14928 },    { %r86038, %r86038, %r86038, %r86038 },    { %r86040, %r86040 },            { %r14925, %r14926, %r14927, %r14928 }; 
	// end inline asm
	// begin inline asm
	mma.sync.aligned.m16n8k256.row.col.s32.b1.b1.s32.xor.popc    { %r14897, %r14898, %r14899, %r14900 },    { %r86038, %r86038, %r86038, %r86038 },    { %r86040, %r86040 },            { %r14897, %r14898, %r14899, %r14900 }; 
	// end inline asm
	// begin inline asm
	mma.sync.aligned.m16n8k256.row.col.s32.b1.b1.s32.xor.popc    { %r14911, %r14912, %r14913, %r14914 },    { %r86038, %r86038, %r86038, %r86038 },    { %r86040, %r86040 },            { %r14911, %r14912, %r14913, %r14914 }; 
	// end inline asm
	// begin inline asm
	mma.sync.aligned.m16n8k256.row.col.s32.b1.b1.s32.xor.popc    { %r14925, %r14926, %r14927, %r14928 },    { %r86038, %r86038, %r86038, %r86038 },    { %r86040, %r86040 },            { %r14925, %r14926, %r14927, %r14928 }; 
	// end inline asm
	// begin inline asm
	mma.sync.aligned.m16n8k256.row.col.s32.b1.b1.s32.xor.popc    { %r14897, %r14898, %r14899, %r14900 },    { %r86038, %r86038, %r86038, %r86038 },    { %r86040, %r86040 },            { %r14897, %r14898, %r14899, %r14900 }; 
	// end inline asm
	// begin inline asm
	mma.sync.aligned.m16n8k256.row.col.s32.b1.b1.s32.xor.popc    { %r14911, %r14912, %r14913, %r14914 },    { %r86038, %r86038, %r86038, %r86038 },    { %r86040, %r86040 },            { %r14911, %r14912, %r14913, %r14914 }; 
	// end inline asm
	// begin inline asm
	mma.sync.aligned.m16n8k256.row.col.s32.b1.b1.s32.xor.popc    { %r14925, %r14926, %r14927, %r14928 },    { %r86038, %r86038, %r86038, %r86038 },    { %r86040, %r86040 },            { %r14925, %r14926, %r14927, %r14928 }; 
	// end inline asm
	// begin inline asm
	mma.sync.aligned.m16n8k256.row.col.s32.b1.b1.s32.xor.popc    { %r14897, %r14898, %r14899, %r14900 },    { %r86038, %r86038, %r86038, %r86038 },    { %r86040, %r86040 },            { %r14897, %r14898, %r14899, %r14900 }; 
	// end inline asm
	// begin inline asm
	mma.sync.aligned.m16n8k256.row.col.s32.b1.b1.s32.xor.popc    { %r14911, %r14912, %r14913, %r14914 },    { %r86038, %r86038, %r86038, %r86038 },    { %r86040, %r86040 },            { %r14911, %r14912, %r14913, %r14914 }; 
	// end inline asm
	// begin inline asm
	mma.sync.aligned.m16n8k256.row.col.s32.b1.b1.s32.xor.popc    { %r14925, %r14926, %r14927, %r14928 },    { %r86038, %r86038, %r86038, %r86038 },    { %r86040, %r86040 },            { %r14925, %r14926, %r14927, %r14928 }; 
	// end inline asm
	// begin inline asm
	mma.sync.aligned.m16n8k256.row.col.s32.b1.b1.s32.xor.popc    { %r14897, %r14898, %r14899, %r14900 },    { %r86038, %r86038, %r86038, %r86038 },    { %r86040, %r86040 },            { %r14897, %r14898, %r14899, %r14900 }; 
	// end inline asm
	// begin inline asm
	mma.sync.aligned.m16n8k256.row.col.s32.b1.b1.s32.xor.popc    { %r14911, %r14912, %r14913, %r14914 },    { %r86038, %r86038, %r86038, %r86038 },    { %r86040, %r86040 },            { %r14911, %r14912, %r14913, %r14914 }; 
	// end inline asm
	// begin inline asm
	mma.sync.aligned.m16n8k256.row.col.s32.b1.b1.s32.xor.popc    { %r14925, %r14926, %r14927, %r14928 },    { %r86038, %r86038, %r86038, %r86038 },    { %r86040, %r86040 },            { %r14925, %r14926, %r14927, %r14928 }; 
	// end inline asm
	// begin inline asm
	mma.sync.aligned.m16n8k256.row.col.s32.b1.b1.s32.xor.popc    { %r14897, %r14898, %r14899, %r14900 },    { %r86038, %r86038, %r86038, %r86038 },    { %r86040, %r86040 },            { %r14897, %r14898, %r14899, %r14900 }; 
	// end inline asm
	// begin inline asm
	mma.sync.aligned.m16n8k256.row.col.s32.b1.b1.s32.xor.popc    { %r14911, %r14912, %r14913, %r14914 },    { %r86038, %r86038, %r86038, %r86038 },    { %r86040, %r86040 },            { %r14911, %r14912, %r14913, %r14914 }; 
	// end inline asm
	// begin inline asm
	mma.sync.aligned.m16n8k256.row.col.s32.b1.b1.s32.xor.popc    { %r14925, %r14926, %r14927, %r14928 },    { %r86038, %r86038, %r86038, %r86038 },    { %r86040, %r86040 },            { %r14925, %r14926, %r14927, %r14928 }; 
	// end inline asm
	// begin inline asm
	mma.sync.aligned.m16n8k256.row.col.s32.b1.b1.s32.xor.popc    { %r14897, %r14898, %r14899, %r14900 },    { %r86038, %r86038, %r86038, %r86038 },    { %r86040, %r86040 },            { %r14897, %r14898, %r14899, %r14900 }; 
	// end inline asm
	// begin inline asm
	mma.sync.aligned.m16n8k256.row.col.s32.b1.b1.s32.xor.popc    { %r14911, %r14912, %r14913, %r14914 },    { %r86038, %r86038, %r86038, %r86038 },    { %r86040, %r86040 },            { %r14911, %r14912, %r14913, %r14914 }; 
	// end inline asm
	// begin inline asm
	mma.sync.aligned.m16n8k256.row.col.s32.b1.b1.s32.xor.popc    { %r14925, %r14926, %r14927, %r14928 },    { %r86038, %r86038, %r86038, %r86038 },    { %r86040, %r86040 },            { %r14925, %r14926, %r14927, %r14928 }; 
	// end inline asm
	// begin inline asm
	mma.sync.aligned.m16n8k256.row.col.s32.b1.b1.s32.xor.popc    { %r14897, %r14898, %r14899, %r14900 },    { %r86038, %r86038, %r86038, %r86038 },    { %r86040, %r86040 },            { %r14897, %r14898, %r14899, %r14900 }; 
	// end inline asm
	// begin inline asm
	mma.sync.aligned.m16n8k256.row.col.s32.b1.b1.s32.xor.popc    { %r14911, %r14912, %r14913, %r14914 },    { %r86038, %r86038, %r86038, %r86038 },    { %r86040, %r86040 },            { %r14911, %r14912, %r14913, %r14914 }; 
	// end inline asm
	// begin inline asm
	mma.sync.aligned.m16n8k256.row.col.s32.b1.b1.s32.xor.popc    { %r14925, %r14926, %r14927, %r14928 },    { %r86038, %r86038, %r86038, %r86038 },    { %r86040, %r86040 },            { %r14925, %r14926, %r14927, %r14928 }; 
	// end inline asm
	// begin inline asm
	mma.sync.aligned.m16n8k256.row.col.s32.b1.b1.s32.xor.popc    { %r14897, %r14898, %r14899, %r14900 },    { %r86038, %r86038, %r86038, %r86038 },    { %r86040, %r86040 },            { %r14897, %r14898, %r14899, %r14900 }; 
	// end inline asm
	// begin inline asm
	mma.sync.aligned.m16n8k256.row.col.s32.b1.b1.s32.xor.popc    { %r14911, %r14912, %r14913, %r14914 },    { %r86038, %r86038, %r86038, %r86038 },    { %r86040, %r86040 },            { %r14911, %r14912, %r14913, %r14914 }; 
	// end inline asm
	// begin inline asm
	mma.sync.aligned.m16n8k256.row.col.s32.b1.b1.s32.xor.popc    { %r14925, %r14926, %r14927, %r14928 },    { %r86038, %r86038, %r86038, %r86038 },    { %r86040, %r86040 },            { %r14925, %r14926, %r14927, %r14928 }; 
	// end inline asm
	// begin inline asm
	mma.sync.aligned.m16n8k256.row.col.s32.b1.b1.s32.xor.popc    { %r14897, %r14898, %r14899, %r14900 },    { %r86038, %r86038, %r86038, %r86038 },    { %r86040, %r86040 },            { %r14897, %r14898, %r14899, %r14900 }; 
	// end inline asm
	// begin inline asm
	mma.sync.aligned.m16n8k256.row.col.s32.b1.b1.s32.xor.popc    { %r14911, %r14912, %r14913, %r14914 },    { %r86038, %r86038, %r86038, %r86038 },    { %r86040, %r86040 },            { %r14911, %r14912, %r14913, %r14914 }; 
	// end inline asm
	// begin inline asm
	mma.sync.aligned.m16n8k256.row.col.s32.b1.b1.s32.xor.popc    { %r14925, %r14926, %r14927, %r14928 },    { %r86038, %r86038, %r86038, %r86038 },    { %r86040, %r86040 },            { %r14925, %r14926, %r14927, %r14928 }; 
	// end inline asm
	// begin inline asm
	mma.sync.aligned.m16n8k256.row.col.s32.b1.b1.s32.xor.popc    { %r14897, %r14898, %r14899, %r14900 },    { %r86038, %r86038, %r86038, %r86038 },    { %r86040, %r86040 },            { %r14897, %r14898, %r14899, %r14900 }; 
	// end inline asm
	// begin inline asm
	mma.sync.aligned.m16n8k256.row.col.s32.b1.b1.s32.xor.popc    { %r14911, %r14912, %r14913, %r14914 },    { %r86038, %r86038, %r86038, %r86038 },    { %r86040, %r86040 },            { %r14911, %r14912, %r14913, %r14914 }; 
	// end inline asm
	// begin inline asm
	mma.sync.aligned.m16n8k256.row.col.s32.b1.b1.s32.xor.popc    { %r14925, %r14926, %r14927, %r14928 },    { %r86038, %r86038, %r86038, %r86038 },    { %r86040, %r86040 },            { %r14925, %r14926, %r14927, %r14928 }; 
	// end inline asm
	// begin inline asm
	mma.sync.aligned.m16n8k256.row.col.s32.b1.b1.s32.xor.popc    { %r14897, %r14898, %r14899, %r14900 },    { %r86038, %r86038, %r86038, %r86038 },    { %r86040, %r86040 },            { %r14897, %r14898, %r14899, %r14900 }; 
	// end inline asm
	// begin inline asm
	mma.sync.aligned.m16n8k256.row.col.s32.b1.b1.s32.xor.popc    { %r14911, %r14912, %r14913, %r14914 },    { %r86038, %r86038, %r86038, %r86038 },    { %r86040, %r86040 },            { %r14911, %r14912, %r14913, %r14914 }; 
	// end inline asm
	// begin inline asm
	mma.sync.aligned.m16n8k256.row.col.s32.b1.b1.s32.xor.popc    { %r14925, %r14926, %r14927, %r14928 },    { %r86038, %r86038, %r86038, %r86038 },    { %r86040, %r86040 },            { %r14925, %r14926, %r14927, %r14928 }; 
	// end inline asm
	// begin inline asm
	mma.sync.aligned.m16n8k256.row.col.s32.b1.b1.s32.xor.popc    { %r14897, %r14898, %r14899, %r14900 },    { %r86038, %r86038, %r86038, %r86038 },    { %r86040, %r86040 },            { %r14897, %r14898, %r14899, %r14900 }; 
	// end inline asm
	// begin inline asm
	mma.sync.aligned.m16n8k256.row.col.s32.b1.b1.s32.xor.popc    { %r14911, %r14912, %r14913, %r14914 },    { %r86038, %r86038, %r86038, %r86038 },    { %r86040, %r86040 },            { %r14911, %r14912, %r14913, %r14914 }; 
	// end inline asm
	// begin inline asm
	mma.sync.aligned.m16n8k256.row.col.s32.b1.b1.s32.xor.popc    { %r14925, %r14926, %r14927, %r14928 },    { %r86038, %r86038, %r86038, %r86038 },    { %r86040, %r86040 },            { %r14925, %r14926, %r14927, %r14928 }; 
	// end inline asm
	// begin inline asm
	mma.sync.aligned.m16n8k256.row.col.s32.b1.b1.s32.xor.popc    { %r14897, %r14898, %r14899, %r14900 },    { %r86038, %r86038, %r86038, %r86038 },    { %r86040, %r86040 },            { %r14897, %r14898, %r14899, %r14900 }; 
	// end inline asm
	// begin inline asm
	mma.sync.aligned.m16n8k256.row.col.s32.b1.b1.s32.xor.popc    { %r14911, %r14912, %r14913, %r14914 },    { %r86038, %r86038, %r86038, %r86038 },    { %r86040, %r86040 },            { %r14911, %r14912, %r14913, %r14914 }; 
	// end inline asm
	// begin inline asm
	mma.sync.aligned.m16n8k256.row.col.s32.b1.b1.s32.xor.popc    { %r14925, %r14926, %r14927, %r14928 },    { %r86038, %r86038, %r86038, %r86038 },    { %r86040, %r86040 },            { %r14925, %r14926, %r14927, %r14928 }; 
	// end inline asm
	// begin inline asm
	mma.sync.aligned.m16n8k256.row.col.s32.b1.b1.s32.xor.popc    { %r14897, %r14898, %r14899, %r14900 },    { %r86038, %r86038, %r86038, %r86038 },    { %r86040, %r86040 },            { %r14897, %r14898, %r14899, %r14900 }; 
	// end inline asm
	// begin inline asm
	mma.sync.aligned.m16n8k256.row.col.s32.b1.b1.s32.xor.popc    { %r14911, %r14912, %r14913, %r14914 },    { %r86038, %r86038, %r86038, %r86038 },    { %r86040, %r86040 },            { %r14911, %r14912, %r14913, %r14914 }; 
	// end inline asm
	// begin inline asm
	mma.sync.aligned.m16n8k256.row.col.s32.b1.b1.s32.xor.popc    { %r14925, %r14926, %r14927, %r14928 },    { %r86038, %r86038, %r86038, %r86038 },    { %r86040, %r86040 },            { %r14925, %r14926, %r14927, %r14928 }; 
	// end inline asm
	// begin inline asm
	mma.sync.aligned.m16n8k256.row.col.s32.b1.b1.s32.xor.popc    { %r14897, %r14898, %r14899, %r14900 },    { %r86038, %r86038, %r86038, %r86038 },    { %r86040, %r86040 },            { %r14897, %r14898, %r14899, %r14900 }; 
	// end inline asm
	// begin inline asm
	mma.sync.aligned.m16n8k256.row.col.s32.b1.b1.s32.xor.popc    { %r14911, %r14912, %r14913, %r14914 },    { %r86038, %r86038, %r86038, %r86038 },    { %r86040, %r86040 },            { %r14911, %r14912, %r14913, %r14914 }; 
	// end inline asm
	// begin inline asm
	mma.sync.aligned.m16n8k256.row.col.s32.b1.b1.s32.xor.popc    { %r14925, %r14926, %r14927, %r14928 },    { %r86038, %r86038, %r86038, %r86038 },    { %r86040, %r86040 },            { %r14925, %r14926, %r14927, %r14928 }; 
	// end inline asm
	// begin inline asm
	mma.sync.aligned.m16n8k256.row.col.s32.b1.b1.s32.xor.popc    { %r14897, %r14898, %r14899, %r14900 },    { %r86038, %r86038, %r86038, %r86038 },    { %r86040, %r86040 },            { %r14897, %r14898, %r14899, %r14900 }; 
	// end inline asm
	// begin inline asm
	mma.sync.aligned.m16n8k256.row.col.s32.b1.b1.s32.xor.popc    { %r14911, %r14912, %r14913, %r14914 },    { %r86038, %r86038, %r86038, %r86038 },    { %r86040, %r86040 },            { %r14911, %r14912, %r14913, %r14914 }; 
	// end inline asm
	// begin inline asm
	mma.sync.aligned.m16n8k256.row.col.s32.b1.b1.s32.xor.popc    { %r14925, %r14926, %r14927, %r14928 },    { %r86038, %r86038, %r86038, %r86038 },    { %r86040, %r86040 },            { %r14925, %r14926, %r14927, %r14928 }; 
	// end inline asm
	// begin inline asm
	mma.sync.aligned.m16n8k256.row.col.s32.b1.b1.s32.xor.popc    { %r14897, %r14898, %r14899, %r14900 },    { %r86038, %r86038, %r86038, %r86038 },    { %r86040, %r86040 },            { %r14897, %r14898, %r14899, %r14900 }; 
	// end inline asm
	// begin inline asm
	mma.sync.aligned.m16n8k256.row.col.s32.b1.b1.s32.xor.popc    { %r14911, %r14912, %r14913, %r14914 },    { %r86038, %r86038, %r86038, %r86038 },    { %r86040, %r86040 },            { %r14911, %r14912, %r14913, %r14914 }; 
	// end inline asm
	// begin inline asm
	mma.sync.aligned.m16n8k256.row.col.s32.b1.b1.s32.xor.popc    { %r14925, %r14926, %r14927, %r14928 },    { %r86038, %r86038, %r86038, %r86038 },    { %r86040, %r86040 },            { %r14925, %r14926, %r14927, %r14928 }; 
	// end inline asm
	// begin inline asm
	mma.sync.aligned.m16n8k256.row.col.s32.b1.b1.s32.xor.popc    { %r14897, %r14898, %r14899, %r14900 },    { %r86038, %r86038, %r86038, %r86038 },    { %r86040, %r86040 },            { %r14897, %r14898, %r14899, %r14900 }; 
	// end inline asm
	// begin inline asm
	mma.sync.aligned.m16n8k256.row.col.s32.b1.b1.s32.xor.popc    { %r14911, %r14912, %r14913, %r14914 },    { %r86038, %r86038, %r86038, %r86038 },    { %r86040, %r86040 },            { %r14911, %r14912, %r14913, %r14914 }; 
	// end inline asm
	// begin inline asm
	mma.sync.aligned.m16n8k256.row.col.s32.b1.b1.s32.xor.popc    { %r14925, %r14926, %r14927, %r14928 },    { %r86038, %r86038, %r86038, %r86038 },    { %r86040, %r86040 },            { %r14925, %r14926, %r14927, %r14928 }; 
	// end inline asm
	// begin inline asm
	mma.sync.aligned.m16n8k256.row.col.s32.b1.b1.s32.xor.popc    { %r14897, %r14898, %r14899, %r14900 },    { %r86038, %r86038, %r86038, %r86038 },    { %r86040, %r86040 },            { %r14897, %r14898, %r14899, %r14900 }; 
	// end inline asm
	// begin inline asm
	mma.sync.aligned.m16n8k256.row.col.s32.b1.b1.s32.xor.popc    { %r14911, %r14912, %r14913, %r14914 },    { %r86038, %r86038, %r86038, %r86038 },    { %r86040, %r86040 },            { %r14911, %r14912, %r14913, %r14914 }; 
	// end inline asm
	// begin inline asm
	mma.sync.aligned.m16n8k256.row.col.s32.b1.b1.s32.xor.popc    { %r14925, %r14926, %r14927, %r14928 },    { %r86038, %r86038, %r86038, %r86038 },    { %r86040, %r86040 },            { %r14925, %r14926, %r14927, %r14928 }; 
	// end inline asm
	// begin inline asm
	mma.sync.aligned.m16n8k256.row.col.s32.b1.b1.s32.xor.popc    { %r14897, %r14898, %r14899, %r14900 },    { %r86038, %r86038, %r86038, %r86038 },    { %r86040, %r86040 },            { %r14897, %r14898, %r14899, %r14900 }; 
	// end inline asm
	// begin inline asm
	mma.sync.aligned.m16n8k256.row.col.s32.b1.b1.s32.xor.popc    { %r14911, %r14912, %r14913, %r14914 },    { %r86038, %r86038, %r86038, %r86038 },    { %r86040, %r86040 },            { %r14911, %r14912, %r14913, %r14914 }; 
	// end inline asm
	// begin inline asm
	mma.sync.aligned.m16n8k256.row.col.s32.b1.b1.s32.xor.popc    { %r14925, %r14926, %r14927, %r14928 },    { %r86038, %r86038, %r86038, %r86038 },    { %r86040, %r86040 },            { %r14925, %r14926, %r14927, %r14928 }; 
	// end inline asm
	// begin inline asm
	mma.sync.aligned.m16n8k256.row.col.s32.b1.b1.s32.xor.popc    { %r14897, %r14898, %r14899, %r14900 },    { %r86038, %r86038, %r86038, %r86038 },    { %r86040, %r86040 },            { %r14897, %r14898, %r14899, %r14900 }; 
	// end inline asm
	// begin inline asm
	mma.sync.aligned.m16n8k256.row.col.s32.b1.b1.s32.xor.popc    { %r14911, %r14912, %r14913, %r14914 },    { %r86038, %r86038, %r86038, %r86038 },    { %r86040, %r86040 },            { %r14911, %r14912, %r14913, %r14914 }; 
	// end inline asm
	// begin inline asm
	mma.sync.aligned.m16n8k256.row.col.s32.b1.b1.s32.xor.popc    { %r14925, %r14926, %r14927, %r14928 },    { %r86038, %r86038, %r86038, %r86038 },    { %r86040, %r86040 },            { %r14925, %r14926, %r14927, %r14928 }; 
	// end inline asm
	// begin inline asm
	mma.sync.aligned.m16n8k256.row.col.s32.b1.b1.s32.xor.popc    { %r14897, %r14898, %r14899, %r14900 },    { %r86038, %r86038, %r86038, %r86038 },    { %r86040, %r86040 },            { %r14897, %r14898, %r14899, %r14900 }; 
	// end inline asm
	// begin inline asm
	mma.sync.aligned.m16n8k256.row.col.s32.b1.b1.s32.xor.popc    { %r14911, %r14912, %r14913, %r14914 },    { %r86038, %r86038, %r86038, %r86038 },    { %r86040, %r86040 },            { %r14911, %r14912, %r14913, %r14914 }; 
	// end inline asm
	// begin inline asm
	mma.sync.aligned.m16n8k256.row.col.s32.b1.b1.s32.xor.popc    { %r14925, %r14926, %r14927, %r14928 },    { %r86038, %r86038, %r86038, %r86038 },    { %r86040, %r86040 },            { %r14925, %r14926, %r14927, %r14928 }; 
	// end inline asm
	// begin inline asm
	mma.sync.aligned.m16n8k256.row.col.s32.b1.b1.s32.xor.popc    { %r14897, %r14898, %r14899, %r14900 },    { %r86038, %r86038, %r86038, %r86038 },    { %r86040, %r86040 },            { %r14897, %r14898, %r14899, %r14900 }; 
	// end inline asm
	// begin inline asm
	mma.sync.aligned.m16n8k256.row.col.s32.b1.b1.s32.xor.popc    { %r14911, %r14912, %r14913, %r14914 },    { %r86038, %r86038, %r86038, %r86038 },    { %r86040, %r86040 },            { %r14911, %r14912, %r14913, %r14914 }; 
	// end inline asm
	// begin inline asm
	mma.sync.aligned.m16n8k256.row.col.s32.b1.b1.s32.xor.popc    { %r14925, %r14926, %r14927, %r14928 },    { %r86038, %r86038, %r86038, %r86038 },    { %r86040, %r86040 },            { %r14925, %r14926, %r14927, %r14928 }; 
	// end inline asm
	// begin inline asm
	mma.sync.aligned.m16n8k256.row.col.s32.b1.b1.s32.xor.popc    { %r14897, %r14898, %r14899, %r14900 },    { %r86038, %r86038, %r86038, %r86038 },    { %r86040, %r86040 },            { %r14897, %r14898, %r14899, %r14900 }; 
	// end inline asm
	// begin inline asm
	mma.sync.aligned.m16n8k256.row.col.s32.b1.b1.s32.xor.popc    { %r14911, %r14912, %r14913, %r14914 },    { %r86038, %r86038, %r86038, %r86038 },    { %r86040, %r86040 },            { %r14911, %r14912, %r14913, %r14914 }; 
	// end inline asm
	// begin inline asm
	mma.sync.aligned.m16n8k256.row.col.s32.b1.b1.s32.xor.popc    { %r14925, %r14926, %r14927, %r14928 },    { %r86038, %r86038, %r86038, %r86038 },    { %r86040, %r86040 },            { %r14925, %r14926, %r14927, %r14928 }; 
	// end inline asm
	// begin inline asm
	mma.sync.aligned.m16n8k256.row.col.s32.b1.b1.s32.xor.popc    { %r14897, %r14898, %r14899, %r14900 },    { %r86038, %r86038, %r86038, %r86038 },    { %r86040, %r86040 },            { %r14897, %r14898, %r14899, %r14900 }; 
	// end inline asm
	// begin inline asm
	mma.sync.aligned.m16n8k256.row.col.s32.b1.b1.s32.xor.popc    { %r14911, %r14912, %r14913, %r14914 },    { %r86038, %r86038, %r86038, %r86038 },    { %r86040, %r86040 },            { %r14911, %r14912, %r14913, %r14914 }; 
	// end inline asm
	// begin inline asm
	mma.sync.aligned.m16n8k256.row.col.s32.b1.b1.s32.xor.popc    { %r14925, %r14926, %r14927, %r14928 },    { %r86038, %r86038, %r86038, %r86038 },    { %r86040, %r86040 },            { %r14925, %r14926, %r14927, %r14928 }; 
	// end inline asm
	// begin inline asm
	mma.sync.aligned.m16n8k256.row.col.s32.b1.b1.s32.xor.popc    { %r14897, %r14898, %r14899, %r14900 },    { %r86038, %r86038, %r86038, %r86038 },    { %r86040, %r86040 },            { %r14897, %r14898, %r14899, %r14900 }; 
	// end inline asm
	// begin inline asm
	mma.sync.aligned.m16n8k256.row.col.s32.b1.b1.s32.xor.popc    { %r14911, %r14912, %r14913, %r14914 },    { %r86038, %r86038, %r86038, %r86038 },    { %r86040, %r86040 },            { %r14911, %r14912, %r14913, %r14914 }; 
	// end inline asm
	// begin inline asm
	mma.sync.aligned.m16n8k256.row.col.s32.b1.b1.s32.xor.popc    { %r14925, %r14926, %r14927, %r14928 },    { %r86038, %r86038, %r86038, %r86038 },    { %r86040, %r86040 },            { %r14925, %r14926, %r14927, %r14928 }; 
	// end inline asm
	// begin inline asm
	mma.sync.aligned.m16n8k256.row.col.s32.b1.b1.s32.xor.popc    { %r14897, %r14898, %r14899, %r14900 },    { %r86038, %r86038, %r86038, %r86038 },    { %r86040, %r86040 },            { %r14897, %r14898, %r14899, %r14900 }; 
	// end inline asm
	// begin inline asm
	mma.sync.aligned.m16n8k256.row.col.s32.b1.b1.s32.xor.popc    { %r14911, %r14912, %r14913, %r14914 },    { %r86038, %r86038, %r86038, %r86038 },    { %r86040, %r86040 },            { %r14911, %r14912, %r14913, %r14914 }; 
	// end inline asm
	// begin inline asm
	mma.sync.aligned.m16n8k256.row.col.s32.b1.b1.s32.xor.popc    { %r14925, %r14926, %r14927, %r14928 },    { %r86038, %r86038, %r86038, %r86038 },    { %r86040, %r86040 },            { %r14925, %r14926, %r14927, %r14928 }; 
	// end inline asm
	// begin inline asm
	mma.sync.aligned.m16n8k256.row.col.s32.b1.b1.s32.xor.popc    { %r14897, %r14898, %r14899, %r14900 },    { %r86038, %r86038, %r86038, %r86038 },    { %r86040, %r86040 },            { %r14897, %r14898, %r14899, %r14900 }; 
	// end inline asm
	// begin inline asm
	mma.sync.aligned.m16n8k256.row.col.s32.b1.b1.s32.xor.popc    { %r14911, %r14912, %r14913, %r14914 },    { %r86038, %r86038, %r86038, %r86038 },    { %r86040, %r86040 },            { %r14911, %r14912, %r14913, %r14914 }; 
	// end inline asm
	// begin inline asm
	mma.sync.aligned.m16n8k256.row.col.s32.b1.b1.s32.xor.popc    { %r14925, %r14926, %r14927, %r14928 },    { %r86038, %r86038, %r86038, %r86038 },    { %r86040, %r86040 },            { %r14925, %r14926, %r14927, %r14928 }; 
	// end inline asm
	// begin inline asm
	mma.sync.aligned.m16n8k256.row.col.s32.b1.b1.s32.xor.popc    { %r14897, %r14898, %r14899, %r14900 },    { %r86038, %r86038, %r86038, %r86038 },    { %r86040, %r86040 },            { %r14897, %r14898, %r14899, %r14900 }; 
	// end inline asm
	// begin inline asm
	mma.sync.aligned.m16n8k256.row.col.s32.b1.b1.s32.xor.popc    { %r14911, %r14912, %r14913, %r14914 },    { %r86038, %r86038, %r86038, %r86038 },    { %r86040, %r86040 },            { %r14911, %r14912, %r14913, %r14914 }; 
	// end inline asm
	// begin inline asm
	mma.sync.aligned.m16n8k256.row.col.s32.b1.b1.s32.xor.popc    { %r14925, %r14926, %r14927, %r14928 },    { %r86038, %r86038, %r86038, %r86038 },    { %r86040, %r86040 },            { %r14925, %r14926, %r14927, %r14928 }; 
	// end inline asm
	// begin inline asm
	mma.sync.aligned.m16n8k256.row.col.s32.b1.b1.s32.xor.popc    { %r14897, %r14898, %r14899, %r14900 },    { %r86038, %r86038, %r86038, %r86038 },    { %r86040, %r86040 },            { %r14897, %r14898, %r14899, %r14900 }; 
	// end inline asm
	// begin inline asm
	mma.sync.aligned.m16n8k256.row.col.s32.b1.b1.s32.xor.popc    { %r14911, %r14912, %r14913, %r14914 },    { %r86038, %r86038, %r86038, %r86038 },    { %r86040, %r86040 },            { %r14911, %r14912, %r14913, %r14914 }; 
	// end inline asm
	// begin inline asm
	mma.sync.aligned.m16n8k256.row.col.s32.b1.b1.s32.xor.popc    { %r14925, %r14926, %r14927, %r14928 },    { %r86038, %r86038, %r86038, %r86038 },    { %r86040, %r86040 },            { %r14925, %r14926, %r14927, %r14928 }; 
	// end inline asm
	// begin inline asm
	mma.sync.aligned.m16n8k256.row.col.s32.b1.b1.s32.xor.popc    { %r14897, %r14898, %r14899, %r14900 },    { %r86038, %r86038, %r86038, %r86038 },    { %r86040, %r86040 },            { %r14897, %r14898, %r14899, %r14900 }; 
	// end inline asm
	// begin inline asm
	mma.sync.aligned.m16n8k256.row.col.s32.b1.b1.s32.xor.popc    { %r14911, %r14912, %r14913, %r14914 },    { %r86038, %r86038, %r86038, %r86038 },    { %r86040, %r86040 },            { %r14911, %r14912, %r14913, %r14914 }; 
	// end inline asm
	// begin inline asm
	mma.sync.aligned.m16n8k256.row.col.s32.b1.b1.s32.xor.popc    { %r14925, %r14926, %r14927, %r14928 },    { %r86038, %r86038, %r86038, %r86038 },    { %r86040, %r86040 },            { %r14925, %r14926, %r14927, %r14928 }; 
	// end inline asm
	// begin inline asm
	mma.sync.aligned.m16n8k256.row.col.s32.b1.b1.s32.xor.popc    { %r14897, %r14898, %r14899, %r14900 },    { %r86038, %r86038, %r86038, %r86038 },    { %r86040, %r86040 },            { %r14897, %r14898, %r14899, %r14900 }; 
	// end inline asm
	// begin inline asm
	mma.sync.aligned.m16n8k256.row.col.s32.b1.b1.s32.xor.popc    { %r14911, %r14912, %r14913, %r14914 },    { %r86038, %r86038, %r86038, %r86038 },    { %r86040, %r86040 },            { %r14911, %r14912, %r14913, %r14914 }; 
	// end inline asm
	// begin inline asm
	mma.sync.aligned.m16n8k256.row.col.s32.b1.b1.s32.xor.popc    { %r14925, %r14926, %r14927, %r14928 },    { %r86038, %r86038, %r86038, %r86038 },    { %r86040, %r86040 },            { %r14925, %r14926, %r14927, %r14928 }; 
	// end inline asm
	// begin inline asm
	mma.sync.aligned.m16n8k256.row.col.s32.b1.b1.s32.xor.popc    { %r14897, %r14898, %r14899, %r14900 },    { %r86038, %r86038, %r86038, %r86038 },    { %r86040, %r86040 },            { %r14897, %r14898, %r14899, %r14900 }; 
	// end inline asm
	// begin inline asm
	mma.sync.aligned.m16n8k256.row.col.s32.b1.b1.s32.xor.popc    { %r14911, %r14912, %r14913, %r14914 },    { %r86038, %r86038, %r86038, %r86038 },    { %r86040, %r86040 },            { %r14911, %r14912, %r14913, %r14914 }; 
	// end inline asm
	// begin inline asm
	mma.sync.aligned.m16n8k256.row.col.s32.b1.b1.s32.xor.popc    { %r14925, %r14926, %r14927, %r14928 },    { %r86038, %r86038, %r86038, %r86038 },    { %r86040, %r86040 },            { %r14925, %r14926, %r14927, %r14928 }; 
	// end inline asm
	// begin inline asm
	mma.sync.aligned.m16n8k256.row.col.s32.b1.b1.s32.xor.popc    { %r14897, %r14898, %r14899, %r14900 },    { %r86038, %r86038, %r86038, %r86038 },    { %r86040, %r86040 },            { %r14897, %r14898, %r14899, %r14900 }; 
	// end inline asm
	// begin inline asm
	mma.sync.aligned.m16n8k256.row.col.s32.b1.b1.s32.xor.popc    { %r14911, %r14912, %r14913, %r14914 },    { %r86038, %r86038, %r86038, %r86038 },    { %r86040, %r86040 },            { %r14911, %r14912, %r14913, %r14914 }; 
	// end inline asm
	// begin inline asm
	mma.sync.aligned.m16n8k256.row.col.s32.b1.b1.s32.xor.popc    { %r14925, %r14926, %r14927, %r14928 },    { %r86038, %r86038, %r86038, %r86038 },    { %r86040, %r86040 },            { %r14925, %r14926, %r14927, %r14928 }; 
	// end inline asm
	// begin inline asm
	mma.sync.aligned.m16n8k256.row.col.s32.b1.b1.s32.xor.popc    { %r14897, %r14898, %r14899, %r14900 },    { %r86038, %r86038, %r86038, %r86038 },    { %r86040, %r86040 },            { %r14897, %r14898, %r14899, %r14900 }; 
	// end inline asm
	// begin inline asm
	mma.sync.aligned.m16n8k256.row.col.s32.b1.b1.s32.xor.popc    { %r14911, %r14912, %r14913, %r14914 },    { %r86038, %r86038, %r86038, %r86038 },    { %r86040, %r86040 },            { %r14911, %r14912, %r14913, %r14914 }; 
	// end inline asm
	// begin inline asm
	mma.sync.aligned.m16n8k256.row.col.s32.b1.b1.s32.xor.popc    { %r14925, %r14926, %r14927, %r14928 },    { %r86038, %r86038, %r86038, %r86038 },    { %r86040, %r86040 },            { %r14925, %r14926, %r14927, %r14928 }; 
	// end inline asm
	// begin inline asm
	mma.sync.aligned.m16n8k256.row.col.s32.b1.b1.s32.xor.popc    { %r14897, %r14898, %r14899, %r14900 },    { %r86038, %r86038, %r86038, %r86038 },    { %r86040, %r86040 },            { %r14897, %r14898, %r14899, %r14900 }; 
	// end inline asm
	// begin inline asm
	mma.sync.aligned.m16n8k256.row.col.s32.b1.b1.s32.xor.popc    { %r14911, %r14912, %r14913, %r14914 },    { %r86038, %r86038, %r86038, %r86038 },    { %r86040, %r86040 },            { %r14911, %r14912, %r14913, %r14914 }; 
	// end inline asm
	// begin inline asm
	mma.sync.aligned.m16n8k256.row.col.s32.b1.b1.s32.xor.popc    { %r14925, %r14926, %r14927, %r14928 },    { %r86038, %r86038, %r86038, %r86038 },    { %r86040, %r86040 },            { %r14925, %r14926, %r14927, %r14928 }; 
	// end inline asm
	// begin inline asm
	mma.sync.aligned.m16n8k256.row.col.s32.b1.b1.s32.xor.popc    { %r14897, %r14898, %r14899, %r14900 },    { %r86038, %r86038, %r86038, %r86038 },    { %r86040, %r86040 },            { %r14897, %r14898, %r14899, %r14900 }; 
	// end inline asm
	// begin inline asm
	mma.sync.aligned.m16n8k256.row.col.s32.b1.b1.s32.xor.popc    { %r14911, %r14912, %r14913, %r14914 },    { %r86038, %r86038, %r86038, %r86038 },    { %r86040, %r86040 },            { %r14911, %r14912, %r14913, %r14914 }; 
	// end inline asm
	// begin inline asm
	mma.sync.aligned.m16n8k256.row.col.s32.b1.b1.s32.xor.popc    { %r14925, %r14926, %r14927, %r14928 },    { %r86038, %r86038, %r86038, %r86038 },    { %r86040, %r86040 },            { %r14925, %r14926, %r14927, %r14928 }; 
	// end inline asm
	// begin inline asm
	mma.sync.aligned.m16n8k256.row.col.s32.b1.b1.s32.xor.popc    { %r14897, %r14898, %r14899, %r14900 },    { %r86038, %r86038, %r86038, %r86038 },    { %r86040, %r86040 },            { %r14897, %r14898, %r14899, %r14900 }; 
	// end inline asm
	// begin inline asm
	mma.sync.aligned.m16n8k256.row.col.s32.b1.b1.s32.xor.popc    { %r14911, %r14912, %r14913, %r14914 },    { %r86038, %r86038, %r86038, %r86038 },    { %r86040, %r86040 },            { %r14911, %r14912, %r14913, %r14914 }; 
	// end inline asm
	// begin inline asm
	mma.sync.aligned.m16n8k256.row.col.s32.b1.b1.s32.xor.popc    { %r14925, %r14926, %r14927, %r14928 },    { %r86038, %r86038, %r86038, %r86038 },    { %r86040, %r86040 },            { %r14925, %r14926, %r14927, %r14928 }; 
	// end inline asm
	// begin inline asm
	mma.sync.aligned.m16n8k256.row.col.s32.b1.b1.s32.xor.popc    { %r14897, %r14898, %r14899, %r14900 },    { %r86038, %r86038, %r86038, %r86038 },    { %r86040, %r86040 },            { %r14897, %r14898, %r14899, %r14900 }; 
	// end inline asm
	// begin inline asm
	mma.sync.aligned.m16n8k256.row.col.s32.b1.b1.s32.xor.popc    { %r14911, %r14912, %r14913, %r14914 },    { %r86038, %r86038, %r86038, %r86038 },    { %r86040, %r86040 },            { %r14911, %r14912, %r14913, %r14914 }; 
	// end inline asm
	// begin inline asm
	mma.sync.aligned.m16n8k256.row.col.s32.b1.b1.s32.xor.popc    { %r14925, %r14926, %r14927, %r14928 },    { %r86038, %r86038, %r86038, %r86038 },    { %r86040, %r86040 },            { %r14925, %r14926, %r14927, %r14928 }; 
	// end inline asm
	// begin inline asm
	mma.sync.aligned.m16n8k256.row.col.s32.b1.b1.s32.xor.popc    { %r14897, %r14898, %r14899, %r14900 },    { %r86038, %r86038, %r86038, %r86038 },    { %r86040, %r86040 },            { %r14897, %r14898, %r14899, %r14900 }; 
	// end inline asm
	// begin inline asm
	mma.sync.aligned.m16n8k256.row.col.s32.b1.b1.s32.xor.popc    { %r14911, %r14912, %r14913, %r14914 },    { %r86038, %r86038, %r86038, %r86038 },    { %r86040, %r86040 },            { %r14911, %r14912, %r14913, %r14914 }; 
	// end inline asm
	// begin inline asm
	mma.sync.aligned.m16n8k256.row.col.s32.b1.b1.s32.xor.popc    { %r14925, %r14926, %r14927, %r14928 },    { %r86038, %r86038, %r86038, %r86038 },    { %r86040, %r86040 },            { %r14925, %r14926, %r14927, %r14928 }; 
	// end inline asm
	// begin inline asm
	mma.sync.aligned.m16n8k256.row.col.s32.b1.b1.s32.xor.popc    { %r14897, %r14898, %r14899, %r14900 },    { %r86038, %r86038, %r86038, %r86038 },    { %r86040, %r86040 },            { %r14897, %r14898, %r14899, %r14900 }; 
	// end inline asm
	// begin inline asm
	mma.sync.aligned.m16n8k256.row.col.s32.b1.b1.s32.xor.popc    { %r14911, %r14912, %r14913, %r14914 },    { %r86038, %r86038, %r86038, %r86038 },    { %r86040, %r86040 },            { %r14911, %r14912, %r14913, %r14914 }; 
	// end inline asm
	// begin inline asm
	mma.sync.aligned.m16n8k256.row.col.s32.b1.b1.s32.xor.popc    { %r14925, %r14926, %r14927, %r14928 },    { %r86038, %r86038, %r86038, %r86038 },    { %r86040, %r86040 },            { %r14925, %r14926, %r14927, %r14928 }; 
	// end inline asm
	// begin inline asm
	mma.sync.aligned.m16n8k256.row.col.s32.b1.b1.s32.xor.popc    { %r14897, %r14898, %r14899, %r14900 },    { %r86038, %r86038, %r86038, %r86038 },    { %r86040, %r86040 },            { %r14897, %r14898, %r14899, %r14900 }; 
	// end inline asm
	// begin inline asm
	mma.sync.aligned.m16n8k256.row.col.s32.b1.b1.s32.xor.popc    { %r14911, %r14912, %r14913, %r14914 },    { %r86038, %r86038, %r86038, %r86038 },    { %r86040, %r86040 },            { %r14911, %r14912, %r14913, %r14914 }; 
	// end inline asm
	// begin inline asm
	mma.sync.aligned.m16n8k256.row.col.s32.b1.b1.s32.xor.popc    { %r14925, %r14926, %r14927, %r14928 },    { %r86038, %r86038, %r86038, %r86038 },    { %r86040, %r86040 },            { %r14925, %r14926, %r14927, %r14928 }; 
	// end inline asm
	// begin inline asm
	mma.sync.aligned.m16n8k256.row.col.s32.b1.b1.s32.xor.popc    { %r14897, %r14898, %r14899, %r14900 },    { %r86038, %r86038, %r86038, %r86038 },    { %r86040, %r86040 },            { %r14897, %r14898, %r14899, %r14900 }; 
	// end inline asm
	// begin inline asm
	mma.sync.aligned.m16n8k256.row.col.s32.b1.b1.s32.xor.popc    { %r14911, %r14912, %r14913, %r14914 },    { %r86038, %r86038, %r86038, %r86038 },    { %r86040, %r86040 },            { %r14911, %r14912, %r14913, %r14914 }; 
	// end inline asm
	// begin inline asm
	mma.sync.aligned.m16n8k256.row.col.s32.b1.b1.s32.xor.popc    { %r14925, %r14926, %r14927, %r14928 },    { %r86038, %r86038, %r86038, %r86038 },    { %r86040, %r86040 },            { %r14925, %r14926, %r14927, %r14928 }; 
	// end inline asm
	// begin inline asm
	mma.sync.aligned.m16n8k256.row.col.s32.b1.b1.s32.xor.popc    { %r14897, %r14898, %r14899, %r14900 },    { %r86038, %r86038, %r86038, %r86038 },    { %r86040, %r86040 },            { %r14897, %r14898, %r14899, %r14900 }; 
	// end inline asm
	// begin inline asm
	mma.sync.aligned.m16n8k256.row.col.s32.b1.b1.s32.xor.popc    { %r14911, %r14912, %r14913, %r14914 },    { %r86038, %r86038, %r86038, %r86038 },    { %r86040, %r86040 },            { %r14911, %r14912, %r14913, %r14914 }; 
	// end inline asm
	// begin inline asm
	mma.sync.aligned.m16n8k256.row.col.s32.b1.b1.s32.xor.popc    { %r14925, %r14926, %r14927, %r14928 },    { %r86038, %r86038, %r86038, %r86038 },    { %r86040, %r86040 },            { %r14925, %r14926, %r14927, %r14928 }; 
	// end inline asm
	// begin inline asm
	mma.sync.aligned.m16n8k256.row.col.s32.b1.b1.s32.xor.popc    { %r14897, %r14898, %r14899, %r14900 },    { %r86038, %r86038, %r86038, %r86038 },    { %r86040, %r86040 },            { %r14897, %r14898, %r14899, %r14900 }; 
	// end inline asm
	// begin inline asm
	mma.sync.aligned.m16n8k256.row.col.s32.b1.b1.s32.xor.popc    { %r14911, %r14912, %r14913, %r14914 },    { %r86038, %r86038, %r86038, %r86038 },    { %r86040, %r86040 },            { %r14911, %r14912, %r14913, %r14914 }; 
	// end inline asm
	// begin inline asm
	mma.sync.aligned.m16n8k256.row.col.s32.b1.b1.s32.xor.popc    { %r14925, %r14926, %r14927, %r14928 },    { %r86038, %r86038, %r86038, %r86038 },    { %r86040, %r86040 },            { %r14925, %r14926, %r14927, %r14928 }; 
	// end inline asm
	// begin inline asm
	mma.sync.aligned.m16n8k256.row.col.s32.b1.b1.s32.xor.popc    { %r14897, %r14898, %r14899, %r14900 },    { %r86038, %r86038, %r86038, %r86038 },    { %r86040, %r86040 },            { %r14897, %r14898, %r14899, %r14900 }; 
	// end inline asm
	// begin inline asm
	mma.sync.aligned.m16n8k256.row.col.s32.b1.b1.s32.xor.popc    { %r14911, %r14912, %r14913, %r14914 },    { %r86038, %r86038, %r86038, %r86038 },    { %r86040, %r86040 },            { %r14911, %r14912, %r14913, %r14914 }; 
	// end inline asm
	// begin inline asm
	mma.sync.aligned.m16n8k256.row.col.s32.b1.b1.s32.xor.popc    { %r14925, %r14926, %r14927, %r14928 },    { %r86038, %r86038, %r86038, %r86038 },    { %r86040, %r86040 },            { %r14925, %r14926, %r14927, %r14928 }; 
	// end inline asm
	// begin inline asm
	mma.sync.aligned.m16n8k256.row.col.s32.b1.b1.s32.xor.popc    { %r14897, %r14898, %r14899, %r14900 },    { %r86038, %r86038, %r86038, %r86038 },    { %r86040, %r86040 },            { %r14897, %r14898, %r14899, %r14900 }; 
	// end inline asm
	// begin inline asm
	mma.sync.aligned.m16n8k256.row.col.s32.b1.b1.s32.xor.popc    { %r14911, %r14912, %r14913, %r14914 },    { %r86038, %r86038, %r86038, %r86038 },    { %r86040, %r86040 },            { %r14911, %r14912, %r14913, %r14914 }; 
	// end inline asm
	// begin inline asm
	mma.sync.aligned.m16n8k256.row.col.s32.b1.b1.s32.xor.popc    { %r14925, %r14926, %r14927, %r14928 },    { %r86038, %r86038, %r86038, %r86038 },    { %r86040, %r86040 },            { %r14925, %r14926, %r14927, %r14928 }; 
	// end inline asm
	// begin inline asm
	mma.sync.aligned.m16n8k256.row.col.s32.b1.b1.s32.xor.popc    { %r14897, %r14898, %r14899, %r14900 },    { %r86038, %r86038, %r86038, %r86038 },    { %r86040, %r86040 },            { %r14897, %r14898, %r14899, %r14900 }; 
	// end inline asm
	// begin inline asm
	mma.sync.aligned.m16n8k256.row.col.s32.b1.b1.s32.xor.popc    { %r14911, %r14912, %r14913, %r14914 },    { %r86038, %r86038, %r86038, %r86038 },    { %r86040, %r86040 },            { %r14911, %r14912, %r14913, %r14914 }; 
	// end inline asm
	// begin inline asm
	mma.sync.aligned.m16n8k256.row.col.s32.b1.b1.s32.xor.popc    { %r14925, %r14926, %r14927, %r14928 },    { %r86038, %r86038, %r86038, %r86038 },    { %r86040, %r86040 },            { %r14925, %r14926, %r14927, %r14928 }; 
	// end inline asm
	// begin inline asm
	mma.sync.aligned.m16n8k256.row.col.s32.b1.b1.s32.xor.popc    { %r14897, %r14898, %r14899, %r14900 },    { %r86038, %r86038, %r86038, %r86038 },    { %r86040, %r86040 },            { %r14897, %r14898, %r14899, %r14900 }; 
	// end inline asm
	// begin inline asm
	mma.sync.aligned.m16n8k256.row.col.s32.b1.b1.s32.xor.popc    { %r14911, %r14912, %r14913, %r14914 },    { %r86038, %r86038, %r86038, %r86038 },    { %r86040, %r86040 },            { %r14911, %r14912, %r14913, %r14914 }; 
	// end inline asm
	// begin inline asm
	mma.sync.aligned.m16n8k256.row.col.s32.b1.b1.s32.xor.popc    { %r14925, %r14926, %r14927, %r14928 },    { %r86038, %r86038, %r86038, %r86038 },    { %r86040, %r86040 },            { %r14925, %r14926, %r14927, %r14928 }; 
	// end inline asm
	// begin inline asm
	mma.sync.aligned.m16n8k256.row.col.s32.b1.b1.s32.xor.popc    { %r14897, %r14898, %r14899, %r14900 },    { %r86038, %r86038, %r86038, %r86038 },    { %r86040, %r86040 },            { %r14897, %r14898, %r14899, %r14900 }; 
	// end inline asm
	// begin inline asm
	mma.sync.aligned.m16n8k256.row.col.s32.b1.b1.s32.xor.popc    { %r14911, %r14912, %r14913, %r14914 },    { %r86038, %r86038, %r86038, %r86038 },    { %r86040, %r86040 },            { %r14911, %r14912, %r14913, %r14914 }; 
	// end inline asm
	// begin inline asm
	mma.sync.aligned.m16n8k256.row.col.s32.b1.b1.s32.xor.popc    { %r14925, %r14926, %r14927, %r14928 },    { %r86038, %r86038, %r86038, %r86038 },    { %r86040, %r86040 },            { %r14925, %r14926, %r14927, %r14928 }; 
	// end inline asm
	// begin inline asm
	mma.sync.aligned.m16n8k256.row.col.s32.b1.b1.s32.xor.popc    { %r14897, %r14898, %r14899, %r14900 },    { %r86038, %r86038, %r86038, %r86038 },    { %r86040, %r86040 },            { %r14897, %r14898, %r14899, %r14900 }; 
	// end inline asm
	// begin inline asm
	mma.sync.aligned.m16n8k256.row.col.s32.b1.b1.s32.xor.popc    { %r14911, %r14912, %r14913, %r14914 },    { %r86038, %r86038, %r86038, %r86038 },    { %r86040, %r86040 },            { %r14911, %r14912, %r14913, %r14914 }; 
	// end inline asm
	// begin inline asm
	mma.sync.aligned.m16n8k256.row.col.s32.b1.b1.s32.xor.popc    { %r14925, %r14926, %r14927, %r14928 },    { %r86038, %r86038, %r86038, %r86038 },    { %r86040, %r86040 },            { %r14925, %r14926, %r14927, %r14928 }; 
	// end inline asm
	// begin inline asm
	mma.sync.aligned.m16n8k256.row.col.s32.b1.b1.s32.xor.popc    { %r14897, %r14898, %r14899, %r14900 },    { %r86038, %r86038, %r86038, %r86038 },    { %r86040, %r86040 },            { %r14897, %r14898, %r14899, %r14900 }; 
	// end inline asm
	// begin inline asm
	mma.sync.aligned.m16n8k256.row.col.s32.b1.b1.s32.xor.popc    { %r14911, %r14912, %r14913, %r14914 },    { %r86038, %r86038, %r86038, %r86038 },    { %r86040, %r86040 },            { %r14911, %r14912, %r14913, %r14914 }; 
	// end inline asm
	// begin inline asm
	mma.sync.aligned.m16n8k256.row.col.s32.b1.b1.s32.xor.popc    { %r14925, %r14926, %r14927, %r14928 },    { %r86038, %r86038, %r86038, %r86038 },    { %r86040, %r86040 },            { %r14925, %r14926, %r14927, %r14928 }; 
	// end inline asm
	// begin inline asm
	mma.sync.aligned.m16n8k256.row.col.s32.b1.b1.s32.xor.popc    { %r14897, %r14898, %r14899, %r14900 },    { %r86038, %r86038, %r86038, %r86038 },    { %r86040, %r86040 },            { %r14897, %r14898, %r14899, %r14900 }; 
	// end inline asm
	// begin inline asm
	mma.sync.aligned.m16n8k256.row.col.s32.b1.b1.s32.xor.popc    { %r14911, %r14912, %r14913, %r14914 },    { %r86038, %r86038, %r86038, %r86038 },    { %r86040, %r86040 },            { %r14911, %r14912, %r14913, %r14914 }; 
	// end inline asm
	// begin inline asm
	mma.sync.aligned.m16n8k256.row.col.s32.b1.b1.s32.xor.popc    { %r14925, %r14926, %r14927, %r14928 },    { %r86038, %r86038, %r86038, %r86038 },    { %r86040, %r86040 },            { %r14925, %r14926, %r14927, %r14928 }; 
	// end inline asm
	// begin inline asm
	mma.sync.aligned.m16n8k256.row.col.s32.b1.b1.s32.xor.popc    { %r14897, %r14898, %r14899, %r14900 },    { %r86038, %r86038, %r86038, %r86038 },    { %r86040, %r86040 },            { %r14897, %r14898, %r14899, %r14900 }; 
	// end inline asm
	// begin inline asm
	mma.sync.aligned.m16n8k256.row.col.s32.b1.b1.s32.xor.popc    { %r14911, %r14912, %r14913, %r14914 },    { %r86038, %r86038, %r86038, %r86038 },    { %r86040, %r86040 },            { %r14911, %r14912, %r14913, %r14914 }; 
	// end inline asm
	// begin inline asm
	mma.sync.aligned.m16n8k256.row.col.s32.b1.b1.s32.xor.popc    { %r14925, %r14926, %r14927, %r14928 },    { %r86038, %r86038, %r86038, %r86038 },    { %r86040, %r86040 },            { %r14925, %r14926, %r14927, %r14928 }; 
	// end inline asm
	// begin inline asm
	mma.sync.aligned.m16n8k256.row.col.s32.b1.b1.s32.xor.popc    { %r14897, %r14898, %r14899, %r14900 },    { %r86038, %r86038, %r86038, %r86038 },    { %r86040, %r86040 },            { %r14897, %r14898, %r14899, %r14900 }; 
	// end inline asm
	// begin inline asm
	mma.sync.aligned.m16n8k256.row.col.s32.b1.b1.s32.xor.popc    { %r14911, %r14912, %r14913, %r14914 },    { %r86038, %r86038, %r86038, %r86038 },    { %r86040, %r86040 },            { %r14911, %r14912, %r14913, %r14914 }; 
	// end inline asm
	// begin inline asm
	mma.sync.aligned.m16n8k256.row.col.s32.b1.b1.s32.xor.popc    { %r14925, %r14926, %r14927, %r14928 },    { %r86038, %r86038, %r86038, %r86038 },    { %r86040, %r86040 },            { %r14925, %r14926, %r14927, %r14928 }; 
	// end inline asm
	// begin inline asm
	mma.sync.aligned.m16n8k256.row.col.s32.b1.b1.s32.xor.popc    { %r14897, %r14898, %r14899, %r14900 },    { %r86038, %r86038, %r86038, %r86038 },    { %r86040, %r86040 },            { %r14897, %r14898, %r14899, %r14900 }; 
	// end inline asm
	// begin inline asm
	mma.sync.aligned.m16n8k256.row.col.s32.b1.b1.s32.xor.popc    { %r14911, %r14912, %r14913, %r14914 },    { %r86038, %r86038, %r86038, %r86038 },    { %r86040, %r86040 },            { %r14911, %r14912, %r14913, %r14914 }; 
	// end inline asm
	// begin inline asm
	mma.sync.aligned.m16n8k256.row.col.s32.b1.b1.s32.xor.popc    { %r14925, %r14926, %r14927, %r14928 },    { %r86038, %r86038, %r86038, %r86038 },    { %r86040, %r86040 },            { %r14925, %r14926, %r14927, %r14928 }; 
	// end inline asm
	// begin inline asm
	mma.sync.aligned.m16n8k256.row.col.s32.b1.b1.s32.xor.popc    { %r14897, %r14898, %r14899, %r14900 },    { %r86038, %r86038, %r86038, %r86038 },    { %r86040, %r86040 },            { %r14897, %r14898, %r14899, %r14900 }; 
	// end inline asm
	// begin inline asm
	mma.sync.aligned.m16n8k256.row.col.s32.b1.b1.s32.xor.popc    { %r14911, %r14912, %r14913, %r14914 },    { %r86038, %r86038, %r86038, %r86038 },    { %r86040, %r86040 },            { %r14911, %r14912, %r14913, %r14914 }; 
	// end inline asm
	// begin inline asm
	mma.sync.aligned.m16n8k256.row.col.s32.b1.b1.s32.xor.popc    { %r14925, %r14926, %r14927, %r14928 },    { %r86038, %r86038, %r86038, %r86038 },    { %r86040, %r86040 },            { %r14925, %r14926, %r14927, %r14928 }; 
	// end inline asm
	// begin inline asm
	mma.sync.aligned.m16n8k256.row.col.s32.b1.b1.s32.xor.popc    { %r14897, %r14898, %r14899, %r14900 },    { %r86038, %r86038, %r86038, %r86038 },    { %r86040, %r86040 },            { %r14897, %r14898, %r14899, %r14900 }; 
	// end inline asm
	// begin inline asm
	mma.sync.aligned.m16n8k256.row.col.s32.b1.b1.s32.xor.popc    { %r14911, %r14912, %r14913, %r14914 },    { %r86038, %r86038, %r86038, %r86038 },    { %r86040, %r86040 },            { %r14911, %r14912, %r14913, %r14914 }; 
	// end inline asm
	// begin inline asm
	mma.sync.aligned.m16n8k256.row.col.s32.b1.b1.s32.xor.popc    { %r14925, %r14926, %r14927, %r14928 },    { %r86038, %r86038, %r86038, %r86038 },    { %r86040, %r86040 },            { %r14925, %r14926, %r14927, %r14928 }; 
	// end inline asm
	// begin inline asm
	mma.sync.aligned.m16n8k256.row.col.s32.b1.b1.s32.xor.popc    { %r14897, %r14898, %r14899, %r14900 },    { %r86038, %r86038, %r86038, %r86038 },    { %r86040, %r86040 },            { %r14897, %r14898, %r14899, %r14900 }; 
	// end inline asm
	// begin inline asm
	mma.sync.aligned.m16n8k256.row.col.s32.b1.b1.s32.xor.popc    { %r14911, %r14912, %r14913, %r14914 },    { %r86038, %r86038, %r86038, %r86038 },    { %r86040, %r86040 },            { %r14911, %r14912, %r14913, %r14914 }; 
	// end inline asm
	// begin inline asm
	mma.sync.aligned.m16n8k256.row.col.s32.b1.b1.s32.xor.popc    { %r14925, %r14926, %r14927, %r14928 },    { %r86038, %r86038, %r86038, %r86038 },    { %r86040, %r86040 },            { %r14925, %r14926, %r14927, %r14928 }; 
	// end inline asm
	// begin inline asm
	mma.sync.aligned.m16n8k256.row.col.s32.b1.b1.s32.xor.popc    { %r14897, %r14898, %r14899, %r14900 },    { %r86038, %r86038, %r86038, %r86038 },    { %r86040, %r86040 },            { %r14897, %r14898, %r14899, %r14900 }; 
	// end inline asm
	// begin inline asm
	mma.sync.aligned.m16n8k256.row.col.s32.b1.b1.s32.xor.popc    { %r14911, %r14912, %r14913, %r14914 },    { %r86038, %r86038, %r86038, %r86038 },    { %r86040, %r86040 },            { %r14911, %r14912, %r14913, %r14914 }; 
	// end inline asm
	// begin inline asm
	mma.sync.aligned.m16n8k256.row.col.s32.b1.b1.s32.xor.popc    { %r14925, %r14926, %r14927, %r14928 },    { %r86038, %r86038, %r86038, %r86038 },    { %r86040, %r86040 },            { %r14925, %r14926, %r14927, %r14928 }; 
	// end inline asm
	// begin inline asm
	mma.sync.aligned.m16n8k256.row.col.s32.b1.b1.s32.xor.popc    { %r14897, %r14898, %r14899, %r14900 },    { %r86038, %r86038, %r86038, %r86038 },    { %r86040, %r86040 },            { %r14897, %r14898, %r14899, %r14900 }; 
	// end inline asm
	// begin inline asm
	mma.sync.aligned.m16n8k256.row.col.s32.b1.b1.s32.xor.popc    { %r14911, %r14912, %r14913, %r14914 },    { %r86038, %r86038, %r86038, %r86038 },    { %r86040, %r86040 },            { %r14911, %r14912, %r14913, %r14914 }; 
	// end inline asm
	// begin inline asm
	mma.sync.aligned.m16n8k256.row.col.s32.b1.b1.s32.xor.popc    { %r14925, %r14926, %r14927, %r14928 },    { %r86038, %r86038, %r86038, %r86038 },    { %r86040, %r86040 },            { %r14925, %r14926, %r14927, %r14928 }; 
	// end inline asm
	// begin inline asm
	mma.sync.aligned.m16n8k256.row.col.s32.b1.b1.s32.xor.popc    { %r14897, %r14898, %r14899, %r14900 },    { %r86038, %r86038, %r86038, %r86038 },    { %r86040, %r86040 },            { %r14897, %r14898, %r14899, %r14900 }; 
	// end inline asm
	// begin inline asm
	mma.sync.aligned.m16n8k256.row.col.s32.b1.b1.s32.xor.popc    { %r14911, %r14912, %r14913, %r14914 },    { %r86038, %r86038, %r86038, %r86038 },    { %r86040, %r86040 },            { %r14911, %r14912, %r14913, %r14914 }; 
	// end inline asm
	// begin inline asm
	mma.sync.aligned.m16n8k256.row.col.s32.b1.b1.s32.xor.popc    { %r14925, %r14926, %r14927, %r14928 },    { %r86038, %r86038, %r86038, %r86038 },    { %r86040, %r86040 },            { %r14925, %r14926, %r14927, %r14928 }; 
	// end inline asm
	// begin inline asm
	mma.sync.aligned.m16n8k256.row.col.s32.b1.b1.s32.xor.popc    { %r14897, %r14898, %r14899, %r14900 },    { %r86038, %r86038, %r86038, %r86038 },    { %r86040, %r86040 },            { %r14897, %r14898, %r14899, %r14900 }; 
	// end inline asm
	// begin inline asm
	mma.sync.aligned.m16n8k256.row.col.s32.b1.b1.s32.xor.popc    { %r14911, %r14912, %r14913, %r14914 },    { %r86038, %r86038, %r86038, %r86038 },    { %r86040, %r86040 },            { %r14911, %r14912, %r14913, %r14914 }; 
	// end inline asm
	// begin inline asm
	mma.sync.aligned.m16n8k256.row.col.s32.b1.b1.s32.xor.popc    { %r14925, %r14926, %r14927, %r14928 },    { %r86038, %r86038, %r86038, %r86038 },    { %r86040, %r86040 },            { %r14925, %r14926, %r14927, %r14928 }; 
	// end inline asm
	// begin inline asm
	mma.sync.aligned.m16n8k256.row.col.s32.b1.b1.s32.xor.popc    { %r14897, %r14898, %r14899, %r14900 },    { %r86038, %r86038, %r86038, %r86038 },    { %r86040, %r86040 },            { %r14897, %r14898, %r14899, %r14900 }; 
	// end inline asm
	// begin inline asm
	mma.sync.aligned.m16n8k256.row.col.s32.b1.b1.s32.xor.popc    { %r14911, %r14912, %r14913, %r14914 },    { %r86038, %r86038, %r86038, %r86038 },    { %r86040, %r86040 },            { %r14911, %r14912, %r14913, %r14914 }; 
	// end inline asm
	// begin inline asm
	mma.sync.aligned.m16n8k256.row.col.s32.b1.b1.s32.xor.popc    { %r14925, %r14926, %r14927, %r14928 },    { %r86038, %r86038, %r86038, %r86038 },    { %r86040, %r86040 },            { %r14925, %r14926, %r14927, %r14928 }; 
	// end inline asm
	// begin inline asm
	mma.sync.aligned.m16n8k256.row.col.s32.b1.b1.s32.xor.popc    { %r14897, %r14898, %r14899, %r14900 },    { %r86038, %r86038, %r86038, %r86038 },    { %r86040, %r86040 },            { %r14897, %r14898, %r14899, %r14900 }; 
	// end inline asm
	// begin inline asm
	mma.sync.aligned.m16n8k256.row.col.s32.b1.b1.s32.xor.popc    { %r14911, %r14912, %r14913, %r14914 },    { %r86038, %r86038, %r86038, %r86038 },    { %r86040, %r86040 },            { %r14911, %r14912, %r14913, %r14914 }; 
	// end inline asm
	// begin inline asm
	mma.sync.aligned.m16n8k256.row.col.s32.b1.b1.s32.xor.popc    { %r14925, %r14926, %r14927, %r14928 },    { %r86038, %r86038, %r86038, %r86038 },    { %r86040, %r86040 },            { %r14925, %r14926, %r14927, %r14928 }; 
	// end inline asm
	// begin inline asm
	mma.sync.aligned.m16n8k256.row.col.s32.b1.b1.s32.xor.popc    { %r14897, %r14898, %r14899, %r14900 },    { %r86038, %r86038, %r86038, %r86038 },    { %r86040, %r86040 },            { %r14897, %r14898, %r14899, %r14900 }; 
	// end inline asm
	// begin inline asm
	mma.sync.aligned.m16n8k256.row.col.s32.b1.b1.s32.xor.popc    { %r14911, %r14912, %r14913, %r14914 },    { %r86038, %r86038, %r86038, %r86038 },    { %r86040, %r86040 },            { %r14911, %r14912, %r14913, %r14914 }; 
	// end inline asm
	// begin inline asm
	mma.sync.aligned.m16n8k256.row.col.s32.b1.b1.s32.xor.popc    { %r14925, %r14926, %r14927, %r14928 },    { %r86038, %r86038, %r86038, %r86038 },    { %r86040, %r86040 },            { %r14925, %r14926, %r14927, %r14928 }; 
	// end inline asm
	// begin inline asm
	mma.sync.aligned.m16n8k256.row.col.s32.b1.b1.s32.xor.popc    { %r14897, %r14898, %r14899, %r14900 },    { %r86038, %r86038, %r86038, %r86038 },    { %r86040, %r86040 },            { %r14897, %r14898, %r14899, %r14900 }; 
	// end inline asm
	// begin inline asm
	mma.sync.aligned.m16n8k256.row.col.s32.b1.b1.s32.xor.popc    { %r14911, %r14912, %r14913, %r14914 },    { %r86038, %r86038, %r86038, %r86038 },    { %r86040, %r86040 },            { %r14911, %r14912, %r14913, %r14914 }; 
	// end inline asm
	// begin inline asm
	mma.sync.aligned.m16n8k256.row.col.s32.b1.b1.s32.xor.popc    { %r14925, %r14926, %r14927, %r14928 },    { %r86038, %r86038, %r86038, %r86038 },    { %r86040, %r86040 },            { %r14925, %r14926, %r14927, %r14928 }; 
	// end inline asm
	// begin inline asm
	mma.sync.aligned.m16n8k256.row.col.s32.b1.b1.s32.xor.popc    { %r14897, %r14898, %r14899, %r14900 },    { %r86038, %r86038, %r86038, %r86038 },    { %r86040, %r86040 },            { %r14897, %r14898, %r14899, %r14900 }; 
	// end inline asm
	// begin inline asm
	mma.sync.aligned.m16n8k256.row.col.s32.b1.b1.s32.xor.popc    { %r14911, %r14912, %r14913, %r14914 },    { %r86038, %r86038, %r86038, %r86038 },    { %r86040, %r86040 },            { %r14911, %r14912, %r14913, %r14914 }; 
	// end inline asm
	// begin inline asm
	mma.sync.aligned.m16n8k256.row.col.s32.b1.b1.s32.xor.popc    { %r14925, %r14926, %r14927, %r14928 },    { %r86038, %r86038, %r86038, %r86038 },    { %r86040, %r86040 },            { %r14925, %r14926, %r14927, %r14928 }; 
	// end inline asm
	// begin inline asm
	mma.sync.aligned.m16n8k256.row.col.s32.b1.b1.s32.xor.popc    { %r14897, %r14898, %r14899, %r14900 },    { %r86038, %r86038, %r86038, %r86038 },    { %r86040, %r86040 },            { %r14897, %r14898, %r14899, %r14900 }; 
	// end inline asm
	// begin inline asm
	mma.sync.aligned.m16n8k256.row.col.s32.b1.b1.s32.xor.popc    { %r14911, %r14912, %r14913, %r14914 },    { %r86038, %r86038, %r86038, %r86038 },    { %r86040, %r86040 },            { %r14911, %r14912, %r14913, %r14914 }; 
	// end inline asm
	// begin inline asm
	mma.sync.aligned.m16n8k256.row.col.s32.b1.b1.s32.xor.popc    { %r14925, %r14926, %r14927, %r14928 },    { %r86038, %r86038, %r86038, %r86038 },    { %r86040, %r86040 },            { %r14925, %r14926, %r14927, %r14928 }; 
	// end inline asm
	// begin inline asm
	mma.sync.aligned.m16n8k256.row.col.s32.b1.b1.s32.xor.popc    { %r14897, %r14898, %r14899, %r14900 },    { %r86038, %r86038, %r86038, %r86038 },    { %r86040, %r86040 },            { %r14897, %r14898, %r14899, %r14900 }; 
	// end inline asm
	// begin inline asm
	mma.sync.aligned.m16n8k256.row.col.s32.b1.b1.s32.xor.popc    { %r14911, %r14912, %r14913, %r14914 },    { %r86038, %r86038, %r86038, %r86038 },    { %r86040, %r86040 },            { %r14911, %r14912, %r14913, %r14914 }; 
	// end inline asm
	// begin inline asm
	mma.sync.aligned.m16n8k256.row.col.s32.b1.b1.s32.xor.popc    { %r14925, %r14926, %r14927, %r14928 },    { %r86038, %r86038, %r86038, %r86038 },    { %r86040, %r86040 },            { %r14925, %r14926, %r14927, %r14928 }; 
	// end inline asm
	// begin inline asm
	mma.sync.aligned.m16n8k256.row.col.s32.b1.b1.s32.xor.popc    { %r14897, %r14898, %r14899, %r14900 },    { %r86038, %r86038, %r86038, %r86038 },    { %r86040, %r86040 },            { %r14897, %r14898, %r14899, %r14900 }; 
	// end inline asm
	// begin inline asm
	mma.sync.aligned.m16n8k256.row.col.s32.b1.b1.s32.xor.popc    { %r14911, %r14912, %r14913, %r14914 },    { %r86038, %r86038, %r86038, %r86038 },    { %r86040, %r86040 },            { %r14911, %r14912, %r14913, %r14914 }; 
	// end inline asm
	// begin inline asm
	mma.sync.aligned.m16n8k256.row.col.s32.b1.b1.s32.xor.popc    { %r14925, %r14926, %r14927, %r14928 },    { %r86038, %r86038, %r86038, %r86038 },    { %r86040, %r86040 },            { %r14925, %r14926, %r14927, %r14928 }; 
	// end inline asm
	// begin inline asm
	mma.sync.aligned.m16n8k256.row.col.s32.b1.b1.s32.xor.popc    { %r14897, %r14898, %r14899, %r14900 },    { %r86038, %r86038, %r86038, %r86038 },    { %r86040, %r86040 },            { %r14897, %r14898, %r14899, %r14900 }; 
	// end inline asm
	// begin inline asm
	mma.sync.aligned.m16n8k256.row.col.s32.b1.b1.s32.xor.popc    { %r14911, %r14912, %r14913, %r14914 },    { %r86038, %r86038, %r86038, %r86038 },    { %r86040, %r86040 },            { %r14911, %r14912, %r14913, %r14914 }; 
	// end inline asm
	// begin inline asm
	mma.sync.aligned.m16n8k256.row.col.s32.b1.b1.s32.xor.popc    { %r14925, %r14926, %r14927, %r14928 },    { %r86038, %r86038, %r86038, %r86038 },    { %r86040, %r86040 },            { %r14925, %r14926, %r14927, %r14928 }; 
	// end inline asm
	// begin inline asm
	mma.sync.aligned.m16n8k256.row.col.s32.b1.b1.s32.xor.popc    { %r14897, %r14898, %r14899, %r14900 },    { %r86038, %r86038, %r86038, %r86038 },    { %r86040, %r86040 },            { %r14897, %r14898, %r14899, %r14900 }; 
	// end inline asm
	// begin inline asm
	mma.sync.aligned.m16n8k256.row.col.s32.b1.b1.s32.xor.popc    { %r14911, %r14912, %r14913, %r14914 },    { %r86038, %r86038, %r86038, %r86038 },    { %r86040, %r86040 },            { %r14911, %r14912, %r14913, %r14914 }; 
	// end inline asm
	// begin inline asm
	mma.sync.aligned.m16n8k256.row.col.s32.b1.b1.s32.xor.popc    { %r14925, %r14926, %r14927, %r14928 },    { %r86038, %r86038, %r86038, %r86038 },    { %r86040, %r86040 },            { %r14925, %r14926, %r14927, %r14928 }; 
	// end inline asm
	// begin inline asm
	mma.sync.aligned.m16n8k256.row.col.s32.b1.b1.s32.xor.popc    { %r14897, %r14898, %r14899, %r14900 },    { %r86038, %r86038, %r86038, %r86038 },    { %r86040, %r86040 },            { %r14897, %r14898, %r14899, %r14900 }; 
	// end inline asm
	// begin inline asm
	mma.sync.aligned.m16n8k256.row.col.s32.b1.b1.s32.xor.popc    { %r14911, %r14912, %r14913, %r14914 },    { %r86038, %r86038, %r86038, %r86038 },    { %r86040, %r86040 },            { %r14911, %r14912, %r14913, %r14914 }; 
	// end inline asm
	// begin inline asm
	mma.sync.aligned.m16n8k256.row.col.s32.b1.b1.s32.xor.popc    { %r14925, %r14926, %r14927, %r14928 },    { %r86038, %r86038, %r86038, %r86038 },    { %r86040, %r86040 },            { %r14925, %r14926, %r14927, %r14928 }; 
	// end inline asm
	// begin inline asm
	mma.sync.aligned.m16n8k256.row.col.s32.b1.b1.s32.xor.popc    { %r14897, %r14898, %r14899, %r14900 },    { %r86038, %r86038, %r86038, %r86038 },    { %r86040, %r86040 },            { %r14897, %r14898, %r14899, %r14900 }; 
	// end inline asm
	// begin inline asm
	mma.sync.aligned.m16n8k256.row.col.s32.b1.b1.s32.xor.popc    { %r14911, %r14912, %r14913, %r14914 },    { %r86038, %r86038, %r86038, %r86038 },    { %r86040, %r86040 },            { %r14911, %r14912, %r14913, %r14914 }; 
	// end inline asm
	// begin inline asm
	mma.sync.aligned.m16n8k256.row.col.s32.b1.b1.s32.xor.popc    { %r14925, %r14926, %r14927, %r14928 },    { %r86038, %r86038, %r86038, %r86038 },    { %r86040, %r86040 },            { %r14925, %r14926, %r14927, %r14928 }; 
	// end inline asm
	// begin inline asm
	mma.sync.aligned.m16n8k256.row.col.s32.b1.b1.s32.xor.popc    { %r14897, %r14898, %r14899, %r14900 },    { %r86038, %r86038, %r86038, %r86038 },    { %r86040, %r86040 },            { %r14897, %r14898, %r14899, %r14900 }; 
	// end inline asm
	// begin inline asm
	mma.sync.aligned.m16n8k256.row.col.s32.b1.b1.s32.xor.popc    { %r14911, %r14912, %r14913, %r14914 },    { %r86038, %r86038, %r86038, %r86038 },    { %r86040, %r86040 },            { %r14911, %r14912, %r14913, %r14914 }; 
	// end inline asm
	// begin inline asm
	mma.sync.aligned.m16n8k256.row.col.s32.b1.b1.s32.xor.popc    { %r14925, %r14926, %r14927, %r14928 },    { %r86038, %r86038, %r86038, %r86038 },    { %r86040, %r86040 },            { %r14925, %r14926, %r14927, %r14928 }; 
	// end inline asm
	// begin inline asm
	mma.sync.aligned.m16n8k256.row.col.s32.b1.b1.s32.xor.popc    { %r14897, %r14898, %r14899, %r14900 },    { %r86038, %r86038, %r86038, %r86038 },    { %r86040, %r86040 },            { %r14897, %r14898, %r14899, %r14900 }; 
	// end inline asm
	// begin inline asm
	mma.sync.aligned.m16n8k256.row.col.s32.b1.b1.s32.xor.popc    { %r14911, %r14912, %r14913, %r14914 },    { %r86038, %r86038, %r86038, %r86038 },    { %r86040, %r86040 },            { %r14911, %r14912, %r14913, %r14914 }; 
	// end inline asm
	// begin inline asm
	mma.sync.aligned.m16n8k256.row.col.s32.b1.b1.s32.xor.popc    { %r14925, %r14926, %r14927, %r14928 },    { %r86038, %r86038, %r86038, %r86038 },    { %r86040, %r86040 },            { %r14925, %r14926, %r14927, %r14928 }; 
	// end inline asm
	// begin inline asm
	mma.sync.aligned.m16n8k256.row.col.s32.b1.b1.s32.xor.popc    { %r14897, %r14898, %r14899, %r14900 },    { %r86038, %r86038, %r86038, %r86038 },    { %r86040, %r86040 },            { %r14897, %r14898, %r14899, %r14900 }; 
	// end inline asm
	// begin inline asm
	mma.sync.aligned.m16n8k256.row.col.s32.b1.b1.s32.xor.popc    { %r14911, %r14912, %r14913, %r14914 },    { %r86038, %r86038, %r86038, %r86038 },    { %r86040, %r86040 },            { %r14911, %r14912, %r14913, %r14914 }; 
	// end inline asm
	// begin inline asm
	mma.sync.aligned.m16n8k256.row.col.s32.b1.b1.s32.xor.popc    { %r14925, %r14926, %r14927, %r14928 },    { %r86038, %r86038, %r86038, %r86038 },    { %r86040, %r86040 },            { %r14925, %r14926, %r14927, %r14928 }; 
	// end inline asm
	// begin inline asm
	mma.sync.aligned.m16n8k256.row.col.s32.b1.b1.s32.xor.popc    { %r14897, %r14898, %r14899, %r14900 },    { %r86038, %r86038, %r86038, %r86038 },    { %r86040, %r86040 },            { %r14897, %r14898, %r14899, %r14900 }; 
	// end inline asm
	// begin inline asm
	mma.sync.aligned.m16n8k256.row.col.s32.b1.b1.s32.xor.popc    { %r14911, %r14912, %r14913, %r14914 },    { %r86038, %r86038, %r86038, %r86038 },    { %r86040, %r86040 },            { %r14911, %r14912, %r14913, %r14914 }; 
	// end inline asm
	// begin inline asm
	mma.sync.aligned.m16n8k256.row.col.s32.b1.b1.s32.xor.popc    { %r14925, %r14926, %r14927, %r14928 },    { %r86038, %r86038, %r86038, %r86038 },    { %r86040, %r86040 },            { %r14925, %r14926, %r14927, %r14928 }; 
	// end inline asm
	// begin inline asm
	mma.sync.aligned.m16n8k256.row.col.s32.b1.b1.s32.xor.popc    { %r14897, %r14898, %r14899, %r14900 },    { %r86038, %r86038, %r86038, %r86038 },    { %r86040, %r86040 },            { %r14897, %r14898, %r14899, %r14900 }; 
	// end inline asm
	// begin inline asm
	mma.sync.aligned.m16n8k256.row.col.s32.b1.b1.s32.xor.popc    { %r14911, %r14912, %r14913, %r14914 },    { %r86038, %r86038, %r86038, %r86038 },    { %r86040, %r86040 },            { %r14911, %r14912, %r14913, %r14914 }; 
	// end inline asm
	// begin inline asm
	mma.sync.aligned.m16n8k256.row.col.s32.b1.b1.s32.xor.popc    { %r14925, %r14926, %r14927, %r14928 },    { %r86038, %r86038, %r86038, %r86038 },    { %r86040, %r86040 },            { %r14925, %r14926, %r14927, %r14928 }; 
	// end inline asm
	// begin inline asm
	mma.sync.aligned.m16n8k256.row.col.s32.b1.b1.s32.xor.popc    { %r14897, %r14898, %r14899, %r14900 },    { %r86038, %r86038, %r86038, %r86038 },    { %r86040, %r86040 },            { %r14897, %r14898, %r14899, %r14900 }; 
	// end inline asm
	// begin inline asm
	mma.sync.aligned.m16n8k256.row.col.s32.b1.b1.s32.xor.popc    { %r14911, %r14912, %r14913, %r14914 },    { %r86038, %r86038, %r86038, %r86038 },    { %r86040, %r86040 },            { %r14911, %r14912, %r14913, %r14914 }; 
	// end inline asm
	// begin inline asm
	mma.sync.aligned.m16n8k256.row.col.s32.b1.b1.s32.xor.popc    { %r14925, %r14926, %r14927, %r14928 },    { %r86038, %r86038, %r86038, %r86038 },    { %r86040, %r86040 },            { %r14925, %r14926, %r14927, %r14928 }; 
	// end inline asm
	// begin inline asm
	mma.sync.aligned.m16n8k256.row.col.s32.b1.b1.s32.xor.popc    { %r14897, %r14898, %r14899, %r14900 },    { %r86038, %r86038, %r86038, %r86038 },    { %r86040, %r86040 },            { %r14897, %r14898, %r14899, %r14900 }; 
	// end inline asm
	// begin inline asm
	mma.sync.aligned.m16n8k256.row.col.s32.b1.b1.s32.xor.popc    { %r14911, %r14912, %r14913, %r14914 },    { %r86038, %r86038, %r86038, %r86038 },    { %r86040, %r86040 },            { %r14911, %r14912, %r14913, %r14914 }; 
	// end inline asm
	// begin inline asm
	mma.sync.aligned.m16n8k256.row.col.s32.b1.b1.s32.xor.popc    { %r14925, %r14926, %r14927, %r14928 },    { %r86038, %r86038, %r86038, %r86038 },    { %r86040, %r86040 },            { %r14925, %r14926, %r14927, %r14928 }; 
	// end inline asm
	// begin inline asm
	mma.sync.aligned.m16n8k256.row.col.s32.b1.b1.s32.xor.popc    { %r14897, %r14898, %r14899, %r14900 },    { %r86038, %r86038, %r86038, %r86038 },    { %r86040, %r86040 },            { %r14897, %r14898, %r14899, %r14900 }; 
	// end inline asm
	// begin inline asm
	mma.sync.aligned.m16n8k256.row.col.s32.b1.b1.s32.xor.popc    { %r14911, %r14912, %r14913, %r14914 },    { %r86038, %r86038, %r86038, %r86038 },    { %r86040, %r86040 },            { %r14911, %r14912, %r14913, %r14914 }; 
	// end inline asm
	// begin inline asm
	mma.sync.aligned.m16n8k256.row.col.s32.b1.b1.s32.xor.popc    { %r14925, %r14926, %r14927, %r14928 },    { %r86038, %r86038, %r86038, %r86038 },    { %r86040, %r86040 },            { %r14925, %r14926, %r14927, %r14928 }; 
	// end inline asm
	// begin inline asm
	mma.sync.aligned.m16n8k256.row.col.s32.b1.b1.s32.xor.popc    { %r14897, %r14898, %r14899, %r14900 },    { %r86038, %r86038, %r86038, %r86038 },    { %r86040, %r86040 },            { %r14897, %r14898, %r14899, %r14900 }; 
	// end inline asm
	// begin inline asm
	mma.sync.aligned.m16n8k256.row.col.s32.b1.b1.s32.xor.popc    { %r14911, %r14912, %r14913, %r14914 },    { %r86038, %r86038, %r86038, %r86038 },    { %r86040, %r86040 },            { %r14911, %r14912, %r14913, %r14914 }; 
	// end inline asm
	// begin inline asm
	mma.sync.aligned.m16n8k256.row.col.s32.b1.b1.s32.xor.popc    { %r14925, %r14926, %r14927, %r14928 },    { %r86038, %r86038, %r86038, %r86038 },    { %r86040, %r86040 },            { %r14925, %r14926, %r14927, %r14928 }; 
	// end inline asm
	// begin inline asm
	mma.sync.aligned.m16n8k256.row.col.s32.b1.b1.s32.xor.popc    { %r14897, %r14898, %r14899, %r14900 },    { %r86038, %r86038, %r86038, %r86038 },    { %r86040, %r86040 },            { %r14897, %r14898, %r14899, %r14900 }; 
	// end inline asm
	// begin inline asm
	mma.sync.aligned.m16n8k256.row.col.s32.b1.b1.s32.xor.popc    { %r14911, %r14912, %r14913, %r14914 },    { %r86038, %r86038, %r86038, %r86038 },    { %r86040, %r86040 },            { %r14911, %r14912, %r14913, %r14914 }; 
	// end inline asm
	// begin inline asm
	mma.sync.aligned.m16n8k256.row.col.s32.b1.b1.s32.xor.popc    { %r14925, %r14926, %r14927, %r14928 },    { %r86038, %r86038, %r86038, %r86038 },    { %r86040, %r86040 },            { %r14925, %r14926, %r14927, %r14928 }; 
	// end inline asm
	// begin inline asm
	mma.sync.aligned.m16n8k256.row.col.s32.b1.b1.s32.xor.popc    { %r14897, %r14898, %r14899, %r14900 },    { %r86038, %r86038, %r86038, %r86038 },    { %r86040, %r86040 },            { %r14897, %r14898, %r14899, %r14900 }; 
	// end inline asm
	// begin inline asm
	mma.sync.aligned.m16n8k256.row.col.s32.b1.b1.s32.xor.popc    { %r14911, %r14912, %r14913, %r14914 },    { %r86038, %r86038, %r86038, %r86038 },    { %r86040, %r86040 },            { %r14911, %r14912, %r14913, %r14914 }; 
	// end inline asm
	// begin inline asm
	mma.sync.aligned.m16n8k256.row.col.s32.b1.b1.s32.xor.popc    { %r14925, %r14926, %r14927, %r14928 },    { %r86038, %r86038, %r86038, %r86038 },    { %r86040, %r86040 },            { %r14925, %r14926, %r14927, %r14928 }; 
	// end inline asm
	// begin inline asm
	mma.sync.aligned.m16n8k256.row.col.s32.b1.b1.s32.xor.popc    { %r14897, %r14898, %r14899, %r14900 },    { %r86038, %r86038, %r86038, %r86038 },    { %r86040, %r86040 },            { %r14897, %r14898, %r14899, %r14900 }; 
	// end inline asm
	// begin inline asm
	mma.sync.aligned.m16n8k256.row.col.s32.b1.b1.s32.xor.popc    { %r14911, %r14912, %r14913, %r14914 },    { %r86038, %r86038, %r86038, %r86038 },    { %r86040, %r86040 },            { %r14911, %r14912, %r14913, %r14914 }; 
	// end inline asm
	// begin inline asm
	mma.sync.aligned.m16n8k256.row.col.s32.b1.b1.s32.xor.popc    { %r14925, %r14926, %r14927, %r14928 },    { %r86038, %r86038, %r86038, %r86038 },    { %r86040, %r86040 },            { %r14925, %r14926, %r14927, %r14928 }; 
	// end inline asm
	// begin inline asm
	mma.sync.aligned.m16n8k256.row.col.s32.b1.b1.s32.xor.popc    { %r14897, %r14898, %r14899, %r14900 },    { %r86038, %r86038, %r86038, %r86038 },    { %r86040, %r86040 },            { %r14897, %r14898, %r14899, %r14900 }; 
	// end inline asm
	// begin inline asm
	mma.sync.aligned.m16n8k256.row.col.s32.b1.b1.s32.xor.popc    { %r14911, %r14912, %r14913, %r14914 },    { %r86038, %r86038, %r86038, %r86038 },    { %r86040, %r86040 },            { %r14911, %r14912, %r14913, %r14914 }; 
	// end inline asm
	// begin inline asm
	mma.sync.aligned.m16n8k256.row.col.s32.b1.b1.s32.xor.popc    { %r14925, %r14926, %r14927, %r14928 },    { %r86038, %r86038, %r86038, %r86038 },    { %r86040, %r86040 },            { %r14925, %r14926, %r14927, %r14928 }; 
	// end inline asm
	// begin inline asm
	mma.sync.aligned.m16n8k256.row.col.s32.b1.b1.s32.xor.popc    { %r14897, %r14898, %r14899, %r14900 },    { %r86038, %r86038, %r86038, %r86038 },    { %r86040, %r86040 },            { %r14897, %r14898, %r14899, %r14900 }; 
	// end inline asm
	// begin inline asm
	mma.sync.aligned.m16n8k256.row.col.s32.b1.b1.s32.xor.popc    { %r14911, %r14912, %r14913, %r14914 },    { %r86038, %r86038, %r86038, %r86038 },    { %r86040, %r86040 },            { %r14911, %r14912, %r14913, %r14914 }; 
	// end inline asm
	// begin inline asm
	mma.sync.aligned.m16n8k256.row.col.s32.b1.b1.s32.xor.popc    { %r14925, %r14926, %r14927, %r14928 },    { %r86038, %r86038, %r86038, %r86038 },    { %r86040, %r86040 },            { %r14925, %r14926, %r14927, %r14928 }; 
	// end inline asm
	// begin inline asm
	mma.sync.aligned.m16n8k256.row.col.s32.b1.b1.s32.xor.popc    { %r14897, %r14898, %r14899, %r14900 },    { %r86038, %r86038, %r86038, %r86038 },    { %r86040, %r86040 },            { %r14897, %r14898, %r14899, %r14900 }; 
	// end inline asm
	// begin inline asm
	mma.sync.aligned.m16n8k256.row.col.s32.b1.b1.s32.xor.popc    { %r14911, %r14912, %r14913, %r14914 },    { %r86038, %r86038, %r86038, %r86038 },    { %r86040, %r86040 },            { %r14911, %r14912, %r14913, %r14914 }; 
	// end inline asm
	// begin inline asm
	mma.sync.aligned.m16n8k256.row.col.s32.b1.b1.s32.xor.popc    { %r14925, %r14926, %r14927, %r14928 },    { %r86038, %r86038, %r86038, %r86038 },    { %r86040, %r86040 },            { %r14925, %r14926, %r14927, %r14928 }; 
	// end inline asm
	// begin inline asm
	mma.sync.aligned.m16n8k256.row.col.s32.b1.b1.s32.xor.popc    { %r14897, %r14898, %r14899, %r14900 },    { %r86038, %r86038, %r86038, %r86038 },    { %r86040, %r86040 },            { %r14897, %r14898, %r14899, %r14900 }; 
	// end inline asm
	// begin inline asm
	mma.sync.aligned.m16n8k256.row.col.s32.b1.b1.s32.xor.popc    { %r14911, %r14912, %r14913, %r14914 },    { %r86038, %r86038, %r86038, %r86038 },    { %r86040, %r86040 },            { %r14911, %r14912, %r14913, %r14914 }; 
	// end inline asm
	// begin inline asm
	mma.sync.aligned.m16n8k256.row.col.s32.b1.b1.s32.xor.popc    { %r14925, %r14926, %r14927, %r14928 },    { %r86038, %r86038, %r86038, %r86038 },    { %r86040, %r86040 },            { %r14925, %r14926, %r14927, %r14928 }; 
	// end inline asm
	// begin inline asm
	mma.sync.aligned.m16n8k256.row.col.s32.b1.b1.s32.xor.popc    { %r14897, %r14898, %r14899, %r14900 },    { %r86038, %r86038, %r86038, %r86038 },    { %r86040, %r86040 },            { %r14897, %r14898, %r14899, %r14900 }; 
	// end inline asm
	// begin inline asm
	mma.sync.aligned.m16n8k256.row.col.s32.b1.b1.s32.xor.popc    { %r14911, %r14912, %r14913, %r14914 },    { %r86038, %r86038, %r86038, %r86038 },    { %r86040, %r86040 },            { %r14911, %r14912, %r14913, %r14914 }; 
	// end inline asm
	// begin inline asm
	mma.sync.aligned.m16n8k256.row.col.s32.b1.b1.s32.xor.popc    { %r14925, %r14926, %r14927, %r14928 },    { %r86038, %r86038, %r86038, %r86038 },    { %r86040, %r86040 },            { %r14925, %r14926, %r14927, %r14928 }; 
	// end inline asm
	// begin inline asm
	mma.sync.aligned.m16n8k256.row.col.s32.b1.b1.s32.xor.popc    { %r14897, %r14898, %r14899, %r14900 },    { %r86038, %r86038, %r86038, %r86038 },    { %r86040, %r86040 },            { %r14897, %r14898, %r14899, %r14900 }; 
	// end inline asm
	// begin inline asm
	mma.sync.aligned.m16n8k256.row.col.s32.b1.b1.s32.xor.popc    { %r14911, %r14912, %r14913, %r14914 },    { %r86038, %r86038, %r86038, %r86038 },    { %r86040, %r86040 },            { %r14911, %r14912, %r14913, %r14914 }; 
	// end inline asm
	// begin inline asm
	mma.sync.aligned.m16n8k256.row.col.s32.b1.b1.s32.xor.popc    { %r14925, %r14926, %r14927, %r14928 },    { %r86038, %r86038, %r86038, %r86038 },    { %r86040, %r86040 },            { %r14925, %r14926, %r14927, %r14928 }; 
	// end inline asm
	// begin inline asm
	mma.sync.aligned.m16n8k256.row.col.s32.b1.b1.s32.xor.popc    { %r14897, %r14898, %r14899, %r14900 },    { %r86038, %r86038, %r86038, %r86038 },    { %r86040, %r86040 },            { %r14897, %r14898, %r14899, %r14900 }; 
	// end inline asm
	// begin inline asm
	mma.sync.aligned.m16n8k256.row.col.s32.b1.b1.s32.xor.popc    { %r14911, %r14912, %r14913, %r14914 },    { %r86038, %r86038, %r86038, %r86038 },    { %r86040, %r86040 },            { %r14911, %r14912, %r14913, %r14914 }; 
	// end inline asm
	// begin inline asm
	mma.sync.aligned.m16n8k256.row.col.s32.b1.b1.s32.xor.popc    { %r14925, %r14926, %r14927, %r14928 },    { %r86038, %r86038, %r86038, %r86038 },    { %r86040, %r86040 },            { %r14925, %r14926, %r14927, %r14928 }; 
	// end inline asm
	// begin inline asm
	mma.sync.aligned.m16n8k256.row.col.s32.b1.b1.s32.xor.popc    { %r14897, %r14898, %r14899, %r14900 },    { %r86038, %r86038, %r86038, %r86038 },    { %r86040, %r86040 },            { %r14897, %r14898, %r14899, %r14900 }; 
	// end inline asm
	// begin inline asm
	mma.sync.aligned.m16n8k256.row.col.s32.b1.b1.s32.xor.popc    { %r14911, %r14912, %r14913, %r14914 },    { %r86038, %r86038, %r86038, %r86038 },    { %r86040, %r86040 },            { %r14911, %r14912, %r14913, %r14914 }; 
	// end inline asm
	// begin inline asm
	mma.sync.aligned.m16n8k256.row.col.s32.b1.b1.s32.xor.popc    { %r14925, %r14926, %r14927, %r14928 },    { %r86038, %r86038, %r86038, %r86038 },    { %r86040, %r86040 },            { %r14925, %r14926, %r14927, %r14928 }; 
	// end inline asm
	// begin inline asm
	mma.sync.aligned.m16n8k256.row.col.s32.b1.b1.s32.xor.popc    { %r14897, %r14898, %r14899, %r14900 },    { %r86038, %r86038, %r86038, %r86038 },    { %r86040, %r86040 },            { %r14897, %r14898, %r14899, %r14900 }; 
	// end inline asm
	// begin inline asm
	mma.sync.aligned.m16n8k256.row.col.s32.b1.b1.s32.xor.popc    { %r14911, %r14912, %r14913, %r14914 },    { %r86038, %r86038, %r86038, %r86038 },    { %r86040, %r86040 },            { %r14911, %r14912, %r14913, %r14914 }; 
	// end inline asm
	// begin inline asm
	mma.sync.aligned.m16n8k256.row.col.s32.b1.b1.s32.xor.popc    { %r14925, %r14926, %r14927, %r14928 },    { %r86038, %r86038, %r86038, %r86038 },    { %r86040, %r86040 },            { %r14925, %r14926, %r14927, %r14928 }; 
	// end inline asm
	// begin inline asm
	mma.sync.aligned.m16n8k256.row.col.s32.b1.b1.s32.xor.popc    { %r14897, %r14898, %r14899, %r14900 },    { %r86038, %r86038, %r86038, %r86038 },    { %r86040, %r86040 },            { %r14897, %r14898, %r14899, %r14900 }; 
	// end inline asm
	// begin inline asm
	mma.sync.aligned.m16n8k256.row.col.s32.b1.b1.s32.xor.popc    { %r14911, %r14912, %r14913, %r14914 },    { %r86038, %r86038, %r86038, %r86038 },    { %r86040, %r86040 },            { %r14911, %r14912, %r14913, %r14914 }; 
	// end inline asm
	// begin inline asm
	mma.sync.aligned.m16n8k256.row.col.s32.b1.b1.s32.xor.popc    { %r14925, %r14926, %r14927, %r14928 },    { %r86038, %r86038, %r86038, %r86038 },    { %r86040, %r86040 },            { %r14925, %r14926, %r14927, %r14928 }; 
	// end inline asm
	// begin inline asm
	mma.sync.aligned.m16n8k256.row.col.s32.b1.b1.s32.xor.popc    { %r14897, %r14898, %r14899, %r14900 },    { %r86038, %r86038, %r86038, %r86038 },    { %r86040, %r86040 },            { %r14897, %r14898, %r14899, %r14900 }; 
	// end inline asm
	// begin inline asm
	mma.sync.aligned.m16n8k256.row.col.s32.b1.b1.s32.xor.popc    { %r14911, %r14912, %r14913, %r14914 },    { %r86038, %r86038, %r86038, %r86038 },    { %r86040, %r86040 },            { %r14911, %r14912, %r14913, %r14914 }; 
	// end inline asm
	// begin inline asm
	mma.sync.aligned.m16n8k256.row.col.s32.b1.b1.s32.xor.popc    { %r14925, %r14926, %r14927, %r14928 },    { %r86038, %r86038, %r86038, %r86038 },    { %r86040, %r86040 },            { %r14925, %r14926, %r14927, %r14928 }; 
	// end inline asm
	// begin inline asm
	mma.sync.aligned.m16n8k256.row.col.s32.b1.b1.s32.xor.popc    { %r14897, %r14898, %r14899, %r14900 },    { %r86038, %r86038, %r86038, %r86038 },    { %r86040, %r86040 },            { %r14897, %r14898, %r14899, %r14900 }; 
	// end inline asm
	// begin inline asm
	mma.sync.aligned.m16n8k256.row.col.s32.b1.b1.s32.xor.popc    { %r14911, %r14912, %r14913, %r14914 },    { %r86038, %r86038, %r86038, %r86038 },    { %r86040, %r86040 },            { %r14911, %r14912, %r14913, %r14914 }; 
	// end inline asm
	// begin inline asm
	mma.sync.aligned.m16n8k256.row.col.s32.b1.b1.s32.xor.popc    { %r14925, %r14926, %r14927, %r14928 },    { %r86038, %r86038, %r86038, %r86038 },    { %r86040, %r86040 },            { %r14925, %r14926, %r14927, %r14928 }; 
	// end inline asm
	// begin inline asm
	mma.sync.aligned.m16n8k256.row.col.s32.b1.b1.s32.xor.popc    { %r14897, %r14898, %r14899, %r14900 },    { %r86038, %r86038, %r86038, %r86038 },    { %r86040, %r86040 },            { %r14897, %r14898, %r14899, %r14900 }; 
	// end inline asm
	// begin inline asm
	mma.sync.aligned.m16n8k256.row.col.s32.b1.b1.s32.xor.popc    { %r14911, %r14912, %r14913, %r14914 },    { %r86038, %r86038, %r86038, %r86038 },    { %r86040, %r86040 },            { %r14911, %r14912, %r14913, %r14914 }; 
	// end inline asm
	// begin inline asm
	mma.sync.aligned.m16n8k256.row.col.s32.b1.b1.s32.xor.popc    { %r14925, %r14926, %r14927, %r14928 },    { %r86038, %r86038, %r86038, %r86038 },    { %r86040, %r86040 },            { %r14925, %r14926, %r14927, %r14928 }; 
	// end inline asm
	// begin inline asm
	mma.sync.aligned.m16n8k256.row.col.s32.b1.b1.s32.xor.popc    { %r14897, %r14898, %r14899, %r14900 },    { %r86038, %r86038, %r86038, %r86038 },    { %r86040, %r86040 },            { %r14897, %r14898, %r14899, %r14900 }; 
	// end inline asm
	// begin inline asm
	mma.sync.aligned.m16n8k256.row.col.s32.b1.b1.s32.xor.popc    { %r14911, %r14912, %r14913, %r14914 },    { %r86038, %r86038, %r86038, %r86038 },    { %r86040, %r86040 },            { %r14911, %r14912, %r14913, %r14914 }; 
	// end inline asm
	// begin inline asm
	mma.sync.aligned.m16n8k256.row.col.s32.b1.b1.s32.xor.popc    { %r14925, %r14926, %r14927, %r14928 },    { %r86038, %r86038, %r86038, %r86038 },    { %r86040, %r86040 },            { %r14925, %r14926, %r14927, %r14928 }; 
	// end inline asm
	// begin inline asm
	mma.sync.aligned.m16n8k256.row.col.s32.b1.b1.s32.xor.popc    { %r14897, %r14898, %r14899, %r14900 },    { %r86038, %r86038, %r86038, %r86038 },    { %r86040, %r86040 },            { %r14897, %r14898, %r14899, %r14900 }; 
	// end inline asm
	// begin inline asm
	mma.sync.aligned.m16n8k256.row.col.s32.b1.b1.s32.xor.popc    { %r14911, %r14912, %r14913, %r14914 },    { %r86038, %r86038, %r86038, %r86038 },    { %r86040, %r86040 },            { %r14911, %r14912, %r14913, %r14914 }; 
	// end inline asm
	// begin inline asm
	mma.sync.aligned.m16n8k256.row.col.s32.b1.b1.s32.xor.popc    { %r14925, %r14926, %r14927, %r14928 },    { %r86038, %r86038, %r86038, %r86038 },    { %r86040, %r86040 },            { %r14925, %r14926, %r14927, %r14928 }; 
	// end inline asm
	// begin inline asm
	mma.sync.aligned.m16n8k256.row.col.s32.b1.b1.s32.xor.popc    { %r14897, %r14898, %r14899, %r14900 },    { %r86038, %r86038, %r86038, %r86038 },    { %r86040, %r86040 },            { %r14897, %r14898, %r14899, %r14900 }; 
	// end inline asm
	// begin inline asm
	mma.sync.aligned.m16n8k256.row.col.s32.b1.b1.s32.xor.popc    { %r14911, %r14912, %r14913, %r14914 },    { %r86038, %r86038, %r86038, %r86038 },    { %r86040, %r86040 },            { %r14911, %r14912, %r14913, %r14914 }; 
	// end inline asm
	// begin inline asm
	mma.sync.aligned.m16n8k256.row.col.s32.b1.b1.s32.xor.popc    { %r14925, %r14926, %r14927, %r14928 },    { %r86038, %r86038, %r86038, %r86038 },    { %r86040, %r86040 },            { %r14925, %r14926, %r14927, %r14928 }; 
	// end inline asm
	// begin inline asm
	mma.sync.aligned.m16n8k256.row.col.s32.b1.b1.s32.xor.popc    { %r14897, %r14898, %r14899, %r14900 },    { %r86038, %r86038, %r86038, %r86038 },    { %r86040, %r86040 },            { %r14897, %r14898, %r14899, %r14900 }; 
	// end inline asm
	// begin inline asm
	mma.sync.aligned.m16n8k256.row.col.s32.b1.b1.s32.xor.popc    { %r14911, %r14912, %r14913, %r14914 },    { %r86038, %r86038, %r86038, %r86038 },    { %r86040, %r86040 },            { %r14911, %r14912, %r14913, %r14914 }; 
	// end inline asm
	// begin inline asm
	mma.sync.aligned.m16n8k256.row.col.s32.b1.b1.s32.xor.popc    { %r14925, %r14926, %r14927, %r14928 },    { %r86038, %r86038, %r86038, %r86038 },    { %r86040, %r86040 },            { %r14925, %r14926, %r14927, %r14928 }; 
	// end inline asm
	// begin inline asm
	mma.sync.aligned.m16n8k256.row.col.s32.b1.b1.s32.xor.popc    { %r14897, %r14898, %r14899, %r14900 },    { %r86038, %r86038, %r86038, %r86038 },    { %r86040, %r86040 },            { %r14897, %r14898, %r14899, %r14900 }; 
	// end inline asm
	// begin inline asm
	mma.sync.aligned.m16n8k256.row.col.s32.b1.b1.s32.xor.popc    { %r14911, %r14912, %r14913, %r14914 },    { %r86038, %r86038, %r86038, %r86038 },    { %r86040, %r86040 },            { %r14911, %r14912, %r14913, %r14914 }; 
	// end inline asm
	// begin inline asm
	mma.sync.aligned.m16n8k256.row.col.s32.b1.b1.s32.xor.popc    { %r14925, %r14926, %r14927, %r14928 },    { %r86038, %r86038, %r86038, %r86038 },    { %r86040, %r86040 },            { %r14925, %r14926, %r14927, %r14928 }; 
	// end inline asm
	// begin inline asm
	mma.sync.aligned.m16n8k256.row.col.s32.b1.b1.s32.xor.popc    { %r14897, %r14898, %r14899, %r14900 },    { %r86038, %r86038, %r86038, %r86038 },    { %r86040, %r86040 },            { %r14897, %r14898, %r14899, %r14900 }; 
	// end inline asm
	// begin inline asm
	mma.sync.aligned.m16n8k256.row.col.s32.b1.b1.s32.xor.popc    { %r14911, %r14912, %r14913, %r14914 },    { %r86038, %r86038, %r86038, %r86038 },    { %r86040, %r86040 },            { %r14911, %r14912, %r14913, %r14914 }; 
	// end inline asm
	// begin inline asm
	mma.sync.aligned.m16n8k256.row.col.s32.b1.b1.s32.xor.popc    { %r14925, %r14926, %r14927, %r14928 },    { %r86038, %r86038, %r86038, %r86038 },    { %r86040, %r86040 },            { %r14925, %r14926, %r14927, %r14928 }; 
	// end inline asm
	// begin inline asm
	mma.sync.aligned.m16n8k256.row.col.s32.b1.b1.s32.xor.popc    { %r14897, %r14898, %r14899, %r14900 },    { %r86038, %r86038, %r86038, %r86038 },    { %r86040, %r86040 },            { %r14897, %r14898, %r14899, %r14900 }; 
	// end inline asm
	// begin inline asm
	mma.sync.aligned.m16n8k256.row.col.s32.b1.b1.s32.xor.popc    { %r14911, %r14912, %r14913, %r14914 },    { %r86038, %r86038, %r86038, %r86038 },    { %r86040, %r86040 },            { %r14911, %r14912, %r14913, %r14914 }; 
	// end inline asm
	// begin inline asm
	mma.sync.aligned.m16n8k256.row.col.s32.b1.b1.s32.xor.popc    { %r14925, %r14926, %r14927, %r14928 },    { %r86038, %r86038, %r86038, %r86038 },    { %r86040, %r86040 },            { %r14925, %r14926, %r14927, %r14928 }; 
	// end inline asm
	// begin inline asm
	mma.sync.aligned.m16n8k256.row.col.s32.b1.b1.s32.xor.popc    { %r14897, %r14898, %r14899, %r14900 },    { %r86038, %r86038, %r86038, %r86038 },    { %r86040, %r86040 },            { %r14897, %r14898, %r14899, %r14900 }; 
	// end inline asm
	// begin inline asm
	mma.sync.aligned.m16n8k256.row.col.s32.b1.b1.s32.xor.popc    { %r14911, %r14912, %r14913, %r14914 },    { %r86038, %r86038, %r86038, %r86038 },    { %r86040, %r86040 },            { %r14911, %r14912, %r14913, %r14914 }; 
	// end inline asm
	// begin inline asm
	mma.sync.aligned.m16n8k256.row.col.s32.b1.b1.s32.xor.popc    { %r14925, %r14926, %r14927, %r14928 },    { %r86038, %r86038, %r86038, %r86038 },    { %r86040, %r86040 },            { %r14925, %r14926, %r14927, %r14928 }; 
	// end inline asm
	// begin inline asm
	mma.sync.aligned.m16n8k256.row.col.s32.b1.b1.s32.xor.popc    { %r14897, %r14898, %r14899, %r14900 },    { %r86038, %r86038, %r86038, %r86038 },    { %r86040, %r86040 },            { %r14897, %r14898, %r14899, %r14900 }; 
	// end inline asm
	// begin inline asm
	mma.sync.aligned.m16n8k256.row.col.s32.b1.b1.s32.xor.popc    { %r14911, %r14912, %r14913, %r14914 },    { %r86038, %r86038, %r86038, %r86038 },    { %r86040, %r86040 },            { %r14911, %r14912, %r14913, %r14914 }; 
	// end inline asm
	// begin inline asm
	mma.sync.aligned.m16n8k256.row.col.s32.b1.b1.s32.xor.popc    { %r14925, %r14926, %r14927, %r14928 },    { %r86038, %r86038, %r86038, %r86038 },    { %r86040, %r86040 },            { %r14925, %r14926, %r14927, %r14928 }; 
	// end inline asm
	// begin inline asm
	mma.sync.aligned.m16n8k256.row.col.s32.b1.b1.s32.xor.popc    { %r14897, %r14898, %r14899, %r14900 },    { %r86038, %r86038, %r86038, %r86038 },    { %r86040, %r86040 },            { %r14897, %r14898, %r14899, %r14900 }; 
	// end inline asm
	// begin inline asm
	mma.sync.aligned.m16n8k256.row.col.s32.b1.b1.s32.xor.popc    { %r14911, %r14912, %r14913, %r14914 },    { %r86038, %r86038, %r86038, %r86038 },    { %r86040, %r86040 },            { %r14911, %r14912, %r14913, %r14914 }; 
	// end inline asm
	// begin inline asm
	mma.sync.aligned.m16n8k256.row.col.s32.b1.b1.s32.xor.popc    { %r14925, %r14926, %r14927, %r14928 },    { %r86038, %r86038, %r86038, %r86038 },    { %r86040, %r86040 },            { %r14925, %r14926, %r14927, %r14928 }; 
	// end inline asm
	// begin inline asm
	mma.sync.aligned.m16n8k256.row.col.s32.b1.b1.s32.xor.popc    { %r14897, %r14898, %r14899, %r14900 },    { %r86038, %r86038, %r86038, %r86038 },    { %r86040, %r86040 },            { %r14897, %r14898, %r14899, %r14900 }; 
	// end inline asm
	// begin inline asm
	mma.sync.aligned.m16n8k256.row.col.s32.b1.b1.s32.xor.popc    { %r14911, %r14912, %r14913, %r14914 },    { %r86038, %r86038, %r86038, %r86038 },    { %r86040, %r86040 },            { %r14911, %r14912, %r14913, %r14914 }; 
	// end inline asm
	// begin inline asm
	mma.sync.aligned.m16n8k256.row.col.s32.b1.b1.s32.xor.popc    { %r14925, %r14926, %r14927, %r14928 },    { %r86038, %r86038, %r86038, %r86038 },    { %r86040, %r86040 },            { %r14925, %r14926, %r14927, %r14928 }; 
	// end inline asm
	// begin inline asm
	mma.sync.aligned.m16n8k256.row.col.s32.b1.b1.s32.xor.popc    { %r14897, %r14898, %r14899, %r14900 },    { %r86038, %r86038, %r86038, %r86038 },    { %r86040, %r86040 },            { %r14897, %r14898, %r14899, %r14900 }; 
	// end inline asm
	// begin inline asm
	mma.sync.aligned.m16n8k256.row.col.s32.b1.b1.s32.xor.popc    { %r14911, %r14912, %r14913, %r14914 },    { %r86038, %r86038, %r86038, %r86038 },    { %r86040, %r86040 },            { %r14911, %r14912, %r14913, %r14914 }; 
	// end inline asm
	// begin inline asm
	mma.sync.aligned.m16n8k256.row.col.s32.b1.b1.s32.xor.popc    { %r14925, %r14926, %r14927, %r14928 },    { %r86038, %r86038, %r86038, %r86038 },    { %r86040, %r86040 },            { %r14925, %r14926, %r14927, %r14928 }; 
	// end inline asm
	// begin inline asm
	mma.sync.aligned.m16n8k256.row.col.s32.b1.b1.s32.xor.popc    { %r14897, %r14898, %r14899, %r14900 },    { %r86038, %r86038, %r86038, %r86038 },    { %r86040, %r86040 },            { %r14897, %r14898, %r14899, %r14900 }; 
	// end inline asm
	// begin inline asm
	mma.sync.aligned.m16n8k256.row.col.s32.b1.b1.s32.xor.popc    { %r14911, %r14912, %r14913, %r14914 },    { %r86038, %r86038, %r86038, %r86038 },    { %r86040, %r86040 },            { %r14911, %r14912, %r14913, %r14914 }; 
	// end inline asm
	// begin inline asm
	mma.sync.aligned.m16n8k256.row.col.s32.b1.b1.s32.xor.popc    { %r14925, %r14926, %r14927, %r14928 },    { %r86038, %r86038, %r86038, %r86038 },    { %r86040, %r86040 },            { %r14925, %r14926, %r14927, %r14928 }; 
	// end inline asm
	// begin inline asm
	mma.sync.aligned.m16n8k256.row.col.s32.b1.b1.s32.xor.popc    { %r14897, %r14898, %r14899, %r14900 },    { %r86038, %r86038, %r86038, %r86038 },    { %r86040, %r86040 },            { %r14897, %r14898, %r14899, %r14900 }; 
	// end inline asm
	// begin inline asm
	mma.sync.aligned.m16n8k256.row.col.s32.b1.b1.s32.xor.popc    { %r14911, %r14912, %r14913, %r14914 },    { %r86038, %r86038, %r86038, %r86038 },    { %r86040, %r86040 },            { %r14911, %r14912, %r14913, %r14914 }; 
	// end inline asm
	// begin inline asm
	mma.sync.aligned.m16n8k256.row.col.s32.b1.b1.s32.xor.popc    { %r14925, %r14926, %r14927, %r14928 },    { %r86038, %r86038, %r86038, %r86038 },    { %r86040, %r86040 },            { %r14925, %r14926, %r14927, %r14928 }; 
	// end inline asm
	// begin inline asm
	mma.sync.aligned.m16n8k256.row.col.s32.b1.b1.s32.xor.popc    { %r14897, %r14898, %r14899, %r14900 },    { %r86038, %r86038, %r86038, %r86038 },    { %r86040, %r86040 },            { %r14897, %r14898, %r14899, %r14900 }; 
	// end inline asm
	// begin inline asm
	mma.sync.aligned.m16n8k256.row.col.s32.b1.b1.s32.xor.popc    { %r14911, %r14912, %r14913, %r14914 },    { %r86038, %r86038, %r86038, %r86038 },    { %r86040, %r86040 },            { %r14911, %r14912, %r14913, %r14914 }; 
	// end inline asm
	// begin inline asm
	mma.sync.aligned.m16n8k256.row.col.s32.b1.b1.s32.xor.popc    { %r14925, %r14926, %r14927, %r14928 },    { %r86038, %r86038, %r86038, %r86038 },    { %r86040, %r86040 },            { %r14925, %r14926, %r14927, %r14928 }; 
	// end inline asm
	// begin inline asm
	mma.sync.aligned.m16n8k256.row.col.s32.b1.b1.s32.xor.popc    { %r14897, %r14898, %r14899, %r14900 },    { %r86038, %r86038, %r86038, %r86038 },    { %r86040, %r86040 },            { %r14897, %r14898, %r14899, %r14900 }; 
	// end inline asm
	// begin inline asm
	mma.sync.aligned.m16n8k256.row.col.s32.b1.b1.s32.xor.popc    { %r14911, %r14912, %r14913, %r14914 },    { %r86038, %r86038, %r86038, %r86038 },    { %r86040, %r86040 },            { %r14911, %r14912, %r14913, %r14914 }; 
	// end inline asm
	// begin inline asm
	mma.sync.aligned.m16n8k256.row.col.s32.b1.b1.s32.xor.popc    { %r14925, %r14926, %r14927, %r14928 },    { %r86038, %r86038, %r86038, %r86038 },    { %r86040, %r86040 },            { %r14925, %r14926, %r14927, %r14928 }; 
	// end inline asm
	// begin inline asm
	mma.sync.aligned.m16n8k256.row.col.s32.b1.b1.s32.xor.popc    { %r14897, %r14898, %r14899, %r14900 },    { %r86038, %r86038, %r86038, %r86038 },    { %r86040, %r86040 },            { %r14897, %r14898, %r14899, %r14900 }; 
	// end inline asm
	// begin inline asm
	mma.sync.aligned.m16n8k256.row.col.s32.b1.b1.s32.xor.popc    { %r14911, %r14912, %r14913, %r14914 },    { %r86038, %r86038, %r86038, %r86038 },    { %r86040, %r86040 },            { %r14911, %r14912, %r14913, %r14914 }; 
	// end inline asm
	// begin inline asm
	mma.sync.aligned.m16n8k256.row.col.s32.b1.b1.s32.xor.popc    { %r14925, %r14926, %r14927, %r14928 },    { %r86038, %r86038, %r86038, %r86038 },    { %r86040, %r86040 },            { %r14925, %r14926, %r14927, %r14928 }; 
	// end inline asm
	// begin inline asm
	mma.sync.aligned.m16n8k256.row.col.s32.b1.b1.s32.xor.popc    { %r14897, %r14898, %r14899, %r14900 },    { %r86038, %r86038, %r86038, %r86038 },    { %r86040, %r86040 },            { %r14897, %r14898, %r14899, %r14900 }; 
	// end inline asm
	// begin inline asm
	mma.sync.aligned.m16n8k256.row.col.s32.b1.b1.s32.xor.popc    { %r14911, %r14912, %r14913, %r14914 },    { %r86038, %r86038, %r86038, %r86038 },    { %r86040, %r86040 },            { %r14911, %r14912, %r14913, %r14914 }; 
	// end inline asm
	// begin inline asm
	mma.sync.aligned.m16n8k256.row.col.s32.b1.b1.s32.xor.popc    { %r14925, %r14926, %r14927, %r14928 },    { %r86038, %r86038, %r86038, %r86038 },    { %r86040, %r86040 },            { %r14925, %r14926, %r14927, %r14928 }; 
	// end inline asm
	// begin inline asm
	mma.sync.aligned.m16n8k256.row.col.s32.b1.b1.s32.xor.popc    { %r14897, %r14898, %r14899, %r14900 },    { %r86038, %r86038, %r86038, %r86038 },    { %r86040, %r86040 },            { %r14897, %r14898, %r14899, %r14900 }; 
	// end inline asm
	// begin inline asm
	mma.sync.aligned.m16n8k256.row.col.s32.b1.b1.s32.xor.popc    { %r14911, %r14912, %r14913, %r14914 },    { %r86038, %r86038, %r86038, %r86038 },    { %r86040, %r86040 },            { %r14911, %r14912, %r14913, %r14914 }; 
	// end inline asm
	// begin inline asm
	mma.sync.aligned.m16n8k256.row.col.s32.b1.b1.s32.xor.popc    { %r14925, %r14926, %r14927, %r14928 },    { %r86038, %r86038, %r86038, %r86038 },    { %r86040, %r86040 },            { %r14925, %r14926, %r14927, %r14928 }; 
	// end inline asm
	// begin inline asm
	mma.sync.aligned.m16n8k256.row.col.s32.b1.b1.s32.xor.popc    { %r14897, %r14898, %r14899, %r14900 },    { %r86038, %r86038, %r86038, %r86038 },    { %r86040, %r86040 },            { %r14897, %r14898, %r14899, %r14900 }; 
	// end inline asm
	// begin inline asm
	mma.sync.aligned.m16n8k256.row.col.s32.b1.b1.s32.xor.popc    { %r14911, %r14912, %r14913, %r14914 },    { %r86038, %r86038, %r86038, %r86038 },    { %r86040, %r86040 },            { %r14911, %r14912, %r14913, %r14914 }; 
	// end inline asm
	// begin inline asm
	mma.sync.aligned.m16n8k256.row.col.s32.b1.b1.s32.xor.popc    { %r14925, %r14926, %r14927, %r14928 },    { %r86038, %r86038, %r86038, %r86038 },    { %r86040, %r86040 },            { %r14925, %r14926, %r14927, %r14928 }; 
	// end inline asm
	// begin inline asm
	mma.sync.aligned.m16n8k256.row.col.s32.b1.b1.s32.xor.popc    { %r14897, %r14898, %r14899, %r14900 },    { %r86038, %r86038, %r86038, %r86038 },    { %r86040, %r86040 },            { %r14897, %r14898, %r14899, %r14900 }; 
	// end inline asm
	// begin inline asm
	mma.sync.aligned.m16n8k256.row.col.s32.b1.b1.s32.xor.popc    { %r14911, %r14912, %r14913, %r14914 },    { %r86038, %r86038, %r86038, %r86038 },    { %r86040, %r86040 },            { %r14911, %r14912, %r14913, %r14914 }; 
	// end inline asm
	// begin inline asm
	mma.sync.aligned.m16n8k256.row.col.s32.b1.b1.s32.xor.popc    { %r14925, %r14926, %r14927, %r14928 },    { %r86038, %r86038, %r86038, %r86038 },    { %r86040, %r86040 },            { %r14925, %r14926, %r14927, %r14928 }; 
	// end inline asm
	// begin inline asm
	mma.sync.aligned.m16n8k256.row.col.s32.b1.b1.s32.xor.popc    { %r14897, %r14898, %r14899, %r14900 },    { %r86038, %r86038, %r86038, %r86038 },    { %r86040, %r86040 },            { %r14897, %r14898, %r14899, %r14900 }; 
	// end inline asm
	// begin inline asm
	mma.sync.aligned.m16n8k256.row.col.s32.b1.b1.s32.xor.popc    { %r14911, %r14912, %r14913, %r14914 },    { %r86038, %r86038, %r86038, %r86038 },    { %r86040, %r86040 },            { %r14911, %r14912, %r14913, %r14914 }; 
	// end inline asm
	// begin inline asm
	mma.sync.aligned.m16n8k256.row.col.s32.b1.b1.s32.xor.popc    { %r14925, %r14926, %r14927, %r14928 },    { %r86038, %r86038, %r86038, %r86038 },    { %r86040, %r86040 },            { %r14925, %r14926, %r14927, %r14928 }; 
	// end inline asm
	// begin inline asm
	mma.sync.aligned.m16n8k256.row.col.s32.b1.b1.s32.xor.popc    { %r14897, %r14898, %r14899, %r14900 },    { %r86038, %r86038, %r86038, %r86038 },    { %r86040, %r86040 },            { %r14897, %r14898, %r14899, %r14900 }; 
	// end inline asm
	// begin inline asm
	mma.sync.aligned.m16n8k256.row.col.s32.b1.b1.s32.xor.popc    { %r14911, %r14912, %r14913, %r14914 },    { %r86038, %r86038, %r86038, %r86038 },    { %r86040, %r86040 },            { %r14911, %r14912, %r14913, %r14914 }; 
	// end inline asm
	// begin inline asm
	mma.sync.aligned.m16n8k256.row.col.s32.b1.b1.s32.xor.popc    { %r14925, %r14926, %r14927, %r14928 },    { %r86038, %r86038, %r86038, %r86038 },    { %r86040, %r86040 },            { %r14925, %r14926, %r14927, %r14928 }; 
	// end inline asm
	// begin inline asm
	mma.sync.aligned.m16n8k256.row.col.s32.b1.b1.s32.xor.popc    { %r14897, %r14898, %r14899, %r14900 },    { %r86038, %r86038, %r86038, %r86038 },    { %r86040, %r86040 },            { %r14897, %r14898, %r14899, %r14900 }; 
	// end inline asm
	// begin inline asm
	mma.sync.aligned.m16n8k256.row.col.s32.b1.b1.s32.xor.popc    { %r14911, %r14912, %r14913, %r14914 },    { %r86038, %r86038, %r86038, %r86038 },    { %r86040, %r86040 },            { %r14911, %r14912, %r14913, %r14914 }; 
	// end inline asm
	// begin inline asm
	mma.sync.aligned.m16n8k256.row.col.s32.b1.b1.s32.xor.popc    { %r14925, %r14926, %r14927, %r14928 },    { %r86038, %r86038, %r86038, %r86038 },    { %r86040, %r86040 },            { %r14925, %r14926, %r14927, %r14928 }; 
	// end inline asm
	// begin inline asm
	mma.sync.aligned.m16n8k256.row.col.s32.b1.b1.s32.xor.popc    { %r14897, %r14898, %r14899, %r14900 },    { %r86038, %r86038, %r86038, %r86038 },    { %r86040, %r86040 },            { %r14897, %r14898, %r14899, %r14900 }; 
	// end inline asm
	// begin inline asm
	mma.sync.aligned.m16n8k256.row.col.s32.b1.b1.s32.xor.popc    { %r14911, %r14912, %r14913, %r14914 },    { %r86038, %r86038, %r86038, %r86038 },    { %r86040, %r86040 },            { %r14911, %r14912, %r14913, %r14914 }; 
	// end inline asm
	// begin inline asm
	mma.sync.aligned.m16n8k256.row.col.s32.b1.b1.s32.xor.popc    { %r14925, %r14926, %r14927, %r14928 },    { %r86038, %r86038, %r86038, %r86038 },    { %r86040, %r86040 },            { %r14925, %r14926, %r14927, %r14928 }; 
	// end inline asm
	// begin inline asm
	mma.sync.aligned.m16n8k256.row.col.s32.b1.b1.s32.xor.popc    { %r14897, %r14898, %r14899, %r14900 },    { %r86038, %r86038, %r86038, %r86038 },    { %r86040, %r86040 },            { %r14897, %r14898, %r14899, %r14900 }; 
	// end inline asm
	// begin inline asm
	mma.sync.aligned.m16n8k256.row.col.s32.b1.b1.s32.xor.popc    { %r14911, %r14912, %r14913, %r14914 },    { %r86038, %r86038, %r86038, %r86038 },    { %r86040, %r86040 },            { %r14911, %r14912, %r14913, %r14914 }; 
	// end inline asm
	// begin inline asm
	mma.sync.aligned.m16n8k256.row.col.s32.b1.b1.s32.xor.popc    { %r14925, %r14926, %r14927, %r14928 },    { %r86038, %r86038, %r86038, %r86038 },    { %r86040, %r86040 },            { %r14925, %r14926, %r14927, %r14928 }; 
	// end inline asm
	// begin inline asm
	mma.sync.aligned.m16n8k256.row.col.s32.b1.b1.s32.xor.popc    { %r14897, %r14898, %r14899, %r14900 },    { %r86038, %r86038, %r86038, %r86038 },    { %r86040, %r86040 },            { %r14897, %r14898, %r14899, %r14900 }; 
	// end inline asm
	// begin inline asm
	mma.sync.aligned.m16n8k256.row.col.s32.b1.b1.s32.xor.popc    { %r14911, %r14912, %r14913, %r14914 },    { %r86038, %r86038, %r86038, %r86038 },    { %r86040, %r86040 },            { %r14911, %r14912, %r14913, %r14914 }; 
	// end inline asm
	// begin inline asm
	mma.sync.aligned.m16n8k256.row.col.s32.b1.b1.s32.xor.popc    { %r14925, %r14926, %r14927, %r14928 },    { %r86038, %r86038, %r86038, %r86038 },    { %r86040, %r86040 },            { %r14925, %r14926, %r14927, %r14928 }; 
	// end inline asm
	// begin inline asm
	mma.sync.aligned.m16n8k256.row.col.s32.b1.b1.s32.xor.popc    { %r14897, %r14898, %r14899, %r14900 },    { %r86038, %r86038, %r86038, %r86038 },    { %r86040, %r86040 },            { %r14897, %r14898, %r14899, %r14900 }; 
	// end inline asm
	// begin inline asm
	mma.sync.aligned.m16n8k256.row.col.s32.b1.b1.s32.xor.popc    { %r14911, %r14912, %r14913, %r14914 },    { %r86038, %r86038, %r86038, %r86038 },    { %r86040, %r86040 },            { %r14911, %r14912, %r14913, %r14914 }; 
	// end inline asm
	// begin inline asm
	mma.sync.aligned.m16n8k256.row.col.s32.b1.b1.s32.xor.popc    { %r14925, %r14926, %r14927, %r14928 },    { %r86038, %r86038, %r86038, %r86038 },    { %r86040, %r86040 },            { %r14925, %r14926, %r14927, %r14928 }; 
	// end inline asm
	// begin inline asm
	mma.sync.aligned.m16n8k256.row.col.s32.b1.b1.s32.xor.popc    { %r14897, %r14898, %r14899, %r14900 },    { %r86038, %r86038, %r86038, %r86038 },    { %r86040, %r86040 },            { %r14897, %r14898, %r14899, %r14900 }; 
	// end inline asm
	// begin inline asm
	mma.sync.aligned.m16n8k256.row.col.s32.b1.b1.s32.xor.popc    { %r14911, %r14912, %r14913, %r14914 },    { %r86038, %r86038, %r86038, %r86038 },    { %r86040, %r86040 },            { %r14911, %r14912, %r14913, %r14914 }; 
	// end inline asm
	// begin inline asm
	mma.sync.aligned.m16n8k256.row.col.s32.b1.b1.s32.xor.popc    { %r14925, %r14926, %r14927, %r14928 },    { %r86038, %r86038, %r86038, %r86038 },    { %r86040, %r86040 },            { %r14925, %r14926, %r14927, %r14928 }; 
	// end inline asm
	// begin inline asm
	mma.sync.aligned.m16n8k256.row.col.s32.b1.b1.s32.xor.popc    { %r14897, %r14898, %r14899, %r14900 },    { %r86038, %r86038, %r86038, %r86038 },    { %r86040, %r86040 },            { %r14897, %r14898, %r14899, %r14900 }; 
	// end inline asm
	// begin inline asm
	mma.sync.aligned.m16n8k256.row.col.s32.b1.b1.s32.xor.popc    { %r14911, %r14912, %r14913, %r14914 },    { %r86038, %r86038, %r86038, %r86038 },    { %r86040, %r86040 },            { %r14911, %r14912, %r14913, %r14914 }; 
	// end inline asm
	// begin inline asm
	mma.sync.aligned.m16n8k256.row.col.s32.b1.b1.s32.xor.popc    { %r14925, %r14926, %r14927, %r14928 },    { %r86038, %r86038, %r86038, %r86038 },    { %r86040, %r86040 },            { %r14925, %r14926, %r14927, %r14928 }; 
	// end inline asm
	// begin inline asm
	mma.sync.aligned.m16n8k256.row.col.s32.b1.b1.s32.xor.popc    { %r14897, %r14898, %r14899, %r14900 },    { %r86038, %r86038, %r86038, %r86038 },    { %r86040, %r86040 },            { %r14897, %r14898, %r14899, %r14900 }; 
	// end inline asm
	// begin inline asm
	mma.sync.aligned.m16n8k256.row.col.s32.b1.b1.s32.xor.popc    { %r14911, %r14912, %r14913, %r14914 },    { %r86038, %r86038, %r86038, %r86038 },    { %r86040, %r86040 },            { %r14911, %r14912, %r14913, %r14914 }; 
	// end inline asm
	// begin inline asm
	mma.sync.aligned.m16n8k256.row.col.s32.b1.b1.s32.xor.popc    { %r14925, %r14926, %r14927, %r14928 },    { %r86038, %r86038, %r86038, %r86038 },    { %r86040, %r86040 },            { %r14925, %r14926, %r14927, %r14928 }; 
	// end inline asm
	// begin inline asm
	mma.sync.aligned.m16n8k256.row.col.s32.b1.b1.s32.xor.popc    { %r14897, %r14898, %r14899, %r14900 },    { %r86038, %r86038, %r86038, %r86038 },    { %r86040, %r86040 },            { %r14897, %r14898, %r14899, %r14900 }; 
	// end inline asm
	// begin inline asm
	mma.sync.aligned.m16n8k256.row.col.s32.b1.b1.s32.xor.popc    { %r14911, %r14912, %r14913, %r14914 },    { %r86038, %r86038, %r86038, %r86038 },    { %r86040, %r86040 },            { %r14911, %r14912, %r14913, %r14914 }; 
	// end inline asm
	// begin inline asm
	mma.sync.aligned.m16n8k256.row.col.s32.b1.b1.s32.xor.popc    { %r14925, %r14926, %r14927, %r14928 },    { %r86038, %r86038, %r86038, %r86038 },    { %r86040, %r86040 },            { %r14925, %r14926, %r14927, %r14928 }; 
	// end inline asm
	// begin inline asm
	mma.sync.aligned.m16n8k256.row.col.s32.b1.b1.s32.xor.popc    { %r14897, %r14898, %r14899, %r14900 },    { %r86038, %r86038, %r86038, %r86038 },    { %r86040, %r86040 },            { %r14897, %r14898, %r14899, %r14900 }; 
	// end inline asm
	// begin inline asm
	mma.sync.aligned.m16n8k256.row.col.s32.b1.b1.s32.xor.popc    { %r14911, %r14912, %r14913, %r14914 },    { %r86038, %r86038, %r86038, %r86038 },    { %r86040, %r86040 },            { %r14911, %r14912, %r14913, %r14914 }; 
	// end inline asm
	// begin inline asm
	mma.sync.aligned.m16n8k256.row.col.s32.b1.b1.s32.xor.popc    { %r14925, %r14926, %r14927, %r14928 },    { %r86038, %r86038, %r86038, %r86038 },    { %r86040, %r86040 },            { %r14925, %r14926, %r14927, %r14928 }; 
	// end inline asm
	// begin inline asm
	mma.sync.aligned.m16n8k256.row.col.s32.b1.b1.s32.xor.popc    { %r14897, %r14898, %r14899, %r14900 },    { %r86038, %r86038, %r86038, %r86038 },    { %r86040, %r86040 },            { %r14897, %r14898, %r14899, %r14900 }; 
	// end inline asm
	// begin inline asm
	mma.sync.aligned.m16n8k256.row.col.s32.b1.b1.s32.xor.popc    { %r14911, %r14912, %r14913, %r14914 },    { %r86038, %r86038, %r86038, %r86038 },    { %r86040, %r86040 },            { %r14911, %r14912, %r14913, %r14914 }; 
	// end inline asm
	// begin inline asm
	mma.sync.aligned.m16n8k256.row.col.s32.b1.b1.s32.xor.popc    { %r14925, %r14926, %r14927, %r14928 },    { %r86038, %r86038, %r86038, %r86038 },    { %r86040, %r86040 },            { %r14925, %r14926, %r14927, %r14928 }; 
	// end inline asm
	// begin inline asm
	mma.sync.aligned.m16n8k256.row.col.s32.b1.b1.s32.xor.popc    { %r14897, %r14898, %r14899, %r14900 },    { %r86038, %r86038, %r86038, %r86038 },    { %r86040, %r86040 },            { %r14897, %r14898, %r14899, %r14900 }; 
	// end inline asm
	// begin inline asm
	mma.sync.aligned.m16n8k256.row.col.s32.b1.b1.s32.xor.popc    { %r14911, %r14912, %r14913, %r14914 },    { %r86038, %r86038, %r86038, %r86038 },    { %r86040, %r86040 },            { %r14911, %r14912, %r14913, %r14914 }; 
	// end inline asm
	// begin inline asm
	mma.sync.aligned.m16n8k256.row.col.s32.b1.b1.s32.xor.popc    { %r14925, %r14926, %r14927, %r14928 },    { %r86038, %r86038, %r86038, %r86038 },    { %r86040, %r86040 },            { %r14925, %r14926, %r14927, %r14928 }; 
	// end inline asm
	// begin inline asm
	mma.sync.aligned.m16n8k256.row.col.s32.b1.b1.s32.xor.popc    { %r14897, %r14898, %r14899, %r14900 },    { %r86038, %r86038, %r86038, %r86038 },    { %r86040, %r86040 },            { %r14897, %r14898, %r14899, %r14900 }; 
	// end inline asm
	// begin inline asm
	mma.sync.aligned.m16n8k256.row.col.s32.b1.b1.s32.xor.popc    { %r14911, %r14912, %r14913, %r14914 },    { %r86038, %r86038, %r86038, %r86038 },    { %r86040, %r86040 },            { %r14911, %r14912, %r14913, %r14914 }; 
	// end inline asm
	// begin inline asm
	mma.sync.aligned.m16n8k256.row.col.s32.b1.b1.s32.xor.popc    { %r14925, %r14926, %r14927, %r14928 },    { %r86038, %r86038, %r86038, %r86038 },    { %r86040, %r86040 },            { %r14925, %r14926, %r14927, %r14928 }; 
	// end inline asm
	// begin inline asm
	mma.sync.aligned.m16n8k256.row.col.s32.b1.b1.s32.xor.popc    { %r14897, %r14898, %r14899, %r14900 },    { %r86038, %r86038, %r86038, %r86038 },    { %r86040, %r86040 },            { %r14897, %r14898, %r14899, %r14900 }; 
	// end inline asm
	// begin inline asm
	mma.sync.aligned.m16n8k256.row.col.s32.b1.b1.s32.xor.popc    { %r14911, %r14912, %r14913, %r14914 },    { %r86038, %r86038, %r86038, %r86038 },    { %r86040, %r86040 },            { %r14911, %r14912, %r14913, %r14914 }; 
	// end inline asm
	// begin inline asm
	mma.sync.aligned.m16n8k256.row.col.s32.b1.b1.s32.xor.popc    { %r14925, %r14926, %r14927, %r14928 },    { %r86038, %r86038, %r86038, %r86038 },    { %r86040, %r86040 },            { %r14925, %r14926, %r14927, %r14928 }; 
	// end inline asm
	// begin inline asm
	mma.sync.aligned.m16n8k256.row.col.s32.b1.b1.s32.xor.popc    { %r14897, %r14898, %r14899, %r14900 },    { %r86038, %r86038, %r86038, %r86038 },    { %r86040, %r86040 },            { %r14897, %r14898, %r14899, %r14900 }; 
	// end inline asm
	// begin inline asm
	mma.sync.aligned.m16n8k256.row.col.s32.b1.b1.s32.xor.popc    { %r14911, %r14912, %r14913, %r14914 },    { %r86038, %r86038, %r86038, %r86038 },    { %r86040, %r86040 },            { %r14911, %r14912, %r14913, %r14914 }; 
	// end inline asm
	// begin inline asm
	mma.sync.aligned.m16n8k256.row.col.s32.b1.b1.s32.xor.popc    { %r14925, %r14926, %r14927, %r14928 },    { %r86038, %r86038, %r86038, %r86038 },    { %r86040, %r86040 },            { %r14925, %r14926, %r14927, %r14928 }; 
	// end inline asm
	// begin inline asm
	mma.sync.aligned.m16n8k256.row.col.s32.b1.b1.s32.xor.popc    { %r14897, %r14898, %r14899, %r14900 },    { %r86038, %r86038, %r86038, %r86038 },    { %r86040, %r86040 },            { %r14897, %r14898, %r14899, %r14900 }; 
	// end inline asm
	// begin inline asm
	mma.sync.aligned.m16n8k256.row.col.s32.b1.b1.s32.xor.popc    { %r14911, %r14912, %r14913, %r14914 },    { %r86038, %r86038, %r86038, %r86038 },    { %r86040, %r86040 },            { %r14911, %r14912, %r14913, %r14914 }; 
	// end inline asm
	// begin inline asm
	mma.sync.aligned.m16n8k256.row.col.s32.b1.b1.s32.xor.popc    { %r14925, %r14926, %r14927, %r14928 },    { %r86038, %r86038, %r86038, %r86038 },    { %r86040, %r86040 },            { %r14925, %r14926, %r14927, %r14928 }; 
	// end inline asm
	// begin inline asm
	mma.sync.aligned.m16n8k256.row.col.s32.b1.b1.s32.xor.popc    { %r14897, %r14898, %r14899, %r14900 },    { %r86038, %r86038, %r86038, %r86038 },    { %r86040, %r86040 },            { %r14897, %r14898, %r14899, %r14900 }; 
	// end inline asm
	// begin inline asm
	mma.sync.aligned.m16n8k256.row.col.s32.b1.b1.s32.xor.popc    { %r14911, %r14912, %r14913, %r14914 },    { %r86038, %r86038, %r86038, %r86038 },    { %r86040, %r86040 },            { %r14911, %r14912, %r14913, %r14914 }; 
	// end inline asm
	// begin inline asm
	mma.sync.aligned.m16n8k256.row.col.s32.b1.b1.s32.xor.popc    { %r14925, %r14926, %r14927, %r14928 },    { %r86038, %r86038, %r86038, %r86038 },    { %r86040, %r86040 },            { %r14925, %r14926, %r14927, %r14928 }; 
	// end inline asm
	// begin inline asm
	mma.sync.aligned.m16n8k256.row.col.s32.b1.b1.s32.xor.popc    { %r14897, %r14898, %r14899, %r14900 },    { %r86038, %r86038, %r86038, %r86038 },    { %r86040, %r86040 },            { %r14897, %r14898, %r14899, %r14900 }; 
	// end inline asm
	// begin inline asm
	mma.sync.aligned.m16n8k256.row.col.s32.b1.b1.s32.xor.popc    { %r14911, %r14912, %r14913, %r14914 },    { %r86038, %r86038, %r86038, %r86038 },    { %r86040, %r86040 },            { %r14911, %r14912, %r14913, %r14914 }; 
	// end inline asm
	// begin inline asm
	mma.sync.aligned.m16n8k256.row.col.s32.b1.b1.s32.xor.popc    { %r14925, %r14926, %r14927, %r14928 },    { %r86038, %r86038, %r86038, %r86038 },    { %r86040, %r86040 },            { %r14925, %r14926, %r14927, %r14928 }; 
	// end inline asm
	// begin inline asm
	mma.sync.aligned.m16n8k256.row.col.s32.b1.b1.s32.xor.popc    { %r14897, %r14898, %r14899, %r14900 },    { %r86038, %r86038, %r86038, %r86038 },    { %r86040, %r86040 },            { %r14897, %r14898, %r14899, %r14900 }; 
	// end inline asm
	// begin inline asm
	mma.sync.aligned.m16n8k256.row.col.s32.b1.b1.s32.xor.popc    { %r14911, %r14912, %r14913, %r14914 },    { %r86038, %r86038, %r86038, %r86038 },    { %r86040, %r86040 },            { %r14911, %r14912, %r14913, %r14914 }; 
	// end inline asm
	// begin inline asm
	mma.sync.aligned.m16n8k256.row.col.s32.b1.b1.s32.xor.popc    { %r14925, %r14926, %r14927, %r14928 },    { %r86038, %r86038, %r86038, %r86038 },    { %r86040, %r86040 },            { %r14925, %r14926, %r14927, %r14928 }; 
	// end inline asm
	// begin inline asm
	mma.sync.aligned.m16n8k256.row.col.s32.b1.b1.s32.xor.popc    { %r14897, %r14898, %r14899, %r14900 },    { %r86038, %r86038, %r86038, %r86038 },    { %r86040, %r86040 },            { %r14897, %r14898, %r14899, %r14900 }; 
	// end inline asm
	// begin inline asm
	mma.sync.aligned.m16n8k256.row.col.s32.b1.b1.s32.xor.popc    { %r14911, %r14912, %r14913, %r14914 },    { %r86038, %r86038, %r86038, %r86038 },    { %r86040, %r86040 },            { %r14911, %r14912, %r14913, %r14914 }; 
	// end inline asm
	// begin inline asm
	mma.sync.aligned.m16n8k256.row.col.s32.b1.b1.s32.xor.popc    { %r14925, %r14926, %r14927, %r14928 },    { %r86038, %r86038, %r86038, %r86038 },    { %r86040, %r86040 },            { %r14925, %r14926, %r14927, %r14928 }; 
	// end inline asm
	// begin inline asm
	mma.sync.aligned.m16n8k256.row.col.s32.b1.b1.s32.xor.popc    { %r14897, %r14898, %r14899, %r14900 },    { %r86038, %r86038, %r86038, %r86038 },    { %r86040, %r86040 },            { %r14897, %r14898, %r14899, %r14900 }; 
	// end inline asm
	// begin inline asm
	mma.sync.aligned.m16n8k256.row.col.s32.b1.b1.s32.xor.popc    { %r14911, %r14912, %r14913, %r14914 },    { %r86038, %r86038, %r86038, %r86038 },    { %r86040, %r86040 },            { %r14911, %r14912, %r14913, %r14914 }; 
	// end inline asm
	// begin inline asm
	mma.sync.aligned.m16n8k256.row.col.s32.b1.b1.s32.xor.popc    { %r14925, %r14926, %r14927, %r14928 },    { %r86038, %r86038, %r86038, %r86038 },    { %r86040, %r86040 },            { %r14925, %r14926, %r14927, %r14928 }; 
	// end inline asm
	// begin inline asm
	mma.sync.aligned.m16n8k256.row.col.s32.b1.b1.s32.xor.popc    { %r14897, %r14898, %r14899, %r14900 },    { %r86038, %r86038, %r86038, %r86038 },    { %r86040, %r86040 },            { %r14897, %r14898, %r14899, %r14900 }; 
	// end inline asm
	// begin inline asm
	mma.sync.aligned.m16n8k256.row.col.s32.b1.b1.s32.xor.popc    { %r14911, %r14912, %r14913, %r14914 },    { %r86038, %r86038, %r86038, %r86038 },    { %r86040, %r86040 },            { %r14911, %r14912, %r14913, %r14914 }; 
	// end inline asm
	// begin inline asm
	mma.sync.aligned.m16n8k256.row.col.s32.b1.b1.s32.xor.popc    { %r14925, %r14926, %r14927, %r14928 },    { %r86038, %r86038, %r86038, %r86038 },    { %r86040, %r86040 },            { %r14925, %r14926, %r14927, %r14928 }; 
	// end inline asm
	// begin inline asm
	mma.sync.aligned.m16n8k256.row.col.s32.b1.b1.s32.xor.popc    { %r14897, %r14898, %r14899, %r14900 },    { %r86038, %r86038, %r86038, %r86038 },    { %r86040, %r86040 },            { %r14897, %r14898, %r14899, %r14900 }; 
	// end inline asm
	// begin inline asm
	mma.sync.aligned.m16n8k256.row.col.s32.b1.b1.s32.xor.popc    { %r14911, %r14912, %r14913, %r14914 },    { %r86038, %r86038, %r86038, %r86038 },    { %r86040, %r86040 },            { %r14911, %r14912, %r14913, %r14914 }; 
	// end inline asm
	// begin inline asm
	mma.sync.aligned.m16n8k256.row.col.s32.b1.b1.s32.xor.popc    { %r14925, %r14926, %r14927, %r14928 },    { %r86038, %r86038, %r86038, %r86038 },    { %r86040, %r86040 },            { %r14925, %r14926, %r14927, %r14928 }; 
	// end inline asm
	// begin inline asm
	mma.sync.aligned.m16n8k256.row.col.s32.b1.b1.s32.xor.popc    { %r14897, %r14898, %r14899, %r14900 },    { %r86038, %r86038, %r86038, %r86038 },    { %r86040, %r86040 },            { %r14897, %r14898, %r14899, %r14900 }; 
	// end inline asm
	// begin inline asm
	mma.sync.aligned.m16n8k256.row.col.s32.b1.b1.s32.xor.popc    { %r14911, %r14912, %r14913, %r14914 },    { %r86038, %r86038, %r86038, %r86038 },    { %r86040, %r86040 },            { %r14911, %r14912, %r14913, %r14914 }; 
	// end inline asm
	// begin inline asm
	mma.sync.aligned.m16n8k256.row.col.s32.b1.b1.s32.xor.popc    { %r14925, %r14926, %r14927, %r14928 },    { %r86038, %r86038, %r86038, %r86038 },    { %r86040, %r86040 },            { %r14925, %r14926, %r14927, %r14928 }; 
	// end inline asm
	// begin inline asm
	mma.sync.aligned.m16n8k256.row.col.s32.b1.b1.s32.xor.popc    { %r14897, %r14898, %r14899, %r14900 },    { %r86038, %r86038, %r86038, %r86038 },    { %r86040, %r86040 },            { %r14897, %r14898, %r14899, %r14900 }; 
	// end inline asm
	// begin inline asm
	mma.sync.aligned.m16n8k256.row.col.s32.b1.b1.s32.xor.popc    { %r14911, %r14912, %r14913, %r14914 },    { %r86038, %r86038, %r86038, %r86038 },    { %r86040, %r86040 },            { %r14911, %r14912, %r14913, %r14914 }; 
	// end inline asm
	// begin inline asm
	mma.sync.aligned.m16n8k256.row.col.s32.b1.b1.s32.xor.popc    { %r14925, %r14926, %r14927, %r14928 },    { %r86038, %r86038, %r86038, %r86038 },    { %r86040, %r86040 },            { %r14925, %r14926, %r14927, %r14928 }; 
	// end inline asm
	// begin inline asm
	mma.sync.aligned.m16n8k256.row.col.s32.b1.b1.s32.xor.popc    { %r14897, %r14898, %r14899, %r14900 },    { %r86038, %r86038, %r86038, %r86038 },    { %r86040, %r86040 },            { %r14897, %r14898, %r14899, %r14900 }; 
	// end inline asm
	// begin inline asm
	mma.sync.aligned.m16n8k256.row.col.s32.b1.b1.s32.xor.popc    { %r14911, %r14912, %r14913, %r14914 },    { %r86038, %r86038, %r86038, %r86038 },    { %r86040, %r86040 },            { %r14911, %r14912, %r14913, %r14914 }; 
	// end inline asm
	// begin inline asm
	mma.sync.aligned.m16n8k256.row.col.s32.b1.b1.s32.xor.popc    { %r14925, %r14926, %r14927, %r14928 },    { %r86038, %r86038, %r86038, %r86038 },    { %r86040, %r86040 },            { %r14925, %r14926, %r14927, %r14928 }; 
	// end inline asm
	// begin inline asm
	mma.sync.aligned.m16n8k256.row.col.s32.b1.b1.s32.xor.popc    { %r14897, %r14898, %r14899, %r14900 },    { %r86038, %r86038, %r86038, %r86038 },    { %r86040, %r86040 },            { %r14897, %r14898, %r14899, %r14900 }; 
	// end inline asm
	// begin inline asm
	mma.sync.aligned.m16n8k256.row.col.s32.b1.b1.s32.xor.popc    { %r14911, %r14912, %r14913, %r14914 },    { %r86038, %r86038, %r86038, %r86038 },    { %r86040, %r86040 },            { %r14911, %r14912, %r14913, %r14914 }; 
	// end inline asm
	// begin inline asm
	mma.sync.aligned.m16n8k256.row.col.s32.b1.b1.s32.xor.popc    { %r14925, %r14926, %r14927, %r14928 },    { %r86038, %r86038, %r86038, %r86038 },    { %r86040, %r86040 },            { %r14925, %r14926, %r14927, %r14928 }; 
	// end inline asm
	// begin inline asm
	mma.sync.aligned.m16n8k256.row.col.s32.b1.b1.s32.xor.popc    { %r14897, %r14898, %r14899, %r14900 },    { %r86038, %r86038, %r86038, %r86038 },    { %r86040, %r86040 },            { %r14897, %r14898, %r14899, %r14900 }; 
	// end inline asm
	// begin inline asm
	mma.sync.aligned.m16n8k256.row.col.s32.b1.b1.s32.xor.popc    { %r14911, %r14912, %r14913, %r14914 },    { %r86038, %r86038, %r86038, %r86038 },    { %r86040, %r86040 },            { %r14911, %r14912, %r14913, %r14914 }; 
	// end inline asm
	// begin inline asm
	mma.sync.aligned.m16n8k256.row.col.s32.b1.b1.s32.xor.popc    { %r14925, %r14926, %r14927, %r14928 },    { %r86038, %r86038, %r86038, %r86038 },    { %r86040, %r86040 },            { %r14925, %r14926, %r14927, %r14928 }; 
	// end inline asm
	// begin inline asm
	mma.sync.aligned.m16n8k256.row.col.s32.b1.b1.s32.xor.popc    { %r14897, %r14898, %r14899, %r14900 },    { %r86038, %r86038, %r86038, %r86038 },    { %r86040, %r86040 },            { %r14897, %r14898, %r14899, %r14900 }; 
	// end inline asm
	// begin inline asm
	mma.sync.aligned.m16n8k256.row.col.s32.b1.b1.s32.xor.popc    { %r14911, %r14912, %r14913, %r14914 },    { %r86038, %r86038, %r86038, %r86038 },    { %r86040, %r86040 },            { %r14911, %r14912, %r14913, %r14914 }; 
	// end inline asm
	// begin inline asm
	mma.sync.aligned.m16n8k256.row.col.s32.b1.b1.s32.xor.popc    { %r14925, %r14926, %r14927, %r14928 },    { %r86038, %r86038, %r86038, %r86038 },    { %r86040, %r86040 },            { %r14925, %r14926, %r14927, %r14928 }; 
	// end inline asm
	// begin inline asm
	mma.sync.aligned.m16n8k256.row.col.s32.b1.b1.s32.xor.popc    { %r14897, %r14898, %r14899, %r14900 },    { %r86038, %r86038, %r86038, %r86038 },    { %r86040, %r86040 },            { %r14897, %r14898, %r14899, %r14900 }; 
	// end inline asm
	// begin inline asm
	mma.sync.aligned.m16n8k256.row.col.s32.b1.b1.s32.xor.popc    { %r14911, %r14912, %r14913, %r14914 },    { %r86038, %r86038, %r86038, %r86038 },    { %r86040, %r86040 },            { %r14911, %r14912, %r14913, %r14914 }; 
	// end inline asm
	// begin inline asm
	mma.sync.aligned.m16n8k256.row.col.s32.b1.b1.s32.xor.popc    { %r14925, %r14926, %r14927, %r14928 },    { %r86038, %r86038, %r86038, %r86038 },    { %r86040, %r86040 },            { %r14925, %r14926, %r14927, %r14928 }; 
	// end inline asm
	// begin inline asm
	mma.sync.aligned.m16n8k256.row.col.s32.b1.b1.s32.xor.popc    { %r14897, %r14898, %r14899, %r14900 },    { %r86038, %r86038, %r86038, %r86038 },    { %r86040, %r86040 },            { %r14897, %r14898, %r14899, %r14900 }; 
	// end inline asm
	// begin inline asm
	mma.sync.aligned.m16n8k256.row.col.s32.b1.b1.s32.xor.popc    { %r14911, %r14912, %r14913, %r14914 },    { %r86038, %r86038, %r86038, %r86038 },    { %r86040, %r86040 },            { %r14911, %r14912, %r14913, %r14914 }; 
	// end inline asm
	// begin inline asm
	mma.sync.aligned.m16n8k256.row.col.s32.b1.b1.s32.xor.popc    { %r14925, %r14926, %r14927, %r14928 },    { %r86038, %r86038, %r86038, %r86038 },    { %r86040, %r86040 },            { %r14925, %r14926, %r14927, %r14928 }; 
	// end inline asm
	// begin inline asm
	mma.sync.aligned.m16n8k256.row.col.s32.b1.b1.s32.xor.popc    { %r14897, %r14898, %r14899, %r14900 },    { %r86038, %r86038, %r86038, %r86038 },    { %r86040, %r86040 },            { %r14897, %r14898, %r14899, %r14900 }; 
	// end inline asm
	// begin inline asm
	mma.sync.aligned.m16n8k256.row.col.s32.b1.b1.s32.xor.popc    { %r14911, %r14912, %r14913, %r14914 },    { %r86038, %r86038, %r86038, %r86038 },    { %r86040, %r86040 },            { %r14911, %r14912, %r14913, %r14914 }; 
	// end inline asm
	// begin inline asm
	mma.sync.aligned.m16n8k256.row.col.s32.b1.b1.s32.xor.popc    { %r14925, %r14926, %r14927, %r14928 },    { %r86038, %r86038, %r86038, %r86038 },    { %r86040, %r86040 },            { %r14925, %r14926, %r14927, %r14928 }; 
	// end inline asm
	// begin inline asm
	mma.sync.aligned.m16n8k256.row.col.s32.b1.b1.s32.xor.popc    { %r14897, %r14898, %r14899, %r14900 },    { %r86038, %r86038, %r86038, %r86038 },    { %r86040, %r86040 },            { %r14897, %r14898, %r14899, %r14900 }; 
	// end inline asm
	// begin inline asm
	mma.sync.aligned.m16n8k256.row.col.s32.b1.b1.s32.xor.popc    { %r14911, %r14912, %r14913, %r14914 },    { %r86038, %r86038, %r86038, %r86038 },    { %r86040, %r86040 },            { %r14911, %r14912, %r14913, %r14914 }; 
	// end inline asm
	// begin inline asm
	mma.sync.aligned.m16n8k256.row.col.s32.b1.b1.s32.xor.popc    { %r14925, %r14926, %r14927, %r14928 },    { %r86038, %r86038, %r86038, %r86038 },    { %r86040, %r86040 },            { %r14925, %r14926, %r14927, %r14928 }; 
	// end inline asm
	// begin inline asm
	mma.sync.aligned.m16n8k256.row.col.s32.b1.b1.s32.xor.popc    { %r14897, %r14898, %r14899, %r14900 },    { %r86038, %r86038, %r86038, %r86038 },    { %r86040, %r86040 },            { %r14897, %r14898, %r14899, %r14900 }; 
	// end inline asm
	// begin inline asm
	mma.sync.aligned.m16n8k256.row.col.s32.b1.b1.s32.xor.popc    { %r14911, %r14912, %r14913, %r14914 },    { %r86038, %r86038, %r86038, %r86038 },    { %r86040, %r86040 },            { %r14911, %r14912, %r14913, %r14914 }; 
	// end inline asm
	// begin inline asm
	mma.sync.aligned.m16n8k256.row.col.s32.b1.b1.s32.xor.popc    { %r14925, %r14926, %r14927, %r14928 },    { %r86038, %r86038, %r86038, %r86038 },    { %r86040, %r86040 },            { %r14925, %r14926, %r14927, %r14928 }; 
	// end inline asm
	// begin inline asm
	mma.sync.aligned.m16n8k256.row.col.s32.b1.b1.s32.xor.popc    { %r14897, %r14898, %r14899, %r14900 },    { %r86038, %r86038, %r86038, %r86038 },    { %r86040, %r86040 },            { %r14897, %r14898, %r14899, %r14900 }; 
	// end inline asm
	// begin inline asm
	mma.sync.aligned.m16n8k256.row.col.s32.b1.b1.s32.xor.popc    { %r14911, %r14912, %r14913, %r14914 },    { %r86038, %r86038, %r86038, %r86038 },    { %r86040, %r86040 },            { %r14911, %r14912, %r14913, %r14914 }; 
	// end inline asm
	// begin inline asm
	mma.sync.aligned.m16n8k256.row.col.s32.b1.b1.s32.xor.popc    { %r14925, %r14926, %r14927, %r14928 },    { %r86038, %r86038, %r86038, %r86038 },    { %r86040, %r86040 },            { %r14925, %r14926, %r14927, %r14928 }; 
	// end inline asm
	// begin inline asm
	mma.sync.aligned.m16n8k256.row.col.s32.b1.b1.s32.xor.popc    { %r14897, %r14898, %r14899, %r14900 },    { %r86038, %r86038, %r86038, %r86038 },    { %r86040, %r86040 },            { %r14897, %r14898, %r14899, %r14900 }; 
	// end inline asm
	// begin inline asm
	mma.sync.aligned.m16n8k256.row.col.s32.b1.b1.s32.xor.popc    { %r14911, %r14912, %r14913, %r14914 },    { %r86038, %r86038, %r86038, %r86038 },    { %r86040, %r86040 },            { %r14911, %r14912, %r14913, %r14914 }; 
	// end inline asm
	// begin inline asm
	mma.sync.aligned.m16n8k256.row.col.s32.b1.b1.s32.xor.popc    { %r14925, %r14926, %r14927, %r14928 },    { %r86038, %r86038, %r86038, %r86038 },    { %r86040, %r86040 },            { %r14925, %r14926, %r14927, %r14928 }; 
	// end inline asm
	// begin inline asm
	mma.sync.aligned.m16n8k256.row.col.s32.b1.b1.s32.xor.popc    { %r14897, %r14898, %r14899, %r14900 },    { %r86038, %r86038, %r86038, %r86038 },    { %r86040, %r86040 },            { %r14897, %r14898, %r14899, %r14900 }; 
	// end inline asm
	// begin inline asm
	mma.sync.aligned.m16n8k256.row.col.s32.b1.b1.s32.xor.popc    { %r14911, %r14912, %r14913, %r14914 },    { %r86038, %r86038, %r86038, %r86038 },    { %r86040, %r86040 },            { %r14911, %r14912, %r14913, %r14914 }; 
	// end inline asm
	// begin inline asm
	mma.sync.aligned.m16n8k256.row.col.s32.b1.b1.s32.xor.popc    { %r14925, %r14926, %r14927, %r14928 },    { %r86038, %r86038, %r86038, %r86038 },    { %r86040, %r86040 },            { %r14925, %r14926, %r14927, %r14928 }; 
	// end inline asm
	// begin inline asm
	mma.sync.aligned.m16n8k256.row.col.s32.b1.b1.s32.xor.popc    { %r14897, %r14898, %r14899, %r14900 },    { %r86038, %r86038, %r86038, %r86038 },    { %r86040, %r86040 },            { %r14897, %r14898, %r14899, %r14900 }; 
	// end inline asm
	// begin inline asm
	mma.sync.aligned.m16n8k256.row.col.s32.b1.b1.s32.xor.popc    { %r14911, %r14912, %r14913, %r14914 },    { %r86038, %r86038, %r86038, %r86038 },    { %r86040, %r86040 },            { %r14911, %r14912, %r14913, %r14914 }; 
	// end inline asm
	// begin inline asm
	mma.sync.aligned.m16n8k256.row.col.s32.b1.b1.s32.xor.popc    { %r14925, %r14926, %r14927, %r14928 },    { %r86038, %r86038, %r86038, %r86038 },    { %r86040, %r86040 },            { %r14925, %r14926, %r14927, %r14928 }; 
	// end inline asm
	// begin inline asm
	mma.sync.aligned.m16n8k256.row.col.s32.b1.b1.s32.xor.popc    { %r14897, %r14898, %r14899, %r14900 },    { %r86038, %r86038, %r86038, %r86038 },    { %r86040, %r86040 },            { %r14897, %r14898, %r14899, %r14900 }; 
	// end inline asm
	// begin inline asm
	mma.sync.aligned.m16n8k256.row.col.s32.b1.b1.s32.xor.popc    { %r14911, %r14912, %r14913, %r14914 },    { %r86038, %r86038, %r86038, %r86038 },    { %r86040, %r86040 },            { %r14911, %r14912, %r14913, %r14914 }; 
	// end inline asm
	// begin inline asm
	mma.sync.aligned.m16n8k256.row.col.s32.b1.b1.s32.xor.popc    { %r14925, %r14926, %r14927, %r14928 },    { %r86038, %r86038, %r86038, %r86038 },    { %r86040, %r86040 },            { %r14925, %r14926, %r14927, %r14928 }; 
	// end inline asm
	// begin inline asm
	mma.sync.aligned.m16n8k256.row.col.s32.b1.b1.s32.xor.popc    { %r14897, %r14898, %r14899, %r14900 },    { %r86038, %r86038, %r86038, %r86038 },    { %r86040, %r86040 },            { %r14897, %r14898, %r14899, %r14900 }; 
	// end inline asm
	// begin inline asm
	mma.sync.aligned.m16n8k256.row.col.s32.b1.b1.s32.xor.popc    { %r14911, %r14912, %r14913, %r14914 },    { %r86038, %r86038, %r86038, %r86038 },    { %r86040, %r86040 },            { %r14911, %r14912, %r14913, %r14914 }; 
	// end inline asm
	// begin inline asm
	mma.sync.aligned.m16n8k256.row.col.s32.b1.b1.s32.xor.popc    { %r14925, %r14926, %r14927, %r14928 },    { %r86038, %r86038, %r86038, %r86038 },    { %r86040, %r86040 },            { %r14925, %r14926, %r14927, %r14928 }; 
	// end inline asm
	// begin inline asm
	mma.sync.aligned.m16n8k256.row.col.s32.b1.b1.s32.xor.popc    { %r14897, %r14898, %r14899, %r14900 },    { %r86038, %r86038, %r86038, %r86038 },    { %r86040, %r86040 },            { %r14897, %r14898, %r14899, %r14900 }; 
	// end inline asm
	// begin inline asm
	mma.sync.aligned.m16n8k256.row.col.s32.b1.b1.s32.xor.popc    { %r14911, %r14912, %r14913, %r14914 },    { %r86038, %r86038, %r86038, %r86038 },    { %r86040, %r86040 },            { %r14911, %r14912, %r14913, %r14914 }; 
	// end inline asm
	// begin inline asm
	mma.sync.aligned.m16n8k256.row.col.s32.b1.b1.s32.xor.popc    { %r14925, %r14926, %r14927, %r14928 },    { %r86038, %r86038, %r86038, %r86038 },    { %r86040, %r86040 },            { %r14925, %r14926, %r14927, %r14928 }; 
	// end inline asm
	// begin inline asm
	mma.sync.aligned.m16n8k256.row.col.s32.b1.b1.s32.xor.popc    { %r14897, %r14898, %r14899, %r14900 },    { %r86038, %r86038, %r86038, %r86038 },    { %r86040, %r86040 },            { %r14897, %r14898, %r14899, %r14900 }; 
	// end inline asm
	// begin inline asm
	mma.sync.aligned.m16n8k256.row.col.s32.b1.b1.s32.xor.popc    { %r14911, %r14912, %r14913, %r14914 },    { %r86038, %r86038, %r86038, %r86038 },    { %r86040, %r86040 },            { %r14911, %r14912, %r14913, %r14914 }; 
	// end inline asm
	// begin inline asm
	mma.sync.aligned.m16n8k256.row.col.s32.b1.b1.s32.xor.popc    { %r14925, %r14926, %r14927, %r14928 },    { %r86038, %r86038, %r86038, %r86038 },    { %r86040, %r86040 },            { %r14925, %r14926, %r14927, %r14928 }; 
	// end inline asm
	// begin inline asm
	mma.sync.aligned.m16n8k256.row.col.s32.b1.b1.s32.xor.popc    { %r14897, %r14898, %r14899, %r14900 },    { %r86038, %r86038, %r86038, %r86038 },    { %r86040, %r86040 },            { %r14897, %r14898, %r14899, %r14900 }; 
	// end inline asm
	// begin inline asm
	mma.sync.aligned.m16n8k256.row.col.s32.b1.b1.s32.xor.popc    { %r14911, %r14912, %r14913, %r14914 },    { %r86038, %r86038, %r86038, %r86038 },    { %r86040, %r86040 },            { %r14911, %r14912, %r14913, %r14914 }; 
	// end inline asm
	// begin inline asm
	mma.sync.aligned.m16n8k256.row.col.s32.b1.b1.s32.xor.popc    { %r14925, %r14926, %r14927, %r14928 },    { %r86038, %r86038, %r86038, %r86038 },    { %r86040, %r86040 },            { %r14925, %r14926, %r14927, %r14928 }; 
	// end inline asm
	// begin inline asm
	mma.sync.aligned.m16n8k256.row.col.s32.b1.b1.s32.xor.popc    { %r14897, %r14898, %r14899, %r14900 },    { %r86038, %r86038, %r86038, %r86038 },    { %r86040, %r86040 },            { %r14897, %r14898, %r14899, %r14900 }; 
	// end inline asm
	// begin inline asm
	mma.sync.aligned.m16n8k256.row.col.s32.b1.b1.s32.xor.popc    { %r14911, %r14912, %r14913, %r14914 },    { %r86038, %r86038, %r86038, %r86038 },    { %r86040, %r86040 },            { %r14911, %r14912, %r14913, %r14914 }; 
	// end inline asm
	// begin inline asm
	mma.sync.aligned.m16n8k256.row.col.s32.b1.b1.s32.xor.popc    { %r14925, %r14926, %r14927, %r14928 },    { %r86038, %r86038, %r86038, %r86038 },    { %r86040, %r86040 },            { %r14925, %r14926, %r14927, %r14928 }; 
	// end inline asm
	// begin inline asm
	mma.sync.aligned.m16n8k256.row.col.s32.b1.b1.s32.xor.popc    { %r14897, %r14898, %r14899, %r14900 },    { %r86038, %r86038, %r86038, %r86038 },    { %r86040, %r86040 },            { %r14897, %r14898, %r14899, %r14900 }; 
	// end inline asm
	// begin inline asm
	mma.sync.aligned.m16n8k256.row.col.s32.b1.b1.s32.xor.popc    { %r14911, %r14912, %r14913, %r14914 },    { %r86038, %r86038, %r86038, %r86038 },    { %r86040, %r86040 },            { %r14911, %r14912, %r14913, %r14914 }; 
	// end inline asm
	// begin inline asm
	mma.sync.aligned.m16n8k256.row.col.s32.b1.b1.s32.xor.popc    { %r14925, %r14926, %r14927, %r14928 },    { %r86038, %r86038, %r86038, %r86038 },    { %r86040, %r86040 },            { %r14925, %r14926, %r14927, %r14928 }; 
	// end inline asm
	// begin inline asm
	mma.sync.aligned.m16n8k256.row.col.s32.b1.b1.s32.xor.popc    { %r14897, %r14898, %r14899, %r14900 },    { %r86038, %r86038, %r86038, %r86038 },    { %r86040, %r86040 },            { %r14897, %r14898, %r14899, %r14900 }; 
	// end inline asm
	// begin inline asm
	mma.sync.aligned.m16n8k256.row.col.s32.b1.b1.s32.xor.popc    { %r14911, %r14912, %r14913, %r14914 },    { %r86038, %r86038, %r86038, %r86038 },    { %r86040, %r86040 },            { %r14911, %r14912, %r14913, %r14914 }; 
	// end inline asm
	// begin inline asm
	mma.sync.aligned.m16n8k256.row.col.s32.b1.b1.s32.xor.popc    { %r14925, %r14926, %r14927, %r14928 },    { %r86038, %r86038, %r86038, %r86038 },    { %r86040, %r86040 },            { %r14925, %r14926, %r14927, %r14928 }; 
	// end inline asm
	// begin inline asm
	mma.sync.aligned.m16n8k256.row.col.s32.b1.b1.s32.xor.popc    { %r14897, %r14898, %r14899, %r14900 },    { %r86038, %r86038, %r86038, %r86038 },    { %r86040, %r86040 },            { %r14897, %r14898, %r14899, %r14900 }; 
	// end inline asm
	// begin inline asm
	mma.sync.aligned.m16n8k256.row.col.s32.b1.b1.s32.xor.popc    { %r14911, %r14912, %r14913, %r14914 },    { %r86038, %r86038, %r86038, %r86038 },    { %r86040, %r86040 },            { %r14911, %r14912, %r14913, %r14914 }; 
	// end inline asm
	// begin inline asm
	mma.sync.aligned.m16n8k256.row.col.s32.b1.b1.s32.xor.popc    { %r14925, %r14926, %r14927, %r14928 },    { %r86038, %r86038, %r86038, %r86038 },    { %r86040, %r86040 },            { %r14925, %r14926, %r14927, %r14928 }; 
	// end inline asm
	// begin inline asm
	mma.sync.aligned.m16n8k256.row.col.s32.b1.b1.s32.xor.popc    { %r14897, %r14898, %r14899, %r14900 },    { %r86038, %r86038, %r86038, %r86038 },    { %r86040, %r86040 },            { %r14897, %r14898, %r14899, %r14900 }; 
	// end inline asm
	// begin inline asm
	mma.sync.aligned.m16n8k256.row.col.s32.b1.b1.s32.xor.popc    { %r14911, %r14912, %r14913, %r14914 },    { %r86038, %r86038, %r86038, %r86038 },    { %r86040, %r86040 },            { %r14911, %r14912, %r14913, %r14914 }; 
	// end inline asm
	// begin inline asm
	mma.sync.aligned.m16n8k256.row.col.s32.b1.b1.s32.xor.popc    { %r14925, %r14926, %r14927, %r14928 },    { %r86038, %r86038, %r86038, %r86038 },    { %r86040, %r86040 },            { %r14925, %r14926, %r14927, %r14928 }; 
	// end inline asm
	// begin inline asm
	mma.sync.aligned.m16n8k256.row.col.s32.b1.b1.s32.xor.popc    { %r14897, %r14898, %r14899, %r14900 },    { %r86038, %r86038, %r86038, %r86038 },    { %r86040, %r86040 },            { %r14897, %r14898, %r14899, %r14900 }; 
	// end inline asm
	// begin inline asm
	mma.sync.aligned.m16n8k256.row.col.s32.b1.b1.s32.xor.popc    { %r14911, %r14912, %r14913, %r14914 },    { %r86038, %r86038, %r86038, %r86038 },    { %r86040, %r86040 },            { %r14911, %r14912, %r14913, %r14914 }; 
	// end inline asm
	// begin inline asm
	mma.sync.aligned.m16n8k256.row.col.s32.b1.b1.s32.xor.popc    { %r14925, %r14926, %r14927, %r14928 },    { %r86038, %r86038, %r86038, %r86038 },    { %r86040, %r86040 },            { %r14925, %r14926, %r14927, %r14928 }; 
	// end inline asm
	// begin inline asm
	mma.sync.aligned.m16n8k256.row.col.s32.b1.b1.s32.xor.popc    { %r14897, %r14898, %r14899, %r14900 },    { %r86038, %r86038, %r86038, %r86038 },    { %r86040, %r86040 },            { %r14897, %r14898, %r14899, %r14900 }; 
	// end inline asm
	// begin inline asm
	mma.sync.aligned.m16n8k256.row.col.s32.b1.b1.s32.xor.popc    { %r14911, %r14912, %r14913, %r14914 },    { %r86038, %r86038, %r86038, %r86038 },    { %r86040, %r86040 },            { %r14911, %r14912, %r14913, %r14914 }; 
	// end inline asm
	// begin inline asm
	mma.sync.aligned.m16n8k256.row.col.s32.b1.b1.s32.xor.popc    { %r14925, %r14926, %r14927, %r14928 },    { %r86038, %r86038, %r86038, %r86038 },    { %r86040, %r86040 },            { %r14925, %r14926, %r14927, %r14928 }; 
	// end inline asm
	// begin inline asm
	mma.sync.aligned.m16n8k256.row.col.s32.b1.b1.s32.xor.popc    { %r14897, %r14898, %r14899, %r14900 },    { %r86038, %r86038, %r86038, %r86038 },    { %r86040, %r86040 },            { %r14897, %r14898, %r14899, %r14900 }; 
	// end inline asm
	// begin inline asm
	mma.sync.aligned.m16n8k256.row.col.s32.b1.b1.s32.xor.popc    { %r14911, %r14912, %r14913, %r14914 },    { %r86038, %r86038, %r86038, %r86038 },    { %r86040, %r86040 },            { %r14911, %r14912, %r14913, %r14914 }; 
	// end inline asm
	// begin inline asm
	mma.sync.aligned.m16n8k256.row.col.s32.b1.b1.s32.xor.popc    { %r14925, %r14926, %r14927, %r14928 },    { %r86038, %r86038, %r86038, %r86038 },    { %r86040, %r86040 },            { %r14925, %r14926, %r14927, %r14928 }; 
	// end inline asm
	// begin inline asm
	mma.sync.aligned.m16n8k256.row.col.s32.b1.b1.s32.xor.popc    { %r14897, %r14898, %r14899, %r14900 },    { %r86038, %r86038, %r86038, %r86038 },    { %r86040, %r86040 },            { %r14897, %r14898, %r14899, %r14900 }; 
	// end inline asm
	// begin inline asm
	mma.sync.aligned.m16n8k256.row.col.s32.b1.b1.s32.xor.popc    { %r14911, %r14912, %r14913, %r14914 },    { %r86038, %r86038, %r86038, %r86038 },    { %r86040, %r86040 },            { %r14911, %r14912, %r14913, %r14914 }; 
	// end inline asm
	// begin inline asm
	mma.sync.aligned.m16n8k256.row.col.s32.b1.b1.s32.xor.popc    { %r14925, %r14926, %r14927, %r14928 },    { %r86038, %r86038, %r86038, %r86038 },    { %r86040, %r86040 },            { %r14925, %r14926, %r14927, %r14928 }; 
	// end inline asm
	// begin inline asm
	mma.sync.aligned.m16n8k256.row.col.s32.b1.b1.s32.xor.popc    { %r14897, %r14898, %r14899, %r14900 },    { %r86038, %r86038, %r86038, %r86038 },    { %r86040, %r86040 },            { %r14897, %r14898, %r14899, %r14900 }; 
	// end inline asm
	// begin inline asm
	mma.sync.aligned.m16n8k256.row.col.s32.b1.b1.s32.xor.popc    { %r14911, %r14912, %r14913, %r14914 },    { %r86038, %r86038, %r86038, %r86038 },    { %r86040, %r86040 },            { %r14911, %r14912, %r14913, %r14914 }; 
	// end inline asm
	// begin inline asm
	mma.sync.aligned.m16n8k256.row.col.s32.b1.b1.s32.xor.popc    { %r14925, %r14926, %r14927, %r14928 },    { %r86038, %r86038, %r86038, %r86038 },    { %r86040, %r86040 },            { %r14925, %r14926, %r14927, %r14928 }; 
	// end inline asm
	// begin inline asm
	mma.sync.aligned.m16n8k256.row.col.s32.b1.b1.s32.xor.popc    { %r14897, %r14898, %r14899, %r14900 },    { %r86038, %r86038, %r86038, %r86038 },    { %r86040, %r86040 },            { %r14897, %r14898, %r14899, %r14900 }; 
	// end inline asm
	// begin inline asm
	mma.sync.aligned.m16n8k256.row.col.s32.b1.b1.s32.xor.popc    { %r14911, %r14912, %r14913, %r14914 },    { %r86038, %r86038, %r86038, %r86038 },    { %r86040, %r86040 },            { %r14911, %r14912, %r14913, %r14914 }; 
	// end inline asm
	// begin inline asm
	mma.sync.aligned.m16n8k256.row.col.s32.b1.b1.s32.xor.popc    { %r14925, %r14926, %r14927, %r14928 },    { %r86038, %r86038, %r86038, %r86038 },    { %r86040, %r86040 },            { %r14925, %r14926, %r14927, %r14928 }; 
	// end inline asm
	// begin inline asm
	mma.sync.aligned.m16n8k256.row.col.s32.b1.b1.s32.xor.popc    { %r14897, %r14898, %r14899, %r14900 },    { %r86038, %r86038, %r86038, %r86038 },    { %r86040, %r86040 },            { %r14897, %r14898, %r14899, %r14900 }; 
	// end inline asm
	// begin inline asm
	mma.sync.aligned.m16n8k256.row.col.s32.b1.b1.s32.xor.popc    { %r14911, %r14912, %r14913, %r14914 },    { %r86038, %r86038, %r86038, %r86038 },    { %r86040, %r86040 },            { %r14911, %r14912, %r14913, %r14914 }; 
	// end inline asm
	// begin inline asm
	mma.sync.aligned.m16n8k256.row.col.s32.b1.b1.s32.xor.popc    { %r14925, %r14926, %r14927, %r14928 },    { %r86038, %r86038, %r86038, %r86038 },    { %r86040, %r86040 },            { %r14925, %r14926, %r14927, %r14928 }; 
	// end inline asm
	// begin inline asm
	mma.sync.aligned.m16n8k256.row.col.s32.b1.b1.s32.xor.popc    { %r14897, %r14898, %r14899, %r14900 },    { %r86038, %r86038, %r86038, %r86038 },    { %r86040, %r86040 },            { %r14897, %r14898, %r14899, %r14900 }; 
	// end inline asm
	// begin inline asm
	mma.sync.aligned.m16n8k256.row.col.s32.b1.b1.s32.xor.popc    { %r14911, %r14912, %r14913, %r14914 },    { %r86038, %r86038, %r86038, %r86038 },    { %r86040, %r86040 },            { %r14911, %r14912, %r14913, %r14914 }; 
	// end inline asm
	// begin inline asm
	mma.sync.aligned.m16n8k256.row.col.s32.b1.b1.s32.xor.popc    { %r14925, %r14926, %r14927, %r14928 },    { %r86038, %r86038, %r86038, %r86038 },    { %r86040, %r86040 },            { %r14925, %r14926, %r14927, %r14928 }; 
	// end inline asm
	// begin inline asm
	mma.sync.aligned.m16n8k256.row.col.s32.b1.b1.s32.xor.popc    { %r14897, %r14898, %r14899, %r14900 },    { %r86038, %r86038, %r86038, %r86038 },    { %r86040, %r86040 },            { %r14897, %r14898, %r14899, %r14900 }; 
	// end inline asm
	// begin inline asm
	mma.sync.aligned.m16n8k256.row.col.s32.b1.b1.s32.xor.popc    { %r14911, %r14912, %r14913, %r14914 },    { %r86038, %r86038, %r86038, %r86038 },    { %r86040, %r86040 },            { %r14911, %r14912, %r14913, %r14914 }; 
	// end inline asm
	// begin inline asm
	mma.sync.aligned.m16n8k256.row.col.s32.b1.b1.s32.xor.popc    { %r14925, %r14926, %r14927, %r14928 },    { %r86038, %r86038, %r86038, %r86038 },    { %r86040, %r86040 },            { %r14925, %r14926, %r14927, %r14928 }; 
	// end inline asm
	// begin inline asm
	mma.sync.aligned.m16n8k256.row.col.s32.b1.b1.s32.xor.popc    { %r14897, %r14898, %r14899, %r14900 },    { %r86038, %r86038, %r86038, %r86038 },    { %r86040, %r86040 },            { %r14897, %r14898, %r14899, %r14900 }; 
	// end inline asm
	// begin inline asm
	mma.sync.aligned.m16n8k256.row.col.s32.b1.b1.s32.xor.popc    { %r14911, %r14912, %r14913, %r14914 },    { %r86038, %r86038, %r86038, %r86038 },    { %r86040, %r86040 },            { %r14911, %r14912, %r14913, %r14914 }; 
	// end inline asm
	// begin inline asm
	mma.sync.aligned.m16n8k256.row.col.s32.b1.b1.s32.xor.popc    { %r14925, %r14926, %r14927, %r14928 },    { %r86038, %r86038, %r86038, %r86038 },    { %r86040, %r86040 },            { %r14925, %r14926, %r14927, %r14928 }; 
	// end inline asm
	// begin inline asm
	mma.sync.aligned.m16n8k256.row.col.s32.b1.b1.s32.xor.popc    { %r14897, %r14898, %r14899, %r14900 },    { %r86038, %r86038, %r86038, %r86038 },    { %r86040, %r86040 },            { %r14897, %r14898, %r14899, %r14900 }; 
	// end inline asm
	// begin inline asm
	mma.sync.aligned.m16n8k256.row.col.s32.b1.b1.s32.xor.popc    { %r14911, %r14912, %r14913, %r14914 },    { %r86038, %r86038, %r86038, %r86038 },    { %r86040, %r86040 },            { %r14911, %r14912, %r14913, %r14914 }; 
	// end inline asm
	// begin inline asm
	mma.sync.aligned.m16n8k256.row.col.s32.b1.b1.s32.xor.popc    { %r14925, %r14926, %r14927, %r14928 },    { %r86038, %r86038, %r86038, %r86038 },    { %r86040, %r86040 },            { %r14925, %r14926, %r14927, %r14928 }; 
	// end inline asm
	// begin inline asm
	mma.sync.aligned.m16n8k256.row.col.s32.b1.b1.s32.xor.popc    { %r14897, %r14898, %r14899, %r14900 },    { %r86038, %r86038, %r86038, %r86038 },    { %r86040, %r86040 },            { %r14897, %r14898, %r14899, %r14900 }; 
	// end inline asm
	// begin inline asm
	mma.sync.aligned.m16n8k256.row.col.s32.b1.b1.s32.xor.popc    { %r14911, %r14912, %r14913, %r14914 },    { %r86038, %r86038, %r86038, %r86038 },    { %r86040, %r86040 },            { %r14911, %r14912, %r14913, %r14914 }; 
	// end inline asm
	// begin inline asm
	mma.sync.aligned.m16n8k256.row.col.s32.b1.b1.s32.xor.popc    { %r14925, %r14926, %r14927, %r14928 },    { %r86038, %r86038, %r86038, %r86038 },    { %r86040, %r86040 },            { %r14925, %r14926, %r14927, %r14928 }; 
	// end inline asm
	// begin inline asm
	mma.sync.aligned.m16n8k256.row.col.s32.b1.b1.s32.xor.popc    { %r14897, %r14898, %r14899, %r14900 },    { %r86038, %r86038, %r86038, %r86038 },    { %r86040, %r86040 },            { %r14897, %r14898, %r14899, %r14900 }; 
	// end inline asm
	// begin inline asm
	mma.sync.aligned.m16n8k256.row.col.s32.b1.b1.s32.xor.popc    { %r14911, %r14912, %r14913, %r14914 },    { %r86038, %r86038, %r86038, %r86038 },    { %r86040, %r86040 },            { %r14911, %r14912, %r14913, %r14914 }; 
	// end inline asm
	// begin inline asm
	mma.sync.aligned.m16n8k256.row.col.s32.b1.b1.s32.xor.popc    { %r14925, %r14926, %r14927, %r14928 },    { %r86038, %r86038, %r86038, %r86038 },    { %r86040, %r86040 },            { %r14925, %r14926, %r14927, %r14928 }; 
	// end inline asm
	// begin inline asm
	mma.sync.aligned.m16n8k256.row.col.s32.b1.b1.s32.xor.popc    { %r14897, %r14898, %r14899, %r14900 },    { %r86038, %r86038, %r86038, %r86038 },    { %r86040, %r86040 },            { %r14897, %r14898, %r14899, %r14900 }; 
	// end inline asm
	// begin inline asm
	mma.sync.aligned.m16n8k256.row.col.s32.b1.b1.s32.xor.popc    { %r14911, %r14912, %r14913, %r14914 },    { %r86038, %r86038, %r86038, %r86038 },    { %r86040, %r86040 },            { %r14911, %r14912, %r14913, %r14914 }; 
	// end inline asm
	// begin inline asm
	mma.sync.aligned.m16n8k256.row.col.s32.b1.b1.s32.xor.popc    { %r14925, %r14926, %r14927, %r14928 },    { %r86038, %r86038, %r86038, %r86038 },    { %r86040, %r86040 },            { %r14925, %r14926, %r14927, %r14928 }; 
	// end inline asm
	// begin inline asm
	mma.sync.aligned.m16n8k256.row.col.s32.b1.b1.s32.xor.popc    { %r14897, %r14898, %r14899, %r14900 },    { %r86038, %r86038, %r86038, %r86038 },    { %r86040, %r86040 },            { %r14897, %r14898, %r14899, %r14900 }; 
	// end inline asm
	// begin inline asm
	mma.sync.aligned.m16n8k256.row.col.s32.b1.b1.s32.xor.popc    { %r14911, %r14912, %r14913, %r14914 },    { %r86038, %r86038, %r86038, %r86038 },    { %r86040, %r86040 },            { %r14911, %r14912, %r14913, %r14914 }; 
	// end inline asm
	// begin inline asm
	mma.sync.aligned.m16n8k256.row.col.s32.b1.b1.s32.xor.popc    { %r14925, %r14926, %r14927, %r14928 },    { %r86038, %r86038, %r86038, %r86038 },    { %r86040, %r86040 },            { %r14925, %r14926, %r14927, %r14928 }; 
	// end inline asm
	// begin inline asm
	mma.sync.aligned.m16n8k256.row.col.s32.b1.b1.s32.xor.popc    { %r14897, %r14898, %r14899, %r14900 },    { %r86038, %r86038, %r86038, %r86038 },    { %r86040, %r86040 },            { %r14897, %r14898, %r14899, %r14900 }; 
	// end inline asm
	// begin inline asm
	mma.sync.aligned.m16n8k256.row.col.s32.b1.b1.s32.xor.popc    { %r14911, %r14912, %r14913, %r14914 },    { %r86038, %r86038, %r86038, %r86038 },    { %r86040, %r86040 },            { %r14911, %r14912, %r14913, %r14914 }; 
	// end inline asm
	// begin inline asm
	mma.sync.aligned.m16n8k256.row.col.s32.b1.b1.s32.xor.popc    { %r14925, %r14926, %r14927, %r14928 },    { %r86038, %r86038, %r86038, %r86038 },    { %r86040, %r86040 },            { %r14925, %r14926, %r14927, %r14928 }; 
	// end inline asm
	// begin inline asm
	mma.sync.aligned.m16n8k256.row.col.s32.b1.b1.s32.xor.popc    { %r14897, %r14898, %r14899, %r14900 },    { %r86038, %r86038, %r86038, %r86038 },    { %r86040, %r86040 },            { %r14897, %r14898, %r14899, %r14900 }; 
	// end inline asm
	// begin inline asm
	mma.sync.aligned.m16n8k256.row.col.s32.b1.b1.s32.xor.popc    { %r14911, %r14912, %r14913, %r14914 },    { %r86038, %r86038, %r86038, %r86038 },    { %r86040, %r86040 },            { %r14911, %r14912, %r14913, %r14914 }; 
	// end inline asm
	// begin inline asm
	mma.sync.aligned.m16n8k256.row.col.s32.b1.b1.s32.xor.popc    { %r14925, %r14926, %r14927, %r14928 },    { %r86038, %r86038, %r86038, %r86038 },    { %r86040, %r86040 },            { %r14925, %r14926, %r14927, %r14928 }; 
	// end inline asm
	// begin inline asm
	mma.sync.aligned.m16n8k256.row.col.s32.b1.b1.s32.xor.popc    { %r14897, %r14898, %r14899, %r14900 },    { %r86038, %r86038, %r86038, %r86038 },    { %r86040, %r86040 },            { %r14897, %r14898, %r14899, %r14900 }; 
	// end inline asm
	// begin inline asm
	mma.sync.aligned.m16n8k256.row.col.s32.b1.b1.s32.xor.popc    { %r14911, %r14912, %r14913, %r14914 },    { %r86038, %r86038, %r86038, %r86038 },    { %r86040, %r86040 },            { %r14911, %r14912, %r14913, %r14914 }; 
	// end inline asm
	// begin inline asm
	mma.sync.aligned.m16n8k256.row.col.s32.b1.b1.s32.xor.popc    { %r14925, %r14926, %r14927, %r14928 },    { %r86038, %r86038, %r86038, %r86038 },    { %r86040, %r86040 },            { %r14925, %r14926, %r14927, %r14928 }; 
	// end inline asm
	// begin inline asm
	mma.sync.aligned.m16n8k256.row.col.s32.b1.b1.s32.xor.popc    { %r14897, %r14898, %r14899, %r14900 },    { %r86038, %r86038, %r86038, %r86038 },    { %r86040, %r86040 },            { %r14897, %r14898, %r14899, %r14900 }; 
	// end inline asm
	// begin inline asm
	mma.sync.aligned.m16n8k256.row.col.s32.b1.b1.s32.xor.popc    { %r14911, %r14912, %r14913, %r14914 },    { %r86038, %r86038, %r86038, %r86038 },    { %r86040, %r86040 },            { %r14911, %r14912, %r14913, %r14914 }; 
	// end inline asm
	// begin inline asm
	mma.sync.aligned.m16n8k256.row.col.s32.b1.b1.s32.xor.popc    { %r14925, %r14926, %r14927, %r14928 },    { %r86038, %r86038, %r86038, %r86038 },    { %r86040, %r86040 },            { %r14925, %r14926, %r14927, %r14928 }; 
	// end inline asm
	// begin inline asm
	mma.sync.aligned.m16n8k256.row.col.s32.b1.b1.s32.xor.popc    { %r14897, %r14898, %r14899, %r14900 },    { %r86038, %r86038, %r86038, %r86038 },    { %r86040, %r86040 },            { %r14897, %r14898, %r14899, %r14900 }; 
	// end inline asm
	// begin inline asm
	mma.sync.aligned.m16n8k256.row.col.s32.b1.b1.s32.xor.popc    { %r14911, %r14912, %r14913, %r14914 },    { %r86038, %r86038, %r86038, %r86038 },    { %r86040, %r86040 },            { %r14911, %r14912, %r14913, %r14914 }; 
	// end inline asm
	// begin inline asm
	mma.sync.aligned.m16n8k256.row.col.s32.b1.b1.s32.xor.popc    { %r14925, %r14926, %r14927, %r14928 },    { %r86038, %r86038, %r86038, %r86038 },    { %r86040, %r86040 },            { %r14925, %r14926, %r14927, %r14928 }; 
	// end inline asm
	// begin inline asm
	mma.sync.aligned.m16n8k256.row.col.s32.b1.b1.s32.xor.popc    { %r14897, %r14898, %r14899, %r14900 },    { %r86038, %r86038, %r86038, %r86038 },    { %r86040, %r86040 },            { %r14897, %r14898, %r14899, %r14900 }; 
	// end inline asm
	// begin inline asm
	mma.sync.aligned.m16n8k256.row.col.s32.b1.b1.s32.xor.popc    { %r14911, %r14912, %r14913, %r14914 },    { %r86038, %r86038, %r86038, %r86038 },    { %r86040, %r86040 },            { %r14911, %r14912, %r14913, %r14914 }; 
	// end inline asm
	// begin inline asm
	mma.sync.aligned.m16n8k256.row.col.s32.b1.b1.s32.xor.popc    { %r14925, %r14926, %r14927, %r14928 },    { %r86038, %r86038, %r86038, %r86038 },    { %r86040, %r86040 },            { %r14925, %r14926, %r14927, %r14928 }; 
	// end inline asm
	// begin inline asm
	mma.sync.aligned.m16n8k256.row.col.s32.b1.b1.s32.xor.popc    { %r14897, %r14898, %r14899, %r14900 },    { %r86038, %r86038, %r86038, %r86038 },    { %r86040, %r86040 },            { %r14897, %r14898, %r14899, %r14900 }; 
	// end inline asm
	// begin inline asm
	mma.sync.aligned.m16n8k256.row.col.s32.b1.b1.s32.xor.popc    { %r14911, %r14912, %r14913, %r14914 },    { %r86038, %r86038, %r86038, %r86038 },    { %r86040, %r86040 },            { %r14911, %r14912, %r14913, %r14914 }; 
	// end inline asm
	// begin inline asm
	mma.sync.aligned.m16n8k256.row.col.s32.b1.b1.s32.xor.popc    { %r14925, %r14926, %r14927, %r14928 },    { %r86038, %r86038, %r86038, %r86038 },    { %r86040, %r86040 },            { %r14925, %r14926, %r14927, %r14928 }; 
	// end inline asm
	// begin inline asm
	mma.sync.aligned.m16n8k256.row.col.s32.b1.b1.s32.xor.popc    { %r14897, %r14898, %r14899, %r14900 },    { %r86038, %r86038, %r86038, %r86038 },    { %r86040, %r86040 },            { %r14897, %r14898, %r14899, %r14900 }; 
	// end inline asm
	// begin inline asm
	mma.sync.aligned.m16n8k256.row.col.s32.b1.b1.s32.xor.popc    { %r14911, %r14912, %r14913, %r14914 },    { %r86038, %r86038, %r86038, %r86038 },    { %r86040, %r86040 },            { %r14911, %r14912, %r14913, %r14914 }; 
	// end inline asm
	// begin inline asm
	mma.sync.aligned.m16n8k256.row.col.s32.b1.b1.s32.xor.popc    { %r14925, %r14926, %r14927, %r14928 },    { %r86038, %r86038, %r86038, %r86038 },    { %r86040, %r86040 },            { %r14925, %r14926, %r14927, %r14928 }; 
	// end inline asm
	// begin inline asm
	mma.sync.aligned.m16n8k256.row.col.s32.b1.b1.s32.xor.popc    { %r14897, %r14898, %r14899, %r14900 },    { %r86038, %r86038, %r86038, %r86038 },    { %r86040, %r86040 },            { %r14897, %r14898, %r14899, %r14900 }; 
	// end inline asm
	// begin inline asm
	mma.sync.aligned.m16n8k256.row.col.s32.b1.b1.s32.xor.popc    { %r14911, %r14912, %r14913, %r14914 },    { %r86038, %r86038, %r86038, %r86038 },    { %r86040, %r86040 },            { %r14911, %r14912, %r14913, %r14914 }; 
	// end inline asm
	// begin inline asm
	mma.sync.aligned.m16n8k256.row.col.s32.b1.b1.s32.xor.popc    { %r14925, %r14926, %r14927, %r14928 },    { %r86038, %r86038, %r86038, %r86038 },    { %r86040, %r86040 },            { %r14925, %r14926, %r14927, %r14928 }; 
	// end inline asm
	// begin inline asm
	mma.sync.aligned.m16n8k256.row.col.s32.b1.b1.s32.xor.popc    { %r14897, %r14898, %r14899, %r14900 },    { %r86038, %r86038, %r86038, %r86038 },    { %r86040, %r86040 },            { %r14897, %r14898, %r14899, %r14900 }; 
	// end inline asm
	// begin inline asm
	mma.sync.aligned.m16n8k256.row.col.s32.b1.b1.s32.xor.popc    { %r14911, %r14912, %r14913, %r14914 },    { %r86038, %r86038, %r86038, %r86038 },    { %r86040, %r86040 },            { %r14911, %r14912, %r14913, %r14914 }; 
	// end inline asm
	// begin inline asm
	mma.sync.aligned.m16n8k256.row.col.s32.b1.b1.s32.xor.popc    { %r14925, %r14926, %r14927, %r14928 },    { %r86038, %r86038, %r86038, %r86038 },    { %r86040, %r86040 },            { %r14925, %r14926, %r14927, %r14928 }; 
	// end inline asm
	// begin inline asm
	mma.sync.aligned.m16n8k256.row.col.s32.b1.b1.s32.xor.popc    { %r14897, %r14898, %r14899, %r14900 },    { %r86038, %r86038, %r86038, %r86038 },    { %r86040, %r86040 },            { %r14897, %r14898, %r14899, %r14900 }; 
	// end inline asm
	// begin inline asm
	mma.sync.aligned.m16n8k256.row.col.s32.b1.b1.s32.xor.popc    { %r14911, %r14912, %r14913, %r14914 },    { %r86038, %r86038, %r86038, %r86038 },    { %r86040, %r86040 },            { %r14911, %r14912, %r14913, %r14914 }; 
	// end inline asm
	// begin inline asm
	mma.sync.aligned.m16n8k256.row.col.s32.b1.b1.s32.xor.popc    { %r14925, %r14926, %r14927, %r14928 },    { %r86038, %r86038, %r86038, %r86038 },    { %r86040, %r86040 },            { %r14925, %r14926, %r14927, %r14928 }; 
	// end inline asm
	// begin inline asm
	mma.sync.aligned.m16n8k256.row.col.s32.b1.b1.s32.xor.popc    { %r14897, %r14898, %r14899, %r14900 },    { %r86038, %r86038, %r86038, %r86038 },    { %r86040, %r86040 },            { %r14897, %r14898, %r14899, %r14900 }; 
	// end inline asm
	// begin inline asm
	mma.sync.aligned.m16n8k256.row.col.s32.b1.b1.s32.xor.popc    { %r14911, %r14912, %r14913, %r14914 },    { %r86038, %r86038, %r86038, %r86038 },    { %r86040, %r86040 },            { %r14911, %r14912, %r14913, %r14914 }; 
	// end inline asm
	// begin inline asm
	mma.sync.aligned.m16n8k256.row.col.s32.b1.b1.s32.xor.popc    { %r14925, %r14926, %r14927, %r14928 },    { %r86038, %r86038, %r86038, %r86038 },    { %r86040, %r86040 },            { %r14925, %r14926, %r14927, %r14928 }; 
	// end inline asm
	// begin inline asm
	mma.sync.aligned.m16n8k256.row.col.s32.b1.b1.s32.xor.popc    { %r14897, %r14898, %r14899, %r14900 },    { %r86038, %r86038, %r86038, %r86038 },    { %r86040, %r86040 },            { %r14897, %r14898, %r14899, %r14900 }; 
	// end inline asm
	// begin inline asm
	mma.sync.aligned.m16n8k256.row.col.s32.b1.b1.s32.xor.popc    { %r14911, %r14912, %r14913, %r14914 },    { %r86038, %r86038, %r86038, %r86038 },    { %r86040, %r86040 },            { %r14911, %r14912, %r14913, %r14914 }; 
	// end inline asm
	// begin inline asm
	mma.sync.aligned.m16n8k256.row.col.s32.b1.b1.s32.xor.popc    { %r14925, %r14926, %r14927, %r14928 },    { %r86038, %r86038, %r86038, %r86038 },    { %r86040, %r86040 },            { %r14925, %r14926, %r14927, %r14928 }; 
	// end inline asm
	// begin inline asm
	mma.sync.aligned.m16n8k256.row.col.s32.b1.b1.s32.xor.popc    { %r14897, %r14898, %r14899, %r14900 },    { %r86038, %r86038, %r86038, %r86038 },    { %r86040, %r86040 },            { %r14897, %r14898, %r14899, %r14900 }; 
	// end inline asm
	// begin inline asm
	mma.sync.aligned.m16n8k256.row.col.s32.b1.b1.s32.xor.popc    { %r14911, %r14912, %r14913, %r14914 },    { %r86038, %r86038, %r86038, %r86038 },    { %r86040, %r86040 },            { %r14911, %r14912, %r14913, %r14914 }; 
	// end inline asm
	// begin inline asm
	mma.sync.aligned.m16n8k256.row.col.s32.b1.b1.s32.xor.popc    { %r14925, %r14926, %r14927, %r14928 },    { %r86038, %r86038, %r86038, %r86038 },    { %r86040, %r86040 },            { %r14925, %r14926, %r14927, %r14928 }; 
	// end inline asm
	// begin inline asm
	mma.sync.aligned.m16n8k256.row.col.s32.b1.b1.s32.xor.popc    { %r14897, %r14898, %r14899, %r14900 },    { %r86038, %r86038, %r86038, %r86038 },    { %r86040, %r86040 },            { %r14897, %r14898, %r14899, %r14900 }; 
	// end inline asm
	// begin inline asm
	mma.sync.aligned.m16n8k256.row.col.s32.b1.b1.s32.xor.popc    { %r14911, %r14912, %r14913, %r14914 },    { %r86038, %r86038, %r86038, %r86038 },    { %r86040, %r86040 },            { %r14911, %r14912, %r14913, %r14914 }; 
	// end inline asm
	// begin inline asm
	mma.sync.aligned.m16n8k256.row.col.s32.b1.b1.s32.xor.popc    { %r14925, %r14926, %r14927, %r14928 },    { %r86038, %r86038, %r86038, %r86038 },    { %r86040, %r86040 },            { %r14925, %r14926, %r14927, %r14928 }; 
	// end inline asm
	// begin inline asm
	mma.sync.aligned.m16n8k256.row.col.s32.b1.b1.s32.xor.popc    { %r14897, %r14898, %r14899, %r14900 },    { %r86038, %r86038, %r86038, %r86038 },    { %r86040, %r86040 },            { %r14897, %r14898, %r14899, %r14900 }; 
	// end inline asm
	// begin inline asm
	mma.sync.aligned.m16n8k256.row.col.s32.b1.b1.s32.xor.popc    { %r14911, %r14912, %r14913, %r14914 },    { %r86038, %r86038, %r86038, %r86038 },    { %r86040, %r86040 },            { %r14911, %r14912, %r14913, %r14914 }; 
	// end inline asm
	// begin inline asm
	mma.sync.aligned.m16n8k256.row.col.s32.b1.b1.s32.xor.popc    { %r14925, %r14926, %r14927, %r14928 },    { %r86038, %r86038, %r86038, %r86038 },    { %r86040, %r86040 },            { %r14925, %r14926, %r14927, %r14928 }; 
	// end inline asm
	// begin inline asm
	mma.sync.aligned.m16n8k256.row.col.s32.b1.b1.s32.xor.popc    { %r14897, %r14898, %r14899, %r14900 },    { %r86038, %r86038, %r86038, %r86038 },    { %r86040, %r86040 },            { %r14897, %r14898, %r14899, %r14900 }; 
	// end inline asm
	// begin inline asm
	mma.sync.aligned.m16n8k256.row.col.s32.b1.b1.s32.xor.popc    { %r14911, %r14912, %r14913, %r14914 },    { %r86038, %r86038, %r86038, %r86038 },    { %r86040, %r86040 },            { %r14911, %r14912, %r14913, %r14914 }; 
	// end inline asm
	// begin inline asm
	mma.sync.aligned.m16n8k256.row.col.s32.b1.b1.s32.xor.popc    { %r14925, %r14926, %r14927, %r14928 },    { %r86038, %r86038, %r86038, %r86038 },    { %r86040, %r86040 },            { %r14925, %r14926, %r14927, %r14928 }; 
	// end inline asm
	// begin inline asm
	mma.sync.aligned.m16n8k256.row.col.s32.b1.b1.s32.xor.popc    { %r14897, %r14898, %r14899, %r14900 },    { %r86038, %r86038, %r86038, %r86038 },    { %r86040, %r86040 },            { %r14897, %r14898, %r14899, %r14900 }; 
	// end inline asm
	// begin inline asm
	mma.sync.aligned.m16n8k256.row.col.s32.b1.b1.s32.xor.popc    { %r14911, %r14912, %r14913, %r14914 },    { %r86038, %r86038, %r86038, %r86038 },    { %r86040, %r86040 },            { %r14911, %r14912, %r14913, %r14914 }; 
	// end inline asm
	// begin inline asm
	mma.sync.aligned.m16n8k256.row.col.s32.b1.b1.s32.xor.popc    { %r14925, %r14926, %r14927, %r14928 },    { %r86038, %r86038, %r86038, %r86038 },    { %r86040, %r86040 },            { %r14925, %r14926, %r14927, %r14928 }; 
	// end inline asm
	// begin inline asm
	mma.sync.aligned.m16n8k256.row.col.s32.b1.b1.s32.xor.popc    { %r14897, %r14898, %r14899, %r14900 },    { %r86038, %r86038, %r86038, %r86038 },    { %r86040, %r86040 },            { %r14897, %r14898, %r14899, %r14900 }; 
	// end inline asm
	// begin inline asm
	mma.sync.aligned.m16n8k256.row.col.s32.b1.b1.s32.xor.popc    { %r14911, %r14912, %r14913, %r14914 },    { %r86038, %r86038, %r86038, %r86038 },    { %r86040, %r86040 },            { %r14911, %r14912, %r14913, %r14914 }; 
	// end inline asm
	// begin inline asm
	mma.sync.aligned.m16n8k256.row.col.s32.b1.b1.s32.xor.popc    { %r14925, %r14926, %r14927, %r14928 },    { %r86038, %r86038, %r86038, %r86038 },    { %r86040, %r86040 },            { %r14925, %r14926, %r14927, %r14928 }; 
	// end inline asm
	// begin inline asm
	mma.sync.aligned.m16n8k256.row.col.s32.b1.b1.s32.xor.popc    { %r14897, %r14898, %r14899, %r14900 },    { %r86038, %r86038, %r86038, %r86038 },    { %r86040, %r86040 },            { %r14897, %r14898, %r14899, %r14900 }; 
	// end inline asm
	// begin inline asm
	mma.sync.aligned.m16n8k256.row.col.s32.b1.b1.s32.xor.popc    { %r14911, %r14912, %r14913, %r14914 },    { %r86038, %r86038, %r86038, %r86038 },    { %r86040, %r86040 },            { %r14911, %r14912, %r14913, %r14914 }; 
	// end inline asm
	// begin inline asm
	mma.sync.aligned.m16n8k256.row.col.s32.b1.b1.s32.xor.popc    { %r14925, %r14926, %r14927, %r14928 },    { %r86038, %r86038, %r86038, %r86038 },    { %r86040, %r86040 },            { %r14925, %r14926, %r14927, %r14928 }; 
	// end inline asm
	// begin inline asm
	mma.sync.aligned.m16n8k256.row.col.s32.b1.b1.s32.xor.popc    { %r14897, %r14898, %r14899, %r14900 },    { %r86038, %r86038, %r86038, %r86038 },    { %r86040, %r86040 },            { %r14897, %r14898, %r14899, %r14900 }; 
	// end inline asm
	// begin inline asm
	mma.sync.aligned.m16n8k256.row.col.s32.b1.b1.s32.xor.popc    { %r14911, %r14912, %r14913, %r14914 },    { %r86038, %r86038, %r86038, %r86038 },    { %r86040, %r86040 },            { %r14911, %r14912, %r14913, %r14914 }; 
	// end inline asm
	// begin inline asm
	mma.sync.aligned.m16n8k256.row.col.s32.b1.b1.s32.xor.popc    { %r14925, %r14926, %r14927, %r14928 },    { %r86038, %r86038, %r86038, %r86038 },    { %r86040, %r86040 },            { %r14925, %r14926, %r14927, %r14928 }; 
	// end inline asm
	// begin inline asm
	mma.sync.aligned.m16n8k256.row.col.s32.b1.b1.s32.xor.popc    { %r14897, %r14898, %r14899, %r14900 },    { %r86038, %r86038, %r86038, %r86038 },    { %r86040, %r86040 },            { %r14897, %r14898, %r14899, %r14900 }; 
	// end inline asm
	// begin inline asm
	mma.sync.aligned.m16n8k256.row.col.s32.b1.b1.s32.xor.popc    { %r14911, %r14912, %r14913, %r14914 },    { %r86038, %r86038, %r86038, %r86038 },    { %r86040, %r86040 },            { %r14911, %r14912, %r14913, %r14914 }; 
	// end inline asm
	// begin inline asm
	mma.sync.aligned.m16n8k256.row.col.s32.b1.b1.s32.xor.popc    { %r14925, %r14926, %r14927, %r14928 },    { %r86038, %r86038, %r86038, %r86038 },    { %r86040, %r86040 },            { %r14925, %r14926, %r14927, %r14928 }; 
	// end inline asm
	// begin inline asm
	mma.sync.aligned.m16n8k256.row.col.s32.b1.b1.s32.xor.popc    { %r14897, %r14898, %r14899, %r14900 },    { %r86038, %r86038, %r86038, %r86038 },    { %r86040, %r86040 },            { %r14897, %r14898, %r14899, %r14900 }; 
	// end inline asm
	// begin inline asm
	mma.sync.aligned.m16n8k256.row.col.s32.b1.b1.s32.xor.popc    { %r14911, %r14912, %r14913, %r14914 },    { %r86038, %r86038, %r86038, %r86038 },    { %r86040, %r86040 },            { %r14911, %r14912, %r14913, %r14914 }; 
	// end inline asm
	// begin inline asm
	mma.sync.aligned.m16n8k256.row.col.s32.b1.b1.s32.xor.popc    { %r14925, %r14926, %r14927, %r14928 },    { %r86038, %r86038, %r86038, %r86038 },    { %r86040, %r86040 },            { %r14925, %r14926, %r14927, %r14928 }; 
	// end inline asm
	// begin inline asm
	mma.sync.aligned.m16n8k256.row.col.s32.b1.b1.s32.xor.popc    { %r14897, %r14898, %r14899, %r14900 },    { %r86038, %r86038, %r86038, %r86038 },    { %r86040, %r86040 },            { %r14897, %r14898, %r14899, %r14900 }; 
	// end inline asm
	// begin inline asm
	mma.sync.aligned.m16n8k256.row.col.s32.b1.b1.s32.xor.popc    { %r14911, %r14912, %r14913, %r14914 },    { %r86038, %r86038, %r86038, %r86038 },    { %r86040, %r86040 },            { %r14911, %r14912, %r14913, %r14914 }; 
	// end inline asm
	// begin inline asm
	mma.sync.aligned.m16n8k256.row.col.s32.b1.b1.s32.xor.popc    { %r14925, %r14926, %r14927, %r14928 },    { %r86038, %r86038, %r86038, %r86038 },    { %r86040, %r86040 },            { %r14925, %r14926, %r14927, %r14928 }; 
	// end inline asm
	// begin inline asm
	mma.sync.aligned.m16n8k256.row.col.s32.b1.b1.s32.xor.popc    { %r14897, %r14898, %r14899, %r14900 },    { %r86038, %r86038, %r86038, %r86038 },    { %r86040, %r86040 },            { %r14897, %r14898, %r14899, %r14900 }; 
	// end inline asm
	// begin inline asm
	mma.sync.aligned.m16n8k256.row.col.s32.b1.b1.s32.xor.popc    { %r14911, %r14912, %r14913, %r14914 },    { %r86038, %r86038, %r86038, %r86038 },    { %r86040, %r86040 },            { %r14911, %r14912, %r14913, %r14914 }; 
	// end inline asm
	// begin inline asm
	mma.sync.aligned.m16n8k256.row.col.s32.b1.b1.s32.xor.popc    { %r14925, %r14926, %r14927, %r14928 },    { %r86038, %r86038, %r86038, %r86038 },    { %r86040, %r86040 },            { %r14925, %r14926, %r14927, %r14928 }; 
	// end inline asm
	// begin inline asm
	mma.sync.aligned.m16n8k256.row.col.s32.b1.b1.s32.xor.popc    { %r14897, %r14898, %r14899, %r14900 },    { %r86038, %r86038, %r86038, %r86038 },    { %r86040, %r86040 },            { %r14897, %r14898, %r14899, %r14900 }; 
	// end inline asm
	// begin inline asm
	mma.sync.aligned.m16n8k256.row.col.s32.b1.b1.s32.xor.popc    { %r14911, %r14912, %r14913, %r14914 },    { %r86038, %r86038, %r86038, %r86038 },    { %r86040, %r86040 },            { %r14911, %r14912, %r14913, %r14914 }; 
	// end inline asm
	// begin inline asm
	mma.sync.aligned.m16n8k256.row.col.s32.b1.b1.s32.xor.popc    { %r14925, %r14926, %r14927, %r14928 },    { %r86038, %r86038, %r86038, %r86038 },    { %r86040, %r86040 },            { %r14925, %r14926, %r14927, %r14928 }; 
	// end inline asm
	// begin inline asm
	mma.sync.aligned.m16n8k256.row.col.s32.b1.b1.s32.xor.popc    { %r14897, %r14898, %r14899, %r14900 },    { %r86038, %r86038, %r86038, %r86038 },    { %r86040, %r86040 },            { %r14897, %r14898, %r14899, %r14900 }; 
	// end inline asm
	// begin inline asm
	mma.sync.aligned.m16n8k256.row.col.s32.b1.b1.s32.xor.popc    { %r14911, %r14912, %r14913, %r14914 },    { %r86038, %r86038, %r86038, %r86038 },    { %r86040, %r86040 },            { %r14911, %r14912, %r14913, %r14914 }; 
	// end inline asm
	// begin inline asm
	mma.sync.aligned.m16n8k256.row.col.s32.b1.b1.s32.xor.popc    { %r14925, %r14926, %r14927, %r14928 },    { %r86038, %r86038, %r86038, %r86038 },    { %r86040, %r86040 },            { %r14925, %r14926, %r14927, %r14928 }; 
	// end inline asm
	// begin inline asm
	mma.sync.aligned.m16n8k256.row.col.s32.b1.b1.s32.xor.popc    { %r14897, %r14898, %r14899, %r14900 },    { %r86038, %r86038, %r86038, %r86038 },    { %r86040, %r86040 },            { %r14897, %r14898, %r14899, %r14900 }; 
	// end inline asm
	// begin inline asm
	mma.sync.aligned.m16n8k256.row.col.s32.b1.b1.s32.xor.popc    { %r14911, %r14912, %r14913, %r14914 },    { %r86038, %r86038, %r86038, %r86038 },    { %r86040, %r86040 },            { %r14911, %r14912, %r14913, %r14914 }; 
	// end inline asm
	// begin inline asm
	mma.sync.aligned.m16n8k256.row.col.s32.b1.b1.s32.xor.popc    { %r14925, %r14926, %r14927, %r14928 },    { %r86038, %r86038, %r86038, %r86038 },    { %r86040, %r86040 },            { %r14925, %r14926, %r14927, %r14928 }; 
	// end inline asm
	// begin inline asm
	mma.sync.aligned.m16n8k256.row.col.s32.b1.b1.s32.xor.popc    { %r14897, %r14898, %r14899, %r14900 },    { %r86038, %r86038, %r86038, %r86038 },    { %r86040, %r86040 },            { %r14897, %r14898, %r14899, %r14900 }; 
	// end inline asm
	// begin inline asm
	mma.sync.aligned.m16n8k256.row.col.s32.b1.b1.s32.xor.popc    { %r14911, %r14912, %r14913, %r14914 },    { %r86038, %r86038, %r86038, %r86038 },    { %r86040, %r86040 },            { %r14911, %r14912, %r14913, %r14914 }; 
	// end inline asm
	// begin inline asm
	mma.sync.aligned.m16n8k256.row.col.s32.b1.b1.s32.xor.popc    { %r14925, %r14926, %r14927, %r14928 },    { %r86038, %r86038, %r86038, %r86038 },    { %r86040, %r86040 },            { %r14925, %r14926, %r14927, %r14928 }; 
	// end inline asm
	// begin inline asm
	mma.sync.aligned.m16n8k256.row.col.s32.b1.b1.s32.xor.popc    { %r14897, %r14898, %r14899, %r14900 },    { %r86038, %r86038, %r86038, %r86038 },    { %r86040, %r86040 },            { %r14897, %r14898, %r14899, %r14900 }; 
	// end inline asm
	// begin inline asm
	mma.sync.aligned.m16n8k256.row.col.s32.b1.b1.s32.xor.popc    { %r14911, %r14912, %r14913, %r14914 },    { %r86038, %r86038, %r86038, %r86038 },    { %r86040, %r86040 },            { %r14911, %r14912, %r14913, %r14914 }; 
	// end inline asm
	// begin inline asm
	mma.sync.aligned.m16n8k256.row.col.s32.b1.b1.s32.xor.popc    { %r14925, %r14926, %r14927, %r14928 },    { %r86038, %r86038, %r86038, %r86038 },    { %r86040, %r86040 },            { %r14925, %r14926, %r14927, %r14928 }; 
	// end inline asm
	// begin inline asm
	mma.sync.aligned.m16n8k256.row.col.s32.b1.b1.s32.xor.popc    { %r14897, %r14898, %r14899, %r14900 },    { %r86038, %r86038, %r86038, %r86038 },    { %r86040, %r86040 },            { %r14897, %r14898, %r14899, %r14900 }; 
	// end inline asm
	// begin inline asm
	mma.sync.aligned.m16n8k256.row.col.s32.b1.b1.s32.xor.popc    { %r14911, %r14912, %r14913, %r14914 },    { %r86038, %r86038, %r86038, %r86038 },    { %r86040, %r86040 },            { %r14911, %r14912, %r14913, %r14914 }; 
	// end inline asm
	// begin inline asm
	mma.sync.aligned.m16n8k256.row.col.s32.b1.b1.s32.xor.popc    { %r14925, %r14926, %r14927, %r14928 },    { %r86038, %r86038, %r86038, %r86038 },    { %r86040, %r86040 },            { %r14925, %r14926, %r14927, %r14928 }; 
	// end inline asm
	// begin inline asm
	mma.sync.aligned.m16n8k256.row.col.s32.b1.b1.s32.xor.popc    { %r14897, %r14898, %r14899, %r14900 },    { %r86038, %r86038, %r86038, %r86038 },    { %r86040, %r86040 },            { %r14897, %r14898, %r14899, %r14900 }; 
	// end inline asm
	// begin inline asm
	mma.sync.aligned.m16n8k256.row.col.s32.b1.b1.s32.xor.popc    { %r14911, %r14912, %r14913, %r14914 },    { %r86038, %r86038, %r86038, %r86038 },    { %r86040, %r86040 },            { %r14911, %r14912, %r14913, %r14914 }; 
	// end inline asm
	// begin inline asm
	mma.sync.aligned.m16n8k256.row.col.s32.b1.b1.s32.xor.popc    { %r14925, %r14926, %r14927, %r14928 },    { %r86038, %r86038, %r86038, %r86038 },    { %r86040, %r86040 },            { %r14925, %r14926, %r14927, %r14928 }; 
	// end inline asm
	// begin inline asm
	mma.sync.aligned.m16n8k256.row.col.s32.b1.b1.s32.xor.popc    { %r14897, %r14898, %r14899, %r14900 },    { %r86038, %r86038, %r86038, %r86038 },    { %r86040, %r86040 },            { %r14897, %r14898, %r14899, %r14900 }; 
	// end inline asm
	// begin inline asm
	mma.sync.aligned.m16n8k256.row.col.s32.b1.b1.s32.xor.popc    { %r14911, %r14912, %r14913, %r14914 },    { %r86038, %r86038, %r86038, %r86038 },    { %r86040, %r86040 },            { %r14911, %r14912, %r14913, %r14914 }; 
	// end inline asm
	// begin inline asm
	mma.sync.aligned.m16n8k256.row.col.s32.b1.b1.s32.xor.popc    { %r14925, %r14926, %r14927, %r14928 },    { %r86038, %r86038, %r86038, %r86038 },    { %r86040, %r86040 },            { %r14925, %r14926, %r14927, %r14928 }; 
	// end inline asm
	// begin inline asm
	mma.sync.aligned.m16n8k256.row.col.s32.b1.b1.s32.xor.popc    { %r14897, %r14898, %r14899, %r14900 },    { %r86038, %r86038, %r86038, %r86038 },    { %r86040, %r86040 },            { %r14897, %r14898, %r14899, %r14900 }; 
	// end inline asm
	// begin inline asm
	mma.sync.aligned.m16n8k256.row.col.s32.b1.b1.s32.xor.popc    { %r14911, %r14912, %r14913, %r14914 },    { %r86038, %r86038, %r86038, %r86038 },    { %r86040, %r86040 },            { %r14911, %r14912, %r14913, %r14914 }; 
	// end inline asm
	// begin inline asm
	mma.sync.aligned.m16n8k256.row.col.s32.b1.b1.s32.xor.popc    { %r14925, %r14926, %r14927, %r14928 },    { %r86038, %r86038, %r86038, %r86038 },    { %r86040, %r86040 },            { %r14925, %r14926, %r14927, %r14928 }; 
	// end inline asm
	// begin inline asm
	mma.sync.aligned.m16n8k256.row.col.s32.b1.b1.s32.xor.popc    { %r14897, %r14898, %r14899, %r14900 },    { %r86038, %r86038, %r86038, %r86038 },    { %r86040, %r86040 },            { %r14897, %r14898, %r14899, %r14900 }; 
	// end inline asm
	// begin inline asm
	mma.sync.aligned.m16n8k256.row.col.s32.b1.b1.s32.xor.popc    { %r14911, %r14912, %r14913, %r14914 },    { %r86038, %r86038, %r86038, %r86038 },    { %r86040, %r86040 },            { %r14911, %r14912, %r14913, %r14914 }; 
	// end inline asm
	// begin inline asm
	mma.sync.aligned.m16n8k256.row.col.s32.b1.b1.s32.xor.popc    { %r14925, %r14926, %r14927, %r14928 },    { %r86038, %r86038, %r86038, %r86038 },    { %r86040, %r86040 },            { %r14925, %r14926, %r14927, %r14928 }; 
	// end inline asm
	// begin inline asm
	mma.sync.aligned.m16n8k256.row.col.s32.b1.b1.s32.xor.popc    { %r14897, %r14898, %r14899, %r14900 },    { %r86038, %r86038, %r86038, %r86038 },    { %r86040, %r86040 },            { %r14897, %r14898, %r14899, %r14900 }; 
	// end inline asm
	// begin inline asm
	mma.sync.aligned.m16n8k256.row.col.s32.b1.b1.s32.xor.popc    { %r14911, %r14912, %r14913, %r14914 },    { %r86038, %r86038, %r86038, %r86038 },    { %r86040, %r86040 },            { %r14911, %r14912, %r14913, %r14914 }; 
	// end inline asm
	// begin inline asm
	mma.sync.aligned.m16n8k256.row.col.s32.b1.b1.s32.xor.popc    { %r14925, %r14926, %r14927, %r14928 },    { %r86038, %r86038, %r86038, %r86038 },    { %r86040, %r86040 },            { %r14925, %r14926, %r14927, %r14928 }; 
	// end inline asm
	// begin inline asm
	mma.sync.aligned.m16n8k256.row.col.s32.b1.b1.s32.xor.popc    { %r14897, %r14898, %r14899, %r14900 },    { %r86038, %r86038, %r86038, %r86038 },    { %r86040, %r86040 },            { %r14897, %r14898, %r14899, %r14900 }; 
	// end inline asm
	// begin inline asm
	mma.sync.aligned.m16n8k256.row.col.s32.b1.b1.s32.xor.popc    { %r14911, %r14912, %r14913, %r14914 },    { %r86038, %r86038, %r86038, %r86038 },    { %r86040, %r86040 },            { %r14911, %r14912, %r14913, %r14914 }; 
	// end inline asm
	// begin inline asm
	mma.sync.aligned.m16n8k256.row.col.s32.b1.b1.s32.xor.popc    { %r14925, %r14926, %r14927, %r14928 },    { %r86038, %r86038, %r86038, %r86038 },    { %r86040, %r86040 },            { %r14925, %r14926, %r14927, %r14928 }; 
	// end inline asm
	// begin inline asm
	mma.sync.aligned.m16n8k256.row.col.s32.b1.b1.s32.xor.popc    { %r14897, %r14898, %r14899, %r14900 },    { %r86038, %r86038, %r86038, %r86038 },    { %r86040, %r86040 },            { %r14897, %r14898, %r14899, %r14900 }; 
	// end inline asm
	// begin inline asm
	mma.sync.aligned.m16n8k256.row.col.s32.b1.b1.s32.xor.popc    { %r14911, %r14912, %r14913, %r14914 },    { %r86038, %r86038, %r86038, %r86038 },    { %r86040, %r86040 },            { %r14911, %r14912, %r14913, %r14914 }; 
	// end inline asm
	// begin inline asm
	mma.sync.aligned.m16n8k256.row.col.s32.b1.b1.s32.xor.popc    { %r14925, %r14926, %r14927, %r14928 },    { %r86038, %r86038, %r86038, %r86038 },    { %r86040, %r86040 },            { %r14925, %r14926, %r14927, %r14928 }; 
	// end inline asm
	// begin inline asm
	mma.sync.aligned.m16n8k256.row.col.s32.b1.b1.s32.xor.popc    { %r14897, %r14898, %r14899, %r14900 },    { %r86038, %r86038, %r86038, %r86038 },    { %r86040, %r86040 },            { %r14897, %r14898, %r14899, %r14900 }; 
	// end inline asm
	// begin inline asm
	mma.sync.aligned.m16n8k256.row.col.s32.b1.b1.s32.xor.popc    { %r14911, %r14912, %r14913, %r14914 },    { %r86038, %r86038, %r86038, %r86038 },    { %r86040, %r86040 },            { %r14911, %r14912, %r14913, %r14914 }; 
	// end inline asm
	// begin inline asm
	mma.sync.aligned.m16n8k256.row.col.s32.b1.b1.s32.xor.popc    { %r14925, %r14926, %r14927, %r14928 },    { %r86038, %r86038, %r86038, %r86038 },    { %r86040, %r86040 },            { %r14925, %r14926, %r14927, %r14928 }; 
	// end inline asm
	// begin inline asm
	mma.sync.aligned.m16n8k256.row.col.s32.b1.b1.s32.xor.popc    { %r14897, %r14898, %r14899, %r14900 },    { %r86038, %r86038, %r86038, %r86038 },    { %r86040, %r86040 },            { %r14897, %r14898, %r14899, %r14900 }; 
	// end inline asm
	// begin inline asm
	mma.sync.aligned.m16n8k256.row.col.s32.b1.b1.s32.xor.popc    { %r14911, %r14912, %r14913, %r14914 },    { %r86038, %r86038, %r86038, %r86038 },    { %r86040, %r86040 },            { %r14911, %r14912, %r14913, %r14914 }; 
	// end inline asm
	// begin inline asm
	mma.sync.aligned.m16n8k256.row.col.s32.b1.b1.s32.xor.popc    { %r14925, %r14926, %r14927, %r14928 },    { %r86038, %r86038, %r86038, %r86038 },    { %r86040, %r86040 },            { %r14925, %r14926, %r14927, %r14928 }; 
	// end inline asm
	// begin inline asm
	mma.sync.aligned.m16n8k256.row.col.s32.b1.b1.s32.xor.popc    { %r14897, %r14898, %r14899, %r14900 },    { %r86038, %r86038, %r86038, %r86038 },    { %r86040, %r86040 },            { %r14897, %r14898, %r14899, %r14900 }; 
	// end inline asm
	// begin inline asm
	mma.sync.aligned.m16n8k256.row.col.s32.b1.b1.s32.xor.popc    { %r14911, %r14912, %r14913, %r14914 },    { %r86038, %r86038, %r86038, %r86038 },    { %r86040, %r86040 },            { %r14911, %r14912, %r14913, %r14914 }; 
	// end inline asm
	// begin inline asm
	mma.sync.aligned.m16n8k256.row.col.s32.b1.b1.s32.xor.popc    { %r14925, %r14926, %r14927, %r14928 },    { %r86038, %r86038, %r86038, %r86038 },    { %r86040, %r86040 },            { %r14925, %r14926, %r14927, %r14928 }; 
	// end inline asm
	// begin inline asm
	mma.sync.aligned.m16n8k256.row.col.s32.b1.b1.s32.xor.popc    { %r14897, %r14898, %r14899, %r14900 },    { %r86038, %r86038, %r86038, %r86038 },    { %r86040, %r86040 },            { %r14897, %r14898, %r14899, %r14900 }; 
	// end inline asm
	// begin inline asm
	mma.sync.aligned.m16n8k256.row.col.s32.b1.b1.s32.xor.popc    { %r14911, %r14912, %r14913, %r14914 },    { %r86038, %r86038, %r86038, %r86038 },    { %r86040, %r86040 },            { %r14911, %r14912, %r14913, %r14914 }; 
	// end inline asm
	// begin inline asm
	mma.sync.aligned.m16n8k256.row.col.s32.b1.b1.s32.xor.popc    { %r14925, %r14926, %r14927, %r14928 },    { %r86038, %r86038, %r86038, %r86038 },    { %r86040, %r86040 },            { %r14925, %r14926, %r14927, %r14928 }; 
	// end inline asm
	// begin inline asm
	mma.sync.aligned.m16n8k256.row.col.s32.b1.b1.s32.xor.popc    { %r14897, %r14898, %r14899, %r14900 },    { %r86038, %r86038, %r86038, %r86038 },    { %r86040, %r86040 },            { %r14897, %r14898, %r14899, %r14900 }; 
	// end inline asm
	// begin inline asm
	mma.sync.aligned.m16n8k256.row.col.s32.b1.b1.s32.xor.popc    { %r14911, %r14912, %r14913, %r14914 },    { %r86038, %r86038, %r86038, %r86038 },    { %r86040, %r86040 },            { %r14911, %r14912, %r14913, %r14914 }; 
	// end inline asm
	// begin inline asm
	mma.sync.aligned.m16n8k256.row.col.s32.b1.b1.s32.xor.popc    { %r14925, %r14926, %r14927, %r14928 },    { %r86038, %r86038, %r86038, %r86038 },    { %r86040, %r86040 },            { %r14925, %r14926, %r14927, %r14928 }; 
	// end inline asm
	// begin inline asm
	mma.sync.aligned.m16n8k256.row.col.s32.b1.b1.s32.xor.popc    { %r14897, %r14898, %r14899, %r14900 },    { %r86038, %r86038, %r86038, %r86038 },    { %r86040, %r86040 },            { %r14897, %r14898, %r14899, %r14900 }; 
	// end inline asm
	// begin inline asm
	mma.sync.aligned.m16n8k256.row.col.s32.b1.b1.s32.xor.popc    { %r14911, %r14912, %r14913, %r14914 },    { %r86038, %r86038, %r86038, %r86038 },    { %r86040, %r86040 },            { %r14911, %r14912, %r14913, %r14914 }; 
	// end inline asm
	// begin inline asm
	mma.sync.aligned.m16n8k256.row.col.s32.b1.b1.s32.xor.popc    { %r14925, %r14926, %r14927, %r14928 },    { %r86038, %r86038, %r86038, %r86038 },    { %r86040, %r86040 },            { %r14925, %r14926, %r14927, %r14928 }; 
	// end inline asm
	// begin inline asm
	mma.sync.aligned.m16n8k256.row.col.s32.b1.b1.s32.xor.popc    { %r14897, %r14898, %r14899, %r14900 },    { %r86038, %r86038, %r86038, %r86038 },    { %r86040, %r86040 },            { %r14897, %r14898, %r14899, %r14900 }; 
	// end inline asm
	// begin inline asm
	mma.sync.aligned.m16n8k256.row.col.s32.b1.b1.s32.xor.popc    { %r14911, %r14912, %r14913, %r14914 },    { %r86038, %r86038, %r86038, %r86038 },    { %r86040, %r86040 },            { %r14911, %r14912, %r14913, %r14914 }; 
	// end inline asm
	// begin inline asm
	mma.sync.aligned.m16n8k256.row.col.s32.b1.b1.s32.xor.popc    { %r14925, %r14926, %r14927, %r14928 },    { %r86038, %r86038, %r86038, %r86038 },    { %r86040, %r86040 },            { %r14925, %r14926, %r14927, %r14928 }; 
	// end inline asm
	// begin inline asm
	mma.sync.aligned.m16n8k256.row.col.s32.b1.b1.s32.xor.popc    { %r14897, %r14898, %r14899, %r14900 },    { %r86038, %r86038, %r86038, %r86038 },    { %r86040, %r86040 },            { %r14897, %r14898, %r14899, %r14900 }; 
	// end inline asm
	// begin inline asm
	mma.sync.aligned.m16n8k256.row.col.s32.b1.b1.s32.xor.popc    { %r14911, %r14912, %r14913, %r14914 },    { %r86038, %r86038, %r86038, %r86038 },    { %r86040, %r86040 },            { %r14911, %r14912, %r14913, %r14914 }; 
	// end inline asm
	// begin inline asm
	mma.sync.aligned.m16n8k256.row.col.s32.b1.b1.s32.xor.popc    { %r14925, %r14926, %r14927, %r14928 },    { %r86038, %r86038, %r86038, %r86038 },    { %r86040, %r86040 },            { %r14925, %r14926, %r14927, %r14928 }; 
	// end inline asm
	// begin inline asm
	mma.sync.aligned.m16n8k256.row.col.s32.b1.b1.s32.xor.popc    { %r14897, %r14898, %r14899, %r14900 },    { %r86038, %r86038, %r86038, %r86038 },    { %r86040, %r86040 },            { %r14897, %r14898, %r14899, %r14900 }; 
	// end inline asm
	// begin inline asm
	mma.sync.aligned.m16n8k256.row.col.s32.b1.b1.s32.xor.popc    { %r14911, %r14912, %r14913, %r14914 },    { %r86038, %r86038, %r86038, %r86038 },    { %r86040, %r86040 },            { %r14911, %r14912, %r14913, %r14914 }; 
	// end inline asm
	// begin inline asm
	mma.sync.aligned.m16n8k256.row.col.s32.b1.b1.s32.xor.popc    { %r14925, %r14926, %r14927, %r14928 },    { %r86038, %r86038, %r86038, %r86038 },    { %r86040, %r86040 },            { %r14925, %r14926, %r14927, %r14928 }; 
	// end inline asm
	// begin inline asm
	mma.sync.aligned.m16n8k256.row.col.s32.b1.b1.s32.xor.popc    { %r14897, %r14898, %r14899, %r14900 },    { %r86038, %r86038, %r86038, %r86038 },    { %r86040, %r86040 },            { %r14897, %r14898, %r14899, %r14900 }; 
	// end inline asm
	// begin inline asm
	mma.sync.aligned.m16n8k256.row.col.s32.b1.b1.s32.xor.popc    { %r14911, %r14912, %r14913, %r14914 },    { %r86038, %r86038, %r86038, %r86038 },    { %r86040, %r86040 },            { %r14911, %r14912, %r14913, %r14914 }; 
	// end inline asm
	// begin inline asm
	mma.sync.aligned.m16n8k256.row.col.s32.b1.b1.s32.xor.popc    { %r14925, %r14926, %r14927, %r14928 },    { %r86038, %r86038, %r86038, %r86038 },    { %r86040, %r86040 },            { %r14925, %r14926, %r14927, %r14928 }; 
	// end inline asm
	// begin inline asm
	mma.sync.aligned.m16n8k256.row.col.s32.b1.b1.s32.xor.popc    { %r14897, %r14898, %r14899, %r14900 },    { %r86038, %r86038, %r86038, %r86038 },    { %r86040, %r86040 },            { %r14897, %r14898, %r14899, %r14900 }; 
	// end inline asm
	// begin inline asm
	mma.sync.aligned.m16n8k256.row.col.s32.b1.b1.s32.xor.popc    { %r14911, %r14912, %r14913, %r14914 },    { %r86038, %r86038, %r86038, %r86038 },    { %r86040, %r86040 },            { %r14911, %r14912, %r14913, %r14914 }; 
	// end inline asm
	// begin inline asm
	mma.sync.aligned.m16n8k256.row.col.s32.b1.b1.s32.xor.popc    { %r14925, %r14926, %r14927, %r14928 },    { %r86038, %r86038, %r86038, %r86038 },    { %r86040, %r86040 },            { %r14925, %r14926, %r14927, %r14928 }; 
	// end inline asm
	// begin inline asm
	mma.sync.aligned.m16n8k256.row.col.s32.b1.b1.s32.xor.popc    { %r14897, %r14898, %r14899, %r14900 },    { %r86038, %r86038, %r86038, %r86038 },    { %r86040, %r86040 },            { %r14897, %r14898, %r14899, %r14900 }; 
	// end inline asm
	// begin inline asm
	mma.sync.aligned.m16n8k256.row.col.s32.b1.b1.s32.xor.popc    { %r14911, %r14912, %r14913, %r14914 },    { %r86038, %r86038, %r86038, %r86038 },    { %r86040, %r86040 },            { %r14911, %r14912, %r14913, %r14914 }; 
	// end inline asm
	// begin inline asm
	mma.sync.aligned.m16n8k256.row.col.s32.b1.b1.s32.xor.popc    { %r14925, %r14926, %r14927, %r14928 },    { %r86038, %r86038, %r86038, %r86038 },    { %r86040, %r86040 },            { %r14925, %r14926, %r14927, %r14928 }; 
	// end inline asm
	// begin inline asm
	mma.sync.aligned.m16n8k256.row.col.s32.b1.b1.s32.xor.popc    { %r14897, %r14898, %r14899, %r14900 },    { %r86038, %r86038, %r86038, %r86038 },    { %r86040, %r86040 },            { %r14897, %r14898, %r14899, %r14900 }; 
	// end inline asm
	// begin inline asm
	mma.sync.aligned.m16n8k256.row.col.s32.b1.b1.s32.xor.popc    { %r14911, %r14912, %r14913, %r14914 },    { %r86038, %r86038, %r86038, %r86038 },    { %r86040, %r86040 },            { %r14911, %r14912, %r14913, %r14914 }; 
	// end inline asm
	// begin inline asm
	mma.sync.aligned.m16n8k256.row.col.s32.b1.b1.s32.xor.popc    { %r14925, %r14926, %r14927, %r14928 },    { %r86038, %r86038, %r86038, %r86038 },    { %r86040, %r86040 },            { %r14925, %r14926, %r14927, %r14928 }; 
	// end inline asm
	// begin inline asm
	mma.sync.aligned.m16n8k256.row.col.s32.b1.b1.s32.xor.popc    { %r14897, %r14898, %r14899, %r14900 },    { %r86038, %r86038, %r86038, %r86038 },    { %r86040, %r86040 },            { %r14897, %r14898, %r14899, %r14900 }; 
	// end inline asm
	// begin inline asm
	mma.sync.aligned.m16n8k256.row.col.s32.b1.b1.s32.xor.popc    { %r14911, %r14912, %r14913, %r14914 },    { %r86038, %r86038, %r86038, %r86038 },    { %r86040, %r86040 },            { %r14911, %r14912, %r14913, %r14914 }; 
	// end inline asm
	// begin inline asm
	mma.sync.aligned.m16n8k256.row.col.s32.b1.b1.s32.xor.popc    { %r14925, %r14926, %r14927, %r14928 },    { %r86038, %r86038, %r86038, %r86038 },    { %r86040, %r86040 },            { %r14925, %r14926, %r14927, %r14928 }; 
	// end inline asm
	// begin inline asm
	mma.sync.aligned.m16n8k256.row.col.s32.b1.b1.s32.xor.popc    { %r14897, %r14898, %r14899, %r14900 },    { %r86038, %r86038, %r86038, %r86038 },    { %r86040, %r86040 },            { %r14897, %r14898, %r14899, %r14900 }; 
	// end inline asm
	// begin inline asm
	mma.sync.aligned.m16n8k256.row.col.s32.b1.b1.s32.xor.popc    { %r14911, %r14912, %r14913, %r14914 },    { %r86038, %r86038, %r86038, %r86038 },    { %r86040, %r86040 },            { %r14911, %r14912, %r14913, %r14914 }; 
	// end inline asm
	// begin inline asm
	mma.sync.aligned.m16n8k256.row.col.s32.b1.b1.s32.xor.popc    { %r14925, %r14926, %r14927, %r14928 },    { %r86038, %r86038, %r86038, %r86038 },    { %r86040, %r86040 },            { %r14925, %r14926, %r14927, %r14928 }; 
	// end inline asm
	// begin inline asm
	mma.sync.aligned.m16n8k256.row.col.s32.b1.b1.s32.xor.popc    { %r14897, %r14898, %r14899, %r14900 },    { %r86038, %r86038, %r86038, %r86038 },    { %r86040, %r86040 },            { %r14897, %r14898, %r14899, %r14900 }; 
	// end inline asm
	// begin inline asm
	mma.sync.aligned.m16n8k256.row.col.s32.b1.b1.s32.xor.popc    { %r14911, %r14912, %r14913, %r14914 },    { %r86038, %r86038, %r86038, %r86038 },    { %r86040, %r86040 },            { %r14911, %r14912, %r14913, %r14914 }; 
	// end inline asm
	// begin inline asm
	mma.sync.aligned.m16n8k256.row.col.s32.b1.b1.s32.xor.popc    { %r14925, %r14926, %r14927, %r14928 },    { %r86038, %r86038, %r86038, %r86038 },    { %r86040, %r86040 },            { %r14925, %r14926, %r14927, %r14928 }; 
	// end inline asm
	// begin inline asm
	mma.sync.aligned.m16n8k256.row.col.s32.b1.b1.s32.xor.popc    { %r14897, %r14898, %r14899, %r14900 },    { %r86038, %r86038, %r86038, %r86038 },    { %r86040, %r86040 },            { %r14897, %r14898, %r14899, %r14900 }; 
	// end inline asm
	// begin inline asm
	mma.sync.aligned.m16n8k256.row.col.s32.b1.b1.s32.xor.popc    { %r14911, %r14912, %r14913, %r14914 },    { %r86038, %r86038, %r86038, %r86038 },    { %r86040, %r86040 },            { %r14911, %r14912, %r14913, %r14914 }; 
	// end inline asm
	// begin inline asm
	mma.sync.aligned.m16n8k256.row.col.s32.b1.b1.s32.xor.popc    { %r14925, %r14926, %r14927, %r14928 },    { %r86038, %r86038, %r86038, %r86038 },    { %r86040, %r86040 },            { %r14925, %r14926, %r14927, %r14928 }; 
	// end inline asm
	// begin inline asm
	mma.sync.aligned.m16n8k256.row.col.s32.b1.b1.s32.xor.popc    { %r14897, %r14898, %r14899, %r14900 },    { %r86038, %r86038, %r86038, %r86038 },    { %r86040, %r86040 },            { %r14897, %r14898, %r14899, %r14900 }; 
	// end inline asm
	// begin inline asm
	mma.sync.aligned.m16n8k256.row.col.s32.b1.b1.s32.xor.popc    { %r14911, %r14912, %r14913, %r14914 },    { %r86038, %r86038, %r86038, %r86038 },    { %r86040, %r86040 },            { %r14911, %r14912, %r14913, %r14914 }; 
	// end inline asm
	// begin inline asm
	mma.sync.aligned.m16n8k256.row.col.s32.b1.b1.s32.xor.popc    { %r14925, %r14926, %r14927, %r14928 },    { %r86038, %r86038, %r86038, %r86038 },    { %r86040, %r86040 },            { %r14925, %r14926, %r14927, %r14928 }; 
	// end inline asm
	// begin inline asm
	mma.sync.aligned.m16n8k256.row.col.s32.b1.b1.s32.xor.popc    { %r14897, %r14898, %r14899, %r14900 },    { %r86038, %r86038, %r86038, %r86038 },    { %r86040, %r86040 },            { %r14897, %r14898, %r14899, %r14900 }; 
	// end inline asm
	// begin inline asm
	mma.sync.aligned.m16n8k256.row.col.s32.b1.b1.s32.xor.popc    { %r14911, %r14912, %r14913, %r14914 },    { %r86038, %r86038, %r86038, %r86038 },    { %r86040, %r86040 },            { %r14911, %r14912, %r14913, %r14914 }; 
	// end inline asm
	// begin inline asm
	mma.sync.aligned.m16n8k256.row.col.s32.b1.b1.s32.xor.popc    { %r14925, %r14926, %r14927, %r14928 },    { %r86038, %r86038, %r86038, %r86038 },    { %r86040, %r86040 },            { %r14925, %r14926, %r14927, %r14928 }; 
	// end inline asm
	// begin inline asm
	mma.sync.aligned.m16n8k256.row.col.s32.b1.b1.s32.xor.popc    { %r14897, %r14898, %r14899, %r14900 },    { %r86038, %r86038, %r86038, %r86038 },    { %r86040, %r86040 },            { %r14897, %r14898, %r14899, %r14900 }; 
	// end inline asm
	// begin inline asm
	mma.sync.aligned.m16n8k256.row.col.s32.b1.b1.s32.xor.popc    { %r14911, %r14912, %r14913, %r14914 },    { %r86038, %r86038, %r86038, %r86038 },    { %r86040, %r86040 },            { %r14911, %r14912, %r14913, %r14914 }; 
	// end inline asm
	// begin inline asm
	mma.sync.aligned.m16n8k256.row.col.s32.b1.b1.s32.xor.popc    { %r14925, %r14926, %r14927, %r14928 },    { %r86038, %r86038, %r86038, %r86038 },    { %r86040, %r86040 },            { %r14925, %r14926, %r14927, %r14928 }; 
	// end inline asm
	// begin inline asm
	mma.sync.aligned.m16n8k256.row.col.s32.b1.b1.s32.xor.popc    { %r14897, %r14898, %r14899, %r14900 },    { %r86038, %r86038, %r86038, %r86038 },    { %r86040, %r86040 },            { %r14897, %r14898, %r14899, %r14900 }; 
	// end inline asm
	// begin inline asm
	mma.sync.aligned.m16n8k256.row.col.s32.b1.b1.s32.xor.popc    { %r14911, %r14912, %r14913, %r14914 },    { %r86038, %r86038, %r86038, %r86038 },    { %r86040, %r86040 },            { %r14911, %r14912, %r14913, %r14914 }; 
	// end inline asm
	// begin inline asm
	mma.sync.aligned.m16n8k256.row.col.s32.b1.b1.s32.xor.popc    { %r14925, %r14926, %r14927, %r14928 },    { %r86038, %r86038, %r86038, %r86038 },    { %r86040, %r86040 },            { %r14925, %r14926, %r14927, %r14928 }; 
	// end inline asm
	// begin inline asm
	mma.sync.aligned.m16n8k256.row.col.s32.b1.b1.s32.xor.popc    { %r14897, %r14898, %r14899, %r14900 },    { %r86038, %r86038, %r86038, %r86038 },    { %r86040, %r86040 },            { %r14897, %r14898, %r14899, %r14900 }; 
	// end inline asm
	// begin inline asm
	mma.sync.aligned.m16n8k256.row.col.s32.b1.b1.s32.xor.popc    { %r14911, %r14912, %r14913, %r14914 },    { %r86038, %r86038, %r86038, %r86038 },    { %r86040, %r86040 },            { %r14911, %r14912, %r14913, %r14914 }; 
	// end inline asm
	// begin inline asm
	mma.sync.aligned.m16n8k256.row.col.s32.b1.b1.s32.xor.popc    { %r14925, %r14926, %r14927, %r14928 },    { %r86038, %r86038, %r86038, %r86038 },    { %r86040, %r86040 },            { %r14925, %r14926, %r14927, %r14928 }; 
	// end inline asm
	// begin inline asm
	mma.sync.aligned.m16n8k256.row.col.s32.b1.b1.s32.xor.popc    { %r14897, %r14898, %r14899, %r14900 },    { %r86038, %r86038, %r86038, %r86038 },    { %r86040, %r86040 },            { %r14897, %r14898, %r14899, %r14900 }; 
	// end inline asm
	// begin inline asm
	mma.sync.aligned.m16n8k256.row.col.s32.b1.b1.s32.xor.popc    { %r14911, %r14912, %r14913, %r14914 },    { %r86038, %r86038, %r86038, %r86038 },    { %r86040, %r86040 },            { %r14911, %r14912, %r14913, %r14914 }; 
	// end inline asm
	// begin inline asm
	mma.sync.aligned.m16n8k256.row.col.s32.b1.b1.s32.xor.popc    { %r14925, %r14926, %r14927, %r14928 },    { %r86038, %r86038, %r86038, %r86038 },    { %r86040, %r86040 },            { %r14925, %r14926, %r14927, %r14928 }; 
	// end inline asm
	// begin inline asm
	mma.sync.aligned.m16n8k256.row.col.s32.b1.b1.s32.xor.popc    { %r14897, %r14898, %r14899, %r14900 },    { %r86038, %r86038, %r86038, %r86038 },    { %r86040, %r86040 },            { %r14897, %r14898, %r14899, %r14900 }; 
	// end inline asm
	// begin inline asm
	mma.sync.aligned.m16n8k256.row.col.s32.b1.b1.s32.xor.popc    { %r14911, %r14912, %r14913, %r14914 },    { %r86038, %r86038, %r86038, %r86038 },    { %r86040, %r86040 },            { %r14911, %r14912, %r14913, %r14914 }; 
	// end inline asm
	// begin inline asm
	mma.sync.aligned.m16n8k256.row.col.s32.b1.b1.s32.xor.popc    { %r14925, %r14926, %r14927, %r14928 },    { %r86038, %r86038, %r86038, %r86038 },    { %r86040, %r86040 },            { %r14925, %r14926, %r14927, %r14928 }; 
	// end inline asm
	// begin inline asm
	mma.sync.aligned.m16n8k256.row.col.s32.b1.b1.s32.xor.popc    { %r14897, %r14898, %r14899, %r14900 },    { %r86038, %r86038, %r86038, %r86038 },    { %r86040, %r86040 },            { %r14897, %r14898, %r14899, %r14900 }; 
	// end inline asm
	// begin inline asm
	mma.sync.aligned.m16n8k256.row.col.s32.b1.b1.s32.xor.popc    { %r14911, %r14912, %r14913, %r14914 },    { %r86038, %r86038, %r86038, %r86038 },    { %r86040, %r86040 },            { %r14911, %r14912, %r14913, %r14914 }; 
	// end inline asm
	// begin inline asm
	mma.sync.aligned.m16n8k256.row.col.s32.b1.b1.s32.xor.popc    { %r14925, %r14926, %r14927, %r14928 },    { %r86038, %r86038, %r86038, %r86038 },    { %r86040, %r86040 },            { %r14925, %r14926, %r14927, %r14928 }; 
	// end inline asm
	// begin inline asm
	mma.sync.aligned.m16n8k256.row.col.s32.b1.b1.s32.xor.popc    { %r14897, %r14898, %r14899, %r14900 },    { %r86038, %r86038, %r86038, %r86038 },    { %r86040, %r86040 },            { %r14897, %r14898, %r14899, %r14900 }; 
	// end inline asm
	// begin inline asm
	mma.sync.aligned.m16n8k256.row.col.s32.b1.b1.s32.xor.popc    { %r14911, %r14912, %r14913, %r14914 },    { %r86038, %r86038, %r86038, %r86038 },    { %r86040, %r86040 },            { %r14911, %r14912, %r14913, %r14914 }; 
	// end inline asm
	// begin inline asm
	mma.sync.aligned.m16n8k256.row.col.s32.b1.b1.s32.xor.popc    { %r14925, %r14926, %r14927, %r14928 },    { %r86038, %r86038, %r86038, %r86038 },    { %r86040, %r86040 },            { %r14925, %r14926, %r14927, %r14928 }; 
	// end inline asm
	// begin inline asm
	mma.sync.aligned.m16n8k256.row.col.s32.b1.b1.s32.xor.popc    { %r14897, %r14898, %r14899, %r14900 },    { %r86038, %r86038, %r86038, %r86038 },    { %r86040, %r86040 },            { %r14897, %r14898, %r14899, %r14900 }; 
	// end inline asm
	// begin inline asm
	mma.sync.aligned.m16n8k256.row.col.s32.b1.b1.s32.xor.popc    { %r14911, %r14912, %r14913, %r14914 },    { %r86038, %r86038, %r86038, %r86038 },    { %r86040, %r86040 },            { %r14911, %r14912, %r14913, %r14914 }; 
	// end inline asm
	// begin inline asm
	mma.sync.aligned.m16n8k256.row.col.s32.b1.b1.s32.xor.popc    { %r14925, %r14926, %r14927, %r14928 },    { %r86038, %r86038, %r86038, %r86038 },    { %r86040, %r86040 },            { %r14925, %r14926, %r14927, %r14928 }; 
	// end inline asm
	// begin inline asm
	mma.sync.aligned.m16n8k256.row.col.s32.b1.b1.s32.xor.popc    { %r14897, %r14898, %r14899, %r14900 },    { %r86038, %r86038, %r86038, %r86038 },    { %r86040, %r86040 },            { %r14897, %r14898, %r14899, %r14900 }; 
	// end inline asm
	// begin inline asm
	mma.sync.aligned.m16n8k256.row.col.s32.b1.b1.s32.xor.popc    { %r14911, %r14912, %r14913, %r14914 },    { %r86038, %r86038, %r86038, %r86038 },    { %r86040, %r86040 },            { %r14911, %r14912, %r14913, %r14914 }; 
	// end inline asm
	// begin inline asm
	mma.sync.aligned.m16n8k256.row.col.s32.b1.b1.s32.xor.popc    { %r14925, %r14926, %r14927, %r14928 },    { %r86038, %r86038, %r86038, %r86038 },    { %r86040, %r86040 },            { %r14925, %r14926, %r14927, %r14928 }; 
	// end inline asm
	// begin inline asm
	mma.sync.aligned.m16n8k256.row.col.s32.b1.b1.s32.xor.popc    { %r14897, %r14898, %r14899, %r14900 },    { %r86038, %r86038, %r86038, %r86038 },    { %r86040, %r86040 },            { %r14897, %r14898, %r14899, %r14900 }; 
	// end inline asm
	// begin inline asm
	mma.sync.aligned.m16n8k256.row.col.s32.b1.b1.s32.xor.popc    { %r14911, %r14912, %r14913, %r14914 },    { %r86038, %r86038, %r86038, %r86038 },    { %r86040, %r86040 },            { %r14911, %r14912, %r14913, %r14914 }; 
	// end inline asm
	// begin inline asm
	mma.sync.aligned.m16n8k256.row.col.s32.b1.b1.s32.xor.popc    { %r14925, %r14926, %r14927, %r14928 },    { %r86038, %r86038, %r86038, %r86038 },    { %r86040, %r86040 },            { %r14925, %r14926, %r14927, %r14928 }; 
	// end inline asm
	// begin inline asm
	mma.sync.aligned.m16n8k256.row.col.s32.b1.b1.s32.xor.popc    { %r14897, %r14898, %r14899, %r14900 },    { %r86038, %r86038, %r86038, %r86038 },    { %r86040, %r86040 },            { %r14897, %r14898, %r14899, %r14900 }; 
	// end inline asm
	// begin inline asm
	mma.sync.aligned.m16n8k256.row.col.s32.b1.b1.s32.xor.popc    { %r14911, %r14912, %r14913, %r14914 },    { %r86038, %r86038, %r86038, %r86038 },    { %r86040, %r86040 },            { %r14911, %r14912, %r14913, %r14914 }; 
	// end inline asm
	// begin inline asm
	mma.sync.aligned.m16n8k256.row.col.s32.b1.b1.s32.xor.popc    { %r14925, %r14926, %r14927, %r14928 },    { %r86038, %r86038, %r86038, %r86038 },    { %r86040, %r86040 },            { %r14925, %r14926, %r14927, %r14928 }; 
	// end inline asm
	// begin inline asm
	mma.sync.aligned.m16n8k256.row.col.s32.b1.b1.s32.xor.popc    { %r14897, %r14898, %r14899, %r14900 },    { %r86038, %r86038, %r86038, %r86038 },    { %r86040, %r86040 },            { %r14897, %r14898, %r14899, %r14900 }; 
	// end inline asm
	// begin inline asm
	mma.sync.aligned.m16n8k256.row.col.s32.b1.b1.s32.xor.popc    { %r14911, %r14912, %r14913, %r14914 },    { %r86038, %r86038, %r86038, %r86038 },    { %r86040, %r86040 },            { %r14911, %r14912, %r14913, %r14914 }; 
	// end inline asm
	// begin inline asm
	mma.sync.aligned.m16n8k256.row.col.s32.b1.b1.s32.xor.popc    { %r14925, %r14926, %r14927, %r14928 },    { %r86038, %r86038, %r86038, %r86038 },    { %r86040, %r86040 },            { %r14925, %r14926, %r14927, %r14928 }; 
	// end inline asm
	// begin inline asm
	mma.sync.aligned.m16n8k256.row.col.s32.b1.b1.s32.xor.popc    { %r14897, %r14898, %r14899, %r14900 },    { %r86038, %r86038, %r86038, %r86038 },    { %r86040, %r86040 },            { %r14897, %r14898, %r14899, %r14900 }; 
	// end inline asm
	// begin inline asm
	mma.sync.aligned.m16n8k256.row.col.s32.b1.b1.s32.xor.popc    { %r14911, %r14912, %r14913, %r14914 },    { %r86038, %r86038, %r86038, %r86038 },    { %r86040, %r86040 },            { %r14911, %r14912, %r14913, %r14914 }; 
	// end inline asm
	// begin inline asm
	mma.sync.aligned.m16n8k256.row.col.s32.b1.b1.s32.xor.popc    { %r14925, %r14926, %r14927, %r14928 },    { %r86038, %r86038, %r86038, %r86038 },    { %r86040, %r86040 },            { %r14925, %r14926, %r14927, %r14928 }; 
	// end inline asm
	// begin inline asm
	mma.sync.aligned.m16n8k256.row.col.s32.b1.b1.s32.xor.popc    { %r14897, %r14898, %r14899, %r14900 },    { %r86038, %r86038, %r86038, %r86038 },    { %r86040, %r86040 },            { %r14897, %r14898, %r14899, %r14900 }; 
	// end inline asm
	// begin inline asm
	mma.sync.aligned.m16n8k256.row.col.s32.b1.b1.s32.xor.popc    { %r14911, %r14912, %r14913, %r14914 },    { %r86038, %r86038, %r86038, %r86038 },    { %r86040, %r86040 },            { %r14911, %r14912, %r14913, %r14914 }; 
	// end inline asm
	// begin inline asm
	mma.sync.aligned.m16n8k256.row.col.s32.b1.b1.s32.xor.popc    { %r14925, %r14926, %r14927, %r14928 },    { %r86038, %r86038, %r86038, %r86038 },    { %r86040, %r86040 },            { %r14925, %r14926, %r14927, %r14928 }; 
	// end inline asm
	// begin inline asm
	mma.sync.aligned.m16n8k256.row.col.s32.b1.b1.s32.xor.popc    { %r14897, %r14898, %r14899, %r14900 },    { %r86038, %r86038, %r86038, %r86038 },    { %r86040, %r86040 },            { %r14897, %r14898, %r14899, %r14900 }; 
	// end inline asm
	// begin inline asm
	mma.sync.aligned.m16n8k256.row.col.s32.b1.b1.s32.xor.popc    { %r14911, %r14912, %r14913, %r14914 },    { %r86038, %r86038, %r86038, %r86038 },    { %r86040, %r86040 },            { %r14911, %r14912, %r14913, %r14914 }; 
	// end inline asm
	// begin inline asm
	mma.sync.aligned.m16n8k256.row.col.s32.b1.b1.s32.xor.popc    { %r14925, %r14926, %r14927, %r14928 },    { %r86038, %r86038, %r86038, %r86038 },    { %r86040, %r86040 },            { %r14925, %r14926, %r14927, %r14928 }; 
	// end inline asm
	// begin inline asm
	mma.sync.aligned.m16n8k256.row.col.s32.b1.b1.s32.xor.popc    { %r14897, %r14898, %r14899, %r14900 },    { %r86038, %r86038, %r86038, %r86038 },    { %r86040, %r86040 },            { %r14897, %r14898, %r14899, %r14900 }; 
	// end inline asm
	// begin inline asm
	mma.sync.aligned.m16n8k256.row.col.s32.b1.b1.s32.xor.popc    { %r14911, %r14912, %r14913, %r14914 },    { %r86038, %r86038, %r86038, %r86038 },    { %r86040, %r86040 },            { %r14911, %r14912, %r14913, %r14914 }; 
	// end inline asm
	// begin inline asm
	mma.sync.aligned.m16n8k256.row.col.s32.b1.b1.s32.xor.popc    { %r14925, %r14926, %r14927, %r14928 },    { %r86038, %r86038, %r86038, %r86038 },    { %r86040, %r86040 },            { %r14925, %r14926, %r14927, %r14928 }; 
	// end inline asm
	// begin inline asm
	mma.sync.aligned.m16n8k256.row.col.s32.b1.b1.s32.xor.popc    { %r14897, %r14898, %r14899, %r14900 },    { %r86038, %r86038, %r86038, %r86038 },    { %r86040, %r86040 },            { %r14897, %r14898, %r14899, %r14900 }; 
	// end inline asm
	// begin inline asm
	mma.sync.aligned.m16n8k256.row.col.s32.b1.b1.s32.xor.popc    { %r14911, %r14912, %r14913, %r14914 },    { %r86038, %r86038, %r86038, %r86038 },    { %r86040, %r86040 },            { %r14911, %r14912, %r14913, %r14914 }; 
	// end inline asm
	// begin inline asm
	mma.sync.aligned.m16n8k256.row.col.s32.b1.b1.s32.xor.popc    { %r14925, %r14926, %r14927, %r14928 },    { %r86038, %r86038, %r86038, %r86038 },    { %r86040, %r86040 },            { %r14925, %r14926, %r14927, %r14928 }; 
	// end inline asm
	mov.u32 	%r29807, %r14897;
	mov.u32 	%r29809, %r14899;
	mov.u32 	%r29808, %r14898;
	mov.u32 	%r29810, %r14900;
	// begin inline asm
	mma.sync.aligned.m16n8k256.row.col.s32.b1.b1.s32.xor.popc    { %r29807, %r29808, %r29809, %r29810 },    { %r86038, %r86038, %r86038, %r86038 },    { %r86040, %r86040 },            { %r29807, %r29808, %r29809, %r29810 }; 
	// end inline asm
	mov.u32 	%r29821, %r14911;
	mov.u32 	%r29823, %r14913;
	mov.u32 	%r29822, %r14912;
	mov.u32 	%r29824, %r14914;
	// begin inline asm
	mma.sync.aligned.m16n8k256.row.col.s32.b1.b1.s32.xor.popc    { %r29821, %r29822, %r29823, %r29824 },    { %r86038, %r86038, %r86038, %r86038 },    { %r86040, %r86040 },            { %r29821, %r29822, %r29823, %r29824 }; 
	// end inline asm
	mov.u32 	%r29835, %r14925;
	mov.u32 	%r29837, %r14927;
	mov.u32 	%r29836, %r14926;
	mov.u32 	%r29838, %r14928;
	// begin inline asm
	mma.sync.aligned.m16n8k256.row.col.s32.b1.b1.s32.xor.popc    { %r29835, %r29836, %r29837, %r29838 },    { %r86038, %r86038, %r86038, %r86038 },    { %r86040, %r86040 },            { %r29835, %r29836, %r29837, %r29838 }; 
	// end inline asm
	// begin inline asm
	mma.sync.aligned.m16n8k256.row.col.s32.b1.b1.s32.xor.popc    { %r29807, %r29808, %r29809, %r29810 },    { %r86038, %r86038, %r86038, %r86038 },    { %r86040, %r86040 },            { %r29807, %r29808, %r29809, %r29810 }; 
	// end inline asm
	// begin inline asm
	mma.sync.aligned.m16n8k256.row.col.s32.b1.b1.s32.xor.popc    { %r29821, %r29822, %r29823, %r29824 },    { %r86038, %r86038, %r86038, %r86038 },    { %r86040, %r86040 },            { %r29821, %r29822, %r29823, %r29824 }; 
	// end inline asm
	// begin inline asm
	mma.sync.aligned.m16n8k256.row.col.s32.b1.b1.s32.xor.popc    { %r29835, %r29836, %r29837, %r29838 },    { %r86038, %r86038, %r86038, %r86038 },    { %r86040, %r86040 },            { %r29835, %r29836, %r29837, %r29838 }; 
	// end inline asm
	// begin inline asm
	mma.sync.aligned.m16n8k256.row.col.s32.b1.b1.s32.xor.popc    { %r29807, %r29808, %r29809, %r29810 },    { %r86038, %r86038, %r86038, %r86038 },    { %r86040, %r86040 },            { %r29807, %r29808, %r29809, %r29810 }; 
	// end inline asm
	// begin inline asm
	mma.sync.aligned.m16n8k256.row.col.s32.b1.b1.s32.xor.popc    { %r29821, %r29822, %r29823, %r29824 },    { %r86038, %r86038, %r86038, %r86038 },    { %r86040, %r86040 },            { %r29821, %r29822, %r29823, %r29824 }; 
	// end inline asm
	// begin inline asm
	mma.sync.aligned.m16n8k256.row.col.s32.b1.b1.s32.xor.popc    { %r29835, %r29836, %r29837, %r29838 },    { %r86038, %r86038, %r86038, %r86038 },    { %r86040, %r86040 },            { %r29835, %r29836, %r29837, %r29838 }; 
	// end inline asm
	// begin inline asm
	mma.sync.aligned.m16n8k256.row.col.s32.b1.b1.s32.xor.popc    { %r29807, %r29808, %r29809, %r29810 },    { %r86038, %r86038, %r86038, %r86038 },    { %r86040, %r86040 },            { %r29807, %r29808, %r29809, %r29810 }; 
	// end inline asm
	// begin inline asm
	mma.sync.aligned.m16n8k256.row.col.s32.b1.b1.s32.xor.popc    { %r29821, %r29822, %r29823, %r29824 },    { %r86038, %r86038, %r86038, %r86038 },    { %r86040, %r86040 },            { %r29821, %r29822, %r29823, %r29824 }; 
	// end inline asm
	// begin inline asm
	mma.sync.aligned.m16n8k256.row.col.s32.b1.b1.s32.xor.popc    { %r29835, %r29836, %r29837, %r29838 },    { %r86038, %r86038, %r86038, %r86038 },    { %r86040, %r86040 },            { %r29835, %r29836, %r29837, %r29838 }; 
	// end inline asm
	// begin inline asm
	mma.sync.aligned.m16n8k256.row.col.s32.b1.b1.s32.xor.popc    { %r29807, %r29808, %r29809, %r29810 },    { %r86038, %r86038, %r86038, %r86038 },    { %r86040, %r86040 },            { %r29807, %r29808, %r29809, %r29810 }; 
	// end inline asm
	// begin inline asm
	mma.sync.aligned.m16n8k256.row.col.s32.b1.b1.s32.xor.popc    { %r29821, %r29822, %r29823, %r29824 },    { %r86038, %r86038, %r86038, %r86038 },    { %r86040, %r86040 },            { %r29821, %r29822, %r29823, %r29824 }; 
	// end inline asm
	// begin inline asm
	mma.sync.aligned.m16n8k256.row.col.s32.b1.b1.s32.xor.popc    { %r29835, %r29836, %r29837, %r29838 },    { %r86038, %r86038, %r86038, %r86038 },    { %r86040, %r86040 },            { %r29835, %r29836, %r29837, %r29838 }; 
	// end inline asm
	// begin inline asm
	mma.sync.aligned.m16n8k256.row.col.s32.b1.b1.s32.xor.popc    { %r29807, %r29808, %r29809, %r29810 },    { %r86038, %r86038, %r86038, %r86038 },    { %r86040, %r86040 },            { %r29807, %r29808, %r29809, %r29810 }; 
	// end inline asm
	// begin inline asm
	mma.sync.aligned.m16n8k256.row.col.s32.b1.b1.s32.xor.popc    { %r29821, %r29822, %r29823, %r29824 },    { %r86038, %r86038, %r86038, %r86038 },    { %r86040, %r86040 },            { %r29821, %r29822, %r29823, %r29824 }; 
	// end inline asm
	// begin inline asm
	mma.sync.aligned.m16n8k256.row.col.s32.b1.b1.s32.xor.popc    { %r29835, %r29836, %r29837, %r29838 },    { %r86038, %r86038, %r86038, %r86038 },    { %r86040, %r86040 },            { %r29835, %r29836, %r29837, %r29838 }; 
	// end inline asm
	// begin inline asm
	mma.sync.aligned.m16n8k256.row.col.s32.b1.b1.s32.xor.popc    { %r29807, %r29808, %r29809, %r29810 },    { %r86038, %r86038, %r86038, %r86038 },    { %r86040, %r86040 },            { %r29807, %r29808, %r29809, %r29810 }; 
	// end inline asm
	// begin inline asm
	mma.sync.aligned.m16n8k256.row.col.s32.b1.b1.s32.xor.popc    { %r29821, %r29822, %r29823, %r29824 },    { %r86038, %r86038, %r86038, %r86038 },    { %r86040, %r86040 },            { %r29821, %r29822, %r29823, %r29824 }; 
	// end inline asm
	// begin inline asm
	mma.sync.aligned.m16n8k256.row.col.s32.b1.b1.s32.xor.popc    { %r29835, %r29836, %r29837, %r29838 },    { %r86038, %r86038, %r86038, %r86038 },    { %r86040, %r86040 },            { %r29835, %r29836, %r29837, %r29838 }; 
	// end inline asm
	// begin inline asm
	mma.sync.aligned.m16n8k256.row.col.s32.b1.b1.s32.xor.popc    { %r29807, %r29808, %r29809, %r29810 },    { %r86038, %r86038, %r86038, %r86038 },    { %r86040, %r86040 },            { %r29807, %r29808, %r29809, %r29810 }; 
	// end inline asm
	// begin inline asm
	mma.sync.aligned.m16n8k256.row.col.s32.b1.b1.s32.xor.popc    { %r29821, %r29822, %r29823, %r29824 },    { %r86038, %r86038, %r86038, %r86038 },    { %r86040, %r86040 },            { %r29821, %r29822, %r29823, %r29824 }; 
	// end inline asm
	// begin inline asm
	mma.sync.aligned.m16n8k256.row.col.s32.b1.b1.s32.xor.popc    { %r29835, %r29836, %r29837, %r29838 },    { %r86038, %r86038, %r86038, %r86038 },    { %r86040, %r86040 },            { %r29835, %r29836, %r29837, %r29838 }; 
	// end inline asm
	// begin inline asm
	mma.sync.aligned.m16n8k256.row.col.s32.b1.b1.s32.xor.popc    { %r29807, %r29808, %r29809, %r29810 },    { %r86038, %r86038, %r86038, %r86038 },    { %r86040, %r86040 },            { %r29807, %r29808, %r29809, %r29810 }; 
	// end inline asm
	// begin inline asm
	mma.sync.aligned.m16n8k256.row.col.s32.b1.b1.s32.xor.popc    { %r29821, %r29822, %r29823, %r29824 },    { %r86038, %r86038, %r86038, %r86038 },    { %r86040, %r86040 },            { %r29821, %r29822, %r29823, %r29824 }; 
	// end inline asm
	// begin inline asm
	mma.sync.aligned.m16n8k256.row.col.s32.b1.b1.s32.xor.popc    { %r29835, %r29836, %r29837, %r29838 },    { %r86038, %r86038, %r86038, %r86038 },    { %r86040, %r86040 },            { %r29835, %r29836, %r29837, %r29838 }; 
	// end inline asm
	// begin inline asm
	mma.sync.aligned.m16n8k256.row.col.s32.b1.b1.s32.xor.popc    { %r29807, %r29808, %r29809, %r29810 },    { %r86038, %r86038, %r86038, %r86038 },    { %r86040, %r86040 },            { %r29807, %r29808, %r29809, %r29810 }; 
	// end inline asm
	// begin inline asm
	mma.sync.aligned.m16n8k256.row.col.s32.b1.b1.s32.xor.popc    { %r29821, %r29822, %r29823, %r29824 },    { %r86038, %r86038, %r86038, %r86038 },    { %r86040, %r86040 },            { %r29821, %r29822, %r29823, %r29824 }; 
	// end inline asm
	// begin inline asm
	mma.sync.aligned.m16n8k256.row.col.s32.b1.b1.s32.xor.popc    { %r29835, %r29836, %r29837, %r29838 },    { %r86038, %r86038, %r86038, %r86038 },    { %r86040, %r86040 },            { %r29835, %r29836, %r29837, %r29838 }; 
	// end inline asm
	// begin inline asm
	mma.sync.aligned.m16n8k256.row.col.s32.b1.b1.s32.xor.popc    { %r29807, %r29808, %r29809, %r29810 },    { %r86038, %r86038, %r86038, %r86038 },    { %r86040, %r86040 },            { %r29807, %r29808, %r29809, %r29810 }; 
	// end inline asm
	// begin inline asm
	mma.sync.aligned.m16n8k256.row.col.s32.b1.b1.s32.xor.popc    { %r29821, %r29822, %r29823, %r29824 },    { %r86038, %r86038, %r86038, %r86038 },    { %r86040, %r86040 },            { %r29821, %r29822, %r29823, %r29824 }; 
	// end inline asm
	// begin inline asm
	mma.sync.aligned.m16n8k256.row.col.s32.b1.b1.s32.xor.popc    { %r29835, %r29836, %r29837, %r29838 },    { %r86038, %r86038, %r86038, %r86038 },    { %r86040, %r86040 },            { %r29835, %r29836, %r29837, %r29838 }; 
	// end inline asm
	// begin inline asm
	mma.sync.aligned.m16n8k256.row.col.s32.b1.b1.s32.xor.popc    { %r29807, %r29808, %r29809, %r29810 },    { %r86038, %r86038, %r86038, %r86038 },    { %r86040, %r86040 },            { %r29807, %r29808, %r29809, %r29810 }; 
	// end inline asm
	// begin inline asm
	mma.sync.aligned.m16n8k256.row.col.s32.b1.b1.s32.xor.popc    { %r29821, %r29822, %r29823, %r29824 },    { %r86038, %r86038, %r86038, %r86038 },    { %r86040, %r86040 },            { %r29821, %r29822, %r29823, %r29824 }; 
	// end inline asm
	// begin inline asm
	mma.sync.aligned.m16n8k256.row.col.s32.b1.b1.s32.xor.popc    { %r29835, %r29836, %r29837, %r29838 },    { %r86038, %r86038, %r86038, %r86038 },    { %r86040, %r86040 },            { %r29835, %r29836, %r29837, %r29838 }; 
	// end inline asm
	// begin inline asm
	mma.sync.aligned.m16n8k256.row.col.s32.b1.b1.s32.xor.popc    { %r29807, %r29808, %r29809, %r29810 },    { %r86038, %r86038, %r86038, %r86038 },    { %r86040, %r86040 },            { %r29807, %r29808, %r29809, %r29810 }; 
	// end inline asm
	// begin inline asm
	mma.sync.aligned.m16n8k256.row.col.s32.b1.b1.s32.xor.popc    { %r29821, %r29822, %r29823, %r29824 },    { %r86038, %r86038, %r86038, %r86038 },    { %r86040, %r86040 },            { %r29821, %r29822, %r29823, %r29824 }; 
	// end inline asm
	// begin inline asm
	mma.sync.aligned.m16n8k256.row.col.s32.b1.b1.s32.xor.popc    { %r29835, %r29836, %r29837, %r29838 },    { %r86038, %r86038, %r86038, %r86038 },    { %r86040, %r86040 },            { %r29835, %r29836, %r29837, %r29838 }; 
	// end inline asm
	// begin inline asm
	mma.sync.aligned.m16n8k256.row.col.s32.b1.b1.s32.xor.popc    { %r29807, %r29808, %r29809, %r29810 },    { %r86038, %r86038, %r86038, %r86038 },    { %r86040, %r86040 },            { %r29807, %r29808, %r29809, %r29810 }; 
	// end inline asm
	// begin inline asm
	mma.sync.aligned.m16n8k256.row.col.s32.b1.b1.s32.xor.popc    { %r29821, %r29822, %r29823, %r29824 },    { %r86038, %r86038, %r86038, %r86038 },    { %r86040, %r86040 },            { %r29821, %r29822, %r29823, %r29824 }; 
	// end inline asm
	// begin inline asm
	mma.sync.aligned.m16n8k256.row.col.s32.b1.b1.s32.xor.popc    { %r29835, %r29836, %r29837, %r29838 },    { %r86038, %r86038, %r86038, %r86038 },    { %r86040, %r86040 },            { %r29835, %r29836, %r29837, %r29838 }; 
	// end inline asm
	// begin inline asm
	mma.sync.aligned.m16n8k256.row.col.s32.b1.b1.s32.xor.popc    { %r29807, %r29808, %r29809, %r29810 },    { %r86038, %r86038, %r86038, %r86038 },    { %r86040, %r86040 },            { %r29807, %r29808, %r29809, %r29810 }; 
	// end inline asm
	// begin inline asm
	mma.sync.aligned.m16n8k256.row.col.s32.b1.b1.s32.xor.popc    { %r29821, %r29822, %r29823, %r29824 },    { %r86038, %r86038, %r86038, %r86038 },    { %r86040, %r86040 },            { %r29821, %r29822, %r29823, %r29824 }; 
	// end inline asm
	// begin inline asm
	mma.sync.aligned.m16n8k256.row.col.s32.b1.b1.s32.xor.popc    { %r29835, %r29836, %r29837, %r29838 },    { %r86038, %r86038, %r86038, %r86038 },    { %r86040, %r86040 },            { %r29835, %r29836, %r29837, %r29838 }; 
	// end inline asm
	// begin inline asm
	mma.sync.aligned.m16n8k256.row.col.s32.b1.b1.s32.xor.popc    { %r29807, %r29808, %r29809, %r29810 },    { %r86038, %r86038, %r86038, %r86038 },    { %r86040, %r86040 },            { %r29807, %r29808, %r29809, %r29810 }; 
	// end inline asm
	// begin inline asm
	mma.sync.aligned.m16n8k256.row.col.s32.b1.b1.s32.xor.popc    { %r29821, %r29822, %r29823, %r29824 },    { %r86038, %r86038, %r86038, %r86038 },    { %r86040, %r86040 },            { %r29821, %r29822, %r29823, %r29824 }; 
	// end inline asm
	// begin inline asm
	mma.sync.aligned.m16n8k256.row.col.s32.b1.b1.s32.xor.popc    { %r29835, %r29836, %r29837, %r29838 },    { %r86038, %r86038, %r86038, %r86038 },    { %r86040, %r86040 },            { %r29835, %r29836, %r29837, %r29838 }; 
	// end inline asm
	// begin inline asm
	mma.sync.aligned.m16n8k256.row.col.s32.b1.b1.s32.xor.popc    { %r29807, %r29808, %r29809, %r29810 },    { %r86038, %r86038, %r86038, %r86038 },    { %r86040, %r86040 },            { %r29807, %r29808, %r29809, %r29810 }; 
	// end inline asm
	// begin inline asm
	mma.sync.aligned.m16n8k256.row.col.s32.b1.b1.s32.xor.popc    { %r29821, %r29822, %r29823, %r29824 },    { %r86038, %r86038, %r86038, %r86038 },    { %r86040, %r86040 },            { %r29821, %r29822, %r29823, %r29824 }; 
	// end inline asm
	// begin inline asm
	mma.sync.aligned.m16n8k256.row.col.s32.b1.b1.s32.xor.popc    { %r29835, %r29836, %r29837, %r29838 },    { %r86038, %r86038, %r86038, %r86038 },    { %r86040, %r86040 },            { %r29835, %r29836, %r29837, %r29838 }; 
	// end inline asm
	// begin inline asm
	mma.sync.aligned.m16n8k256.row.col.s32.b1.b1.s32.xor.popc    { %r29807, %r29808, %r29809, %r29810 },    { %r86038, %r86038, %r86038, %r86038 },    { %r86040, %r86040 },            { %r29807, %r29808, %r29809, %r29810 }; 
	// end inline asm
	// begin inline asm
	mma.sync.aligned.m16n8k256.row.col.s32.b1.b1.s32.xor.popc    { %r29821, %r29822, %r29823, %r29824 },    { %r86038, %r86038, %r86038, %r86038 },    { %r86040, %r86040 },            { %r29821, %r29822, %r29823, %r29824 }; 
	// end inline asm
	// begin inline asm
	mma.sync.aligned.m16n8k256.row.col.s32.b1.b1.s32.xor.popc    { %r29835, %r29836, %r29837, %r29838 },    { %r86038, %r86038, %r86038, %r86038 },    { %r86040, %r86040 },            { %r29835, %r29836, %r29837, %r29838 }; 
	// end inline asm
	// begin inline asm
	mma.sync.aligned.m16n8k256.row.col.s32.b1.b1.s32.xor.popc    { %r29807, %r29808, %r29809, %r29810 },    { %r86038, %r86038, %r86038, %r86038 },    { %r86040, %r86040 },            { %r29807, %r29808, %r29809, %r29810 }; 
	// end inline asm
	// begin inline asm
	mma.sync.aligned.m16n8k256.row.col.s32.b1.b1.s32.xor.popc    { %r29821, %r29822, %r29823, %r29824 },    { %r86038, %r86038, %r86038, %r86038 },    { %r86040, %r86040 },            { %r29821, %r29822, %r29823, %r29824 }; 
	// end inline asm
	// begin inline asm
	mma.sync.aligned.m16n8k256.row.col.s32.b1.b1.s32.xor.popc    { %r29835, %r29836, %r29837, %r29838 },    { %r86038, %r86038, %r86038, %r86038 },    { %r86040, %r86040 },            { %r29835, %r29836, %r29837, %r29838 }; 
	// end inline asm
	// begin inline asm
	mma.sync.aligned.m16n8k256.row.col.s32.b1.b1.s32.xor.popc    { %r29807, %r29808, %r29809, %r29810 },    { %r86038, %r86038, %r86038, %r86038 },    { %r86040, %r86040 },            { %r29807, %r29808, %r29809, %r29810 }; 
	// end inline asm
	// begin inline asm
	mma.sync.aligned.m16n8k256.row.col.s32.b1.b1.s32.xor.popc    { %r29821, %r29822, %r29823, %r29824 },    { %r86038, %r86038, %r86038, %r86038 },    { %r86040, %r86040 },            { %r29821, %r29822, %r29823, %r29824 }; 
	// end inline asm
	// begin inline asm
	mma.sync.aligned.m16n8k256.row.col.s32.b1.b1.s32.xor.popc    { %r29835, %r29836, %r29837, %r29838 },    { %r86038, %r86038, %r86038, %r86038 },    { %r86040, %r86040 },            { %r29835, %r29836, %r29837, %r29838 }; 
	// end inline asm
	// begin inline asm
	mma.sync.aligned.m16n8k256.row.col.s32.b1.b1.s32.xor.popc    { %r29807, %r29808, %r29809, %r29810 },    { %r86038, %r86038, %r86038, %r86038 },    { %r86040, %r86040 },            { %r29807, %r29808, %r29809, %r29810 }; 
	// end inline asm
	// begin inline asm
	mma.sync.aligned.m16n8k256.row.col.s32.b1.b1.s32.xor.popc    { %r29821, %r29822, %r29823, %r29824 },    { %r86038, %r86038, %r86038, %r86038 },    { %r86040, %r86040 },            { %r29821, %r29822, %r29823, %r29824 }; 
	// end inline asm
	// begin inline asm
	mma.sync.aligned.m16n8k256.row.col.s32.b1.b1.s32.xor.popc    { %r29835, %r29836, %r29837, %r29838 },    { %r86038, %r86038, %r86038, %r86038 },    { %r86040, %r86040 },            { %r29835, %r29836, %r29837, %r29838 }; 
	// end inline asm
	// begin inline asm
	mma.sync.aligned.m16n8k256.row.col.s32.b1.b1.s32.xor.popc    { %r29807, %r29808, %r29809, %r29810 },    { %r86038, %r86038, %r86038, %r86038 },    { %r86040, %r86040 },            { %r29807, %r29808, %r29809, %r29810 }; 
	// end inline asm
	// begin inline asm
	mma.sync.aligned.m16n8k256.row.col.s32.b1.b1.s32.xor.popc    { %r29821, %r29822, %r29823, %r29824 },    { %r86038, %r86038, %r86038, %r86038 },    { %r86040, %r86040 },            { %r29821, %r29822, %r29823, %r29824 }; 
	// end inline asm
	// begin inline asm
	mma.sync.aligned.m16n8k256.row.col.s32.b1.b1.s32.xor.popc    { %r29835, %r29836, %r29837, %r29838 },    { %r86038, %r86038, %r86038, %r86038 },    { %r86040, %r86040 },            { %r29835, %r29836, %r29837, %r29838 }; 
	// end inline asm
	// begin inline asm
	mma.sync.aligned.m16n8k256.row.col.s32.b1.b1.s32.xor.popc    { %r29807, %r29808, %r29809, %r29810 },    { %r86038, %r86038, %r86038, %r86038 },    { %r86040, %r86040 },            { %r29807, %r29808, %r29809, %r29810 }; 
	// end inline asm
	// begin inline asm
	mma.sync.aligned.m16n8k256.row.col.s32.b1.b1.s32.xor.popc    { %r29821, %r29822, %r29823, %r29824 },    { %r86038, %r86038, %r86038, %r86038 },    { %r86040, %r86040 },            { %r29821, %r29822, %r29823, %r29824 }; 
	// end inline asm
	// begin inline asm
	mma.sync.aligned.m16n8k256.row.col.s32.b1.b1.s32.xor.popc    { %r29835, %r29836, %r29837, %r29838 },    { %r86038, %r86038, %r86038, %r86038 },    { %r86040, %r86040 },            { %r29835, %r29836, %r29837, %r29838 }; 
	// end inline asm
	// begin inline asm
	mma.sync.aligned.m16n8k256.row.col.s32.b1.b1.s32.xor.popc    { %r29807, %r29808, %r29809, %r29810 },    { %r86038, %r86038, %r86038, %r86038 },    { %r86040, %r86040 },            { %r29807, %r29808, %r29809, %r29810 }; 
	// end inline asm
	// begin inline asm
	mma.sync.aligned.m16n8k256.row.col.s32.b1.b1.s32.xor.popc    { %r29821, %r29822, %r29823, %r29824 },    { %r86038, %r86038, %r86038, %r86038 },    { %r86040, %r86040 },            { %r29821, %r29822, %r29823, %r29824 }; 
	// end inline asm
	// begin inline asm
	mma.sync.aligned.m16n8k256.row.col.s32.b1.b1.s32.xor.popc    { %r29835, %r29836, %r29837, %r29838 },    { %r86038, %r86038, %r86038, %r86038 },    { %r86040, %r86040 },            { %r29835, %r29836, %r29837, %r29838 }; 
	// end inline asm
	// begin inline asm
	mma.sync.aligned.m16n8k256.row.col.s32.b1.b1.s32.xor.popc    { %r29807, %r29808, %r29809, %r29810 },    { %r86038, %r86038, %r86038, %r86038 },    { %r86040, %r86040 },            { %r29807, %r29808, %r29809, %r29810 }; 
	// end inline asm
	// begin inline asm
	mma.sync.aligned.m16n8k256.row.col.s32.b1.b1.s32.xor.popc    { %r29821, %r29822, %r29823, %r29824 },    { %r86038, %r86038, %r86038, %r86038 },    { %r86040, %r86040 },            { %r29821, %r29822, %r29823, %r29824 }; 
	// end inline asm
	// begin inline asm
	mma.sync.aligned.m16n8k256.row.col.s32.b1.b1.s32.xor.popc    { %r29835, %r29836, %r29837, %r29838 },    { %r86038, %r86038, %r86038, %r86038 },    { %r86040, %r86040 },            { %r29835, %r29836, %r29837, %r29838 }; 
	// end inline asm
	// begin inline asm
	mma.sync.aligned.m16n8k256.row.col.s32.b1.b1.s32.xor.popc    { %r29807, %r29808, %r29809, %r29810 },    { %r86038, %r86038, %r86038, %r86038 },    { %r86040, %r86040 },            { %r29807, %r29808, %r29809, %r29810 }; 
	// end inline asm
	// begin inline asm
	mma.sync.aligned.m16n8k256.row.col.s32.b1.b1.s32.xor.popc    { %r29821, %r29822, %r29823, %r29824 },    { %r86038, %r86038, %r86038, %r86038 },    { %r86040, %r86040 },            { %r29821, %r29822, %r29823, %r29824 }; 
	// end inline asm
	// begin inline asm
	mma.sync.aligned.m16n8k256.row.col.s32.b1.b1.s32.xor.popc    { %r29835, %r29836, %r29837, %r29838 },    { %r86038, %r86038, %r86038, %r86038 },    { %r86040, %r86040 },            { %r29835, %r29836, %r29837, %r29838 }; 
	// end inline asm
	// begin inline asm
	mma.sync.aligned.m16n8k256.row.col.s32.b1.b1.s32.xor.popc    { %r29807, %r29808, %r29809, %r29810 },    { %r86038, %r86038, %r86038, %r86038 },    { %r86040, %r86040 },            { %r29807, %r29808, %r29809, %r29810 }; 
	// end inline asm
	// begin inline asm
	mma.sync.aligned.m16n8k256.row.col.s32.b1.b1.s32.xor.popc    { %r29821, %r29822, %r29823, %r29824 },    { %r86038, %r86038, %r86038, %r86038 },    { %r86040, %r86040 },            { %r29821, %r29822, %r29823, %r29824 }; 
	// end inline asm
	// begin inline asm
	mma.sync.aligned.m16n8k256.row.col.s32.b1.b1.s32.xor.popc    { %r29835, %r29836, %r29837, %r29838 },    { %r86038, %r86038, %r86038, %r86038 },    { %r86040, %r86040 },            { %r29835, %r29836, %r29837, %r29838 }; 
	// end inline asm
	// begin inline asm
	mma.sync.aligned.m16n8k256.row.col.s32.b1.b1.s32.xor.popc    { %r29807, %r29808, %r29809, %r29810 },    { %r86038, %r86038, %r86038, %r86038 },    { %r86040, %r86040 },            { %r29807, %r29808, %r29809, %r29810 }; 
	// end inline asm
	// begin inline asm
	mma.sync.aligned.m16n8k256.row.col.s32.b1.b1.s32.xor.popc    { %r29821, %r29822, %r29823, %r29824 },    { %r86038, %r86038, %r86038, %r86038 },    { %r86040, %r86040 },            { %r29821, %r29822, %r29823, %r29824 }; 
	// end inline asm
	// begin inline asm
	mma.sync.aligned.m16n8k256.row.col.s32.b1.b1.s32.xor.popc    { %r29835, %r29836, %r29837, %r29838 },    { %r86038, %r86038, %r86038, %r86038 },    { %r86040, %r86040 },            { %r29835, %r29836, %r29837, %r29838 }; 
	// end inline asm
	// begin inline asm
	mma.sync.aligned.m16n8k256.row.col.s32.b1.b1.s32.xor.popc    { %r29807, %r29808, %r29809, %r29810 },    { %r86038, %r86038, %r86038, %r86038 },    { %r86040, %r86040 },            { %r29807, %r29808, %r29809, %r29810 }; 
	// end inline asm
	// begin inline asm
	mma.sync.aligned.m16n8k256.row.col.s32.b1.b1.s32.xor.popc    { %r29821, %r29822, %r29823, %r29824 },    { %r86038, %r86038, %r86038, %r86038 },    { %r86040, %r86040 },            { %r29821, %r29822, %r29823, %r29824 }; 
	// end inline asm
	// begin inline asm
	mma.sync.aligned.m16n8k256.row.col.s32.b1.b1.s32.xor.popc    { %r29835, %r29836, %r29837, %r29838 },    { %r86038, %r86038, %r86038, %r86038 },    { %r86040, %r86040 },            { %r29835, %r29836, %r29837, %r29838 }; 
	// end inline asm
	// begin inline asm
	mma.sync.aligned.m16n8k256.row.col.s32.b1.b1.s32.xor.popc    { %r29807, %r29808, %r29809, %r29810 },    { %r86038, %r86038, %r86038, %r86038 },    { %r86040, %r86040 },            { %r29807, %r29808, %r29809, %r29810 }; 
	// end inline asm
	// begin inline asm
	mma.sync.aligned.m16n8k256.row.col.s32.b1.b1.s32.xor.popc    { %r29821, %r29822, %r29823, %r29824 },    { %r86038, %r86038, %r86038, %r86038 },    { %r86040, %r86040 },            { %r29821, %r29822, %r29823, %r29824 }; 
	// end inline asm
	// begin inline asm
	mma.sync.aligned.m16n8k256.row.col.s32.b1.b1.s32.xor.popc    { %r29835, %r29836, %r29837, %r29838 },    { %r86038, %r86038, %r86038, %r86038 },    { %r86040, %r86040 },            { %r29835, %r29836, %r29837, %r29838 }; 
	// end inline asm
	// begin inline asm
	mma.sync.aligned.m16n8k256.row.col.s32.b1.b1.s32.xor.popc    { %r29807, %r29808, %r29809, %r29810 },    { %r86038, %r86038, %r86038, %r86038 },    { %r86040, %r86040 },            { %r29807, %r29808, %r29809, %r29810 }; 
	// end inline asm
	// begin inline asm
	mma.sync.aligned.m16n8k256.row.col.s32.b1.b1.s32.xor.popc    { %r29821, %r29822, %r29823, %r29824 },    { %r86038, %r86038, %r86038, %r86038 },    { %r86040, %r86040 },            { %r29821, %r29822, %r29823, %r29824 }; 
	// end inline asm
	// begin inline asm
	mma.sync.aligned.m16n8k256.row.col.s32.b1.b1.s32.xor.popc    { %r29835, %r29836, %r29837, %r29838 },    { %r86038, %r86038, %r86038, %r86038 },    { %r86040, %r86040 },            { %r29835, %r29836, %r29837, %r29838 }; 
	// end inline asm
	// begin inline asm
	mma.sync.aligned.m16n8k256.row.col.s32.b1.b1.s32.xor.popc    { %r29807, %r29808, %r29809, %r29810 },    { %r86038, %r86038, %r86038, %r86038 },    { %r86040, %r86040 },            { %r29807, %r29808, %r29809, %r29810 }; 
	// end inline asm
	// begin inline asm
	mma.sync.aligned.m16n8k256.row.col.s32.b1.b1.s32.xor.popc    { %r29821, %r29822, %r29823, %r29824 },    { %r86038, %r86038, %r86038, %r86038 },    { %r86040, %r86040 },            { %r29821, %r29822, %r29823, %r29824 }; 
	// end inline asm
	// begin inline asm
	mma.sync.aligned.m16n8k256.row.col.s32.b1.b1.s32.xor.popc    { %r29835, %r29836, %r29837, %r29838 },    { %r86038, %r86038, %r86038, %r86038 },    { %r86040, %r86040 },            { %r29835, %r29836, %r29837, %r29838 }; 
	// end inline asm
	// begin inline asm
	mma.sync.aligned.m16n8k256.row.col.s32.b1.b1.s32.xor.popc    { %r29807, %r29808, %r29809, %r29810 },    { %r86038, %r86038, %r86038, %r86038 },    { %r86040, %r86040 },            { %r29807, %r29808, %r29809, %r29810 }; 
	// end inline asm
	// begin inline asm
	mma.sync.aligned.m16n8k256.row.col.s32.b1.b1.s32.xor.popc    { %r29821, %r29822, %r29823, %r29824 },    { %r86038, %r86038, %r86038, %r86038 },    { %r86040, %r86040 },            { %r29821, %r29822, %r29823, %r29824 }; 
	// end inline asm
	// begin inline asm
	mma.sync.aligned.m16n8k256.row.col.s32.b1.b1.s32.xor.popc    { %r29835, %r29836, %r29837, %r29838 },    { %r86038, %r86038, %r86038, %r86038 },    { %r86040, %r86040 },            { %r29835, %r29836, %r29837, %r29838 }; 
	// end inline asm
	// begin inline asm
	mma.sync.aligned.m16n8k256.row.col.s32.b1.b1.s32.xor.popc    { %r29807, %r29808, %r29809, %r29810 },    { %r86038, %r86038, %r86038, %r86038 },    { %r86040, %r86040 },            { %r29807, %r29808, %r29809, %r29810 }; 
	// end inline asm
	// begin inline asm
	mma.sync.aligned.m16n8k256.row.col.s32.b1.b1.s32.xor.popc    { %r29821, %r29822, %r29823, %r29824 },    { %r86038, %r86038, %r86038, %r86038 },    { %r86040, %r86040 },            { %r29821, %r29822, %r29823, %r29824 }; 
	// end inline asm
	// begin inline asm
	mma.sync.aligned.m16n8k256.row.col.s32.b1.b1.s32.xor.popc    { %r29835, %r29836, %r29837, %r29838 },    { %r86038, %r86038, %r86038, %r86038 },    { %r86040, %r86040 },            { %r29835, %r29836, %r29837, %r29838 }; 
	// end inline asm
	// begin inline asm
	mma.sync.aligned.m16n8k256.row.col.s32.b1.b1.s32.xor.popc    { %r29807, %r29808, %r29809, %r29810 },    { %r86038, %r86038, %r86038, %r86038 },    { %r86040, %r86040 },            { %r29807, %r29808, %r29809, %r29810 }; 
	// end inline asm
	// begin inline asm
	mma.sync.aligned.m16n8k256.row.col.s32.b1.b1.s32.xor.popc    { %r29821, %r29822, %r29823, %r29824 },    { %r86038, %r86038, %r86038, %r86038 },    { %r86040, %r86040 },            { %r29821, %r29822, %r29823, %r29824 }; 
	// end inline asm
	// begin inline asm
	mma.sync.aligned.m16n8k256.row.col.s32.b1.b1.s32.xor.popc    { %r29835, %r29836, %r29837, %r29838 },    { %r86038, %r86038, %r86038, %r86038 },    { %r86040, %r86040 },            { %r29835, %r29836, %r29837, %r29838 }; 
	// end inline asm
	// begin inline asm
	mma.sync.aligned.m16n8k256.row.col.s32.b1.b1.s32.xor.popc    { %r29807, %r29808, %r29809, %r29810 },    { %r86038, %r86038, %r86038, %r86038 },    { %r86040, %r86040 },            { %r29807, %r29808, %r29809, %r29810 }; 
	// end inline asm
	// begin inline asm
	mma.sync.aligned.m16n8k256.row.col.s32.b1.b1.s32.xor.popc    { %r29821, %r29822, %r29823, %r29824 },    { %r86038, %r86038, %r86038, %r86038 },    { %r86040, %r86040 },            { %r29821, %r29822, %r29823, %r29824 }; 
	// end inline asm
	// begin inline asm
	mma.sync.aligned.m16n8k256.row.col.s32.b1.b1.s32.xor.popc    { %r29835, %r29836, %r29837, %r29838 },    { %r86038, %r86038, %r86038, %r86038 },    { %r86040, %r86040 },            { %r29835, %r29836, %r29837, %r29838 }; 
	// end inline asm
	// begin inline asm
	mma.sync.aligned.m16n8k256.row.col.s32.b1.b1.s32.xor.popc    { %r29807, %r29808, %r29809, %r29810 },    { %r86038, %r86038, %r86038, %r86038 },    { %r86040, %r86040 },            { %r29807, %r29808, %r29809, %r29810 }; 
	// end inline asm
	// begin inline asm
	mma.sync.aligned.m16n8k256.row.col.s32.b1.b1.s32.xor.popc    { %r29821, %r29822, %r29823, %r29824 },    { %r86038, %r86038, %r86038, %r86038 },    { %r86040, %r86040 },            { %r29821, %r29822, %r29823, %r29824 }; 
	// end inline asm
	// begin inline asm
	mma.sync.aligned.m16n8k256.row.col.s32.b1.b1.s32.xor.popc    { %r29835, %r29836, %r29837, %r29838 },    { %r86038, %r86038, %r86038, %r86038 },    { %r86040, %r86040 },            { %r29835, %r29836, %r29837, %r29838 }; 
	// end inline asm
	// begin inline asm
	mma.sync.aligned.m16n8k256.row.col.s32.b1.b1.s32.xor.popc    { %r29807, %r29808, %r29809, %r29810 },    { %r86038, %r86038, %r86038, %r86038 },    { %r86040, %r86040 },            { %r29807, %r29808, %r29809, %r29810 }; 
	// end inline asm
	// begin inline asm
	mma.sync.aligned.m16n8k256.row.col.s32.b1.b1.s32.xor.popc    { %r29821, %r29822, %r29823, %r29824 },    { %r86038, %r86038, %r86038, %r86038 },    { %r86040, %r86040 },            { %r29821, %r29822, %r29823, %r29824 }; 
	// end inline asm
	// begin inline asm
	mma.sync.aligned.m16n8k256.row.col.s32.b1.b1.s32.xor.popc    { %r29835, %r29836, %r29837, %r29838 },    { %r86038, %r86038, %r86038, %r86038 },    { %r86040, %r86040 },            { %r29835, %r29836, %r29837, %r29838 }; 
	// end inline asm
	// begin inline asm
	mma.sync.aligned.m16n8k256.row.col.s32.b1.b1.s32.xor.popc    { %r29807, %r29808, %r29809, %r29810 },    { %r86038, %r86038, %r86038, %r86038 },    { %r86040, %r86040 },            { %r29807, %r29808, %r29809, %r29810 }; 
	// end inline asm
	// begin inline asm
	mma.sync.aligned.m16n8k256.row.col.s32.b1.b1.s32.xor.popc    { %r29821, %r29822, %r29823, %r29824 },    { %r86038, %r86038, %r86038, %r86038 },    { %r86040, %r86040 },            { %r29821, %r29822, %r29823, %r29824 }; 
	// end inline asm
	// begin inline asm
	mma.sync.aligned.m16n8k256.row.col.s32.b1.b1.s32.xor.popc    { %r29835, %r29836, %r29837, %r29838 },    { %r86038, %r86038, %r86038, %r86038 },    { %r86040, %r86040 },            { %r29835, %r29836, %r29837, %r29838 }; 
	// end inline asm
	// begin inline asm
	mma.sync.aligned.m16n8k256.row.col.s32.b1.b1.s32.xor.popc    { %r29807, %r29808, %r29809, %r29810 },    { %r86038, %r86038, %r86038, %r86038 },    { %r86040, %r86040 },            { %r29807, %r29808, %r29809, %r29810 }; 
	// end inline asm
	// begin inline asm
	mma.sync.aligned.m16n8k256.row.col.s32.b1.b1.s32.xor.popc    { %r29821, %r29822, %r29823, %r29824 },    { %r86038, %r86038, %r86038, %r86038 },    { %r86040, %r86040 },            { %r29821, %r29822, %r29823, %r29824 }; 
	// end inline asm
	// begin inline asm
	mma.sync.aligned.m16n8k256.row.col.s32.b1.b1.s32.xor.popc    { %r29835, %r29836, %r29837, %r29838 },    { %r86038, %r86038, %r86038, %r86038 },    { %r86040, %r86040 },            { %r29835, %r29836, %r29837, %r29838 }; 
	// end inline asm
	// begin inline asm
	mma.sync.aligned.m16n8k256.row.col.s32.b1.b1.s32.xor.popc    { %r29807, %r29808, %r29809, %r29810 },    { %r86038, %r86038, %r86038, %r86038 },    { %r86040, %r86040 },            { %r29807, %r29808, %r29809, %r29810 }; 
	// end inline asm
	// begin inline asm
	mma.sync.aligned.m16n8k256.row.col.s32.b1.b1.s32.xor.popc    { %r29821, %r29822, %r29823, %r29824 },    { %r86038, %r86038, %r86038, %r86038 },    { %r86040, %r86040 },            { %r29821, %r29822, %r29823, %r29824 }; 
	// end inline asm
	// begin inline asm
	mma.sync.aligned.m16n8k256.row.col.s32.b1.b1.s32.xor.popc    { %r29835, %r29836, %r29837, %r29838 },    { %r86038, %r86038, %r86038, %r86038 },    { %r86040, %r86040 },            { %r29835, %r29836, %r29837, %r29838 }; 
	// end inline asm
	// begin inline asm
	mma.sync.aligned.m16n8k256.row.col.s32.b1.b1.s32.xor.popc    { %r29807, %r29808, %r29809, %r29810 },    { %r86038, %r86038, %r86038, %r86038 },    { %r86040, %r86040 },            { %r29807, %r29808, %r29809, %r29810 }; 
	// end inline asm
	// begin inline asm
	mma.sync.aligned.m16n8k256.row.col.s32.b1.b1.s32.xor.popc    { %r29821, %r29822, %r29823, %r29824 },    { %r86038, %r86038, %r86038, %r86038 },    { %r86040, %r86040 },            { %r29821, %r29822, %r29823, %r29824 }; 
	// end inline asm
	// begin inline asm
	mma.sync.aligned.m16n8k256.row.col.s32.b1.b1.s32.xor.popc    { %r29835, %r29836, %r29837, %r29838 },    { %r86038, %r86038, %r86038, %r86038 },    { %r86040, %r86040 },            { %r29835, %r29836, %r29837, %r29838 }; 
	// end inline asm
	// begin inline asm
	mma.sync.aligned.m16n8k256.row.col.s32.b1.b1.s32.xor.popc    { %r29807, %r29808, %r29809, %r29810 },    { %r86038, %r86038, %r86038, %r86038 },    { %r86040, %r86040 },            { %r29807, %r29808, %r29809, %r29810 }; 
	// end inline asm
	// begin inline asm
	mma.sync.aligned.m16n8k256.row.col.s32.b1.b1.s32.xor.popc    { %r29821, %r29822, %r29823, %r29824 },    { %r86038, %r86038, %r86038, %r86038 },    { %r86040, %r86040 },            { %r29821, %r29822, %r29823, %r29824 }; 
	// end inline asm
	// begin inline asm
	mma.sync.aligned.m16n8k256.row.col.s32.b1.b1.s32.xor.popc    { %r29835, %r29836, %r29837, %r29838 },    { %r86038, %r86038, %r86038, %r86038 },    { %r86040, %r86040 },            { %r29835, %r29836, %r29837, %r29838 }; 
	// end inline asm
	// begin inline asm
	mma.sync.aligned.m16n8k256.row.col.s32.b1.b1.s32.xor.popc    { %r29807, %r29808, %r29809, %r29810 },    { %r86038, %r86038, %r86038, %r86038 },    { %r86040, %r86040 },            { %r29807, %r29808, %r29809, %r29810 }; 
	// end inline asm
	// begin inline asm
	mma.sync.aligned.m16n8k256.row.col.s32.b1.b1.s32.xor.popc    { %r29821, %r29822, %r29823, %r29824 },    { %r86038, %r86038, %r86038, %r86038 },    { %r86040, %r86040 },            { %r29821, %r29822, %r29823, %r29824 }; 
	// end inline asm
	// begin inline asm
	mma.sync.aligned.m16n8k256.row.col.s32.b1.b1.s32.xor.popc    { %r29835, %r29836, %r29837, %r29838 },    { %r86038, %r86038, %r86038, %r86038 },    { %r86040, %r86040 },            { %r29835, %r29836, %r29837, %r29838 }; 
	// end inline asm
	// begin inline asm
	mma.sync.aligned.m16n8k256.row.col.s32.b1.b1.s32.xor.popc    { %r29807, %r29808, %r29809, %r29810 },    { %r86038, %r86038, %r86038, %r86038 },    { %r86040, %r86040 },            { %r29807, %r29808, %r29809, %r29810 }; 
	// end inline asm
	// begin inline asm
	mma.sync.aligned.m16n8k256.row.col.s32.b1.b1.s32.xor.popc    { %r29821, %r29822, %r29823, %r29824 },    { %r86038, %r86038, %r86038, %r86038 },    { %r86040, %r86040 },            { %r29821, %r29822, %r29823, %r29824 }; 
	// end inline asm
	// begin inline asm
	mma.sync.aligned.m16n8k256.row.col.s32.b1.b1.s32.xor.popc    { %r29835, %r29836, %r29837, %r29838 },    { %r86038, %r86038, %r86038, %r86038 },    { %r86040, %r86040 },            { %r29835, %r29836, %r29837, %r29838 }; 
	// end inline asm
	// begin inline asm
	mma.sync.aligned.m16n8k256.row.col.s32.b1.b1.s32.xor.popc    { %r29807, %r29808, %r29809, %r29810 },    { %r86038, %r86038, %r86038, %r86038 },    { %r86040, %r86040 },            { %r29807, %r29808, %r29809, %r29810 }; 
	// end inline asm
	// begin inline asm
	mma.sync.aligned.m16n8k256.row.col.s32.b1.b1.s32.xor.popc    { %r29821, %r29822, %r29823, %r29824 },    { %r86038, %r86038, %r86038, %r86038 },    { %r86040, %r86040 },            { %r29821, %r29822, %r29823, %r29824 }; 
	// end inline asm
	// begin inline asm
	mma.sync.aligned.m16n8k256.row.col.s32.b1.b1.s32.xor.popc    { %r29835, %r29836, %r29837, %r29838 },    { %r86038, %r86038, %r86038, %r86038 },    { %r86040, %r86040 },            { %r29835, %r29836, %r29837, %r29838 }; 
	// end inline asm
	// begin inline asm
	mma.sync.aligned.m16n8k256.row.col.s32.b1.b1.s32.xor.popc    { %r29807, %r29808, %r29809, %r29810 },    { %r86038, %r86038, %r86038, %r86038 },    { %r86040, %r86040 },            { %r29807, %r29808, %r29809, %r29810 }; 
	// end inline asm
	// begin inline asm
	mma.sync.aligned.m16n8k256.row.col.s32.b1.b1.s32.xor.popc    { %r29821, %r29822, %r29823, %r29824 },    { %r86038, %r86038, %r86038, %r86038 },    { %r86040, %r86040 },            { %r29821, %r29822, %r29823, %r29824 }; 
	// end inline asm
	// begin inline asm
	mma.sync.aligned.m16n8k256.row.col.s32.b1.b1.s32.xor.popc    { %r29835, %r29836, %r29837, %r29838 },    { %r86038, %r86038, %r86038, %r86038 },    { %r86040, %r86040 },            { %r29835, %r29836, %r29837, %r29838 }; 
	// end inline asm
	// begin inline asm
	mma.sync.aligned.m16n8k256.row.col.s32.b1.b1.s32.xor.popc    { %r29807, %r29808, %r29809, %r29810 },    { %r86038, %r86038, %r86038, %r86038 },    { %r86040, %r86040 },            { %r29807, %r29808, %r29809, %r29810 }; 
	// end inline asm
	// begin inline asm
	mma.sync.aligned.m16n8k256.row.col.s32.b1.b1.s32.xor.popc    { %r29821, %r29822, %r29823, %r29824 },    { %r86038, %r86038, %r86038, %r86038 },    { %r86040, %r86040 },            { %r29821, %r29822, %r29823, %r29824 }; 
	// end inline asm
	// begin inline asm
	mma.sync.aligned.m16n8k256.row.col.s32.b1.b1.s32.xor.popc    { %r29835, %r29836, %r29837, %r29838 },    { %r86038, %r86038, %r86038, %r86038 },    { %r86040, %r86040 },            { %r29835, %r29836, %r29837, %r29838 }; 
	// end inline asm
	// begin inline asm
	mma.sync.aligned.m16n8k256.row.col.s32.b1.b1.s32.xor.popc    { %r29807, %r29808, %r29809, %r29810 },    { %r86038, %r86038, %r86038, %r86038 },    { %r86040, %r86040 },            { %r29807, %r29808, %r29809, %r29810 }; 
	// end inline asm
	// begin inline asm
	mma.sync.aligned.m16n8k256.row.col.s32.b1.b1.s32.xor.popc    { %r29821, %r29822, %r29823, %r29824 },    { %r86038, %r86038, %r86038, %r86038 },    { %r86040, %r86040 },            { %r29821, %r29822, %r29823, %r29824 }; 
	// end inline asm
	// begin inline asm
	mma.sync.aligned.m16n8k256.row.col.s32.b1.b1.s32.xor.popc    { %r29835, %r29836, %r29837, %r29838 },    { %r86038, %r86038, %r86038, %r86038 },    { %r86040, %r86040 },            { %r29835, %r29836, %r29837, %r29838 }; 
	// end inline asm
	// begin inline asm
	mma.sync.aligned.m16n8k256.row.col.s32.b1.b1.s32.xor.popc    { %r29807, %r29808, %r29809, %r29810 },    { %r86038, %r86038, %r86038, %r86038 },    { %r86040, %r86040 },            { %r29807, %r29808, %r29809, %r29810 }; 
	// end inline asm
	// begin inline asm
	mma.sync.aligned.m16n8k256.row.col.s32.b1.b1.s32.xor.popc    { %r29821, %r29822, %r29823, %r29824 },    { %r86038, %r86038, %r86038, %r86038 },    { %r86040, %r86040 },            { %r29821, %r29822, %r29823, %r29824 }; 
	// end inline asm
	// begin inline asm
	mma.sync.aligned.m16n8k256.row.col.s32.b1.b1.s32.xor.popc    { %r29835, %r29836, %r29837, %r29838 },    { %r86038, %r86038, %r86038, %r86038 },    { %r86040, %r86040 },            { %r29835, %r29836, %r29837, %r29838 }; 
	// end inline asm
	// begin inline asm
	mma.sync.aligned.m16n8k256.row.col.s32.b1.b1.s32.xor.popc    { %r29807, %r29808, %r29809, %r29810 },    { %r86038, %r86038, %r86038, %r86038 },    { %r86040, %r86040 },            { %r29807, %r29808, %r29809, %r29810 }; 
	// end inline asm
	// begin inline asm
	mma.sync.aligned.m16n8k256.row.col.s32.b1.b1.s32.xor.popc    { %r29821, %r29822, %r29823, %r29824 },    { %r86038, %r86038, %r86038, %r86038 },    { %r86040, %r86040 },            { %r29821, %r29822, %r29823, %r29824 }; 
	// end inline asm
	// begin inline asm
	mma.sync.aligned.m16n8k256.row.col.s32.b1.b1.s32.xor.popc    { %r29835, %r29836, %r29837, %r29838 },    { %r86038, %r86038, %r86038, %r86038 },    { %r86040, %r86040 },            { %r29835, %r29836, %r29837, %r29838 }; 
	// end inline asm
	// begin inline asm
	mma.sync.aligned.m16n8k256.row.col.s32.b1.b1.s32.xor.popc    { %r29807, %r29808, %r29809, %r29810 },    { %r86038, %r86038, %r86038, %r86038 },    { %r86040, %r86040 },            { %r29807, %r29808, %r29809, %r29810 }; 
	// end inline asm
	// begin inline asm
	mma.sync.aligned.m16n8k256.row.col.s32.b1.b1.s32.xor.popc    { %r29821, %r29822, %r29823, %r29824 },    { %r86038, %r86038, %r86038, %r86038 },    { %r86040, %r86040 },            { %r29821, %r29822, %r29823, %r29824 }; 
	// end inline asm
	// begin inline asm
	mma.sync.aligned.m16n8k256.row.col.s32.b1.b1.s32.xor.popc    { %r29835, %r29836, %r29837, %r29838 },    { %r86038, %r86038, %r86038, %r86038 },    { %r86040, %r86040 },            { %r29835, %r29836, %r29837, %r29838 }; 
	// end inline asm
	// begin inline asm
	mma.sync.aligned.m16n8k256.row.col.s32.b1.b1.s32.xor.popc    { %r29807, %r29808, %r29809, %r29810 },    { %r86038, %r86038, %r86038, %r86038 },    { %r86040, %r86040 },            { %r29807, %r29808, %r29809, %r29810 }; 
	// end inline asm
	// begin inline asm
	mma.sync.aligned.m16n8k256.row.col.s32.b1.b1.s32.xor.popc    { %r29821, %r29822, %r29823, %r29824 },    { %r86038, %r86038, %r86038, %r86038 },    { %r86040, %r86040 },            { %r29821, %r29822, %r29823, %r29824 }; 
	// end inline asm
	// begin inline asm
	mma.sync.aligned.m16n8k256.row.col.s32.b1.b1.s32.xor.popc    { %r29835, %r29836, %r29837, %r29838 },    { %r86038, %r86038, %r86038, %r86038 },    { %r86040, %r86040 },            { %r29835, %r29836, %r29837, %r29838 }; 
	// end inline asm
	// begin inline asm
	mma.sync.aligned.m16n8k256.row.col.s32.b1.b1.s32.xor.popc    { %r29807, %r29808, %r29809, %r29810 },    { %r86038, %r86038, %r86038, %r86038 },    { %r86040, %r86040 },            { %r29807, %r29808, %r29809, %r29810 }; 
	// end inline asm
	// begin inline asm
	mma.sync.aligned.m16n8k256.row.col.s32.b1.b1.s32.xor.popc    { %r29821, %r29822, %r29823, %r29824 },    { %r86038, %r86038, %r86038, %r86038 },    { %r86040, %r86040 },            { %r29821, %r29822, %r29823, %r29824 }; 
	// end inline asm
	// begin inline asm
	mma.sync.aligned.m16n8k256.row.col.s32.b1.b1.s32.xor.popc    { %r29835, %r29836, %r29837, %r29838 },    { %r86038, %r86038, %r86038, %r86038 },    { %r86040, %r86040 },            { %r29835, %r29836, %r29837, %r29838 }; 
	// end inline asm
	// begin inline asm
	mma.sync.aligned.m16n8k256.row.col.s32.b1.b1.s32.xor.popc    { %r29807, %r29808, %r29809, %r29810 },    { %r86038, %r86038, %r86038, %r86038 },    { %r86040, %r86040 },            { %r29807, %r29808, %r29809, %r29810 }; 
	// end inline asm
	// begin inline asm
	mma.sync.aligned.m16n8k256.row.col.s32.b1.b1.s32.xor.popc    { %r29821, %r29822, %r29823, %r29824 },    { %r86038, %r86038, %r86038, %r86038 },    { %r86040, %r86040 },            { %r29821, %r29822, %r29823, %r29824 }; 
	// end inline asm
	// begin inline asm
	mma.sync.aligned.m16n8k256.row.col.s32.b1.b1.s32.xor.popc    { %r29835, %r29836, %r29837, %r29838 },    { %r86038, %r86038, %r86038, %r86038 },    { %r86040, %r86040 },            { %r29835, %r29836, %r29837, %r29838 }; 
	// end inline asm
	// begin inline asm
	mma.sync.aligned.m16n8k256.row.col.s32.b1.b1.s32.xor.popc    { %r29807, %r29808, %r29809, %r29810 },    { %r86038, %r86038, %r86038, %r86038 },    { %r86040, %r86040 },            { %r29807, %r29808, %r29809, %r29810 }; 
	// end inline asm
	// begin inline asm
	mma.sync.aligned.m16n8k256.row.col.s32.b1.b1.s32.xor.popc    { %r29821, %r29822, %r29823, %r29824 },    { %r86038, %r86038, %r86038, %r86038 },    { %r86040, %r86040 },            { %r29821, %r29822, %r29823, %r29824 }; 
	// end inline asm
	// begin inline asm
	mma.sync.aligned.m16n8k256.row.col.s32.b1.b1.s32.xor.popc    { %r29835, %r29836, %r29837, %r29838 },    { %r86038, %r86038, %r86038, %r86038 },    { %r86040, %r86040 },            { %r29835, %r29836, %r29837, %r29838 }; 
	// end inline asm
	// begin inline asm
	mma.sync.aligned.m16n8k256.row.col.s32.b1.b1.s32.xor.popc    { %r29807, %r29808, %r29809, %r29810 },    { %r86038, %r86038, %r86038, %r86038 },    { %r86040, %r86040 },            { %r29807, %r29808, %r29809, %r29810 }; 
	// end inline asm
	// begin inline asm
	mma.sync.aligned.m16n8k256.row.col.s32.b1.b1.s32.xor.popc    { %r29821, %r29822, %r29823, %r29824 },    { %r86038, %r86038, %r86038, %r86038 },    { %r86040, %r86040 },            { %r29821, %r29822, %r29823, %r29824 }; 
	// end inline asm
	// begin inline asm
	mma.sync.aligned.m16n8k256.row.col.s32.b1.b1.s32.xor.popc    { %r29835, %r29836, %r29837, %r29838 },    { %r86038, %r86038, %r86038, %r86038 },    { %r86040, %r86040 },            { %r29835, %r29836, %r29837, %r29838 }; 
	// end inline asm
	// begin inline asm
	mma.sync.aligned.m16n8k256.row.col.s32.b1.b1.s32.xor.popc    { %r29807, %r29808, %r29809, %r29810 },    { %r86038, %r86038, %r86038, %r86038 },    { %r86040, %r86040 },            { %r29807, %r29808, %r29809, %r29810 }; 
	// end inline asm
	// begin inline asm
	mma.sync.aligned.m16n8k256.row.col.s32.b1.b1.s32.xor.popc    { %r29821, %r29822, %r29823, %r29824 },    { %r86038, %r86038, %r86038, %r86038 },    { %r86040, %r86040 },            { %r29821, %r29822, %r29823, %r29824 }; 
	// end inline asm
	// begin inline asm
	mma.sync.aligned.m16n8k256.row.col.s32.b1.b1.s32.xor.popc    { %r29835, %r29836, %r29837, %r29838 },    { %r86038, %r86038, %r86038, %r86038 },    { %r86040, %r86040 },            { %r29835, %r29836, %r29837, %r29838 }; 
	// end inline asm
	// begin inline asm
	mma.sync.aligned.m16n8k256.row.col.s32.b1.b1.s32.xor.popc    { %r29807, %r29808, %r29809, %r29810 },    { %r86038, %r86038, %r86038, %r86038 },    { %r86040, %r86040 },            { %r29807, %r29808, %r29809, %r29810 }; 
	// end inline asm
	// begin inline asm
	mma.sync.aligned.m16n8k256.row.col.s32.b1.b1.s32.xor.popc    { %r29821, %r29822, %r29823, %r29824 },    { %r86038, %r86038, %r86038, %r86038 },    { %r86040, %r86040 },            { %r29821, %r29822, %r29823, %r29824 }; 
	// end inline asm
	// begin inline asm
	mma.sync.aligned.m16n8k256.row.col.s32.b1.b1.s32.xor.popc    { %r29835, %r29836, %r29837, %r29838 },    { %r86038, %r86038, %r86038, %r86038 },    { %r86040, %r86040 },            { %r29835, %r29836, %r29837, %r29838 }; 
	// end inline asm
	// begin inline asm
	mma.sync.aligned.m16n8k256.row.col.s32.b1.b1.s32.xor.popc    { %r29807, %r29808, %r29809, %r29810 },    { %r86038, %r86038, %r86038, %r86038 },    { %r86040, %r86040 },            { %r29807, %r29808, %r29809, %r29810 }; 
	// end inline asm
	// begin inline asm
	mma.sync.aligned.m16n8k256.row.col.s32.b1.b1.s32.xor.popc    { %r29821, %r29822, %r29823, %r29824 },    { %r86038, %r86038, %r86038, %r86038 },    { %r86040, %r86040 },            { %r29821, %r29822, %r29823, %r29824 }; 
	// end inline asm
	// begin inline asm
	mma.sync.aligned.m16n8k256.row.col.s32.b1.b1.s32.xor.popc    { %r29835, %r29836, %r29837, %r29838 },    { %r86038, %r86038, %r86038, %r86038 },    { %r86040, %r86040 },            { %r29835, %r29836, %r29837, %r29838 }; 
	// end inline asm
	// begin inline asm
	mma.sync.aligned.m16n8k256.row.col.s32.b1.b1.s32.xor.popc    { %r29807, %r29808, %r29809, %r29810 },    { %r86038, %r86038, %r86038, %r86038 },    { %r86040, %r86040 },            { %r29807, %r29808, %r29809, %r29810 }; 
	// end inline asm
	// begin inline asm
	mma.sync.aligned.m16n8k256.row.col.s32.b1.b1.s32.xor.popc    { %r29821, %r29822, %r29823, %r29824 },    { %r86038, %r86038, %r86038, %r86038 },    { %r86040, %r86040 },            { %r29821, %r29822, %r29823, %r29824 }; 
	// end inline asm
	// begin inline asm
	mma.sync.aligned.m16n8k256.row.col.s32.b1.b1.s32.xor.popc    { %r29835, %r29836, %r29837, %r29838 },    { %r86038, %r86038, %r86038, %r86038 },    { %r86040, %r86040 },            { %r29835, %r29836, %r29837, %r29838 }; 
	// end inline asm
	// begin inline asm
	mma.sync.aligned.m16n8k256.row.col.s32.b1.b1.s32.xor.popc    { %r29807, %r29808, %r29809, %r29810 },    { %r86038, %r86038, %r86038, %r86038 },    { %r86040, %r86040 },            { %r29807, %r29808, %r29809, %r29810 }; 
	// end inline asm
	// begin inline asm
	mma.sync.aligned.m16n8k256.row.col.s32.b1.b1.s32.xor.popc    { %r29821, %r29822, %r29823, %r29824 },    { %r86038, %r86038, %r86038, %r86038 },    { %r86040, %r86040 },            { %r29821, %r29822, %r29823, %r29824 }; 
	// end inline asm
	// begin inline asm
	mma.sync.aligned.m16n8k256.row.col.s32.b1.b1.s32.xor.popc    { %r29835, %r29836, %r29837, %r29838 },    { %r86038, %r86038, %r86038, %r86038 },    { %r86040, %r86040 },            { %r29835, %r29836, %r29837, %r29838 }; 
	// end inline asm
	// begin inline asm
	mma.sync.aligned.m16n8k256.row.col.s32.b1.b1.s32.xor.popc    { %r29807, %r29808, %r29809, %r29810 },    { %r86038, %r86038, %r86038, %r86038 },    { %r86040, %r86040 },            { %r29807, %r29808, %r29809, %r29810 }; 
	// end inline asm
	// begin inline asm
	mma.sync.aligned.m16n8k256.row.col.s32.b1.b1.s32.xor.popc    { %r29821, %r29822, %r29823, %r29824 },    { %r86038, %r86038, %r86038, %r86038 },    { %r86040, %r86040 },            { %r29821, %r29822, %r29823, %r29824 }; 
	// end inline asm
	// begin inline asm
	mma.sync.aligned.m16n8k256.row.col.s32.b1.b1.s32.xor.popc    { %r29835, %r29836, %r29837, %r29838 },    { %r86038, %r86038, %r86038, %r86038 },    { %r86040, %r86040 },            { %r29835, %r29836, %r29837, %r29838 }; 
	// end inline asm
	// begin inline asm
	mma.sync.aligned.m16n8k256.row.col.s32.b1.b1.s32.xor.popc    { %r29807, %r29808, %r29809, %r29810 },    { %r86038, %r86038, %r86038, %r86038 },    { %r86040, %r86040 },            { %r29807, %r29808, %r29809, %r29810 }; 
	// end inline asm
	// begin inline asm
	mma.sync.aligned.m16n8k256.row.col.s32.b1.b1.s32.xor.popc    { %r29821, %r29822, %r29823, %r29824 },    { %r86038, %r86038, %r86038, %r86038 },    { %r86040, %r86040 },            { %r29821, %r29822, %r29823, %r29824 }; 
	// end inline asm
	// begin inline asm
	mma.sync.aligned.m16n8k256.row.col.s32.b1.b1.s32.xor.popc    { %r29835, %r29836, %r29837, %r29838 },    { %r86038, %r86038, %r86038, %r86038 },    { %r86040, %r86040 },            { %r29835, %r29836, %r29837, %r29838 }; 
	// end inline asm
	// begin inline asm
	mma.sync.aligned.m16n8k256.row.col.s32.b1.b1.s32.xor.popc    { %r29807, %r29808, %r29809, %r29810 },    { %r86038, %r86038, %r86038, %r86038 },    { %r86040, %r86040 },            { %r29807, %r29808, %r29809, %r29810 }; 
	// end inline asm
	// begin inline asm
	mma.sync.aligned.m16n8k256.row.col.s32.b1.b1.s32.xor.popc    { %r29821, %r29822, %r29823, %r29824 },    { %r86038, %r86038, %r86038, %r86038 },    { %r86040, %r86040 },            { %r29821, %r29822, %r29823, %r29824 }; 
	// end inline asm
	// begin inline asm
	mma.sync.aligned.m16n8k256.row.col.s32.b1.b1.s32.xor.popc    { %r29835, %r29836, %r29837, %r29838 },    { %r86038, %r86038, %r86038, %r86038 },    { %r86040, %r86040 },            { %r29835, %r29836, %r29837, %r29838 }; 
	// end inline asm
	// begin inline asm
	mma.sync.aligned.m16n8k256.row.col.s32.b1.b1.s32.xor.popc    { %r29807, %r29808, %r29809, %r29810 },    { %r86038, %r86038, %r86038, %r86038 },    { %r86040, %r86040 },            { %r29807, %r29808, %r29809, %r29810 }; 
	// end inline asm
	// begin inline asm
	mma.sync.aligned.m16n8k256.row.col.s32.b1.b1.s32.xor.popc    { %r29821, %r29822, %r29823, %r29824 },    { %r86038, %r86038, %r86038, %r86038 },    { %r86040, %r86040 },            { %r29821, %r29822, %r29823, %r29824 }; 
	// end inline asm
	// begin inline asm
	mma.sync.aligned.m16n8k256.row.col.s32.b1.b1.s32.xor.popc    { %r29835, %r29836, %r29837, %r29838 },    { %r86038, %r86038, %r86038, %r86038 },    { %r86040, %r86040 },            { %r29835, %r29836, %r29837, %r29838 }; 
	// end inline asm
	// begin inline asm
	mma.sync.aligned.m16n8k256.row.col.s32.b1.b1.s32.xor.popc    { %r29807, %r29808, %r29809, %r29810 },    { %r86038, %r86038, %r86038, %r86038 },    { %r86040, %r86040 },            { %r29807, %r29808, %r29809, %r29810 }; 
	// end inline asm
	// begin inline asm
	mma.sync.aligned.m16n8k256.row.col.s32.b1.b1.s32.xor.popc    { %r29821, %r29822, %r29823, %r29824 },    { %r86038, %r86038, %r86038, %r86038 },    { %r86040, %r86040 },            { %r29821, %r29822, %r29823, %r29824 }; 
	// end inline asm
	// begin inline asm
	mma.sync.aligned.m16n8k256.row.col.s32.b1.b1.s32.xor.popc    { %r29835, %r29836, %r29837, %r29838 },    { %r86038, %r86038, %r86038, %r86038 },    { %r86040, %r86040 },            { %r29835, %r29836, %r29837, %r29838 }; 
	// end inline asm
	// begin inline asm
	mma.sync.aligned.m16n8k256.row.col.s32.b1.b1.s32.xor.popc    { %r29807, %r29808, %r29809, %r29810 },    { %r86038, %r86038, %r86038, %r86038 },    { %r86040, %r86040 },            { %r29807, %r29808, %r29809, %r29810 }; 
	// end inline asm
	// begin inline asm
	mma.sync.aligned.m16n8k256.row.col.s32.b1.b1.s32.xor.popc    { %r29821, %r29822, %r29823, %r29824 },    { %r86038, %r86038, %r86038, %r86038 },    { %r86040, %r86040 },            { %r29821, %r29822, %r29823, %r29824 }; 
	// end inline asm
	// begin inline asm
	mma.sync.aligned.m16n8k256.row.col.s32.b1.b1.s32.xor.popc    { %r29835, %r29836, %r29837, %r29838 },    { %r86038, %r86038, %r86038, %r86038 },    { %r86040, %r86040 },            { %r29835, %r29836, %r29837, %r29838 }; 
	// end inline asm
	// begin inline asm
	mma.sync.aligned.m16n8k256.row.col.s32.b1.b1.s32.xor.popc    { %r29807, %r29808, %r29809, %r29810 },    { %r86038, %r86038, %r86038, %r86038 },    { %r86040, %r86040 },            { %r29807, %r29808, %r29809, %r29810 }; 
	// end inline asm
	// begin inline asm
	mma.sync.aligned.m16n8k256.row.col.s32.b1.b1.s32.xor.popc    { %r29821, %r29822, %r29823, %r29824 },    { %r86038, %r86038, %r86038, %r86038 },    { %r86040, %r86040 },            { %r29821, %r29822, %r29823, %r29824 }; 
	// end inline asm
	// begin inline asm
	mma.sync.aligned.m16n8k256.row.col.s32.b1.b1.s32.xor.popc    { %r29835, %r29836, %r29837, %r29838 },    { %r86038, %r86038, %r86038, %r86038 },    { %r86040, %r86040 },            { %r29835, %r29836, %r29837, %r29838 }; 
	// end inline asm
	// begin inline asm
	mma.sync.aligned.m16n8k256.row.col.s32.b1.b1.s32.xor.popc    { %r29807, %r29808, %r29809, %r29810 },    { %r86038, %r86038, %r86038, %r86038 },    { %r86040, %r86040 },            { %r29807, %r29808, %r29809, %r29810 }; 
	// end inline asm
	// begin inline asm
	mma.sync.aligned.m16n8k256.row.col.s32.b1.b1.s32.xor.popc    { %r29821, %r29822, %r29823, %r29824 },    { %r86038, %r86038, %r86038, %r86038 },    { %r86040, %r86040 },            { %r29821, %r29822, %r29823, %r29824 }; 
	// end inline asm
	// begin inline asm
	mma.sync.aligned.m16n8k256.row.col.s32.b1.b1.s32.xor.popc    { %r29835, %r29836, %r29837, %r29838 },    { %r86038, %r86038, %r86038, %r86038 },    { %r86040, %r86040 },            { %r29835, %r29836, %r29837, %r29838 }; 
	// end inline asm
	// begin inline asm
	mma.sync.aligned.m16n8k256.row.col.s32.b1.b1.s32.xor.popc    { %r29807, %r29808, %r29809, %r29810 },    { %r86038, %r86038, %r86038, %r86038 },    { %r86040, %r86040 },            { %r29807, %r29808, %r29809, %r29810 }; 
	// end inline asm
	// begin inline asm
	mma.sync.aligned.m16n8k256.row.col.s32.b1.b1.s32.xor.popc    { %r29821, %r29822, %r29823, %r29824 },    { %r86038, %r86038, %r86038, %r86038 },    { %r86040, %r86040 },            { %r29821, %r29822, %r29823, %r29824 }; 
	// end inline asm
	// begin inline asm
	mma.sync.aligned.m16n8k256.row.col.s32.b1.b1.s32.xor.popc    { %r29835, %r29836, %r29837, %r29838 },    { %r86038, %r86038, %r86038, %r86038 },    { %r86040, %r86040 },            { %r29835, %r29836, %r29837, %r29838 }; 
	// end inline asm
	// begin inline asm
	mma.sync.aligned.m16n8k256.row.col.s32.b1.b1.s32.xor.popc    { %r29807, %r29808, %r29809, %r29810 },    { %r86038, %r86038, %r86038, %r86038 },    { %r86040, %r86040 },            { %r29807, %r29808, %r29809, %r29810 }; 
	// end inline asm
	// begin inline asm
	mma.sync.aligned.m16n8k256.row.col.s32.b1.b1.s32.xor.popc    { %r29821, %r29822, %r29823, %r29824 },    { %r86038, %r86038, %r86038, %r86038 },    { %r86040, %r86040 },            { %r29821, %r29822, %r29823, %r29824 }; 
	// end inline asm
	// begin inline asm
	mma.sync.aligned.m16n8k256.row.col.s32.b1.b1.s32.xor.popc    { %r29835, %r29836, %r29837, %r29838 },    { %r86038, %r86038, %r86038, %r86038 },    { %r86040, %r86040 },            { %r29835, %r29836, %r29837, %r29838 }; 
	// end inline asm
	// begin inline asm
	mma.sync.aligned.m16n8k256.row.col.s32.b1.b1.s32.xor.popc    { %r29807, %r29808, %r29809, %r29810 },    { %r86038, %r86038, %r86038, %r86038 },    { %r86040, %r86040 },            { %r29807, %r29808, %r29809, %r29810 }; 
	// end inline asm
	// begin inline asm
	mma.sync.aligned.m16n8k256.row.col.s32.b1.b1.s32.xor.popc    { %r29821, %r29822, %r29823, %r29824 },    { %r86038, %r86038, %r86038, %r86038 },    { %r86040, %r86040 },            { %r29821, %r29822, %r29823, %r29824 }; 
	// end inline asm
	// begin inline asm
	mma.sync.aligned.m16n8k256.row.col.s32.b1.b1.s32.xor.popc    { %r29835, %r29836, %r29837, %r29838 },    { %r86038, %r86038, %r86038, %r86038 },    { %r86040, %r86040 },            { %r29835, %r29836, %r29837, %r29838 }; 
	// end inline asm
	// begin inline asm
	mma.sync.aligned.m16n8k256.row.col.s32.b1.b1.s32.xor.popc    { %r29807, %r29808, %r29809, %r29810 },    { %r86038, %r86038, %r86038, %r86038 },    { %r86040, %r86040 },            { %r29807, %r29808, %r29809, %r29810 }; 
	// end inline asm
	// begin inline asm
	mma.sync.aligned.m16n8k256.row.col.s32.b1.b1.s32.xor.popc    { %r29821, %r29822, %r29823, %r29824 },    { %r86038, %r86038, %r86038, %r86038 },    { %r86040, %r86040 },            { %r29821, %r29822, %r29823, %r29824 }; 
	// end inline asm
	// begin inline asm
	mma.sync.aligned.m16n8k256.row.col.s32.b1.b1.s32.xor.popc    { %r29835, %r29836, %r29837, %r29838 },    { %r86038, %r86038, %r86038, %r86038 },    { %r86040, %r86040 },            { %r29835, %r29836, %r29837, %r29838 }; 
	// end inline asm
	// begin inline asm
	mma.sync.aligned.m16n8k256.row.col.s32.b1.b1.s32.xor.popc    { %r29807, %r29808, %r29809, %r29810 },    { %r86038, %r86038, %r86038, %r86038 },    { %r86040, %r86040 },            { %r29807, %r29808, %r29809, %r29810 }; 
	// end inline asm
	// begin inline asm
	mma.sync.aligned.m16n8k256.row.col.s32.b1.b1.s32.xor.popc    { %r29821, %r29822, %r29823, %r29824 },    { %r86038, %r86038, %r86038, %r86038 },    { %r86040, %r86040 },            { %r29821, %r29822, %r29823, %r29824 }; 
	// end inline asm
	// begin inline asm
	mma.sync.aligned.m16n8k256.row.col.s32.b1.b1.s32.xor.popc    { %r29835, %r29836, %r29837, %r29838 },    { %r86038, %r86038, %r86038, %r86038 },    { %r86040, %r86040 },            { %r29835, %r29836, %r29837, %r29838 }; 
	// end inline asm
	// begin inline asm
	mma.sync.aligned.m16n8k256.row.col.s32.b1.b1.s32.xor.popc    { %r29807, %r29808, %r29809, %r29810 },    { %r86038, %r86038, %r86038, %r86038 },    { %r86040, %r86040 },            { %r29807, %r29808, %r29809, %r29810 }; 
	// end inline asm
	// begin inline asm
	mma.sync.aligned.m16n8k256.row.col.s32.b1.b1.s32.xor.popc    { %r29821, %r29822, %r29823, %r29824 },    { %r86038, %r86038, %r86038, %r86038 },    { %r86040, %r86040 },            { %r29821, %r29822, %r29823, %r29824 }; 
	// end inline asm
	// begin inline asm
	mma.sync.aligned.m16n8k256.row.col.s32.b1.b1.s32.xor.popc    { %r29835, %r29836, %r29837, %r29838 },    { %r86038, %r86038, %r86038, %r86038 },    { %r86040, %r86040 },            { %r29835, %r29836, %r29837, %r29838 }; 
	// end inline asm
	// begin inline asm
	mma.sync.aligned.m16n8k256.row.col.s32.b1.b1.s32.xor.popc    { %r29807, %r29808, %r29809, %r29810 },    { %r86038, %r86038, %r86038, %r86038 },    { %r86040, %r86040 },            { %r29807, %r29808, %r29809, %r29810 }; 
	// end inline asm
	// begin inline asm
	mma.sync.aligned.m16n8k256.row.col.s32.b1.b1.s32.xor.popc    { %r29821, %r29822, %r29823, %r29824 },    { %r86038, %r86038, %r86038, %r86038 },    { %r86040, %r86040 },            { %r29821, %r29822, %r29823, %r29824 }; 
	// end inline asm
	// begin inline asm
	mma.sync.aligned.m16n8k256.row.col.s32.b1.b1.s32.xor.popc    { %r29835, %r29836, %r29837, %r29838 },    { %r86038, %r86038, %r86038, %r86038 },    { %r86040, %r86040 },            { %r29835, %r29836, %r29837, %r29838 }; 
	// end inline asm
	// begin inline asm
	mma.sync.aligned.m16n8k256.row.col.s32.b1.b1.s32.xor.popc    { %r29807, %r29808, %r29809, %r29810 },    { %r86038, %r86038, %r86038, %r86038 },    { %r86040, %r86040 },            { %r29807, %r29808, %r29809, %r29810 }; 
	// end inline asm
	// begin inline asm
	mma.sync.aligned.m16n8k256.row.col.s32.b1.b1.s32.xor.popc    { %r29821, %r29822, %r29823, %r29824 },    { %r86038, %r86038, %r86038, %r86038 },    { %r86040, %r86040 },            { %r29821, %r29822, %r29823, %r29824 }; 
	// end inline asm
	// begin inline asm
	mma.sync.aligned.m16n8k256.row.col.s32.b1.b1.s32.xor.popc    { %r29835, %r29836, %r29837, %r29838 },    { %r86038, %r86038, %r86038, %r86038 },    { %r86040, %r86040 },            { %r29835, %r29836, %r29837, %r29838 }; 
	// end inline asm
	// begin inline asm
	mma.sync.aligned.m16n8k256.row.col.s32.b1.b1.s32.xor.popc    { %r29807, %r29808, %r29809, %r29810 },    { %r86038, %r86038, %r86038, %r86038 },    { %r86040, %r86040 },            { %r29807, %r29808, %r29809, %r29810 }; 
	// end inline asm
	// begin inline asm
	mma.sync.aligned.m16n8k256.row.col.s32.b1.b1.s32.xor.popc    { %r29821, %r29822, %r29823, %r29824 },    { %r86038, %r86038, %r86038, %r86038 },    { %r86040, %r86040 },            { %r29821, %r29822, %r29823, %r29824 }; 
	// end inline asm
	// begin inline asm
	mma.sync.aligned.m16n8k256.row.col.s32.b1.b1.s32.xor.popc    { %r29835, %r29836, %r29837, %r29838 },    { %r86038, %r86038, %r86038, %r86038 },    { %r86040, %r86040 },            { %r29835, %r29836, %r29837, %r29838 }; 
	// end inline asm
	// begin inline asm
	mma.sync.aligned.m16n8k256.row.col.s32.b1.b1.s32.xor.popc    { %r29807, %r29808, %r29809, %r29810 },    { %r86038, %r86038, %r86038, %r86038 },    { %r86040, %r86040 },            { %r29807, %r29808, %r29809, %r29810 }; 
	// end inline asm
	// begin inline asm
	mma.sync.aligned.m16n8k256.row.col.s32.b1.b1.s32.xor.popc    { %r29821, %r29822, %r29823, %r29824 },    { %r86038, %r86038, %r86038, %r86038 },    { %r86040, %r86040 },            { %r29821, %r29822, %r29823, %r29824 }; 
	// end inline asm
	// begin inline asm
	mma.sync.aligned.m16n8k256.row.col.s32.b1.b1.s32.xor.popc    { %r29835, %r29836, %r29837, %r29838 },    { %r86038, %r86038, %r86038, %r86038 },    { %r86040, %r86040 },            { %r29835, %r29836, %r29837, %r29838 }; 
	// end inline asm
	// begin inline asm
	mma.sync.aligned.m16n8k256.row.col.s32.b1.b1.s32.xor.popc    { %r29807, %r29808, %r29809, %r29810 },    { %r86038, %r86038, %r86038, %r86038 },    { %r86040, %r86040 },            { %r29807, %r29808, %r29809, %r29810 }; 
	// end inline asm
	// begin inline asm
	mma.sync.aligned.m16n8k256.row.col.s32.b1.b1.s32.xor.popc    { %r29821, %r29822, %r29823, %r29824 },    { %r86038, %r86038, %r86038, %r86038 },    { %r86040, %r86040 },            { %r29821, %r29822, %r29823, %r29824 }; 
	// end inline asm
	// begin inline asm
	mma.sync.aligned.m16n8k256.row.col.s32.b1.b1.s32.xor.popc    { %r29835, %r29836, %r29837, %r29838 },    { %r86038, %r86038, %r86038, %r86038 },    { %r86040, %r86040 },            { %r29835, %r29836, %r29837, %r29838 }; 
	// end inline asm
	// begin inline asm
	mma.sync.aligned.m16n8k256.row.col.s32.b1.b1.s32.xor.popc    { %r29807, %r29808, %r29809, %r29810 },    { %r86038, %r86038, %r86038, %r86038 },    { %r86040, %r86040 },            { %r29807, %r29808, %r29809, %r29810 }; 
	// end inline asm
	// begin inline asm
	mma.sync.aligned.m16n8k256.row.col.s32.b1.b1.s32.xor.popc    { %r29821, %r29822, %r29823, %r29824 },    { %r86038, %r86038, %r86038, %r86038 },    { %r86040, %r86040 },            { %r29821, %r29822, %r29823, %r29824 }; 
	// end inline asm
	// begin inline asm
	mma.sync.aligned.m16n8k256.row.col.s32.b1.b1.s32.xor.popc    { %r29835, %r29836, %r29837, %r29838 },    { %r86038, %r86038, %r86038, %r86038 },    { %r86040, %r86040 },            { %r29835, %r29836, %r29837, %r29838 }; 
	// end inline asm
	// begin inline asm
	mma.sync.aligned.m16n8k256.row.col.s32.b1.b1.s32.xor.popc    { %r29807, %r29808, %r29809, %r29810 },    { %r86038, %r86038, %r86038, %r86038 },    { %r86040, %r86040 },            { %r29807, %r29808, %r29809, %r29810 }; 
	// end inline asm
	// begin inline asm
	mma.sync.aligned.m16n8k256.row.col.s32.b1.b1.s32.xor.popc    { %r29821, %r29822, %r29823, %r29824 },    { %r86038, %r86038, %r86038, %r86038 },    { %r86040, %r86040 },            { %r29821, %r29822, %r29823, %r29824 }; 
	// end inline asm
	// begin inline asm
	mma.sync.aligned.m16n8k256.row.col.s32.b1.b1.s32.xor.popc    { %r29835, %r29836, %r29837, %r29838 },    { %r86038, %r86038, %r86038, %r86038 },    { %r86040, %r86040 },            { %r29835, %r29836, %r29837, %r29838 }; 
	// end inline asm
	// begin inline asm
	mma.sync.aligned.m16n8k256.row.col.s32.b1.b1.s32.xor.popc    { %r29807, %r29808, %r29809, %r29810 },    { %r86038, %r86038, %r86038, %r86038 },    { %r86040, %r86040 },            { %r29807, %r29808, %r29809, %r29810 }; 
	// end inline asm
	// begin inline asm
	mma.sync.aligned.m16n8k256.row.col.s32.b1.b1.s32.xor.popc    { %r29821, %r29822, %r29823, %r29824 },    { %r86038, %r86038, %r86038, %r86038 },    { %r86040, %r86040 },            { %r29821, %r29822, %r29823, %r29824 }; 
	// end inline asm
	// begin inline asm
	mma.sync.aligned.m16n8k256.row.col.s32.b1.b1.s32.xor.popc    { %r29835, %r29836, %r29837, %r29838 },    { %r86038, %r86038, %r86038, %r86038 },    { %r86040, %r86040 },            { %r29835, %r29836, %r29837, %r29838 }; 
	// end inline asm
	// begin inline asm
	mma.sync.aligned.m16n8k256.row.col.s32.b1.b1.s32.xor.popc    { %r29807, %r29808, %r29809, %r29810 },    { %r86038, %r86038, %r86038, %r86038 },    { %r86040, %r86040 },            { %r29807, %r29808, %r29809, %r29810 }; 
	// end inline asm
	// begin inline asm
	mma.sync.aligned.m16n8k256.row.col.s32.b1.b1.s32.xor.popc    { %r29821, %r29822, %r29823, %r29824 },    { %r86038, %r86038, %r86038, %r86038 },    { %r86040, %r86040 },            { %r29821, %r29822, %r29823, %r29824 }; 
	// end inline asm
	// begin inline asm
	mma.sync.aligned.m16n8k256.row.col.s32.b1.b1.s32.xor.popc    { %r29835, %r29836, %r29837, %r29838 },    { %r86038, %r86038, %r86038, %r86038 },    { %r86040, %r86040 },            { %r29835, %r29836, %r29837, %r29838 }; 
	// end inline asm
	// begin inline asm
	mma.sync.aligned.m16n8k256.row.col.s32.b1.b1.s32.xor.popc    { %r29807, %r29808, %r29809, %r29810 },    { %r86038, %r86038, %r86038, %r86038 },    { %r86040, %r86040 },            { %r29807, %r29808, %r29809, %r29810 }; 
	// end inline asm
	// begin inline asm
	mma.sync.aligned.m16n8k256.row.col.s32.b1.b1.s32.xor.popc    { %r29821, %r29822, %r29823, %r29824 },    { %r86038, %r86038, %r86038, %r86038 },    { %r86040, %r86040 },            { %r29821, %r29822, %r29823, %r29824 }; 
	// end inline asm
	// begin inline asm
	mma.sync.aligned.m16n8k256.row.col.s32.b1.b1.s32.xor.popc    { %r29835, %r29836, %r29837, %r29838 },    { %r86038, %r86038, %r86038, %r86038 },    { %r86040, %r86040 },            { %r29835, %r29836, %r29837, %r29838 }; 
	// end inline asm
	// begin inline asm
	mma.sync.aligned.m16n8k256.row.col.s32.b1.b1.s32.xor.popc    { %r29807, %r29808, %r29809, %r29810 },    { %r86038, %r86038, %r86038, %r86038 },    { %r86040, %r86040 },            { %r29807, %r29808, %r29809, %r29810 }; 
	// end inline asm
	// begin inline asm
	mma.sync.aligned.m16n8k256.row.col.s32.b1.b1.s32.xor.popc    { %r29821, %r29822, %r29823, %r29824 },    { %r86038, %r86038, %r86038, %r86038 },    { %r86040, %r86040 },            { %r29821, %r29822, %r29823, %r29824 }; 
	// end inline asm
	// begin inline asm
	mma.sync.aligned.m16n8k256.row.col.s32.b1.b1.s32.xor.popc    { %r29835, %r29836, %r29837, %r29838 },    { %r86038, %r86038, %r86038, %r86038 },    { %r86040, %r86040 },            { %r29835, %r29836, %r29837, %r29838 }; 
	// end inline asm
	// begin inline asm
	mma.sync.aligned.m16n8k256.row.col.s32.b1.b1.s32.xor.popc    { %r29807, %r29808, %r29809, %r29810 },    { %r86038, %r86038, %r86038, %r86038 },    { %r86040, %r86040 },            { %r29807, %r29808, %r29809, %r29810 }; 
	// end inline asm
	// begin inline asm
	mma.sync.aligned.m16n8k256.row.col.s32.b1.b1.s32.xor.popc    { %r29821, %r29822, %r29823, %r29824 },    { %r86038, %r86038, %r86038, %r86038 },    { %r86040, %r86040 },            { %r29821, %r29822, %r29823, %r29824 }; 
	// end inline asm
	// begin inline asm
	mma.sync.aligned.m16n8k256.row.col.s32.b1.b1.s32.xor.popc    { %r29835, %r29836, %r29837, %r29838 },    { %r86038, %r86038, %r86038, %r86038 },    { %r86040, %r86040 },            { %r29835, %r29836, %r29837, %r29838 }; 
	// end inline asm
	// begin inline asm
	mma.sync.aligned.m16n8k256.row.col.s32.b1.b1.s32.xor.popc    { %r29807, %r29808, %r29809, %r29810 },    { %r86038, %r86038, %r86038, %r86038 },    { %r86040, %r86040 },            { %r29807, %r29808, %r29809, %r29810 }; 
	// end inline asm
	// begin inline asm
	mma.sync.aligned.m16n8k256.row.col.s32.b1.b1.s32.xor.popc    { %r29821, %r29822, %r29823, %r29824 },    { %r86038, %r86038, %r86038, %r86038 },    { %r86040, %r86040 },            { %r29821, %r29822, %r29823, %r29824 }; 
	// end inline asm
	// begin inline asm
	mma.sync.aligned.m16n8k256.row.col.s32.b1.b1.s32.xor.popc    { %r29835, %r29836, %r29837, %r29838 },    { %r86038, %r86038, %r86038, %r86038 },    { %r86040, %r86040 },            { %r29835, %r29836, %r29837, %r29838 }; 
	// end inline asm
	// begin inline asm
	mma.sync.aligned.m16n8k256.row.col.s32.b1.b1.s32.xor.popc    { %r29807, %r29808, %r29809, %r29810 },    { %r86038, %r86038, %r86038, %r86038 },    { %r86040, %r86040 },            { %r29807, %r29808, %r29809, %r29810 }; 
	// end inline asm
	// begin inline asm
	mma.sync.aligned.m16n8k256.row.col.s32.b1.b1.s32.xor.popc    { %r29821, %r29822, %r29823, %r29824 },    { %r86038, %r86038, %r86038, %r86038 },    { %r86040, %r86040 },            { %r29821, %r29822, %r29823, %r29824 }; 
	// end inline asm
	// begin inline asm
	mma.sync.aligned.m16n8k256.row.col.s32.b1.b1.s32.xor.popc    { %r29835, %r29836, %r29837, %r29838 },    { %r86038, %r86038, %r86038, %r86038 },    { %r86040, %r86040 },            { %r29835, %r29836, %r29837, %r29838 }; 
	// end inline asm
	// begin inline asm
	mma.sync.aligned.m16n8k256.row.col.s32.b1.b1.s32.xor.popc    { %r29807, %r29808, %r29809, %r29810 },    { %r86038, %r86038, %r86038, %r86038 },    { %r86040, %r86040 },            { %r29807, %r29808, %r29809, %r29810 }; 
	// end inline asm
	// begin inline asm
	mma.sync.aligned.m16n8k256.row.col.s32.b1.b1.s32.xor.popc    { %r29821, %r29822, %r29823, %r29824 },    { %r86038, %r86038, %r86038, %r86038 },    { %r86040, %r86040 },            { %r29821, %r29822, %r29823, %r29824 }; 
	// end inline asm
	// begin inline asm
	mma.sync.aligned.m16n8k256.row.col.s32.b1.b1.s32.xor.popc    { %r29835, %r29836, %r29837, %r29838 },    { %r86038, %r86038, %r86038, %r86038 },    { %r86040, %r86040 },            { %r29835, %r29836, %r29837, %r29838 }; 
	// end inline asm
	// begin inline asm
	mma.sync.aligned.m16n8k256.row.col.s32.b1.b1.s32.xor.popc    { %r29807, %r29808, %r29809, %r29810 },    { %r86038, %r86038, %r86038, %r86038 },    { %r86040, %r86040 },            { %r29807, %r29808, %r29809, %r29810 }; 
	// end inline asm
	// begin inline asm
	mma.sync.aligned.m16n8k256.row.col.s32.b1.b1.s32.xor.popc    { %r29821, %r29822, %r29823, %r29824 },    { %r86038, %r86038, %r86038, %r86038 },    { %r86040, %r86040 },            { %r29821, %r29822, %r29823, %r29824 }; 
	// end inline asm
	// begin inline asm
	mma.sync.aligned.m16n8k256.row.col.s32.b1.b1.s32.xor.popc    { %r29835, %r29836, %r29837, %r29838 },    { %r86038, %r86038, %r86038, %r86038 },    { %r86040, %r86040 },            { %r29835, %r29836, %r29837, %r29838 }; 
	// end inline asm
	// begin inline asm
	mma.sync.aligned.m16n8k256.row.col.s32.b1.b1.s32.xor.popc    { %r29807, %r29808, %r29809, %r29810 },    { %r86038, %r86038, %r86038, %r86038 },    { %r86040, %r86040 },            { %r29807, %r29808, %r29809, %r29810 }; 
	// end inline asm
	// begin inline asm
	mma.sync.aligned.m16n8k256.row.col.s32.b1.b1.s32.xor.popc    { %r29821, %r29822, %r29823, %r29824 },    { %r86038, %r86038, %r86038, %r86038 },    { %r86040, %r86040 },            { %r29821, %r29822, %r29823, %r29824 }; 
	// end inline asm
	// begin inline asm
	mma.sync.aligned.m16n8k256.row.col.s32.b1.b1.s32.xor.popc    { %r29835, %r29836, %r29837, %r29838 },    { %r86038, %r86038, %r86038, %r86038 },    { %r86040, %r86040 },            { %r29835, %r29836, %r29837, %r29838 }; 
	// end inline asm
	// begin inline asm
	mma.sync.aligned.m16n8k256.row.col.s32.b1.b1.s32.xor.popc    { %r29807, %r29808, %r29809, %r29810 },    { %r86038, %r86038, %r86038, %r86038 },    { %r86040, %r86040 },            { %r29807, %r29808, %r29809, %r29810 }; 
	// end inline asm
	// begin inline asm
	mma.sync.aligned.m16n8k256.row.col.s32.b1.b1.s32.xor.popc    { %r29821, %r29822, %r29823, %r29824 },    { %r86038, %r86038, %r86038, %r86038 },    { %r86040, %r86040 },            { %r29821, %r29822, %r29823, %r29824 }; 
	// end inline asm
	// begin inline asm
	mma.sync.aligned.m16n8k256.row.col.s32.b1.b1.s32.xor.popc    { %r29835, %r29836, %r29837, %r29838 },    { %r86038, %r86038, %r86038, %r86038 },    { %r86040, %r86040 },            { %r29835, %r29836, %r29837, %r29838 }; 
	// end inline asm
	// begin inline asm
	mma.sync.aligned.m16n8k256.row.col.s32.b1.b1.s32.xor.popc    { %r29807, %r29808, %r29809, %r29810 },    { %r86038, %r86038, %r86038, %r86038 },    { %r86040, %r86040 },            { %r29807, %r29808, %r29809, %r29810 }; 
	// end inline asm
	// begin inline asm
	mma.sync.aligned.m16n8k256.row.col.s32.b1.b1.s32.xor.popc    { %r29821, %r29822, %r29823, %r29824 },    { %r86038, %r86038, %r86038, %r86038 },    { %r86040, %r86040 },            { %r29821, %r29822, %r29823, %r29824 }; 
	// end inline asm
	// begin inline asm
	mma.sync.aligned.m16n8k256.row.col.s32.b1.b1.s32.xor.popc    { %r29835, %r29836, %r29837, %r29838 },    { %r86038, %r86038, %r86038, %r86038 },    { %r86040, %r86040 },            { %r29835, %r29836, %r29837, %r29838 }; 
	// end inline asm
	// begin inline asm
	mma.sync.aligned.m16n8k256.row.col.s32.b1.b1.s32.xor.popc    { %r29807, %r29808, %r29809, %r29810 },    { %r86038, %r86038, %r86038, %r86038 },    { %r86040, %r86040 },            { %r29807, %r29808, %r29809, %r29810 }; 
	// end inline asm
	// begin inline asm
	mma.sync.aligned.m16n8k256.row.col.s32.b1.b1.s32.xor.popc    { %r29821, %r29822, %r29823, %r29824 },    { %r86038, %r86038, %r86038, %r86038 },    { %r86040, %r86040 },            { %r29821, %r29822, %r29823, %r29824 }; 
	// end inline asm
	// begin inline asm
	mma.sync.aligned.m16n8k256.row.col.s32.b1.b1.s32.xor.popc    { %r29835, %r29836, %r29837, %r29838 },    { %r86038, %r86038, %r86038, %r86038 },    { %r86040, %r86040 },            { %r29835, %r29836, %r29837, %r29838 }; 
	// end inline asm
	// begin inline asm
	mma.sync.aligned.m16n8k256.row.col.s32.b1.b1.s32.xor.popc    { %r29807, %r29808, %r29809, %r29810 },    { %r86038, %r86038, %r86038, %r86038 },    { %r86040, %r86040 },            { %r29807, %r29808, %r29809, %r29810 }; 
	// end inline asm
	// begin inline asm
	mma.sync.aligned.m16n8k256.row.col.s32.b1.b1.s32.xor.popc    { %r29821, %r29822, %r29823, %r29824 },    { %r86038, %r86038, %r86038, %r86038 },    { %r86040, %r86040 },            { %r29821, %r29822, %r29823, %r29824 }; 
	// end inline asm
	// begin inline asm
	mma.sync.aligned.m16n8k256.row.col.s32.b1.b1.s32.xor.popc    { %r29835, %r29836, %r29837, %r29838 },    { %r86038, %r86038, %r86038, %r86038 },    { %r86040, %r86040 },            { %r29835, %r29836, %r29837, %r29838 }; 
	// end inline asm
	// begin inline asm
	mma.sync.aligned.m16n8k256.row.col.s32.b1.b1.s32.xor.popc    { %r29807, %r29808, %r29809, %r29810 },    { %r86038, %r86038, %r86038, %r86038 },    { %r86040, %r86040 },            { %r29807, %r29808, %r29809, %r29810 }; 
	// end inline asm
	// begin inline asm
	mma.sync.aligned.m16n8k256.row.col.s32.b1.b1.s32.xor.popc    { %r29821, %r29822, %r29823, %r29824 },    { %r86038, %r86038, %r86038, %r86038 },    { %r86040, %r86040 },            { %r29821, %r29822, %r29823, %r29824 }; 
	// end inline asm
	// begin inline asm
	mma.sync.aligned.m16n8k256.row.col.s32.b1.b1.s32.xor.popc    { %r29835, %r29836, %r29837, %r29838 },    { %r86038, %r86038, %r86038, %r86038 },    { %r86040, %r86040 },            { %r29835, %r29836, %r29837, %r29838 }; 
	// end inline asm
	// begin inline asm
	mma.sync.aligned.m16n8k256.row.col.s32.b1.b1.s32.xor.popc    { %r29807, %r29808, %r29809, %r29810 },    { %r86038, %r86038, %r86038, %r86038 },    { %r86040, %r86040 },            { %r29807, %r29808, %r29809, %r29810 }; 
	// end inline asm
	// begin inline asm
	mma.sync.aligned.m16n8k256.row.col.s32.b1.b1.s32.xor.popc    { %r29821, %r29822, %r29823, %r29824 },    { %r86038, %r86038, %r86038, %r86038 },    { %r86040, %r86040 },            { %r29821, %r29822, %r29823, %r29824 }; 
	// end inline asm
	// begin inline asm
	mma.sync.aligned.m16n8k256.row.col.s32.b1.b1.s32.xor.popc    { %r29835, %r29836, %r29837, %r29838 },    { %r86038, %r86038, %r86038, %r86038 },    { %r86040, %r86040 },            { %r29835, %r29836, %r29837, %r29838 }; 
	// end inline asm
	// begin inline asm
	mma.sync.aligned.m16n8k256.row.col.s32.b1.b1.s32.xor.popc    { %r29807, %r29808, %r29809, %r29810 },    { %r86038, %r86038, %r86038, %r86038 },    { %r86040, %r86040 },            { %r29807, %r29808, %r29809, %r29810 }; 
	// end inline asm
	// begin inline asm
	mma.sync.aligned.m16n8k256.row.col.s32.b1.b1.s32.xor.popc    { %r29821, %r29822, %r29823, %r29824 },    { %r86038, %r86038, %r86038, %r86038 },    { %r86040, %r86040 },            { %r29821, %r29822, %r29823, %r29824 }; 
	// end inline asm
	// begin inline asm
	mma.sync.aligned.m16n8k256.row.col.s32.b1.b1.s32.xor.popc    { %r29835, %r29836, %r29837, %r29838 },    { %r86038, %r86038, %r86038, %r86038 },    { %r86040, %r86040 },            { %r29835, %r29836, %r29837, %r29838 }; 
	// end inline asm
	// begin inline asm
	mma.sync.aligned.m16n8k256.row.col.s32.b1.b1.s32.xor.popc    { %r29807, %r29808, %r29809, %r29810 },    { %r86038, %r86038, %r86038, %r86038 },    { %r86040, %r86040 },            { %r29807, %r29808, %r29809, %r29810 }; 
	// end inline asm
	// begin inline asm
	mma.sync.aligned.m16n8k256.row.col.s32.b1.b1.s32.xor.popc    { %r29821, %r29822, %r29823, %r29824 },    { %r86038, %r86038, %r86038, %r86038 },    { %r86040, %r86040 },            { %r29821, %r29822, %r29823, %r29824 }; 
	// end inline asm
	// begin inline asm
	mma.sync.aligned.m16n8k256.row.col.s32.b1.b1.s32.xor.popc    { %r29835, %r29836, %r29837, %r29838 },    { %r86038, %r86038, %r86038, %r86038 },    { %r86040, %r86040 },            { %r29835, %r29836, %r29837, %r29838 }; 
	// end inline asm
	// begin inline asm
	mma.sync.aligned.m16n8k256.row.col.s32.b1.b1.s32.xor.popc    { %r29807, %r29808, %r29809, %r29810 },    { %r86038, %r86038, %r86038, %r86038 },    { %r86040, %r86040 },            { %r29807, %r29808, %r29809, %r29810 }; 
	// end inline asm
	// begin inline asm
	mma.sync.aligned.m16n8k256.row.col.s32.b1.b1.s32.xor.popc    { %r29821, %r29822, %r29823, %r29824 },    { %r86038, %r86038, %r86038, %r86038 },    { %r86040, %r86040 },            { %r29821, %r29822, %r29823, %r29824 }; 
	// end inline asm
	// begin inline asm
	mma.sync.aligned.m16n8k256.row.col.s32.b1.b1.s32.xor.popc    { %r29835, %r29836, %r29837, %r29838 },    { %r86038, %r86038, %r86038, %r86038 },    { %r86040, %r86040 },            { %r29835, %r29836, %r29837, %r29838 }; 
	// end inline asm
	// begin inline asm
	mma.sync.aligned.m16n8k256.row.col.s32.b1.b1.s32.xor.popc    { %r29807, %r29808, %r29809, %r29810 },    { %r86038, %r86038, %r86038, %r86038 },    { %r86040, %r86040 },            { %r29807, %r29808, %r29809, %r29810 }; 
	// end inline asm
	// begin inline asm
	mma.sync.aligned.m16n8k256.row.col.s32.b1.b1.s32.xor.popc    { %r29821, %r29822, %r29823, %r29824 },    { %r86038, %r86038, %r86038, %r86038 },    { %r86040, %r86040 },            { %r29821, %r29822, %r29823, %r29824 }; 
	// end inline asm
	// begin inline asm
	mma.sync.aligned.m16n8k256.row.col.s32.b1.b1.s32.xor.popc    { %r29835, %r29836, %r29837, %r29838 },    { %r86038, %r86038, %r86038, %r86038 },    { %r86040, %r86040 },            { %r29835, %r29836, %r29837, %r29838 }; 
	// end inline asm
	// begin inline asm
	mma.sync.aligned.m16n8k256.row.col.s32.b1.b1.s32.xor.popc    { %r29807, %r29808, %r29809, %r29810 },    { %r86038, %r86038, %r86038, %r86038 },    { %r86040, %r86040 },            { %r29807, %r29808, %r29809, %r29810 }; 
	// end inline asm
	// begin inline asm
	mma.sync.aligned.m16n8k256.row.col.s32.b1.b1.s32.xor.popc    { %r29821, %r29822, %r29823, %r29824 },    { %r86038, %r86038, %r86038, %r86038 },    { %r86040, %r86040 },            { %r29821, %r29822, %r29823, %r29824 }; 
	// end inline asm
	// begin inline asm
	mma.sync.aligned.m16n8k256.row.col.s32.b1.b1.s32.xor.popc    { %r29835, %r29836, %r29837, %r29838 },    { %r86038, %r86038, %r86038, %r86038 },    { %r86040, %r86040 },            { %r29835, %r29836, %r29837, %r29838 }; 
	// end inline asm
	// begin inline asm
	mma.sync.aligned.m16n8k256.row.col.s32.b1.b1.s32.xor.popc    { %r29807, %r29808, %r29809, %r29810 },    { %r86038, %r86038, %r86038, %r86038 },    { %r86040, %r86040 },            { %r29807, %r29808, %r29809, %r29810 }; 
	// end inline asm
	// begin inline asm
	mma.sync.aligned.m16n8k256.row.col.s32.b1.b1.s32.xor.popc    { %r29821, %r29822, %r29823, %r29824 },    { %r86038, %r86038, %r86038, %r86038 },    { %r86040, %r86040 },            { %r29821, %r29822, %r29823, %r29824 }; 
	// end inline asm
	// begin inline asm
	mma.sync.aligned.m16n8k256.row.col.s32.b1.b1.s32.xor.popc    { %r29835, %r29836, %r29837, %r29838 },    { %r86038, %r86038, %r86038, %r86038 },    { %r86040, %r86040 },            { %r29835, %r29836, %r29837, %r29838 }; 
	// end inline asm
	// begin inline asm
	mma.sync.aligned.m16n8k256.row.col.s32.b1.b1.s32.xor.popc    { %r29807, %r29808, %r29809, %r29810 },    { %r86038, %r86038, %r86038, %r86038 },    { %r86040, %r86040 },            { %r29807, %r29808, %r29809, %r29810 }; 
	// end inline asm
	// begin inline asm
	mma.sync.aligned.m16n8k256.row.col.s32.b1.b1.s32.xor.popc    { %r29821, %r29822, %r29823, %r29824 },    { %r86038, %r86038, %r86038, %r86038 },    { %r86040, %r86040 },            { %r29821, %r29822, %r29823, %r29824 }; 
	// end inline asm
	// begin inline asm
	mma.sync.aligned.m16n8k256.row.col.s32.b1.b1.s32.xor.popc    { %r29835, %r29836, %r29837, %r29838 },    { %r86038, %r86038, %r86038, %r86038 },    { %r86040, %r86040 },            { %r29835, %r29836, %r29837, %r29838 }; 
	// end inline asm
	// begin inline asm
	mma.sync.aligned.m16n8k256.row.col.s32.b1.b1.s32.xor.popc    { %r29807, %r29808, %r29809, %r29810 },    { %r86038, %r86038, %r86038, %r86038 },    { %r86040, %r86040 },            { %r29807, %r29808, %r29809, %r29810 }; 
	// end inline asm
	// begin inline asm
	mma.sync.aligned.m16n8k256.row.col.s32.b1.b1.s32.xor.popc    { %r29821, %r29822, %r29823, %r29824 },    { %r86038, %r86038, %r86038, %r86038 },    { %r86040, %r86040 },            { %r29821, %r29822, %r29823, %r29824 }; 
	// end inline asm
	// begin inline asm
	mma.sync.aligned.m16n8k256.row.col.s32.b1.b1.s32.xor.popc    { %r29835, %r29836, %r29837, %r29838 },    { %r86038, %r86038, %r86038, %r86038 },    { %r86040, %r86040 },            { %r29835, %r29836, %r29837, %r29838 }; 
	// end inline asm
	// begin inline asm
	mma.sync.aligned.m16n8k256.row.col.s32.b1.b1.s32.xor.popc    { %r29807, %r29808, %r29809, %r29810 },    { %r86038, %r86038, %r86038, %r86038 },    { %r86040, %r86040 },            { %r29807, %r29808, %r29809, %r29810 }; 
	// end inline asm
	// begin inline asm
	mma.sync.aligned.m16n8k256.row.col.s32.b1.b1.s32.xor.popc    { %r29821, %r29822, %r29823, %r29824 },    { %r86038, %r86038, %r86038, %r86038 },    { %r86040, %r86040 },            { %r29821, %r29822, %r29823, %r29824 }; 
	// end inline asm
	// begin inline asm
	mma.sync.aligned.m16n8k256.row.col.s32.b1.b1.s32.xor.popc    { %r29835, %r29836, %r29837, %r29838 },    { %r86038, %r86038, %r86038, %r86038 },    { %r86040, %r86040 },            { %r29835, %r29836, %r29837, %r29838 }; 
	// end inline asm
	// begin inline asm
	mma.sync.aligned.m16n8k256.row.col.s32.b1.b1.s32.xor.popc    { %r29807, %r29808, %r29809, %r29810 },    { %r86038, %r86038, %r86038, %r86038 },    { %r86040, %r86040 },            { %r29807, %r29808, %r29809, %r29810 }; 
	// end inline asm
	// begin inline asm
	mma.sync.aligned.m16n8k256.row.col.s32.b1.b1.s32.xor.popc    { %r29821, %r29822, %r29823, %r29824 },    { %r86038, %r86038, %r86038, %r86038 },    { %r86040, %r86040 },            { %r29821, %r29822, %r29823, %r29824 }; 
	// end inline asm
	// begin inline asm
	mma.sync.aligned.m16n8k256.row.col.s32.b1.b1.s32.xor.popc    { %r29835, %r29836, %r29837, %r29838 },    { %r86038, %r86038, %r86038, %r86038 },    { %r86040, %r86040 },            { %r29835, %r29836, %r29837, %r29838 }; 
	// end inline asm
	// begin inline asm
	mma.sync.aligned.m16n8k256.row.col.s32.b1.b1.s32.xor.popc    { %r29807, %r29808, %r29809, %r29810 },    { %r86038, %r86038, %r86038, %r86038 },    { %r86040, %r86040 },            { %r29807, %r29808, %r29809, %r29810 }; 
	// end inline asm
	// begin inline asm
	mma.sync.aligned.m16n8k256.row.col.s32.b1.b1.s32.xor.popc    { %r29821, %r29822, %r29823, %r29824 },    { %r86038, %r86038, %r86038, %r86038 },    { %r86040, %r86040 },            { %r29821, %r29822, %r29823, %r29824 }; 
	// end inline asm
	// begin inline asm
	mma.sync.aligned.m16n8k256.row.col.s32.b1.b1.s32.xor.popc    { %r29835, %r29836, %r29837, %r29838 },    { %r86038, %r86038, %r86038, %r86038 },    { %r86040, %r86040 },            { %r29835, %r29836, %r29837, %r29838 }; 
	// end inline asm
	// begin inline asm
	mma.sync.aligned.m16n8k256.row.col.s32.b1.b1.s32.xor.popc    { %r29807, %r29808, %r29809, %r29810 },    { %r86038, %r86038, %r86038, %r86038 },    { %r86040, %r86040 },            { %r29807, %r29808, %r29809, %r29810 }; 
	// end inline asm
	// begin inline asm
	mma.sync.aligned.m16n8k256.row.col.s32.b1.b1.s32.xor.popc    { %r29821, %r29822, %r29823, %r29824 },    { %r86038, %r86038, %r86038, %r86038 },    { %r86040, %r86040 },            { %r29821, %r29822, %r29823, %r29824 }; 
	// end inline asm
	// begin inline asm
	mma.sync.aligned.m16n8k256.row.col.s32.b1.b1.s32.xor.popc    { %r29835, %r29836, %r29837, %r29838 },    { %r86038, %r86038, %r86038, %r86038 },    { %r86040, %r86040 },            { %r29835, %r29836, %r29837, %r29838 }; 
	// end inline asm
	// begin inline asm
	mma.sync.aligned.m16n8k256.row.col.s32.b1.b1.s32.xor.popc    { %r29807, %r29808, %r29809, %r29810 },    { %r86038, %r86038, %r86038, %r86038 },    { %r86040, %r86040 },            { %r29807, %r29808, %r29809, %r29810 }; 
	// end inline asm
	// begin inline asm
	mma.sync.aligned.m16n8k256.row.col.s32.b1.b1.s32.xor.popc    { %r29821, %r29822, %r29823, %r29824 },    { %r86038, %r86038, %r86038, %r86038 },    { %r86040, %r86040 },            { %r29821, %r29822, %r29823, %r29824 }; 
	// end inline asm
	// begin inline asm
	mma.sync.aligned.m16n8k256.row.col.s32.b1.b1.s32.xor.popc    { %r29835, %r29836, %r29837, %r29838 },    { %r86038, %r86038, %r86038, %r86038 },    { %r86040, %r86040 },            { %r29835, %r29836, %r29837, %r29838 }; 
	// end inline asm
	// begin inline asm
	mma.sync.aligned.m16n8k256.row.col.s32.b1.b1.s32.xor.popc    { %r29807, %r29808, %r29809, %r29810 },    { %r86038, %r86038, %r86038, %r86038 },    { %r86040, %r86040 },            { %r29807, %r29808, %r29809, %r29810 }; 
	// end inline asm
	// begin inline asm
	mma.sync.aligned.m16n8k256.row.col.s32.b1.b1.s32.xor.popc    { %r29821, %r29822, %r29823, %r29824 },    { %r86038, %r86038, %r86038, %r86038 },    { %r86040, %r86040 },            { %r29821, %r29822, %r29823, %r29824 }; 
	// end inline asm
	// begin inline asm
	mma.sync.aligned.m16n8k256.row.col.s32.b1.b1.s32.xor.popc    { %r29835, %r29836, %r29837, %r29838 },    { %r86038, %r86038, %r86038, %r86038 },    { %r86040, %r86040 },            { %r29835, %r29836, %r29837, %r29838 }; 
	// end inline asm
	// begin inline asm
	mma.sync.aligned.m16n8k256.row.col.s32.b1.b1.s32.xor.popc    { %r29807, %r29808, %r29809, %r29810 },    { %r86038, %r86038, %r86038, %r86038 },    { %r86040, %r86040 },            { %r29807, %r29808, %r29809, %r29810 }; 
	// end inline asm
	// begin inline asm
	mma.sync.aligned.m16n8k256.row.col.s32.b1.b1.s32.xor.popc    { %r29821, %r29822, %r29823, %r29824 },    { %r86038, %r86038, %r86038, %r86038 },    { %r86040, %r86040 },            { %r29821, %r29822, %r29823, %r29824 }; 
	// end inline asm
	// begin inline asm
	mma.sync.aligned.m16n8k256.row.col.s32.b1.b1.s32.xor.popc    { %r29835, %r29836, %r29837, %r29838 },    { %r86038, %r86038, %r86038, %r86038 },    { %r86040, %r86040 },            { %r29835, %r29836, %r29837, %r29838 }; 
	// end inline asm
	// begin inline asm
	mma.sync.aligned.m16n8k256.row.col.s32.b1.b1.s32.xor.popc    { %r29807, %r29808, %r29809, %r29810 },    { %r86038, %r86038, %r86038, %r86038 },    { %r86040, %r86040 },            { %r29807, %r29808, %r29809, %r29810 }; 
	// end inline asm
	// begin inline asm
	mma.sync.aligned.m16n8k256.row.col.s32.b1.b1.s32.xor.popc    { %r29821, %r29822, %r29823, %r29824 },    { %r86038, %r86038, %r86038, %r86038 },    { %r86040, %r86040 },            { %r29821, %r29822, %r29823, %r29824 }; 
	// end inline asm
	// begin inline asm
	mma.sync.aligned.m16n8k256.row.col.s32.b1.b1.s32.xor.popc    { %r29835, %r29836, %r29837, %r29838 },    { %r86038, %r86038, %r86038, %r86038 },    { %r86040, %r86040 },            { %r29835, %r29836, %r29837, %r29838 }; 
	// end inline asm
	// begin inline asm
	mma.sync.aligned.m16n8k256.row.col.s32.b1.b1.s32.xor.popc    { %r29807, %r29808, %r29809, %r29810 },    { %r86038, %r86038, %r86038, %r86038 },    { %r86040, %r86040 },            { %r29807, %r29808, %r29809, %r29810 }; 
	// end inline asm
	// begin inline asm
	mma.sync.aligned.m16n8k256.row.col.s32.b1.b1.s32.xor.popc    { %r29821, %r29822, %r29823, %r29824 },    { %r86038, %r86038, %r86038, %r86038 },    { %r86040, %r86040 },            { %r29821, %r29822, %r29823, %r29824 }; 
	// end inline asm
	// begin inline asm
	mma.sync.aligned.m16n8k256.row.col.s32.b1.b1.s32.xor.popc    { %r29835, %r29836, %r29837, %r29838 },    { %r86038, %r86038, %r86038, %r86038 },    { %r86040, %r86040 },            { %r29835, %r29836, %r29837, %r29838 }; 
	// end inline asm
	// begin inline asm
	mma.sync.aligned.m16n8k256.row.col.s32.b1.b1.s32.xor.popc    { %r29807, %r29808, %r29809, %r29810 },    { %r86038, %r86038, %r86038, %r86038 },    { %r86040, %r86040 },            { %r29807, %r29808, %r29809, %r29810 }; 
	// end inline asm
	// begin inline asm
	mma.sync.aligned.m16n8k256.row.col.s32.b1.b1.s32.xor.popc    { %r29821, %r29822, %r29823, %r29824 },    { %r86038, %r86038, %r86038, %r86038 },    { %r86040, %r86040 },            { %r29821, %r29822, %r29823, %r29824 }; 
	// end inline asm
	// begin inline asm
	mma.sync.aligned.m16n8k256.row.col.s32.b1.b1.s32.xor.popc    { %r29835, %r29836, %r29837, %r29838 },    { %r86038, %r86038, %r86038, %r86038 },    { %r86040, %r86040 },            { %r29835, %r29836, %r29837, %r29838 }; 
	// end inline asm
	// begin inline asm
	mma.sync.aligned.m16n8k256.row.col.s32.b1.b1.s32.xor.popc    { %r29807, %r29808, %r29809, %r29810 },    { %r86038, %r86038, %r86038, %r86038 },    { %r86040, %r86040 },            { %r29807, %r29808, %r29809, %r29810 }; 
	// end inline asm
	// begin inline asm
	mma.sync.aligned.m16n8k256.row.col.s32.b1.b1.s32.xor.popc    { %r29821, %r29822, %r29823, %r29824 },    { %r86038, %r86038, %r86038, %r86038 },    { %r86040, %r86040 },            { %r29821, %r29822, %r29823, %r29824 }; 
	// end inline asm
	// begin inline asm
	mma.sync.aligned.m16n8k256.row.col.s32.b1.b1.s32.xor.popc    { %r29835, %r29836, %r29837, %r29838 },    { %r86038, %r86038, %r86038, %r86038 },    { %r86040, %r86040 },            { %r29835, %r29836, %r29837, %r29838 }; 
	// end inline asm
	// begin inline asm
	mma.sync.aligned.m16n8k256.row.col.s32.b1.b1.s32.xor.popc    { %r29807, %r29808, %r29809, %r29810 },    { %r86038, %r86038, %r86038, %r86038 },    { %r86040, %r86040 },            { %r29807, %r29808, %r29809, %r29810 }; 
	// end inline asm
	// begin inline asm
	mma.sync.aligned.m16n8k256.row.col.s32.b1.b1.s32.xor.popc    { %r29821, %r29822, %r29823, %r29824 },    { %r86038, %r86038, %r86038, %r86038 },    { %r86040, %r86040 },            { %r29821, %r29822, %r29823, %r29824 }; 
	// end inline asm
	// begin inline asm
	mma.sync.aligned.m16n8k256.row.col.s32.b1.b1.s32.xor.popc    { %r29835, %r29836, %r29837, %r29838 },    { %r86038, %r86038, %r86038, %r86038 },    { %r86040, %r86040 },            { %r29835, %r29836, %r29837, %r29838 }; 
	// end inline asm
	// begin inline asm
	mma.sync.aligned.m16n8k256.row.col.s32.b1.b1.s32.xor.popc    { %r29807, %r29808, %r29809, %r29810 },    { %r86038, %r86038, %r86038, %r86038 },    { %r86040, %r86040 },            { %r29807, %r29808, %r29809, %r29810 }; 
	// end inline asm
	// begin inline asm
	mma.sync.aligned.m16n8k256.row.col.s32.b1.b1.s32.xor.popc    { %r29821, %r29822, %r29823, %r29824 },    { %r86038, %r86038, %r86038, %r86038 },    { %r86040, %r86040 },            { %r29821, %r29822, %r29823, %r29824 }; 
	// end inline asm
	// begin inline asm
	mma.sync.aligned.m16n8k256.row.col.s32.b1.b1.s32.xor.popc    { %r29835, %r29836, %r29837, %r29838 },    { %r86038, %r86038, %r86038, %r86038 },    { %r86040, %r86040 },            { %r29835, %r29836, %r29837, %r29838 }; 
	// end inline asm
	// begin inline asm
	mma.sync.aligned.m16n8k256.row.col.s32.b1.b1.s32.xor.popc    { %r29807, %r29808, %r29809, %r29810 },    { %r86038, %r86038, %r86038, %r86038 },    { %r86040, %r86040 },            { %r29807, %r29808, %r29809, %r29810 }; 
	// end inline asm
	// begin inline asm
	mma.sync.aligned.m16n8k256.row.col.s32.b1.b1.s32.xor.popc    { %r29821, %r29822, %r29823, %r29824 },    { %r86038, %r86038, %r86038, %r86038 },    { %r86040, %r86040 },            { %r29821, %r29822, %r29823, %r29824 }; 
	// end inline asm
	// begin inline asm
	mma.sync.aligned.m16n8k256.row.col.s32.b1.b1.s32.xor.popc    { %r29835, %r29836, %r29837, %r29838 },    { %r86038, %r86038, %r86038, %r86038 },    { %r86040, %r86040 },            { %r29835, %r29836, %r29837, %r29838 }; 
	// end inline asm
	// begin inline asm
	mma.sync.aligned.m16n8k256.row.col.s32.b1.b1.s32.xor.popc    { %r29807, %r29808, %r29809, %r29810 },    { %r86038, %r86038, %r86038, %r86038 },    { %r86040, %r86040 },            { %r29807, %r29808, %r29809, %r29810 }; 
	// end inline asm
	// begin inline asm
	mma.sync.aligned.m16n8k256.row.col.s32.b1.b1.s32.xor.popc    { %r29821, %r29822, %r29823, %r29824 },    { %r86038, %r86038, %r86038, %r86038 },    { %r86040, %r86040 },            { %r29821, %r29822, %r29823, %r29824 }; 
	// end inline asm
	// begin inline asm
	mma.sync.aligned.m16n8k256.row.col.s32.b1.b1.s32.xor.popc    { %r29835, %r29836, %r29837, %r29838 },    { %r86038, %r86038, %r86038, %r86038 },    { %r86040, %r86040 },            { %r29835, %r29836, %r29837, %r29838 }; 
	// end inline asm
	// begin inline asm
	mma.sync.aligned.m16n8k256.row.col.s32.b1.b1.s32.xor.popc    { %r29807, %r29808, %r29809, %r29810 },    { %r86038, %r86038, %r86038, %r86038 },    { %r86040, %r86040 },            { %r29807, %r29808, %r29809, %r29810 }; 
	// end inline asm
	// begin inline asm
	mma.sync.aligned.m16n8k256.row.col.s32.b1.b1.s32.xor.popc    { %r29821, %r29822, %r29823, %r29824 },    { %r86038, %r86038, %r86038, %r86038 },    { %r86040, %r86040 },            { %r29821, %r29822, %r29823, %r29824 }; 
	// end inline asm
	// begin inline asm
	mma.sync.aligned.m16n8k256.row.col.s32.b1.b1.s32.xor.popc    { %r29835, %r29836, %r29837, %r29838 },    { %r86038, %r86038, %r86038, %r86038 },    { %r86040, %r86040 },            { %r29835, %r29836, %r29837, %r29838 }; 
	// end inline asm
	// begin inline asm
	mma.sync.aligned.m16n8k256.row.col.s32.b1.b1.s32.xor.popc    { %r29807, %r29808, %r29809, %r29810 },    { %r86038, %r86038, %r86038, %r86038 },    { %r86040, %r86040 },            { %r29807, %r29808, %r29809, %r29810 }; 
	// end inline asm
	// begin inline asm
	mma.sync.aligned.m16n8k256.row.col.s32.b1.b1.s32.xor.popc    { %r29821, %r29822, %r29823, %r29824 },    { %r86038, %r86038, %r86038, %r86038 },    { %r86040, %r86040 },            { %r29821, %r29822, %r29823, %r29824 }; 
	// end inline asm
	// begin inline asm
	mma.sync.aligned.m16n8k256.row.col.s32.b1.b1.s32.xor.popc    { %r29835, %r29836, %r29837, %r29838 },    { %r86038, %r86038, %r86038, %r86038 },    { %r86040, %r86040 },            { %r29835, %r29836, %r29837, %r29838 }; 
	// end inline asm
	// begin inline asm
	mma.sync.aligned.m16n8k256.row.col.s32.b1.b1.s32.xor.popc    { %r29807, %r29808, %r29809, %r29810 },    { %r86038, %r86038, %r86038, %r86038 },    { %r86040, %r86040 },            { %r29807, %r29808, %r29809, %r29810 }; 
	// end inline asm
	// begin inline asm
	mma.sync.aligned.m16n8k256.row.col.s32.b1.b1.s32.xor.popc    { %r29821, %r29822, %r29823, %r29824 },    { %r86038, %r86038, %r86038, %r86038 },    { %r86040, %r86040 },            { %r29821, %r29822, %r29823, %r29824 }; 
	// end inline asm
	// begin inline asm
	mma.sync.aligned.m16n8k256.row.col.s32.b1.b1.s32.xor.popc    { %r29835, %r29836, %r29837, %r29838 },    { %r86038, %r86038, %r86038, %r86038 },    { %r86040, %r86040 },            { %r29835, %r29836, %r29837, %r29838 }; 
	// end inline asm
	// begin inline asm
	mma.sync.aligned.m16n8k256.row.col.s32.b1.b1.s32.xor.popc    { %r29807, %r29808, %r29809, %r29810 },    { %r86038, %r86038, %r86038, %r86038 },    { %r86040, %r86040 },            { %r29807, %r29808, %r29809, %r29810 }; 
	// end inline asm
	// begin inline asm
	mma.sync.aligned.m16n8k256.row.col.s32.b1.b1.s32.xor.popc    { %r29821, %r29822, %r29823, %r29824 },    { %r86038, %r86038, %r86038, %r86038 },    { %r86040, %r86040 },            { %r29821, %r29822, %r29823, %r29824 }; 
	// end inline asm
	// begin inline asm
	mma.sync.aligned.m16n8k256.row.col.s32.b1.b1.s32.xor.popc    { %r29835, %r29836, %r29837, %r29838 },    { %r86038, %r86038, %r86038, %r86038 },    { %r86040, %r86040 },            { %r29835, %r29836, %r29837, %r29838 }; 
	// end inline asm
	// begin inline asm
	mma.sync.aligned.m16n8k256.row.col.s32.b1.b1.s32.xor.popc    { %r29807, %r29808, %r29809, %r29810 },    { %r86038, %r86038, %r86038, %r86038 },    { %r86040, %r86040 },            { %r29807, %r29808, %r29809, %r29810 }; 
	// end inline asm
	// begin inline asm
	mma.sync.aligned.m16n8k256.row.col.s32.b1.b1.s32.xor.popc    { %r29821, %r29822, %r29823, %r29824 },    { %r86038, %r86038, %r86038, %r86038 },    { %r86040, %r86040 },            { %r29821, %r29822, %r29823, %r29824 }; 
	// end inline asm
	// begin inline asm
	mma.sync.aligned.m16n8k256.row.col.s32.b1.b1.s32.xor.popc    { %r29835, %r29836, %r29837, %r29838 },    { %r86038, %r86038, %r86038, %r86038 },    { %r86040, %r86040 },            { %r29835, %r29836, %r29837, %r29838 }; 
	// end inline asm
	// begin inline asm
	mma.sync.aligned.m16n8k256.row.col.s32.b1.b1.s32.xor.popc    { %r29807, %r29808, %r29809, %r29810 },    { %r86038, %r86038, %r86038, %r86038 },    { %r86040, %r86040 },            { %r29807, %r29808, %r29809, %r29810 }; 
	// end inline asm
	// begin inline asm
	mma.sync.aligned.m16n8k256.row.col.s32.b1.b1.s32.xor.popc    { %r29821, %r29822, %r29823, %r29824 },    { %r86038, %r86038, %r86038, %r86038 },    { %r86040, %r86040 },            { %r29821, %r29822, %r29823, %r29824 }; 
	// end inline asm
	// begin inline asm
	mma.sync.aligned.m16n8k256.row.col.s32.b1.b1.s32.xor.popc    { %r29835, %r29836, %r29837, %r29838 },    { %r86038, %r86038, %r86038, %r86038 },    { %r86040, %r86040 },            { %r29835, %r29836, %r29837, %r29838 }; 
	// end inline asm
	// begin inline asm
	mma.sync.aligned.m16n8k256.row.col.s32.b1.b1.s32.xor.popc    { %r29807, %r29808, %r29809, %r29810 },    { %r86038, %r86038, %r86038, %r86038 },    { %r86040, %r86040 },            { %r29807, %r29808, %r29809, %r29810 }; 
	// end inline asm
	// begin inline asm
	mma.sync.aligned.m16n8k256.row.col.s32.b1.b1.s32.xor.popc    { %r29821, %r29822, %r29823, %r29824 },    { %r86038, %r86038, %r86038, %r86038 },    { %r86040, %r86040 },            { %r29821, %r29822, %r29823, %r29824 }; 
	// end inline asm
	// begin inline asm
	mma.sync.aligned.m16n8k256.row.col.s32.b1.b1.s32.xor.popc    { %r29835, %r29836, %r29837, %r29838 },    { %r86038, %r86038, %r86038, %r86038 },    { %r86040, %r86040 },            { %r29835, %r29836, %r29837, %r29838 }; 
	// end inline asm
	// begin inline asm
	mma.sync.aligned.m16n8k256.row.col.s32.b1.b1.s32.xor.popc    { %r29807, %r29808, %r29809, %r29810 },    { %r86038, %r86038, %r86038, %r86038 },    { %r86040, %r86040 },            { %r29807, %r29808, %r29809, %r29810 }; 
	// end inline asm
	// begin inline asm
	mma.sync.aligned.m16n8k256.row.col.s32.b1.b1.s32.xor.popc    { %r29821, %r29822, %r29823, %r29824 },    { %r86038, %r86038, %r86038, %r86038 },    { %r86040, %r86040 },            { %r29821, %r29822, %r29823, %r29824 }; 
	// end inline asm
	// begin inline asm
	mma.sync.aligned.m16n8k256.row.col.s32.b1.b1.s32.xor.popc    { %r29835, %r29836, %r29837, %r29838 },    { %r86038, %r86038, %r86038, %r86038 },    { %r86040, %r86040 },            { %r29835, %r29836, %r29837, %r29838 }; 
	// end inline asm
	// begin inline asm
	mma.sync.aligned.m16n8k256.row.col.s32.b1.b1.s32.xor.popc    { %r29807, %r29808, %r29809, %r29810 },    { %r86038, %r86038, %r86038, %r86038 },    { %r86040, %r86040 },            { %r29807, %r29808, %r29809, %r29810 }; 
	// end inline asm
	// begin inline asm
	mma.sync.aligned.m16n8k256.row.col.s32.b1.b1.s32.xor.popc    { %r29821, %r29822, %r29823, %r29824 },    { %r86038, %r86038, %r86038, %r86038 },    { %r86040, %r86040 },            { %r29821, %r29822, %r29823, %r29824 }; 
	// end inline asm
	// begin inline asm
	mma.sync.aligned.m16n8k256.row.col.s32.b1.b1.s32.xor.popc    { %r29835, %r29836, %r29837, %r29838 },    { %r86038, %r86038, %r86038, %r86038 },    { %r86040, %r86040 },            { %r29835, %r29836, %r29837, %r29838 }; 
	// end inline asm
	// begin inline asm
	mma.sync.aligned.m16n8k256.row.col.s32.b1.b1.s32.xor.popc    { %r29807, %r29808, %r29809, %r29810 },    { %r86038, %r86038, %r86038, %r86038 },    { %r86040, %r86040 },            { %r29807, %r29808, %r29809, %r29810 }; 
	// end inline asm
	// begin inline asm
	mma.sync.aligned.m16n8k256.row.col.s32.b1.b1.s32.xor.popc    { %r29821, %r29822, %r29823, %r29824 },    { %r86038, %r86038, %r86038, %r86038 },    { %r86040, %r86040 },            { %r29821, %r29822, %r29823, %r29824 }; 
	// end inline asm
	// begin inline asm
	mma.sync.aligned.m16n8k256.row.col.s32.b1.b1.s32.xor.popc    { %r29835, %r29836, %r29837, %r29838 },    { %r86038, %r86038, %r86038, %r86038 },    { %r86040, %r86040 },            { %r29835, %r29836, %r29837, %r29838 }; 
	// end inline asm
	// begin inline asm
	mma.sync.aligned.m16n8k256.row.col.s32.b1.b1.s32.xor.popc    { %r29807, %r29808, %r29809, %r29810 },    { %r86038, %r86038, %r86038, %r86038 },    { %r86040, %r86040 },            { %r29807, %r29808, %r29809, %r29810 }; 
	// end inline asm
	// begin inline asm
	mma.sync.aligned.m16n8k256.row.col.s32.b1.b1.s32.xor.popc    { %r29821, %r29822, %r29823, %r29824 },    { %r86038, %r86038, %r86038, %r86038 },    { %r86040, %r86040 },            { %r29821, %r29822, %r29823, %r29824 }; 
	// end inline asm
	// begin inline asm
	mma.sync.aligned.m16n8k256.row.col.s32.b1.b1.s32.xor.popc    { %r29835, %r29836, %r29837, %r29838 },    { %r86038, %r86038, %r86038, %r86038 },    { %r86040, %r86040 },            { %r29835, %r29836, %r29837, %r29838 }; 
	// end inline asm
	// begin inline asm
	mma.sync.aligned.m16n8k256.row.col.s32.b1.b1.s32.xor.popc    { %r29807, %r29808, %r29809, %r29810 },    { %r86038, %r86038, %r86038, %r86038 },    { %r86040, %r86040 },            { %r29807, %r29808, %r29809, %r29810 }; 
	// end inline asm
	// begin inline asm
	mma.sync.aligned.m16n8k256.row.col.s32.b1.b1.s32.xor.popc    { %r29821, %r29822, %r29823, %r29824 },    { %r86038, %r86038, %r86038, %r86038 },    { %r86040, %r86040 },            { %r29821, %r29822, %r29823, %r29824 }; 
	// end inline asm
	// begin inline asm
	mma.sync.aligned.m16n8k256.row.col.s32.b1.b1.s32.xor.popc    { %r29835, %r29836, %r29837, %r29838 },    { %r86038, %r86038, %r86038, %r86038 },    { %r86040, %r86040 },            { %r29835, %r29836, %r29837, %r29838 }; 
	// end inline asm
	// begin inline asm
	mma.sync.aligned.m16n8k256.row.col.s32.b1.b1.s32.xor.popc    { %r29807, %r29808, %r29809, %r29810 },    { %r86038, %r86038, %r86038, %r86038 },    { %r86040, %r86040 },            { %r29807, %r29808, %r29809, %r29810 }; 
	// end inline asm
	// begin inline asm
	mma.sync.aligned.m16n8k256.row.col.s32.b1.b1.s32.xor.popc    { %r29821, %r29822, %r29823, %r29824 },    { %r86038, %r86038, %r86038, %r86038 },    { %r86040, %r86040 },            { %r29821, %r29822, %r29823, %r29824 }; 
	// end inline asm
	// begin inline asm
	mma.sync.aligned.m16n8k256.row.col.s32.b1.b1.s32.xor.popc    { %r29835, %r29836, %r29837, %r29838 },    { %r86038, %r86038, %r86038, %r86038 },    { %r86040, %r86040 },            { %r29835, %r29836, %r29837, %r29838 }; 
	// end inline asm
	// begin inline asm
	mma.sync.aligned.m16n8k256.row.col.s32.b1.b1.s32.xor.popc    { %r29807, %r29808, %r29809, %r29810 },    { %r86038, %r86038, %r86038, %r86038 },    { %r86040, %r86040 },            { %r29807, %r29808, %r29809, %r29810 }; 
	// end inline asm
	// begin inline asm
	mma.sync.aligned.m16n8k256.row.col.s32.b1.b1.s32.xor.popc    { %r29821, %r29822, %r29823, %r29824 },    { %r86038, %r86038, %r86038, %r86038 },    { %r86040, %r86040 },            { %r29821, %r29822, %r29823, %r29824 }; 
	// end inline asm
	// begin inline asm
	mma.sync.aligned.m16n8k256.row.col.s32.b1.b1.s32.xor.popc    { %r29835, %r29836, %r29837, %r29838 },    { %r86038, %r86038, %r86038, %r86038 },    { %r86040, %r86040 },            { %r29835, %r29836, %r29837, %r29838 }; 
	// end inline asm
	// begin inline asm
	mma.sync.aligned.m16n8k256.row.col.s32.b1.b1.s32.xor.popc    { %r29807, %r29808, %r29809, %r29810 },    { %r86038, %r86038, %r86038, %r86038 },    { %r86040, %r86040 },            { %r29807, %r29808, %r29809, %r29810 }; 
	// end inline asm
	// begin inline asm
	mma.sync.aligned.m16n8k256.row.col.s32.b1.b1.s32.xor.popc    { %r29821, %r29822, %r29823, %r29824 },    { %r86038, %r86038, %r86038, %r86038 },    { %r86040, %r86040 },            { %r29821, %r29822, %r29823, %r29824 }; 
	// end inline asm
	// begin inline asm
	mma.sync.aligned.m16n8k256.row.col.s32.b1.b1.s32.xor.popc    { %r29835, %r29836, %r29837, %r29838 },    { %r86038, %r86038, %r86038, %r86038 },    { %r86040, %r86040 },            { %r29835, %r29836, %r29837, %r29838 }; 
	// end inline asm
	// begin inline asm
	mma.sync.aligned.m16n8k256.row.col.s32.b1.b1.s32.xor.popc    { %r29807, %r29808, %r29809, %r29810 },    { %r86038, %r86038, %r86038, %r86038 },    { %r86040, %r86040 },            { %r29807, %r29808, %r29809, %r29810 }; 
	// end inline asm
	// begin inline asm
	mma.sync.aligned.m16n8k256.row.col.s32.b1.b1.s32.xor.popc    { %r29821, %r29822, %r29823, %r29824 },    { %r86038, %r86038, %r86038, %r86038 },    { %r86040, %r86040 },            { %r29821, %r29822, %r29823, %r29824 }; 
	// end inline asm
	// begin inline asm
	mma.sync.aligned.m16n8k256.row.col.s32.b1.b1.s32.xor.popc    { %r29835, %r29836, %r29837, %r29838 },    { %r86038, %r86038, %r86038, %r86038 },    { %r86040, %r86040 },            { %r29835, %r29836, %r29837, %r29838 }; 
	// end inline asm
	// begin inline asm
	mma.sync.aligned.m16n8k256.row.col.s32.b1.b1.s32.xor.popc    { %r29807, %r29808, %r29809, %r29810 },    { %r86038, %r86038, %r86038, %r86038 },    { %r86040, %r86040 },            { %r29807, %r29808, %r29809, %r29810 }; 
	// end inline asm
	// begin inline asm
	mma.sync.aligned.m16n8k256.row.col.s32.b1.b1.s32.xor.popc    { %r29821, %r29822, %r29823, %r29824 },    { %r86038, %r86038, %r86038, %r86038 },    { %r86040, %r86040 },            { %r29821, %r29822, %r29823, %r29824 }; 
	// end inline asm
	// begin inline asm
	mma.sync.aligned.m16n8k256.row.col.s32.b1.b1.s32.xor.popc    { %r29835, %r29836, %r29837, %r29838 },    { %r86038, %r86038, %r86038, %r86038 },    { %r86040, %r86040 },            { %r29835, %r29836, %r29837, %r29838 }; 
	// end inline asm
	// begin inline asm
	mma.sync.aligned.m16n8k256.row.col.s32.b1.b1.s32.xor.popc    { %r29807, %r29808, %r29809, %r29810 },    { %r86038, %r86038, %r86038, %r86038 },    { %r86040, %r86040 },            { %r29807, %r29808, %r29809, %r29810 }; 
	// end inline asm
	// begin inline asm
	mma.sync.aligned.m16n8k256.row.col.s32.b1.b1.s32.xor.popc    { %r29821, %r29822, %r29823, %r29824 },    { %r86038, %r86038, %r86038, %r86038 },    { %r86040, %r86040 },            { %r29821, %r29822, %r29823, %r29824 }; 
	// end inline asm
	// begin inline asm
	mma.sync.aligned.m16n8k256.row.col.s32.b1.b1.s32.xor.popc    { %r29835, %r29836, %r29837, %r29838 },    { %r86038, %r86038, %r86038, %r86038 },    { %r86040, %r86040 },            { %r29835, %r29836, %r29837, %r29838 }; 
	// end inline asm
	// begin inline asm
	mma.sync.aligned.m16n8k256.row.col.s32.b1.b1.s32.xor.popc    { %r29807, %r29808, %r29809, %r29810 },    { %r86038, %r86038, %r86038, %r86038 },    { %r86040, %r86040 },            { %r29807, %r29808, %r29809, %r29810 }; 
	// end inline asm
	// begin inline asm
	mma.sync.aligned.m16n8k256.row.col.s32.b1.b1.s32.xor.popc    { %r29821, %r29822, %r29823, %r29824 },    { %r86038, %r86038, %r86038, %r86038 },    { %r86040, %r86040 },            { %r29821, %r29822, %r29823, %r29824 }; 
	// end inline asm
	// begin inline asm
	mma.sync.aligned.m16n8k256.row.col.s32.b1.b1.s32.xor.popc    { %r29835, %r29836, %r29837, %r29838 },    { %r86038, %r86038, %r86038, %r86038 },    { %r86040, %r86040 },            { %r29835, %r29836, %r29837, %r29838 }; 
	// end inline asm
	// begin inline asm
	mma.sync.aligned.m16n8k256.row.col.s32.b1.b1.s32.xor.popc    { %r29807, %r29808, %r29809, %r29810 },    { %r86038, %r86038, %r86038, %r86038 },    { %r86040, %r86040 },            { %r29807, %r29808, %r29809, %r29810 }; 
	// end inline asm
	// begin inline asm
	mma.sync.aligned.m16n8k256.row.col.s32.b1.b1.s32.xor.popc    { %r29821, %r29822, %r29823, %r29824 },    { %r86038, %r86038, %r86038, %r86038 },    { %r86040, %r86040 },            { %r29821, %r29822, %r29823, %r29824 }; 
	// end inline asm
	// begin inline asm
	mma.sync.aligned.m16n8k256.row.col.s32.b1.b1.s32.xor.popc    { %r29835, %r29836, %r29837, %r29838 },    { %r86038, %r86038, %r86038, %r86038 },    { %r86040, %r86040 },            { %r29835, %r29836, %r29837, %r29838 }; 
	// end inline asm
	// begin inline asm
	mma.sync.aligned.m16n8k256.row.col.s32.b1.b1.s32.xor.popc    { %r29807, %r29808, %r29809, %r29810 },    { %r86038, %r86038, %r86038, %r86038 },    { %r86040, %r86040 },            { %r29807, %r29808, %r29809, %r29810 }; 
	// end inline asm
	// begin inline asm
	mma.sync.aligned.m16n8k256.row.col.s32.b1.b1.s32.xor.popc    { %r29821, %r29822, %r29823, %r29824 },    { %r86038, %r86038, %r86038, %r86038 },    { %r86040, %r86040 },            { %r29821, %r29822, %r29823, %r29824 }; 
	// end inline asm
	// begin inline asm
	mma.sync.aligned.m16n8k256.row.col.s32.b1.b1.s32.xor.popc    { %r29835, %r29836, %r29837, %r29838 },    { %r86038, %r86038, %r86038, %r86038 },    { %r86040, %r86040 },            { %r29835, %r29836, %r29837, %r29838 }; 
	// end inline asm
	// begin inline asm
	mma.sync.aligned.m16n8k256.row.col.s32.b1.b1.s32.xor.popc    { %r29807, %r29808, %r29809, %r29810 },    { %r86038, %r86038, %r86038, %r86038 },    { %r86040, %r86040 },            { %r29807, %r29808, %r29809, %r29810 }; 
	// end inline asm
	// begin inline asm
	mma.sync.aligned.m16n8k256.row.col.s32.b1.b1.s32.xor.popc    { %r29821, %r29822, %r29823, %r29824 },    { %r86038, %r86038, %r86038, %r86038 },    { %r86040, %r86040 },            { %r29821, %r29822, %r29823, %r29824 }; 
	// end inline asm
	// begin inline asm
	mma.sync.aligned.m16n8k256.row.col.s32.b1.b1.s32.xor.popc    { %r29835, %r29836, %r29837, %r29838 },    { %r86038, %r86038, %r86038, %r86038 },    { %r86040, %r86040 },            { %r29835, %r29836, %r29837, %r29838 }; 
	// end inline asm
	// begin inline asm
	mma.sync.aligned.m16n8k256.row.col.s32.b1.b1.s32.xor.popc    { %r29807, %r29808, %r29809, %r29810 },    { %r86038, %r86038, %r86038, %r86038 },    { %r86040, %r86040 },            { %r29807, %r29808, %r29809, %r29810 }; 
	// end inline asm
	// begin inline asm
	mma.sync.aligned.m16n8k256.row.col.s32.b1.b1.s32.xor.popc    { %r29821, %r29822, %r29823, %r29824 },    { %r86038, %r86038, %r86038, %r86038 },    { %r86040, %r86040 },            { %r29821, %r29822, %r29823, %r29824 }; 
	// end inline asm
	// begin inline asm
	mma.sync.aligned.m16n8k256.row.col.s32.b1.b1.s32.xor.popc    { %r29835, %r29836, %r29837, %r29838 },    { %r86038, %r86038, %r86038, %r86038 },    { %r86040, %r86040 },            { %r29835, %r29836, %r29837, %r29838 }; 
	// end inline asm
	// begin inline asm
	mma.sync.aligned.m16n8k256.row.col.s32.b1.b1.s32.xor.popc    { %r29807, %r29808, %r29809, %r29810 },    { %r86038, %r86038, %r86038, %r86038 },    { %r86040, %r86040 },            { %r29807, %r29808, %r29809, %r29810 }; 
	// end inline asm
	// begin inline asm
	mma.sync.aligned.m16n8k256.row.col.s32.b1.b1.s32.xor.popc    { %r29821, %r29822, %r29823, %r29824 },    { %r86038, %r86038, %r86038, %r86038 },    { %r86040, %r86040 },            { %r29821, %r29822, %r29823, %r29824 }; 
	// end inline asm
	// begin inline asm
	mma.sync.aligned.m16n8k256.row.col.s32.b1.b1.s32.xor.popc    { %r29835, %r29836, %r29837, %r29838 },    { %r86038, %r86038, %r86038, %r86038 },    { %r86040, %r86040 },            { %r29835, %r29836, %r29837, %r29838 }; 
	// end inline asm
	// begin inline asm
	mma.sync.aligned.m16n8k256.row.col.s32.b1.b1.s32.xor.popc    { %r29807, %r29808, %r29809, %r29810 },    { %r86038, %r86038, %r86038, %r86038 },    { %r86040, %r86040 },            { %r29807, %r29808, %r29809, %r29810 }; 
	// end inline asm
	// begin inline asm
	mma.sync.aligned.m16n8k256.row.col.s32.b1.b1.s32.xor.popc    { %r29821, %r29822, %r29823, %r29824 },    { %r86038, %r86038, %r86038, %r86038 },    { %r86040, %r86040 },            { %r29821, %r29822, %r29823, %r29824 }; 
	// end inline asm
	// begin inline asm
	mma.sync.aligned.m16n8k256.row.col.s32.b1.b1.s32.xor.popc    { %r29835, %r29836, %r29837, %r29838 },    { %r86038, %r86038, %r86038, %r86038 },    { %r86040, %r86040 },            { %r29835, %r29836, %r29837, %r29838 }; 
	// end inline asm
	// begin inline asm
	mma.sync.aligned.m16n8k256.row.col.s32.b1.b1.s32.xor.popc    { %r29807, %r29808, %r29809, %r29810 },    { %r86038, %r86038, %r86038, %r86038 },    { %r86040, %r86040 },            { %r29807, %r29808, %r29809, %r29810 }; 
	// end inline asm
	// begin inline asm
	mma.sync.aligned.m16n8k256.row.col.s32.b1.b1.s32.xor.popc    { %r29821, %r29822, %r29823, %r29824 },    { %r86038, %r86038, %r86038, %r86038 },    { %r86040, %r86040 },            { %r29821, %r29822, %r29823, %r29824 }; 
	// end inline asm
	// begin inline asm
	mma.sync.aligned.m16n8k256.row.col.s32.b1.b1.s32.xor.popc    { %r29835, %r29836, %r29837, %r29838 },    { %r86038, %r86038, %r86038, %r86038 },    { %r86040, %r86040 },            { %r29835, %r29836, %r29837, %r29838 }; 
	// end inline asm
	// begin inline asm
	mma.sync.aligned.m16n8k256.row.col.s32.b1.b1.s32.xor.popc    { %r29807, %r29808, %r29809, %r29810 },    { %r86038, %r86038, %r86038, %r86038 },    { %r86040, %r86040 },            { %r29807, %r29808, %r29809, %r29810 }; 
	// end inline asm
	// begin inline asm
	mma.sync.aligned.m16n8k256.row.col.s32.b1.b1.s32.xor.popc    { %r29821, %r29822, %r29823, %r29824 },    { %r86038, %r86038, %r86038, %r86038 },    { %r86040, %r86040 },            { %r29821, %r29822, %r29823, %r29824 }; 
	// end inline asm
	// begin inline asm
	mma.sync.aligned.m16n8k256.row.col.s32.b1.b1.s32.xor.popc    { %r29835, %r29836, %r29837, %r29838 },    { %r86038, %r86038, %r86038, %r86038 },    { %r86040, %r86040 },            { %r29835, %r29836, %r29837, %r29838 }; 
	// end inline asm
	// begin inline asm
	mma.sync.aligned.m16n8k256.row.col.s32.b1.b1.s32.xor.popc    { %r29807, %r29808, %r29809, %r29810 },    { %r86038, %r86038, %r86038, %r86038 },    { %r86040, %r86040 },            { %r29807, %r29808, %r29809, %r29810 }; 
	// end inline asm
	// begin inline asm
	mma.sync.aligned.m16n8k256.row.col.s32.b1.b1.s32.xor.popc    { %r29821, %r29822, %r29823, %r29824 },    { %r86038, %r86038, %r86038, %r86038 },    { %r86040, %r86040 },            { %r29821, %r29822, %r29823, %r29824 }; 
	// end inline asm
	// begin inline asm
	mma.sync.aligned.m16n8k256.row.col.s32.b1.b1.s32.xor.popc    { %r29835, %r29836, %r29837, %r29838 },    { %r86038, %r86038, %r86038, %r86038 },    { %r86040, %r86040 },            { %r29835, %r29836, %r29837, %r29838 }; 
	// end inline asm
	// begin inline asm
	mma.sync.aligned.m16n8k256.row.col.s32.b1.b1.s32.xor.popc    { %r29807, %r29808, %r29809, %r29810 },    { %r86038, %r86038, %r86038, %r86038 },    { %r86040, %r86040 },            { %r29807, %r29808, %r29809, %r29810 }; 
	// end inline asm
	// begin inline asm
	mma.sync.aligned.m16n8k256.row.col.s32.b1.b1.s32.xor.popc    { %r29821, %r29822, %r29823, %r29824 },    { %r86038, %r86038, %r86038, %r86038 },    { %r86040, %r86040 },            { %r29821, %r29822, %r29823, %r29824 }; 
	// end inline asm
	// begin inline asm
	mma.sync.aligned.m16n8k256.row.col.s32.b1.b1.s32.xor.popc    { %r29835, %r29836, %r29837, %r29838 },    { %r86038, %r86038, %r86038, %r86038 },    { %r86040, %r86040 },            { %r29835, %r29836, %r29837, %r29838 }; 
	// end inline asm
	// begin inline asm
	mma.sync.aligned.m16n8k256.row.col.s32.b1.b1.s32.xor.popc    { %r29807, %r29808, %r29809, %r29810 },    { %r86038, %r86038, %r86038, %r86038 },    { %r86040, %r86040 },            { %r29807, %r29808, %r29809, %r29810 }; 
	// end inline asm
	// begin inline asm
	mma.sync.aligned.m16n8k256.row.col.s32.b1.b1.s32.xor.popc    { %r29821, %r29822, %r29823, %r29824 },    { %r86038, %r86038, %r86038, %r86038 },    { %r86040, %r86040 },            { %r29821, %r29822, %r29823, %r29824 }; 
	// end inline asm
	// begin inline asm
	mma.sync.aligned.m16n8k256.row.col.s32.b1.b1.s32.xor.popc    { %r29835, %r29836, %r29837, %r29838 },    { %r86038, %r86038, %r86038, %r86038 },    { %r86040, %r86040 },            { %r29835, %r29836, %r29837, %r29838 }; 
	// end inline asm
	// begin inline asm
	mma.sync.aligned.m16n8k256.row.col.s32.b1.b1.s32.xor.popc    { %r29807, %r29808, %r29809, %r29810 },    { %r86038, %r86038, %r86038, %r86038 },    { %r86040, %r86040 },            { %r29807, %r29808, %r29809, %r29810 }; 
	// end inline asm
	// begin inline asm
	mma.sync.aligned.m16n8k256.row.col.s32.b1.b1.s32.xor.popc    { %r29821, %r29822, %r29823, %r29824 },    { %r86038, %r86038, %r86038, %r86038 },    { %r86040, %r86040 },            { %r29821, %r29822, %r29823, %r29824 }; 
	// end inline asm
	// begin inline asm
	mma.sync.aligned.m16n8k256.row.col.s32.b1.b1.s32.xor.popc    { %r29835, %r29836, %r29837, %r29838 },    { %r86038, %r86038, %r86038, %r86038 },    { %r86040, %r86040 },            { %r29835, %r29836, %r29837, %r29838 }; 
	// end inline asm
	// begin inline asm
	mma.sync.aligned.m16n8k256.row.col.s32.b1.b1.s32.xor.popc    { %r29807, %r29808, %r29809, %r29810 },    { %r86038, %r86038, %r86038, %r86038 },    { %r86040, %r86040 },            { %r29807, %r29808, %r29809, %r29810 }; 
	// end inline asm
	// begin inline asm
	mma.sync.aligned.m16n8k256.row.col.s32.b1.b1.s32.xor.popc    { %r29821, %r29822, %r29823, %r29824 },    { %r86038, %r86038, %r86038, %r86038 },    { %r86040, %r86040 },            { %r29821, %r29822, %r29823, %r29824 }; 
	// end inline asm
	// begin inline asm
	mma.sync.aligned.m16n8k256.row.col.s32.b1.b1.s32.xor.popc    { %r29835, %r29836, %r29837, %r29838 },    { %r86038, %r86038, %r86038, %r86038 },    { %r86040, %r86040 },            { %r29835, %r29836, %r29837, %r29838 }; 
	// end inline asm
	// begin inline asm
	mma.sync.aligned.m16n8k256.row.col.s32.b1.b1.s32.xor.popc    { %r29807, %r29808, %r29809, %r29810 },    { %r86038, %r86038, %r86038, %r86038 },    { %r86040, %r86040 },            { %r29807, %r29808, %r29809, %r29810 }; 
	// end inline asm
	// begin inline asm
	mma.sync.aligned.m16n8k256.row.col.s32.b1.b1.s32.xor.popc    { %r29821, %r29822, %r29823, %r29824 },    { %r86038, %r86038, %r86038, %r86038 },    { %r86040, %r86040 },            { %r29821, %r29822, %r29823, %r29824 }; 
	// end inline asm
	// begin inline asm
	mma.sync.aligned.m16n8k256.row.col.s32.b1.b1.s32.xor.popc    { %r29835, %r29836, %r29837, %r29838 },    { %r86038, %r86038, %r86038, %r86038 },    { %r86040, %r86040 },            { %r29835, %r29836, %r29837, %r29838 }; 
	// end inline asm
	// begin inline asm
	mma.sync.aligned.m16n8k256.row.col.s32.b1.b1.s32.xor.popc    { %r29807, %r29808, %r29809, %r29810 },    { %r86038, %r86038, %r86038, %r86038 },    { %r86040, %r86040 },            { %r29807, %r29808, %r29809, %r29810 }; 
	// end inline asm
	// begin inline asm
	mma.sync.aligned.m16n8k256.row.col.s32.b1.b1.s32.xor.popc    { %r29821, %r29822, %r29823, %r29824 },    { %r86038, %r86038, %r86038, %r86038 },    { %r86040, %r86040 },            { %r29821, %r29822, %r29823, %r29824 }; 
	// end inline asm
	// begin inline asm
	mma.sync.aligned.m16n8k256.row.col.s32.b1.b1.s32.xor.popc    { %r29835, %r29836, %r29837, %r29838 },    { %r86038, %r86038, %r86038, %r86038 },    { %r86040, %r86040 },            { %r29835, %r29836, %r29837, %r29838 }; 
	// end inline asm
	// begin inline asm
	mma.sync.aligned.m16n8k256.row.col.s32.b1.b1.s32.xor.popc    { %r29807, %r29808, %r29809, %r29810 },    { %r86038, %r86038, %r86038, %r86038 },    { %r86040, %r86040 },            { %r29807, %r29808, %r29809, %r29810 }; 
	// end inline asm
	// begin inline asm
	mma.sync.aligned.m16n8k256.row.col.s32.b1.b1.s32.xor.popc    { %r29821, %r29822, %r29823, %r29824 },    { %r86038, %r86038, %r86038, %r86038 },    { %r86040, %r86040 },            { %r29821, %r29822, %r29823, %r29824 }; 
	// end inline asm
	// begin inline asm
	mma.sync.aligned.m16n8k256.row.col.s32.b1.b1.s32.xor.popc    { %r29835, %r29836, %r29837, %r29838 },    { %r86038, %r86038, %r86038, %r86038 },    { %r86040, %r86040 },            { %r29835, %r29836, %r29837, %r29838 }; 
	// end inline asm
	// begin inline asm
	mma.sync.aligned.m16n8k256.row.col.s32.b1.b1.s32.xor.popc    { %r29807, %r29808, %r29809, %r29810 },    { %r86038, %r86038, %r86038, %r86038 },    { %r86040, %r86040 },            { %r29807, %r29808, %r29809, %r29810 }; 
	// end inline asm
	// begin inline asm
	mma.sync.aligned.m16n8k256.row.col.s32.b1.b1.s32.xor.popc    { %r29821, %r29822, %r29823, %r29824 },    { %r86038, %r86038, %r86038, %r86038 },    { %r86040, %r86040 },            { %r29821, %r29822, %r29823, %r29824 }; 
	// end inline asm
	// begin inline asm
	mma.sync.aligned.m16n8k256.row.col.s32.b1.b1.s32.xor.popc    { %r29835, %r29836, %r29837, %r29838 },    { %r86038, %r86038, %r86038, %r86038 },    { %r86040, %r86040 },            { %r29835, %r29836, %r29837, %r29838 }; 
	// end inline asm
	// begin inline asm
	mma.sync.aligned.m16n8k256.row.col.s32.b1.b1.s32.xor.popc    { %r29807, %r29808, %r29809, %r29810 },    { %r86038, %r86038, %r86038, %r86038 },    { %r86040, %r86040 },            { %r29807, %r29808, %r29809, %r29810 }; 
	// end inline asm
	// begin inline asm
	mma.sync.aligned.m16n8k256.row.col.s32.b1.b1.s32.xor.popc    { %r29821, %r29822, %r29823, %r29824 },    { %r86038, %r86038, %r86038, %r86038 },    { %r86040, %r86040 },            { %r29821, %r29822, %r29823, %r29824 }; 
	// end inline asm
	// begin inline asm
	mma.sync.aligned.m16n8k256.row.col.s32.b1.b1.s32.xor.popc    { %r29835, %r29836, %r29837, %r29838 },    { %r86038, %r86038, %r86038, %r86038 },    { %r86040, %r86040 },            { %r29835, %r29836, %r29837, %r29838 }; 
	// end inline asm
	// begin inline asm
	mma.sync.aligned.m16n8k256.row.col.s32.b1.b1.s32.xor.popc    { %r29807, %r29808, %r29809, %r29810 },    { %r86038, %r86038, %r86038, %r86038 },    { %r86040, %r86040 },            { %r29807, %r29808, %r29809, %r29810 }; 
	// end inline asm
	// begin inline asm
	mma.sync.aligned.m16n8k256.row.col.s32.b1.b1.s32.xor.popc    { %r29821, %r29822, %r29823, %r29824 },    { %r86038, %r86038, %r86038, %r86038 },    { %r86040, %r86040 },            { %r29821, %r29822, %r29823, %r29824 }; 
	// end inline asm
	// begin inline asm
	mma.sync.aligned.m16n8k256.row.col.s32.b1.b1.s32.xor.popc    { %r29835, %r29836, %r29837, %r29838 },    { %r86038, %r86038, %r86038, %r86038 },    { %r86040, %r86040 },            { %r29835, %r29836, %r29837, %r29838 }; 
	// end inline asm
	// begin inline asm
	mma.sync.aligned.m16n8k256.row.col.s32.b1.b1.s32.xor.popc    { %r29807, %r29808, %r29809, %r29810 },    { %r86038, %r86038, %r86038, %r86038 },    { %r86040, %r86040 },            { %r29807, %r29808, %r29809, %r29810 }; 
	// end inline asm
	// begin inline asm
	mma.sync.aligned.m16n8k256.row.col.s32.b1.b1.s32.xor.popc    { %r29821, %r29822, %r29823, %r29824 },    { %r86038, %r86038, %r86038, %r86038 },    { %r86040, %r86040 },            { %r29821, %r29822, %r29823, %r29824 }; 
	// end inline asm
	// begin inline asm
	mma.sync.aligned.m16n8k256.row.col.s32.b1.b1.s32.xor.popc    { %r29835, %r29836, %r29837, %r29838 },    { %r86038, %r86038, %r86038, %r86038 },    { %r86040, %r86040 },            { %r29835, %r29836, %r29837, %r29838 }; 
	// end inline asm
	// begin inline asm
	mma.sync.aligned.m16n8k256.row.col.s32.b1.b1.s32.xor.popc    { %r29807, %r29808, %r29809, %r29810 },    { %r86038, %r86038, %r86038, %r86038 },    { %r86040, %r86040 },            { %r29807, %r29808, %r29809, %r29810 }; 
	// end inline asm
	// begin inline asm
	mma.sync.aligned.m16n8k256.row.col.s32.b1.b1.s32.xor.popc    { %r29821, %r29822, %r29823, %r29824 },    { %r86038, %r86038, %r86038, %r86038 },    { %r86040, %r86040 },            { %r29821, %r29822, %r29823, %r29824 }; 
	// end inline asm
	// begin inline asm
	mma.sync.aligned.m16n8k256.row.col.s32.b1.b1.s32.xor.popc    { %r29835, %r29836, %r29837, %r29838 },    { %r86038, %r86038, %r86038, %r86038 },    { %r86040, %r86040 },            { %r29835, %r29836, %r29837, %r29838 }; 
	// end inline asm
	// begin inline asm
	mma.sync.aligned.m16n8k256.row.col.s32.b1.b1.s32.xor.popc    { %r29807, %r29808, %r29809, %r29810 },    { %r86038, %r86038, %r86038, %r86038 },    { %r86040, %r86040 },            { %r29807, %r29808, %r29809, %r29810 }; 
	// end inline asm
	// begin inline asm
	mma.sync.aligned.m16n8k256.row.col.s32.b1.b1.s32.xor.popc    { %r29821, %r29822, %r29823, %r29824 },    { %r86038, %r86038, %r86038, %r86038 },    { %r86040, %r86040 },            { %r29821, %r29822, %r29823, %r29824 }; 
	// end inline asm
	// begin inline asm
	mma.sync.aligned.m16n8k256.row.col.s32.b1.b1.s32.xor.popc    { %r29835, %r29836, %r29837, %r29838 },    { %r86038, %r86038, %r86038, %r86038 },    { %r86040, %r86040 },            { %r29835, %r29836, %r29837, %r29838 }; 
	// end inline asm
	// begin inline asm
	mma.sync.aligned.m16n8k256.row.col.s32.b1.b1.s32.xor.popc    { %r29807, %r29808, %r29809, %r29810 },    { %r86038, %r86038, %r86038, %r86038 },    { %r86040, %r86040 },            { %r29807, %r29808, %r29809, %r29810 }; 
	// end inline asm
	// begin inline asm
	mma.sync.aligned.m16n8k256.row.col.s32.b1.b1.s32.xor.popc    { %r29821, %r29822, %r29823, %r29824 },    { %r86038, %r86038, %r86038, %r86038 },    { %r86040, %r86040 },            { %r29821, %r29822, %r29823, %r29824 }; 
	// end inline asm
	// begin inline asm
	mma.sync.aligned.m16n8k256.row.col.s32.b1.b1.s32.xor.popc    { %r29835, %r29836, %r29837, %r29838 },    { %r86038, %r86038, %r86038, %r86038 },    { %r86040, %r86040 },            { %r29835, %r29836, %r29837, %r29838 }; 
	// end inline asm
	// begin inline asm
	mma.sync.aligned.m16n8k256.row.col.s32.b1.b1.s32.xor.popc    { %r29807, %r29808, %r29809, %r29810 },    { %r86038, %r86038, %r86038, %r86038 },    { %r86040, %r86040 },            { %r29807, %r29808, %r29809, %r29810 }; 
	// end inline asm
	// begin inline asm
	mma.sync.aligned.m16n8k256.row.col.s32.b1.b1.s32.xor.popc    { %r29821, %r29822, %r29823, %r29824 },    { %r86038, %r86038, %r86038, %r86038 },    { %r86040, %r86040 },            { %r29821, %r29822, %r29823, %r29824 }; 
	// end inline asm
	// begin inline asm
	mma.sync.aligned.m16n8k256.row.col.s32.b1.b1.s32.xor.popc    { %r29835, %r29836, %r29837, %r29838 },    { %r86038, %r86038, %r86038, %r86038 },    { %r86040, %r86040 },            { %r29835, %r29836, %r29837, %r29838 }; 
	// end inline asm
	// begin inline asm
	mma.sync.aligned.m16n8k256.row.col.s32.b1.b1.s32.xor.popc    { %r29807, %r29808, %r29809, %r29810 },    { %r86038, %r86038, %r86038, %r86038 },    { %r86040, %r86040 },            { %r29807, %r29808, %r29809, %r29810 }; 
	// end inline asm
	// begin inline asm
	mma.sync.aligned.m16n8k256.row.col.s32.b1.b1.s32.xor.popc    { %r29821, %r29822, %r29823, %r29824 },    { %r86038, %r86038, %r86038, %r86038 },    { %r86040, %r86040 },            { %r29821, %r29822, %r29823, %r29824 }; 
	// end inline asm
	// begin inline asm
	mma.sync.aligned.m16n8k256.row.col.s32.b1.b1.s32.xor.popc    { %r29835, %r29836, %r29837, %r29838 },    { %r86038, %r86038, %r86038, %r86038 },    { %r86040, %r86040 },            { %r29835, %r29836, %r29837, %r29838 }; 
	// end inline asm
	// begin inline asm
	mma.sync.aligned.m16n8k256.row.col.s32.b1.b1.s32.xor.popc    { %r29807, %r29808, %r29809, %r29810 },    { %r86038, %r86038, %r86038, %r86038 },    { %r86040, %r86040 },            { %r29807, %r29808, %r29809, %r29810 }; 
	// end inline asm
	// begin inline asm
	mma.sync.aligned.m16n8k256.row.col.s32.b1.b1.s32.xor.popc    { %r29821, %r29822, %r29823, %r29824 },    { %r86038, %r86038, %r86038, %r86038 },    { %r86040, %r86040 },            { %r29821, %r29822, %r29823, %r29824 }; 
	// end inline asm
	// begin inline asm
	mma.sync.aligned.m16n8k256.row.col.s32.b1.b1.s32.xor.popc    { %r29835, %r29836, %r29837, %r29838 },    { %r86038, %r86038, %r86038, %r86038 },    { %r86040, %r86040 },            { %r29835, %r29836, %r29837, %r29838 }; 
	// end inline asm
	// begin inline asm
	mma.sync.aligned.m16n8k256.row.col.s32.b1.b1.s32.xor.popc    { %r29807, %r29808, %r29809, %r29810 },    { %r86038, %r86038, %r86038, %r86038 },    { %r86040, %r86040 },            { %r29807, %r29808, %r29809, %r29810 }; 
	// end inline asm
	// begin inline asm
	mma.sync.aligned.m16n8k256.row.col.s32.b1.b1.s32.xor.popc    { %r29821, %r29822, %r29823, %r29824 },    { %r86038, %r86038, %r86038, %r86038 },    { %r86040, %r86040 },            { %r29821, %r29822, %r29823, %r29824 }; 
	// end inline asm
	// begin inline asm
	mma.sync.aligned.m16n8k256.row.col.s32.b1.b1.s32.xor.popc    { %r29835, %r29836, %r29837, %r29838 },    { %r86038, %r86038, %r86038, %r86038 },    { %r86040, %r86040 },            { %r29835, %r29836, %r29837, %r29838 }; 
	// end inline asm
	// begin inline asm
	mma.sync.aligned.m16n8k256.row.col.s32.b1.b1.s32.xor.popc    { %r29807, %r29808, %r29809, %r29810 },    { %r86038, %r86038, %r86038, %r86038 },    { %r86040, %r86040 },            { %r29807, %r29808, %r29809, %r29810 }; 
	// end inline asm
	// begin inline asm
	mma.sync.aligned.m16n8k256.row.col.s32.b1.b1.s32.xor.popc    { %r29821, %r29822, %r29823, %r29824 },    { %r86038, %r86038, %r86038, %r86038 },    { %r86040, %r86040 },            { %r29821, %r29822, %r29823, %r29824 }; 
	// end inline asm
	// begin inline asm
	mma.sync.aligned.m16n8k256.row.col.s32.b1.b1.s32.xor.popc    { %r29835, %r29836, %r29837, %r29838 },    { %r86038, %r86038, %r86038, %r86038 },    { %r86040, %r86040 },            { %r29835, %r29836, %r29837, %r29838 }; 
	// end inline asm
	// begin inline asm
	mma.sync.aligned.m16n8k256.row.col.s32.b1.b1.s32.xor.popc    { %r29807, %r29808, %r29809, %r29810 },    { %r86038, %r86038, %r86038, %r86038 },    { %r86040, %r86040 },            { %r29807, %r29808, %r29809, %r29810 }; 
	// end inline asm
	// begin inline asm
	mma.sync.aligned.m16n8k256.row.col.s32.b1.b1.s32.xor.popc    { %r29821, %r29822, %r29823, %r29824 },    { %r86038, %r86038, %r86038, %r86038 },    { %r86040, %r86040 },            { %r29821, %r29822, %r29823, %r29824 }; 
	// end inline asm
	// begin inline asm
	mma.sync.aligned.m16n8k256.row.col.s32.b1.b1.s32.xor.popc    { %r29835, %r29836, %r29837, %r29838 },    { %r86038, %r86038, %r86038, %r86038 },    { %r86040, %r86040 },            { %r29835, %r29836, %r29837, %r29838 }; 
	// end inline asm
	// begin inline asm
	mma.sync.aligned.m16n8k256.row.col.s32.b1.b1.s32.xor.popc    { %r29807, %r29808, %r29809, %r29810 },    { %r86038, %r86038, %r86038, %r86038 },    { %r86040, %r86040 },            { %r29807, %r29808, %r29809, %r29810 }; 
	// end inline asm
	// begin inline asm
	mma.sync.aligned.m16n8k256.row.col.s32.b1.b1.s32.xor.popc    { %r29821, %r29822, %r29823, %r29824 },    { %r86038, %r86038, %r86038, %r86038 },    { %r86040, %r86040 },            { %r29821, %r29822, %r29823, %r29824 }; 
	// end inline asm
	// begin inline asm
	mma.sync.aligned.m16n8k256.row.col.s32.b1.b1.s32.xor.popc    { %r29835, %r29836, %r29837, %r29838 },    { %r86038, %r86038, %r86038, %r86038 },    { %r86040, %r86040 },            { %r29835, %r29836, %r29837, %r29838 }; 
	// end inline asm
	// begin inline asm
	mma.sync.aligned.m16n8k256.row.col.s32.b1.b1.s32.xor.popc    { %r29807, %r29808, %r29809, %r29810 },    { %r86038, %r86038, %r86038, %r86038 },    { %r86040, %r86040 },            { %r29807, %r29808, %r29809, %r29810 }; 
	// end inline asm
	// begin inline asm
	mma.sync.aligned.m16n8k256.row.col.s32.b1.b1.s32.xor.popc    { %r29821, %r29822, %r29823, %r29824 },    { %r86038, %r86038, %r86038, %r86038 },    { %r86040, %r86040 },            { %r29821, %r29822, %r29823, %r29824 }; 
	// end inline asm
	// begin inline asm
	mma.sync.aligned.m16n8k256.row.col.s32.b1.b1.s32.xor.popc    { %r29835, %r29836, %r29837, %r29838 },    { %r86038, %r86038, %r86038, %r86038 },    { %r86040, %r86040 },            { %r29835, %r29836, %r29837, %r29838 }; 
	// end inline asm
	// begin inline asm
	mma.sync.aligned.m16n8k256.row.col.s32.b1.b1.s32.xor.popc    { %r29807, %r29808, %r29809, %r29810 },    { %r86038, %r86038, %r86038, %r86038 },    { %r86040, %r86040 },            { %r29807, %r29808, %r29809, %r29810 }; 
	// end inline asm
	// begin inline asm
	mma.sync.aligned.m16n8k256.row.col.s32.b1.b1.s32.xor.popc    { %r29821, %r29822, %r29823, %r29824 },    { %r86038, %r86038, %r86038, %r86038 },    { %r86040, %r86040 },            { %r29821, %r29822, %r29823, %r29824 }; 
	// end inline asm
	// begin inline asm
	mma.sync.aligned.m16n8k256.row.col.s32.b1.b1.s32.xor.popc    { %r29835, %r29836, %r29837, %r29838 },    { %r86038, %r86038, %r86038, %r86038 },    { %r86040, %r86040 },            { %r29835, %r29836, %r29837, %r29838 }; 
	// end inline asm
	// begin inline asm
	mma.sync.aligned.m16n8k256.row.col.s32.b1.b1.s32.xor.popc    { %r29807, %r29808, %r29809, %r29810 },    { %r86038, %r86038, %r86038, %r86038 },    { %r86040, %r86040 },            { %r29807, %r29808, %r29809, %r29810 }; 
	// end inline asm
	// begin inline asm
	mma.sync.aligned.m16n8k256.row.col.s32.b1.b1.s32.xor.popc    { %r29821, %r29822, %r29823, %r29824 },    { %r86038, %r86038, %r86038, %r86038 },    { %r86040, %r86040 },            { %r29821, %r29822, %r29823, %r29824 }; 
	// end inline asm
	// begin inline asm
	mma.sync.aligned.m16n8k256.row.col.s32.b1.b1.s32.xor.popc    { %r29835, %r29836, %r29837, %r29838 },    { %r86038, %r86038, %r86038, %r86038 },    { %r86040, %r86040 },            { %r29835, %r29836, %r29837, %r29838 }; 
	// end inline asm
	// begin inline asm
	mma.sync.aligned.m16n8k256.row.col.s32.b1.b1.s32.xor.popc    { %r29807, %r29808, %r29809, %r29810 },    { %r86038, %r86038, %r86038, %r86038 },    { %r86040, %r86040 },            { %r29807, %r29808, %r29809, %r29810 }; 
	// end inline asm
	// begin inline asm
	mma.sync.aligned.m16n8k256.row.col.s32.b1.b1.s32.xor.popc    { %r29821, %r29822, %r29823, %r29824 },    { %r86038, %r86038, %r86038, %r86038 },    { %r86040, %r86040 },            { %r29821, %r29822, %r29823, %r29824 }; 
	// end inline asm
	// begin inline asm
	mma.sync.aligned.m16n8k256.row.col.s32.b1.b1.s32.xor.popc    { %r29835, %r29836, %r29837, %r29838 },    { %r86038, %r86038, %r86038, %r86038 },    { %r86040, %r86040 },            { %r29835, %r29836, %r29837, %r29838 }; 
	// end inline asm
	// begin inline asm
	mma.sync.aligned.m16n8k256.row.col.s32.b1.b1.s32.xor.popc    { %r29807, %r29808, %r29809, %r29810 },    { %r86038, %r86038, %r86038, %r86038 },    { %r86040, %r86040 },            { %r29807, %r29808, %r29809, %r29810 }; 
	// end inline asm
	// begin inline asm
	mma.sync.aligned.m16n8k256.row.col.s32.b1.b1.s32.xor.popc    { %r29821, %r29822, %r29823, %r29824 },    { %r86038, %r86038, %r86038, %r86038 },    { %r86040, %r86040 },            { %r29821, %r29822, %r29823, %r29824 }; 
	// end inline asm
	// begin inline asm
	mma.sync.aligned.m16n8k256.row.col.s32.b1.b1.s32.xor.popc    { %r29835, %r29836, %r29837, %r29838 },    { %r86038, %r86038, %r86038, %r86038 },    { %r86040, %r86040 },            { %r29835, %r29836, %r29837, %r29838 }; 
	// end inline asm
	// begin inline asm
	mma.sync.aligned.m16n8k256.row.col.s32.b1.b1.s32.xor.popc    { %r29807, %r29808, %r29809, %r29810 },    { %r86038, %r86038, %r86038, %r86038 },    { %r86040, %r86040 },            { %r29807, %r29808, %r29809, %r29810 }; 
	// end inline asm
	// begin inline asm
	mma.sync.aligned.m16n8k256.row.col.s32.b1.b1.s32.xor.popc    { %r29821, %r29822, %r29823, %r29824 },    { %r86038, %r86038, %r86038, %r86038 },    { %r86040, %r86040 },            { %r29821, %r29822, %r29823, %r29824 }; 
	// end inline asm
	// begin inline asm
	mma.sync.aligned.m16n8k256.row.col.s32.b1.b1.s32.xor.popc    { %r29835, %r29836, %r29837, %r29838 },    { %r86038, %r86038, %r86038, %r86038 },    { %r86040, %r86040 },            { %r29835, %r29836, %r29837, %r29838 }; 
	// end inline asm
	// begin inline asm
	mma.sync.aligned.m16n8k256.row.col.s32.b1.b1.s32.xor.popc    { %r29807, %r29808, %r29809, %r29810 },    { %r86038, %r86038, %r86038, %r86038 },    { %r86040, %r86040 },            { %r29807, %r29808, %r29809, %r29810 }; 
	// end inline asm
	// begin inline asm
	mma.sync.aligned.m16n8k256.row.col.s32.b1.b1.s32.xor.popc    { %r29821, %r29822, %r29823, %r29824 },    { %r86038, %r86038, %r86038, %r86038 },    { %r86040, %r86040 },            { %r29821, %r29822, %r29823, %r29824 }; 
	// end inline asm
	// begin inline asm
	mma.sync.aligned.m16n8k256.row.col.s32.b1.b1.s32.xor.popc    { %r29835, %r29836, %r29837, %r29838 },    { %r86038, %r86038, %r86038, %r86038 },    { %r86040, %r86040 },            { %r29835, %r29836, %r29837, %r29838 }; 
	// end inline asm
	// begin inline asm
	mma.sync.aligned.m16n8k256.row.col.s32.b1.b1.s32.xor.popc    { %r29807, %r29808, %r29809, %r29810 },    { %r86038, %r86038, %r86038, %r86038 },    { %r86040, %r86040 },            { %r29807, %r29808, %r29809, %r29810 }; 
	// end inline asm
	// begin inline asm
	mma.sync.aligned.m16n8k256.row.col.s32.b1.b1.s32.xor.popc    { %r29821, %r29822, %r29823, %r29824 },    { %r86038, %r86038, %r86038, %r86038 },    { %r86040, %r86040 },            { %r29821, %r29822, %r29823, %r29824 }; 
	// end inline asm
	// begin inline asm
	mma.sync.aligned.m16n8k256.row.col.s32.b1.b1.s32.xor.popc    { %r29835, %r29836, %r29837, %r29838 },    { %r86038, %r86038, %r86038, %r86038 },    { %r86040, %r86040 },            { %r29835, %r29836, %r29837, %r29838 }; 
	// end inline asm
	// begin inline asm
	mma.sync.aligned.m16n8k256.row.col.s32.b1.b1.s32.xor.popc    { %r29807, %r29808, %r29809, %r29810 },    { %r86038, %r86038, %r86038, %r86038 },    { %r86040, %r86040 },            { %r29807, %r29808, %r29809, %r29810 }; 
	// end inline asm
	// begin inline asm
	mma.sync.aligned.m16n8k256.row.col.s32.b1.b1.s32.xor.popc    { %r29821, %r29822, %r29823, %r29824 },    { %r86038, %r86038, %r86038, %r86038 },    { %r86040, %r86040 },            { %r29821, %r29822, %r29823, %r29824 }; 
	// end inline asm
	// begin inline asm
	mma.sync.aligned.m16n8k256.row.col.s32.b1.b1.s32.xor.popc    { %r29835, %r29836, %r29837, %r29838 },    { %r86038, %r86038, %r86038, %r86038 },    { %r86040, %r86040 },            { %r29835, %r29836, %r29837, %r29838 }; 
	// end inline asm
	// begin inline asm
	mma.sync.aligned.m16n8k256.row.col.s32.b1.b1.s32.xor.popc    { %r29807, %r29808, %r29809, %r29810 },    { %r86038, %r86038, %r86038, %r86038 },    { %r86040, %r86040 },            { %r29807, %r29808, %r29809, %r29810 }; 
	// end inline asm
	// begin inline asm
	mma.sync.aligned.m16n8k256.row.col.s32.b1.b1.s32.xor.popc    { %r29821, %r29822, %r29823, %r29824 },    { %r86038, %r86038, %r86038, %r86038 },    { %r86040, %r86040 },            { %r29821, %r29822, %r29823, %r29824 }; 
	// end inline asm
	// begin inline asm
	mma.sync.aligned.m16n8k256.row.col.s32.b1.b1.s32.xor.popc    { %r29835, %r29836, %r29837, %r29838 },    { %r86038, %r86038, %r86038, %r86038 },    { %r86040, %r86040 },            { %r29835, %r29836, %r29837, %r29838 }; 
	// end inline asm
	// begin inline asm
	mma.sync.aligned.m16n8k256.row.col.s32.b1.b1.s32.xor.popc    { %r29807, %r29808, %r29809, %r29810 },    { %r86038, %r86038, %r86038, %r86038 },    { %r86040, %r86040 },            { %r29807, %r29808, %r29809, %r29810 }; 
	// end inline asm
	// begin inline asm
	mma.sync.aligned.m16n8k256.row.col.s32.b1.b1.s32.xor.popc    { %r29821, %r29822, %r29823, %r29824 },    { %r86038, %r86038, %r86038, %r86038 },    { %r86040, %r86040 },            { %r29821, %r29822, %r29823, %r29824 }; 
	// end inline asm
	// begin inline asm
	mma.sync.aligned.m16n8k256.row.col.s32.b1.b1.s32.xor.popc    { %r29835, %r29836, %r29837, %r29838 },    { %r86038, %r86038, %r86038, %r86038 },    { %r86040, %r86040 },            { %r29835, %r29836, %r29837, %r29838 }; 
	// end inline asm
	// begin inline asm
	mma.sync.aligned.m16n8k256.row.col.s32.b1.b1.s32.xor.popc    { %r29807, %r29808, %r29809, %r29810 },    { %r86038, %r86038, %r86038, %r86038 },    { %r86040, %r86040 },            { %r29807, %r29808, %r29809, %r29810 }; 
	// end inline asm
	// begin inline asm
	mma.sync.aligned.m16n8k256.row.col.s32.b1.b1.s32.xor.popc    { %r29821, %r29822, %r29823, %r29824 },    { %r86038, %r86038, %r86038, %r86038 },    { %r86040, %r86040 },            { %r29821, %r29822, %r29823, %r29824 }; 
	// end inline asm
	// begin inline asm
	mma.sync.aligned.m16n8k256.row.col.s32.b1.b1.s32.xor.popc    { %r29835, %r29836, %r29837, %r29838 },    { %r86038, %r86038, %r86038, %r86038 },    { %r86040, %r86040 },            { %r29835, %r29836, %r29837, %r29838 }; 
	// end inline asm
	// begin inline asm
	mma.sync.aligned.m16n8k256.row.col.s32.b1.b1.s32.xor.popc    { %r29807, %r29808, %r29809, %r29810 },    { %r86038, %r86038, %r86038, %r86038 },    { %r86040, %r86040 },            { %r29807, %r29808, %r29809, %r29810 }; 
	// end inline asm
	// begin inline asm
	mma.sync.aligned.m16n8k256.row.col.s32.b1.b1.s32.xor.popc    { %r29821, %r29822, %r29823, %r29824 },    { %r86038, %r86038, %r86038, %r86038 },    { %r86040, %r86040 },            { %r29821, %r29822, %r29823, %r29824 }; 
	// end inline asm
	// begin inline asm
	mma.sync.aligned.m16n8k256.row.col.s32.b1.b1.s32.xor.popc    { %r29835, %r29836, %r29837, %r29838 },    { %r86038, %r86038, %r86038, %r86038 },    { %r86040, %r86040 },            { %r29835, %r29836, %r29837, %r29838 }; 
	// end inline asm
	// begin inline asm
	mma.sync.aligned.m16n8k256.row.col.s32.b1.b1.s32.xor.popc    { %r29807, %r29808, %r29809, %r29810 },    { %r86038, %r86038, %r86038, %r86038 },    { %r86040, %r86040 },            { %r29807, %r29808, %r29809, %r29810 }; 
	// end inline asm
	// begin inline asm
	mma.sync.aligned.m16n8k256.row.col.s32.b1.b1.s32.xor.popc    { %r29821, %r29822, %r29823, %r29824 },    { %r86038, %r86038, %r86038, %r86038 },    { %r86040, %r86040 },            { %r29821, %r29822, %r29823, %r29824 }; 
	// end inline asm
	// begin inline asm
	mma.sync.aligned.m16n8k256.row.col.s32.b1.b1.s32.xor.popc    { %r29835, %r29836, %r29837, %r29838 },    { %r86038, %r86038, %r86038, %r86038 },    { %r86040, %r86040 },            { %r29835, %r29836, %r29837, %r29838 }; 
	// end inline asm
	// begin inline asm
	mma.sync.aligned.m16n8k256.row.col.s32.b1.b1.s32.xor.popc    { %r29807, %r29808, %r29809, %r29810 },    { %r86038, %r86038, %r86038, %r86038 },    { %r86040, %r86040 },            { %r29807, %r29808, %r29809, %r29810 }; 
	// end inline asm
	// begin inline asm
	mma.sync.aligned.m16n8k256.row.col.s32.b1.b1.s32.xor.popc    { %r29821, %r29822, %r29823, %r29824 },    { %r86038, %r86038, %r86038, %r86038 },    { %r86040, %r86040 },            { %r29821, %r29822, %r29823, %r29824 }; 
	// end inline asm
	// begin inline asm
	mma.sync.aligned.m16n8k256.row.col.s32.b1.b1.s32.xor.popc    { %r29835, %r29836, %r29837, %r29838 },    { %r86038, %r86038, %r86038, %r86038 },    { %r86040, %r86040 },            { %r29835, %r29836, %r29837, %r29838 }; 
	// end inline asm
	// begin inline asm
	mma.sync.aligned.m16n8k256.row.col.s32.b1.b1.s32.xor.popc    { %r29807, %r29808, %r29809, %r29810 },    { %r86038, %r86038, %r86038, %r86038 },    { %r86040, %r86040 },            { %r29807, %r29808, %r29809, %r29810 }; 
	// end inline asm
	// begin inline asm
	mma.sync.aligned.m16n8k256.row.col.s32.b1.b1.s32.xor.popc    { %r29821, %r29822, %r29823, %r29824 },    { %r86038, %r86038, %r86038, %r86038 },    { %r86040, %r86040 },            { %r29821, %r29822, %r29823, %r29824 }; 
	// end inline asm
	// begin inline asm
	mma.sync.aligned.m16n8k256.row.col.s32.b1.b1.s32.xor.popc    { %r29835, %r29836, %r29837, %r29838 },    { %r86038, %r86038, %r86038, %r86038 },    { %r86040, %r86040 },            { %r29835, %r29836, %r29837, %r29838 }; 
	// end inline asm
	// begin inline asm
	mma.sync.aligned.m16n8k256.row.col.s32.b1.b1.s32.xor.popc    { %r29807, %r29808, %r29809, %r29810 },    { %r86038, %r86038, %r86038, %r86038 },    { %r86040, %r86040 },            { %r29807, %r29808, %r29809, %r29810 }; 
	// end inline asm
	// begin inline asm
	mma.sync.aligned.m16n8k256.row.col.s32.b1.b1.s32.xor.popc    { %r29821, %r29822, %r29823, %r29824 },    { %r86038, %r86038, %r86038, %r86038 },    { %r86040, %r86040 },            { %r29821, %r29822, %r29823, %r29824 }; 
	// end inline asm
	// begin inline asm
	mma.sync.aligned.m16n8k256.row.col.s32.b1.b1.s32.xor.popc    { %r29835, %r29836, %r29837, %r29838 },    { %r86038, %r86038, %r86038, %r86038 },    { %r86040, %r86040 },            { %r29835, %r29836, %r29837, %r29838 }; 
	// end inline asm
	// begin inline asm
	mma.sync.aligned.m16n8k256.row.col.s32.b1.b1.s32.xor.popc    { %r29807, %r29808, %r29809, %r29810 },    { %r86038, %r86038, %r86038, %r86038 },    { %r86040, %r86040 },            { %r29807, %r29808, %r29809, %r29810 }; 
	// end inline asm
	// begin inline asm
	mma.sync.aligned.m16n8k256.row.col.s32.b1.b1.s32.xor.popc    { %r29821, %r29822, %r29823, %r29824 },    { %r86038, %r86038, %r86038, %r86038 },    { %r86040, %r86040 },            { %r29821, %r29822, %r29823, %r29824 }; 
	// end inline asm
	// begin inline asm
	mma.sync.aligned.m16n8k256.row.col.s32.b1.b1.s32.xor.popc    { %r29835, %r29836, %r29837, %r29838 },    { %r86038, %r86038, %r86038, %r86038 },    { %r86040, %r86040 },            { %r29835, %r29836, %r29837, %r29838 }; 
	// end inline asm
	// begin inline asm
	mma.sync.aligned.m16n8k256.row.col.s32.b1.b1.s32.xor.popc    { %r29807, %r29808, %r29809, %r29810 },    { %r86038, %r86038, %r86038, %r86038 },    { %r86040, %r86040 },            { %r29807, %r29808, %r29809, %r29810 }; 
	// end inline asm
	// begin inline asm
	mma.sync.aligned.m16n8k256.row.col.s32.b1.b1.s32.xor.popc    { %r29821, %r29822, %r29823, %r29824 },    { %r86038, %r86038, %r86038, %r86038 },    { %r86040, %r86040 },            { %r29821, %r29822, %r29823, %r29824 }; 
	// end inline asm
	// begin inline asm
	mma.sync.aligned.m16n8k256.row.col.s32.b1.b1.s32.xor.popc    { %r29835, %r29836, %r29837, %r29838 },    { %r86038, %r86038, %r86038, %r86038 },    { %r86040, %r86040 },            { %r29835, %r29836, %r29837, %r29838 }; 
	// end inline asm
	// begin inline asm
	mma.sync.aligned.m16n8k256.row.col.s32.b1.b1.s32.xor.popc    { %r29807, %r29808, %r29809, %r29810 },    { %r86038, %r86038, %r86038, %r86038 },    { %r86040, %r86040 },            { %r29807, %r29808, %r29809, %r29810 }; 
	// end inline asm
	// begin inline asm
	mma.sync.aligned.m16n8k256.row.col.s32.b1.b1.s32.xor.popc    { %r29821, %r29822, %r29823, %r29824 },    { %r86038, %r86038, %r86038, %r86038 },    { %r86040, %r86040 },            { %r29821, %r29822, %r29823, %r29824 }; 
	// end inline asm
	// begin inline asm
	mma.sync.aligned.m16n8k256.row.col.s32.b1.b1.s32.xor.popc    { %r29835, %r29836, %r29837, %r29838 },    { %r86038, %r86038, %r86038, %r86038 },    { %r86040, %r86040 },            { %r29835, %r29836, %r29837, %r29838 }; 
	// end inline asm
	// begin inline asm
	mma.sync.aligned.m16n8k256.row.col.s32.b1.b1.s32.xor.popc    { %r29807, %r29808, %r29809, %r29810 },    { %r86038, %r86038, %r86038, %r86038 },    { %r86040, %r86040 },            { %r29807, %r29808, %r29809, %r29810 }; 
	// end inline asm
	// begin inline asm
	mma.sync.aligned.m16n8k256.row.col.s32.b1.b1.s32.xor.popc    { %r29821, %r29822, %r29823, %r29824 },    { %r86038, %r86038, %r86038, %r86038 },    { %r86040, %r86040 },            { %r29821, %r29822, %r29823, %r29824 }; 
	// end inline asm
	// begin inline asm
	mma.sync.aligned.m16n8k256.row.col.s32.b1.b1.s32.xor.popc    { %r29835, %r29836, %r29837, %r29838 },    { %r86038, %r86038, %r86038, %r86038 },    { %r86040, %r86040 },            { %r29835, %r29836, %r29837, %r29838 }; 
	// end inline asm
	// begin inline asm
	mma.sync.aligned.m16n8k256.row.col.s32.b1.b1.s32.xor.popc    { %r29807, %r29808, %r29809, %r29810 },    { %r86038, %r86038, %r86038, %r86038 },    { %r86040, %r86040 },            { %r29807, %r29808, %r29809, %r29810 }; 
	// end inline asm
	// begin inline asm
	mma.sync.aligned.m16n8k256.row.col.s32.b1.b1.s32.xor.popc    { %r29821, %r29822, %r29823, %r29824 },    { %r86038, %r86038, %r86038, %r86038 },    { %r86040, %r86040 },            { %r29821, %r29822, %r29823, %r29824 }; 
	// end inline asm
	// begin inline asm
	mma.sync.aligned.m16n8k256.row.col.s32.b1.b1.s32.xor.popc    { %r29835, %r29836, %r29837, %r29838 },    { %r86038, %r86038, %r86038, %r86038 },    { %r86040, %r86040 },            { %r29835, %r29836, %r29837, %r29838 }; 
	// end inline asm
	// begin inline asm
	mma.sync.aligned.m16n8k256.row.col.s32.b1.b1.s32.xor.popc    { %r29807, %r29808, %r29809, %r29810 },    { %r86038, %r86038, %r86038, %r86038 },    { %r86040, %r86040 },            { %r29807, %r29808, %r29809, %r29810 }; 
	// end inline asm
	// begin inline asm
	mma.sync.aligned.m16n8k256.row.col.s32.b1.b1.s32.xor.popc    { %r29821, %r29822, %r29823, %r29824 },    { %r86038, %r86038, %r86038, %r86038 },    { %r86040, %r86040 },            { %r29821, %r29822, %r29823, %r29824 }; 
	// end inline asm
	// begin inline asm
	mma.sync.aligned.m16n8k256.row.col.s32.b1.b1.s32.xor.popc    { %r29835, %r29836, %r29837, %r29838 },    { %r86038, %r86038, %r86038, %r86038 },    { %r86040, %r86040 },            { %r29835, %r29836, %r29837, %r29838 }; 
	// end inline asm
	// begin inline asm
	mma.sync.aligned.m16n8k256.row.col.s32.b1.b1.s32.xor.popc    { %r29807, %r29808, %r29809, %r29810 },    { %r86038, %r86038, %r86038, %r86038 },    { %r86040, %r86040 },            { %r29807, %r29808, %r29809, %r29810 }; 
	// end inline asm
	// begin inline asm
	mma.sync.aligned.m16n8k256.row.col.s32.b1.b1.s32.xor.popc    { %r29821, %r29822, %r29823, %r29824 },    { %r86038, %r86038, %r86038, %r86038 },    { %r86040, %r86040 },            { %r29821, %r29822, %r29823, %r29824 }; 
	// end inline asm
	// begin inline asm
	mma.sync.aligned.m16n8k256.row.col.s32.b1.b1.s32.xor.popc    { %r29835, %r29836, %r29837, %r29838 },    { %r86038, %r86038, %r86038, %r86038 },    { %r86040, %r86040 },            { %r29835, %r29836, %r29837, %r29838 }; 
	// end inline asm
	// begin inline asm
	mma.sync.aligned.m16n8k256.row.col.s32.b1.b1.s32.xor.popc    { %r29807, %r29808, %r29809, %r29810 },    { %r86038, %r86038, %r86038, %r86038 },    { %r86040, %r86040 },            { %r29807, %r29808, %r29809, %r29810 }; 
	// end inline asm
	// begin inline asm
	mma.sync.aligned.m16n8k256.row.col.s32.b1.b1.s32.xor.popc    { %r29821, %r29822, %r29823, %r29824 },    { %r86038, %r86038, %r86038, %r86038 },    { %r86040, %r86040 },            { %r29821, %r29822, %r29823, %r29824 }; 
	// end inline asm
	// begin inline asm
	mma.sync.aligned.m16n8k256.row.col.s32.b1.b1.s32.xor.popc    { %r29835, %r29836, %r29837, %r29838 },    { %r86038, %r86038, %r86038, %r86038 },    { %r86040, %r86040 },            { %r29835, %r29836, %r29837, %r29838 }; 
	// end inline asm
	// begin inline asm
	mma.sync.aligned.m16n8k256.row.col.s32.b1.b1.s32.xor.popc    { %r29807, %r29808, %r29809, %r29810 },    { %r86038, %r86038, %r86038, %r86038 },    { %r86040, %r86040 },            { %r29807, %r29808, %r29809, %r29810 }; 
	// end inline asm
	// begin inline asm
	mma.sync.aligned.m16n8k256.row.col.s32.b1.b1.s32.xor.popc    { %r29821, %r29822, %r29823, %r29824 },    { %r86038, %r86038, %r86038, %r86038 },    { %r86040, %r86040 },            { %r29821, %r29822, %r29823, %r29824 }; 
	// end inline asm
	// begin inline asm
	mma.sync.aligned.m16n8k256.row.col.s32.b1.b1.s32.xor.popc    { %r29835, %r29836, %r29837, %r29838 },    { %r86038, %r86038, %r86038, %r86038 },    { %r86040, %r86040 },            { %r29835, %r29836, %r29837, %r29838 }; 
	// end inline asm
	// begin inline asm
	mma.sync.aligned.m16n8k256.row.col.s32.b1.b1.s32.xor.popc    { %r29807, %r29808, %r29809, %r29810 },    { %r86038, %r86038, %r86038, %r86038 },    { %r86040, %r86040 },            { %r29807, %r29808, %r29809, %r29810 }; 
	// end inline asm
	// begin inline asm
	mma.sync.aligned.m16n8k256.row.col.s32.b1.b1.s32.xor.popc    { %r29821, %r29822, %r29823, %r29824 },    { %r86038, %r86038, %r86038, %r86038 },    { %r86040, %r86040 },            { %r29821, %r29822, %r29823, %r29824 }; 
	// end inline asm
	// begin inline asm
	mma.sync.aligned.m16n8k256.row.col.s32.b1.b1.s32.xor.popc    { %r29835, %r29836, %r29837, %r29838 },    { %r86038, %r86038, %r86038, %r86038 },    { %r86040, %r86040 },            { %r29835, %r29836, %r29837, %r29838 }; 
	// end inline asm
	// begin inline asm
	mma.sync.aligned.m16n8k256.row.col.s32.b1.b1.s32.xor.popc    { %r29807, %r29808, %r29809, %r29810 },    { %r86038, %r86038, %r86038, %r86038 },    { %r86040, %r86040 },            { %r29807, %r29808, %r29809, %r29810 }; 
	// end inline asm
	// begin inline asm
	mma.sync.aligned.m16n8k256.row.col.s32.b1.b1.s32.xor.popc    { %r29821, %r29822, %r29823, %r29824 },    { %r86038, %r86038, %r86038, %r86038 },    { %r86040, %r86040 },            { %r29821, %r29822, %r29823, %r29824 }; 
	// end inline asm
	// begin inline asm
	mma.sync.aligned.m16n8k256.row.col.s32.b1.b1.s32.xor.popc    { %r29835, %r29836, %r29837, %r29838 },    { %r86038, %r86038, %r86038, %r86038 },    { %r86040, %r86040 },            { %r29835, %r29836, %r29837, %r29838 }; 
	// end inline asm
	// begin inline asm
	mma.sync.aligned.m16n8k256.row.col.s32.b1.b1.s32.xor.popc    { %r29807, %r29808, %r29809, %r29810 },    { %r86038, %r86038, %r86038, %r86038 },    { %r86040, %r86040 },            { %r29807, %r29808, %r29809, %r29810 }; 
	// end inline asm
	// begin inline asm
	mma.sync.aligned.m16n8k256.row.col.s32.b1.b1.s32.xor.popc    { %r29821, %r29822, %r29823, %r29824 },    { %r86038, %r86038, %r86038, %r86038 },    { %r86040, %r86040 },            { %r29821, %r29822, %r29823, %r29824 }; 
	// end inline asm
	// begin inline asm
	mma.sync.aligned.m16n8k256.row.col.s32.b1.b1.s32.xor.popc    { %r29835, %r29836, %r29837, %r29838 },    { %r86038, %r86038, %r86038, %r86038 },    { %r86040, %r86040 },            { %r29835, %r29836, %r29837, %r29838 }; 
	// end inline asm
	// begin inline asm
	mma.sync.aligned.m16n8k256.row.col.s32.b1.b1.s32.xor.popc    { %r29807, %r29808, %r29809, %r29810 },    { %r86038, %r86038, %r86038, %r86038 },    { %r86040, %r86040 },            { %r29807, %r29808, %r29809, %r29810 }; 
	// end inline asm
	// begin inline asm
	mma.sync.aligned.m16n8k256.row.col.s32.b1.b1.s32.xor.popc    { %r29821, %r29822, %r29823, %r29824 },    { %r86038, %r86038, %r86038, %r86038 },    { %r86040, %r86040 },            { %r29821, %r29822, %r29823, %r29824 }; 
	// end inline asm
	// begin inline asm
	mma.sync.aligned.m16n8k256.row.col.s32.b1.b1.s32.xor.popc    { %r29835, %r29836, %r29837, %r29838 },    { %r86038, %r86038, %r86038, %r86038 },    { %r86040, %r86040 },            { %r29835, %r29836, %r29837, %r29838 }; 
	// end inline asm
	// begin inline asm
	mma.sync.aligned.m16n8k256.row.col.s32.b1.b1.s32.xor.popc    { %r29807, %r29808, %r29809, %r29810 },    { %r86038, %r86038, %r86038, %r86038 },    { %r86040, %r86040 },            { %r29807, %r29808, %r29809, %r29810 }; 
	// end inline asm
	// begin inline asm
	mma.sync.aligned.m16n8k256.row.col.s32.b1.b1.s32.xor.popc    { %r29821, %r29822, %r29823, %r29824 },    { %r86038, %r86038, %r86038, %r86038 },    { %r86040, %r86040 },            { %r29821, %r29822, %r29823, %r29824 }; 
	// end inline asm
	// begin inline asm
	mma.sync.aligned.m16n8k256.row.col.s32.b1.b1.s32.xor.popc    { %r29835, %r29836, %r29837, %r29838 },    { %r86038, %r86038, %r86038, %r86038 },    { %r86040, %r86040 },            { %r29835, %r29836, %r29837, %r29838 }; 
	// end inline asm
	// begin inline asm
	mma.sync.aligned.m16n8k256.row.col.s32.b1.b1.s32.xor.popc    { %r29807, %r29808, %r29809, %r29810 },    { %r86038, %r86038, %r86038, %r86038 },    { %r86040, %r86040 },            { %r29807, %r29808, %r29809, %r29810 }; 
	// end inline asm
	// begin inline asm
	mma.sync.aligned.m16n8k256.row.col.s32.b1.b1.s32.xor.popc    { %r29821, %r29822, %r29823, %r29824 },    { %r86038, %r86038, %r86038, %r86038 },    { %r86040, %r86040 },            { %r29821, %r29822, %r29823, %r29824 }; 
	// end inline asm
	// begin inline asm
	mma.sync.aligned.m16n8k256.row.col.s32.b1.b1.s32.xor.popc    { %r29835, %r29836, %r29837, %r29838 },    { %r86038, %r86038, %r86038, %r86038 },    { %r86040, %r86040 },            { %r29835, %r29836, %r29837, %r29838 }; 
	// end inline asm
	// begin inline asm
	mma.sync.aligned.m16n8k256.row.col.s32.b1.b1.s32.xor.popc    { %r29807, %r29808, %r29809, %r29810 },    { %r86038, %r86038, %r86038, %r86038 },    { %r86040, %r86040 },            { %r29807, %r29808, %r29809, %r29810 }; 
	// end inline asm
	// begin inline asm
	mma.sync.aligned.m16n8k256.row.col.s32.b1.b1.s32.xor.popc    { %r29821, %r29822, %r29823, %r29824 },    { %r86038, %r86038, %r86038, %r86038 },    { %r86040, %r86040 },            { %r29821, %r29822, %r29823, %r29824 }; 
	// end inline asm
	// begin inline asm
	mma.sync.aligned.m16n8k256.row.col.s32.b1.b1.s32.xor.popc    { %r29835, %r29836, %r29837, %r29838 },    { %r86038, %r86038, %r86038, %r86038 },    { %r86040, %r86040 },            { %r29835, %r29836, %r29837, %r29838 }; 
	// end inline asm
	// begin inline asm
	mma.sync.aligned.m16n8k256.row.col.s32.b1.b1.s32.xor.popc    { %r29807, %r29808, %r29809, %r29810 },    { %r86038, %r86038, %r86038, %r86038 },    { %r86040, %r86040 },            { %r29807, %r29808, %r29809, %r29810 }; 
	// end inline asm
	// begin inline asm
	mma.sync.aligned.m16n8k256.row.col.s32.b1.b1.s32.xor.popc    { %r29821, %r29822, %r29823, %r29824 },    { %r86038, %r86038, %r86038, %r86038 },    { %r86040, %r86040 },            { %r29821, %r29822, %r29823, %r29824 }; 
	// end inline asm
	// begin inline asm
	mma.sync.aligned.m16n8k256.row.col.s32.b1.b1.s32.xor.popc    { %r29835, %r29836, %r29837, %r29838 },    { %r86038, %r86038, %r86038, %r86038 },    { %r86040, %r86040 },            { %r29835, %r29836, %r29837, %r29838 }; 
	// end inline asm
	// begin inline asm
	mma.sync.aligned.m16n8k256.row.col.s32.b1.b1.s32.xor.popc    { %r29807, %r29808, %r29809, %r29810 },    { %r86038, %r86038, %r86038, %r86038 },    { %r86040, %r86040 },            { %r29807, %r29808, %r29809, %r29810 }; 
	// end inline asm
	// begin inline asm
	mma.sync.aligned.m16n8k256.row.col.s32.b1.b1.s32.xor.popc    { %r29821, %r29822, %r29823, %r29824 },    { %r86038, %r86038, %r86038, %r86038 },    { %r86040, %r86040 },            { %r29821, %r29822, %r29823, %r29824 }; 
	// end inline asm
	// begin inline asm
	mma.sync.aligned.m16n8k256.row.col.s32.b1.b1.s32.xor.popc    { %r29835, %r29836, %r29837, %r29838 },    { %r86038, %r86038, %r86038, %r86038 },    { %r86040, %r86040 },            { %r29835, %r29836, %r29837, %r29838 }; 
	// end inline asm
	// begin inline asm
	mma.sync.aligned.m16n8k256.row.col.s32.b1.b1.s32.xor.popc    { %r29807, %r29808, %r29809, %r29810 },    { %r86038, %r86038, %r86038, %r86038 },    { %r86040, %r86040 },            { %r29807, %r29808, %r29809, %r29810 }; 
	// end inline asm
	// begin inline asm
	mma.sync.aligned.m16n8k256.row.col.s32.b1.b1.s32.xor.popc    { %r29821, %r29822, %r29823, %r29824 },    { %r86038, %r86038, %r86038, %r86038 },    { %r86040, %r86040 },            { %r29821, %r29822, %r29823, %r29824 }; 
	// end inline asm
	// begin inline asm
	mma.sync.aligned.m16n8k256.row.col.s32.b1.b1.s32.xor.popc    { %r29835, %r29836, %r29837, %r29838 },    { %r86038, %r86038, %r86038, %r86038 },    { %r86040, %r86040 },            { %r29835, %r29836, %r29837, %r29838 }; 
	// end inline asm
	// begin inline asm
	mma.sync.aligned.m16n8k256.row.col.s32.b1.b1.s32.xor.popc    { %r29807, %r29808, %r29809, %r29810 },    { %r86038, %r86038, %r86038, %r86038 },    { %r86040, %r86040 },            { %r29807, %r29808, %r29809, %r29810 }; 
	// end inline asm
	// begin inline asm
	mma.sync.aligned.m16n8k256.row.col.s32.b1.b1.s32.xor.popc    { %r29821, %r29822, %r29823, %r29824 },    { %r86038, %r86038, %r86038, %r86038 },    { %r86040, %r86040 },            { %r29821, %r29822, %r29823, %r29824 }; 
	// end inline asm
	// begin inline asm
	mma.sync.aligned.m16n8k256.row.col.s32.b1.b1.s32.xor.popc    { %r29835, %r29836, %r29837, %r29838 },    { %r86038, %r86038, %r86038, %r86038 },    { %r86040, %r86040 },            { %r29835, %r29836, %r29837, %r29838 }; 
	// end inline asm
	// begin inline asm
	mma.sync.aligned.m16n8k256.row.col.s32.b1.b1.s32.xor.popc    { %r29807, %r29808, %r29809, %r29810 },    { %r86038, %r86038, %r86038, %r86038 },    { %r86040, %r86040 },            { %r29807, %r29808, %r29809, %r29810 }; 
	// end inline asm
	// begin inline asm
	mma.sync.aligned.m16n8k256.row.col.s32.b1.b1.s32.xor.popc    { %r29821, %r29822, %r29823, %r29824 },    { %r86038, %r86038, %r86038, %r86038 },    { %r86040, %r86040 },            { %r29821, %r29822, %r29823, %r29824 }; 
	// end inline asm
	// begin inline asm
	mma.sync.aligned.m16n8k256.row.col.s32.b1.b1.s32.xor.popc    { %r29835, %r29836, %r29837, %r29838 },    { %r86038, %r86038, %r86038, %r86038 },    { %r86040, %r86040 },            { %r29835, %r29836, %r29837, %r29838 }; 
	// end inline asm
	// begin inline asm
	mma.sync.aligned.m16n8k256.row.col.s32.b1.b1.s32.xor.popc    { %r29807, %r29808, %r29809, %r29810 },    { %r86038, %r86038, %r86038, %r86038 },    { %r86040, %r86040 },            { %r29807, %r29808, %r29809, %r29810 }; 
	// end inline asm
	// begin inline asm
	mma.sync.aligned.m16n8k256.row.col.s32.b1.b1.s32.xor.popc    { %r29821, %r29822, %r29823, %r29824 },    { %r86038, %r86038, %r86038, %r86038 },    { %r86040, %r86040 },            { %r29821, %r29822, %r29823, %r29824 }; 
	// end inline asm
	// begin inline asm
	mma.sync.aligned.m16n8k256.row.col.s32.b1.b1.s32.xor.popc    { %r29835, %r29836, %r29837, %r29838 },    { %r86038, %r86038, %r86038, %r86038 },    { %r86040, %r86040 },            { %r29835, %r29836, %r29837, %r29838 }; 
	// end inline asm
	// begin inline asm
	mma.sync.aligned.m16n8k256.row.col.s32.b1.b1.s32.xor.popc    { %r29807, %r29808, %r29809, %r29810 },    { %r86038, %r86038, %r86038, %r86038 },    { %r86040, %r86040 },            { %r29807, %r29808, %r29809, %r29810 }; 
	// end inline asm
	// begin inline asm
	mma.sync.aligned.m16n8k256.row.col.s32.b1.b1.s32.xor.popc    { %r29821, %r29822, %r29823, %r29824 },    { %r86038, %r86038, %r86038, %r86038 },    { %r86040, %r86040 },            { %r29821, %r29822, %r29823, %r29824 }; 
	// end inline asm
	// begin inline asm
	mma.sync.aligned.m16n8k256.row.col.s32.b1.b1.s32.xor.popc    { %r29835, %r29836, %r29837, %r29838 },    { %r86038, %r86038, %r86038, %r86038 },    { %r86040, %r86040 },            { %r29835, %r29836, %r29837, %r29838 }; 
	// end inline asm
	// begin inline asm
	mma.sync.aligned.m16n8k256.row.col.s32.b1.b1.s32.xor.popc    { %r29807, %r29808, %r29809, %r29810 },    { %r86038, %r86038, %r86038, %r86038 },    { %r86040, %r86040 },            { %r29807, %r29808, %r29809, %r29810 }; 
	// end inline asm
	// begin inline asm
	mma.sync.aligned.m16n8k256.row.col.s32.b1.b1.s32.xor.popc    { %r29821, %r29822, %r29823, %r29824 },    { %r86038, %r86038, %r86038, %r86038 },    { %r86040, %r86040 },            { %r29821, %r29822, %r29823, %r29824 }; 
	// end inline asm
	// begin inline asm
	mma.sync.aligned.m16n8k256.row.col.s32.b1.b1.s32.xor.popc    { %r29835, %r29836, %r29837, %r29838 },    { %r86038, %r86038, %r86038, %r86038 },    { %r86040, %r86040 },            { %r29835, %r29836, %r29837, %r29838 }; 
	// end inline asm
	// begin inline asm
	mma.sync.aligned.m16n8k256.row.col.s32.b1.b1.s32.xor.popc    { %r29807, %r29808, %r29809, %r29810 },    { %r86038, %r86038, %r86038, %r86038 },    { %r86040, %r86040 },            { %r29807, %r29808, %r29809, %r29810 }; 
	// end inline asm
	// begin inline asm
	mma.sync.aligned.m16n8k256.row.col.s32.b1.b1.s32.xor.popc    { %r29821, %r29822, %r29823, %r29824 },    { %r86038, %r86038, %r86038, %r86038 },    { %r86040, %r86040 },            { %r29821, %r29822, %r29823, %r29824 }; 
	// end inline asm
	// begin inline asm
	mma.sync.aligned.m16n8k256.row.col.s32.b1.b1.s32.xor.popc    { %r29835, %r29836, %r29837, %r29838 },    { %r86038, %r86038, %r86038, %r86038 },    { %r86040, %r86040 },            { %r29835, %r29836, %r29837, %r29838 }; 
	// end inline asm
	// begin inline asm
	mma.sync.aligned.m16n8k256.row.col.s32.b1.b1.s32.xor.popc    { %r29807, %r29808, %r29809, %r29810 },    { %r86038, %r86038, %r86038, %r86038 },    { %r86040, %r86040 },            { %r29807, %r29808, %r29809, %r29810 }; 
	// end inline asm
	// begin inline asm
	mma.sync.aligned.m16n8k256.row.col.s32.b1.b1.s32.xor.popc    { %r29821, %r29822, %r29823, %r29824 },    { %r86038, %r86038, %r86038, %r86038 },    { %r86040, %r86040 },            { %r29821, %r29822, %r29823, %r29824 }; 
	// end inline asm
	// begin inline asm
	mma.sync.aligned.m16n8k256.row.col.s32.b1.b1.s32.xor.popc    { %r29835, %r29836, %r29837, %r29838 },    { %r86038, %r86038, %r86038, %r86038 },    { %r86040, %r86040 },            { %r29835, %r29836, %r29837, %r29838 }; 
	// end inline asm
	// begin inline asm
	mma.sync.aligned.m16n8k256.row.col.s32.b1.b1.s32.xor.popc    { %r29807, %r29808, %r29809, %r29810 },    { %r86038, %r86038, %r86038, %r86038 },    { %r86040, %r86040 },            { %r29807, %r29808, %r29809, %r29810 }; 
	// end inline asm
	// begin inline asm
	mma.sync.aligned.m16n8k256.row.col.s32.b1.b1.s32.xor.popc    { %r29821, %r29822, %r29823, %r29824 },    { %r86038, %r86038, %r86038, %r86038 },    { %r86040, %r86040 },            { %r29821, %r29822, %r29823, %r29824 }; 
	// end inline asm
	// begin inline asm
	mma.sync.aligned.m16n8k256.row.col.s32.b1.b1.s32.xor.popc    { %r29835, %r29836, %r29837, %r29838 },    { %r86038, %r86038, %r86038, %r86038 },    { %r86040, %r86040 },            { %r29835, %r29836, %r29837, %r29838 }; 
	// end inline asm
	// begin inline asm
	mma.sync.aligned.m16n8k256.row.col.s32.b1.b1.s32.xor.popc    { %r29807, %r29808, %r29809, %r29810 },    { %r86038, %r86038, %r86038, %r86038 },    { %r86040, %r86040 },            { %r29807, %r29808, %r29809, %r29810 }; 
	// end inline asm
	// begin inline asm
	mma.sync.aligned.m16n8k256.row.col.s32.b1.b1.s32.xor.popc    { %r29821, %r29822, %r29823, %r29824 },    { %r86038, %r86038, %r86038, %r86038 },    { %r86040, %r86040 },            { %r29821, %r29822, %r29823, %r29824 }; 
	// end inline asm
	// begin inline asm
	mma.sync.aligned.m16n8k256.row.col.s32.b1.b1.s32.xor.popc    { %r29835, %r29836, %r29837, %r29838 },    { %r86038, %r86038, %r86038, %r86038 },    { %r86040, %r86040 },            { %r29835, %r29836, %r29837, %r29838 }; 
	// end inline asm
	// begin inline asm
	mma.sync.aligned.m16n8k256.row.col.s32.b1.b1.s32.xor.popc    { %r29807, %r29808, %r29809, %r29810 },    { %r86038, %r86038, %r86038, %r86038 },    { %r86040, %r86040 },            { %r29807, %r29808, %r29809, %r29810 }; 
	// end inline asm
	// begin inline asm
	mma.sync.aligned.m16n8k256.row.col.s32.b1.b1.s32.xor.popc    { %r29821, %r29822, %r29823, %r29824 },    { %r86038, %r86038, %r86038, %r86038 },    { %r86040, %r86040 },            { %r29821, %r29822, %r29823, %r29824 }; 
	// end inline asm
	// begin inline asm
	mma.sync.aligned.m16n8k256.row.col.s32.b1.b1.s32.xor.popc    { %r29835, %r29836, %r29837, %r29838 },    { %r86038, %r86038, %r86038, %r86038 },    { %r86040, %r86040 },            { %r29835, %r29836, %r29837, %r29838 }; 
	// end inline asm
	// begin inline asm
	mma.sync.aligned.m16n8k256.row.col.s32.b1.b1.s32.xor.popc    { %r29807, %r29808, %r29809, %r29810 },    { %r86038, %r86038, %r86038, %r86038 },    { %r86040, %r86040 },            { %r29807, %r29808, %r29809, %r29810 }; 
	// end inline asm
	// begin inline asm
	mma.sync.aligned.m16n8k256.row.col.s32.b1.b1.s32.xor.popc    { %r29821, %r29822, %r29823, %r29824 },    { %r86038, %r86038, %r86038, %r86038 },    { %r86040, %r86040 },            { %r29821, %r29822, %r29823, %r29824 }; 
	// end inline asm
	// begin inline asm
	mma.sync.aligned.m16n8k256.row.col.s32.b1.b1.s32.xor.popc    { %r29835, %r29836, %r29837, %r29838 },    { %r86038, %r86038, %r86038, %r86038 },    { %r86040, %r86040 },            { %r29835, %r29836, %r29837, %r29838 }; 
	// end inline asm
	// begin inline asm
	mma.sync.aligned.m16n8k256.row.col.s32.b1.b1.s32.xor.popc    { %r29807, %r29808, %r29809, %r29810 },    { %r86038, %r86038, %r86038, %r86038 },    { %r86040, %r86040 },            { %r29807, %r29808, %r29809, %r29810 }; 
	// end inline asm
	// begin inline asm
	mma.sync.aligned.m16n8k256.row.col.s32.b1.b1.s32.xor.popc    { %r29821, %r29822, %r29823, %r29824 },    { %r86038, %r86038, %r86038, %r86038 },    { %r86040, %r86040 },            { %r29821, %r29822, %r29823, %r29824 }; 
	// end inline asm
	// begin inline asm
	mma.sync.aligned.m16n8k256.row.col.s32.b1.b1.s32.xor.popc    { %r29835, %r29836, %r29837, %r29838 },    { %r86038, %r86038, %r86038, %r86038 },    { %r86040, %r86040 },            { %r29835, %r29836, %r29837, %r29838 }; 
	// end inline asm
	// begin inline asm
	mma.sync.aligned.m16n8k256.row.col.s32.b1.b1.s32.xor.popc    { %r29807, %r29808, %r29809, %r29810 },    { %r86038, %r86038, %r86038, %r86038 },    { %r86040, %r86040 },            { %r29807, %r29808, %r29809, %r29810 }; 
	// end inline asm
	// begin inline asm
	mma.sync.aligned.m16n8k256.row.col.s32.b1.b1.s32.xor.popc    { %r29821, %r29822, %r29823, %r29824 },    { %r86038, %r86038, %r86038, %r86038 },    { %r86040, %r86040 },            { %r29821, %r29822, %r29823, %r29824 }; 
	// end inline asm
	// begin inline asm
	mma.sync.aligned.m16n8k256.row.col.s32.b1.b1.s32.xor.popc    { %r29835, %r29836, %r29837, %r29838 },    { %r86038, %r86038, %r86038, %r86038 },    { %r86040, %r86040 },            { %r29835, %r29836, %r29837, %r29838 }; 
	// end inline asm
	// begin inline asm
	mma.sync.aligned.m16n8k256.row.col.s32.b1.b1.s32.xor.popc    { %r29807, %r29808, %r29809, %r29810 },    { %r86038, %r86038, %r86038, %r86038 },    { %r86040, %r86040 },            { %r29807, %r29808, %r29809, %r29810 }; 
	// end inline asm
	// begin inline asm
	mma.sync.aligned.m16n8k256.row.col.s32.b1.b1.s32.xor.popc    { %r29821, %r29822, %r29823, %r29824 },    { %r86038, %r86038, %r86038, %r86038 },    { %r86040, %r86040 },            { %r29821, %r29822, %r29823, %r29824 }; 
	// end inline asm
	// begin inline asm
	mma.sync.aligned.m16n8k256.row.col.s32.b1.b1.s32.xor.popc    { %r29835, %r29836, %r29837, %r29838 },    { %r86038, %r86038, %r86038, %r86038 },    { %r86040, %r86040 },            { %r29835, %r29836, %r29837, %r29838 }; 
	// end inline asm
	// begin inline asm
	mma.sync.aligned.m16n8k256.row.col.s32.b1.b1.s32.xor.popc    { %r29807, %r29808, %r29809, %r29810 },    { %r86038, %r86038, %r86038, %r86038 },    { %r86040, %r86040 },            { %r29807, %r29808, %r29809, %r29810 }; 
	// end inline asm
	// begin inline asm
	mma.sync.aligned.m16n8k256.row.col.s32.b1.b1.s32.xor.popc    { %r29821, %r29822, %r29823, %r29824 },    { %r86038, %r86038, %r86038, %r86038 },    { %r86040, %r86040 },            { %r29821, %r29822, %r29823, %r29824 }; 
	// end inline asm
	// begin inline asm
	mma.sync.aligned.m16n8k256.row.col.s32.b1.b1.s32.xor.popc    { %r29835, %r29836, %r29837, %r29838 },    { %r86038, %r86038, %r86038, %r86038 },    { %r86040, %r86040 },            { %r29835, %r29836, %r29837, %r29838 }; 
	// end inline asm
	// begin inline asm
	mma.sync.aligned.m16n8k256.row.col.s32.b1.b1.s32.xor.popc    { %r29807, %r29808, %r29809, %r29810 },    { %r86038, %r86038, %r86038, %r86038 },    { %r86040, %r86040 },            { %r29807, %r29808, %r29809, %r29810 }; 
	// end inline asm
	// begin inline asm
	mma.sync.aligned.m16n8k256.row.col.s32.b1.b1.s32.xor.popc    { %r29821, %r29822, %r29823, %r29824 },    { %r86038, %r86038, %r86038, %r86038 },    { %r86040, %r86040 },            { %r29821, %r29822, %r29823, %r29824 }; 
	// end inline asm
	// begin inline asm
	mma.sync.aligned.m16n8k256.row.col.s32.b1.b1.s32.xor.popc    { %r29835, %r29836, %r29837, %r29838 },    { %r86038, %r86038, %r86038, %r86038 },    { %r86040, %r86040 },            { %r29835, %r29836, %r29837, %r29838 }; 
	// end inline asm
	// begin inline asm
	mma.sync.aligned.m16n8k256.row.col.s32.b1.b1.s32.xor.popc    { %r29807, %r29808, %r29809, %r29810 },    { %r86038, %r86038, %r86038, %r86038 },    { %r86040, %r86040 },            { %r29807, %r29808, %r29809, %r29810 }; 
	// end inline asm
	// begin inline asm
	mma.sync.aligned.m16n8k256.row.col.s32.b1.b1.s32.xor.popc    { %r29821, %r29822, %r29823, %r29824 },    { %r86038, %r86038, %r86038, %r86038 },    { %r86040, %r86040 },            { %r29821, %r29822, %r29823, %r29824 }; 
	// end inline asm
	// begin inline asm
	mma.sync.aligned.m16n8k256.row.col.s32.b1.b1.s32.xor.popc    { %r29835, %r29836, %r29837, %r29838 },    { %r86038, %r86038, %r86038, %r86038 },    { %r86040, %r86040 },            { %r29835, %r29836, %r29837, %r29838 }; 
	// end inline asm
	// begin inline asm
	mma.sync.aligned.m16n8k256.row.col.s32.b1.b1.s32.xor.popc    { %r29807, %r29808, %r29809, %r29810 },    { %r86038, %r86038, %r86038, %r86038 },    { %r86040, %r86040 },            { %r29807, %r29808, %r29809, %r29810 }; 
	// end inline asm
	// begin inline asm
	mma.sync.aligned.m16n8k256.row.col.s32.b1.b1.s32.xor.popc    { %r29821, %r29822, %r29823, %r29824 },    { %r86038, %r86038, %r86038, %r86038 },    { %r86040, %r86040 },            { %r29821, %r29822, %r29823, %r29824 }; 
	// end inline asm
	// begin inline asm
	mma.sync.aligned.m16n8k256.row.col.s32.b1.b1.s32.xor.popc    { %r29835, %r29836, %r29837, %r29838 },    { %r86038, %r86038, %r86038, %r86038 },    { %r86040, %r86040 },            { %r29835, %r29836, %r29837, %r29838 }; 
	// end inline asm
	// begin inline asm
	mma.sync.aligned.m16n8k256.row.col.s32.b1.b1.s32.xor.popc    { %r29807, %r29808, %r29809, %r29810 },    { %r86038, %r86038, %r86038, %r86038 },    { %r86040, %r86040 },            { %r29807, %r29808, %r29809, %r29810 }; 
	// end inline asm
	// begin inline asm
	mma.sync.aligned.m16n8k256.row.col.s32.b1.b1.s32.xor.popc    { %r29821, %r29822, %r29823, %r29824 },    { %r86038, %r86038, %r86038, %r86038 },    { %r86040, %r86040 },            { %r29821, %r29822, %r29823, %r29824 }; 
	// end inline asm
	// begin inline asm
	mma.sync.aligned.m16n8k256.row.col.s32.b1.b1.s32.xor.popc    { %r29835, %r29836, %r29837, %r29838 },    { %r86038, %r86038, %r86038, %r86038 },    { %r86040, %r86040 },            { %r29835, %r29836, %r29837, %r29838 }; 
	// end inline asm
	// begin inline asm
	mma.sync.aligned.m16n8k256.row.col.s32.b1.b1.s32.xor.popc    { %r29807, %r29808, %r29809, %r29810 },    { %r86038, %r86038, %r86038, %r86038 },    { %r86040, %r86040 },            { %r29807, %r29808, %r29809, %r29810 }; 
	// end inline asm
	// begin inline asm
	mma.sync.aligned.m16n8k256.row.col.s32.b1.b1.s32.xor.popc    { %r29821, %r29822, %r29823, %r29824 },    { %r86038, %r86038, %r86038, %r86038 },    { %r86040, %r86040 },            { %r29821, %r29822, %r29823, %r29824 }; 
	// end inline asm
	// begin inline asm
	mma.sync.aligned.m16n8k256.row.col.s32.b1.b1.s32.xor.popc    { %r29835, %r29836, %r29837, %r29838 },    { %r86038, %r86038, %r86038, %r86038 },    { %r86040, %r86040 },            { %r29835, %r29836, %r29837, %r29838 }; 
	// end inline asm
	// begin inline asm
	mma.sync.aligned.m16n8k256.row.col.s32.b1.b1.s32.xor.popc    { %r29807, %r29808, %r29809, %r29810 },    { %r86038, %r86038, %r86038, %r86038 },    { %r86040, %r86040 },            { %r29807, %r29808, %r29809, %r29810 }; 
	// end inline asm
	// begin inline asm
	mma.sync.aligned.m16n8k256.row.col.s32.b1.b1.s32.xor.popc    { %r29821, %r29822, %r29823, %r29824 },    { %r86038, %r86038, %r86038, %r86038 },    { %r86040, %r86040 },            { %r29821, %r29822, %r29823, %r29824 }; 
	// end inline asm
	// begin inline asm
	mma.sync.aligned.m16n8k256.row.col.s32.b1.b1.s32.xor.popc    { %r29835, %r29836, %r29837, %r29838 },    { %r86038, %r86038, %r86038, %r86038 },    { %r86040, %r86040 },            { %r29835, %r29836, %r29837, %r29838 }; 
	// end inline asm
	// begin inline asm
	mma.sync.aligned.m16n8k256.row.col.s32.b1.b1.s32.xor.popc    { %r29807, %r29808, %r29809, %r29810 },    { %r86038, %r86038, %r86038, %r86038 },    { %r86040, %r86040 },            { %r29807, %r29808, %r29809, %r29810 }; 
	// end inline asm
	// begin inline asm
	mma.sync.aligned.m16n8k256.row.col.s32.b1.b1.s32.xor.popc    { %r29821, %r29822, %r29823, %r29824 },    { %r86038, %r86038, %r86038, %r86038 },    { %r86040, %r86040 },            { %r29821, %r29822, %r29823, %r29824 }; 
	// end inline asm
	// begin inline asm
	mma.sync.aligned.m16n8k256.row.col.s32.b1.b1.s32.xor.popc    { %r29835, %r29836, %r29837, %r29838 },    { %r86038, %r86038, %r86038, %r86038 },    { %r86040, %r86040 },            { %r29835, %r29836, %r29837, %r29838 }; 
	// end inline asm
	// begin inline asm
	mma.sync.aligned.m16n8k256.row.col.s32.b1.b1.s32.xor.popc    { %r29807, %r29808, %r29809, %r29810 },    { %r86038, %r86038, %r86038, %r86038 },    { %r86040, %r86040 },            { %r29807, %r29808, %r29809, %r29810 }; 
	// end inline asm
	// begin inline asm
	mma.sync.aligned.m16n8k256.row.col.s32.b1.b1.s32.xor.popc    { %r29821, %r29822, %r29823, %r29824 },    { %r86038, %r86038, %r86038, %r86038 },    { %r86040, %r86040 },            { %r29821, %r29822, %r29823, %r29824 }; 
	// end inline asm
	// begin inline asm
	mma.sync.aligned.m16n8k256.row.col.s32.b1.b1.s32.xor.popc    { %r29835, %r29836, %r29837, %r29838 },    { %r86038, %r86038, %r86038, %r86038 },    { %r86040, %r86040 },            { %r29835, %r29836, %r29837, %r29838 }; 
	// end inline asm
	// begin inline asm
	mma.sync.aligned.m16n8k256.row.col.s32.b1.b1.s32.xor.popc    { %r29807, %r29808, %r29809, %r29810 },    { %r86038, %r86038, %r86038, %r86038 },    { %r86040, %r86040 },            { %r29807, %r29808, %r29809, %r29810 }; 
	// end inline asm
	// begin inline asm
	mma.sync.aligned.m16n8k256.row.col.s32.b1.b1.s32.xor.popc    { %r29821, %r29822, %r29823, %r29824 },    { %r86038, %r86038, %r86038, %r86038 },    { %r86040, %r86040 },            { %r29821, %r29822, %r29823, %r29824 }; 
	// end inline asm
	// begin inline asm
	mma.sync.aligned.m16n8k256.row.col.s32.b1.b1.s32.xor.popc    { %r29835, %r29836, %r29837, %r29838 },    { %r86038, %r86038, %r86038, %r86038 },    { %r86040, %r86040 },            { %r29835, %r29836, %r29837, %r29838 }; 
	// end inline asm
	// begin inline asm
	mma.sync.aligned.m16n8k256.row.col.s32.b1.b1.s32.xor.popc    { %r29807, %r29808, %r29809, %r29810 },    { %r86038, %r86038, %r86038, %r86038 },    { %r86040, %r86040 },            { %r29807, %r29808, %r29809, %r29810 }; 
	// end inline asm
	// begin inline asm
	mma.sync.aligned.m16n8k256.row.col.s32.b1.b1.s32.xor.popc    { %r29821, %r29822, %r29823, %r29824 },    { %r86038, %r86038, %r86038, %r86038 },    { %r86040, %r86040 },            { %r29821, %r29822, %r29823, %r29824 }; 
	// end inline asm
	// begin inline asm
	mma.sync.aligned.m16n8k256.row.col.s32.b1.b1.s32.xor.popc    { %r29835, %r29836, %r29837, %r29838 },    { %r86038, %r86038, %r86038, %r86038 },    { %r86040, %r86040 },            { %r29835, %r29836, %r29837, %r29838 }; 
	// end inline asm
	// begin inline asm
	mma.sync.aligned.m16n8k256.row.col.s32.b1.b1.s32.xor.popc    { %r29807, %r29808, %r29809, %r29810 },    { %r86038, %r86038, %r86038, %r86038 },    { %r86040, %r86040 },            { %r29807, %r29808, %r29809, %r29810 }; 
	// end inline asm
	// begin inline asm
	mma.sync.aligned.m16n8k256.row.col.s32.b1.b1.s32.xor.popc    { %r29821, %r29822, %r29823, %r29824 },    { %r86038, %r86038, %r86038, %r86038 },    { %r86040, %r86040 },            { %r29821, %r29822, %r29823, %r29824 }; 
	// end inline asm
	// begin inline asm
	mma.sync.aligned.m16n8k256.row.col.s32.b1.b1.s32.xor.popc    { %r29835, %r29836, %r29837, %r29838 },    { %r86038, %r86038, %r86038, %r86038 },    { %r86040, %r86040 },            { %r29835, %r29836, %r29837, %r29838 }; 
	// end inline asm
	// begin inline asm
	mma.sync.aligned.m16n8k256.row.col.s32.b1.b1.s32.xor.popc    { %r29807, %r29808, %r29809, %r29810 },    { %r86038, %r86038, %r86038, %r86038 },    { %r86040, %r86040 },            { %r29807, %r29808, %r29809, %r29810 }; 
	// end inline asm
	// begin inline asm
	mma.sync.aligned.m16n8k256.row.col.s32.b1.b1.s32.xor.popc    { %r29821, %r29822, %r29823, %r29824 },    { %r86038, %r86038, %r86038, %r86038 },    { %r86040, %r86040 },            { %r29821, %r29822, %r29823, %r29824 }; 
	// end inline asm
	// begin inline asm
	mma.sync.aligned.m16n8k256.row.col.s32.b1.b1.s32.xor.popc    { %r29835, %r29836, %r29837, %r29838 },    { %r86038, %r86038, %r86038, %r86038 },    { %r86040, %r86040 },            { %r29835, %r29836, %r29837, %r29838 }; 
	// end inline asm
	// begin inline asm
	mma.sync.aligned.m16n8k256.row.col.s32.b1.b1.s32.xor.popc    { %r29807, %r29808, %r29809, %r29810 },    { %r86038, %r86038, %r86038, %r86038 },    { %r86040, %r86040 },            { %r29807, %r29808, %r29809, %r29810 }; 
	// end inline asm
	// begin inline asm
	mma.sync.aligned.m16n8k256.row.col.s32.b1.b1.s32.xor.popc    { %r29821, %r29822, %r29823, %r29824 },    { %r86038, %r86038, %r86038, %r86038 },    { %r86040, %r86040 },            { %r29821, %r29822, %r29823, %r29824 }; 
	// end inline asm
	// begin inline asm
	mma.sync.aligned.m16n8k256.row.col.s32.b1.b1.s32.xor.popc    { %r29835, %r29836, %r29837, %r29838 },    { %r86038, %r86038, %r86038, %r86038 },    { %r86040, %r86040 },            { %r29835, %r29836, %r29837, %r29838 }; 
	// end inline asm
	// begin inline asm
	mma.sync.aligned.m16n8k256.row.col.s32.b1.b1.s32.xor.popc    { %r29807, %r29808, %r29809, %r29810 },    { %r86038, %r86038, %r86038, %r86038 },    { %r86040, %r86040 },            { %r29807, %r29808, %r29809, %r29810 }; 
	// end inline asm
	// begin inline asm
	mma.sync.aligned.m16n8k256.row.col.s32.b1.b1.s32.xor.popc    { %r29821, %r29822, %r29823, %r29824 },    { %r86038, %r86038, %r86038, %r86038 },    { %r86040, %r86040 },            { %r29821, %r29822, %r29823, %r29824 }; 
	// end inline asm
	// begin inline asm
	mma.sync.aligned.m16n8k256.row.col.s32.b1.b1.s32.xor.popc    { %r29835, %r29836, %r29837, %r29838 },    { %r86038, %r86038, %r86038, %r86038 },    { %r86040, %r86040 },            { %r29835, %r29836, %r29837, %r29838 }; 
	// end inline asm
	// begin inline asm
	mma.sync.aligned.m16n8k256.row.col.s32.b1.b1.s32.xor.popc    { %r29807, %r29808, %r29809, %r29810 },    { %r86038, %r86038, %r86038, %r86038 },    { %r86040, %r86040 },            { %r29807, %r29808, %r29809, %r29810 }; 
	// end inline asm
	// begin inline asm
	mma.sync.aligned.m16n8k256.row.col.s32.b1.b1.s32.xor.popc    { %r29821, %r29822, %r29823, %r29824 },    { %r86038, %r86038, %r86038, %r86038 },    { %r86040, %r86040 },            { %r29821, %r29822, %r29823, %r29824 }; 
	// end inline asm
	// begin inline asm
	mma.sync.aligned.m16n8k256.row.col.s32.b1.b1.s32.xor.popc    { %r29835, %r29836, %r29837, %r29838 },    { %r86038, %r86038, %r86038, %r86038 },    { %r86040, %r86040 },            { %r29835, %r29836, %r29837, %r29838 }; 
	// end inline asm
	// begin inline asm
	mma.sync.aligned.m16n8k256.row.col.s32.b1.b1.s32.xor.popc    { %r29807, %r29808, %r29809, %r29810 },    { %r86038, %r86038, %r86038, %r86038 },    { %r86040, %r86040 },            { %r29807, %r29808, %r29809, %r29810 }; 
	// end inline asm
	// begin inline asm
	mma.sync.aligned.m16n8k256.row.col.s32.b1.b1.s32.xor.popc    { %r29821, %r29822, %r29823, %r29824 },    { %r86038, %r86038, %r86038, %r86038 },    { %r86040, %r86040 },            { %r29821, %r29822, %r29823, %r29824 }; 
	// end inline asm
	// begin inline asm
	mma.sync.aligned.m16n8k256.row.col.s32.b1.b1.s32.xor.popc    { %r29835, %r29836, %r29837, %r29838 },    { %r86038, %r86038, %r86038, %r86038 },    { %r86040, %r86040 },            { %r29835, %r29836, %r29837, %r29838 }; 
	// end inline asm
	// begin inline asm
	mma.sync.aligned.m16n8k256.row.col.s32.b1.b1.s32.xor.popc    { %r29807, %r29808, %r29809, %r29810 },    { %r86038, %r86038, %r86038, %r86038 },    { %r86040, %r86040 },            { %r29807, %r29808, %r29809, %r29810 }; 
	// end inline asm
	// begin inline asm
	mma.sync.aligned.m16n8k256.row.col.s32.b1.b1.s32.xor.popc    { %r29821, %r29822, %r29823, %r29824 },    { %r86038, %r86038, %r86038, %r86038 },    { %r86040, %r86040 },            { %r29821, %r29822, %r29823, %r29824 }; 
	// end inline asm
	// begin inline asm
	mma.sync.aligned.m16n8k256.row.col.s32.b1.b1.s32.xor.popc    { %r29835, %r29836, %r29837, %r29838 },    { %r86038, %r86038, %r86038, %r86038 },    { %r86040, %r86040 },            { %r29835, %r29836, %r29837, %r29838 }; 
	// end inline asm
	// begin inline asm
	mma.sync.aligned.m16n8k256.row.col.s32.b1.b1.s32.xor.popc    { %r29807, %r29808, %r29809, %r29810 },    { %r86038, %r86038, %r86038, %r86038 },    { %r86040, %r86040 },            { %r29807, %r29808, %r29809, %r29810 }; 
	// end inline asm
	// begin inline asm
	mma.sync.aligned.m16n8k256.row.col.s32.b1.b1.s32.xor.popc    { %r29821, %r29822, %r29823, %r29824 },    { %r86038, %r86038, %r86038, %r86038 },    { %r86040, %r86040 },            { %r29821, %r29822, %r29823, %r29824 }; 
	// end inline asm
	// begin inline asm
	mma.sync.aligned.m16n8k256.row.col.s32.b1.b1.s32.xor.popc    { %r29835, %r29836, %r29837, %r29838 },    { %r86038, %r86038, %r86038, %r86038 },    { %r86040, %r86040 },            { %r29835, %r29836, %r29837, %r29838 }; 
	// end inline asm
	// begin inline asm
	mma.sync.aligned.m16n8k256.row.col.s32.b1.b1.s32.xor.popc    { %r29807, %r29808, %r29809, %r29810 },    { %r86038, %r86038, %r86038, %r86038 },    { %r86040, %r86040 },            { %r29807, %r29808, %r29809, %r29810 }; 
	// end inline asm
	// begin inline asm
	mma.sync.aligned.m16n8k256.row.col.s32.b1.b1.s32.xor.popc    { %r29821, %r29822, %r29823, %r29824 },    { %r86038, %r86038, %r86038, %r86038 },    { %r86040, %r86040 },            { %r29821, %r29822, %r29823, %r29824 }; 
	// end inline asm
	// begin inline asm
	mma.sync.aligned.m16n8k256.row.col.s32.b1.b1.s32.xor.popc    { %r29835, %r29836, %r29837, %r29838 },    { %r86038, %r86038, %r86038, %r86038 },    { %r86040, %r86040 },            { %r29835, %r29836, %r29837, %r29838 }; 
	// end inline asm
	// begin inline asm
	mma.sync.aligned.m16n8k256.row.col.s32.b1.b1.s32.xor.popc    { %r29807, %r29808, %r29809, %r29810 },    { %r86038, %r86038, %r86038, %r86038 },    { %r86040, %r86040 },            { %r29807, %r29808, %r29809, %r29810 }; 
	// end inline asm
	// begin inline asm
	mma.sync.aligned.m16n8k256.row.col.s32.b1.b1.s32.xor.popc    { %r29821, %r29822, %r29823, %r29824 },    { %r86038, %r86038, %r86038, %r86038 },    { %r86040, %r86040 },            { %r29821, %r29822, %r29823, %r29824 }; 
	// end inline asm
	// begin inline asm
	mma.sync.aligned.m16n8k256.row.col.s32.b1.b1.s32.xor.popc    { %r29835, %r29836, %r29837, %r29838 },    { %r86038, %r86038, %r86038, %r86038 },    { %r86040, %r86040 },            { %r29835, %r29836, %r29837, %r29838 }; 
	// end inline asm
	// begin inline asm
	mma.sync.aligned.m16n8k256.row.col.s32.b1.b1.s32.xor.popc    { %r29807, %r29808, %r29809, %r29810 },    { %r86038, %r86038, %r86038, %r86038 },    { %r86040, %r86040 },            { %r29807, %r29808, %r29809, %r29810 }; 
	// end inline asm
	// begin inline asm
	mma.sync.aligned.m16n8k256.row.col.s32.b1.b1.s32.xor.popc    { %r29821, %r29822, %r29823, %r29824 },    { %r86038, %r86038, %r86038, %r86038 },    { %r86040, %r86040 },            { %r29821, %r29822, %r29823, %r29824 }; 
	// end inline asm
	// begin inline asm
	mma.sync.aligned.m16n8k256.row.col.s32.b1.b1.s32.xor.popc    { %r29835, %r29836, %r29837, %r29838 },    { %r86038, %r86038, %r86038, %r86038 },    { %r86040, %r86040 },            { %r29835, %r29836, %r29837, %r29838 }; 
	// end inline asm
	// begin inline asm
	mma.sync.aligned.m16n8k256.row.col.s32.b1.b1.s32.xor.popc    { %r29807, %r29808, %r29809, %r29810 },    { %r86038, %r86038, %r86038, %r86038 },    { %r86040, %r86040 },            { %r29807, %r29808, %r29809, %r29810 }; 
	// end inline asm
	// begin inline asm
	mma.sync.aligned.m16n8k256.row.col.s32.b1.b1.s32.xor.popc    { %r29821, %r29822, %r29823, %r29824 },    { %r86038, %r86038, %r86038, %r86038 },    { %r86040, %r86040 },            { %r29821, %r29822, %r29823, %r29824 }; 
	// end inline asm
	// begin inline asm
	mma.sync.aligned.m16n8k256.row.col.s32.b1.b1.s32.xor.popc    { %r29835, %r29836, %r29837, %r29838 },    { %r86038, %r86038, %r86038, %r86038 },    { %r86040, %r86040 },            { %r29835, %r29836, %r29837, %r29838 }; 
	// end inline asm
	// begin inline asm
	mma.sync.aligned.m16n8k256.row.col.s32.b1.b1.s32.xor.popc    { %r29807, %r29808, %r29809, %r29810 },    { %r86038, %r86038, %r86038, %r86038 },    { %r86040, %r86040 },            { %r29807, %r29808, %r29809, %r29810 }; 
	// end inline asm
	// begin inline asm
	mma.sync.aligned.m16n8k256.row.col.s32.b1.b1.s32.xor.popc    { %r29821, %r29822, %r29823, %r29824 },    { %r86038, %r86038, %r86038, %r86038 },    { %r86040, %r86040 },            { %r29821, %r29822, %r29823, %r29824 }; 
	// end inline asm
	// begin inline asm
	mma.sync.aligned.m16n8k256.row.col.s32.b1.b1.s32.xor.popc    { %r29835, %r29836, %r29837, %r29838 },    { %r86038, %r86038, %r86038, %r86038 },    { %r86040, %r86040 },            { %r29835, %r29836, %r29837, %r29838 }; 
	// end inline asm
	// begin inline asm
	mma.sync.aligned.m16n8k256.row.col.s32.b1.b1.s32.xor.popc    { %r29807, %r29808, %r29809, %r29810 },    { %r86038, %r86038, %r86038, %r86038 },    { %r86040, %r86040 },            { %r29807, %r29808, %r29809, %r29810 }; 
	// end inline asm
	// begin inline asm
	mma.sync.aligned.m16n8k256.row.col.s32.b1.b1.s32.xor.popc    { %r29821, %r29822, %r29823, %r29824 },    { %r86038, %r86038, %r86038, %r86038 },    { %r86040, %r86040 },            { %r29821, %r29822, %r29823, %r29824 }; 
	// end inline asm
	// begin inline asm
	mma.sync.aligned.m16n8k256.row.col.s32.b1.b1.s32.xor.popc    { %r29835, %r29836, %r29837, %r29838 },    { %r86038, %r86038, %r86038, %r86038 },    { %r86040, %r86040 },            { %r29835, %r29836, %r29837, %r29838 }; 
	// end inline asm
	// begin inline asm
	mma.sync.aligned.m16n8k256.row.col.s32.b1.b1.s32.xor.popc    { %r29807, %r29808, %r29809, %r29810 },    { %r86038, %r86038, %r86038, %r86038 },    { %r86040, %r86040 },            { %r29807, %r29808, %r29809, %r29810 }; 
	// end inline asm
	// begin inline asm
	mma.sync.aligned.m16n8k256.row.col.s32.b1.b1.s32.xor.popc    { %r29821, %r29822, %r29823, %r29824 },    { %r86038, %r86038, %r86038, %r86038 },    { %r86040, %r86040 },            { %r29821, %r29822, %r29823, %r29824 }; 
	// end inline asm
	// begin inline asm
	mma.sync.aligned.m16n8k256.row.col.s32.b1.b1.s32.xor.popc    { %r29835, %r29836, %r29837, %r29838 },    { %r86038, %r86038, %r86038, %r86038 },    { %r86040, %r86040 },            { %r29835, %r29836, %r29837, %r29838 }; 
	// end inline asm
	// begin inline asm
	mma.sync.aligned.m16n8k256.row.col.s32.b1.b1.s32.xor.popc    { %r29807, %r29808, %r29809, %r29810 },    { %r86038, %r86038, %r86038, %r86038 },    { %r86040, %r86040 },            { %r29807, %r29808, %r29809, %r29810 }; 
	// end inline asm
	// begin inline asm
	mma.sync.aligned.m16n8k256.row.col.s32.b1.b1.s32.xor.popc    { %r29821, %r29822, %r29823, %r29824 },    { %r86038, %r86038, %r86038, %r86038 },    { %r86040, %r86040 },            { %r29821, %r29822, %r29823, %r29824 }; 
	// end inline asm
	// begin inline asm
	mma.sync.aligned.m16n8k256.row.col.s32.b1.b1.s32.xor.popc    { %r29835, %r29836, %r29837, %r29838 },    { %r86038, %r86038, %r86038, %r86038 },    { %r86040, %r86040 },            { %r29835, %r29836, %r29837, %r29838 }; 
	// end inline asm
	// begin inline asm
	mma.sync.aligned.m16n8k256.row.col.s32.b1.b1.s32.xor.popc    { %r29807, %r29808, %r29809, %r29810 },    { %r86038, %r86038, %r86038, %r86038 },    { %r86040, %r86040 },            { %r29807, %r29808, %r29809, %r29810 }; 
	// end inline asm
	// begin inline asm
	mma.sync.aligned.m16n8k256.row.col.s32.b1.b1.s32.xor.popc    { %r29821, %r29822, %r29823, %r29824 },    { %r86038, %r86038, %r86038, %r86038 },    { %r86040, %r86040 },            { %r29821, %r29822, %r29823, %r29824 }; 
	// end inline asm
	// begin inline asm
	mma.sync.aligned.m16n8k256.row.col.s32.b1.b1.s32.xor.popc    { %r29835, %r29836, %r29837, %r29838 },    { %r86038, %r86038, %r86038, %r86038 },    { %r86040, %r86040 },            { %r29835, %r29836, %r29837, %r29838 }; 
	// end inline asm
	// begin inline asm
	mma.sync.aligned.m16n8k256.row.col.s32.b1.b1.s32.xor.popc    { %r29807, %r29808, %r29809, %r29810 },    { %r86038, %r86038, %r86038, %r86038 },    { %r86040, %r86040 },            { %r29807, %r29808, %r29809, %r29810 }; 
	// end inline asm
	// begin inline asm
	mma.sync.aligned.m16n8k256.row.col.s32.b1.b1.s32.xor.popc    { %r29821, %r29822, %r29823, %r29824 },    { %r86038, %r86038, %r86038, %r86038 },    { %r86040, %r86040 },            { %r29821, %r29822, %r29823, %r29824 }; 
	// end inline asm
	// begin inline asm
	mma.sync.aligned.m16n8k256.row.col.s32.b1.b1.s32.xor.popc    { %r29835, %r29836, %r29837, %r29838 },    { %r86038, %r86038, %r86038, %r86038 },    { %r86040, %r86040 },            { %r29835, %r29836, %r29837, %r29838 }; 
	// end inline asm
	// begin inline asm
	mma.sync.aligned.m16n8k256.row.col.s32.b1.b1.s32.xor.popc    { %r29807, %r29808, %r29809, %r29810 },    { %r86038, %r86038, %r86038, %r86038 },    { %r86040, %r86040 },            { %r29807, %r29808, %r29809, %r29810 }; 
	// end inline asm
	// begin inline asm
	mma.sync.aligned.m16n8k256.row.col.s32.b1.b1.s32.xor.popc    { %r29821, %r29822, %r29823, %r29824 },    { %r86038, %r86038, %r86038, %r86038 },    { %r86040, %r86040 },            { %r29821, %r29822, %r29823, %r29824 }; 
	// end inline asm
	// begin inline asm
	mma.sync.aligned.m16n8k256.row.col.s32.b1.b1.s32.xor.popc    { %r29835, %r29836, %r29837, %r29838 },    { %r86038, %r86038, %r86038, %r86038 },    { %r86040, %r86040 },            { %r29835, %r29836, %r29837, %r29838 }; 
	// end inline asm
	// begin inline asm
	mma.sync.aligned.m16n8k256.row.col.s32.b1.b1.s32.xor.popc    { %r29807, %r29808, %r29809, %r29810 },    { %r86038, %r86038, %r86038, %r86038 },    { %r86040, %r86040 },            { %r29807, %r29808, %r29809, %r29810 }; 
	// end inline asm
	// begin inline asm
	mma.sync.aligned.m16n8k256.row.col.s32.b1.b1.s32.xor.popc    { %r29821, %r29822, %r29823, %r29824 },    { %r86038, %r86038, %r86038, %r86038 },    { %r86040, %r86040 },            { %r29821, %r29822, %r29823, %r29824 }; 
	// end inline asm
	// begin inline asm
	mma.sync.aligned.m16n8k256.row.col.s32.b1.b1.s32.xor.popc    { %r29835, %r29836, %r29837, %r29838 },    { %r86038, %r86038, %r86038, %r86038 },    { %r86040, %r86040 },            { %r29835, %r29836, %r29837, %r29838 }; 
	// end inline asm
	// begin inline asm
	mma.sync.aligned.m16n8k256.row.col.s32.b1.b1.s32.xor.popc    { %r29807, %r29808, %r29809, %r29810 },    { %r86038, %r86038, %r86038, %r86038 },    { %r86040, %r86040 },            { %r29807, %r29808, %r29809, %r29810 }; 
	// end inline asm
	// begin inline asm
	mma.sync.aligned.m16n8k256.row.col.s32.b1.b1.s32.xor.popc    { %r29821, %r29822, %r29823, %r29824 },    { %r86038, %r86038, %r86038, %r86038 },    { %r86040, %r86040 },            { %r29821, %r29822, %r29823, %r29824 }; 
	// end inline asm
	// begin inline asm
	mma.sync.aligned.m16n8k256.row.col.s32.b1.b1.s32.xor.popc    { %r29835, %r29836, %r29837, %r29838 },    { %r86038, %r86038, %r86038, %r86038 },    { %r86040, %r86040 },            { %r29835, %r29836, %r29837, %r29838 }; 
	// end inline asm
	// begin inline asm
	mma.sync.aligned.m16n8k256.row.col.s32.b1.b1.s32.xor.popc    { %r29807, %r29808, %r29809, %r29810 },    { %r86038, %r86038, %r86038, %r86038 },    { %r86040, %r86040 },            { %r29807, %r29808, %r29809, %r29810 }; 
	// end inline asm
	// begin inline asm
	mma.sync.aligned.m16n8k256.row.col.s32.b1.b1.s32.xor.popc    { %r29821, %r29822, %r29823, %r29824 },    { %r86038, %r86038, %r86038, %r86038 },    { %r86040, %r86040 },            { %r29821, %r29822, %r29823, %r29824 }; 
	// end inline asm
	// begin inline asm
	mma.sync.aligned.m16n8k256.row.col.s32.b1.b1.s32.xor.popc    { %r29835, %r29836, %r29837, %r29838 },    { %r86038, %r86038, %r86038, %r86038 },    { %r86040, %r86040 },            { %r29835, %r29836, %r29837, %r29838 }; 
	// end inline asm
	// begin inline asm
	mma.sync.aligned.m16n8k256.row.col.s32.b1.b1.s32.xor.popc    { %r29807, %r29808, %r29809, %r29810 },    { %r86038, %r86038, %r86038, %r86038 },    { %r86040, %r86040 },            { %r29807, %r29808, %r29809, %r29810 }; 
	// end inline asm
	// begin inline asm
	mma.sync.aligned.m16n8k256.row.col.s32.b1.b1.s32.xor.popc    { %r29821, %r29822, %r29823, %r29824 },    { %r86038, %r86038, %r86038, %r86038 },    { %r86040, %r86040 },            { %r29821, %r29822, %r29823, %r29824 }; 
	// end inline asm
	// begin inline asm
	mma.sync.aligned.m16n8k256.row.col.s32.b1.b1.s32.xor.popc    { %r29835, %r29836, %r29837, %r29838 },    { %r86038, %r86038, %r86038, %r86038 },    { %r86040, %r86040 },            { %r29835, %r29836, %r29837, %r29838 }; 
	// end inline asm
	// begin inline asm
	mma.sync.aligned.m16n8k256.row.col.s32.b1.b1.s32.xor.popc    { %r29807, %r29808, %r29809, %r29810 },    { %r86038, %r86038, %r86038, %r86038 },    { %r86040, %r86040 },            { %r29807, %r29808, %r29809, %r29810 }; 
	// end inline asm
	// begin inline asm
	mma.sync.aligned.m16n8k256.row.col.s32.b1.b1.s32.xor.popc    { %r29821, %r29822, %r29823, %r29824 },    { %r86038, %r86038, %r86038, %r86038 },    { %r86040, %r86040 },            { %r29821, %r29822, %r29823, %r29824 }; 
	// end inline asm
	// begin inline asm
	mma.sync.aligned.m16n8k256.row.col.s32.b1.b1.s32.xor.popc    { %r29835, %r29836, %r29837, %r29838 },    { %r86038, %r86038, %r86038, %r86038 },    { %r86040, %r86040 },            { %r29835, %r29836, %r29837, %r29838 }; 
	// end inline asm
	// begin inline asm
	mma.sync.aligned.m16n8k256.row.col.s32.b1.b1.s32.xor.popc    { %r29807, %r29808, %r29809, %r29810 },    { %r86038, %r86038, %r86038, %r86038 },    { %r86040, %r86040 },            { %r29807, %r29808, %r29809, %r29810 }; 
	// end inline asm
	// begin inline asm
	mma.sync.aligned.m16n8k256.row.col.s32.b1.b1.s32.xor.popc    { %r29821, %r29822, %r29823, %r29824 },    { %r86038, %r86038, %r86038, %r86038 },    { %r86040, %r86040 },            { %r29821, %r29822, %r29823, %r29824 }; 
	// end inline asm
	// begin inline asm
	mma.sync.aligned.m16n8k256.row.col.s32.b1.b1.s32.xor.popc    { %r29835, %r29836, %r29837, %r29838 },    { %r86038, %r86038, %r86038, %r86038 },    { %r86040, %r86040 },            { %r29835, %r29836, %r29837, %r29838 }; 
	// end inline asm
	// begin inline asm
	mma.sync.aligned.m16n8k256.row.col.s32.b1.b1.s32.xor.popc    { %r29807, %r29808, %r29809, %r29810 },    { %r86038, %r86038, %r86038, %r86038 },    { %r86040, %r86040 },            { %r29807, %r29808, %r29809, %r29810 }; 
	// end inline asm
	// begin inline asm
	mma.sync.aligned.m16n8k256.row.col.s32.b1.b1.s32.xor.popc    { %r29821, %r29822, %r29823, %r29824 },    { %r86038, %r86038, %r86038, %r86038 },    { %r86040, %r86040 },            { %r29821, %r29822, %r29823, %r29824 }; 
	// end inline asm
	// begin inline asm
	mma.sync.aligned.m16n8k256.row.col.s32.b1.b1.s32.xor.popc    { %r29835, %r29836, %r29837, %r29838 },    { %r86038, %r86038, %r86038, %r86038 },    { %r86040, %r86040 },            { %r29835, %r29836, %r29837, %r29838 }; 
	// end inline asm
	// begin inline asm
	mma.sync.aligned.m16n8k256.row.col.s32.b1.b1.s32.xor.popc    { %r29807, %r29808, %r29809, %r29810 },    { %r86038, %r86038, %r86038, %r86038 },    { %r86040, %r86040 },            { %r29807, %r29808, %r29809, %r29810 }; 
	// end inline asm
	// begin inline asm
	mma.sync.aligned.m16n8k256.row.col.s32.b1.b1.s32.xor.popc    { %r29821, %r29822, %r29823, %r29824 },    { %r86038, %r86038, %r86038, %r86038 },    { %r86040, %r86040 },            { %r29821, %r29822, %r29823, %r29824 }; 
	// end inline asm
	// begin inline asm
	mma.sync.aligned.m16n8k256.row.col.s32.b1.b1.s32.xor.popc    { %r29835, %r29836, %r29837, %r29838 },    { %r86038, %r86038, %r86038, %r86038 },    { %r86040, %r86040 },            { %r29835, %r29836, %r29837, %r29838 }; 
	// end inline asm
	// begin inline asm
	mma.sync.aligned.m16n8k256.row.col.s32.b1.b1.s32.xor.popc    { %r29807, %r29808, %r29809, %r29810 },    { %r86038, %r86038, %r86038, %r86038 },    { %r86040, %r86040 },            { %r29807, %r29808, %r29809, %r29810 }; 
	// end inline asm
	// begin inline asm
	mma.sync.aligned.m16n8k256.row.col.s32.b1.b1.s32.xor.popc    { %r29821, %r29822, %r29823, %r29824 },    { %r86038, %r86038, %r86038, %r86038 },    { %r86040, %r86040 },            { %r29821, %r29822, %r29823, %r29824 }; 
	// end inline asm
	// begin inline asm
	mma.sync.aligned.m16n8k256.row.col.s32.b1.b1.s32.xor.popc    { %r29835, %r29836, %r29837, %r29838 },    { %r86038, %r86038, %r86038, %r86038 },    { %r86040, %r86040 },            { %r29835, %r29836, %r29837, %r29838 }; 
	// end inline asm
	// begin inline asm
	mma.sync.aligned.m16n8k256.row.col.s32.b1.b1.s32.xor.popc    { %r29807, %r29808, %r29809, %r29810 },    { %r86038, %r86038, %r86038, %r86038 },    { %r86040, %r86040 },            { %r29807, %r29808, %r29809, %r29810 }; 
	// end inline asm
	// begin inline asm
	mma.sync.aligned.m16n8k256.row.col.s32.b1.b1.s32.xor.popc    { %r29821, %r29822, %r29823, %r29824 },    { %r86038, %r86038, %r86038, %r86038 },    { %r86040, %r86040 },            { %r29821, %r29822, %r29823, %r29824 }; 
	// end inline asm
	// begin inline asm
	mma.sync.aligned.m16n8k256.row.col.s32.b1.b1.s32.xor.popc    { %r29835, %r29836, %r29837, %r29838 },    { %r86038, %r86038, %r86038, %r86038 },    { %r86040, %r86040 },            { %r29835, %r29836, %r29837, %r29838 }; 
	// end inline asm
	// begin inline asm
	mma.sync.aligned.m16n8k256.row.col.s32.b1.b1.s32.xor.popc    { %r29807, %r29808, %r29809, %r29810 },    { %r86038, %r86038, %r86038, %r86038 },    { %r86040, %r86040 },            { %r29807, %r29808, %r29809, %r29810 }; 
	// end inline asm
	// begin inline asm
	mma.sync.aligned.m16n8k256.row.col.s32.b1.b1.s32.xor.popc    { %r29821, %r29822, %r29823, %r29824 },    { %r86038, %r86038, %r86038, %r86038 },    { %r86040, %r86040 },            { %r29821, %r29822, %r29823, %r29824 }; 
	// end inline asm
	// begin inline asm
	mma.sync.aligned.m16n8k256.row.col.s32.b1.b1.s32.xor.popc    { %r29835, %r29836, %r29837, %r29838 },    { %r86038, %r86038, %r86038, %r86038 },    { %r86040, %r86040 },            { %r29835, %r29836, %r29837, %r29838 }; 
	// end inline asm
	// begin inline asm
	mma.sync.aligned.m16n8k256.row.col.s32.b1.b1.s32.xor.popc    { %r29807, %r29808, %r29809, %r29810 },    { %r86038, %r86038, %r86038, %r86038 },    { %r86040, %r86040 },            { %r29807, %r29808, %r29809, %r29810 }; 
	// end inline asm
	// begin inline asm
	mma.sync.aligned.m16n8k256.row.col.s32.b1.b1.s32.xor.popc    { %r29821, %r29822, %r29823, %r29824 },    { %r86038, %r86038, %r86038, %r86038 },    { %r86040, %r86040 },            { %r29821, %r29822, %r29823, %r29824 }; 
	// end inline asm
	// begin inline asm
	mma.sync.aligned.m16n8k256.row.col.s32.b1.b1.s32.xor.popc    { %r29835, %r29836, %r29837, %r29838 },    { %r86038, %r86038, %r86038, %r86038 },    { %r86040, %r86040 },            { %r29835, %r29836, %r29837, %r29838 }; 
	// end inline asm
	// begin inline asm
	mma.sync.aligned.m16n8k256.row.col.s32.b1.b1.s32.xor.popc    { %r29807, %r29808, %r29809, %r29810 },    { %r86038, %r86038, %r86038, %r86038 },    { %r86040, %r86040 },            { %r29807, %r29808, %r29809, %r29810 }; 
	// end inline asm
	// begin inline asm
	mma.sync.aligned.m16n8k256.row.col.s32.b1.b1.s32.xor.popc    { %r29821, %r29822, %r29823, %r29824 },    { %r86038, %r86038, %r86038, %r86038 },    { %r86040, %r86040 },            { %r29821, %r29822, %r29823, %r29824 }; 
	// end inline asm
	// begin inline asm
	mma.sync.aligned.m16n8k256.row.col.s32.b1.b1.s32.xor.popc    { %r29835, %r29836, %r29837, %r29838 },    { %r86038, %r86038, %r86038, %r86038 },    { %r86040, %r86040 },            { %r29835, %r29836, %r29837, %r29838 }; 
	// end inline asm
	// begin inline asm
	mma.sync.aligned.m16n8k256.row.col.s32.b1.b1.s32.xor.popc    { %r29807, %r29808, %r29809, %r29810 },    { %r86038, %r86038, %r86038, %r86038 },    { %r86040, %r86040 },            { %r29807, %r29808, %r29809, %r29810 }; 
	// end inline asm
	// begin inline asm
	mma.sync.aligned.m16n8k256.row.col.s32.b1.b1.s32.xor.popc    { %r29821, %r29822, %r29823, %r29824 },    { %r86038, %r86038, %r86038, %r86038 },    { %r86040, %r86040 },            { %r29821, %r29822, %r29823, %r29824 }; 
	// end inline asm
	// begin inline asm
	mma.sync.aligned.m16n8k256.row.col.s32.b1.b1.s32.xor.popc    { %r29835, %r29836, %r29837, %r29838 },    { %r86038, %r86038, %r86038, %r86038 },    { %r86040, %r86040 },            { %r29835, %r29836, %r29837, %r29838 }; 
	// end inline asm
	// begin inline asm
	mma.sync.aligned.m16n8k256.row.col.s32.b1.b1.s32.xor.popc    { %r29807, %r29808, %r29809, %r29810 },    { %r86038, %r86038, %r86038, %r86038 },    { %r86040, %r86040 },            { %r29807, %r29808, %r29809, %r29810 }; 
	// end inline asm
	// begin inline asm
	mma.sync.aligned.m16n8k256.row.col.s32.b1.b1.s32.xor.popc    { %r29821, %r29822, %r29823, %r29824 },    { %r86038, %r86038, %r86038, %r86038 },    { %r86040, %r86040 },            { %r29821, %r29822, %r29823, %r29824 }; 
	// end inline asm
	// begin inline asm
	mma.sync.aligned.m16n8k256.row.col.s32.b1.b1.s32.xor.popc    { %r29835, %r29836, %r29837, %r29838 },    { %r86038, %r86038, %r86038, %r86038 },    { %r86040, %r86040 },            { %r29835, %r29836, %r29837, %r29838 }; 
	// end inline asm
	// begin inline asm
	mma.sync.aligned.m16n8k256.row.col.s32.b1.b1.s32.xor.popc    { %r29807, %r29808, %r29809, %r29810 },    { %r86038, %r86038, %r86038, %r86038 },    { %r86040, %r86040 },            { %r29807, %r29808, %r29809, %r29810 }; 
	// end inline asm
	// begin inline asm
	mma.sync.aligned.m16n8k256.row.col.s32.b1.b1.s32.xor.popc    { %r29821, %r29822, %r29823, %r29824 },    { %r86038, %r86038, %r86038, %r86038 },    { %r86040, %r86040 },            { %r29821, %r29822, %r29823, %r29824 }; 
	// end inline asm
	// begin inline asm
	mma.sync.aligned.m16n8k256.row.col.s32.b1.b1.s32.xor.popc    { %r29835, %r29836, %r29837, %r29838 },    { %r86038, %r86038, %r86038, %r86038 },    { %r86040, %r86040 },            { %r29835, %r29836, %r29837, %r29838 }; 
	// end inline asm
	// begin inline asm
	mma.sync.aligned.m16n8k256.row.col.s32.b1.b1.s32.xor.popc    { %r29807, %r29808, %r29809, %r29810 },    { %r86038, %r86038, %r86038, %r86038 },    { %r86040, %r86040 },            { %r29807, %r29808, %r29809, %r29810 }; 
	// end inline asm
	// begin inline asm
	mma.sync.aligned.m16n8k256.row.col.s32.b1.b1.s32.xor.popc    { %r29821, %r29822, %r29823, %r29824 },    { %r86038, %r86038, %r86038, %r86038 },    { %r86040, %r86040 },            { %r29821, %r29822, %r29823, %r29824 }; 
	// end inline asm
	// begin inline asm
	mma.sync.aligned.m16n8k256.row.col.s32.b1.b1.s32.xor.popc    { %r29835, %r29836, %r29837, %r29838 },    { %r86038, %r86038, %r86038, %r86038 },    { %r86040, %r86040 },            { %r29835, %r29836, %r29837, %r29838 }; 
	// end inline asm
	// begin inline asm
	mma.sync.aligned.m16n8k256.row.col.s32.b1.b1.s32.xor.popc    { %r29807, %r29808, %r29809, %r29810 },    { %r86038, %r86038, %r86038, %r86038 },    { %r86040, %r86040 },            { %r29807, %r29808, %r29809, %r29810 }; 
	// end inline asm
	// begin inline asm
	mma.sync.aligned.m16n8k256.row.col.s32.b1.b1.s32.xor.popc    { %r29821, %r29822, %r29823, %r29824 },    { %r86038, %r86038, %r86038, %r86038 },    { %r86040, %r86040 },            { %r29821, %r29822, %r29823, %r29824 }; 
	// end inline asm
	// begin inline asm
	mma.sync.aligned.m16n8k256.row.col.s32.b1.b1.s32.xor.popc    { %r29835, %r29836, %r29837, %r29838 },    { %r86038, %r86038, %r86038, %r86038 },    { %r86040, %r86040 },            { %r29835, %r29836, %r29837, %r29838 }; 
	// end inline asm
	// begin inline asm
	mma.sync.aligned.m16n8k256.row.col.s32.b1.b1.s32.xor.popc    { %r29807, %r29808, %r29809, %r29810 },    { %r86038, %r86038, %r86038, %r86038 },    { %r86040, %r86040 },            { %r29807, %r29808, %r29809, %r29810 }; 
	// end inline asm
	// begin inline asm
	mma.sync.aligned.m16n8k256.row.col.s32.b1.b1.s32.xor.popc    { %r29821, %r29822, %r29823, %r29824 },    { %r86038, %r86038, %r86038, %r86038 },    { %r86040, %r86040 },            { %r29821, %r29822, %r29823, %r29824 }; 
	// end inline asm
	// begin inline asm
	mma.sync.aligned.m16n8k256.row.col.s32.b1.b1.s32.xor.popc    { %r29835, %r29836, %r29837, %r29838 },    { %r86038, %r86038, %r86038, %r86038 },    { %r86040, %r86040 },            { %r29835, %r29836, %r29837, %r29838 }; 
	// end inline asm
	// begin inline asm
	mma.sync.aligned.m16n8k256.row.col.s32.b1.b1.s32.xor.popc    { %r29807, %r29808, %r29809, %r29810 },    { %r86038, %r86038, %r86038, %r86038 },    { %r86040, %r86040 },            { %r29807, %r29808, %r29809, %r29810 }; 
	// end inline asm
	// begin inline asm
	mma.sync.aligned.m16n8k256.row.col.s32.b1.b1.s32.xor.popc    { %r29821, %r29822, %r29823, %r29824 },    { %r86038, %r86038, %r86038, %r86038 },    { %r86040, %r86040 },            { %r29821, %r29822, %r29823, %r29824 }; 
	// end inline asm
	// begin inline asm
	mma.sync.aligned.m16n8k256.row.col.s32.b1.b1.s32.xor.popc    { %r29835, %r29836, %r29837, %r29838 },    { %r86038, %r86038, %r86038, %r86038 },    { %r86040, %r86040 },            { %r29835, %r29836, %r29837, %r29838 }; 
	// end inline asm
	// begin inline asm
	mma.sync.aligned.m16n8k256.row.col.s32.b1.b1.s32.xor.popc    { %r29807, %r29808, %r29809, %r29810 },    { %r86038, %r86038, %r86038, %r86038 },    { %r86040, %r86040 },            { %r29807, %r29808, %r29809, %r29810 }; 
	// end inline asm
	// begin inline asm
	mma.sync.aligned.m16n8k256.row.col.s32.b1.b1.s32.xor.popc    { %r29821, %r29822, %r29823, %r29824 },    { %r86038, %r86038, %r86038, %r86038 },    { %r86040, %r86040 },            { %r29821, %r29822, %r29823, %r29824 }; 
	// end inline asm
	// begin inline asm
	mma.sync.aligned.m16n8k256.row.col.s32.b1.b1.s32.xor.popc    { %r29835, %r29836, %r29837, %r29838 },    { %r86038, %r86038, %r86038, %r86038 },    { %r86040, %r86040 },            { %r29835, %r29836, %r29837, %r29838 }; 
	// end inline asm
	// begin inline asm
	mma.sync.aligned.m16n8k256.row.col.s32.b1.b1.s32.xor.popc    { %r29807, %r29808, %r29809, %r29810 },    { %r86038, %r86038, %r86038, %r86038 },    { %r86040, %r86040 },            { %r29807, %r29808, %r29809, %r29810 }; 
	// end inline asm
	// begin inline asm
	mma.sync.aligned.m16n8k256.row.col.s32.b1.b1.s32.xor.popc    { %r29821, %r29822, %r29823, %r29824 },    { %r86038, %r86038, %r86038, %r86038 },    { %r86040, %r86040 },            { %r29821, %r29822, %r29823, %r29824 }; 
	// end inline asm
	// begin inline asm
	mma.sync.aligned.m16n8k256.row.col.s32.b1.b1.s32.xor.popc    { %r29835, %r29836, %r29837, %r29838 },    { %r86038, %r86038, %r86038, %r86038 },    { %r86040, %r86040 },            { %r29835, %r29836, %r29837, %r29838 }; 
	// end inline asm
	// begin inline asm
	mma.sync.aligned.m16n8k256.row.col.s32.b1.b1.s32.xor.popc    { %r29807, %r29808, %r29809, %r29810 },    { %r86038, %r86038, %r86038, %r86038 },    { %r86040, %r86040 },            { %r29807, %r29808, %r29809, %r29810 }; 
	// end inline asm
	// begin inline asm
	mma.sync.aligned.m16n8k256.row.col.s32.b1.b1.s32.xor.popc    { %r29821, %r29822, %r29823, %r29824 },    { %r86038, %r86038, %r86038, %r86038 },    { %r86040, %r86040 },            { %r29821, %r29822, %r29823, %r29824 }; 
	// end inline asm
	// begin inline asm
	mma.sync.aligned.m16n8k256.row.col.s32.b1.b1.s32.xor.popc    { %r29835, %r29836, %r29837, %r29838 },    { %r86038, %r86038, %r86038, %r86038 },    { %r86040, %r86040 },            { %r29835, %r29836, %r29837, %r29838 }; 
	// end inline asm
	// begin inline asm
	mma.sync.aligned.m16n8k256.row.col.s32.b1.b1.s32.xor.popc    { %r29807, %r29808, %r29809, %r29810 },    { %r86038, %r86038, %r86038, %r86038 },    { %r86040, %r86040 },            { %r29807, %r29808, %r29809, %r29810 }; 
	// end inline asm
	// begin inline asm
	mma.sync.aligned.m16n8k256.row.col.s32.b1.b1.s32.xor.popc    { %r29821, %r29822, %r29823, %r29824 },    { %r86038, %r86038, %r86038, %r86038 },    { %r86040, %r86040 },            { %r29821, %r29822, %r29823, %r29824 }; 
	// end inline asm
	// begin inline asm
	mma.sync.aligned.m16n8k256.row.col.s32.b1.b1.s32.xor.popc    { %r29835, %r29836, %r29837, %r29838 },    { %r86038, %r86038, %r86038, %r86038 },    { %r86040, %r86040 },            { %r29835, %r29836, %r29837, %r29838 }; 
	// end inline asm
	// begin inline asm
	mma.sync.aligned.m16n8k256.row.col.s32.b1.b1.s32.xor.popc    { %r29807, %r29808, %r29809, %r29810 },    { %r86038, %r86038, %r86038, %r86038 },    { %r86040, %r86040 },            { %r29807, %r29808, %r29809, %r29810 }; 
	// end inline asm
	// begin inline asm
	mma.sync.aligned.m16n8k256.row.col.s32.b1.b1.s32.xor.popc    { %r29821, %r29822, %r29823, %r29824 },    { %r86038, %r86038, %r86038, %r86038 },    { %r86040, %r86040 },            { %r29821, %r29822, %r29823, %r29824 }; 
	// end inline asm
	// begin inline asm
	mma.sync.aligned.m16n8k256.row.col.s32.b1.b1.s32.xor.popc    { %r29835, %r29836, %r29837, %r29838 },    { %r86038, %r86038, %r86038, %r86038 },    { %r86040, %r86040 },            { %r29835, %r29836, %r29837, %r29838 }; 
	// end inline asm
	// begin inline asm
	mma.sync.aligned.m16n8k256.row.col.s32.b1.b1.s32.xor.popc    { %r29807, %r29808, %r29809, %r29810 },    { %r86038, %r86038, %r86038, %r86038 },    { %r86040, %r86040 },            { %r29807, %r29808, %r29809, %r29810 }; 
	// end inline asm
	// begin inline asm
	mma.sync.aligned.m16n8k256.row.col.s32.b1.b1.s32.xor.popc    { %r29821, %r29822, %r29823, %r29824 },    { %r86038, %r86038, %r86038, %r86038 },    { %r86040, %r86040 },            { %r29821, %r29822, %r29823, %r29824 }; 
	// end inline asm
	// begin inline asm
	mma.sync.aligned.m16n8k256.row.col.s32.b1.b1.s32.xor.popc    { %r29835, %r29836, %r29837, %r29838 },    { %r86038, %r86038, %r86038, %r86038 },    { %r86040, %r86040 },            { %r29835, %r29836, %r29837, %r29838 }; 
	// end inline asm
	// begin inline asm
	mma.sync.aligned.m16n8k256.row.col.s32.b1.b1.s32.xor.popc    { %r29807, %r29808, %r29809, %r29810 },    { %r86038, %r86038, %r86038, %r86038 },    { %r86040, %r86040 },            { %r29807, %r29808, %r29809, %r29810 }; 
	// end inline asm
	// begin inline asm
	mma.sync.aligned.m16n8k256.row.col.s32.b1.b1.s32.xor.popc    { %r29821, %r29822, %r29823, %r29824 },    { %r86038, %r86038, %r86038, %r86038 },    { %r86040, %r86040 },            { %r29821, %r29822, %r29823, %r29824 }; 
	// end inline asm
	// begin inline asm
	mma.sync.aligned.m16n8k256.row.col.s32.b1.b1.s32.xor.popc    { %r29835, %r29836, %r29837, %r29838 },    { %r86038, %r86038, %r86038, %r86038 },    { %r86040, %r86040 },            { %r29835, %r29836, %r29837, %r29838 }; 
	// end inline asm
	// begin inline asm
	mma.sync.aligned.m16n8k256.row.col.s32.b1.b1.s32.xor.popc    { %r29807, %r29808, %r29809, %r29810 },    { %r86038, %r86038, %r86038, %r86038 },    { %r86040, %r86040 },            { %r29807, %r29808, %r29809, %r29810 }; 
	// end inline asm
	// begin inline asm
	mma.sync.aligned.m16n8k256.row.col.s32.b1.b1.s32.xor.popc    { %r29821, %r29822, %r29823, %r29824 },    { %r86038, %r86038, %r86038, %r86038 },    { %r86040, %r86040 },            { %r29821, %r29822, %r29823, %r29824 }; 
	// end inline asm
	// begin inline asm
	mma.sync.aligned.m16n8k256.row.col.s32.b1.b1.s32.xor.popc    { %r29835, %r29836, %r29837, %r29838 },    { %r86038, %r86038, %r86038, %r86038 },    { %r86040, %r86040 },            { %r29835, %r29836, %r29837, %r29838 }; 
	// end inline asm
	// begin inline asm
	mma.sync.aligned.m16n8k256.row.col.s32.b1.b1.s32.xor.popc    { %r29807, %r29808, %r29809, %r29810 },    { %r86038, %r86038, %r86038, %r86038 },    { %r86040, %r86040 },            { %r29807, %r29808, %r29809, %r29810 }; 
	// end inline asm
	// begin inline asm
	mma.sync.aligned.m16n8k256.row.col.s32.b1.b1.s32.xor.popc    { %r29821, %r29822, %r29823, %r29824 },    { %r86038, %r86038, %r86038, %r86038 },    { %r86040, %r86040 },            { %r29821, %r29822, %r29823, %r29824 }; 
	// end inline asm
	// begin inline asm
	mma.sync.aligned.m16n8k256.row.col.s32.b1.b1.s32.xor.popc    { %r29835, %r29836, %r29837, %r29838 },    { %r86038, %r86038, %r86038, %r86038 },    { %r86040, %r86040 },            { %r29835, %r29836, %r29837, %r29838 }; 
	// end inline asm
	// begin inline asm
	mma.sync.aligned.m16n8k256.row.col.s32.b1.b1.s32.xor.popc    { %r29807, %r29808, %r29809, %r29810 },    { %r86038, %r86038, %r86038, %r86038 },    { %r86040, %r86040 },            { %r29807, %r29808, %r29809, %r29810 }; 
	// end inline asm
	// begin inline asm
	mma.sync.aligned.m16n8k256.row.col.s32.b1.b1.s32.xor.popc    { %r29821, %r29822, %r29823, %r29824 },    { %r86038, %r86038, %r86038, %r86038 },    { %r86040, %r86040 },            { %r29821, %r29822, %r29823, %r29824 }; 
	// end inline asm
	// begin inline asm
	mma.sync.aligned.m16n8k256.row.col.s32.b1.b1.s32.xor.popc    { %r29835, %r29836, %r29837, %r29838 },    { %r86038, %r86038, %r86038, %r86038 },    { %r86040, %r86040 },            { %r29835, %r29836, %r29837, %r29838 }; 
	// end inline asm
	// begin inline asm
	mma.sync.aligned.m16n8k256.row.col.s32.b1.b1.s32.xor.popc    { %r29807, %r29808, %r29809, %r29810 },    { %r86038, %r86038, %r86038, %r86038 },    { %r86040, %r86040 },            { %r29807, %r29808, %r29809, %r29810 }; 
	// end inline asm
	// begin inline asm
	mma.sync.aligned.m16n8k256.row.col.s32.b1.b1.s32.xor.popc    { %r29821, %r29822, %r29823, %r29824 },    { %r86038, %r86038, %r86038, %r86038 },    { %r86040, %r86040 },            { %r29821, %r29822, %r29823, %r29824 }; 
	// end inline asm
	// begin inline asm
	mma.sync.aligned.m16n8k256.row.col.s32.b1.b1.s32.xor.popc    { %r29835, %r29836, %r29837, %r29838 },    { %r86038, %r86038, %r86038, %r86038 },    { %r86040, %r86040 },            { %r29835, %r29836, %r29837, %r29838 }; 
	// end inline asm
	// begin inline asm
	mma.sync.aligned.m16n8k256.row.col.s32.b1.b1.s32.xor.popc    { %r29807, %r29808, %r29809, %r29810 },    { %r86038, %r86038, %r86038, %r86038 },    { %r86040, %r86040 },            { %r29807, %r29808, %r29809, %r29810 }; 
	// end inline asm
	// begin inline asm
	mma.sync.aligned.m16n8k256.row.col.s32.b1.b1.s32.xor.popc    { %r29821, %r29822, %r29823, %r29824 },    { %r86038, %r86038, %r86038, %r86038 },    { %r86040, %r86040 },            { %r29821, %r29822, %r29823, %r29824 }; 
	// end inline asm
	// begin inline asm
	mma.sync.aligned.m16n8k256.row.col.s32.b1.b1.s32.xor.popc    { %r29835, %r29836, %r29837, %r29838 },    { %r86038, %r86038, %r86038, %r86038 },    { %r86040, %r86040 },            { %r29835, %r29836, %r29837, %r29838 }; 
	// end inline asm
	// begin inline asm
	mma.sync.aligned.m16n8k256.row.col.s32.b1.b1.s32.xor.popc    { %r29807, %r29808, %r29809, %r29810 },    { %r86038, %r86038, %r86038, %r86038 },    { %r86040, %r86040 },            { %r29807, %r29808, %r29809, %r29810 }; 
	// end inline asm
	// begin inline asm
	mma.sync.aligned.m16n8k256.row.col.s32.b1.b1.s32.xor.popc    { %r29821, %r29822, %r29823, %r29824 },    { %r86038, %r86038, %r86038, %r86038 },    { %r86040, %r86040 },            { %r29821, %r29822, %r29823, %r29824 }; 
	// end inline asm
	// begin inline asm
	mma.sync.aligned.m16n8k256.row.col.s32.b1.b1.s32.xor.popc    { %r29835, %r29836, %r29837, %r29838 },    { %r86038, %r86038, %r86038, %r86038 },    { %r86040, %r86040 },            { %r29835, %r29836, %r29837, %r29838 }; 
	// end inline asm
	// begin inline asm
	mma.sync.aligned.m16n8k256.row.col.s32.b1.b1.s32.xor.popc    { %r29807, %r29808, %r29809, %r29810 },    { %r86038, %r86038, %r86038, %r86038 },    { %r86040, %r86040 },            { %r29807, %r29808, %r29809, %r29810 }; 
	// end inline asm
	// begin inline asm
	mma.sync.aligned.m16n8k256.row.col.s32.b1.b1.s32.xor.popc    { %r29821, %r29822, %r29823, %r29824 },    { %r86038, %r86038, %r86038, %r86038 },    { %r86040, %r86040 },            { %r29821, %r29822, %r29823, %r29824 }; 
	// end inline asm
	// begin inline asm
	mma.sync.aligned.m16n8k256.row.col.s32.b1.b1.s32.xor.popc    { %r29835, %r29836, %r29837, %r29838 },    { %r86038, %r86038, %r86038, %r86038 },    { %r86040, %r86040 },            { %r29835, %r29836, %r29837, %r29838 }; 
	// end inline asm
	// begin inline asm
	mma.sync.aligned.m16n8k256.row.col.s32.b1.b1.s32.xor.popc    { %r29807, %r29808, %r29809, %r29810 },    { %r86038, %r86038, %r86038, %r86038 },    { %r86040, %r86040 },            { %r29807, %r29808, %r29809, %r29810 }; 
	// end inline asm
	// begin inline asm
	mma.sync.aligned.m16n8k256.row.col.s32.b1.b1.s32.xor.popc    { %r29821, %r29822, %r29823, %r29824 },    { %r86038, %r86038, %r86038, %r86038 },    { %r86040, %r86040 },            { %r29821, %r29822, %r29823, %r29824 }; 
	// end inline asm
	// begin inline asm
	mma.sync.aligned.m16n8k256.row.col.s32.b1.b1.s32.xor.popc    { %r29835, %r29836, %r29837, %r29838 },    { %r86038, %r86038, %r86038, %r86038 },    { %r86040, %r86040 },            { %r29835, %r29836, %r29837, %r29838 }; 
	// end inline asm
	// begin inline asm
	mma.sync.aligned.m16n8k256.row.col.s32.b1.b1.s32.xor.popc    { %r29807, %r29808, %r29809, %r29810 },    { %r86038, %r86038, %r86038, %r86038 },    { %r86040, %r86040 },            { %r29807, %r29808, %r29809, %r29810 }; 
	// end inline asm
	// begin inline asm
	mma.sync.aligned.m16n8k256.row.col.s32.b1.b1.s32.xor.popc    { %r29821, %r29822, %r29823, %r29824 },    { %r86038, %r86038, %r86038, %r86038 },    { %r86040, %r86040 },            { %r29821, %r29822, %r29823, %r29824 }; 
	// end inline asm
	// begin inline asm
	mma.sync.aligned.m16n8k256.row.col.s32.b1.b1.s32.xor.popc    { %r29835, %r29836, %r29837, %r29838 },    { %r86038, %r86038, %r86038, %r86038 },    { %r86040, %r86040 },            { %r29835, %r29836, %r29837, %r29838 }; 
	// end inline asm
	// begin inline asm
	mma.sync.aligned.m16n8k256.row.col.s32.b1.b1.s32.xor.popc    { %r29807, %r29808, %r29809, %r29810 },    { %r86038, %r86038, %r86038, %r86038 },    { %r86040, %r86040 },            { %r29807, %r29808, %r29809, %r29810 }; 
	// end inline asm
	// begin inline asm
	mma.sync.aligned.m16n8k256.row.col.s32.b1.b1.s32.xor.popc    { %r29821, %r29822, %r29823, %r29824 },    { %r86038, %r86038, %r86038, %r86038 },    { %r86040, %r86040 },            { %r29821, %r29822, %r29823, %r29824 }; 
	// end inline asm
	// begin inline asm
	mma.sync.aligned.m16n8k256.row.col.s32.b1.b1.s32.xor.popc    { %r29835, %r29836, %r29837, %r29838 },    { %r86038, %r86038, %r86038, %r86038 },    { %r86040, %r86040 },            { %r29835, %r29836, %r29837, %r29838 }; 
	// end inline asm
	// begin inline asm
	mma.sync.aligned.m16n8k256.row.col.s32.b1.b1.s32.xor.popc    { %r29807, %r29808, %r29809, %r29810 },    { %r86038, %r86038, %r86038, %r86038 },    { %r86040, %r86040 },            { %r29807, %r29808, %r29809, %r29810 }; 
	// end inline asm
	// begin inline asm
	mma.sync.aligned.m16n8k256.row.col.s32.b1.b1.s32.xor.popc    { %r29821, %r29822, %r29823, %r29824 },    { %r86038, %r86038, %r86038, %r86038 },    { %r86040, %r86040 },            { %r29821, %r29822, %r29823, %r29824 }; 
	// end inline asm
	// begin inline asm
	mma.sync.aligned.m16n8k256.row.col.s32.b1.b1.s32.xor.popc    { %r29835, %r29836, %r29837, %r29838 },    { %r86038, %r86038, %r86038, %r86038 },    { %r86040, %r86040 },            { %r29835, %r29836, %r29837, %r29838 }; 
	// end inline asm
	// begin inline asm
	mma.sync.aligned.m16n8k256.row.col.s32.b1.b1.s32.xor.popc    { %r29807, %r29808, %r29809, %r29810 },    { %r86038, %r86038, %r86038, %r86038 },    { %r86040, %r86040 },            { %r29807, %r29808, %r29809, %r29810 }; 
	// end inline asm
	// begin inline asm
	mma.sync.aligned.m16n8k256.row.col.s32.b1.b1.s32.xor.popc    { %r29821, %r29822, %r29823, %r29824 },    { %r86038, %r86038, %r86038, %r86038 },    { %r86040, %r86040 },            { %r29821, %r29822, %r29823, %r29824 }; 
	// end inline asm
	// begin inline asm
	mma.sync.aligned.m16n8k256.row.col.s32.b1.b1.s32.xor.popc    { %r29835, %r29836, %r29837, %r29838 },    { %r86038, %r86038, %r86038, %r86038 },    { %r86040, %r86040 },            { %r29835, %r29836, %r29837, %r29838 }; 
	// end inline asm
	// begin inline asm
	mma.sync.aligned.m16n8k256.row.col.s32.b1.b1.s32.xor.popc    { %r29807, %r29808, %r29809, %r29810 },    { %r86038, %r86038, %r86038, %r86038 },    { %r86040, %r86040 },            { %r29807, %r29808, %r29809, %r29810 }; 
	// end inline asm
	// begin inline asm
	mma.sync.aligned.m16n8k256.row.col.s32.b1.b1.s32.xor.popc    { %r29821, %r29822, %r29823, %r29824 },    { %r86038, %r86038, %r86038, %r86038 },    { %r86040, %r86040 },            { %r29821, %r29822, %r29823, %r29824 }; 
	// end inline asm
	// begin inline asm
	mma.sync.aligned.m16n8k256.row.col.s32.b1.b1.s32.xor.popc    { %r29835, %r29836, %r29837, %r29838 },    { %r86038, %r86038, %r86038, %r86038 },    { %r86040, %r86040 },            { %r29835, %r29836, %r29837, %r29838 }; 
	// end inline asm
	// begin inline asm
	mma.sync.aligned.m16n8k256.row.col.s32.b1.b1.s32.xor.popc    { %r29807, %r29808, %r29809, %r29810 },    { %r86038, %r86038, %r86038, %r86038 },    { %r86040, %r86040 },            { %r29807, %r29808, %r29809, %r29810 }; 
	// end inline asm
	// begin inline asm
	mma.sync.aligned.m16n8k256.row.col.s32.b1.b1.s32.xor.popc    { %r29821, %r29822, %r29823, %r29824 },    { %r86038, %r86038, %r86038, %r86038 },    { %r86040, %r86040 },            { %r29821, %r29822, %r29823, %r29824 }; 
	// end inline asm
	// begin inline asm
	mma.sync.aligned.m16n8k256.row.col.s32.b1.b1.s32.xor.popc    { %r29835, %r29836, %r29837, %r29838 },    { %r86038, %r86038, %r86038, %r86038 },    { %r86040, %r86040 },            { %r29835, %r29836, %r29837, %r29838 }; 
	// end inline asm
	// begin inline asm
	mma.sync.aligned.m16n8k256.row.col.s32.b1.b1.s32.xor.popc    { %r29807, %r29808, %r29809, %r29810 },    { %r86038, %r86038, %r86038, %r86038 },    { %r86040, %r86040 },            { %r29807, %r29808, %r29809, %r29810 }; 
	// end inline asm
	// begin inline asm
	mma.sync.aligned.m16n8k256.row.col.s32.b1.b1.s32.xor.popc    { %r29821, %r29822, %r29823, %r29824 },    { %r86038, %r86038, %r86038, %r86038 },    { %r86040, %r86040 },            { %r29821, %r29822, %r29823, %r29824 }; 
	// end inline asm
	// begin inline asm
	mma.sync.aligned.m16n8k256.row.col.s32.b1.b1.s32.xor.popc    { %r29835, %r29836, %r29837, %r29838 },    { %r86038, %r86038, %r86038, %r86038 },    { %r86040, %r86040 },            { %r29835, %r29836, %r29837, %r29838 }; 
	// end inline asm
	// begin inline asm
	mma.sync.aligned.m16n8k256.row.col.s32.b1.b1.s32.xor.popc    { %r29807, %r29808, %r29809, %r29810 },    { %r86038, %r86038, %r86038, %r86038 },    { %r86040, %r86040 },            { %r29807, %r29808, %r29809, %r29810 }; 
	// end inline asm
	// begin inline asm
	mma.sync.aligned.m16n8k256.row.col.s32.b1.b1.s32.xor.popc    { %r29821, %r29822, %r29823, %r29824 },    { %r86038, %r86038, %r86038, %r86038 },    { %r86040, %r86040 },            { %r29821, %r29822, %r29823, %r29824 }; 
	// end inline asm
	// begin inline asm
	mma.sync.aligned.m16n8k256.row.col.s32.b1.b1.s32.xor.popc    { %r29835, %r29836, %r29837, %r29838 },    { %r86038, %r86038, %r86038, %r86038 },    { %r86040, %r86040 },            { %r29835, %r29836, %r29837, %r29838 }; 
	// end inline asm
	// begin inline asm
	mma.sync.aligned.m16n8k256.row.col.s32.b1.b1.s32.xor.popc    { %r29807, %r29808, %r29809, %r29810 },    { %r86038, %r86038, %r86038, %r86038 },    { %r86040, %r86040 },            { %r29807, %r29808, %r29809, %r29810 }; 
	// end inline asm
	// begin inline asm
	mma.sync.aligned.m16n8k256.row.col.s32.b1.b1.s32.xor.popc    { %r29821, %r29822, %r29823, %r29824 },    { %r86038, %r86038, %r86038, %r86038 },    { %r86040, %r86040 },            { %r29821, %r29822, %r29823, %r29824 }; 
	// end inline asm
	// begin inline asm
	mma.sync.aligned.m16n8k256.row.col.s32.b1.b1.s32.xor.popc    { %r29835, %r29836, %r29837, %r29838 },    { %r86038, %r86038, %r86038, %r86038 },    { %r86040, %r86040 },            { %r29835, %r29836, %r29837, %r29838 }; 
	// end inline asm
	// begin inline asm
	mma.sync.aligned.m16n8k256.row.col.s32.b1.b1.s32.xor.popc    { %r29807, %r29808, %r29809, %r29810 },    { %r86038, %r86038, %r86038, %r86038 },    { %r86040, %r86040 },            { %r29807, %r29808, %r29809, %r29810 }; 
	// end inline asm
	// begin inline asm
	mma.sync.aligned.m16n8k256.row.col.s32.b1.b1.s32.xor.popc    { %r29821, %r29822, %r29823, %r29824 },    { %r86038, %r86038, %r86038, %r86038 },    { %r86040, %r86040 },            { %r29821, %r29822, %r29823, %r29824 }; 
	// end inline asm
	// begin inline asm
	mma.sync.aligned.m16n8k256.row.col.s32.b1.b1.s32.xor.popc    { %r29835, %r29836, %r29837, %r29838 },    { %r86038, %r86038, %r86038, %r86038 },    { %r86040, %r86040 },            { %r29835, %r29836, %r29837, %r29838 }; 
	// end inline asm
	// begin inline asm
	mma.sync.aligned.m16n8k256.row.col.s32.b1.b1.s32.xor.popc    { %r29807, %r29808, %r29809, %r29810 },    { %r86038, %r86038, %r86038, %r86038 },    { %r86040, %r86040 },            { %r29807, %r29808, %r29809, %r29810 }; 
	// end inline asm
	// begin inline asm
	mma.sync.aligned.m16n8k256.row.col.s32.b1.b1.s32.xor.popc    { %r29821, %r29822, %r29823, %r29824 },    { %r86038, %r86038, %r86038, %r86038 },    { %r86040, %r86040 },            { %r29821, %r29822, %r29823, %r29824 }; 
	// end inline asm
	// begin inline asm
	mma.sync.aligned.m16n8k256.row.col.s32.b1.b1.s32.xor.popc    { %r29835, %r29836, %r29837, %r29838 },    { %r86038, %r86038, %r86038, %r86038 },    { %r86040, %r86040 },            { %r29835, %r29836, %r29837, %r29838 }; 
	// end inline asm
	// begin inline asm
	mma.sync.aligned.m16n8k256.row.col.s32.b1.b1.s32.xor.popc    { %r29807, %r29808, %r29809, %r29810 },    { %r86038, %r86038, %r86038, %r86038 },    { %r86040, %r86040 },            { %r29807, %r29808, %r29809, %r29810 }; 
	// end inline asm
	// begin inline asm
	mma.sync.aligned.m16n8k256.row.col.s32.b1.b1.s32.xor.popc    { %r29821, %r29822, %r29823, %r29824 },    { %r86038, %r86038, %r86038, %r86038 },    { %r86040, %r86040 },            { %r29821, %r29822, %r29823, %r29824 }; 
	// end inline asm
	// begin inline asm
	mma.sync.aligned.m16n8k256.row.col.s32.b1.b1.s32.xor.popc    { %r29835, %r29836, %r29837, %r29838 },    { %r86038, %r86038, %r86038, %r86038 },    { %r86040, %r86040 },            { %r29835, %r29836, %r29837, %r29838 }; 
	// end inline asm
	// begin inline asm
	mma.sync.aligned.m16n8k256.row.col.s32.b1.b1.s32.xor.popc    { %r29807, %r29808, %r29809, %r29810 },    { %r86038, %r86038, %r86038, %r86038 },    { %r86040, %r86040 },            { %r29807, %r29808, %r29809, %r29810 }; 
	// end inline asm
	// begin inline asm
	mma.sync.aligned.m16n8k256.row.col.s32.b1.b1.s32.xor.popc    { %r29821, %r29822, %r29823, %r29824 },    { %r86038, %r86038, %r86038, %r86038 },    { %r86040, %r86040 },            { %r29821, %r29822, %r29823, %r29824 }; 
	// end inline asm
	// begin inline asm
	mma.sync.aligned.m16n8k256.row.col.s32.b1.b1.s32.xor.popc    { %r29835, %r29836, %r29837, %r29838 },    { %r86038, %r86038, %r86038, %r86038 },    { %r86040, %r86040 },            { %r29835, %r29836, %r29837, %r29838 }; 
	// end inline asm
	// begin inline asm
	mma.sync.aligned.m16n8k256.row.col.s32.b1.b1.s32.xor.popc    { %r29807, %r29808, %r29809, %r29810 },    { %r86038, %r86038, %r86038, %r86038 },    { %r86040, %r86040 },            { %r29807, %r29808, %r29809, %r29810 }; 
	// end inline asm
	// begin inline asm
	mma.sync.aligned.m16n8k256.row.col.s32.b1.b1.s32.xor.popc    { %r29821, %r29822, %r29823, %r29824 },    { %r86038, %r86038, %r86038, %r86038 },    { %r86040, %r86040 },            { %r29821, %r29822, %r29823, %r29824 }; 
	// end inline asm
	// begin inline asm
	mma.sync.aligned.m16n8k256.row.col.s32.b1.b1.s32.xor.popc    { %r29835, %r29836, %r29837, %r29838 },    { %r86038, %r86038, %r86038, %r86038 },    { %r86040, %r86040 },            { %r29835, %r29836, %r29837, %r29838 }; 
	// end inline asm
	// begin inline asm
	mma.sync.aligned.m16n8k256.row.col.s32.b1.b1.s32.xor.popc    { %r29807, %r29808, %r29809, %r29810 },    { %r86038, %r86038, %r86038, %r86038 },    { %r86040, %r86040 },            { %r29807, %r29808, %r29809, %r29810 }; 
	// end inline asm
	// begin inline asm
	mma.sync.aligned.m16n8k256.row.col.s32.b1.b1.s32.xor.popc    { %r29821, %r29822, %r29823, %r29824 },    { %r86038, %r86038, %r86038, %r86038 },    { %r86040, %r86040 },            { %r29821, %r29822, %r29823, %r29824 }; 
	// end inline asm
	// begin inline asm
	mma.sync.aligned.m16n8k256.row.col.s32.b1.b1.s32.xor.popc    { %r29835, %r29836, %r29837, %r29838 },    { %r86038, %r86038, %r86038, %r86038 },    { %r86040, %r86040 },            { %r29835, %r29836, %r29837, %r29838 }; 
	// end inline asm
	// begin inline asm
	mma.sync.aligned.m16n8k256.row.col.s32.b1.b1.s32.xor.popc    { %r29807, %r29808, %r29809, %r29810 },    { %r86038, %r86038, %r86038, %r86038 },    { %r86040, %r86040 },            { %r29807, %r29808, %r29809, %r29810 }; 
	// end inline asm
	// begin inline asm
	mma.sync.aligned.m16n8k256.row.col.s32.b1.b1.s32.xor.popc    { %r29821, %r29822, %r29823, %r29824 },    { %r86038, %r86038, %r86038, %r86038 },    { %r86040, %r86040 },            { %r29821, %r29822, %r29823, %r29824 }; 
	// end inline asm
	// begin inline asm
	mma.sync.aligned.m16n8k256.row.col.s32.b1.b1.s32.xor.popc    { %r29835, %r29836, %r29837, %r29838 },    { %r86038, %r86038, %r86038, %r86038 },    { %r86040, %r86040 },            { %r29835, %r29836, %r29837, %r29838 }; 
	// end inline asm
	// begin inline asm
	mma.sync.aligned.m16n8k256.row.col.s32.b1.b1.s32.xor.popc    { %r29807, %r29808, %r29809, %r29810 },    { %r86038, %r86038, %r86038, %r86038 },    { %r86040, %r86040 },            { %r29807, %r29808, %r29809, %r29810 }; 
	// end inline asm
	// begin inline asm
	mma.sync.aligned.m16n8k256.row.col.s32.b1.b1.s32.xor.popc    { %r29821, %r29822, %r29823, %r29824 },    { %r86038, %r86038, %r86038, %r86038 },    { %r86040, %r86040 },            { %r29821, %r29822, %r29823, %r29824 }; 
	// end inline asm
	// begin inline asm
	mma.sync.aligned.m16n8k256.row.col.s32.b1.b1.s32.xor.popc    { %r29835, %r29836, %r29837, %r29838 },    { %r86038, %r86038, %r86038, %r86038 },    { %r86040, %r86040 },            { %r29835, %r29836, %r29837, %r29838 }; 
	// end inline asm
	// begin inline asm
	mma.sync.aligned.m16n8k256.row.col.s32.b1.b1.s32.xor.popc    { %r29807, %r29808, %r29809, %r29810 },    { %r86038, %r86038, %r86038, %r86038 },    { %r86040, %r86040 },            { %r29807, %r29808, %r29809, %r29810 }; 
	// end inline asm
	// begin inline asm
	mma.sync.aligned.m16n8k256.row.col.s32.b1.b1.s32.xor.popc    { %r29821, %r29822, %r29823, %r29824 },    { %r86038, %r86038, %r86038, %r86038 },    { %r86040, %r86040 },            { %r29821, %r29822, %r29823, %r29824 }; 
	// end inline asm
	// begin inline asm
	mma.sync.aligned.m16n8k256.row.col.s32.b1.b1.s32.xor.popc    { %r29835, %r29836, %r29837, %r29838 },    { %r86038, %r86038, %r86038, %r86038 },    { %r86040, %r86040 },            { %r29835, %r29836, %r29837, %r29838 }; 
	// end inline asm
	// begin inline asm
	mma.sync.aligned.m16n8k256.row.col.s32.b1.b1.s32.xor.popc    { %r29807, %r29808, %r29809, %r29810 },    { %r86038, %r86038, %r86038, %r86038 },    { %r86040, %r86040 },            { %r29807, %r29808, %r29809, %r29810 }; 
	// end inline asm
	// begin inline asm
	mma.sync.aligned.m16n8k256.row.col.s32.b1.b1.s32.xor.popc    { %r29821, %r29822, %r29823, %r29824 },    { %r86038, %r86038, %r86038, %r86038 },    { %r86040, %r86040 },            { %r29821, %r29822, %r29823, %r29824 }; 
	// end inline asm
	// begin inline asm
	mma.sync.aligned.m16n8k256.row.col.s32.b1.b1.s32.xor.popc    { %r29835, %r29836, %r29837, %r29838 },    { %r86038, %r86038, %r86038, %r86038 },    { %r86040, %r86040 },            { %r29835, %r29836, %r29837, %r29838 }; 
	// end inline asm
	// begin inline asm
	mma.sync.aligned.m16n8k256.row.col.s32.b1.b1.s32.xor.popc    { %r29807, %r29808, %r29809, %r29810 },    { %r86038, %r86038, %r86038, %r86038 },    { %r86040, %r86040 },            { %r29807, %r29808, %r29809, %r29810 }; 
	// end inline asm
	// begin inline asm
	mma.sync.aligned.m16n8k256.row.col.s32.b1.b1.s32.xor.popc    { %r29821, %r29822, %r29823, %r29824 },    { %r86038, %r86038, %r86038, %r86038 },    { %r86040, %r86040 },            { %r29821, %r29822, %r29823, %r29824 }; 
	// end inline asm
	// begin inline asm
	mma.sync.aligned.m16n8k256.row.col.s32.b1.b1.s32.xor.popc    { %r29835, %r29836, %r29837, %r29838 },    { %r86038, %r86038, %r86038, %r86038 },    { %r86040, %r86040 },            { %r29835, %r29836, %r29837, %r29838 }; 
	// end inline asm
	// begin inline asm
	mma.sync.aligned.m16n8k256.row.col.s32.b1.b1.s32.xor.popc    { %r29807, %r29808, %r29809, %r29810 },    { %r86038, %r86038, %r86038, %r86038 },    { %r86040, %r86040 },            { %r29807, %r29808, %r29809, %r29810 }; 
	// end inline asm
	// begin inline asm
	mma.sync.aligned.m16n8k256.row.col.s32.b1.b1.s32.xor.popc    { %r29821, %r29822, %r29823, %r29824 },    { %r86038, %r86038, %r86038, %r86038 },    { %r86040, %r86040 },            { %r29821, %r29822, %r29823, %r29824 }; 
	// end inline asm
	// begin inline asm
	mma.sync.aligned.m16n8k256.row.col.s32.b1.b1.s32.xor.popc    { %r29835, %r29836, %r29837, %r29838 },    { %r86038, %r86038, %r86038, %r86038 },    { %r86040, %r86040 },            { %r29835, %r29836, %r29837, %r29838 }; 
	// end inline asm
	// begin inline asm
	mma.sync.aligned.m16n8k256.row.col.s32.b1.b1.s32.xor.popc    { %r29807, %r29808, %r29809, %r29810 },    { %r86038, %r86038, %r86038, %r86038 },    { %r86040, %r86040 },            { %r29807, %r29808, %r29809, %r29810 }; 
	// end inline asm
	// begin inline asm
	mma.sync.aligned.m16n8k256.row.col.s32.b1.b1.s32.xor.popc    { %r29821, %r29822, %r29823, %r29824 },    { %r86038, %r86038, %r86038, %r86038 },    { %r86040, %r86040 },            { %r29821, %r29822, %r29823, %r29824 }; 
	// end inline asm
	// begin inline asm
	mma.sync.aligned.m16n8k256.row.col.s32.b1.b1.s32.xor.popc    { %r29835, %r29836, %r29837, %r29838 },    { %r86038, %r86038, %r86038, %r86038 },    { %r86040, %r86040 },            { %r29835, %r29836, %r29837, %r29838 }; 
	// end inline asm
	// begin inline asm
	mma.sync.aligned.m16n8k256.row.col.s32.b1.b1.s32.xor.popc    { %r29807, %r29808, %r29809, %r29810 },    { %r86038, %r86038, %r86038, %r86038 },    { %r86040, %r86040 },            { %r29807, %r29808, %r29809, %r29810 }; 
	// end inline asm
	// begin inline asm
	mma.sync.aligned.m16n8k256.row.col.s32.b1.b1.s32.xor.popc    { %r29821, %r29822, %r29823, %r29824 },    { %r86038, %r86038, %r86038, %r86038 },    { %r86040, %r86040 },            { %r29821, %r29822, %r29823, %r29824 }; 
	// end inline asm
	// begin inline asm
	mma.sync.aligned.m16n8k256.row.col.s32.b1.b1.s32.xor.popc    { %r29835, %r29836, %r29837, %r29838 },    { %r86038, %r86038, %r86038, %r86038 },    { %r86040, %r86040 },            { %r29835, %r29836, %r29837, %r29838 }; 
	// end inline asm
	// begin inline asm
	mma.sync.aligned.m16n8k256.row.col.s32.b1.b1.s32.xor.popc    { %r29807, %r29808, %r29809, %r29810 },    { %r86038, %r86038, %r86038, %r86038 },    { %r86040, %r86040 },            { %r29807, %r29808, %r29809, %r29810 }; 
	// end inline asm
	// begin inline asm
	mma.sync.aligned.m16n8k256.row.col.s32.b1.b1.s32.xor.popc    { %r29821, %r29822, %r29823, %r29824 },    { %r86038, %r86038, %r86038, %r86038 },    { %r86040, %r86040 },            { %r29821, %r29822, %r29823, %r29824 }; 
	// end inline asm
	// begin inline asm
	mma.sync.aligned.m16n8k256.row.col.s32.b1.b1.s32.xor.popc    { %r29835, %r29836, %r29837, %r29838 },    { %r86038, %r86038, %r86038, %r86038 },    { %r86040, %r86040 },            { %r29835, %r29836, %r29837, %r29838 }; 
	// end inline asm
	// begin inline asm
	mma.sync.aligned.m16n8k256.row.col.s32.b1.b1.s32.xor.popc    { %r29807, %r29808, %r29809, %r29810 },    { %r86038, %r86038, %r86038, %r86038 },    { %r86040, %r86040 },            { %r29807, %r29808, %r29809, %r29810 }; 
	// end inline asm
	// begin inline asm
	mma.sync.aligned.m16n8k256.row.col.s32.b1.b1.s32.xor.popc    { %r29821, %r29822, %r29823, %r29824 },    { %r86038, %r86038, %r86038, %r86038 },    { %r86040, %r86040 },            { %r29821, %r29822, %r29823, %r29824 }; 
	// end inline asm
	// begin inline asm
	mma.sync.aligned.m16n8k256.row.col.s32.b1.b1.s32.xor.popc    { %r29835, %r29836, %r29837, %r29838 },    { %r86038, %r86038, %r86038, %r86038 },    { %r86040, %r86040 },            { %r29835, %r29836, %r29837, %r29838 }; 
	// end inline asm
	// begin inline asm
	mma.sync.aligned.m16n8k256.row.col.s32.b1.b1.s32.xor.popc    { %r29807, %r29808, %r29809, %r29810 },    { %r86038, %r86038, %r86038, %r86038 },    { %r86040, %r86040 },            { %r29807, %r29808, %r29809, %r29810 }; 
	// end inline asm
	// begin inline asm
	mma.sync.aligned.m16n8k256.row.col.s32.b1.b1.s32.xor.popc    { %r29821, %r29822, %r29823, %r29824 },    { %r86038, %r86038, %r86038, %r86038 },    { %r86040, %r86040 },            { %r29821, %r29822, %r29823, %r29824 }; 
	// end inline asm
	// begin inline asm
	mma.sync.aligned.m16n8k256.row.col.s32.b1.b1.s32.xor.popc    { %r29835, %r29836, %r29837, %r29838 },    { %r86038, %r86038, %r86038, %r86038 },    { %r86040, %r86040 },            { %r29835, %r29836, %r29837, %r29838 }; 
	// end inline asm
	// begin inline asm
	mma.sync.aligned.m16n8k256.row.col.s32.b1.b1.s32.xor.popc    { %r29807, %r29808, %r29809, %r29810 },    { %r86038, %r86038, %r86038, %r86038 },    { %r86040, %r86040 },            { %r29807, %r29808, %r29809, %r29810 }; 
	// end inline asm
	// begin inline asm
	mma.sync.aligned.m16n8k256.row.col.s32.b1.b1.s32.xor.popc    { %r29821, %r29822, %r29823, %r29824 },    { %r86038, %r86038, %r86038, %r86038 },    { %r86040, %r86040 },            { %r29821, %r29822, %r29823, %r29824 }; 
	// end inline asm
	// begin inline asm
	mma.sync.aligned.m16n8k256.row.col.s32.b1.b1.s32.xor.popc    { %r29835, %r29836, %r29837, %r29838 },    { %r86038, %r86038, %r86038, %r86038 },    { %r86040, %r86040 },            { %r29835, %r29836, %r29837, %r29838 }; 
	// end inline asm
	// begin inline asm
	mma.sync.aligned.m16n8k256.row.col.s32.b1.b1.s32.xor.popc    { %r29807, %r29808, %r29809, %r29810 },    { %r86038, %r86038, %r86038, %r86038 },    { %r86040, %r86040 },            { %r29807, %r29808, %r29809, %r29810 }; 
	// end inline asm
	// begin inline asm
	mma.sync.aligned.m16n8k256.row.col.s32.b1.b1.s32.xor.popc    { %r29821, %r29822, %r29823, %r29824 },    { %r86038, %r86038, %r86038, %r86038 },    { %r86040, %r86040 },            { %r29821, %r29822, %r29823, %r29824 }; 
	// end inline asm
	// begin inline asm
	mma.sync.aligned.m16n8k256.row.col.s32.b1.b1.s32.xor.popc    { %r29835, %r29836, %r29837, %r29838 },    { %r86038, %r86038, %r86038, %r86038 },    { %r86040, %r86040 },            { %r29835, %r29836, %r29837, %r29838 }; 
	// end inline asm
	// begin inline asm
	mma.sync.aligned.m16n8k256.row.col.s32.b1.b1.s32.xor.popc    { %r29807, %r29808, %r29809, %r29810 },    { %r86038, %r86038, %r86038, %r86038 },    { %r86040, %r86040 },            { %r29807, %r29808, %r29809, %r29810 }; 
	// end inline asm
	// begin inline asm
	mma.sync.aligned.m16n8k256.row.col.s32.b1.b1.s32.xor.popc    { %r29821, %r29822, %r29823, %r29824 },    { %r86038, %r86038, %r86038, %r86038 },    { %r86040, %r86040 },            { %r29821, %r29822, %r29823, %r29824 }; 
	// end inline asm
	// begin inline asm
	mma.sync.aligned.m16n8k256.row.col.s32.b1.b1.s32.xor.popc    { %r29835, %r29836, %r29837, %r29838 },    { %r86038, %r86038, %r86038, %r86038 },    { %r86040, %r86040 },            { %r29835, %r29836, %r29837, %r29838 }; 
	// end inline asm
	// begin inline asm
	mma.sync.aligned.m16n8k256.row.col.s32.b1.b1.s32.xor.popc    { %r29807, %r29808, %r29809, %r29810 },    { %r86038, %r86038, %r86038, %r86038 },    { %r86040, %r86040 },            { %r29807, %r29808, %r29809, %r29810 }; 
	// end inline asm
	// begin inline asm
	mma.sync.aligned.m16n8k256.row.col.s32.b1.b1.s32.xor.popc    { %r29821, %r29822, %r29823, %r29824 },    { %r86038, %r86038, %r86038, %r86038 },    { %r86040, %r86040 },            { %r29821, %r29822, %r29823, %r29824 }; 
	// end inline asm
	// begin inline asm
	mma.sync.aligned.m16n8k256.row.col.s32.b1.b1.s32.xor.popc    { %r29835, %r29836, %r29837, %r29838 },    { %r86038, %r86038, %r86038, %r86038 },    { %r86040, %r86040 },            { %r29835, %r29836, %r29837, %r29838 }; 
	// end inline asm
	// begin inline asm
	mma.sync.aligned.m16n8k256.row.col.s32.b1.b1.s32.xor.popc    { %r29807, %r29808, %r29809, %r29810 },    { %r86038, %r86038, %r86038, %r86038 },    { %r86040, %r86040 },            { %r29807, %r29808, %r29809, %r29810 }; 
	// end inline asm
	// begin inline asm
	mma.sync.aligned.m16n8k256.row.col.s32.b1.b1.s32.xor.popc    { %r29821, %r29822, %r29823, %r29824 },    { %r86038, %r86038, %r86038, %r86038 },    { %r86040, %r86040 },            { %r29821, %r29822, %r29823, %r29824 }; 
	// end inline asm
	// begin inline asm
	mma.sync.aligned.m16n8k256.row.col.s32.b1.b1.s32.xor.popc    { %r29835, %r29836, %r29837, %r29838 },    { %r86038, %r86038, %r86038, %r86038 },    { %r86040, %r86040 },            { %r29835, %r29836, %r29837, %r29838 }; 
	// end inline asm
	// begin inline asm
	mma.sync.aligned.m16n8k256.row.col.s32.b1.b1.s32.xor.popc    { %r29807, %r29808, %r29809, %r29810 },    { %r86038, %r86038, %r86038, %r86038 },    { %r86040, %r86040 },            { %r29807, %r29808, %r29809, %r29810 }; 
	// end inline asm
	// begin inline asm
	mma.sync.aligned.m16n8k256.row.col.s32.b1.b1.s32.xor.popc    { %r29821, %r29822, %r29823, %r29824 },    { %r86038, %r86038, %r86038, %r86038 },    { %r86040, %r86040 },            { %r29821, %r29822, %r29823, %r29824 }; 
	// end inline asm
	// begin inline asm
	mma.sync.aligned.m16n8k256.row.col.s32.b1.b1.s32.xor.popc    { %r29835, %r29836, %r29837, %r29838 },    { %r86038, %r86038, %r86038, %r86038 },    { %r86040, %r86040 },            { %r29835, %r29836, %r29837, %r29838 }; 
	// end inline asm
	// begin inline asm
	mma.sync.aligned.m16n8k256.row.col.s32.b1.b1.s32.xor.popc    { %r29807, %r29808, %r29809, %r29810 },    { %r86038, %r86038, %r86038, %r86038 },    { %r86040, %r86040 },            { %r29807, %r29808, %r29809, %r29810 }; 
	// end inline asm
	// begin inline asm
	mma.sync.aligned.m16n8k256.row.col.s32.b1.b1.s32.xor.popc    { %r29821, %r29822, %r29823, %r29824 },    { %r86038, %r86038, %r86038, %r86038 },    { %r86040, %r86040 },            { %r29821, %r29822, %r29823, %r29824 }; 
	// end inline asm
	// begin inline asm
	mma.sync.aligned.m16n8k256.row.col.s32.b1.b1.s32.xor.popc    { %r29835, %r29836, %r29837, %r29838 },    { %r86038, %r86038, %r86038, %r86038 },    { %r86040, %r86040 },            { %r29835, %r29836, %r29837, %r29838 }; 
	// end inline asm
	// begin inline asm
	mma.sync.aligned.m16n8k256.row.col.s32.b1.b1.s32.xor.popc    { %r29807, %r29808, %r29809, %r29810 },    { %r86038, %r86038, %r86038, %r86038 },    { %r86040, %r86040 },            { %r29807, %r29808, %r29809, %r29810 }; 
	// end inline asm
	// begin inline asm
	mma.sync.aligned.m16n8k256.row.col.s32.b1.b1.s32.xor.popc    { %r29821, %r29822, %r29823, %r29824 },    { %r86038, %r86038, %r86038, %r86038 },    { %r86040, %r86040 },            { %r29821, %r29822, %r29823, %r29824 }; 
	// end inline asm
	// begin inline asm
	mma.sync.aligned.m16n8k256.row.col.s32.b1.b1.s32.xor.popc    { %r29835, %r29836, %r29837, %r29838 },    { %r86038, %r86038, %r86038, %r86038 },    { %r86040, %r86040 },            { %r29835, %r29836, %r29837, %r29838 }; 
	// end inline asm
	// begin inline asm
	mma.sync.aligned.m16n8k256.row.col.s32.b1.b1.s32.xor.popc    { %r29807, %r29808, %r29809, %r29810 },    { %r86038, %r86038, %r86038, %r86038 },    { %r86040, %r86040 },            { %r29807, %r29808, %r29809, %r29810 }; 
	// end inline asm
	// begin inline asm
	mma.sync.aligned.m16n8k256.row.col.s32.b1.b1.s32.xor.popc    { %r29821, %r29822, %r29823, %r29824 },    { %r86038, %r86038, %r86038, %r86038 },    { %r86040, %r86040 },            { %r29821, %r29822, %r29823, %r29824 }; 
	// end inline asm
	// begin inline asm
	mma.sync.aligned.m16n8k256.row.col.s32.b1.b1.s32.xor.popc    { %r29835, %r29836, %r29837, %r29838 },    { %r86038, %r86038, %r86038, %r86038 },    { %r86040, %r86040 },            { %r29835, %r29836, %r29837, %r29838 }; 
	// end inline asm
	// begin inline asm
	mma.sync.aligned.m16n8k256.row.col.s32.b1.b1.s32.xor.popc    { %r29807, %r29808, %r29809, %r29810 },    { %r86038, %r86038, %r86038, %r86038 },    { %r86040, %r86040 },            { %r29807, %r29808, %r29809, %r29810 }; 
	// end inline asm
	// begin inline asm
	mma.sync.aligned.m16n8k256.row.col.s32.b1.b1.s32.xor.popc    { %r29821, %r29822, %r29823, %r29824 },    { %r86038, %r86038, %r86038, %r86038 },    { %r86040, %r86040 },            { %r29821, %r29822, %r29823, %r29824 }; 
	// end inline asm
	// begin inline asm
	mma.sync.aligned.m16n8k256.row.col.s32.b1.b1.s32.xor.popc    { %r29835, %r29836, %r29837, %r29838 },    { %r86038, %r86038, %r86038, %r86038 },    { %r86040, %r86040 },            { %r29835, %r29836, %r29837, %r29838 }; 
	// end inline asm
	// begin inline asm
	mma.sync.aligned.m16n8k256.row.col.s32.b1.b1.s32.xor.popc    { %r29807, %r29808, %r29809, %r29810 },    { %r86038, %r86038, %r86038, %r86038 },    { %r86040, %r86040 },            { %r29807, %r29808, %r29809, %r29810 }; 
	// end inline asm
	// begin inline asm
	mma.sync.aligned.m16n8k256.row.col.s32.b1.b1.s32.xor.popc    { %r29821, %r29822, %r29823, %r29824 },    { %r86038, %r86038, %r86038, %r86038 },    { %r86040, %r86040 },            { %r29821, %r29822, %r29823, %r29824 }; 
	// end inline asm
	// begin inline asm
	mma.sync.aligned.m16n8k256.row.col.s32.b1.b1.s32.xor.popc    { %r29835, %r29836, %r29837, %r29838 },    { %r86038, %r86038, %r86038, %r86038 },    { %r86040, %r86040 },            { %r29835, %r29836, %r29837, %r29838 }; 
	// end inline asm
	// begin inline asm
	mma.sync.aligned.m16n8k256.row.col.s32.b1.b1.s32.xor.popc    { %r29807, %r29808, %r29809, %r29810 },    { %r86038, %r86038, %r86038, %r86038 },    { %r86040, %r86040 },            { %r29807, %r29808, %r29809, %r29810 }; 
	// end inline asm
	// begin inline asm
	mma.sync.aligned.m16n8k256.row.col.s32.b1.b1.s32.xor.popc    { %r29821, %r29822, %r29823, %r29824 },    { %r86038, %r86038, %r86038, %r86038 },    { %r86040, %r86040 },            { %r29821, %r29822, %r29823, %r29824 }; 
	// end inline asm
	// begin inline asm
	mma.sync.aligned.m16n8k256.row.col.s32.b1.b1.s32.xor.popc    { %r29835, %r29836, %r29837, %r29838 },    { %r86038, %r86038, %r86038, %r86038 },    { %r86040, %r86040 },            { %r29835, %r29836, %r29837, %r29838 }; 
	// end inline asm
	// begin inline asm
	mma.sync.aligned.m16n8k256.row.col.s32.b1.b1.s32.xor.popc    { %r29807, %r29808, %r29809, %r29810 },    { %r86038, %r86038, %r86038, %r86038 },    { %r86040, %r86040 },            { %r29807, %r29808, %r29809, %r29810 }; 
	// end inline asm
	// begin inline asm
	mma.sync.aligned.m16n8k256.row.col.s32.b1.b1.s32.xor.popc    { %r29821, %r29822, %r29823, %r29824 },    { %r86038, %r86038, %r86038, %r86038 },    { %r86040, %r86040 },            { %r29821, %r29822, %r29823, %r29824 }; 
	// end inline asm
	// begin inline asm
	mma.sync.aligned.m16n8k256.row.col.s32.b1.b1.s32.xor.popc    { %r29835, %r29836, %r29837, %r29838 },    { %r86038, %r86038, %r86038, %r86038 },    { %r86040, %r86040 },            { %r29835, %r29836, %r29837, %r29838 }; 
	// end inline asm
	// begin inline asm
	mma.sync.aligned.m16n8k256.row.col.s32.b1.b1.s32.xor.popc    { %r29807, %r29808, %r29809, %r29810 },    { %r86038, %r86038, %r86038, %r86038 },    { %r86040, %r86040 },            { %r29807, %r29808, %r29809, %r29810 }; 
	// end inline asm
	// begin inline asm
	mma.sync.aligned.m16n8k256.row.col.s32.b1.b1.s32.xor.popc    { %r29821, %r29822, %r29823, %r29824 },    { %r86038, %r86038, %r86038, %r86038 },    { %r86040, %r86040 },            { %r29821, %r29822, %r29823, %r29824 }; 
	// end inline asm
	// begin inline asm
	mma.sync.aligned.m16n8k256.row.col.s32.b1.b1.s32.xor.popc    { %r29835, %r29836, %r29837, %r29838 },    { %r86038, %r86038, %r86038, %r86038 },    { %r86040, %r86040 },            { %r29835, %r29836, %r29837, %r29838 }; 
	// end inline asm
	// begin inline asm
	mma.sync.aligned.m16n8k256.row.col.s32.b1.b1.s32.xor.popc    { %r29807, %r29808, %r29809, %r29810 },    { %r86038, %r86038, %r86038, %r86038 },    { %r86040, %r86040 },            { %r29807, %r29808, %r29809, %r29810 }; 
	// end inline asm
	// begin inline asm
	mma.sync.aligned.m16n8k256.row.col.s32.b1.b1.s32.xor.popc    { %r29821, %r29822, %r29823, %r29824 },    { %r86038, %r86038, %r86038, %r86038 },    { %r86040, %r86040 },            { %r29821, %r29822, %r29823, %r29824 }; 
	// end inline asm
	// begin inline asm
	mma.sync.aligned.m16n8k256.row.col.s32.b1.b1.s32.xor.popc    { %r29835, %r29836, %r29837, %r29838 },    { %r86038, %r86038, %r86038, %r86038 },    { %r86040, %r86040 },            { %r29835, %r29836, %r29837, %r29838 }; 
	// end inline asm
	// begin inline asm
	mma.sync.aligned.m16n8k256.row.col.s32.b1.b1.s32.xor.popc    { %r29807, %r29808, %r29809, %r29810 },    { %r86038, %r86038, %r86038, %r86038 },    { %r86040, %r86040 },            { %r29807, %r29808, %r29809, %r29810 }; 
	// end inline asm
	// begin inline asm
	mma.sync.aligned.m16n8k256.row.col.s32.b1.b1.s32.xor.popc    { %r29821, %r29822, %r29823, %r29824 },    { %r86038, %r86038, %r86038, %r86038 },    { %r86040, %r86040 },            { %r29821, %r29822, %r29823, %r29824 }; 
	// end inline asm
	// begin inline asm
	mma.sync.aligned.m16n8k256.row.col.s32.b1.b1.s32.xor.popc    { %r29835, %r29836, %r29837, %r29838 },    { %r86038, %r86038, %r86038, %r86038 },    { %r86040, %r86040 },            { %r29835, %r29836, %r29837, %r29838 }; 
	// end inline asm
	// begin inline asm
	mma.sync.aligned.m16n8k256.row.col.s32.b1.b1.s32.xor.popc    { %r29807, %r29808, %r29809, %r29810 },    { %r86038, %r86038, %r86038, %r86038 },    { %r86040, %r86040 },            { %r29807, %r29808, %r29809, %r29810 }; 
	// end inline asm
	// begin inline asm
	mma.sync.aligned.m16n8k256.row.col.s32.b1.b1.s32.xor.popc    { %r29821, %r29822, %r29823, %r29824 },    { %r86038, %r86038, %r86038, %r86038 },    { %r86040, %r86040 },            { %r29821, %r29822, %r29823, %r29824 }; 
	// end inline asm
	// begin inline asm
	mma.sync.aligned.m16n8k256.row.col.s32.b1.b1.s32.xor.popc    { %r29835, %r29836, %r29837, %r29838 },    { %r86038, %r86038, %r86038, %r86038 },    { %r86040, %r86040 },            { %r29835, %r29836, %r29837, %r29838 }; 
	// end inline asm
	// begin inline asm
	mma.sync.aligned.m16n8k256.row.col.s32.b1.b1.s32.xor.popc    { %r29807, %r29808, %r29809, %r29810 },    { %r86038, %r86038, %r86038, %r86038 },    { %r86040, %r86040 },            { %r29807, %r29808, %r29809, %r29810 }; 
	// end inline asm
	// begin inline asm
	mma.sync.aligned.m16n8k256.row.col.s32.b1.b1.s32.xor.popc    { %r29821, %r29822, %r29823, %r29824 },    { %r86038, %r86038, %r86038, %r86038 },    { %r86040, %r86040 },            { %r29821, %r29822, %r29823, %r29824 }; 
	// end inline asm
	// begin inline asm
	mma.sync.aligned.m16n8k256.row.col.s32.b1.b1.s32.xor.popc    { %r29835, %r29836, %r29837, %r29838 },    { %r86038, %r86038, %r86038, %r86038 },    { %r86040, %r86040 },            { %r29835, %r29836, %r29837, %r29838 }; 
	// end inline asm
	// begin inline asm
	mma.sync.aligned.m16n8k256.row.col.s32.b1.b1.s32.xor.popc    { %r29807, %r29808, %r29809, %r29810 },    { %r86038, %r86038, %r86038, %r86038 },    { %r86040, %r86040 },            { %r29807, %r29808, %r29809, %r29810 }; 
	// end inline asm
	// begin inline asm
	mma.sync.aligned.m16n8k256.row.col.s32.b1.b1.s32.xor.popc    { %r29821, %r29822, %r29823, %r29824 },    { %r86038, %r86038, %r86038, %r86038 },    { %r86040, %r86040 },            { %r29821, %r29822, %r29823, %r29824 }; 
	// end inline asm
	// begin inline asm
	mma.sync.aligned.m16n8k256.row.col.s32.b1.b1.s32.xor.popc    { %r29835, %r29836, %r29837, %r29838 },    { %r86038, %r86038, %r86038, %r86038 },    { %r86040, %r86040 },            { %r29835, %r29836, %r29837, %r29838 }; 
	// end inline asm
	// begin inline asm
	mma.sync.aligned.m16n8k256.row.col.s32.b1.b1.s32.xor.popc    { %r29807, %r29808, %r29809, %r29810 },    { %r86038, %r86038, %r86038, %r86038 },    { %r86040, %r86040 },            { %r29807, %r29808, %r29809, %r29810 }; 
	// end inline asm
	// begin inline asm
	mma.sync.aligned.m16n8k256.row.col.s32.b1.b1.s32.xor.popc    { %r29821, %r29822, %r29823, %r29824 },    { %r86038, %r86038, %r86038, %r86038 },    { %r86040, %r86040 },            { %r29821, %r29822, %r29823, %r29824 }; 
	// end inline asm
	// begin inline asm
	mma.sync.aligned.m16n8k256.row.col.s32.b1.b1.s32.xor.popc    { %r29835, %r29836, %r29837, %r29838 },    { %r86038, %r86038, %r86038, %r86038 },    { %r86040, %r86040 },            { %r29835, %r29836, %r29837, %r29838 }; 
	// end inline asm
	// begin inline asm
	mma.sync.aligned.m16n8k256.row.col.s32.b1.b1.s32.xor.popc    { %r29807, %r29808, %r29809, %r29810 },    { %r86038, %r86038, %r86038, %r86038 },    { %r86040, %r86040 },            { %r29807, %r29808, %r29809, %r29810 }; 
	// end inline asm
	// begin inline asm
	mma.sync.aligned.m16n8k256.row.col.s32.b1.b1.s32.xor.popc    { %r29821, %r29822, %r29823, %r29824 },    { %r86038, %r86038, %r86038, %r86038 },    { %r86040, %r86040 },            { %r29821, %r29822, %r29823, %r29824 }; 
	// end inline asm
	// begin inline asm
	mma.sync.aligned.m16n8k256.row.col.s32.b1.b1.s32.xor.popc    { %r29835, %r29836, %r29837, %r29838 },    { %r86038, %r86038, %r86038, %r86038 },    { %r86040, %r86040 },            { %r29835, %r29836, %r29837, %r29838 }; 
	// end inline asm
	// begin inline asm
	mma.sync.aligned.m16n8k256.row.col.s32.b1.b1.s32.xor.popc    { %r29807, %r29808, %r29809, %r29810 },    { %r86038, %r86038, %r86038, %r86038 },    { %r86040, %r86040 },            { %r29807, %r29808, %r29809, %r29810 }; 
	// end inline asm
	// begin inline asm
	mma.sync.aligned.m16n8k256.row.col.s32.b1.b1.s32.xor.popc    { %r29821, %r29822, %r29823, %r29824 },    { %r86038, %r86038, %r86038, %r86038 },    { %r86040, %r86040 },            { %r29821, %r29822, %r29823, %r29824 }; 
	// end inline asm
	// begin inline asm
	mma.sync.aligned.m16n8k256.row.col.s32.b1.b1.s32.xor.popc    { %r29835, %r29836, %r29837, %r29838 },    { %r86038, %r86038, %r86038, %r86038 },    { %r86040, %r86040 },            { %r29835, %r29836, %r29837, %r29838 }; 
	// end inline asm
	// begin inline asm
	mma.sync.aligned.m16n8k256.row.col.s32.b1.b1.s32.xor.popc    { %r29807, %r29808, %r29809, %r29810 },    { %r86038, %r86038, %r86038, %r86038 },    { %r86040, %r86040 },            { %r29807, %r29808, %r29809, %r29810 }; 
	// end inline asm
	// begin inline asm
	mma.sync.aligned.m16n8k256.row.col.s32.b1.b1.s32.xor.popc    { %r29821, %r29822, %r29823, %r29824 },    { %r86038, %r86038, %r86038, %r86038 },    { %r86040, %r86040 },            { %r29821, %r29822, %r29823, %r29824 }; 
	// end inline asm
	// begin inline asm
	mma.sync.aligned.m16n8k256.row.col.s32.b1.b1.s32.xor.popc    { %r29835, %r29836, %r29837, %r29838 },    { %r86038, %r86038, %r86038, %r86038 },    { %r86040, %r86040 },            { %r29835, %r29836, %r29837, %r29838 }; 
	// end inline asm
	// begin inline asm
	mma.sync.aligned.m16n8k256.row.col.s32.b1.b1.s32.xor.popc    { %r29807, %r29808, %r29809, %r29810 },    { %r86038, %r86038, %r86038, %r86038 },    { %r86040, %r86040 },            { %r29807, %r29808, %r29809, %r29810 }; 
	// end inline asm
	// begin inline asm
	mma.sync.aligned.m16n8k256.row.col.s32.b1.b1.s32.xor.popc    { %r29821, %r29822, %r29823, %r29824 },    { %r86038, %r86038, %r86038, %r86038 },    { %r86040, %r86040 },            { %r29821, %r29822, %r29823, %r29824 }; 
	// end inline asm
	// begin inline asm
	mma.sync.aligned.m16n8k256.row.col.s32.b1.b1.s32.xor.popc    { %r29835, %r29836, %r29837, %r29838 },    { %r86038, %r86038, %r86038, %r86038 },    { %r86040, %r86040 },            { %r29835, %r29836, %r29837, %r29838 }; 
	// end inline asm
	// begin inline asm
	mma.sync.aligned.m16n8k256.row.col.s32.b1.b1.s32.xor.popc    { %r29807, %r29808, %r29809, %r29810 },    { %r86038, %r86038, %r86038, %r86038 },    { %r86040, %r86040 },            { %r29807, %r29808, %r29809, %r29810 }; 
	// end inline asm
	// begin inline asm
	mma.sync.aligned.m16n8k256.row.col.s32.b1.b1.s32.xor.popc    { %r29821, %r29822, %r29823, %r29824 },    { %r86038, %r86038, %r86038, %r86038 },    { %r86040, %r86040 },            { %r29821, %r29822, %r29823, %r29824 }; 
	// end inline asm
	// begin inline asm
	mma.sync.aligned.m16n8k256.row.col.s32.b1.b1.s32.xor.popc    { %r29835, %r29836, %r29837, %r29838 },    { %r86038, %r86038, %r86038, %r86038 },    { %r86040, %r86040 },            { %r29835, %r29836, %r29837, %r29838 }; 
	// end inline asm
	// begin inline asm
	mma.sync.aligned.m16n8k256.row.col.s32.b1.b1.s32.xor.popc    { %r29807, %r29808, %r29809, %r29810 },    { %r86038, %r86038, %r86038, %r86038 },    { %r86040, %r86040 },            { %r29807, %r29808, %r29809, %r29810 }; 
	// end inline asm
	// begin inline asm
	mma.sync.aligned.m16n8k256.row.col.s32.b1.b1.s32.xor.popc    { %r29821, %r29822, %r29823, %r29824 },    { %r86038, %r86038, %r86038, %r86038 },    { %r86040, %r86040 },            { %r29821, %r29822, %r29823, %r29824 }; 
	// end inline asm
	// begin inline asm
	mma.sync.aligned.m16n8k256.row.col.s32.b1.b1.s32.xor.popc    { %r29835, %r29836, %r29837, %r29838 },    { %r86038, %r86038, %r86038, %r86038 },    { %r86040, %r86040 },            { %r29835, %r29836, %r29837, %r29838 }; 
	// end inline asm
	// begin inline asm
	mma.sync.aligned.m16n8k256.row.col.s32.b1.b1.s32.xor.popc    { %r29807, %r29808, %r29809, %r29810 },    { %r86038, %r86038, %r86038, %r86038 },    { %r86040, %r86040 },            { %r29807, %r29808, %r29809, %r29810 }; 
	// end inline asm
	// begin inline asm
	mma.sync.aligned.m16n8k256.row.col.s32.b1.b1.s32.xor.popc    { %r29821, %r29822, %r29823, %r29824 },    { %r86038, %r86038, %r86038, %r86038 },    { %r86040, %r86040 },            { %r29821, %r29822, %r29823, %r29824 }; 
	// end inline asm
	// begin inline asm
	mma.sync.aligned.m16n8k256.row.col.s32.b1.b1.s32.xor.popc    { %r29835, %r29836, %r29837, %r29838 },    { %r86038, %r86038, %r86038, %r86038 },    { %r86040, %r86040 },            { %r29835, %r29836, %r29837, %r29838 }; 
	// end inline asm
	// begin inline asm
	mma.sync.aligned.m16n8k256.row.col.s32.b1.b1.s32.xor.popc    { %r29807, %r29808, %r29809, %r29810 },    { %r86038, %r86038, %r86038, %r86038 },    { %r86040, %r86040 },            { %r29807, %r29808, %r29809, %r29810 }; 
	// end inline asm
	// begin inline asm
	mma.sync.aligned.m16n8k256.row.col.s32.b1.b1.s32.xor.popc    { %r29821, %r29822, %r29823, %r29824 },    { %r86038, %r86038, %r86038, %r86038 },    { %r86040, %r86040 },            { %r29821, %r29822, %r29823, %r29824 }; 
	// end inline asm
	// begin inline asm
	mma.sync.aligned.m16n8k256.row.col.s32.b1.b1.s32.xor.popc    { %r29835, %r29836, %r29837, %r29838 },    { %r86038, %r86038, %r86038, %r86038 },    { %r86040, %r86040 },            { %r29835, %r29836, %r29837, %r29838 }; 
	// end inline asm
	// begin inline asm
	mma.sync.aligned.m16n8k256.row.col.s32.b1.b1.s32.xor.popc    { %r29807, %r29808, %r29809, %r29810 },    { %r86038, %r86038, %r86038, %r86038 },    { %r86040, %r86040 },            { %r29807, %r29808, %r29809, %r29810 }; 
	// end inline asm
	// begin inline asm
	mma.sync.aligned.m16n8k256.row.col.s32.b1.b1.s32.xor.popc    { %r29821, %r29822, %r29823, %r29824 },    { %r86038, %r86038, %r86038, %r86038 },    { %r86040, %r86040 },            { %r29821, %r29822, %r29823, %r29824 }; 
	// end inline asm
	// begin inline asm
	mma.sync.aligned.m16n8k256.row.col.s32.b1.b1.s32.xor.popc    { %r29835, %r29836, %r29837, %r29838 },    { %r86038, %r86038, %r86038, %r86038 },    { %r86040, %r86040 },            { %r29835, %r29836, %r29837, %r29838 }; 
	// end inline asm
	// begin inline asm
	mma.sync.aligned.m16n8k256.row.col.s32.b1.b1.s32.xor.popc    { %r29807, %r29808, %r29809, %r29810 },    { %r86038, %r86038, %r86038, %r86038 },    { %r86040, %r86040 },            { %r29807, %r29808, %r29809, %r29810 }; 
	// end inline asm
	// begin inline asm
	mma.sync.aligned.m16n8k256.row.col.s32.b1.b1.s32.xor.popc    { %r29821, %r29822, %r29823, %r29824 },    { %r86038, %r86038, %r86038, %r86038 },    { %r86040, %r86040 },            { %r29821, %r29822, %r29823, %r29824 }; 
	// end inline asm
	// begin inline asm
	mma.sync.aligned.m16n8k256.row.col.s32.b1.b1.s32.xor.popc    { %r29835, %r29836, %r29837, %r29838 },    { %r86038, %r86038, %r86038, %r86038 },    { %r86040, %r86040 },            { %r29835, %r29836, %r29837, %r29838 }; 
	// end inline asm
	// begin inline asm
	mma.sync.aligned.m16n8k256.row.col.s32.b1.b1.s32.xor.popc    { %r29807, %r29808, %r29809, %r29810 },    { %r86038, %r86038, %r86038, %r86038 },    { %r86040, %r86040 },            { %r29807, %r29808, %r29809, %r29810 }; 
	// end inline asm
	// begin inline asm
	mma.sync.aligned.m16n8k256.row.col.s32.b1.b1.s32.xor.popc    { %r29821, %r29822, %r29823, %r29824 },    { %r86038, %r86038, %r86038, %r86038 },    { %r86040, %r86040 },            { %r29821, %r29822, %r29823, %r29824 }; 
	// end inline asm
	// begin inline asm
	mma.sync.aligned.m16n8k256.row.col.s32.b1.b1.s32.xor.popc    { %r29835, %r29836, %r29837, %r29838 },    { %r86038, %r86038, %r86038, %r86038 },    { %r86040, %r86040 },            { %r29835, %r29836, %r29837, %r29838 }; 
	// end inline asm
	// begin inline asm
	mma.sync.aligned.m16n8k256.row.col.s32.b1.b1.s32.xor.popc    { %r29807, %r29808, %r29809, %r29810 },    { %r86038, %r86038, %r86038, %r86038 },    { %r86040, %r86040 },            { %r29807, %r29808, %r29809, %r29810 }; 
	// end inline asm
	// begin inline asm
	mma.sync.aligned.m16n8k256.row.col.s32.b1.b1.s32.xor.popc    { %r29821, %r29822, %r29823, %r29824 },    { %r86038, %r86038, %r86038, %r86038 },    { %r86040, %r86040 },            { %r29821, %r29822, %r29823, %r29824 }; 
	// end inline asm
	// begin inline asm
	mma.sync.aligned.m16n8k256.row.col.s32.b1.b1.s32.xor.popc    { %r29835, %r29836, %r29837, %r29838 },    { %r86038, %r86038, %r86038, %r86038 },    { %r86040, %r86040 },            { %r29835, %r29836, %r29837, %r29838 }; 
	// end inline asm
	// begin inline asm
	mma.sync.aligned.m16n8k256.row.col.s32.b1.b1.s32.xor.popc    { %r29807, %r29808, %r29809, %r29810 },    { %r86038, %r86038, %r86038, %r86038 },    { %r86040, %r86040 },            { %r29807, %r29808, %r29809, %r29810 }; 
	// end inline asm
	// begin inline asm
	mma.sync.aligned.m16n8k256.row.col.s32.b1.b1.s32.xor.popc    { %r29821, %r29822, %r29823, %r29824 },    { %r86038, %r86038, %r86038, %r86038 },    { %r86040, %r86040 },            { %r29821, %r29822, %r29823, %r29824 }; 
	// end inline asm
	// begin inline asm
	mma.sync.aligned.m16n8k256.row.col.s32.b1.b1.s32.xor.popc    { %r29835, %r29836, %r29837, %r29838 },    { %r86038, %r86038, %r86038, %r86038 },    { %r86040, %r86040 },            { %r29835, %r29836, %r29837, %r29838 }; 
	// end inline asm
	// begin inline asm
	mma.sync.aligned.m16n8k256.row.col.s32.b1.b1.s32.xor.popc    { %r29807, %r29808, %r29809, %r29810 },    { %r86038, %r86038, %r86038, %r86038 },    { %r86040, %r86040 },            { %r29807, %r29808, %r29809, %r29810 }; 
	// end inline asm
	// begin inline asm
	mma.sync.aligned.m16n8k256.row.col.s32.b1.b1.s32.xor.popc    { %r29821, %r29822, %r29823, %r29824 },    { %r86038, %r86038, %r86038, %r86038 },    { %r86040, %r86040 },            { %r29821, %r29822, %r29823, %r29824 }; 
	// end inline asm
	// begin inline asm
	mma.sync.aligned.m16n8k256.row.col.s32.b1.b1.s32.xor.popc    { %r29835, %r29836, %r29837, %r29838 },    { %r86038, %r86038, %r86038, %r86038 },    { %r86040, %r86040 },            { %r29835, %r29836, %r29837, %r29838 }; 
	// end inline asm
	// begin inline asm
	mma.sync.aligned.m16n8k256.row.col.s32.b1.b1.s32.xor.popc    { %r29807, %r29808, %r29809, %r29810 },    { %r86038, %r86038, %r86038, %r86038 },    { %r86040, %r86040 },            { %r29807, %r29808, %r29809, %r29810 }; 
	// end inline asm
	// begin inline asm
	mma.sync.aligned.m16n8k256.row.col.s32.b1.b1.s32.xor.popc    { %r29821, %r29822, %r29823, %r29824 },    { %r86038, %r86038, %r86038, %r86038 },    { %r86040, %r86040 },            { %r29821, %r29822, %r29823, %r29824 }; 
	// end inline asm
	// begin inline asm
	mma.sync.aligned.m16n8k256.row.col.s32.b1.b1.s32.xor.popc    { %r29835, %r29836, %r29837, %r29838 },    { %r86038, %r86038, %r86038, %r86038 },    { %r86040, %r86040 },            { %r29835, %r29836, %r29837, %r29838 }; 
	// end inline asm
	// begin inline asm
	mma.sync.aligned.m16n8k256.row.col.s32.b1.b1.s32.xor.popc    { %r29807, %r29808, %r29809, %r29810 },    { %r86038, %r86038, %r86038, %r86038 },    { %r86040, %r86040 },            { %r29807, %r29808, %r29809, %r29810 }; 
	// end inline asm
	// begin inline asm
	mma.sync.aligned.m16n8k256.row.col.s32.b1.b1.s32.xor.popc    { %r29821, %r29822, %r29823, %r29824 },    { %r86038, %r86038, %r86038, %r86038 },    { %r86040, %r86040 },            { %r29821, %r29822, %r29823, %r29824 }; 
	// end inline asm
	// begin inline asm
	mma.sync.aligned.m16n8k256.row.col.s32.b1.b1.s32.xor.popc    { %r29835, %r29836, %r29837, %r29838 },    { %r86038, %r86038, %r86038, %r86038 },    { %r86040, %r86040 },            { %r29835, %r29836, %r29837, %r29838 }; 
	// end inline asm
	// begin inline asm
	mma.sync.aligned.m16n8k256.row.col.s32.b1.b1.s32.xor.popc    { %r29807, %r29808, %r29809, %r29810 },    { %r86038, %r86038, %r86038, %r86038 },    { %r86040, %r86040 },            { %r29807, %r29808, %r29809, %r29810 }; 
	// end inline asm
	// begin inline asm
	mma.sync.aligned.m16n8k256.row.col.s32.b1.b1.s32.xor.popc    { %r29821, %r29822, %r29823, %r29824 },    { %r86038, %r86038, %r86038, %r86038 },    { %r86040, %r86040 },            { %r29821, %r29822, %r29823, %r29824 }; 
	// end inline asm
	// begin inline asm
	mma.sync.aligned.m16n8k256.row.col.s32.b1.b1.s32.xor.popc    { %r29835, %r29836, %r29837, %r29838 },    { %r86038, %r86038, %r86038, %r86038 },    { %r86040, %r86040 },            { %r29835, %r29836, %r29837, %r29838 }; 
	// end inline asm
	// begin inline asm
	mma.sync.aligned.m16n8k256.row.col.s32.b1.b1.s32.xor.popc    { %r29807, %r29808, %r29809, %r29810 },    { %r86038, %r86038, %r86038, %r86038 },    { %r86040, %r86040 },            { %r29807, %r29808, %r29809, %r29810 }; 
	// end inline asm
	// begin inline asm
	mma.sync.aligned.m16n8k256.row.col.s32.b1.b1.s32.xor.popc    { %r29821, %r29822, %r29823, %r29824 },    { %r86038, %r86038, %r86038, %r86038 },    { %r86040, %r86040 },            { %r29821, %r29822, %r29823, %r29824 }; 
	// end inline asm
	// begin inline asm
	mma.sync.aligned.m16n8k256.row.col.s32.b1.b1.s32.xor.popc    { %r29835, %r29836, %r29837, %r29838 },    { %r86038, %r86038, %r86038, %r86038 },    { %r86040, %r86040 },            { %r29835, %r29836, %r29837, %r29838 }; 
	// end inline asm
	// begin inline asm
	mma.sync.aligned.m16n8k256.row.col.s32.b1.b1.s32.xor.popc    { %r29807, %r29808, %r29809, %r29810 },    { %r86038, %r86038, %r86038, %r86038 },    { %r86040, %r86040 },            { %r29807, %r29808, %r29809, %r29810 }; 
	// end inline asm
	// begin inline asm
	mma.sync.aligned.m16n8k256.row.col.s32.b1.b1.s32.xor.popc    { %r29821, %r29822, %r29823, %r29824 },    { %r86038, %r86038, %r86038, %r86038 },    { %r86040, %r86040 },            { %r29821, %r29822, %r29823, %r29824 }; 
	// end inline asm
	// begin inline asm
	mma.sync.aligned.m16n8k256.row.col.s32.b1.b1.s32.xor.popc    { %r29835, %r29836, %r29837, %r29838 },    { %r86038, %r86038, %r86038, %r86038 },    { %r86040, %r86040 },            { %r29835, %r29836, %r29837, %r29838 }; 
	// end inline asm
	// begin inline asm
	mma.sync.aligned.m16n8k256.row.col.s32.b1.b1.s32.xor.popc    { %r29807, %r29808, %r29809, %r29810 },    { %r86038, %r86038, %r86038, %r86038 },    { %r86040, %r86040 },            { %r29807, %r29808, %r29809, %r29810 }; 
	// end inline asm
	// begin inline asm
	mma.sync.aligned.m16n8k256.row.col.s32.b1.b1.s32.xor.popc    { %r29821, %r29822, %r29823, %r29824 },    { %r86038, %r86038, %r86038, %r86038 },    { %r86040, %r86040 },            { %r29821, %r29822, %r29823, %r29824 }; 
	// end inline asm
	// begin inline asm
	mma.sync.aligned.m16n8k256.row.col.s32.b1.b1.s32.xor.popc    { %r29835, %r29836, %r29837, %r29838 },    { %r86038, %r86038, %r86038, %r86038 },    { %r86040, %r86040 },            { %r29835, %r29836, %r29837, %r29838 }; 
	// end inline asm
	// begin inline asm
	mma.sync.aligned.m16n8k256.row.col.s32.b1.b1.s32.xor.popc    { %r29807, %r29808, %r29809, %r29810 },    { %r86038, %r86038, %r86038, %r86038 },    { %r86040, %r86040 },            { %r29807, %r29808, %r29809, %r29810 }; 
	// end inline asm
	// begin inline asm
	mma.sync.aligned.m16n8k256.row.col.s32.b1.b1.s32.xor.popc    { %r29821, %r29822, %r29823, %r29824 },    { %r86038, %r86038, %r86038, %r86038 },    { %r86040, %r86040 },            { %r29821, %r29822, %r29823, %r29824 }; 
	// end inline asm
	// begin inline asm
	mma.sync.aligned.m16n8k256.row.col.s32.b1.b1.s32.xor.popc    { %r29835, %r29836, %r29837, %r29838 },    { %r86038, %r86038, %r86038, %r86038 },    { %r86040, %r86040 },            { %r29835, %r29836, %r29837, %r29838 }; 
	// end inline asm
	// begin inline asm
	mma.sync.aligned.m16n8k256.row.col.s32.b1.b1.s32.xor.popc    { %r29807, %r29808, %r29809, %r29810 },    { %r86038, %r86038, %r86038, %r86038 },    { %r86040, %r86040 },            { %r29807, %r29808, %r29809, %r29810 }; 
	// end inline asm
	// begin inline asm
	mma.sync.aligned.m16n8k256.row.col.s32.b1.b1.s32.xor.popc    { %r29821, %r29822, %r29823, %r29824 },    { %r86038, %r86038, %r86038, %r86038 },    { %r86040, %r86040 },            { %r29821, %r29822, %r29823, %r29824 }; 
	// end inline asm
	// begin inline asm
	mma.sync.aligned.m16n8k256.row.col.s32.b1.b1.s32.xor.popc    { %r29835, %r29836, %r29837, %r29838 },    { %r86038, %r86038, %r86038, %r86038 },    { %r86040, %r86040 },            { %r29835, %r29836, %r29837, %r29838 }; 
	// end inline asm
	// begin inline asm
	mma.sync.aligned.m16n8k256.row.col.s32.b1.b1.s32.xor.popc    { %r29807, %r29808, %r29809, %r29810 },    { %r86038, %r86038, %r86038, %r86038 },    { %r86040, %r86040 },            { %r29807, %r29808, %r29809, %r29810 }; 
	// end inline asm
	// begin inline asm
	mma.sync.aligned.m16n8k256.row.col.s32.b1.b1.s32.xor.popc    { %r29821, %r29822, %r29823, %r29824 },    { %r86038, %r86038, %r86038, %r86038 },    { %r86040, %r86040 },            { %r29821, %r29822, %r29823, %r29824 }; 
	// end inline asm
	// begin inline asm
	mma.sync.aligned.m16n8k256.row.col.s32.b1.b1.s32.xor.popc    { %r29835, %r29836, %r29837, %r29838 },    { %r86038, %r86038, %r86038, %r86038 },    { %r86040, %r86040 },            { %r29835, %r29836, %r29837, %r29838 }; 
	// end inline asm
	mov.u32 	%r44719, %r29809;
	mov.u32 	%r44718, %r29808;
	mov.u32 	%r44720, %r29810;
	mov.u32 	%r44717, %r29807;
	// begin inline asm
	mma.sync.aligned.m16n8k256.row.col.s32.b1.b1.s32.xor.popc    { %r44717, %r44718, %r44719, %r44720 },    { %r86038, %r86038, %r86038, %r86038 },    { %r86040, %r86040 },            { %r44717, %r44718, %r44719, %r44720 }; 
	// end inline asm
	mov.u32 	%r44733, %r29823;
	mov.u32 	%r44732, %r29822;
	mov.u32 	%r44734, %r29824;
	mov.u32 	%r44731, %r29821;
	// begin inline asm
	mma.sync.aligned.m16n8k256.row.col.s32.b1.b1.s32.xor.popc    { %r44731, %r44732, %r44733, %r44734 },    { %r86038, %r86038, %r86038, %r86038 },    { %r86040, %r86040 },            { %r44731, %r44732, %r44733, %r44734 }; 
	// end inline asm
	mov.u32 	%r44745, %r29835;
	mov.u32 	%r44747, %r29837;
	mov.u32 	%r44746, %r29836;
	mov.u32 	%r44748, %r29838;
	// begin inline asm
	mma.sync.aligned.m16n8k256.row.col.s32.b1.b1.s32.xor.popc    { %r44745, %r44746, %r44747, %r44748 },    { %r86038, %r86038, %r86038, %r86038 },    { %r86040, %r86040 },            { %r44745, %r44746, %r44747, %r44748 }; 
	// end inline asm
	// begin inline asm
	mma.sync.aligned.m16n8k256.row.col.s32.b1.b1.s32.xor.popc    { %r44717, %r44718, %r44719, %r44720 },    { %r86038, %r86038, %r86038, %r86038 },    { %r86040, %r86040 },            { %r44717, %r44718, %r44719, %r44720 }; 
	// end inline asm
	// begin inline asm
	mma.sync.aligned.m16n8k256.row.col.s32.b1.b1.s32.xor.popc    { %r44731, %r44732, %r44733, %r44734 },    { %r86038, %r86038, %r86038, %r86038 },    { %r86040, %r86040 },            { %r44731, %r44732, %r44733, %r44734 }; 
	// end inline asm
	// begin inline asm
	mma.sync.aligned.m16n8k256.row.col.s32.b1.b1.s32.xor.popc    { %r44745, %r44746, %r44747, %r44748 },    { %r86038, %r86038, %r86038, %r86038 },    { %r86040, %r86040 },            { %r44745, %r44746, %r44747, %r44748 }; 
	// end inline asm
	// begin inline asm
	mma.sync.aligned.m16n8k256.row.col.s32.b1.b1.s32.xor.popc    { %r44717, %r44718, %r44719, %r44720 },    { %r86038, %r86038, %r86038, %r86038 },    { %r86040, %r86040 },            { %r44717, %r44718, %r44719, %r44720 }; 
	// end inline asm
	// begin inline asm
	mma.sync.aligned.m16n8k256.row.col.s32.b1.b1.s32.xor.popc    { %r44731, %r44732, %r44733, %r44734 },    { %r86038, %r86038, %r86038, %r86038 },    { %r86040, %r86040 },            { %r44731, %r44732, %r44733, %r44734 }; 
	// end inline asm
	// begin inline asm
	mma.sync.aligned.m16n8k256.row.col.s32.b1.b1.s32.xor.popc    { %r44745, %r44746, %r44747, %r44748 },    { %r86038, %r86038, %r86038, %r86038 },    { %r86040, %r86040 },            { %r44745, %r44746, %r44747, %r44748 }; 
	// end inline asm
	// begin inline asm
	mma.sync.aligned.m16n8k256.row.col.s32.b1.b1.s32.xor.popc    { %r44717, %r44718, %r44719, %r44720 },    { %r86038, %r86038, %r86038, %r86038 },    { %r86040, %r86040 },            { %r44717, %r44718, %r44719, %r44720 }; 
	// end inline asm
	// begin inline asm
	mma.sync.aligned.m16n8k256.row.col.s32.b1.b1.s32.xor.popc    { %r44731, %r44732, %r44733, %r44734 },    { %r86038, %r86038, %r86038, %r86038 },    { %r86040, %r86040 },            { %r44731, %r44732, %r44733, %r44734 }; 
	// end inline asm
	// begin inline asm
	mma.sync.aligned.m16n8k256.row.col.s32.b1.b1.s32.xor.popc    { %r44745, %r44746, %r44747, %r44748 },    { %r86038, %r86038, %r86038, %r86038 },    { %r86040, %r86040 },            { %r44745, %r44746, %r44747, %r44748 }; 
	// end inline asm
	// begin inline asm
	mma.sync.aligned.m16n8k256.row.col.s32.b1.b1.s32.xor.popc    { %r44717, %r44718, %r44719, %r44720 },    { %r86038, %r86038, %r86038, %r86038 },    { %r86040, %r86040 },            { %r44717, %r44718, %r44719, %r44720 }; 
	// end inline asm
	// begin inline asm
	mma.sync.aligned.m16n8k256.row.col.s32.b1.b1.s32.xor.popc    { %r44731, %r44732, %r44733, %r44734 },    { %r86038, %r86038, %r86038, %r86038 },    { %r86040, %r86040 },            { %r44731, %r44732, %r44733, %r44734 }; 
	// end inline asm
	// begin inline asm
	mma.sync.aligned.m16n8k256.row.col.s32.b1.b1.s32.xor.popc    { %r44745, %r44746, %r44747, %r44748 },    { %r86038, %r86038, %r86038, %r86038 },    { %r86040, %r86040 },            { %r44745, %r44746, %r44747, %r44748 }; 
	// end inline asm
	// begin inline asm
	mma.sync.aligned.m16n8k256.row.col.s32.b1.b1.s32.xor.popc    { %r44717, %r44718, %r44719, %r44720 },    { %r86038, %r86038, %r86038, %r86038 },    { %r86040, %r86040 },            { %r44717, %r44718, %r44719, %r44720 }; 
	// end inline asm
	// begin inline asm
	mma.sync.aligned.m16n8k256.row.col.s32.b1.b1.s32.xor.popc    { %r44731, %r44732, %r44733, %r44734 },    { %r86038, %r86038, %r86038, %r86038 },    { %r86040, %r86040 },            { %r44731, %r44732, %r44733, %r44734 }; 
	// end inline asm
	// begin inline asm
	mma.sync.aligned.m16n8k256.row.col.s32.b1.b1.s32.xor.popc    { %r44745, %r44746, %r44747, %r44748 },    { %r86038, %r86038, %r86038, %r86038 },    { %r86040, %r86040 },            { %r44745, %r44746, %r44747, %r44748 }; 
	// end inline asm
	// begin inline asm
	mma.sync.aligned.m16n8k256.row.col.s32.b1.b1.s32.xor.popc    { %r44717, %r44718, %r44719, %r44720 },    { %r86038, %r86038, %r86038, %r86038 },    { %r86040, %r86040 },            { %r44717, %r44718, %r44719, %r44720 }; 
	// end inline asm
	// begin inline asm
	mma.sync.aligned.m16n8k256.row.col.s32.b1.b1.s32.xor.popc    { %r44731, %r44732, %r44733, %r44734 },    { %r86038, %r86038, %r86038, %r86038 },    { %r86040, %r86040 },            { %r44731, %r44732, %r44733, %r44734 }; 
	// end inline asm
	// begin inline asm
	mma.sync.aligned.m16n8k256.row.col.s32.b1.b1.s32.xor.popc    { %r44745, %r44746, %r44747, %r44748 },    { %r86038, %r86038, %r86038, %r86038 },    { %r86040, %r86040 },            { %r44745, %r44746, %r44747, %r44748 }; 
	// end inline asm
	// begin inline asm
	mma.sync.aligned.m16n8k256.row.col.s32.b1.b1.s32.xor.popc    { %r44717, %r44718, %r44719, %r44720 },    { %r86038, %r86038, %r86038, %r86038 },    { %r86040, %r86040 },            { %r44717, %r44718, %r44719, %r44720 }; 
	// end inline asm
	// begin inline asm
	mma.sync.aligned.m16n8k256.row.col.s32.b1.b1.s32.xor.popc    { %r44731, %r44732, %r44733, %r44734 },    { %r86038, %r86038, %r86038, %r86038 },    { %r86040, %r86040 },            { %r44731, %r44732, %r44733, %r44734 }; 
	// end inline asm
	// begin inline asm
	mma.sync.aligned.m16n8k256.row.col.s32.b1.b1.s32.xor.popc    { %r44745, %r44746, %r44747, %r44748 },    { %r86038, %r86038, %r86038, %r86038 },    { %r86040, %r86040 },            { %r44745, %r44746, %r44747, %r44748 }; 
	// end inline asm
	// begin inline asm
	mma.sync.aligned.m16n8k256.row.col.s32.b1.b1.s32.xor.popc    { %r44717, %r44718, %r44719, %r44720 },    { %r86038, %r86038, %r86038, %r86038 },    { %r86040, %r86040 },            { %r44717, %r44718, %r44719, %r44720 }; 
	// end inline asm
	// begin inline asm
	mma.sync.aligned.m16n8k256.row.col.s32.b1.b1.s32.xor.popc    { %r44731, %r44732, %r44733, %r44734 },    { %r86038, %r86038, %r86038, %r86038 },    { %r86040, %r86040 },            { %r44731, %r44732, %r44733, %r44734 }; 
	// end inline asm
	// begin inline asm
	mma.sync.aligned.m16n8k256.row.col.s32.b1.b1.s32.xor.popc    { %r44745, %r44746, %r44747, %r44748 },    { %r86038, %r86038, %r86038, %r86038 },    { %r86040, %r86040 },            { %r44745, %r44746, %r44747, %r44748 }; 
	// end inline asm
	// begin inline asm
	mma.sync.aligned.m16n8k256.row.col.s32.b1.b1.s32.xor.popc    { %r44717, %r44718, %r44719, %r44720 },    { %r86038, %r86038, %r86038, %r86038 },    { %r86040, %r86040 },            { %r44717, %r44718, %r44719, %r44720 }; 
	// end inline asm
	// begin inline asm
	mma.sync.aligned.m16n8k256.row.col.s32.b1.b1.s32.xor.popc    { %r44731, %r44732, %r44733, %r44734 },    { %r86038, %r86038, %r86038, %r86038 },    { %r86040, %r86040 },            { %r44731, %r44732, %r44733, %r44734 }; 
	// end inline asm
	// begin inline asm
	mma.sync.aligned.m16n8k256.row.col.s32.b1.b1.s32.xor.popc    { %r44745, %r44746, %r44747, %r44748 },    { %r86038, %r86038, %r86038, %r86038 },    { %r86040, %r86040 },            { %r44745, %r44746, %r44747, %r44748 }; 
	// end inline asm
	// begin inline asm
	mma.sync.aligned.m16n8k256.row.col.s32.b1.b1.s32.xor.popc    { %r44717, %r44718, %r44719, %r44720 },    { %r86038, %r86038, %r86038, %r86038 },    { %r86040, %r86040 },            { %r44717, %r44718, %r44719, %r44720 }; 
	// end inline asm
	// begin inline asm
	mma.sync.aligned.m16n8k256.row.col.s32.b1.b1.s32.xor.popc    { %r44731, %r44732, %r44733, %r44734 },    { %r86038, %r86038, %r86038, %r86038 },    { %r86040, %r86040 },            { %r44731, %r44732, %r44733, %r44734 }; 
	// end inline asm
	// begin inline asm
	mma.sync.aligned.m16n8k256.row.col.s32.b1.b1.s32.xor.popc    { %r44745, %r44746, %r44747, %r44748 },    { %r86038, %r86038, %r86038, %r86038 },    { %r86040, %r86040 },            { %r44745, %r44746, %r44747, %r44748 }; 
	// end inline asm
	// begin inline asm
	mma.sync.aligned.m16n8k256.row.col.s32.b1.b1.s32.xor.popc    { %r44717, %r44718, %r44719, %r44720 },    { %r86038, %r86038, %r86038, %r86038 },    { %r86040, %r86040 },            { %r44717, %r44718, %r44719, %r44720 }; 
	// end inline asm
	// begin inline asm
	mma.sync.aligned.m16n8k256.row.col.s32.b1.b1.s32.xor.popc    { %r44731, %r44732, %r44733, %r44734 },    { %r86038, %r86038, %r86038, %r86038 },    { %r86040, %r86040 },            { %r44731, %r44732, %r44733, %r44734 }; 
	// end inline asm
	// begin inline asm
	mma.sync.aligned.m16n8k256.row.col.s32.b1.b1.s32.xor.popc    { %r44745, %r44746, %r44747, %r44748 },    { %r86038, %r86038, %r86038, %r86038 },    { %r86040, %r86040 },            { %r44745, %r44746, %r44747, %r44748 }; 
	// end inline asm
	// begin inline asm
	mma.sync.aligned.m16n8k256.row.col.s32.b1.b1.s32.xor.popc    { %r44717, %r44718, %r44719, %r44720 },    { %r86038, %r86038, %r86038, %r86038 },    { %r86040, %r86040 },            { %r44717, %r44718, %r44719, %r44720 }; 
	// end inline asm
	// begin inline asm
	mma.sync.aligned.m16n8k256.row.col.s32.b1.b1.s32.xor.popc    { %r44731, %r44732, %r44733, %r44734 },    { %r86038, %r86038, %r86038, %r86038 },    { %r86040, %r86040 },            { %r44731, %r44732, %r44733, %r44734 }; 
	// end inline asm
	// begin inline asm
	mma.sync.aligned.m16n8k256.row.col.s32.b1.b1.s32.xor.popc    { %r44745, %r44746, %r44747, %r44748 },    { %r86038, %r86038, %r86038, %r86038 },    { %r86040, %r86040 },            { %r44745, %r44746, %r44747, %r44748 }; 
	// end inline asm
	// begin inline asm
	mma.sync.aligned.m16n8k256.row.col.s32.b1.b1.s32.xor.popc    { %r44717, %r44718, %r44719, %r44720 },    { %r86038, %r86038, %r86038, %r86038 },    { %r86040, %r86040 },            { %r44717, %r44718, %r44719, %r44720 }; 
	// end inline asm
	// begin inline asm
	mma.sync.aligned.m16n8k256.row.col.s32.b1.b1.s32.xor.popc    { %r44731, %r44732, %r44733, %r44734 },    { %r86038, %r86038, %r86038, %r86038 },    { %r86040, %r86040 },            { %r44731, %r44732, %r44733, %r44734 }; 
	// end inline asm
	// begin inline asm
	mma.sync.aligned.m16n8k256.row.col.s32.b1.b1.s32.xor.popc    { %r44745, %r44746, %r44747, %r44748 },    { %r86038, %r86038, %r86038, %r86038 },    { %r86040, %r86040 },            { %r44745, %r44746, %r44747, %r44748 }; 
	// end inline asm
	// begin inline asm
	mma.sync.aligned.m16n8k256.row.col.s32.b1.b1.s32.xor.popc    { %r44717, %r44718, %r44719, %r44720 },    { %r86038, %r86038, %r86038, %r86038 },    { %r86040, %r86040 },            { %r44717, %r44718, %r44719, %r44720 }; 
	// end inline asm
	// begin inline asm
	mma.sync.aligned.m16n8k256.row.col.s32.b1.b1.s32.xor.popc    { %r44731, %r44732, %r44733, %r44734 },    { %r86038, %r86038, %r86038, %r86038 },    { %r86040, %r86040 },            { %r44731, %r44732, %r44733, %r44734 }; 
	// end inline asm
	// begin inline asm
	mma.sync.aligned.m16n8k256.row.col.s32.b1.b1.s32.xor.popc    { %r44745, %r44746, %r44747, %r44748 },    { %r86038, %r86038, %r86038, %r86038 },    { %r86040, %r86040 },            { %r44745, %r44746, %r44747, %r44748 }; 
	// end inline asm
	// begin inline asm
	mma.sync.aligned.m16n8k256.row.col.s32.b1.b1.s32.xor.popc    { %r44717, %r44718, %r44719, %r44720 },    { %r86038, %r86038, %r86038, %r86038 },    { %r86040, %r86040 },            { %r44717, %r44718, %r44719, %r44720 }; 
	// end inline asm
	// begin inline asm
	mma.sync.aligned.m16n8k256.row.col.s32.b1.b1.s32.xor.popc    { %r44731, %r44732, %r44733, %r44734 },    { %r86038, %r86038, %r86038, %r86038 },    { %r86040, %r86040 },            { %r44731, %r44732, %r44733, %r44734 }; 
	// end inline asm
	// begin inline asm
	mma.sync.aligned.m16n8k256.row.col.s32.b1.b1.s32.xor.popc    { %r44745, %r44746, %r44747, %r44748 },    { %r86038, %r86038, %r86038, %r86038 },    { %r86040, %r86040 },            { %r44745, %r44746, %r44747, %r44748 }; 
	// end inline asm
	// begin inline asm
	mma.sync.aligned.m16n8k256.row.col.s32.b1.b1.s32.xor.popc    { %r44717, %r44718, %r44719, %r44720 },    { %r86038, %r86038, %r86038, %r86038 },    { %r86040, %r86040 },            { %r44717, %r44718, %r44719, %r44720 }; 
	// end inline asm
	// begin inline asm
	mma.sync.aligned.m16n8k256.row.col.s32.b1.b1.s32.xor.popc    { %r44731, %r44732, %r44733, %r44734 },    { %r86038, %r86038, %r86038, %r86038 },    { %r86040, %r86040 },            { %r44731, %r44732, %r44733, %r44734 }; 
	// end inline asm
	// begin inline asm
	mma.sync.aligned.m16n8k256.row.col.s32.b1.b1.s32.xor.popc    { %r44745, %r44746, %r44747, %r44748 },    { %r86038, %r86038, %r86038, %r86038 },    { %r86040, %r86040 },            { %r44745, %r44746, %r44747, %r44748 }; 
	// end inline asm
	// begin inline asm
	mma.sync.aligned.m16n8k256.row.col.s32.b1.b1.s32.xor.popc    { %r44717, %r44718, %r44719, %r44720 },    { %r86038, %r86038, %r86038, %r86038 },    { %r86040, %r86040 },            { %r44717, %r44718, %r44719, %r44720 }; 
	// end inline asm
	// begin inline asm
	mma.sync.aligned.m16n8k256.row.col.s32.b1.b1.s32.xor.popc    { %r44731, %r44732, %r44733, %r44734 },    { %r86038, %r86038, %r86038, %r86038 },    { %r86040, %r86040 },            { %r44731, %r44732, %r44733, %r44734 }; 
	// end inline asm
	// begin inline asm
	mma.sync.aligned.m16n8k256.row.col.s32.b1.b1.s32.xor.popc    { %r44745, %r44746, %r44747, %r44748 },    { %r86038, %r86038, %r86038, %r86038 },    { %r86040, %r86040 },            { %r44745, %r44746, %r44747, %r44748 }; 
	// end inline asm
	// begin inline asm
	mma.sync.aligned.m16n8k256.row.col.s32.b1.b1.s32.xor.popc    { %r44717, %r44718, %r44719, %r44720 },    { %r86038, %r86038, %r86038, %r86038 },    { %r86040, %r86040 },            { %r44717, %r44718, %r44719, %r44720 }; 
	// end inline asm
	// begin inline asm
	mma.sync.aligned.m16n8k256.row.col.s32.b1.b1.s32.xor.popc    { %r44731, %r44732, %r44733, %r44734 },    { %r86038, %r86038, %r86038, %r86038 },    { %r86040, %r86040 },            { %r44731, %r44732, %r44733, %r44734 }; 
	// end inline asm
	// begin inline asm
	mma.sync.aligned.m16n8k256.row.col.s32.b1.b1.s32.xor.popc    { %r44745, %r44746, %r44747, %r44748 },    { %r86038, %r86038, %r86038, %r86038 },    { %r86040, %r86040 },            { %r44745, %r44746, %r44747, %r44748 }; 
	// end inline asm
	// begin inline asm
	mma.sync.aligned.m16n8k256.row.col.s32.b1.b1.s32.xor.popc    { %r44717, %r44718, %r44719, %r44720 },    { %r86038, %r86038, %r86038, %r86038 },    { %r86040, %r86040 },            { %r44717, %r44718, %r44719, %r44720 }; 
	// end inline asm
	// begin inline asm
	mma.sync.aligned.m16n8k256.row.col.s32.b1.b1.s32.xor.popc    { %r44731, %r44732, %r44733, %r44734 },    { %r86038, %r86038, %r86038, %r86038 },    { %r86040, %r86040 },            { %r44731, %r44732, %r44733, %r44734 }; 
	// end inline asm
	// begin inline asm
	mma.sync.aligned.m16n8k256.row.col.s32.b1.b1.s32.xor.popc    { %r44745, %r44746, %r44747, %r44748 },    { %r86038, %r86038, %r86038, %r86038 },    { %r86040, %r86040 },            { %r44745, %r44746, %r44747, %r44748 }; 
	// end inline asm
	// begin inline asm
	mma.sync.aligned.m16n8k256.row.col.s32.b1.b1.s32.xor.popc    { %r44717, %r44718, %r44719, %r44720 },    { %r86038, %r86038, %r86038, %r86038 },    { %r86040, %r86040 },            { %r44717, %r44718, %r44719, %r44720 }; 
	// end inline asm
	// begin inline asm
	mma.sync.aligned.m16n8k256.row.col.s32.b1.b1.s32.xor.popc    { %r44731, %r44732, %r44733, %r44734 },    { %r86038, %r86038, %r86038, %r86038 },    { %r86040, %r86040 },            { %r44731, %r44732, %r44733, %r44734 }; 
	// end inline asm
	// begin inline asm
	mma.sync.aligned.m16n8k256.row.col.s32.b1.b1.s32.xor.popc    { %r44745, %r44746, %r44747, %r44748 },    { %r86038, %r86038, %r86038, %r86038 },    { %r86040, %r86040 },            { %r44745, %r44746, %r44747, %r44748 }; 
	// end inline asm
	// begin inline asm
	mma.sync.aligned.m16n8k256.row.col.s32.b1.b1.s32.xor.popc    { %r44717, %r44718, %r44719, %r44720 },    { %r86038, %r86038, %r86038, %r86038 },    { %r86040, %r86040 },            { %r44717, %r44718, %r44719, %r44720 }; 
	// end inline asm
	// begin inline asm
	mma.sync.aligned.m16n8k256.row.col.s32.b1.b1.s32.xor.popc    { %r44731, %r44732, %r44733, %r44734 },    { %r86038, %r86038, %r86038, %r86038 },    { %r86040, %r86040 },            { %r44731, %r44732, %r44733, %r44734 }; 
	// end inline asm
	// begin inline asm
	mma.sync.aligned.m16n8k256.row.col.s32.b1.b1.s32.xor.popc    { %r44745, %r44746, %r44747, %r44748 },    { %r86038, %r86038, %r86038, %r86038 },    { %r86040, %r86040 },            { %r44745, %r44746, %r44747, %r44748 }; 
	// end inline asm
	// begin inline asm
	mma.sync.aligned.m16n8k256.row.col.s32.b1.b1.s32.xor.popc    { %r44717, %r44718, %r44719, %r44720 },    { %r86038, %r86038, %r86038, %r86038 },    { %r86040, %r86040 },            { %r44717, %r44718, %r44719, %r44720 }; 
	// end inline asm
	// begin inline asm
	mma.sync.aligned.m16n8k256.row.col.s32.b1.b1.s32.xor.popc    { %r44731, %r44732, %r44733, %r44734 },    { %r86038, %r86038, %r86038, %r86038 },    { %r86040, %r86040 },            { %r44731, %r44732, %r44733, %r44734 }; 
	// end inline asm
	// begin inline asm
	mma.sync.aligned.m16n8k256.row.col.s32.b1.b1.s32.xor.popc    { %r44745, %r44746, %r44747, %r44748 },    { %r86038, %r86038, %r86038, %r86038 },    { %r86040, %r86040 },            { %r44745, %r44746, %r44747, %r44748 }; 
	// end inline asm
	// begin inline asm
	mma.sync.aligned.m16n8k256.row.col.s32.b1.b1.s32.xor.popc    { %r44717, %r44718, %r44719, %r44720 },    { %r86038, %r86038, %r86038, %r86038 },    { %r86040, %r86040 },            { %r44717, %r44718, %r44719, %r44720 }; 
	// end inline asm
	// begin inline asm
	mma.sync.aligned.m16n8k256.row.col.s32.b1.b1.s32.xor.popc    { %r44731, %r44732, %r44733, %r44734 },    { %r86038, %r86038, %r86038, %r86038 },    { %r86040, %r86040 },            { %r44731, %r44732, %r44733, %r44734 }; 
	// end inline asm
	// begin inline asm
	mma.sync.aligned.m16n8k256.row.col.s32.b1.b1.s32.xor.popc    { %r44745, %r44746, %r44747, %r44748 },    { %r86038, %r86038, %r86038, %r86038 },    { %r86040, %r86040 },            { %r44745, %r44746, %r44747, %r44748 }; 
	// end inline asm
	// begin inline asm
	mma.sync.aligned.m16n8k256.row.col.s32.b1.b1.s32.xor.popc    { %r44717, %r44718, %r44719, %r44720 },    { %r86038, %r86038, %r86038, %r86038 },    { %r86040, %r86040 },            { %r44717, %r44718, %r44719, %r44720 }; 
	// end inline asm
	// begin inline asm
	mma.sync.aligned.m16n8k256.row.col.s32.b1.b1.s32.xor.popc    { %r44731, %r44732, %r44733, %r44734 },    { %r86038, %r86038, %r86038, %r86038 },    { %r86040, %r86040 },            { %r44731, %r44732, %r44733, %r44734 }; 
	// end inline asm
	// begin inline asm
	mma.sync.aligned.m16n8k256.row.col.s32.b1.b1.s32.xor.popc    { %r44745, %r44746, %r44747, %r44748 },    { %r86038, %r86038, %r86038, %r86038 },    { %r86040, %r86040 },            { %r44745, %r44746, %r44747, %r44748 }; 
	// end inline asm
	// begin inline asm
	mma.sync.aligned.m16n8k256.row.col.s32.b1.b1.s32.xor.popc    { %r44717, %r44718, %r44719, %r44720 },    { %r86038, %r86038, %r86038, %r86038 },    { %r86040, %r86040 },            { %r44717, %r44718, %r44719, %r44720 }; 
	// end inline asm
	// begin inline asm
	mma.sync.aligned.m16n8k256.row.col.s32.b1.b1.s32.xor.popc    { %r44731, %r44732, %r44733, %r44734 },    { %r86038, %r86038, %r86038, %r86038 },    { %r86040, %r86040 },            { %r44731, %r44732, %r44733, %r44734 }; 
	// end inline asm
	// begin inline asm
	mma.sync.aligned.m16n8k256.row.col.s32.b1.b1.s32.xor.popc    { %r44745, %r44746, %r44747, %r44748 },    { %r86038, %r86038, %r86038, %r86038 },    { %r86040, %r86040 },            { %r44745, %r44746, %r44747, %r44748 }; 
	// end inline asm
	// begin inline asm
	mma.sync.aligned.m16n8k256.row.col.s32.b1.b1.s32.xor.popc    { %r44717, %r44718, %r44719, %r44720 },    { %r86038, %r86038, %r86038, %r86038 },    { %r86040, %r86040 },            { %r44717, %r44718, %r44719, %r44720 }; 
	// end inline asm
	// begin inline asm
	mma.sync.aligned.m16n8k256.row.col.s32.b1.b1.s32.xor.popc    { %r44731, %r44732, %r44733, %r44734 },    { %r86038, %r86038, %r86038, %r86038 },    { %r86040, %r86040 },            { %r44731, %r44732, %r44733, %r44734 }; 
	// end inline asm
	// begin inline asm
	mma.sync.aligned.m16n8k256.row.col.s32.b1.b1.s32.xor.popc    { %r44745, %r44746, %r44747, %r44748 },    { %r86038, %r86038, %r86038, %r86038 },    { %r86040, %r86040 },            { %r44745, %r44746, %r44747, %r44748 }; 
	// end inline asm
	// begin inline asm
	mma.sync.aligned.m16n8k256.row.col.s32.b1.b1.s32.xor.popc    { %r44717, %r44718, %r44719, %r44720 },    { %r86038, %r86038, %r86038, %r86038 },    { %r86040, %r86040 },            { %r44717, %r44718, %r44719, %r44720 }; 
	// end inline asm
	// begin inline asm
	mma.sync.aligned.m16n8k256.row.col.s32.b1.b1.s32.xor.popc    { %r44731, %r44732, %r44733, %r44734 },    { %r86038, %r86038, %r86038, %r86038 },    { %r86040, %r86040 },            { %r44731, %r44732, %r44733, %r44734 }; 
	// end inline asm
	// begin inline asm
	mma.sync.aligned.m16n8k256.row.col.s32.b1.b1.s32.xor.popc    { %r44745, %r44746, %r44747, %r44748 },    { %r86038, %r86038, %r86038, %r86038 },    { %r86040, %r86040 },            { %r44745, %r44746, %r44747, %r44748 }; 
	// end inline asm
	// begin inline asm
	mma.sync.aligned.m16n8k256.row.col.s32.b1.b1.s32.xor.popc    { %r44717, %r44718, %r44719, %r44720 },    { %r86038, %r86038, %r86038, %r86038 },    { %r86040, %r86040 },            { %r44717, %r44718, %r44719, %r44720 }; 
	// end inline asm
	// begin inline asm
	mma.sync.aligned.m16n8k256.row.col.s32.b1.b1.s32.xor.popc    { %r44731, %r44732, %r44733, %r44734 },    { %r86038, %r86038, %r86038, %r86038 },    { %r86040, %r86040 },            { %r44731, %r44732, %r44733, %r44734 }; 
	// end inline asm
	// begin inline asm
	mma.sync.aligned.m16n8k256.row.col.s32.b1.b1.s32.xor.popc    { %r44745, %r44746, %r44747, %r44748 },    { %r86038, %r86038, %r86038, %r86038 },    { %r86040, %r86040 },            { %r44745, %r44746, %r44747, %r44748 }; 
	// end inline asm
	// begin inline asm
	mma.sync.aligned.m16n8k256.row.col.s32.b1.b1.s32.xor.popc    { %r44717, %r44718, %r44719, %r44720 },    { %r86038, %r86038, %r86038, %r86038 },    { %r86040, %r86040 },            { %r44717, %r44718, %r44719, %r44720 }; 
	// end inline asm
	// begin inline asm
	mma.sync.aligned.m16n8k256.row.col.s32.b1.b1.s32.xor.popc    { %r44731, %r44732, %r44733, %r44734 },    { %r86038, %r86038, %r86038, %r86038 },    { %r86040, %r86040 },            { %r44731, %r44732, %r44733, %r44734 }; 
	// end inline asm
	// begin inline asm
	mma.sync.aligned.m16n8k256.row.col.s32.b1.b1.s32.xor.popc    { %r44745, %r44746, %r44747, %r44748 },    { %r86038, %r86038, %r86038, %r86038 },    { %r86040, %r86040 },            { %r44745, %r44746, %r44747, %r44748 }; 
	// end inline asm
	// begin inline asm
	mma.sync.aligned.m16n8k256.row.col.s32.b1.b1.s32.xor.popc    { %r44717, %r44718, %r44719, %r44720 },    { %r86038, %r86038, %r86038, %r86038 },    { %r86040, %r86040 },            { %r44717, %r44718, %r44719, %r44720 }; 
	// end inline asm
	// begin inline asm
	mma.sync.aligned.m16n8k256.row.col.s32.b1.b1.s32.xor.popc    { %r44731, %r44732, %r44733, %r44734 },    { %r86038, %r86038, %r86038, %r86038 },    { %r86040, %r86040 },            { %r44731, %r44732, %r44733, %r44734 }; 
	// end inline asm
	// begin inline asm
	mma.sync.aligned.m16n8k256.row.col.s32.b1.b1.s32.xor.popc    { %r44745, %r44746, %r44747, %r44748 },    { %r86038, %r86038, %r86038, %r86038 },    { %r86040, %r86040 },            { %r44745, %r44746, %r44747, %r44748 }; 
	// end inline asm
	// begin inline asm
	mma.sync.aligned.m16n8k256.row.col.s32.b1.b1.s32.xor.popc    { %r44717, %r44718, %r44719, %r44720 },    { %r86038, %r86038, %r86038, %r86038 },    { %r86040, %r86040 },            { %r44717, %r44718, %r44719, %r44720 }; 
	// end inline asm
	// begin inline asm
	mma.sync.aligned.m16n8k256.row.col.s32.b1.b1.s32.xor.popc    { %r44731, %r44732, %r44733, %r44734 },    { %r86038, %r86038, %r86038, %r86038 },    { %r86040, %r86040 },            { %r44731, %r44732, %r44733, %r44734 }; 
	// end inline asm
	// begin inline asm
	mma.sync.aligned.m16n8k256.row.col.s32.b1.b1.s32.xor.popc    { %r44745, %r44746, %r44747, %r44748 },    { %r86038, %r86038, %r86038, %r86038 },    { %r86040, %r86040 },            { %r44745, %r44746, %r44747, %r44748 }; 
	// end inline asm
	// begin inline asm
	mma.sync.aligned.m16n8k256.row.col.s32.b1.b1.s32.xor.popc    { %r44717, %r44718, %r44719, %r44720 },    { %r86038, %r86038, %r86038, %r86038 },    { %r86040, %r86040 },            { %r44717, %r44718, %r44719, %r44720 }; 
	// end inline asm
	// begin inline asm
	mma.sync.aligned.m16n8k256.row.col.s32.b1.b1.s32.xor.popc    { %r44731, %r44732, %r44733, %r44734 },    { %r86038, %r86038, %r86038, %r86038 },    { %r86040, %r86040 },            { %r44731, %r44732, %r44733, %r44734 }; 
	// end inline asm
	// begin inline asm
	mma.sync.aligned.m16n8k256.row.col.s32.b1.b1.s32.xor.popc    { %r44745, %r44746, %r44747, %r44748 },    { %r86038, %r86038, %r86038, %r86038 },    { %r86040, %r86040 },            { %r44745, %r44746, %r44747, %r44748 }; 
	// end inline asm
	// begin inline asm
	mma.sync.aligned.m16n8k256.row.col.s32.b1.b1.s32.xor.popc    { %r44717, %r44718, %r44719, %r44720 },    { %r86038, %r86038, %r86038, %r86038 },    { %r86040, %r86040 },            { %r44717, %r44718, %r44719, %r44720 }; 
	// end inline asm
	// begin inline asm
	mma.sync.aligned.m16n8k256.row.col.s32.b1.b1.s32.xor.popc    { %r44731, %r44732, %r44733, %r44734 },    { %r86038, %r86038, %r86038, %r86038 },    { %r86040, %r86040 },            { %r44731, %r44732, %r44733, %r44734 }; 
	// end inline asm
	// begin inline asm
	mma.sync.aligned.m16n8k256.row.col.s32.b1.b1.s32.xor.popc    { %r44745, %r44746, %r44747, %r44748 },    { %r86038, %r86038, %r86038, %r86038 },    { %r86040, %r86040 },            { %r44745, %r44746, %r44747, %r44748 }; 
	// end inline asm
	// begin inline asm
	mma.sync.aligned.m16n8k256.row.col.s32.b1.b1.s32.xor.popc    { %r44717, %r44718, %r44719, %r44720 },    { %r86038, %r86038, %r86038, %r86038 },    { %r86040, %r86040 },            { %r44717, %r44718, %r44719, %r44720 }; 
	// end inline asm
	// begin inline asm
	mma.sync.aligned.m16n8k256.row.col.s32.b1.b1.s32.xor.popc    { %r44731, %r44732, %r44733, %r44734 },    { %r86038, %r86038, %r86038, %r86038 },    { %r86040, %r86040 },            { %r44731, %r44732, %r44733, %r44734 }; 
	// end inline asm
	// begin inline asm
	mma.sync.aligned.m16n8k256.row.col.s32.b1.b1.s32.xor.popc    { %r44745, %r44746, %r44747, %r44748 },    { %r86038, %r86038, %r86038, %r86038 },    { %r86040, %r86040 },            { %r44745, %r44746, %r44747, %r44748 }; 
	// end inline asm
	// begin inline asm
	mma.sync.aligned.m16n8k256.row.col.s32.b1.b1.s32.xor.popc    { %r44717, %r44718, %r44719, %r44720 },    { %r86038, %r86038, %r86038, %r86038 },    { %r86040, %r86040 },            { %r44717, %r44718, %r44719, %r44720 }; 
	// end inline asm
	// begin inline asm
	mma.sync.aligned.m16n8k256.row.col.s32.b1.b1.s32.xor.popc    { %r44731, %r44732, %r44733, %r44734 },    { %r86038, %r86038, %r86038, %r86038 },    { %r86040, %r86040 },            { %r44731, %r44732, %r44733, %r44734 }; 
	// end inline asm
	// begin inline asm
	mma.sync.aligned.m16n8k256.row.col.s32.b1.b1.s32.xor.popc    { %r44745, %r44746, %r44747, %r44748 },    { %r86038, %r86038, %r86038, %r86038 },    { %r86040, %r86040 },            { %r44745, %r44746, %r44747, %r44748 }; 
	// end inline asm
	// begin inline asm
	mma.sync.aligned.m16n8k256.row.col.s32.b1.b1.s32.xor.popc    { %r44717, %r44718, %r44719, %r44720 },    { %r86038, %r86038, %r86038, %r86038 },    { %r86040, %r86040 },            { %r44717, %r44718, %r44719, %r44720 }; 
	// end inline asm
	// begin inline asm
	mma.sync.aligned.m16n8k256.row.col.s32.b1.b1.s32.xor.popc    { %r44731, %r44732, %r44733, %r44734 },    { %r86038, %r86038, %r86038, %r86038 },    { %r86040, %r86040 },            { %r44731, %r44732, %r44733, %r44734 }; 
	// end inline asm
	// begin inline asm
	mma.sync.aligned.m16n8k256.row.col.s32.b1.b1.s32.xor.popc    { %r44745, %r44746, %r44747, %r44748 },    { %r86038, %r86038, %r86038, %r86038 },    { %r86040, %r86040 },            { %r44745, %r44746, %r44747, %r44748 }; 
	// end inline asm
	// begin inline asm
	mma.sync.aligned.m16n8k256.row.col.s32.b1.b1.s32.xor.popc    { %r44717, %r44718, %r44719, %r44720 },    { %r86038, %r86038, %r86038, %r86038 },    { %r86040, %r86040 },            { %r44717, %r44718, %r44719, %r44720 }; 
	// end inline asm
	// begin inline asm
	mma.sync.aligned.m16n8k256.row.col.s32.b1.b1.s32.xor.popc    { %r44731, %r44732, %r44733, %r44734 },    { %r86038, %r86038, %r86038, %r86038 },    { %r86040, %r86040 },            { %r44731, %r44732, %r44733, %r44734 }; 
	// end inline asm
	// begin inline asm
	mma.sync.aligned.m16n8k256.row.col.s32.b1.b1.s32.xor.popc    { %r44745, %r44746, %r44747, %r44748 },    { %r86038, %r86038, %r86038, %r86038 },    { %r86040, %r86040 },            { %r44745, %r44746, %r44747, %r44748 }; 
	// end inline asm
	// begin inline asm
	mma.sync.aligned.m16n8k256.row.col.s32.b1.b1.s32.xor.popc    { %r44717, %r44718, %r44719, %r44720 },    { %r86038, %r86038, %r86038, %r86038 },    { %r86040, %r86040 },            { %r44717, %r44718, %r44719, %r44720 }; 
	// end inline asm
	// begin inline asm
	mma.sync.aligned.m16n8k256.row.col.s32.b1.b1.s32.xor.popc    { %r44731, %r44732, %r44733, %r44734 },    { %r86038, %r86038, %r86038, %r86038 },    { %r86040, %r86040 },            { %r44731, %r44732, %r44733, %r44734 }; 
	// end inline asm
	// begin inline asm
	mma.sync.aligned.m16n8k256.row.col.s32.b1.b1.s32.xor.popc    { %r44745, %r44746, %r44747, %r44748 },    { %r86038, %r86038, %r86038, %r86038 },    { %r86040, %r86040 },            { %r44745, %r44746, %r44747, %r44748 }; 
	// end inline asm
	// begin inline asm
	mma.sync.aligned.m16n8k256.row.col.s32.b1.b1.s32.xor.popc    { %r44717, %r44718, %r44719, %r44720 },    { %r86038, %r86038, %r86038, %r86038 },    { %r86040, %r86040 },            { %r44717, %r44718, %r44719, %r44720 }; 
	// end inline asm
	// begin inline asm
	mma.sync.aligned.m16n8k256.row.col.s32.b1.b1.s32.xor.popc    { %r44731, %r44732, %r44733, %r44734 },    { %r86038, %r86038, %r86038, %r86038 },    { %r86040, %r86040 },            { %r44731, %r44732, %r44733, %r44734 }; 
	// end inline asm
	// begin inline asm
	mma.sync.aligned.m16n8k256.row.col.s32.b1.b1.s32.xor.popc    { %r44745, %r44746, %r44747, %r44748 },    { %r86038, %r86038, %r86038, %r86038 },    { %r86040, %r86040 },            { %r44745, %r44746, %r44747, %r44748 }; 
	// end inline asm
	// begin inline asm
	mma.sync.aligned.m16n8k256.row.col.s32.b1.b1.s32.xor.popc    { %r44717, %r44718, %r44719, %r44720 },    { %r86038, %r86038, %r86038, %r86038 },    { %r86040, %r86040 },            { %r44717, %r44718, %r44719, %r44720 }; 
	// end inline asm
	// begin inline asm
	mma.sync.aligned.m16n8k256.row.col.s32.b1.b1.s32.xor.popc    { %r44731, %r44732, %r44733, %r44734 },    { %r86038, %r86038, %r86038, %r86038 },    { %r86040, %r86040 },            { %r44731, %r44732, %r44733, %r44734 }; 
	// end inline asm
	// begin inline asm
	mma.sync.aligned.m16n8k256.row.col.s32.b1.b1.s32.xor.popc    { %r44745, %r44746, %r44747, %r44748 },    { %r86038, %r86038, %r86038, %r86038 },    { %r86040, %r86040 },            { %r44745, %r44746, %r44747, %r44748 }; 
	// end inline asm
	// begin inline asm
	mma.sync.aligned.m16n8k256.row.col.s32.b1.b1.s32.xor.popc    { %r44717, %r44718, %r44719, %r44720 },    { %r86038, %r86038, %r86038, %r86038 },    { %r86040, %r86040 },            { %r44717, %r44718, %r44719, %r44720 }; 
	// end inline asm
	// begin inline asm
	mma.sync.aligned.m16n8k256.row.col.s32.b1.b1.s32.xor.popc    { %r44731, %r44732, %r44733, %r44734 },    { %r86038, %r86038, %r86038, %r86038 },    { %r86040, %r86040 },            { %r44731, %r44732, %r44733, %r44734 }; 
	// end inline asm
	// begin inline asm
	mma.sync.aligned.m16n8k256.row.col.s32.b1.b1.s32.xor.popc    { %r44745, %r44746, %r44747, %r44748 },    { %r86038, %r86038, %r86038, %r86038 },    { %r86040, %r86040 },            { %r44745, %r44746, %r44747, %r44748 }; 
	// end inline asm
	// begin inline asm
	mma.sync.aligned.m16n8k256.row.col.s32.b1.b1.s32.xor.popc    { %r44717, %r44718, %r44719, %r44720 },    { %r86038, %r86038, %r86038, %r86038 },    { %r86040, %r86040 },            { %r44717, %r44718, %r44719, %r44720 }; 
	// end inline asm
	// begin inline asm
	mma.sync.aligned.m16n8k256.row.col.s32.b1.b1.s32.xor.popc    { %r44731, %r44732, %r44733, %r44734 },    { %r86038, %r86038, %r86038, %r86038 },    { %r86040, %r86040 },            { %r44731, %r44732, %r44733, %r44734 }; 
	// end inline asm
	// begin inline asm
	mma.sync.aligned.m16n8k256.row.col.s32.b1.b1.s32.xor.popc    { %r44745, %r44746, %r44747, %r44748 },    { %r86038, %r86038, %r86038, %r86038 },    { %r86040, %r86040 },            { %r44745, %r44746, %r44747, %r44748 }; 
	// end inline asm
	// begin inline asm
	mma.sync.aligned.m16n8k256.row.col.s32.b1.b1.s32.xor.popc    { %r44717, %r44718, %r44719, %r44720 },    { %r86038, %r86038, %r86038, %r86038 },    { %r86040, %r86040 },            { %r44717, %r44718, %r44719, %r44720 }; 
	// end inline asm
	// begin inline asm
	mma.sync.aligned.m16n8k256.row.col.s32.b1.b1.s32.xor.popc    { %r44731, %r44732, %r44733, %r44734 },    { %r86038, %r86038, %r86038, %r86038 },    { %r86040, %r86040 },            { %r44731, %r44732, %r44733, %r44734 }; 
	// end inline asm
	// begin inline asm
	mma.sync.aligned.m16n8k256.row.col.s32.b1.b1.s32.xor.popc    { %r44745, %r44746, %r44747, %r44748 },    { %r86038, %r86038, %r86038, %r86038 },    { %r86040, %r86040 },            { %r44745, %r44746, %r44747, %r44748 }; 
	// end inline asm
	// begin inline asm
	mma.sync.aligned.m16n8k256.row.col.s32.b1.b1.s32.xor.popc    { %r44717, %r44718, %r44719, %r44720 },    { %r86038, %r86038, %r86038, %r86038 },    { %r86040, %r86040 },            { %r44717, %r44718, %r44719, %r44720 }; 
	// end inline asm
	// begin inline asm
	mma.sync.aligned.m16n8k256.row.col.s32.b1.b1.s32.xor.popc    { %r44731, %r44732, %r44733, %r44734 },    { %r86038, %r86038, %r86038, %r86038 },    { %r86040, %r86040 },            { %r44731, %r44732, %r44733, %r44734 }; 
	// end inline asm
	// begin inline asm
	mma.sync.aligned.m16n8k256.row.col.s32.b1.b1.s32.xor.popc    { %r44745, %r44746, %r44747, %r44748 },    { %r86038, %r86038, %r86038, %r86038 },    { %r86040, %r86040 },            { %r44745, %r44746, %r44747, %r44748 }; 
	// end inline asm
	// begin inline asm
	mma.sync.aligned.m16n8k256.row.col.s32.b1.b1.s32.xor.popc    { %r44717, %r44718, %r44719, %r44720 },    { %r86038, %r86038, %r86038, %r86038 },    { %r86040, %r86040 },            { %r44717, %r44718, %r44719, %r44720 }; 
	// end inline asm
	// begin inline asm
	mma.sync.aligned.m16n8k256.row.col.s32.b1.b1.s32.xor.popc    { %r44731, %r44732, %r44733, %r44734 },    { %r86038, %r86038, %r86038, %r86038 },    { %r86040, %r86040 },            { %r44731, %r44732, %r44733, %r44734 }; 
	// end inline asm
	// begin inline asm
	mma.sync.aligned.m16n8k256.row.col.s32.b1.b1.s32.xor.popc    { %r44745, %r44746, %r44747, %r44748 },    { %r86038, %r86038, %r86038, %r86038 },    { %r86040, %r86040 },            { %r44745, %r44746, %r44747, %r44748 }; 
	// end inline asm
	// begin inline asm
	mma.sync.aligned.m16n8k256.row.col.s32.b1.b1.s32.xor.popc    { %r44717, %r44718, %r44719, %r44720 },    { %r86038, %r86038, %r86038, %r86038 },    { %r86040, %r86040 },            { %r44717, %r44718, %r44719, %r44720 }; 
	// end inline asm
	// begin inline asm
	mma.sync.aligned.m16n8k256.row.col.s32.b1.b1.s32.xor.popc    { %r44731, %r44732, %r44733, %r44734 },    { %r86038, %r86038, %r86038, %r86038 },    { %r86040, %r86040 },            { %r44731, %r44732, %r44733, %r44734 }; 
	// end inline asm
	// begin inline asm
	mma.sync.aligned.m16n8k256.row.col.s32.b1.b1.s32.xor.popc    { %r44745, %r44746, %r44747, %r44748 },    { %r86038, %r86038, %r86038, %r86038 },    { %r86040, %r86040 },            { %r44745, %r44746, %r44747, %r44748 }; 
	// end inline asm
	// begin inline asm
	mma.sync.aligned.m16n8k256.row.col.s32.b1.b1.s32.xor.popc    { %r44717, %r44718, %r44719, %r44720 },    { %r86038, %r86038, %r86038, %r86038 },    { %r86040, %r86040 },            { %r44717, %r44718, %r44719, %r44720 }; 
	// end inline asm
	// begin inline asm
	mma.sync.aligned.m16n8k256.row.col.s32.b1.b1.s32.xor.popc    { %r44731, %r44732, %r44733, %r44734 },    { %r86038, %r86038, %r86038, %r86038 },    { %r86040, %r86040 },            { %r44731, %r44732, %r44733, %r44734 }; 
	// end inline asm
	// begin inline asm
	mma.sync.aligned.m16n8k256.row.col.s32.b1.b1.s32.xor.popc    { %r44745, %r44746, %r44747, %r44748 },    { %r86038, %r86038, %r86038, %r86038 },    { %r86040, %r86040 },            { %r44745, %r44746, %r44747, %r44748 }; 
	// end inline asm
	// begin inline asm
	mma.sync.aligned.m16n8k256.row.col.s32.b1.b1.s32.xor.popc    { %r44717, %r44718, %r44719, %r44720 },    { %r86038, %r86038, %r86038, %r86038 },    { %r86040, %r86040 },            { %r44717, %r44718, %r44719, %r44720 }; 
	// end inline asm
	// begin inline asm
	mma.sync.aligned.m16n8k256.row.col.s32.b1.b1.s32.xor.popc    { %r44731, %r44732, %r44733, %r44734 },    { %r86038, %r86038, %r86038, %r86038 },    { %r86040, %r86040 },            { %r44731, %r44732, %r44733, %r44734 }; 
	// end inline asm
	// begin inline asm
	mma.sync.aligned.m16n8k256.row.col.s32.b1.b1.s32.xor.popc    { %r44745, %r44746, %r44747, %r44748 },    { %r86038, %r86038, %r86038, %r86038 },    { %r86040, %r86040 },            { %r44745, %r44746, %r44747, %r44748 }; 
	// end inline asm
	// begin inline asm
	mma.sync.aligned.m16n8k256.row.col.s32.b1.b1.s32.xor.popc    { %r44717, %r44718, %r44719, %r44720 },    { %r86038, %r86038, %r86038, %r86038 },    { %r86040, %r86040 },            { %r44717, %r44718, %r44719, %r44720 }; 
	// end inline asm
	// begin inline asm
	mma.sync.aligned.m16n8k256.row.col.s32.b1.b1.s32.xor.popc    { %r44731, %r44732, %r44733, %r44734 },    { %r86038, %r86038, %r86038, %r86038 },    { %r86040, %r86040 },            { %r44731, %r44732, %r44733, %r44734 }; 
	// end inline asm
	// begin inline asm
	mma.sync.aligned.m16n8k256.row.col.s32.b1.b1.s32.xor.popc    { %r44745, %r44746, %r44747, %r44748 },    { %r86038, %r86038, %r86038, %r86038 },    { %r86040, %r86040 },            { %r44745, %r44746, %r44747, %r44748 }; 
	// end inline asm
	// begin inline asm
	mma.sync.aligned.m16n8k256.row.col.s32.b1.b1.s32.xor.popc    { %r44717, %r44718, %r44719, %r44720 },    { %r86038, %r86038, %r86038, %r86038 },    { %r86040, %r86040 },            { %r44717, %r44718, %r44719, %r44720 }; 
	// end inline asm
	// begin inline asm
	mma.sync.aligned.m16n8k256.row.col.s32.b1.b1.s32.xor.popc    { %r44731, %r44732, %r44733, %r44734 },    { %r86038, %r86038, %r86038, %r86038 },    { %r86040, %r86040 },            { %r44731, %r44732, %r44733, %r44734 }; 
	// end inline asm
	// begin inline asm
	mma.sync.aligned.m16n8k256.row.col.s32.b1.b1.s32.xor.popc    { %r44745, %r44746, %r44747, %r44748 },    { %r86038, %r86038, %r86038, %r86038 },    { %r86040, %r86040 },            { %r44745, %r44746, %r44747, %r44748 }; 
	// end inline asm
	// begin inline asm
	mma.sync.aligned.m16n8k256.row.col.s32.b1.b1.s32.xor.popc    { %r44717, %r44718, %r44719, %r44720 },    { %r86038, %r86038, %r86038, %r86038 },    { %r86040, %r86040 },            { %r44717, %r44718, %r44719, %r44720 }; 
	// end inline asm
	// begin inline asm
	mma.sync.aligned.m16n8k256.row.col.s32.b1.b1.s32.xor.popc    { %r44731, %r44732, %r44733, %r44734 },    { %r86038, %r86038, %r86038, %r86038 },    { %r86040, %r86040 },            { %r44731, %r44732, %r44733, %r44734 }; 
	// end inline asm
	// begin inline asm
	mma.sync.aligned.m16n8k256.row.col.s32.b1.b1.s32.xor.popc    { %r44745, %r44746, %r44747, %r44748 },    { %r86038, %r86038, %r86038, %r86038 },    { %r86040, %r86040 },            { %r44745, %r44746, %r44747, %r44748 }; 
	// end inline asm
	// begin inline asm
	mma.sync.aligned.m16n8k256.row.col.s32.b1.b1.s32.xor.popc    { %r44717, %r44718, %r44719, %r44720 },    { %r86038, %r86038, %r86038, %r86038 },    { %r86040, %r86040 },            { %r44717, %r44718, %r44719, %r44720 }; 
	// end inline asm
	// begin inline asm
	mma.sync.aligned.m16n8k256.row.col.s32.b1.b1.s32.xor.popc    { %r44731, %r44732, %r44733, %r44734 },    { %r86038, %r86038, %r86038, %r86038 },    { %r86040, %r86040 },            { %r44731, %r44732, %r44733, %r44734 }; 
	// end inline asm
	// begin inline asm
	mma.sync.aligned.m16n8k256.row.col.s32.b1.b1.s32.xor.popc    { %r44745, %r44746, %r44747, %r44748 },    { %r86038, %r86038, %r86038, %r86038 },    { %r86040, %r86040 },            { %r44745, %r44746, %r44747, %r44748 }; 
	// end inline asm
	// begin inline asm
	mma.sync.aligned.m16n8k256.row.col.s32.b1.b1.s32.xor.popc    { %r44717, %r44718, %r44719, %r44720 },    { %r86038, %r86038, %r86038, %r86038 },    { %r86040, %r86040 },            { %r44717, %r44718, %r44719, %r44720 }; 
	// end inline asm
	// begin inline asm
	mma.sync.aligned.m16n8k256.row.col.s32.b1.b1.s32.xor.popc    { %r44731, %r44732, %r44733, %r44734 },    { %r86038, %r86038, %r86038, %r86038 },    { %r86040, %r86040 },            { %r44731, %r44732, %r44733, %r44734 }; 
	// end inline asm
	// begin inline asm
	mma.sync.aligned.m16n8k256.row.col.s32.b1.b1.s32.xor.popc    { %r44745, %r44746, %r44747, %r44748 },    { %r86038, %r86038, %r86038, %r86038 },    { %r86040, %r86040 },            { %r44745, %r44746, %r44747, %r44748 }; 
	// end inline asm
	// begin inline asm
	mma.sync.aligned.m16n8k256.row.col.s32.b1.b1.s32.xor.popc    { %r44717, %r44718, %r44719, %r44720 },    { %r86038, %r86038, %r86038, %r86038 },    { %r86040, %r86040 },            { %r44717, %r44718, %r44719, %r44720 }; 
	// end inline asm
	// begin inline asm
	mma.sync.aligned.m16n8k256.row.col.s32.b1.b1.s32.xor.popc    { %r44731, %r44732, %r44733, %r44734 },    { %r86038, %r86038, %r86038, %r86038 },    { %r86040, %r86040 },            { %r44731, %r44732, %r44733, %r44734 }; 
	// end inline asm
	// begin inline asm
	mma.sync.aligned.m16n8k256.row.col.s32.b1.b1.s32.xor.popc    { %r44745, %r44746, %r44747, %r44748 },    { %r86038, %r86038, %r86038, %r86038 },    { %r86040, %r86040 },            { %r44745, %r44746, %r44747, %r44748 }; 
	// end inline asm
	// begin inline asm
	mma.sync.aligned.m16n8k256.row.col.s32.b1.b1.s32.xor.popc    { %r44717, %r44718, %r44719, %r44720 },    { %r86038, %r86038, %r86038, %r86038 },    { %r86040, %r86040 },            { %r44717, %r44718, %r44719, %r44720 }; 
	// end inline asm
	// begin inline asm
	mma.sync.aligned.m16n8k256.row.col.s32.b1.b1.s32.xor.popc    { %r44731, %r44732, %r44733, %r44734 },    { %r86038, %r86038, %r86038, %r86038 },    { %r86040, %r86040 },            { %r44731, %r44732, %r44733, %r44734 }; 
	// end inline asm
	// begin inline asm
	mma.sync.aligned.m16n8k256.row.col.s32.b1.b1.s32.xor.popc    { %r44745, %r44746, %r44747, %r44748 },    { %r86038, %r86038, %r86038, %r86038 },    { %r86040, %r86040 },            { %r44745, %r44746, %r44747, %r44748 }; 
	// end inline asm
	// begin inline asm
	mma.sync.aligned.m16n8k256.row.col.s32.b1.b1.s32.xor.popc    { %r44717, %r44718, %r44719, %r44720 },    { %r86038, %r86038, %r86038, %r86038 },    { %r86040, %r86040 },            { %r44717, %r44718, %r44719, %r44720 }; 
	// end inline asm
	// begin inline asm
	mma.sync.aligned.m16n8k256.row.col.s32.b1.b1.s32.xor.popc    { %r44731, %r44732, %r44733, %r44734 },    { %r86038, %r86038, %r86038, %r86038 },    { %r86040, %r86040 },            { %r44731, %r44732, %r44733, %r44734 }; 
	// end inline asm
	// begin inline asm
	mma.sync.aligned.m16n8k256.row.col.s32.b1.b1.s32.xor.popc    { %r44745, %r44746, %r44747, %r44748 },    { %r86038, %r86038, %r86038, %r86038 },    { %r86040, %r86040 },            { %r44745, %r44746, %r44747, %r44748 }; 
	// end inline asm
	// begin inline asm
	mma.sync.aligned.m16n8k256.row.col.s32.b1.b1.s32.xor.popc    { %r44717, %r44718, %r44719, %r44720 },    { %r86038, %r86038, %r86038, %r86038 },    { %r86040, %r86040 },            { %r44717, %r44718, %r44719, %r44720 }; 
	// end inline asm
	// begin inline asm
	mma.sync.aligned.m16n8k256.row.col.s32.b1.b1.s32.xor.popc    { %r44731, %r44732, %r44733, %r44734 },    { %r86038, %r86038, %r86038, %r86038 },    { %r86040, %r86040 },            { %r44731, %r44732, %r44733, %r44734 }; 
	// end inline asm
	// begin inline asm
	mma.sync.aligned.m16n8k256.row.col.s32.b1.b1.s32.xor.popc    { %r44745, %r44746, %r44747, %r44748 },    { %r86038, %r86038, %r86038, %r86038 },    { %r86040, %r86040 },            { %r44745, %r44746, %r44747, %r44748 }; 
	// end inline asm
	// begin inline asm
	mma.sync.aligned.m16n8k256.row.col.s32.b1.b1.s32.xor.popc    { %r44717, %r44718, %r44719, %r44720 },    { %r86038, %r86038, %r86038, %r86038 },    { %r86040, %r86040 },            { %r44717, %r44718, %r44719, %r44720 }; 
	// end inline asm
	// begin inline asm
	mma.sync.aligned.m16n8k256.row.col.s32.b1.b1.s32.xor.popc    { %r44731, %r44732, %r44733, %r44734 },    { %r86038, %r86038, %r86038, %r86038 },    { %r86040, %r86040 },            { %r44731, %r44732, %r44733, %r44734 }; 
	// end inline asm
	// begin inline asm
	mma.sync.aligned.m16n8k256.row.col.s32.b1.b1.s32.xor.popc    { %r44745, %r44746, %r44747, %r44748 },    { %r86038, %r86038, %r86038, %r86038 },    { %r86040, %r86040 },            { %r44745, %r44746, %r44747, %r44748 }; 
	// end inline asm
	// begin inline asm
	mma.sync.aligned.m16n8k256.row.col.s32.b1.b1.s32.xor.popc    { %r44717, %r44718, %r44719, %r44720 },    { %r86038, %r86038, %r86038, %r86038 },    { %r86040, %r86040 },            { %r44717, %r44718, %r44719, %r44720 }; 
	// end inline asm
	// begin inline asm
	mma.sync.aligned.m16n8k256.row.col.s32.b1.b1.s32.xor.popc    { %r44731, %r44732, %r44733, %r44734 },    { %r86038, %r86038, %r86038, %r86038 },    { %r86040, %r86040 },            { %r44731, %r44732, %r44733, %r44734 }; 
	// end inline asm
	// begin inline asm
	mma.sync.aligned.m16n8k256.row.col.s32.b1.b1.s32.xor.popc    { %r44745, %r44746, %r44747, %r44748 },    { %r86038, %r86038, %r86038, %r86038 },    { %r86040, %r86040 },            { %r44745, %r44746, %r44747, %r44748 }; 
	// end inline asm
	// begin inline asm
	mma.sync.aligned.m16n8k256.row.col.s32.b1.b1.s32.xor.popc    { %r44717, %r44718, %r44719, %r44720 },    { %r86038, %r86038, %r86038, %r86038 },    { %r86040, %r86040 },            { %r44717, %r44718, %r44719, %r44720 }; 
	// end inline asm
	// begin inline asm
	mma.sync.aligned.m16n8k256.row.col.s32.b1.b1.s32.xor.popc    { %r44731, %r44732, %r44733, %r44734 },    { %r86038, %r86038, %r86038, %r86038 },    { %r86040, %r86040 },            { %r44731, %r44732, %r44733, %r44734 }; 
	// end inline asm
	// begin inline asm
	mma.sync.aligned.m16n8k256.row.col.s32.b1.b1.s32.xor.popc    { %r44745, %r44746, %r44747, %r44748 },    { %r86038, %r86038, %r86038, %r86038 },    { %r86040, %r86040 },            { %r44745, %r44746, %r44747, %r44748 }; 
	// end inline asm
	// begin inline asm
	mma.sync.aligned.m16n8k256.row.col.s32.b1.b1.s32.xor.popc    { %r44717, %r44718, %r44719, %r44720 },    { %r86038, %r86038, %r86038, %r86038 },    { %r86040, %r86040 },            { %r44717, %r44718, %r44719, %r44720 }; 
	// end inline asm
	// begin inline asm
	mma.sync.aligned.m16n8k256.row.col.s32.b1.b1.s32.xor.popc    { %r44731, %r44732, %r44733, %r44734 },    { %r86038, %r86038, %r86038, %r86038 },    { %r86040, %r86040 },            { %r44731, %r44732, %r44733, %r44734 }; 
	// end inline asm
	// begin inline asm
	mma.sync.aligned.m16n8k256.row.col.s32.b1.b1.s32.xor.popc    { %r44745, %r44746, %r44747, %r44748 },    { %r86038, %r86038, %r86038, %r86038 },    { %r86040, %r86040 },            { %r44745, %r44746, %r44747, %r44748 }; 
	// end inline asm
	// begin inline asm
	mma.sync.aligned.m16n8k256.row.col.s32.b1.b1.s32.xor.popc    { %r44717, %r44718, %r44719, %r44720 },    { %r86038, %r86038, %r86038, %r86038 },    { %r86040, %r86040 },            { %r44717, %r44718, %r44719, %r44720 }; 
	// end inline asm
	// begin inline asm
	mma.sync.aligned.m16n8k256.row.col.s32.b1.b1.s32.xor.popc    { %r44731, %r44732, %r44733, %r44734 },    { %r86038, %r86038, %r86038, %r86038 },    { %r86040, %r86040 },            { %r44731, %r44732, %r44733, %r44734 }; 
	// end inline asm
	// begin inline asm
	mma.sync.aligned.m16n8k256.row.col.s32.b1.b1.s32.xor.popc    { %r44745, %r44746, %r44747, %r44748 },    { %r86038, %r86038, %r86038, %r86038 },    { %r86040, %r86040 },            { %r44745, %r44746, %r44747, %r44748 }; 
	// end inline asm
	// begin inline asm
	mma.sync.aligned.m16n8k256.row.col.s32.b1.b1.s32.xor.popc    { %r44717, %r44718, %r44719, %r44720 },    { %r86038, %r86038, %r86038, %r86038 },    { %r86040, %r86040 },            { %r44717, %r44718, %r44719, %r44720 }; 
	// end inline asm
	// begin inline asm
	mma.sync.aligned.m16n8k256.row.col.s32.b1.b1.s32.xor.popc    { %r44731, %r44732, %r44733, %r44734 },    { %r86038, %r86038, %r86038, %r86038 },    { %r86040, %r86040 },            { %r44731, %r44732, %r44733, %r44734 }; 
	// end inline asm
	// begin inline asm
	mma.sync.aligned.m16n8k256.row.col.s32.b1.b1.s32.xor.popc    { %r44745, %r44746, %r44747, %r44748 },    { %r86038, %r86038, %r86038, %r86038 },    { %r86040, %r86040 },            { %r44745, %r44746, %r44747, %r44748 }; 
	// end inline asm
	// begin inline asm
	mma.sync.aligned.m16n8k256.row.col.s32.b1.b1.s32.xor.popc    { %r44717, %r44718, %r44719, %r44720 },    { %r86038, %r86038, %r86038, %r86038 },    { %r86040, %r86040 },            { %r44717, %r44718, %r44719, %r44720 }; 
	// end inline asm
	// begin inline asm
	mma.sync.aligned.m16n8k256.row.col.s32.b1.b1.s32.xor.popc    { %r44731, %r44732, %r44733, %r44734 },    { %r86038, %r86038, %r86038, %r86038 },    { %r86040, %r86040 },            { %r44731, %r44732, %r44733, %r44734 }; 
	// end inline asm
	// begin inline asm
	mma.sync.aligned.m16n8k256.row.col.s32.b1.b1.s32.xor.popc    { %r44745, %r44746, %r44747, %r44748 },    { %r86038, %r86038, %r86038, %r86038 },    { %r86040, %r86040 },            { %r44745, %r44746, %r44747, %r44748 }; 
	// end inline asm
	// begin inline asm
	mma.sync.aligned.m16n8k256.row.col.s32.b1.b1.s32.xor.popc    { %r44717, %r44718, %r44719, %r44720 },    { %r86038, %r86038, %r86038, %r86038 },    { %r86040, %r86040 },            { %r44717, %r44718, %r44719, %r44720 }; 
	// end inline asm
	// begin inline asm
	mma.sync.aligned.m16n8k256.row.col.s32.b1.b1.s32.xor.popc    { %r44731, %r44732, %r44733, %r44734 },    { %r86038, %r86038, %r86038, %r86038 },    { %r86040, %r86040 },            { %r44731, %r44732, %r44733, %r44734 }; 
	// end inline asm
	// begin inline asm
	mma.sync.aligned.m16n8k256.row.col.s32.b1.b1.s32.xor.popc    { %r44745, %r44746, %r44747, %r44748 },    { %r86038, %r86038, %r86038, %r86038 },    { %r86040, %r86040 },            { %r44745, %r44746, %r44747, %r44748 }; 
	// end inline asm
	// begin inline asm
	mma.sync.aligned.m16n8k256.row.col.s32.b1.b1.s32.xor.popc    { %r44717, %r44718, %r44719, %r44720 },    { %r86038, %r86038, %r86038, %r86038 },    { %r86040, %r86040 },            { %r44717, %r44718, %r44719, %r44720 }; 
	// end inline asm
	// begin inline asm
	mma.sync.aligned.m16n8k256.row.col.s32.b1.b1.s32.xor.popc    { %r44731, %r44732, %r44733, %r44734 },    { %r86038, %r86038, %r86038, %r86038 },    { %r86040, %r86040 },            { %r44731, %r44732, %r44733, %r44734 }; 
	// end inline asm
	// begin inline asm
	mma.sync.aligned.m16n8k256.row.col.s32.b1.b1.s32.xor.popc    { %r44745, %r44746, %r44747, %r44748 },    { %r86038, %r86038, %r86038, %r86038 },    { %r86040, %r86040 },            { %r44745, %r44746, %r44747, %r44748 }; 
	// end inline asm
	// begin inline asm
	mma.sync.aligned.m16n8k256.row.col.s32.b1.b1.s32.xor.popc    { %r44717, %r44718, %r44719, %r44720 },    { %r86038, %r86038, %r86038, %r86038 },    { %r86040, %r86040 },            { %r44717, %r44718, %r44719, %r44720 }; 
	// end inline asm
	// begin inline asm
	mma.sync.aligned.m16n8k256.row.col.s32.b1.b1.s32.xor.popc    { %r44731, %r44732, %r44733, %r44734 },    { %r86038, %r86038, %r86038, %r86038 },    { %r86040, %r86040 },            { %r44731, %r44732, %r44733, %r44734 }; 
	// end inline asm
	// begin inline asm
	mma.sync.aligned.m16n8k256.row.col.s32.b1.b1.s32.xor.popc    { %r44745, %r44746, %r44747, %r44748 },    { %r86038, %r86038, %r86038, %r86038 },    { %r86040, %r86040 },            { %r44745, %r44746, %r44747, %r44748 }; 
	// end inline asm
	// begin inline asm
	mma.sync.aligned.m16n8k256.row.col.s32.b1.b1.s32.xor.popc    { %r44717, %r44718, %r44719, %r44720 },    { %r86038, %r86038, %r86038, %r86038 },    { %r86040, %r86040 },            { %r44717, %r44718, %r44719, %r44720 }; 
	// end inline asm
	// begin inline asm
	mma.sync.aligned.m16n8k256.row.col.s32.b1.b1.s32.xor.popc    { %r44731, %r44732, %r44733, %r44734 },    { %r86038, %r86038, %r86038, %r86038 },    { %r86040, %r86040 },            { %r44731, %r44732, %r44733, %r44734 }; 
	// end inline asm
	// begin inline asm
	mma.sync.aligned.m16n8k256.row.col.s32.b1.b1.s32.xor.popc    { %r44745, %r44746, %r44747, %r44748 },    { %r86038, %r86038, %r86038, %r86038 },    { %r86040, %r86040 },            { %r44745, %r44746, %r44747, %r44748 }; 
	// end inline asm
	// begin inline asm
	mma.sync.aligned.m16n8k256.row.col.s32.b1.b1.s32.xor.popc    { %r44717, %r44718, %r44719, %r44720 },    { %r86038, %r86038, %r86038, %r86038 },    { %r86040, %r86040 },            { %r44717, %r44718, %r44719, %r44720 }; 
	// end inline asm
	// begin inline asm
	mma.sync.aligned.m16n8k256.row.col.s32.b1.b1.s32.xor.popc    { %r44731, %r44732, %r44733, %r44734 },    { %r86038, %r86038, %r86038, %r86038 },    { %r86040, %r86040 },            { %r44731, %r44732, %r44733, %r44734 }; 
	// end inline asm
	// begin inline asm
	mma.sync.aligned.m16n8k256.row.col.s32.b1.b1.s32.xor.popc    { %r44745, %r44746, %r44747, %r44748 },    { %r86038, %r86038, %r86038, %r86038 },    { %r86040, %r86040 },            { %r44745, %r44746, %r44747, %r44748 }; 
	// end inline asm
	// begin inline asm
	mma.sync.aligned.m16n8k256.row.col.s32.b1.b1.s32.xor.popc    { %r44717, %r44718, %r44719, %r44720 },    { %r86038, %r86038, %r86038, %r86038 },    { %r86040, %r86040 },            { %r44717, %r44718, %r44719, %r44720 }; 
	// end inline asm
	// begin inline asm
	mma.sync.aligned.m16n8k256.row.col.s32.b1.b1.s32.xor.popc    { %r44731, %r44732, %r44733, %r44734 },    { %r86038, %r86038, %r86038, %r86038 },    { %r86040, %r86040 },            { %r44731, %r44732, %r44733, %r44734 }; 
	// end inline asm
	// begin inline asm
	mma.sync.aligned.m16n8k256.row.col.s32.b1.b1.s32.xor.popc    { %r44745, %r44746, %r44747, %r44748 },    { %r86038, %r86038, %r86038, %r86038 },    { %r86040, %r86040 },            { %r44745, %r44746, %r44747, %r44748 }; 
	// end inline asm
	// begin inline asm
	mma.sync.aligned.m16n8k256.row.col.s32.b1.b1.s32.xor.popc    { %r44717, %r44718, %r44719, %r44720 },    { %r86038, %r86038, %r86038, %r86038 },    { %r86040, %r86040 },            { %r44717, %r44718, %r44719, %r44720 }; 
	// end inline asm
	// begin inline asm
	mma.sync.aligned.m16n8k256.row.col.s32.b1.b1.s32.xor.popc    { %r44731, %r44732, %r44733, %r44734 },    { %r86038, %r86038, %r86038, %r86038 },    { %r86040, %r86040 },            { %r44731, %r44732, %r44733, %r44734 }; 
	// end inline asm
	// begin inline asm
	mma.sync.aligned.m16n8k256.row.col.s32.b1.b1.s32.xor.popc    { %r44745, %r44746, %r44747, %r44748 },    { %r86038, %r86038, %r86038, %r86038 },    { %r86040, %r86040 },            { %r44745, %r44746, %r44747, %r44748 }; 
	// end inline asm
	// begin inline asm
	mma.sync.aligned.m16n8k256.row.col.s32.b1.b1.s32.xor.popc    { %r44717, %r44718, %r44719, %r44720 },    { %r86038, %r86038, %r86038, %r86038 },    { %r86040, %r86040 },            { %r44717, %r44718, %r44719, %r44720 }; 
	// end inline asm
	// begin inline asm
	mma.sync.aligned.m16n8k256.row.col.s32.b1.b1.s32.xor.popc    { %r44731, %r44732, %r44733, %r44734 },    { %r86038, %r86038, %r86038, %r86038 },    { %r86040, %r86040 },            { %r44731, %r44732, %r44733, %r44734 }; 
	// end inline asm
	// begin inline asm
	mma.sync.aligned.m16n8k256.row.col.s32.b1.b1.s32.xor.popc    { %r44745, %r44746, %r44747, %r44748 },    { %r86038, %r86038, %r86038, %r86038 },    { %r86040, %r86040 },            { %r44745, %r44746, %r44747, %r44748 }; 
	// end inline asm
	// begin inline asm
	mma.sync.aligned.m16n8k256.row.col.s32.b1.b1.s32.xor.popc    { %r44717, %r44718, %r44719, %r44720 },    { %r86038, %r86038, %r86038, %r86038 },    { %r86040, %r86040 },            { %r44717, %r44718, %r44719, %r44720 }; 
	// end inline asm
	// begin inline asm
	mma.sync.aligned.m16n8k256.row.col.s32.b1.b1.s32.xor.popc    { %r44731, %r44732, %r44733, %r44734 },    { %r86038, %r86038, %r86038, %r86038 },    { %r86040, %r86040 },            { %r44731, %r44732, %r44733, %r44734 }; 
	// end inline asm
	// begin inline asm
	mma.sync.aligned.m16n8k256.row.col.s32.b1.b1.s32.xor.popc    { %r44745, %r44746, %r44747, %r44748 },    { %r86038, %r86038, %r86038, %r86038 },    { %r86040, %r86040 },            { %r44745, %r44746, %r44747, %r44748 }; 
	// end inline asm
	// begin inline asm
	mma.sync.aligned.m16n8k256.row.col.s32.b1.b1.s32.xor.popc    { %r44717, %r44718, %r44719, %r44720 },    { %r86038, %r86038, %r86038, %r86038 },    { %r86040, %r86040 },            { %r44717, %r44718, %r44719, %r44720 }; 
	// end inline asm
	// begin inline asm
	mma.sync.aligned.m16n8k256.row.col.s32.b1.b1.s32.xor.popc    { %r44731, %r44732, %r44733, %r44734 },    { %r86038, %r86038, %r86038, %r86038 },    { %r86040, %r86040 },            { %r44731, %r44732, %r44733, %r44734 }; 
	// end inline asm
	// begin inline asm
	mma.sync.aligned.m16n8k256.row.col.s32.b1.b1.s32.xor.popc    { %r44745, %r44746, %r44747, %r44748 },    { %r86038, %r86038, %r86038, %r86038 },    { %r86040, %r86040 },            { %r44745, %r44746, %r44747, %r44748 }; 
	// end inline asm
	// begin inline asm
	mma.sync.aligned.m16n8k256.row.col.s32.b1.b1.s32.xor.popc    { %r44717, %r44718, %r44719, %r44720 },    { %r86038, %r86038, %r86038, %r86038 },    { %r86040, %r86040 },            { %r44717, %r44718, %r44719, %r44720 }; 
	// end inline asm
	// begin inline asm
	mma.sync.aligned.m16n8k256.row.col.s32.b1.b1.s32.xor.popc    { %r44731, %r44732, %r44733, %r44734 },    { %r86038, %r86038, %r86038, %r86038 },    { %r86040, %r86040 },            { %r44731, %r44732, %r44733, %r44734 }; 
	// end inline asm
	// begin inline asm
	mma.sync.aligned.m16n8k256.row.col.s32.b1.b1.s32.xor.popc    { %r44745, %r44746, %r44747, %r44748 },    { %r86038, %r86038, %r86038, %r86038 },    { %r86040, %r86040 },            { %r44745, %r44746, %r44747, %r44748 }; 
	// end inline asm
	// begin inline asm
	mma.sync.aligned.m16n8k256.row.col.s32.b1.b1.s32.xor.popc    { %r44717, %r44718, %r44719, %r44720 },    { %r86038, %r86038, %r86038, %r86038 },    { %r86040, %r86040 },            { %r44717, %r44718, %r44719, %r44720 }; 
	// end inline asm
	// begin inline asm
	mma.sync.aligned.m16n8k256.row.col.s32.b1.b1.s32.xor.popc    { %r44731, %r44732, %r44733, %r44734 },    { %r86038, %r86038, %r86038, %r86038 },    { %r86040, %r86040 },            { %r44731, %r44732, %r44733, %r44734 }; 
	// end inline asm
	// begin inline asm
	mma.sync.aligned.m16n8k256.row.col.s32.b1.b1.s32.xor.popc    { %r44745, %r44746, %r44747, %r44748 },    { %r86038, %r86038, %r86038, %r86038 },    { %r86040, %r86040 },            { %r44745, %r44746, %r44747, %r44748 }; 
	// end inline asm
	// begin inline asm
	mma.sync.aligned.m16n8k256.row.col.s32.b1.b1.s32.xor.popc    { %r44717, %r44718, %r44719, %r44720 },    { %r86038, %r86038, %r86038, %r86038 },    { %r86040, %r86040 },            { %r44717, %r44718, %r44719, %r44720 }; 
	// end inline asm
	// begin inline asm
	mma.sync.aligned.m16n8k256.row.col.s32.b1.b1.s32.xor.popc    { %r44731, %r44732, %r44733, %r44734 },    { %r86038, %r86038, %r86038, %r86038 },    { %r86040, %r86040 },            { %r44731, %r44732, %r44733, %r44734 }; 
	// end inline asm
	// begin inline asm
	mma.sync.aligned.m16n8k256.row.col.s32.b1.b1.s32.xor.popc    { %r44745, %r44746, %r44747, %r44748 },    { %r86038, %r86038, %r86038, %r86038 },    { %r86040, %r86040 },            { %r44745, %r44746, %r44747, %r44748 }; 
	// end inline asm
	// begin inline asm
	mma.sync.aligned.m16n8k256.row.col.s32.b1.b1.s32.xor.popc    { %r44717, %r44718, %r44719, %r44720 },    { %r86038, %r86038, %r86038, %r86038 },    { %r86040, %r86040 },            { %r44717, %r44718, %r44719, %r44720 }; 
	// end inline asm
	// begin inline asm
	mma.sync.aligned.m16n8k256.row.col.s32.b1.b1.s32.xor.popc    { %r44731, %r44732, %r44733, %r44734 },    { %r86038, %r86038, %r86038, %r86038 },    { %r86040, %r86040 },            { %r44731, %r44732, %r44733, %r44734 }; 
	// end inline asm
	// begin inline asm
	mma.sync.aligned.m16n8k256.row.col.s32.b1.b1.s32.xor.popc    { %r44745, %r44746, %r44747, %r44748 },    { %r86038, %r86038, %r86038, %r86038 },    { %r86040, %r86040 },            { %r44745, %r44746, %r44747, %r44748 }; 
	// end inline asm
	// begin inline asm
	mma.sync.aligned.m16n8k256.row.col.s32.b1.b1.s32.xor.popc    { %r44717, %r44718, %r44719, %r44720 },    { %r86038, %r86038, %r86038, %r86038 },    { %r86040, %r86040 },            { %r44717, %r44718, %r44719, %r44720 }; 
	// end inline asm
	// begin inline asm
	mma.sync.aligned.m16n8k256.row.col.s32.b1.b1.s32.xor.popc    { %r44731, %r44732, %r44733, %r44734 },    { %r86038, %r86038, %r86038, %r86038 },    { %r86040, %r86040 },            { %r44731, %r44732, %r44733, %r44734 }; 
	// end inline asm
	// begin inline asm
	mma.sync.aligned.m16n8k256.row.col.s32.b1.b1.s32.xor.popc    { %r44745, %r44746, %r44747, %r44748 },    { %r86038, %r86038, %r86038, %r86038 },    { %r86040, %r86040 },            { %r44745, %r44746, %r44747, %r44748 }; 
	// end inline asm
	// begin inline asm
	mma.sync.aligned.m16n8k256.row.col.s32.b1.b1.s32.xor.popc    { %r44717, %r44718, %r44719, %r44720 },    { %r86038, %r86038, %r86038, %r86038 },    { %r86040, %r86040 },            { %r44717, %r44718, %r44719, %r44720 }; 
	// end inline asm
	// begin inline asm
	mma.sync.aligned.m16n8k256.row.col.s32.b1.b1.s32.xor.popc    { %r44731, %r44732, %r44733, %r44734 },    { %r86038, %r86038, %r86038, %r86038 },    { %r86040, %r86040 },            { %r44731, %r44732, %r44733, %r44734 }; 
	// end inline asm
	// begin inline asm
	mma.sync.aligned.m16n8k256.row.col.s32.b1.b1.s32.xor.popc    { %r44745, %r44746, %r44747, %r44748 },    { %r86038, %r86038, %r86038, %r86038 },    { %r86040, %r86040 },            { %r44745, %r44746, %r44747, %r44748 }; 
	// end inline asm
	// begin inline asm
	mma.sync.aligned.m16n8k256.row.col.s32.b1.b1.s32.xor.popc    { %r44717, %r44718, %r44719, %r44720 },    { %r86038, %r86038, %r86038, %r86038 },    { %r86040, %r86040 },            { %r44717, %r44718, %r44719, %r44720 }; 
	// end inline asm
	// begin inline asm
	mma.sync.aligned.m16n8k256.row.col.s32.b1.b1.s32.xor.popc    { %r44731, %r44732, %r44733, %r44734 },    { %r86038, %r86038, %r86038, %r86038 },    { %r86040, %r86040 },            { %r44731, %r44732, %r44733, %r44734 }; 
	// end inline asm
	// begin inline asm
	mma.sync.aligned.m16n8k256.row.col.s32.b1.b1.s32.xor.popc    { %r44745, %r44746, %r44747, %r44748 },    { %r86038, %r86038, %r86038, %r86038 },    { %r86040, %r86040 },            { %r44745, %r44746, %r44747, %r44748 }; 
	// end inline asm
	// begin inline asm
	mma.sync.aligned.m16n8k256.row.col.s32.b1.b1.s32.xor.popc    { %r44717, %r44718, %r44719, %r44720 },    { %r86038, %r86038, %r86038, %r86038 },    { %r86040, %r86040 },            { %r44717, %r44718, %r44719, %r44720 }; 
	// end inline asm
	// begin inline asm
	mma.sync.aligned.m16n8k256.row.col.s32.b1.b1.s32.xor.popc    { %r44731, %r44732, %r44733, %r44734 },    { %r86038, %r86038, %r86038, %r86038 },    { %r86040, %r86040 },            { %r44731, %r44732, %r44733, %r44734 }; 
	// end inline asm
	// begin inline asm
	mma.sync.aligned.m16n8k256.row.col.s32.b1.b1.s32.xor.popc    { %r44745, %r44746, %r44747, %r44748 },    { %r86038, %r86038, %r86038, %r86038 },    { %r86040, %r86040 },            { %r44745, %r44746, %r44747, %r44748 }; 
	// end inline asm
	// begin inline asm
	mma.sync.aligned.m16n8k256.row.col.s32.b1.b1.s32.xor.popc    { %r44717, %r44718, %r44719, %r44720 },    { %r86038, %r86038, %r86038, %r86038 },    { %r86040, %r86040 },            { %r44717, %r44718, %r44719, %r44720 }; 
	// end inline asm
	// begin inline asm
	mma.sync.aligned.m16n8k256.row.col.s32.b1.b1.s32.xor.popc    { %r44731, %r44732, %r44733, %r44734 },    { %r86038, %r86038, %r86038, %r86038 },    { %r86040, %r86040 },            { %r44731, %r44732, %r44733, %r44734 }; 
	// end inline asm
	// begin inline asm
	mma.sync.aligned.m16n8k256.row.col.s32.b1.b1.s32.xor.popc    { %r44745, %r44746, %r44747, %r44748 },    { %r86038, %r86038, %r86038, %r86038 },    { %r86040, %r86040 },            { %r44745, %r44746, %r44747, %r44748 }; 
	// end inline asm
	// begin inline asm
	mma.sync.aligned.m16n8k256.row.col.s32.b1.b1.s32.xor.popc    { %r44717, %r44718, %r44719, %r44720 },    { %r86038, %r86038, %r86038, %r86038 },    { %r86040, %r86040 },            { %r44717, %r44718, %r44719, %r44720 }; 
	// end inline asm
	// begin inline asm
	mma.sync.aligned.m16n8k256.row.col.s32.b1.b1.s32.xor.popc    { %r44731, %r44732, %r44733, %r44734 },    { %r86038, %r86038, %r86038, %r86038 },    { %r86040, %r86040 },            { %r44731, %r44732, %r44733, %r44734 }; 
	// end inline asm
	// begin inline asm
	mma.sync.aligned.m16n8k256.row.col.s32.b1.b1.s32.xor.popc    { %r44745, %r44746, %r44747, %r44748 },    { %r86038, %r86038, %r86038, %r86038 },    { %r86040, %r86040 },            { %r44745, %r44746, %r44747, %r44748 }; 
	// end inline asm
	// begin inline asm
	mma.sync.aligned.m16n8k256.row.col.s32.b1.b1.s32.xor.popc    { %r44717, %r44718, %r44719, %r44720 },    { %r86038, %r86038, %r86038, %r86038 },    { %r86040, %r86040 },            { %r44717, %r44718, %r44719, %r44720 }; 
	// end inline asm
	// begin inline asm
	mma.sync.aligned.m16n8k256.row.col.s32.b1.b1.s32.xor.popc    { %r44731, %r44732, %r44733, %r44734 },    { %r86038, %r86038, %r86038, %r86038 },    { %r86040, %r86040 },            { %r44731, %r44732, %r44733, %r44734 }; 
	// end inline asm
	// begin inline asm
	mma.sync.aligned.m16n8k256.row.col.s32.b1.b1.s32.xor.popc    { %r44745, %r44746, %r44747, %r44748 },    { %r86038, %r86038, %r86038, %r86038 },    { %r86040, %r86040 },            { %r44745, %r44746, %r44747, %r44748 }; 
	// end inline asm
	// begin inline asm
	mma.sync.aligned.m16n8k256.row.col.s32.b1.b1.s32.xor.popc    { %r44717, %r44718, %r44719, %r44720 },    { %r86038, %r86038, %r86038, %r86038 },    { %r86040, %r86040 },            { %r44717, %r44718, %r44719, %r44720 }; 
	// end inline asm
	// begin inline asm
	mma.sync.aligned.m16n8k256.row.col.s32.b1.b1.s32.xor.popc    { %r44731, %r44732, %r44733, %r44734 },    { %r86038, %r86038, %r86038, %r86038 },    { %r86040, %r86040 },            { %r44731, %r44732, %r44733, %r44734 }; 
	// end inline asm
	// begin inline asm
	mma.sync.aligned.m16n8k256.row.col.s32.b1.b1.s32.xor.popc    { %r44745, %r44746, %r44747, %r44748 },    { %r86038, %r86038, %r86038, %r86038 },    { %r86040, %r86040 },            { %r44745, %r44746, %r44747, %r44748 }; 
	// end inline asm
	// begin inline asm
	mma.sync.aligned.m16n8k256.row.col.s32.b1.b1.s32.xor.popc    { %r44717, %r44718, %r44719, %r44720 },    { %r86038, %r86038, %r86038, %r86038 },    { %r86040, %r86040 },            { %r44717, %r44718, %r44719, %r44720 }; 
	// end inline asm
	// begin inline asm
	mma.sync.aligned.m16n8k256.row.col.s32.b1.b1.s32.xor.popc    { %r44731, %r44732, %r44733, %r44734 },    { %r86038, %r86038, %r86038, %r86038 },    { %r86040, %r86040 },            { %r44731, %r44732, %r44733, %r44734 }; 
	// end inline asm
	// begin inline asm
	mma.sync.aligned.m16n8k256.row.col.s32.b1.b1.s32.xor.popc    { %r44745, %r44746, %r44747, %r44748 },    { %r86038, %r86038, %r86038, %r86038 },    { %r86040, %r86040 },            { %r44745, %r44746, %r44747, %r44748 }; 
	// end inline asm
	// begin inline asm
	mma.sync.aligned.m16n8k256.row.col.s32.b1.b1.s32.xor.popc    { %r44717, %r44718, %r44719, %r44720 },    { %r86038, %r86038, %r86038, %r86038 },    { %r86040, %r86040 },            { %r44717, %r44718, %r44719, %r44720 }; 
	// end inline asm
	// begin inline asm
	mma.sync.aligned.m16n8k256.row.col.s32.b1.b1.s32.xor.popc    { %r44731, %r44732, %r44733, %r44734 },    { %r86038, %r86038, %r86038, %r86038 },    { %r86040, %r86040 },            { %r44731, %r44732, %r44733, %r44734 }; 
	// end inline asm
	// begin inline asm
	mma.sync.aligned.m16n8k256.row.col.s32.b1.b1.s32.xor.popc    { %r44745, %r44746, %r44747, %r44748 },    { %r86038, %r86038, %r86038, %r86038 },    { %r86040, %r86040 },            { %r44745, %r44746, %r44747, %r44748 }; 
	// end inline asm
	// begin inline asm
	mma.sync.aligned.m16n8k256.row.col.s32.b1.b1.s32.xor.popc    { %r44717, %r44718, %r44719, %r44720 },    { %r86038, %r86038, %r86038, %r86038 },    { %r86040, %r86040 },            { %r44717, %r44718, %r44719, %r44720 }; 
	// end inline asm
	// begin inline asm
	mma.sync.aligned.m16n8k256.row.col.s32.b1.b1.s32.xor.popc    { %r44731, %r44732, %r44733, %r44734 },    { %r86038, %r86038, %r86038, %r86038 },    { %r86040, %r86040 },            { %r44731, %r44732, %r44733, %r44734 }; 
	// end inline asm
	// begin inline asm
	mma.sync.aligned.m16n8k256.row.col.s32.b1.b1.s32.xor.popc    { %r44745, %r44746, %r44747, %r44748 },    { %r86038, %r86038, %r86038, %r86038 },    { %r86040, %r86040 },            { %r44745, %r44746, %r44747, %r44748 }; 
	// end inline asm
	// begin inline asm
	mma.sync.aligned.m16n8k256.row.col.s32.b1.b1.s32.xor.popc    { %r44717, %r44718, %r44719, %r44720 },    { %r86038, %r86038, %r86038, %r86038 },    { %r86040, %r86040 },            { %r44717, %r44718, %r44719, %r44720 }; 
	// end inline asm
	// begin inline asm
	mma.sync.aligned.m16n8k256.row.col.s32.b1.b1.s32.xor.popc    { %r44731, %r44732, %r44733, %r44734 },    { %r86038, %r86038, %r86038, %r86038 },    { %r86040, %r86040 },            { %r44731, %r44732, %r44733, %r44734 }; 
	// end inline asm
	// begin inline asm
	mma.sync.aligned.m16n8k256.row.col.s32.b1.b1.s32.xor.popc    { %r44745, %r44746, %r44747, %r44748 },    { %r86038, %r86038, %r86038, %r86038 },    { %r86040, %r86040 },            { %r44745, %r44746, %r44747, %r44748 }; 
	// end inline asm
	// begin inline asm
	mma.sync.aligned.m16n8k256.row.col.s32.b1.b1.s32.xor.popc    { %r44717, %r44718, %r44719, %r44720 },    { %r86038, %r86038, %r86038, %r86038 },    { %r86040, %r86040 },            { %r44717, %r44718, %r44719, %r44720 }; 
	// end inline asm
	// begin inline asm
	mma.sync.aligned.m16n8k256.row.col.s32.b1.b1.s32.xor.popc    { %r44731, %r44732, %r44733, %r44734 },    { %r86038, %r86038, %r86038, %r86038 },    { %r86040, %r86040 },            { %r44731, %r44732, %r44733, %r44734 }; 
	// end inline asm
	// begin inline asm
	mma.sync.aligned.m16n8k256.row.col.s32.b1.b1.s32.xor.popc    { %r44745, %r44746, %r44747, %r44748 },    { %r86038, %r86038, %r86038, %r86038 },    { %r86040, %r86040 },            { %r44745, %r44746, %r44747, %r44748 }; 
	// end inline asm
	// begin inline asm
	mma.sync.aligned.m16n8k256.row.col.s32.b1.b1.s32.xor.popc    { %r44717, %r44718, %r44719, %r44720 },    { %r86038, %r86038, %r86038, %r86038 },    { %r86040, %r86040 },            { %r44717, %r44718, %r44719, %r44720 }; 
	// end inline asm
	// begin inline asm
	mma.sync.aligned.m16n8k256.row.col.s32.b1.b1.s32.xor.popc    { %r44731, %r44732, %r44733, %r44734 },    { %r86038, %r86038, %r86038, %r86038 },    { %r86040, %r86040 },            { %r44731, %r44732, %r44733, %r44734 }; 
	// end inline asm
	// begin inline asm
	mma.sync.aligned.m16n8k256.row.col.s32.b1.b1.s32.xor.popc    { %r44745, %r44746, %r44747, %r44748 },    { %r86038, %r86038, %r86038, %r86038 },    { %r86040, %r86040 },            { %r44745, %r44746, %r44747, %r44748 }; 
	// end inline asm
	// begin inline asm
	mma.sync.aligned.m16n8k256.row.col.s32.b1.b1.s32.xor.popc    { %r44717, %r44718, %r44719, %r44720 },    { %r86038, %r86038, %r86038, %r86038 },    { %r86040, %r86040 },            { %r44717, %r44718, %r44719, %r44720 }; 
	// end inline asm
	// begin inline asm
	mma.sync.aligned.m16n8k256.row.col.s32.b1.b1.s32.xor.popc    { %r44731, %r44732, %r44733, %r44734 },    { %r86038, %r86038, %r86038, %r86038 },    { %r86040, %r86040 },            { %r44731, %r44732, %r44733, %r44734 }; 
	// end inline asm
	// begin inline asm
	mma.sync.aligned.m16n8k256.row.col.s32.b1.b1.s32.xor.popc    { %r44745, %r44746, %r44747, %r44748 },    { %r86038, %r86038, %r86038, %r86038 },    { %r86040, %r86040 },            { %r44745, %r44746, %r44747, %r44748 }; 
	// end inline asm
	// begin inline asm
	mma.sync.aligned.m16n8k256.row.col.s32.b1.b1.s32.xor.popc    { %r44717, %r44718, %r44719, %r44720 },    { %r86038, %r86038, %r86038, %r86038 },    { %r86040, %r86040 },            { %r44717, %r44718, %r44719, %r44720 }; 
	// end inline asm
	// begin inline asm
	mma.sync.aligned.m16n8k256.row.col.s32.b1.b1.s32.xor.popc    { %r44731, %r44732, %r44733, %r44734 },    { %r86038, %r86038, %r86038, %r86038 },    { %r86040, %r86040 },            { %r44731, %r44732, %r44733, %r44734 }; 
	// end inline asm
	// begin inline asm
	mma.sync.aligned.m16n8k256.row.col.s32.b1.b1.s32.xor.popc    { %r44745, %r44746, %r44747, %r44748 },    { %r86038, %r86038, %r86038, %r86038 },    { %r86040, %r86040 },            { %r44745, %r44746, %r44747, %r44748 }; 
	// end inline asm
	// begin inline asm
	mma.sync.aligned.m16n8k256.row.col.s32.b1.b1.s32.xor.popc    { %r44717, %r44718, %r44719, %r44720 },    { %r86038, %r86038, %r86038, %r86038 },    { %r86040, %r86040 },            { %r44717, %r44718, %r44719, %r44720 }; 
	// end inline asm
	// begin inline asm
	mma.sync.aligned.m16n8k256.row.col.s32.b1.b1.s32.xor.popc    { %r44731, %r44732, %r44733, %r44734 },    { %r86038, %r86038, %r86038, %r86038 },    { %r86040, %r86040 },            { %r44731, %r44732, %r44733, %r44734 }; 
	// end inline asm
	// begin inline asm
	mma.sync.aligned.m16n8k256.row.col.s32.b1.b1.s32.xor.popc    { %r44745, %r44746, %r44747, %r44748 },    { %r86038, %r86038, %r86038, %r86038 },    { %r86040, %r86040 },            { %r44745, %r44746, %r44747, %r44748 }; 
	// end inline asm
	// begin inline asm
	mma.sync.aligned.m16n8k256.row.col.s32.b1.b1.s32.xor.popc    { %r44717, %r44718, %r44719, %r44720 },    { %r86038, %r86038, %r86038, %r86038 },    { %r86040, %r86040 },            { %r44717, %r44718, %r44719, %r44720 }; 
	// end inline asm
	// begin inline asm
	mma.sync.aligned.m16n8k256.row.col.s32.b1.b1.s32.xor.popc    { %r44731, %r44732, %r44733, %r44734 },    { %r86038, %r86038, %r86038, %r86038 },    { %r86040, %r86040 },            { %r44731, %r44732, %r44733, %r44734 }; 
	// end inline asm
	// begin inline asm
	mma.sync.aligned.m16n8k256.row.col.s32.b1.b1.s32.xor.popc    { %r44745, %r44746, %r44747, %r44748 },    { %r86038, %r86038, %r86038, %r86038 },    { %r86040, %r86040 },            { %r44745, %r44746, %r44747, %r44748 }; 
	// end inline asm
	// begin inline asm
	mma.sync.aligned.m16n8k256.row.col.s32.b1.b1.s32.xor.popc    { %r44717, %r44718, %r44719, %r44720 },    { %r86038, %r86038, %r86038, %r86038 },    { %r86040, %r86040 },            { %r44717, %r44718, %r44719, %r44720 }; 
	// end inline asm
	// begin inline asm
	mma.sync.aligned.m16n8k256.row.col.s32.b1.b1.s32.xor.popc    { %r44731, %r44732, %r44733, %r44734 },    { %r86038, %r86038, %r86038, %r86038 },    { %r86040, %r86040 },            { %r44731, %r44732, %r44733, %r44734 }; 
	// end inline asm
	// begin inline asm
	mma.sync.aligned.m16n8k256.row.col.s32.b1.b1.s32.xor.popc    { %r44745, %r44746, %r44747, %r44748 },    { %r86038, %r86038, %r86038, %r86038 },    { %r86040, %r86040 },            { %r44745, %r44746, %r44747, %r44748 }; 
	// end inline asm
	// begin inline asm
	mma.sync.aligned.m16n8k256.row.col.s32.b1.b1.s32.xor.popc    { %r44717, %r44718, %r44719, %r44720 },    { %r86038, %r86038, %r86038, %r86038 },    { %r86040, %r86040 },            { %r44717, %r44718, %r44719, %r44720 }; 
	// end inline asm
	// begin inline asm
	mma.sync.aligned.m16n8k256.row.col.s32.b1.b1.s32.xor.popc    { %r44731, %r44732, %r44733, %r44734 },    { %r86038, %r86038, %r86038, %r86038 },    { %r86040, %r86040 },            { %r44731, %r44732, %r44733, %r44734 }; 
	// end inline asm
	// begin inline asm
	mma.sync.aligned.m16n8k256.row.col.s32.b1.b1.s32.xor.popc    { %r44745, %r44746, %r44747, %r44748 },    { %r86038, %r86038, %r86038, %r86038 },    { %r86040, %r86040 },            { %r44745, %r44746, %r44747, %r44748 }; 
	// end inline asm
	// begin inline asm
	mma.sync.aligned.m16n8k256.row.col.s32.b1.b1.s32.xor.popc    { %r44717, %r44718, %r44719, %r44720 },    { %r86038, %r86038, %r86038, %r86038 },    { %r86040, %r86040 },            { %r44717, %r44718, %r44719, %r44720 }; 
	// end inline asm
	// begin inline asm
	mma.sync.aligned.m16n8k256.row.col.s32.b1.b1.s32.xor.popc    { %r44731, %r44732, %r44733, %r44734 },    { %r86038, %r86038, %r86038, %r86038 },    { %r86040, %r86040 },            { %r44731, %r44732, %r44733, %r44734 }; 
	// end inline asm
	// begin inline asm
	mma.sync.aligned.m16n8k256.row.col.s32.b1.b1.s32.xor.popc    { %r44745, %r44746, %r44747, %r44748 },    { %r86038, %r86038, %r86038, %r86038 },    { %r86040, %r86040 },            { %r44745, %r44746, %r44747, %r44748 }; 
	// end inline asm
	// begin inline asm
	mma.sync.aligned.m16n8k256.row.col.s32.b1.b1.s32.xor.popc    { %r44717, %r44718, %r44719, %r44720 },    { %r86038, %r86038, %r86038, %r86038 },    { %r86040, %r86040 },            { %r44717, %r44718, %r44719, %r44720 }; 
	// end inline asm
	// begin inline asm
	mma.sync.aligned.m16n8k256.row.col.s32.b1.b1.s32.xor.popc    { %r44731, %r44732, %r44733, %r44734 },    { %r86038, %r86038, %r86038, %r86038 },    { %r86040, %r86040 },            { %r44731, %r44732, %r44733, %r44734 }; 
	// end inline asm
	// begin inline asm
	mma.sync.aligned.m16n8k256.row.col.s32.b1.b1.s32.xor.popc    { %r44745, %r44746, %r44747, %r44748 },    { %r86038, %r86038, %r86038, %r86038 },    { %r86040, %r86040 },            { %r44745, %r44746, %r44747, %r44748 }; 
	// end inline asm
	// begin inline asm
	mma.sync.aligned.m16n8k256.row.col.s32.b1.b1.s32.xor.popc    { %r44717, %r44718, %r44719, %r44720 },    { %r86038, %r86038, %r86038, %r86038 },    { %r86040, %r86040 },            { %r44717, %r44718, %r44719, %r44720 }; 
	// end inline asm
	// begin inline asm
	mma.sync.aligned.m16n8k256.row.col.s32.b1.b1.s32.xor.popc    { %r44731, %r44732, %r44733, %r44734 },    { %r86038, %r86038, %r86038, %r86038 },    { %r86040, %r86040 },            { %r44731, %r44732, %r44733, %r44734 }; 
	// end inline asm
	// begin inline asm
	mma.sync.aligned.m16n8k256.row.col.s32.b1.b1.s32.xor.popc    { %r44745, %r44746, %r44747, %r44748 },    { %r86038, %r86038, %r86038, %r86038 },    { %r86040, %r86040 },            { %r44745, %r44746, %r44747, %r44748 }; 
	// end inline asm
	// begin inline asm
	mma.sync.aligned.m16n8k256.row.col.s32.b1.b1.s32.xor.popc    { %r44717, %r44718, %r44719, %r44720 },    { %r86038, %r86038, %r86038, %r86038 },    { %r86040, %r86040 },            { %r44717, %r44718, %r44719, %r44720 }; 
	// end inline asm
	// begin inline asm
	mma.sync.aligned.m16n8k256.row.col.s32.b1.b1.s32.xor.popc    { %r44731, %r44732, %r44733, %r44734 },    { %r86038, %r86038, %r86038, %r86038 },    { %r86040, %r86040 },            { %r44731, %r44732, %r44733, %r44734 }; 
	// end inline asm
	// begin inline asm
	mma.sync.aligned.m16n8k256.row.col.s32.b1.b1.s32.xor.popc    { %r44745, %r44746, %r44747, %r44748 },    { %r86038, %r86038, %r86038, %r86038 },    { %r86040, %r86040 },            { %r44745, %r44746, %r44747, %r44748 }; 
	// end inline asm
	// begin inline asm
	mma.sync.aligned.m16n8k256.row.col.s32.b1.b1.s32.xor.popc    { %r44717, %r44718, %r44719, %r44720 },    { %r86038, %r86038, %r86038, %r86038 },    { %r86040, %r86040 },            { %r44717, %r44718, %r44719, %r44720 }; 
	// end inline asm
	// begin inline asm
	mma.sync.aligned.m16n8k256.row.col.s32.b1.b1.s32.xor.popc    { %r44731, %r44732, %r44733, %r44734 },    { %r86038, %r86038, %r86038, %r86038 },    { %r86040, %r86040 },            { %r44731, %r44732, %r44733, %r44734 }; 
	// end inline asm
	// begin inline asm
	mma.sync.aligned.m16n8k256.row.col.s32.b1.b1.s32.xor.popc    { %r44745, %r44746, %r44747, %r44748 },    { %r86038, %r86038, %r86038, %r86038 },    { %r86040, %r86040 },            { %r44745, %r44746, %r44747, %r44748 }; 
	// end inline asm
	// begin inline asm
	mma.sync.aligned.m16n8k256.row.col.s32.b1.b1.s32.xor.popc    { %r44717, %r44718, %r44719, %r44720 },    { %r86038, %r86038, %r86038, %r86038 },    { %r86040, %r86040 },            { %r44717, %r44718, %r44719, %r44720 }; 
	// end inline asm
	// begin inline asm
	mma.sync.aligned.m16n8k256.row.col.s32.b1.b1.s32.xor.popc    { %r44731, %r44732, %r44733, %r44734 },    { %r86038, %r86038, %r86038, %r86038 },    { %r86040, %r86040 },            { %r44731, %r44732, %r44733, %r44734 }; 
	// end inline asm
	// begin inline asm
	mma.sync.aligned.m16n8k256.row.col.s32.b1.b1.s32.xor.popc    { %r44745, %r44746, %r44747, %r44748 },    { %r86038, %r86038, %r86038, %r86038 },    { %r86040, %r86040 },            { %r44745, %r44746, %r44747, %r44748 }; 
	// end inline asm
	// begin inline asm
	mma.sync.aligned.m16n8k256.row.col.s32.b1.b1.s32.xor.popc    { %r44717, %r44718, %r44719, %r44720 },    { %r86038, %r86038, %r86038, %r86038 },    { %r86040, %r86040 },            { %r44717, %r44718, %r44719, %r44720 }; 
	// end inline asm
	// begin inline asm
	mma.sync.aligned.m16n8k256.row.col.s32.b1.b1.s32.xor.popc    { %r44731, %r44732, %r44733, %r44734 },    { %r86038, %r86038, %r86038, %r86038 },    { %r86040, %r86040 },            { %r44731, %r44732, %r44733, %r44734 }; 
	// end inline asm
	// begin inline asm
	mma.sync.aligned.m16n8k256.row.col.s32.b1.b1.s32.xor.popc    { %r44745, %r44746, %r44747, %r44748 },    { %r86038, %r86038, %r86038, %r86038 },    { %r86040, %r86040 },            { %r44745, %r44746, %r44747, %r44748 }; 
	// end inline asm
	// begin inline asm
	mma.sync.aligned.m16n8k256.row.col.s32.b1.b1.s32.xor.popc    { %r44717, %r44718, %r44719, %r44720 },    { %r86038, %r86038, %r86038, %r86038 },    { %r86040, %r86040 },            { %r44717, %r44718, %r44719, %r44720 }; 
	// end inline asm
	// begin inline asm
	mma.sync.aligned.m16n8k256.row.col.s32.b1.b1.s32.xor.popc    { %r44731, %r44732, %r44733, %r44734 },    { %r86038, %r86038, %r86038, %r86038 },    { %r86040, %r86040 },            { %r44731, %r44732, %r44733, %r44734 }; 
	// end inline asm
	// begin inline asm
	mma.sync.aligned.m16n8k256.row.col.s32.b1.b1.s32.xor.popc    { %r44745, %r44746, %r44747, %r44748 },    { %r86038, %r86038, %r86038, %r86038 },    { %r86040, %r86040 },            { %r44745, %r44746, %r44747, %r44748 }; 
	// end inline asm
	// begin inline asm
	mma.sync.aligned.m16n8k256.row.col.s32.b1.b1.s32.xor.popc    { %r44717, %r44718, %r44719, %r44720 },    { %r86038, %r86038, %r86038, %r86038 },    { %r86040, %r86040 },            { %r44717, %r44718, %r44719, %r44720 }; 
	// end inline asm
	// begin inline asm
	mma.sync.aligned.m16n8k256.row.col.s32.b1.b1.s32.xor.popc    { %r44731, %r44732, %r44733, %r44734 },    { %r86038, %r86038, %r86038, %r86038 },    { %r86040, %r86040 },            { %r44731, %r44732, %r44733, %r44734 }; 
	// end inline asm
	// begin inline asm
	mma.sync.aligned.m16n8k256.row.col.s32.b1.b1.s32.xor.popc    { %r44745, %r44746, %r44747, %r44748 },    { %r86038, %r86038, %r86038, %r86038 },    { %r86040, %r86040 },            { %r44745, %r44746, %r44747, %r44748 }; 
	// end inline asm
	// begin inline asm
	mma.sync.aligned.m16n8k256.row.col.s32.b1.b1.s32.xor.popc    { %r44717, %r44718, %r44719, %r44720 },    { %r86038, %r86038, %r86038, %r86038 },    { %r86040, %r86040 },            { %r44717, %r44718, %r44719, %r44720 }; 
	// end inline asm
	// begin inline asm
	mma.sync.aligned.m16n8k256.row.col.s32.b1.b1.s32.xor.popc    { %r44731, %r44732, %r44733, %r44734 },    { %r86038, %r86038, %r86038, %r86038 },    { %r86040, %r86040 },            { %r44731, %r44732, %r44733, %r44734 }; 
	// end inline asm
	// begin inline asm
	mma.sync.aligned.m16n8k256.row.col.s32.b1.b1.s32.xor.popc    { %r44745, %r44746, %r44747, %r44748 },    { %r86038, %r86038, %r86038, %r86038 },    { %r86040, %r86040 },            { %r44745, %r44746, %r44747, %r44748 }; 
	// end inline asm
	// begin inline asm
	mma.sync.aligned.m16n8k256.row.col.s32.b1.b1.s32.xor.popc    { %r44717, %r44718, %r44719, %r44720 },    { %r86038, %r86038, %r86038, %r86038 },    { %r86040, %r86040 },            { %r44717, %r44718, %r44719, %r44720 }; 
	// end inline asm
	// begin inline asm
	mma.sync.aligned.m16n8k256.row.col.s32.b1.b1.s32.xor.popc    { %r44731, %r44732, %r44733, %r44734 },    { %r86038, %r86038, %r86038, %r86038 },    { %r86040, %r86040 },            { %r44731, %r44732, %r44733, %r44734 }; 
	// end inline asm
	// begin inline asm
	mma.sync.aligned.m16n8k256.row.col.s32.b1.b1.s32.xor.popc    { %r44745, %r44746, %r44747, %r44748 },    { %r86038, %r86038, %r86038, %r86038 },    { %r86040, %r86040 },            { %r44745, %r44746, %r44747, %r44748 }; 
	// end inline asm
	// begin inline asm
	mma.sync.aligned.m16n8k256.row.col.s32.b1.b1.s32.xor.popc    { %r44717, %r44718, %r44719, %r44720 },    { %r86038, %r86038, %r86038, %r86038 },    { %r86040, %r86040 },            { %r44717, %r44718, %r44719, %r44720 }; 
	// end inline asm
	// begin inline asm
	mma.sync.aligned.m16n8k256.row.col.s32.b1.b1.s32.xor.popc    { %r44731, %r44732, %r44733, %r44734 },    { %r86038, %r86038, %r86038, %r86038 },    { %r86040, %r86040 },            { %r44731, %r44732, %r44733, %r44734 }; 
	// end inline asm
	// begin inline asm
	mma.sync.aligned.m16n8k256.row.col.s32.b1.b1.s32.xor.popc    { %r44745, %r44746, %r44747, %r44748 },    { %r86038, %r86038, %r86038, %r86038 },    { %r86040, %r86040 },            { %r44745, %r44746, %r44747, %r44748 }; 
	// end inline asm
	// begin inline asm
	mma.sync.aligned.m16n8k256.row.col.s32.b1.b1.s32.xor.popc    { %r44717, %r44718, %r44719, %r44720 },    { %r86038, %r86038, %r86038, %r86038 },    { %r86040, %r86040 },            { %r44717, %r44718, %r44719, %r44720 }; 
	// end inline asm
	// begin inline asm
	mma.sync.aligned.m16n8k256.row.col.s32.b1.b1.s32.xor.popc    { %r44731, %r44732, %r44733, %r44734 },    { %r86038, %r86038, %r86038, %r86038 },    { %r86040, %r86040 },            { %r44731, %r44732, %r44733, %r44734 }; 
	// end inline asm
	// begin inline asm
	mma.sync.aligned.m16n8k256.row.col.s32.b1.b1.s32.xor.popc    { %r44745, %r44746, %r44747, %r44748 },    { %r86038, %r86038, %r86038, %r86038 },    { %r86040, %r86040 },            { %r44745, %r44746, %r44747, %r44748 }; 
	// end inline asm
	// begin inline asm
	mma.sync.aligned.m16n8k256.row.col.s32.b1.b1.s32.xor.popc    { %r44717, %r44718, %r44719, %r44720 },    { %r86038, %r86038, %r86038, %r86038 },    { %r86040, %r86040 },            { %r44717, %r44718, %r44719, %r44720 }; 
	// end inline asm
	// begin inline asm
	mma.sync.aligned.m16n8k256.row.col.s32.b1.b1.s32.xor.popc    { %r44731, %r44732, %r44733, %r44734 },    { %r86038, %r86038, %r86038, %r86038 },    { %r86040, %r86040 },            { %r44731, %r44732, %r44733, %r44734 }; 
	// end inline asm
	// begin inline asm
	mma.sync.aligned.m16n8k256.row.col.s32.b1.b1.s32.xor.popc    { %r44745, %r44746, %r44747, %r44748 },    { %r86038, %r86038, %r86038, %r86038 },    { %r86040, %r86040 },            { %r44745, %r44746, %r44747, %r44748 }; 
	// end inline asm
	// begin inline asm
	mma.sync.aligned.m16n8k256.row.col.s32.b1.b1.s32.xor.popc    { %r44717, %r44718, %r44719, %r44720 },    { %r86038, %r86038, %r86038, %r86038 },    { %r86040, %r86040 },            { %r44717, %r44718, %r44719, %r44720 }; 
	// end inline asm
	// begin inline asm
	mma.sync.aligned.m16n8k256.row.col.s32.b1.b1.s32.xor.popc    { %r44731, %r44732, %r44733, %r44734 },    { %r86038, %r86038, %r86038, %r86038 },    { %r86040, %r86040 },            { %r44731, %r44732, %r44733, %r44734 }; 
	// end inline asm
	// begin inline asm
	mma.sync.aligned.m16n8k256.row.col.s32.b1.b1.s32.xor.popc    { %r44745, %r44746, %r44747, %r44748 },    { %r86038, %r86038, %r86038, %r86038 },    { %r86040, %r86040 },            { %r44745, %r44746, %r44747, %r44748 }; 
	// end inline asm
	// begin inline asm
	mma.sync.aligned.m16n8k256.row.col.s32.b1.b1.s32.xor.popc    { %r44717, %r44718, %r44719, %r44720 },    { %r86038, %r86038, %r86038, %r86038 },    { %r86040, %r86040 },            { %r44717, %r44718, %r44719, %r44720 }; 
	// end inline asm
	// begin inline asm
	mma.sync.aligned.m16n8k256.row.col.s32.b1.b1.s32.xor.popc    { %r44731, %r44732, %r44733, %r44734 },    { %r86038, %r86038, %r86038, %r86038 },    { %r86040, %r86040 },            { %r44731, %r44732, %r44733, %r44734 }; 
	// end inline asm
	// begin inline asm
	mma.sync.aligned.m16n8k256.row.col.s32.b1.b1.s32.xor.popc    { %r44745, %r44746, %r44747, %r44748 },    { %r86038, %r86038, %r86038, %r86038 },    { %r86040, %r86040 },            { %r44745, %r44746, %r44747, %r44748 }; 
	// end inline asm
	// begin inline asm
	mma.sync.aligned.m16n8k256.row.col.s32.b1.b1.s32.xor.popc    { %r44717, %r44718, %r44719, %r44720 },    { %r86038, %r86038, %r86038, %r86038 },    { %r86040, %r86040 },            { %r44717, %r44718, %r44719, %r44720 }; 
	// end inline asm
	// begin inline asm
	mma.sync.aligned.m16n8k256.row.col.s32.b1.b1.s32.xor.popc    { %r44731, %r44732, %r44733, %r44734 },    { %r86038, %r86038, %r86038, %r86038 },    { %r86040, %r86040 },            { %r44731, %r44732, %r44733, %r44734 }; 
	// end inline asm
	// begin inline asm
	mma.sync.aligned.m16n8k256.row.col.s32.b1.b1.s32.xor.popc    { %r44745, %r44746, %r44747, %r44748 },    { %r86038, %r86038, %r86038, %r86038 },    { %r86040, %r86040 },            { %r44745, %r44746, %r44747, %r44748 }; 
	// end inline asm
	// begin inline asm
	mma.sync.aligned.m16n8k256.row.col.s32.b1.b1.s32.xor.popc    { %r44717, %r44718, %r44719, %r44720 },    { %r86038, %r86038, %r86038, %r86038 },    { %r86040, %r86040 },            { %r44717, %r44718, %r44719, %r44720 }; 
	// end inline asm
	// begin inline asm
	mma.sync.aligned.m16n8k256.row.col.s32.b1.b1.s32.xor.popc    { %r44731, %r44732, %r44733, %r44734 },    { %r86038, %r86038, %r86038, %r86038 },    { %r86040, %r86040 },            { %r44731, %r44732, %r44733, %r44734 }; 
	// end inline asm
	// begin inline asm
	mma.sync.aligned.m16n8k256.row.col.s32.b1.b1.s32.xor.popc    { %r44745, %r44746, %r44747, %r44748 },    { %r86038, %r86038, %r86038, %r86038 },    { %r86040, %r86040 },            { %r44745, %r44746, %r44747, %r44748 }; 
	// end inline asm
	// begin inline asm
	mma.sync.aligned.m16n8k256.row.col.s32.b1.b1.s32.xor.popc    { %r44717, %r44718, %r44719, %r44720 },    { %r86038, %r86038, %r86038, %r86038 },    { %r86040, %r86040 },            { %r44717, %r44718, %r44719, %r44720 }; 
	// end inline asm
	// begin inline asm
	mma.sync.aligned.m16n8k256.row.col.s32.b1.b1.s32.xor.popc    { %r44731, %r44732, %r44733, %r44734 },    { %r86038, %r86038, %r86038, %r86038 },    { %r86040, %r86040 },            { %r44731, %r44732, %r44733, %r44734 }; 
	// end inline asm
	// begin inline asm
	mma.sync.aligned.m16n8k256.row.col.s32.b1.b1.s32.xor.popc    { %r44745, %r44746, %r44747, %r44748 },    { %r86038, %r86038, %r86038, %r86038 },    { %r86040, %r86040 },            { %r44745, %r44746, %r44747, %r44748 }; 
	// end inline asm
	// begin inline asm
	mma.sync.aligned.m16n8k256.row.col.s32.b1.b1.s32.xor.popc    { %r44717, %r44718, %r44719, %r44720 },    { %r86038, %r86038, %r86038, %r86038 },    { %r86040, %r86040 },            { %r44717, %r44718, %r44719, %r44720 }; 
	// end inline asm
	// begin inline asm
	mma.sync.aligned.m16n8k256.row.col.s32.b1.b1.s32.xor.popc    { %r44731, %r44732, %r44733, %r44734 },    { %r86038, %r86038, %r86038, %r86038 },    { %r86040, %r86040 },            { %r44731, %r44732, %r44733, %r44734 }; 
	// end inline asm
	// begin inline asm
	mma.sync.aligned.m16n8k256.row.col.s32.b1.b1.s32.xor.popc    { %r44745, %r44746, %r44747, %r44748 },    { %r86038, %r86038, %r86038, %r86038 },    { %r86040, %r86040 },            { %r44745, %r44746, %r44747, %r44748 }; 
	// end inline asm
	// begin inline asm
	mma.sync.aligned.m16n8k256.row.col.s32.b1.b1.s32.xor.popc    { %r44717, %r44718, %r44719, %r44720 },    { %r86038, %r86038, %r86038, %r86038 },    { %r86040, %r86040 },            { %r44717, %r44718, %r44719, %r44720 }; 
	// end inline asm
	// begin inline asm
	mma.sync.aligned.m16n8k256.row.col.s32.b1.b1.s32.xor.popc    { %r44731, %r44732, %r44733, %r44734 },    { %r86038, %r86038, %r86038, %r86038 },    { %r86040, %r86040 },            { %r44731, %r44732, %r44733, %r44734 }; 
	// end inline asm
	// begin inline asm
	mma.sync.aligned.m16n8k256.row.col.s32.b1.b1.s32.xor.popc    { %r44745, %r44746, %r44747, %r44748 },    { %r86038, %r86038, %r86038, %r86038 },    { %r86040, %r86040 },            { %r44745, %r44746, %r44747, %r44748 }; 
	// end inline asm
	// begin inline asm
	mma.sync.aligned.m16n8k256.row.col.s32.b1.b1.s32.xor.popc    { %r44717, %r44718, %r44719, %r44720 },    { %r86038, %r86038, %r86038, %r86038 },    { %r86040, %r86040 },            { %r44717, %r44718, %r44719, %r44720 }; 
	// end inline asm
	// begin inline asm
	mma.sync.aligned.m16n8k256.row.col.s32.b1.b1.s32.xor.popc    { %r44731, %r44732, %r44733, %r44734 },    { %r86038, %r86038, %r86038, %r86038 },    { %r86040, %r86040 },            { %r44731, %r44732, %r44733, %r44734 }; 
	// end inline asm
	// begin inline asm
	mma.sync.aligned.m16n8k256.row.col.s32.b1.b1.s32.xor.popc    { %r44745, %r44746, %r44747, %r44748 },    { %r86038, %r86038, %r86038, %r86038 },    { %r86040, %r86040 },            { %r44745, %r44746, %r44747, %r44748 }; 
	// end inline asm
	// begin inline asm
	mma.sync.aligned.m16n8k256.row.col.s32.b1.b1.s32.xor.popc    { %r44717, %r44718, %r44719, %r44720 },    { %r86038, %r86038, %r86038, %r86038 },    { %r86040, %r86040 },            { %r44717, %r44718, %r44719, %r44720 }; 
	// end inline asm
	// begin inline asm
	mma.sync.aligned.m16n8k256.row.col.s32.b1.b1.s32.xor.popc    { %r44731, %r44732, %r44733, %r44734 },    { %r86038, %r86038, %r86038, %r86038 },    { %r86040, %r86040 },            { %r44731, %r44732, %r44733, %r44734 }; 
	// end inline asm
	// begin inline asm
	mma.sync.aligned.m16n8k256.row.col.s32.b1.b1.s32.xor.popc    { %r44745, %r44746, %r44747, %r44748 },    { %r86038, %r86038, %r86038, %r86038 },    { %r86040, %r86040 },            { %r44745, %r44746, %r44747, %r44748 }; 
	// end inline asm
	// begin inline asm
	mma.sync.aligned.m16n8k256.row.col.s32.b1.b1.s32.xor.popc    { %r44717, %r44718, %r44719, %r44720 },    { %r86038, %r86038, %r86038, %r86038 },    { %r86040, %r86040 },            { %r44717, %r44718, %r44719, %r44720 }; 
	// end inline asm
	// begin inline asm
	mma.sync.aligned.m16n8k256.row.col.s32.b1.b1.s32.xor.popc    { %r44731, %r44732, %r44733, %r44734 },    { %r86038, %r86038, %r86038, %r86038 },    { %r86040, %r86040 },            { %r44731, %r44732, %r44733, %r44734 }; 
	// end inline asm
	// begin inline asm
	mma.sync.aligned.m16n8k256.row.col.s32.b1.b1.s32.xor.popc    { %r44745, %r44746, %r44747, %r44748 },    { %r86038, %r86038, %r86038, %r86038 },    { %r86040, %r86040 },            { %r44745, %r44746, %r44747, %r44748 }; 
	// end inline asm
	// begin inline asm
	mma.sync.aligned.m16n8k256.row.col.s32.b1.b1.s32.xor.popc    { %r44717, %r44718, %r44719, %r44720 },    { %r86038, %r86038, %r86038, %r86038 },    { %r86040, %r86040 },            { %r44717, %r44718, %r44719, %r44720 }; 
	// end inline asm
	// begin inline asm
	mma.sync.aligned.m16n8k256.row.col.s32.b1.b1.s32.xor.popc    { %r44731, %r44732, %r44733, %r44734 },    { %r86038, %r86038, %r86038, %r86038 },    { %r86040, %r86040 },            { %r44731, %r44732, %r44733, %r44734 }; 
	// end inline asm
	// begin inline asm
	mma.sync.aligned.m16n8k256.row.col.s32.b1.b1.s32.xor.popc    { %r44745, %r44746, %r44747, %r44748 },    { %r86038, %r86038, %r86038, %r86038 },    { %r86040, %r86040 },            { %r44745, %r44746, %r44747, %r44748 }; 
	// end inline asm
	// begin inline asm
	mma.sync.aligned.m16n8k256.row.col.s32.b1.b1.s32.xor.popc    { %r44717, %r44718, %r44719, %r44720 },    { %r86038, %r86038, %r86038, %r86038 },    { %r86040, %r86040 },            { %r44717, %r44718, %r44719, %r44720 }; 
	// end inline asm
	// begin inline asm
	mma.sync.aligned.m16n8k256.row.col.s32.b1.b1.s32.xor.popc    { %r44731, %r44732, %r44733, %r44734 },    { %r86038, %r86038, %r86038, %r86038 },    { %r86040, %r86040 },            { %r44731, %r44732, %r44733, %r44734 }; 
	// end inline asm
	// begin inline asm
	mma.sync.aligned.m16n8k256.row.col.s32.b1.b1.s32.xor.popc    { %r44745, %r44746, %r44747, %r44748 },    { %r86038, %r86038, %r86038, %r86038 },    { %r86040, %r86040 },            { %r44745, %r44746, %r44747, %r44748 }; 
	// end inline asm
	// begin inline asm
	mma.sync.aligned.m16n8k256.row.col.s32.b1.b1.s32.xor.popc    { %r44717, %r44718, %r44719, %r44720 },    { %r86038, %r86038, %r86038, %r86038 },    { %r86040, %r86040 },            { %r44717, %r44718, %r44719, %r44720 }; 
	// end inline asm
	// begin inline asm
	mma.sync.aligned.m16n8k256.row.col.s32.b1.b1.s32.xor.popc    { %r44731, %r44732, %r44733, %r44734 },    { %r86038, %r86038, %r86038, %r86038 },    { %r86040, %r86040 },            { %r44731, %r44732, %r44733, %r44734 }; 
	// end inline asm
	// begin inline asm
	mma.sync.aligned.m16n8k256.row.col.s32.b1.b1.s32.xor.popc    { %r44745, %r44746, %r44747, %r44748 },    { %r86038, %r86038, %r86038, %r86038 },    { %r86040, %r86040 },            { %r44745, %r44746, %r44747, %r44748 }; 
	// end inline asm
	// begin inline asm
	mma.sync.aligned.m16n8k256.row.col.s32.b1.b1.s32.xor.popc    { %r44717, %r44718, %r44719, %r44720 },    { %r86038, %r86038, %r86038, %r86038 },    { %r86040, %r86040 },            { %r44717, %r44718, %r44719, %r44720 }; 
	// end inline asm
	// begin inline asm
	mma.sync.aligned.m16n8k256.row.col.s32.b1.b1.s32.xor.popc    { %r44731, %r44732, %r44733, %r44734 },    { %r86038, %r86038, %r86038, %r86038 },    { %r86040, %r86040 },            { %r44731, %r44732, %r44733, %r44734 }; 
	// end inline asm
	// begin inline asm
	mma.sync.aligned.m16n8k256.row.col.s32.b1.b1.s32.xor.popc    { %r44745, %r44746, %r44747, %r44748 },    { %r86038, %r86038, %r86038, %r86038 },    { %r86040, %r86040 },            { %r44745, %r44746, %r44747, %r44748 }; 
	// end inline asm
	// begin inline asm
	mma.sync.aligned.m16n8k256.row.col.s32.b1.b1.s32.xor.popc    { %r44717, %r44718, %r44719, %r44720 },    { %r86038, %r86038, %r86038, %r86038 },    { %r86040, %r86040 },            { %r44717, %r44718, %r44719, %r44720 }; 
	// end inline asm
	// begin inline asm
	mma.sync.aligned.m16n8k256.row.col.s32.b1.b1.s32.xor.popc    { %r44731, %r44732, %r44733, %r44734 },    { %r86038, %r86038, %r86038, %r86038 },    { %r86040, %r86040 },            { %r44731, %r44732, %r44733, %r44734 }; 
	// end inline asm
	// begin inline asm
	mma.sync.aligned.m16n8k256.row.col.s32.b1.b1.s32.xor.popc    { %r44745, %r44746, %r44747, %r44748 },    { %r86038, %r86038, %r86038, %r86038 },    { %r86040, %r86040 },            { %r44745, %r44746, %r44747, %r44748 }; 
	// end inline asm
	// begin inline asm
	mma.sync.aligned.m16n8k256.row.col.s32.b1.b1.s32.xor.popc    { %r44717, %r44718, %r44719, %r44720 },    { %r86038, %r86038, %r86038, %r86038 },    { %r86040, %r86040 },            { %r44717, %r44718, %r44719, %r44720 }; 
	// end inline asm
	// begin inline asm
	mma.sync.aligned.m16n8k256.row.col.s32.b1.b1.s32.xor.popc    { %r44731, %r44732, %r44733, %r44734 },    { %r86038, %r86038, %r86038, %r86038 },    { %r86040, %r86040 },            { %r44731, %r44732, %r44733, %r44734 }; 
	// end inline asm
	// begin inline asm
	mma.sync.aligned.m16n8k256.row.col.s32.b1.b1.s32.xor.popc    { %r44745, %r44746, %r44747, %r44748 },    { %r86038, %r86038, %r86038, %r86038 },    { %r86040, %r86040 },            { %r44745, %r44746, %r44747, %r44748 }; 
	// end inline asm
	// begin inline asm
	mma.sync.aligned.m16n8k256.row.col.s32.b1.b1.s32.xor.popc    { %r44717, %r44718, %r44719, %r44720 },    { %r86038, %r86038, %r86038, %r86038 },    { %r86040, %r86040 },            { %r44717, %r44718, %r44719, %r44720 }; 
	// end inline asm
	// begin inline asm
	mma.sync.aligned.m16n8k256.row.col.s32.b1.b1.s32.xor.popc    { %r44731, %r44732, %r44733, %r44734 },    { %r86038, %r86038, %r86038, %r86038 },    { %r86040, %r86040 },            { %r44731, %r44732, %r44733, %r44734 }; 
	// end inline asm
	// begin inline asm
	mma.sync.aligned.m16n8k256.row.col.s32.b1.b1.s32.xor.popc    { %r44745, %r44746, %r44747, %r44748 },    { %r86038, %r86038, %r86038, %r86038 },    { %r86040, %r86040 },            { %r44745, %r44746, %r44747, %r44748 }; 
	// end inline asm
	// begin inline asm
	mma.sync.aligned.m16n8k256.row.col.s32.b1.b1.s32.xor.popc    { %r44717, %r44718, %r44719, %r44720 },    { %r86038, %r86038, %r86038, %r86038 },    { %r86040, %r86040 },            { %r44717, %r44718, %r44719, %r44720 }; 
	// end inline asm
	// begin inline asm
	mma.sync.aligned.m16n8k256.row.col.s32.b1.b1.s32.xor.popc    { %r44731, %r44732, %r44733, %r44734 },    { %r86038, %r86038, %r86038, %r86038 },    { %r86040, %r86040 },            { %r44731, %r44732, %r44733, %r44734 }; 
	// end inline asm
	// begin inline asm
	mma.sync.aligned.m16n8k256.row.col.s32.b1.b1.s32.xor.popc    { %r44745, %r44746, %r44747, %r44748 },    { %r86038, %r86038, %r86038, %r86038 },    { %r86040, %r86040 },            { %r44745, %r44746, %r44747, %r44748 }; 
	// end inline asm
	// begin inline asm
	mma.sync.aligned.m16n8k256.row.col.s32.b1.b1.s32.xor.popc    { %r44717, %r44718, %r44719, %r44720 },    { %r86038, %r86038, %r86038, %r86038 },    { %r86040, %r86040 },            { %r44717, %r44718, %r44719, %r44720 }; 
	// end inline asm
	// begin inline asm
	mma.sync.aligned.m16n8k256.row.col.s32.b1.b1.s32.xor.popc    { %r44731, %r44732, %r44733, %r44734 },    { %r86038, %r86038, %r86038, %r86038 },    { %r86040, %r86040 },            { %r44731, %r44732, %r44733, %r44734 }; 
	// end inline asm
	// begin inline asm
	mma.sync.aligned.m16n8k256.row.col.s32.b1.b1.s32.xor.popc    { %r44745, %r44746, %r44747, %r44748 },    { %r86038, %r86038, %r86038, %r86038 },    { %r86040, %r86040 },            { %r44745, %r44746, %r44747, %r44748 }; 
	// end inline asm
	// begin inline asm
	mma.sync.aligned.m16n8k256.row.col.s32.b1.b1.s32.xor.popc    { %r44717, %r44718, %r44719, %r44720 },    { %r86038, %r86038, %r86038, %r86038 },    { %r86040, %r86040 },            { %r44717, %r44718, %r44719, %r44720 }; 
	// end inline asm
	// begin inline asm
	mma.sync.aligned.m16n8k256.row.col.s32.b1.b1.s32.xor.popc    { %r44731, %r44732, %r44733, %r44734 },    { %r86038, %r86038, %r86038, %r86038 },    { %r86040, %r86040 },            { %r44731, %r44732, %r44733, %r44734 }; 
	// end inline asm
	// begin inline asm
	mma.sync.aligned.m16n8k256.row.col.s32.b1.b1.s32.xor.popc    { %r44745, %r44746, %r44747, %r44748 },    { %r86038, %r86038, %r86038, %r86038 },    { %r86040, %r86040 },            { %r44745, %r44746, %r44747, %r44748 }; 
	// end inline asm
	// begin inline asm
	mma.sync.aligned.m16n8k256.row.col.s32.b1.b1.s32.xor.popc    { %r44717, %r44718, %r44719, %r44720 },    { %r86038, %r86038, %r86038, %r86038 },    { %r86040, %r86040 },            { %r44717, %r44718, %r44719, %r44720 }; 
	// end inline asm
	// begin inline asm
	mma.sync.aligned.m16n8k256.row.col.s32.b1.b1.s32.xor.popc    { %r44731, %r44732, %r44733, %r44734 },    { %r86038, %r86038, %r86038, %r86038 },    { %r86040, %r86040 },            { %r44731, %r44732, %r44733, %r44734 }; 
	// end inline asm
	// begin inline asm
	mma.sync.aligned.m16n8k256.row.col.s32.b1.b1.s32.xor.popc    { %r44745, %r44746, %r44747, %r44748 },    { %r86038, %r86038, %r86038, %r86038 },    { %r86040, %r86040 },            { %r44745, %r44746, %r44747, %r44748 }; 
	// end inline asm
	// begin inline asm
	mma.sync.aligned.m16n8k256.row.col.s32.b1.b1.s32.xor.popc    { %r44717, %r44718, %r44719, %r44720 },    { %r86038, %r86038, %r86038, %r86038 },    { %r86040, %r86040 },            { %r44717, %r44718, %r44719, %r44720 }; 
	// end inline asm
	// begin inline asm
	mma.sync.aligned.m16n8k256.row.col.s32.b1.b1.s32.xor.popc    { %r44731, %r44732, %r44733, %r44734 },    { %r86038, %r86038, %r86038, %r86038 },    { %r86040, %r86040 },            { %r44731, %r44732, %r44733, %r44734 }; 
	// end inline asm
	// begin inline asm
	mma.sync.aligned.m16n8k256.row.col.s32.b1.b1.s32.xor.popc    { %r44745, %r44746, %r44747, %r44748 },    { %r86038, %r86038, %r86038, %r86038 },    { %r86040, %r86040 },            { %r44745, %r44746, %r44747, %r44748 }; 
	// end inline asm
	// begin inline asm
	mma.sync.aligned.m16n8k256.row.col.s32.b1.b1.s32.xor.popc    { %r44717, %r44718, %r44719, %r44720 },    { %r86038, %r86038, %r86038, %r86038 },    { %r86040, %r86040 },            { %r44717, %r44718, %r44719, %r44720 }; 
	// end inline asm
	// begin inline asm
	mma.sync.aligned.m16n8k256.row.col.s32.b1.b1.s32.xor.popc    { %r44731, %r44732, %r44733, %r44734 },    { %r86038, %r86038, %r86038, %r86038 },    { %r86040, %r86040 },            { %r44731, %r44732, %r44733, %r44734 }; 
	// end inline asm
	// begin inline asm
	mma.sync.aligned.m16n8k256.row.col.s32.b1.b1.s32.xor.popc    { %r44745, %r44746, %r44747, %r44748 },    { %r86038, %r86038, %r86038, %r86038 },    { %r86040, %r86040 },            { %r44745, %r44746, %r44747, %r44748 }; 
	// end inline asm
	// begin inline asm
	mma.sync.aligned.m16n8k256.row.col.s32.b1.b1.s32.xor.popc    { %r44717, %r44718, %r44719, %r44720 },    { %r86038, %r86038, %r86038, %r86038 },    { %r86040, %r86040 },            { %r44717, %r44718, %r44719, %r44720 }; 
	// end inline asm
	// begin inline asm
	mma.sync.aligned.m16n8k256.row.col.s32.b1.b1.s32.xor.popc    { %r44731, %r44732, %r44733, %r44734 },    { %r86038, %r86038, %r86038, %r86038 },    { %r86040, %r86040 },            { %r44731, %r44732, %r44733, %r44734 }; 
	// end inline asm
	// begin inline asm
	mma.sync.aligned.m16n8k256.row.col.s32.b1.b1.s32.xor.popc    { %r44745, %r44746, %r44747, %r44748 },    { %r86038, %r86038, %r86038, %r86038 },    { %r86040, %r86040 },            { %r44745, %r44746, %r44747, %r44748 }; 
	// end inline asm
	// begin inline asm
	mma.sync.aligned.m16n8k256.row.col.s32.b1.b1.s32.xor.popc    { %r44717, %r44718, %r44719, %r44720 },    { %r86038, %r86038, %r86038, %r86038 },    { %r86040, %r86040 },            { %r44717, %r44718, %r44719, %r44720 }; 
	// end inline asm
	// begin inline asm
	mma.sync.aligned.m16n8k256.row.col.s32.b1.b1.s32.xor.popc    { %r44731, %r44732, %r44733, %r44734 },    { %r86038, %r86038, %r86038, %r86038 },    { %r86040, %r86040 },            { %r44731, %r44732, %r44733, %r44734 }; 
	// end inline asm
	// begin inline asm
	mma.sync.aligned.m16n8k256.row.col.s32.b1.b1.s32.xor.popc    { %r44745, %r44746, %r44747, %r44748 },    { %r86038, %r86038, %r86038, %r86038 },    { %r86040, %r86040 },            { %r44745, %r44746, %r44747, %r44748 }; 
	// end inline asm
	// begin inline asm
	mma.sync.aligned.m16n8k256.row.col.s32.b1.b1.s32.xor.popc    { %r44717, %r44718, %r44719, %r44720 },    { %r86038, %r86038, %r86038, %r86038 },    { %r86040, %r86040 },            { %r44717, %r44718, %r44719, %r44720 }; 
	// end inline asm
	// begin inline asm
	mma.sync.aligned.m16n8k256.row.col.s32.b1.b1.s32.xor.popc    { %r44731, %r44732, %r44733, %r44734 },    { %r86038, %r86038, %r86038, %r86038 },    { %r86040, %r86040 },            { %r44731, %r44732, %r44733, %r44734 }; 
	// end inline asm
	// begin inline asm
	mma.sync.aligned.m16n8k256.row.col.s32.b1.b1.s32.xor.popc    { %r44745, %r44746, %r44747, %r44748 },    { %r86038, %r86038, %r86038, %r86038 },    { %r86040, %r86040 },            { %r44745, %r44746, %r44747, %r44748 }; 
	// end inline asm
	// begin inline asm
	mma.sync.aligned.m16n8k256.row.col.s32.b1.b1.s32.xor.popc    { %r44717, %r44718, %r44719, %r44720 },    { %r86038, %r86038, %r86038, %r86038 },    { %r86040, %r86040 },            { %r44717, %r44718, %r44719, %r44720 }; 
	// end inline asm
	// begin inline asm
	mma.sync.aligned.m16n8k256.row.col.s32.b1.b1.s32.xor.popc    { %r44731, %r44732, %r44733, %r44734 },    { %r86038, %r86038, %r86038, %r86038 },    { %r86040, %r86040 },            { %r44731, %r44732, %r44733, %r44734 }; 
	// end inline asm
	// begin inline asm
	mma.sync.aligned.m16n8k256.row.col.s32.b1.b1.s32.xor.popc    { %r44745, %r44746, %r44747, %r44748 },    { %r86038, %r86038, %r86038, %r86038 },    { %r86040, %r86040 },            { %r44745, %r44746, %r44747, %r44748 }; 
	// end inline asm
	// begin inline asm
	mma.sync.aligned.m16n8k256.row.col.s32.b1.b1.s32.xor.popc    { %r44717, %r44718, %r44719, %r44720 },    { %r86038, %r86038, %r86038, %r86038 },    { %r86040, %r86040 },            { %r44717, %r44718, %r44719, %r44720 }; 
	// end inline asm
	// begin inline asm
	mma.sync.aligned.m16n8k256.row.col.s32.b1.b1.s32.xor.popc    { %r44731, %r44732, %r44733, %r44734 },    { %r86038, %r86038, %r86038, %r86038 },    { %r86040, %r86040 },            { %r44731, %r44732, %r44733, %r44734 }; 
	// end inline asm
	// begin inline asm
	mma.sync.aligned.m16n8k256.row.col.s32.b1.b1.s32.xor.popc    { %r44745, %r44746, %r44747, %r44748 },    { %r86038, %r86038, %r86038, %r86038 },    { %r86040, %r86040 },            { %r44745, %r44746, %r44747, %r44748 }; 
	// end inline asm
	// begin inline asm
	mma.sync.aligned.m16n8k256.row.col.s32.b1.b1.s32.xor.popc    { %r44717, %r44718, %r44719, %r44720 },    { %r86038, %r86038, %r86038, %r86038 },    { %r86040, %r86040 },            { %r44717, %r44718, %r44719, %r44720 }; 
	// end inline asm
	// begin inline asm
	mma.sync.aligned.m16n8k256.row.col.s32.b1.b1.s32.xor.popc    { %r44731, %r44732, %r44733, %r44734 },    { %r86038, %r86038, %r86038, %r86038 },    { %r86040, %r86040 },            { %r44731, %r44732, %r44733, %r44734 }; 
	// end inline asm
	// begin inline asm
	mma.sync.aligned.m16n8k256.row.col.s32.b1.b1.s32.xor.popc    { %r44745, %r44746, %r44747, %r44748 },    { %r86038, %r86038, %r86038, %r86038 },    { %r86040, %r86040 },            { %r44745, %r44746, %r44747, %r44748 }; 
	// end inline asm
	// begin inline asm
	mma.sync.aligned.m16n8k256.row.col.s32.b1.b1.s32.xor.popc    { %r44717, %r44718, %r44719, %r44720 },    { %r86038, %r86038, %r86038, %r86038 },    { %r86040, %r86040 },            { %r44717, %r44718, %r44719, %r44720 }; 
	// end inline asm
	// begin inline asm
	mma.sync.aligned.m16n8k256.row.col.s32.b1.b1.s32.xor.popc    { %r44731, %r44732, %r44733, %r44734 },    { %r86038, %r86038, %r86038, %r86038 },    { %r86040, %r86040 },            { %r44731, %r44732, %r44733, %r44734 }; 
	// end inline asm
	// begin inline asm
	mma.sync.aligned.m16n8k256.row.col.s32.b1.b1.s32.xor.popc    { %r44745, %r44746, %r44747, %r44748 },    { %r86038, %r86038, %r86038, %r86038 },    { %r86040, %r86040 },            { %r44745, %r44746, %r44747, %r44748 }; 
	// end inline asm
	// begin inline asm
	mma.sync.aligned.m16n8k256.row.col.s32.b1.b1.s32.xor.popc    { %r44717, %r44718, %r44719, %r44720 },    { %r86038, %r86038, %r86038, %r86038 },    { %r86040, %r86040 },            { %r44717, %r44718, %r44719, %r44720 }; 
	// end inline asm
	// begin inline asm
	mma.sync.aligned.m16n8k256.row.col.s32.b1.b1.s32.xor.popc    { %r44731, %r44732, %r44733, %r44734 },    { %r86038, %r86038, %r86038, %r86038 },    { %r86040, %r86040 },            { %r44731, %r44732, %r44733, %r44734 }; 
	// end inline asm
	// begin inline asm
	mma.sync.aligned.m16n8k256.row.col.s32.b1.b1.s32.xor.popc    { %r44745, %r44746, %r44747, %r44748 },    { %r86038, %r86038, %r86038, %r86038 },    { %r86040, %r86040 },            { %r44745, %r44746, %r44747, %r44748 }; 
	// end inline asm
	// begin inline asm
	mma.sync.aligned.m16n8k256.row.col.s32.b1.b1.s32.xor.popc    { %r44717, %r44718, %r44719, %r44720 },    { %r86038, %r86038, %r86038, %r86038 },    { %r86040, %r86040 },            { %r44717, %r44718, %r44719, %r44720 }; 
	// end inline asm
	// begin inline asm
	mma.sync.aligned.m16n8k256.row.col.s32.b1.b1.s32.xor.popc    { %r44731, %r44732, %r44733, %r44734 },    { %r86038, %r86038, %r86038, %r86038 },    { %r86040, %r86040 },            { %r44731, %r44732, %r44733, %r44734 }; 
	// end inline asm
	// begin inline asm
	mma.sync.aligned.m16n8k256.row.col.s32.b1.b1.s32.xor.popc    { %r44745, %r44746, %r44747, %r44748 },    { %r86038, %r86038, %r86038, %r86038 },    { %r86040, %r86040 },            { %r44745, %r44746, %r44747, %r44748 }; 
	// end inline asm
	// begin inline asm
	mma.sync.aligned.m16n8k256.row.col.s32.b1.b1.s32.xor.popc    { %r44717, %r44718, %r44719, %r44720 },    { %r86038, %r86038, %r86038, %r86038 },    { %r86040, %r86040 },            { %r44717, %r44718, %r44719, %r44720 }; 
	// end inline asm
	// begin inline asm
	mma.sync.aligned.m16n8k256.row.col.s32.b1.b1.s32.xor.popc    { %r44731, %r44732, %r44733, %r44734 },    { %r86038, %r86038, %r86038, %r86038 },    { %r86040, %r86040 },            { %r44731, %r44732, %r44733, %r44734 }; 
	// end inline asm
	// begin inline asm
	mma.sync.aligned.m16n8k256.row.col.s32.b1.b1.s32.xor.popc    { %r44745, %r44746, %r44747, %r44748 },    { %r86038, %r86038, %r86038, %r86038 },    { %r86040, %r86040 },            { %r44745, %r44746, %r44747, %r44748 }; 
	// end inline asm
	// begin inline asm
	mma.sync.aligned.m16n8k256.row.col.s32.b1.b1.s32.xor.popc    { %r44717, %r44718, %r44719, %r44720 },    { %r86038, %r86038, %r86038, %r86038 },    { %r86040, %r86040 },            { %r44717, %r44718, %r44719, %r44720 }; 
	// end inline asm
	// begin inline asm
	mma.sync.aligned.m16n8k256.row.col.s32.b1.b1.s32.xor.popc    { %r44731, %r44732, %r44733, %r44734 },    { %r86038, %r86038, %r86038, %r86038 },    { %r86040, %r86040 },            { %r44731, %r44732, %r44733, %r44734 }; 
	// end inline asm
	// begin inline asm
	mma.sync.aligned.m16n8k256.row.col.s32.b1.b1.s32.xor.popc    { %r44745, %r44746, %r44747, %r44748 },    { %r86038, %r86038, %r86038, %r86038 },    { %r86040, %r86040 },            { %r44745, %r44746, %r44747, %r44748 }; 
	// end inline asm
	// begin inline asm
	mma.sync.aligned.m16n8k256.row.col.s32.b1.b1.s32.xor.popc    { %r44717, %r44718, %r44719, %r44720 },    { %r86038, %r86038, %r86038, %r86038 },    { %r86040, %r86040 },            { %r44717, %r44718, %r44719, %r44720 }; 
	// end inline asm
	// begin inline asm
	mma.sync.aligned.m16n8k256.row.col.s32.b1.b1.s32.xor.popc    { %r44731, %r44732, %r44733, %r44734 },    { %r86038, %r86038, %r86038, %r86038 },    { %r86040, %r86040 },            { %r44731, %r44732, %r44733, %r44734 }; 
	// end inline asm
	// begin inline asm
	mma.sync.aligned.m16n8k256.row.col.s32.b1.b1.s32.xor.popc    { %r44745, %r44746, %r44747, %r44748 },    { %r86038, %r86038, %r86038, %r86038 },    { %r86040, %r86040 },            { %r44745, %r44746, %r44747, %r44748 }; 
	// end inline asm
	// begin inline asm
	mma.sync.aligned.m16n8k256.row.col.s32.b1.b1.s32.xor.popc    { %r44717, %r44718, %r44719, %r44720 },    { %r86038, %r86038, %r86038, %r86038 },    { %r86040, %r86040 },            { %r44717, %r44718, %r44719, %r44720 }; 
	// end inline asm
	// begin inline asm
	mma.sync.aligned.m16n8k256.row.col.s32.b1.b1.s32.xor.popc    { %r44731, %r44732, %r44733, %r44734 },    { %r86038, %r86038, %r86038, %r86038 },    { %r86040, %r86040 },            { %r44731, %r44732, %r44733, %r44734 }; 
	// end inline asm
	// begin inline asm
	mma.sync.aligned.m16n8k256.row.col.s32.b1.b1.s32.xor.popc    { %r44745, %r44746, %r44747, %r44748 },    { %r86038, %r86038, %r86038, %r86038 },    { %r86040, %r86040 },            { %r44745, %r44746, %r44747, %r44748 }; 
	// end inline asm
	// begin inline asm
	mma.sync.aligned.m16n8k256.row.col.s32.b1.b1.s32.xor.popc    { %r44717, %r44718, %r44719, %r44720 },    { %r86038, %r86038, %r86038, %r86038 },    { %r86040, %r86040 },            { %r44717, %r44718, %r44719, %r44720 }; 
	// end inline asm
	// begin inline asm
	mma.sync.aligned.m16n8k256.row.col.s32.b1.b1.s32.xor.popc    { %r44731, %r44732, %r44733, %r44734 },    { %r86038, %r86038, %r86038, %r86038 },    { %r86040, %r86040 },            { %r44731, %r44732, %r44733, %r44734 }; 
	// end inline asm
	// begin inline asm
	mma.sync.aligned.m16n8k256.row.col.s32.b1.b1.s32.xor.popc    { %r44745, %r44746, %r44747, %r44748 },    { %r86038, %r86038, %r86038, %r86038 },    { %r86040, %r86040 },            { %r44745, %r44746, %r44747, %r44748 }; 
	// end inline asm
	// begin inline asm
	mma.sync.aligned.m16n8k256.row.col.s32.b1.b1.s32.xor.popc    { %r44717, %r44718, %r44719, %r44720 },    { %r86038, %r86038, %r86038, %r86038 },    { %r86040, %r86040 },            { %r44717, %r44718, %r44719, %r44720 }; 
	// end inline asm
	// begin inline asm
	mma.sync.aligned.m16n8k256.row.col.s32.b1.b1.s32.xor.popc    { %r44731, %r44732, %r44733, %r44734 },    { %r86038, %r86038, %r86038, %r86038 },    { %r86040, %r86040 },            { %r44731, %r44732, %r44733, %r44734 }; 
	// end inline asm
	// begin inline asm
	mma.sync.aligned.m16n8k256.row.col.s32.b1.b1.s32.xor.popc    { %r44745, %r44746, %r44747, %r44748 },    { %r86038, %r86038, %r86038, %r86038 },    { %r86040, %r86040 },            { %r44745, %r44746, %r44747, %r44748 }; 
	// end inline asm
	// begin inline asm
	mma.sync.aligned.m16n8k256.row.col.s32.b1.b1.s32.xor.popc    { %r44717, %r44718, %r44719, %r44720 },    { %r86038, %r86038, %r86038, %r86038 },    { %r86040, %r86040 },            { %r44717, %r44718, %r44719, %r44720 }; 
	// end inline asm
	// begin inline asm
	mma.sync.aligned.m16n8k256.row.col.s32.b1.b1.s32.xor.popc    { %r44731, %r44732, %r44733, %r44734 },    { %r86038, %r86038, %r86038, %r86038 },    { %r86040, %r86040 },            { %r44731, %r44732, %r44733, %r44734 }; 
	// end inline asm
	// begin inline asm
	mma.sync.aligned.m16n8k256.row.col.s32.b1.b1.s32.xor.popc    { %r44745, %r44746, %r44747, %r44748 },    { %r86038, %r86038, %r86038, %r86038 },    { %r86040, %r86040 },            { %r44745, %r44746, %r44747, %r44748 }; 
	// end inline asm
	// begin inline asm
	mma.sync.aligned.m16n8k256.row.col.s32.b1.b1.s32.xor.popc    { %r44717, %r44718, %r44719, %r44720 },    { %r86038, %r86038, %r86038, %r86038 },    { %r86040, %r86040 },            { %r44717, %r44718, %r44719, %r44720 }; 
	// end inline asm
	// begin inline asm
	mma.sync.aligned.m16n8k256.row.col.s32.b1.b1.s32.xor.popc    { %r44731, %r44732, %r44733, %r44734 },    { %r86038, %r86038, %r86038, %r86038 },    { %r86040, %r86040 },            { %r44731, %r44732, %r44733, %r44734 }; 
	// end inline asm
	// begin inline asm
	mma.sync.aligned.m16n8k256.row.col.s32.b1.b1.s32.xor.popc    { %r44745, %r44746, %r44747, %r44748 },    { %r86038, %r86038, %r86038, %r86038 },    { %r86040, %r86040 },            { %r44745, %r44746, %r44747, %r44748 }; 
	// end inline asm
	// begin inline asm
	mma.sync.aligned.m16n8k256.row.col.s32.b1.b1.s32.xor.popc    { %r44717, %r44718, %r44719, %r44720 },    { %r86038, %r86038, %r86038, %r86038 },    { %r86040, %r86040 },            { %r44717, %r44718, %r44719, %r44720 }; 
	// end inline asm
	// begin inline asm
	mma.sync.aligned.m16n8k256.row.col.s32.b1.b1.s32.xor.popc    { %r44731, %r44732, %r44733, %r44734 },    { %r86038, %r86038, %r86038, %r86038 },    { %r86040, %r86040 },            { %r44731, %r44732, %r44733, %r44734 }; 
	// end inline asm
	// begin inline asm
	mma.sync.aligned.m16n8k256.row.col.s32.b1.b1.s32.xor.popc    { %r44745, %r44746, %r44747, %r44748 },    { %r86038, %r86038, %r86038, %r86038 },    { %r86040, %r86040 },            { %r44745, %r44746, %r44747, %r44748 }; 
	// end inline asm
	// begin inline asm
	mma.sync.aligned.m16n8k256.row.col.s32.b1.b1.s32.xor.popc    { %r44717, %r44718, %r44719, %r44720 },    { %r86038, %r86038, %r86038, %r86038 },    { %r86040, %r86040 },            { %r44717, %r44718, %r44719, %r44720 }; 
	// end inline asm
	// begin inline asm
	mma.sync.aligned.m16n8k256.row.col.s32.b1.b1.s32.xor.popc    { %r44731, %r44732, %r44733, %r44734 },    { %r86038, %r86038, %r86038, %r86038 },    { %r86040, %r86040 },            { %r44731, %r44732, %r44733, %r44734 }; 
	// end inline asm
	// begin inline asm
	mma.sync.aligned.m16n8k256.row.col.s32.b1.b1.s32.xor.popc    { %r44745, %r44746, %r44747, %r44748 },    { %r86038, %r86038, %r86038, %r86038 },    { %r86040, %r86040 },            { %r44745, %r44746, %r44747, %r44748 }; 
	// end inline asm
	// begin inline asm
	mma.sync.aligned.m16n8k256.row.col.s32.b1.b1.s32.xor.popc    { %r44717, %r44718, %r44719, %r44720 },    { %r86038, %r86038, %r86038, %r86038 },    { %r86040, %r86040 },            { %r44717, %r44718, %r44719, %r44720 }; 
	// end inline asm
	// begin inline asm
	mma.sync.aligned.m16n8k256.row.col.s32.b1.b1.s32.xor.popc    { %r44731, %r44732, %r44733, %r44734 },    { %r86038, %r86038, %r86038, %r86038 },    { %r86040, %r86040 },            { %r44731, %r44732, %r44733, %r44734 }; 
	// end inline asm
	// begin inline asm
	mma.sync.aligned.m16n8k256.row.col.s32.b1.b1.s32.xor.popc    { %r44745, %r44746, %r44747, %r44748 },    { %r86038, %r86038, %r86038, %r86038 },    { %r86040, %r86040 },            { %r44745, %r44746, %r44747, %r44748 }; 
	// end inline asm
	// begin inline asm
	mma.sync.aligned.m16n8k256.row.col.s32.b1.b1.s32.xor.popc    { %r44717, %r44718, %r44719, %r44720 },    { %r86038, %r86038, %r86038, %r86038 },    { %r86040, %r86040 },            { %r44717, %r44718, %r44719, %r44720 }; 
	// end inline asm
	// begin inline asm
	mma.sync.aligned.m16n8k256.row.col.s32.b1.b1.s32.xor.popc    { %r44731, %r44732, %r44733, %r44734 },    { %r86038, %r86038, %r86038, %r86038 },    { %r86040, %r86040 },            { %r44731, %r44732, %r44733, %r44734 }; 
	// end inline asm
	// begin inline asm
	mma.sync.aligned.m16n8k256.row.col.s32.b1.b1.s32.xor.popc    { %r44745, %r44746, %r44747, %r44748 },    { %r86038, %r86038, %r86038, %r86038 },    { %r86040, %r86040 },            { %r44745, %r44746, %r44747, %r44748 }; 
	// end inline asm
	// begin inline asm
	mma.sync.aligned.m16n8k256.row.col.s32.b1.b1.s32.xor.popc    { %r44717, %r44718, %r44719, %r44720 },    { %r86038, %r86038, %r86038, %r86038 },    { %r86040, %r86040 },            { %r44717, %r44718, %r44719, %r44720 }; 
	// end inline asm
	// begin inline asm
	mma.sync.aligned.m16n8k256.row.col.s32.b1.b1.s32.xor.popc    { %r44731, %r44732, %r44733, %r44734 },    { %r86038, %r86038, %r86038, %r86038 },    { %r86040, %r86040 },            { %r44731, %r44732, %r44733, %r44734 }; 
	// end inline asm
	// begin inline asm
	mma.sync.aligned.m16n8k256.row.col.s32.b1.b1.s32.xor.popc    { %r44745, %r44746, %r44747, %r44748 },    { %r86038, %r86038, %r86038, %r86038 },    { %r86040, %r86040 },            { %r44745, %r44746, %r44747, %r44748 }; 
	// end inline asm
	// begin inline asm
	mma.sync.aligned.m16n8k256.row.col.s32.b1.b1.s32.xor.popc    { %r44717, %r44718, %r44719, %r44720 },    { %r86038, %r86038, %r86038, %r86038 },    { %r86040, %r86040 },            { %r44717, %r44718, %r44719, %r44720 }; 
	// end inline asm
	// begin inline asm
	mma.sync.aligned.m16n8k256.row.col.s32.b1.b1.s32.xor.popc    { %r44731, %r44732, %r44733, %r44734 },    { %r86038, %r86038, %r86038, %r86038 },    { %r86040, %r86040 },            { %r44731, %r44732, %r44733, %r44734 }; 
	// end inline asm
	// begin inline asm
	mma.sync.aligned.m16n8k256.row.col.s32.b1.b1.s32.xor.popc    { %r44745, %r44746, %r44747, %r44748 },    { %r86038, %r86038, %r86038, %r86038 },    { %r86040, %r86040 },            { %r44745, %r44746, %r44747, %r44748 }; 
	// end inline asm
	// begin inline asm
	mma.sync.aligned.m16n8k256.row.col.s32.b1.b1.s32.xor.popc    { %r44717, %r44718, %r44719, %r44720 },    { %r86038, %r86038, %r86038, %r86038 },    { %r86040, %r86040 },            { %r44717, %r44718, %r44719, %r44720 }; 
	// end inline asm
	// begin inline asm
	mma.sync.aligned.m16n8k256.row.col.s32.b1.b1.s32.xor.popc    { %r44731, %r44732, %r44733, %r44734 },    { %r86038, %r86038, %r86038, %r86038 },    { %r86040, %r86040 },            { %r44731, %r44732, %r44733, %r44734 }; 
	// end inline asm
	// begin inline asm
	mma.sync.aligned.m16n8k256.row.col.s32.b1.b1.s32.xor.popc    { %r44745, %r44746, %r44747, %r44748 },    { %r86038, %r86038, %r86038, %r86038 },    { %r86040, %r86040 },            { %r44745, %r44746, %r44747, %r44748 }; 
	// end inline asm
	// begin inline asm
	mma.sync.aligned.m16n8k256.row.col.s32.b1.b1.s32.xor.popc    { %r44717, %r44718, %r44719, %r44720 },    { %r86038, %r86038, %r86038, %r86038 },    { %r86040, %r86040 },            { %r44717, %r44718, %r44719, %r44720 }; 
	// end inline asm
	// begin inline asm
	mma.sync.aligned.m16n8k256.row.col.s32.b1.b1.s32.xor.popc    { %r44731, %r44732, %r44733, %r44734 },    { %r86038, %r86038, %r86038, %r86038 },    { %r86040, %r86040 },            { %r44731, %r44732, %r44733, %r44734 }; 
	// end inline asm
	// begin inline asm
	mma.sync.aligned.m16n8k256.row.col.s32.b1.b1.s32.xor.popc    { %r44745, %r44746, %r44747, %r44748 },    { %r86038, %r86038, %r86038, %r86038 },    { %r86040, %r86040 },            { %r44745, %r44746, %r44747, %r44748 }; 
	// end inline asm
	// begin inline asm
	mma.sync.aligned.m16n8k256.row.col.s32.b1.b1.s32.xor.popc    { %r44717, %r44718, %r44719, %r44720 },    { %r86038, %r86038, %r86038, %r86038 },    { %r86040, %r86040 },            { %r44717, %r44718, %r44719, %r44720 }; 
	// end inline asm
	// begin inline asm
	mma.sync.aligned.m16n8k256.row.col.s32.b1.b1.s32.xor.popc    { %r44731, %r44732, %r44733, %r44734 },    { %r86038, %r86038, %r86038, %r86038 },    { %r86040, %r86040 },            { %r44731, %r44732, %r44733, %r44734 }; 
	// end inline asm
	// begin inline asm
	mma.sync.aligned.m16n8k256.row.col.s32.b1.b1.s32.xor.popc    { %r44745, %r44746, %r44747, %r44748 },    { %r86038, %r86038, %r86038, %r86038 },    { %r86040, %r86040 },            { %r44745, %r44746, %r44747, %r44748 }; 
	// end inline asm
	// begin inline asm
	mma.sync.aligned.m16n8k256.row.col.s32.b1.b1.s32.xor.popc    { %r44717, %r44718, %r44719, %r44720 },    { %r86038, %r86038, %r86038, %r86038 },    { %r86040, %r86040 },            { %r44717, %r44718, %r44719, %r44720 }; 
	// end inline asm
	// begin inline asm
	mma.sync.aligned.m16n8k256.row.col.s32.b1.b1.s32.xor.popc    { %r44731, %r44732, %r44733, %r44734 },    { %r86038, %r86038, %r86038, %r86038 },    { %r86040, %r86040 },            { %r44731, %r44732, %r44733, %r44734 }; 
	// end inline asm
	// begin inline asm
	mma.sync.aligned.m16n8k256.row.col.s32.b1.b1.s32.xor.popc    { %r44745, %r44746, %r44747, %r44748 },    { %r86038, %r86038, %r86038, %r86038 },    { %r86040, %r86040 },            { %r44745, %r44746, %r44747, %r44748 }; 
	// end inline asm
	// begin inline asm
	mma.sync.aligned.m16n8k256.row.col.s32.b1.b1.s32.xor.popc    { %r44717, %r44718, %r44719, %r44720 },    { %r86038, %r86038, %r86038, %r86038 },    { %r86040, %r86040 },            { %r44717, %r44718, %r44719, %r44720 }; 
	// end inline asm
	// begin inline asm
	mma.sync.aligned.m16n8k256.row.col.s32.b1.b1.s32.xor.popc    { %r44731, %r44732, %r44733, %r44734 },    { %r86038, %r86038, %r86038, %r86038 },    { %r86040, %r86040 },            { %r44731, %r44732, %r44733, %r44734 }; 
	// end inline asm
	// begin inline asm
	mma.sync.aligned.m16n8k256.row.col.s32.b1.b1.s32.xor.popc    { %r44745, %r44746, %r44747, %r44748 },    { %r86038, %r86038, %r86038, %r86038 },    { %r86040, %r86040 },            { %r44745, %r44746, %r44747, %r44748 }; 
	// end inline asm
	// begin inline asm
	mma.sync.aligned.m16n8k256.row.col.s32.b1.b1.s32.xor.popc    { %r44717, %r44718, %r44719, %r44720 },    { %r86038, %r86038, %r86038, %r86038 },    { %r86040, %r86040 },            { %r44717, %r44718, %r44719, %r44720 }; 
	// end inline asm
	// begin inline asm
	mma.sync.aligned.m16n8k256.row.col.s32.b1.b1.s32.xor.popc    { %r44731, %r44732, %r44733, %r44734 },    { %r86038, %r86038, %r86038, %r86038 },    { %r86040, %r86040 },            { %r44731, %r44732, %r44733, %r44734 }; 
	// end inline asm
	// begin inline asm
	mma.sync.aligned.m16n8k256.row.col.s32.b1.b1.s32.xor.popc    { %r44745, %r44746, %r44747, %r44748 },    { %r86038, %r86038, %r86038, %r86038 },    { %r86040, %r86040 },            { %r44745, %r44746, %r44747, %r44748 }; 
	// end inline asm
	// begin inline asm
	mma.sync.aligned.m16n8k256.row.col.s32.b1.b1.s32.xor.popc    { %r44717, %r44718, %r44719, %r44720 },    { %r86038, %r86038, %r86038, %r86038 },    { %r86040, %r86040 },            { %r44717, %r44718, %r44719, %r44720 }; 
	// end inline asm
	// begin inline asm
	mma.sync.aligned.m16n8k256.row.col.s32.b1.b1.s32.xor.popc    { %r44731, %r44732, %r44733, %r44734 },    { %r86038, %r86038, %r86038, %r86038 },    { %r86040, %r86040 },            { %r44731, %r44732, %r44733, %r44734 }; 
	// end inline asm
	// begin inline asm
	mma.sync.aligned.m16n8k256.row.col.s32.b1.b1.s32.xor.popc    { %r44745, %r44746, %r44747, %r44748 },    { %r86038, %r86038, %r86038, %r86038 },    { %r86040, %r86040 },            { %r44745, %r44746, %r44747, %r44748 }; 
	// end inline asm
	// begin inline asm
	mma.sync.aligned.m16n8k256.row.col.s32.b1.b1.s32.xor.popc    { %r44717, %r44718, %r44719, %r44720 },    { %r86038, %r86038, %r86038, %r86038 },    { %r86040, %r86040 },            { %r44717, %r44718, %r44719, %r44720 }; 
	// end inline asm
	// begin inline asm
	mma.sync.aligned.m16n8k256.row.col.s32.b1.b1.s32.xor.popc    { %r44731, %r44732, %r44733, %r44734 },    { %r86038, %r86038, %r86038, %r86038 },    { %r86040, %r86040 },            { %r44731, %r44732, %r44733, %r44734 }; 
	// end inline asm
	// begin inline asm
	mma.sync.aligned.m16n8k256.row.col.s32.b1.b1.s32.xor.popc    { %r44745, %r44746, %r44747, %r44748 },    { %r86038, %r86038, %r86038, %r86038 },    { %r86040, %r86040 },            { %r44745, %r44746, %r44747, %r44748 }; 
	// end inline asm
	// begin inline asm
	mma.sync.aligned.m16n8k256.row.col.s32.b1.b1.s32.xor.popc    { %r44717, %r44718, %r44719, %r44720 },    { %r86038, %r86038, %r86038, %r86038 },    { %r86040, %r86040 },            { %r44717, %r44718, %r44719, %r44720 }; 
	// end inline asm
	// begin inline asm
	mma.sync.aligned.m16n8k256.row.col.s32.b1.b1.s32.xor.popc    { %r44731, %r44732, %r44733, %r44734 },    { %r86038, %r86038, %r86038, %r86038 },    { %r86040, %r86040 },            { %r44731, %r44732, %r44733, %r44734 }; 
	// end inline asm
	// begin inline asm
	mma.sync.aligned.m16n8k256.row.col.s32.b1.b1.s32.xor.popc    { %r44745, %r44746, %r44747, %r44748 },    { %r86038, %r86038, %r86038, %r86038 },    { %r86040, %r86040 },            { %r44745, %r44746, %r44747, %r44748 }; 
	// end inline asm
	// begin inline asm
	mma.sync.aligned.m16n8k256.row.col.s32.b1.b1.s32.xor.popc    { %r44717, %r44718, %r44719, %r44720 },    { %r86038, %r86038, %r86038, %r86038 },    { %r86040, %r86040 },            { %r44717, %r44718, %r44719, %r44720 }; 
	// end inline asm
	// begin inline asm
	mma.sync.aligned.m16n8k256.row.col.s32.b1.b1.s32.xor.popc    { %r44731, %r44732, %r44733, %r44734 },    { %r86038, %r86038, %r86038, %r86038 },    { %r86040, %r86040 },            { %r44731, %r44732, %r44733, %r44734 }; 
	// end inline asm
	// begin inline asm
	mma.sync.aligned.m16n8k256.row.col.s32.b1.b1.s32.xor.popc    { %r44745, %r44746, %r44747, %r44748 },    { %r86038, %r86038, %r86038, %r86038 },    { %r86040, %r86040 },            { %r44745, %r44746, %r44747, %r44748 }; 
	// end inline asm
	// begin inline asm
	mma.sync.aligned.m16n8k256.row.col.s32.b1.b1.s32.xor.popc    { %r44717, %r44718, %r44719, %r44720 },    { %r86038, %r86038, %r86038, %r86038 },    { %r86040, %r86040 },            { %r44717, %r44718, %r44719, %r44720 }; 
	// end inline asm
	// begin inline asm
	mma.sync.aligned.m16n8k256.row.col.s32.b1.b1.s32.xor.popc    { %r44731, %r44732, %r44733, %r44734 },    { %r86038, %r86038, %r86038, %r86038 },    { %r86040, %r86040 },            { %r44731, %r44732, %r44733, %r44734 }; 
	// end inline asm
	// begin inline asm
	mma.sync.aligned.m16n8k256.row.col.s32.b1.b1.s32.xor.popc    { %r44745, %r44746, %r44747, %r44748 },    { %r86038, %r86038, %r86038, %r86038 },    { %r86040, %r86040 },            { %r44745, %r44746, %r44747, %r44748 }; 
	// end inline asm
	// begin inline asm
	mma.sync.aligned.m16n8k256.row.col.s32.b1.b1.s32.xor.popc    { %r44717, %r44718, %r44719, %r44720 },    { %r86038, %r86038, %r86038, %r86038 },    { %r86040, %r86040 },            { %r44717, %r44718, %r44719, %r44720 }; 
	// end inline asm
	// begin inline asm
	mma.sync.aligned.m16n8k256.row.col.s32.b1.b1.s32.xor.popc    { %r44731, %r44732, %r44733, %r44734 },    { %r86038, %r86038, %r86038, %r86038 },    { %r86040, %r86040 },            { %r44731, %r44732, %r44733, %r44734 }; 
	// end inline asm
	// begin inline asm
	mma.sync.aligned.m16n8k256.row.col.s32.b1.b1.s32.xor.popc    { %r44745, %r44746, %r44747, %r44748 },    { %r86038, %r86038, %r86038, %r86038 },    { %r86040, %r86040 },            { %r44745, %r44746, %r44747, %r44748 }; 
	// end inline asm
	// begin inline asm
	mma.sync.aligned.m16n8k256.row.col.s32.b1.b1.s32.xor.popc    { %r44717, %r44718, %r44719, %r44720 },    { %r86038, %r86038, %r86038, %r86038 },    { %r86040, %r86040 },            { %r44717, %r44718, %r44719, %r44720 }; 
	// end inline asm
	// begin inline asm
	mma.sync.aligned.m16n8k256.row.col.s32.b1.b1.s32.xor.popc    { %r44731, %r44732, %r44733, %r44734 },    { %r86038, %r86038, %r86038, %r86038 },    { %r86040, %r86040 },            { %r44731, %r44732, %r44733, %r44734 }; 
	// end inline asm
	// begin inline asm
	mma.sync.aligned.m16n8k256.row.col.s32.b1.b1.s32.xor.popc    { %r44745, %r44746, %r44747, %r44748 },    { %r86038, %r86038, %r86038, %r86038 },    { %r86040, %r86040 },            { %r44745, %r44746, %r44747, %r44748 }; 
	// end inline asm
	// begin inline asm
	mma.sync.aligned.m16n8k256.row.col.s32.b1.b1.s32.xor.popc    { %r44717, %r44718, %r44719, %r44720 },    { %r86038, %r86038, %r86038, %r86038 },    { %r86040, %r86040 },            { %r44717, %r44718, %r44719, %r44720 }; 
	// end inline asm
	// begin inline asm
	mma.sync.aligned.m16n8k256.row.col.s32.b1.b1.s32.xor.popc    { %r44731, %r44732, %r44733, %r44734 },    { %r86038, %r86038, %r86038, %r86038 },    { %r86040, %r86040 },            { %r44731, %r44732, %r44733, %r44734 }; 
	// end inline asm
	// begin inline asm
	mma.sync.aligned.m16n8k256.row.col.s32.b1.b1.s32.xor.popc    { %r44745, %r44746, %r44747, %r44748 },    { %r86038, %r86038, %r86038, %r86038 },    { %r86040, %r86040 },            { %r44745, %r44746, %r44747, %r44748 }; 
	// end inline asm
	// begin inline asm
	mma.sync.aligned.m16n8k256.row.col.s32.b1.b1.s32.xor.popc    { %r44717, %r44718, %r44719, %r44720 },    { %r86038, %r86038, %r86038, %r86038 },    { %r86040, %r86040 },            { %r44717, %r44718, %r44719, %r44720 }; 
	// end inline asm
	// begin inline asm
	mma.sync.aligned.m16n8k256.row.col.s32.b1.b1.s32.xor.popc    { %r44731, %r44732, %r44733, %r44734 },    { %r86038, %r86038, %r86038, %r86038 },    { %r86040, %r86040 },            { %r44731, %r44732, %r44733, %r44734 }; 
	// end inline asm
	// begin inline asm
	mma.sync.aligned.m16n8k256.row.col.s32.b1.b1.s32.xor.popc    { %r44745, %r44746, %r44747, %r44748 },    { %r86038, %r86038, %r86038, %r86038 },    { %r86040, %r86040 },            { %r44745, %r44746, %r44747, %r44748 }; 
	// end inline asm
	// begin inline asm
	mma.sync.aligned.m16n8k256.row.col.s32.b1.b1.s32.xor.popc    { %r44717, %r44718, %r44719, %r44720 },    { %r86038, %r86038, %r86038, %r86038 },    { %r86040, %r86040 },            { %r44717, %r44718, %r44719, %r44720 }; 
	// end inline asm
	// begin inline asm
	mma.sync.aligned.m16n8k256.row.col.s32.b1.b1.s32.xor.popc    { %r44731, %r44732, %r44733, %r44734 },    { %r86038, %r86038, %r86038, %r86038 },    { %r86040, %r86040 },            { %r44731, %r44732, %r44733, %r44734 }; 
	// end inline asm
	// begin inline asm
	mma.sync.aligned.m16n8k256.row.col.s32.b1.b1.s32.xor.popc    { %r44745, %r44746, %r44747, %r44748 },    { %r86038, %r86038, %r86038, %r86038 },    { %r86040, %r86040 },            { %r44745, %r44746, %r44747, %r44748 }; 
	// end inline asm
	// begin inline asm
	mma.sync.aligned.m16n8k256.row.col.s32.b1.b1.s32.xor.popc    { %r44717, %r44718, %r44719, %r44720 },    { %r86038, %r86038, %r86038, %r86038 },    { %r86040, %r86040 },            { %r44717, %r44718, %r44719, %r44720 }; 
	// end inline asm
	// begin inline asm
	mma.sync.aligned.m16n8k256.row.col.s32.b1.b1.s32.xor.popc    { %r44731, %r44732, %r44733, %r44734 },    { %r86038, %r86038, %r86038, %r86038 },    { %r86040, %r86040 },            { %r44731, %r44732, %r44733, %r44734 }; 
	// end inline asm
	// begin inline asm
	mma.sync.aligned.m16n8k256.row.col.s32.b1.b1.s32.xor.popc    { %r44745, %r44746, %r44747, %r44748 },    { %r86038, %r86038, %r86038, %r86038 },    { %r86040, %r86040 },            { %r44745, %r44746, %r44747, %r44748 }; 
	// end inline asm
	// begin inline asm
	mma.sync.aligned.m16n8k256.row.col.s32.b1.b1.s32.xor.popc    { %r44717, %r44718, %r44719, %r44720 },    { %r86038, %r86038, %r86038, %r86038 },    { %r86040, %r86040 },            { %r44717, %r44718, %r44719, %r44720 }; 
	// end inline asm
	// begin inline asm
	mma.sync.aligned.m16n8k256.row.col.s32.b1.b1.s32.xor.popc    { %r44731, %r44732, %r44733, %r44734 },    { %r86038, %r86038, %r86038, %r86038 },    { %r86040, %r86040 },            { %r44731, %r44732, %r44733, %r44734 }; 
	// end inline asm
	// begin inline asm
	mma.sync.aligned.m16n8k256.row.col.s32.b1.b1.s32.xor.popc    { %r44745, %r44746, %r44747, %r44748 },    { %r86038, %r86038, %r86038, %r86038 },    { %r86040, %r86040 },            { %r44745, %r44746, %r44747, %r44748 }; 
	// end inline asm
	// begin inline asm
	mma.sync.aligned.m16n8k256.row.col.s32.b1.b1.s32.xor.popc    { %r44717, %r44718, %r44719, %r44720 },    { %r86038, %r86038, %r86038, %r86038 },    { %r86040, %r86040 },            { %r44717, %r44718, %r44719, %r44720 }; 
	// end inline asm
	// begin inline asm
	mma.sync.aligned.m16n8k256.row.col.s32.b1.b1.s32.xor.popc    { %r44731, %r44732, %r44733, %r44734 },    { %r86038, %r86038, %r86038, %r86038 },    { %r86040, %r86040 },            { %r44731, %r44732, %r44733, %r44734 }; 
	// end inline asm
	// begin inline asm
	mma.sync.aligned.m16n8k256.row.col.s32.b1.b1.s32.xor.popc    { %r44745, %r44746, %r44747, %r44748 },    { %r86038, %r86038, %r86038, %r86038 },    { %r86040, %r86040 },            { %r44745, %r44746, %r44747, %r44748 }; 
	// end inline asm
	// begin inline asm
	mma.sync.aligned.m16n8k256.row.col.s32.b1.b1.s32.xor.popc    { %r44717, %r44718, %r44719, %r44720 },    { %r86038, %r86038, %r86038, %r86038 },    { %r86040, %r86040 },            { %r44717, %r44718, %r44719, %r44720 }; 
	// end inline asm
	// begin inline asm
	mma.sync.aligned.m16n8k256.row.col.s32.b1.b1.s32.xor.popc    { %r44731, %r44732, %r44733, %r44734 },    { %r86038, %r86038, %r86038, %r86038 },    { %r86040, %r86040 },            { %r44731, %r44732, %r44733, %r44734 }; 
	// end inline asm
	// begin inline asm
	mma.sync.aligned.m16n8k256.row.col.s32.b1.b1.s32.xor.popc    { %r44745, %r44746, %r44747, %r44748 },    { %r86038, %r86038, %r86038, %r86038 },    { %r86040, %r86040 },            { %r44745, %r44746, %r44747, %r44748 }; 
	// end inline asm
	// begin inline asm
	mma.sync.aligned.m16n8k256.row.col.s32.b1.b1.s32.xor.popc    { %r44717, %r44718, %r44719, %r44720 },    { %r86038, %r86038, %r86038, %r86038 },    { %r86040, %r86040 },            { %r44717, %r44718, %r44719, %r44720 }; 
	// end inline asm
	// begin inline asm
	mma.sync.aligned.m16n8k256.row.col.s32.b1.b1.s32.xor.popc    { %r44731, %r44732, %r44733, %r44734 },    { %r86038, %r86038, %r86038, %r86038 },    { %r86040, %r86040 },            { %r44731, %r44732, %r44733, %r44734 }; 
	// end inline asm
	// begin inline asm
	mma.sync.aligned.m16n8k256.row.col.s32.b1.b1.s32.xor.popc    { %r44745, %r44746, %r44747, %r44748 },    { %r86038, %r86038, %r86038, %r86038 },    { %r86040, %r86040 },            { %r44745, %r44746, %r44747, %r44748 }; 
	// end inline asm
	// begin inline asm
	mma.sync.aligned.m16n8k256.row.col.s32.b1.b1.s32.xor.popc    { %r44717, %r44718, %r44719, %r44720 },    { %r86038, %r86038, %r86038, %r86038 },    { %r86040, %r86040 },            { %r44717, %r44718, %r44719, %r44720 }; 
	// end inline asm
	// begin inline asm
	mma.sync.aligned.m16n8k256.row.col.s32.b1.b1.s32.xor.popc    { %r44731, %r44732, %r44733, %r44734 },    { %r86038, %r86038, %r86038, %r86038 },    { %r86040, %r86040 },            { %r44731, %r44732, %r44733, %r44734 }; 
	// end inline asm
	// begin inline asm
	mma.sync.aligned.m16n8k256.row.col.s32.b1.b1.s32.xor.popc    { %r44745, %r44746, %r44747, %r44748 },    { %r86038, %r86038, %r86038, %r86038 },    { %r86040, %r86040 },            { %r44745, %r44746, %r44747, %r44748 }; 
	// end inline asm
	// begin inline asm
	mma.sync.aligned.m16n8k256.row.col.s32.b1.b1.s32.xor.popc    { %r44717, %r44718, %r44719, %r44720 },    { %r86038, %r86038, %r86038, %r86038 },    { %r86040, %r86040 },            { %r44717, %r44718, %r44719, %r44720 }; 
	// end inline asm
	// begin inline asm
	mma.sync.aligned.m16n8k256.row.col.s32.b1.b1.s32.xor.popc    { %r44731, %r44732, %r44733, %r44734 },    { %r86038, %r86038, %r86038, %r86038 },    { %r86040, %r86040 },            { %r44731, %r44732, %r44733, %r44734 }; 
	// end inline asm
	// begin inline asm
	mma.sync.aligned.m16n8k256.row.col.s32.b1.b1.s32.xor.popc    { %r44745, %r44746, %r44747, %r44748 },    { %r86038, %r86038, %r86038, %r86038 },    { %r86040, %r86040 },            { %r44745, %r44746, %r44747, %r44748 }; 
	// end inline asm
	// begin inline asm
	mma.sync.aligned.m16n8k256.row.col.s32.b1.b1.s32.xor.popc    { %r44717, %r44718, %r44719, %r44720 },    { %r86038, %r86038, %r86038, %r86038 },    { %r86040, %r86040 },            { %r44717, %r44718, %r44719, %r44720 }; 
	// end inline asm
	// begin inline asm
	mma.sync.aligned.m16n8k256.row.col.s32.b1.b1.s32.xor.popc    { %r44731, %r44732, %r44733, %r44734 },    { %r86038, %r86038, %r86038, %r86038 },    { %r86040, %r86040 },            { %r44731, %r44732, %r44733, %r44734 }; 
	// end inline asm
	// begin inline asm
	mma.sync.aligned.m16n8k256.row.col.s32.b1.b1.s32.xor.popc    { %r44745, %r44746, %r44747, %r44748 },    { %r86038, %r86038, %r86038, %r86038 },    { %r86040, %r86040 },            { %r44745, %r44746, %r44747, %r44748 }; 
	// end inline asm
	// begin inline asm
	mma.sync.aligned.m16n8k256.row.col.s32.b1.b1.s32.xor.popc    { %r44717, %r44718, %r44719, %r44720 },    { %r86038, %r86038, %r86038, %r86038 },    { %r86040, %r86040 },            { %r44717, %r44718, %r44719, %r44720 }; 
	// end inline asm
	// begin inline asm
	mma.sync.aligned.m16n8k256.row.col.s32.b1.b1.s32.xor.popc    { %r44731, %r44732, %r44733, %r44734 },    { %r86038, %r86038, %r86038, %r86038 },    { %r86040, %r86040 },            { %r44731, %r44732, %r44733, %r44734 }; 
	// end inline asm
	// begin inline asm
	mma.sync.aligned.m16n8k256.row.col.s32.b1.b1.s32.xor.popc    { %r44745, %r44746, %r44747, %r44748 },    { %r86038, %r86038, %r86038, %r86038 },    { %r86040, %r86040 },            { %r44745, %r44746, %r44747, %r44748 }; 
	// end inline asm
	// begin inline asm
	mma.sync.aligned.m16n8k256.row.col.s32.b1.b1.s32.xor.popc    { %r44717, %r44718, %r44719, %r44720 },    { %r86038, %r86038, %r86038, %r86038 },    { %r86040, %r86040 },            { %r44717, %r44718, %r44719, %r44720 }; 
	// end inline asm
	// begin inline asm
	mma.sync.aligned.m16n8k256.row.col.s32.b1.b1.s32.xor.popc    { %r44731, %r44732, %r44733, %r44734 },    { %r86038, %r86038, %r86038, %r86038 },    { %r86040, %r86040 },            { %r44731, %r44732, %r44733, %r44734 }; 
	// end inline asm
	// begin inline asm
	mma.sync.aligned.m16n8k256.row.col.s32.b1.b1.s32.xor.popc    { %r44745, %r44746, %r44747, %r44748 },    { %r86038, %r86038, %r86038, %r86038 },    { %r86040, %r86040 },            { %r44745, %r44746, %r44747, %r44748 }; 
	// end inline asm
	// begin inline asm
	mma.sync.aligned.m16n8k256.row.col.s32.b1.b1.s32.xor.popc    { %r44717, %r44718, %r44719, %r44720 },    { %r86038, %r86038, %r86038, %r86038 },    { %r86040, %r86040 },            { %r44717, %r44718, %r44719, %r44720 }; 
	// end inline asm
	// begin inline asm
	mma.sync.aligned.m16n8k256.row.col.s32.b1.b1.s32.xor.popc    { %r44731, %r44732, %r44733, %r44734 },    { %r86038, %r86038, %r86038, %r86038 },    { %r86040, %r86040 },            { %r44731, %r44732, %r44733, %r44734 }; 
	// end inline asm
	// begin inline asm
	mma.sync.aligned.m16n8k256.row.col.s32.b1.b1.s32.xor.popc    { %r44745, %r44746, %r44747, %r44748 },    { %r86038, %r86038, %r86038, %r86038 },    { %r86040, %r86040 },            { %r44745, %r44746, %r44747, %r44748 }; 
	// end inline asm
	// begin inline asm
	mma.sync.aligned.m16n8k256.row.col.s32.b1.b1.s32.xor.popc    { %r44717, %r44718, %r44719, %r44720 },    { %r86038, %r86038, %r86038, %r86038 },    { %r86040, %r86040 },            { %r44717, %r44718, %r44719, %r44720 }; 
	// end inline asm
	// begin inline asm
	mma.sync.aligned.m16n8k256.row.col.s32.b1.b1.s32.xor.popc    { %r44731, %r44732, %r44733, %r44734 },    { %r86038, %r86038, %r86038, %r86038 },    { %r86040, %r86040 },            { %r44731, %r44732, %r44733, %r44734 }; 
	// end inline asm
	// begin inline asm
	mma.sync.aligned.m16n8k256.row.col.s32.b1.b1.s32.xor.popc    { %r44745, %r44746, %r44747, %r44748 },    { %r86038, %r86038, %r86038, %r86038 },    { %r86040, %r86040 },            { %r44745, %r44746, %r44747, %r44748 }; 
	// end inline asm
	// begin inline asm
	mma.sync.aligned.m16n8k256.row.col.s32.b1.b1.s32.xor.popc    { %r44717, %r44718, %r44719, %r44720 },    { %r86038, %r86038, %r86038, %r86038 },    { %r86040, %r86040 },            { %r44717, %r44718, %r44719, %r44720 }; 
	// end inline asm
	// begin inline asm
	mma.sync.aligned.m16n8k256.row.col.s32.b1.b1.s32.xor.popc    { %r44731, %r44732, %r44733, %r44734 },    { %r86038, %r86038, %r86038, %r86038 },    { %r86040, %r86040 },            { %r44731, %r44732, %r44733, %r44734 }; 
	// end inline asm
	// begin inline asm
	mma.sync.aligned.m16n8k256.row.col.s32.b1.b1.s32.xor.popc    { %r44745, %r44746, %r44747, %r44748 },    { %r86038, %r86038, %r86038, %r86038 },    { %r86040, %r86040 },            { %r44745, %r44746, %r44747, %r44748 }; 
	// end inline asm
	// begin inline asm
	mma.sync.aligned.m16n8k256.row.col.s32.b1.b1.s32.xor.popc    { %r44717, %r44718, %r44719, %r44720 },    { %r86038, %r86038, %r86038, %r86038 },    { %r86040, %r86040 },            { %r44717, %r44718, %r44719, %r44720 }; 
	// end inline asm
	// begin inline asm
	mma.sync.aligned.m16n8k256.row.col.s32.b1.b1.s32.xor.popc    { %r44731, %r44732, %r44733, %r44734 },    { %r86038, %r86038, %r86038, %r86038 },    { %r86040, %r86040 },            { %r44731, %r44732, %r44733, %r44734 }; 
	// end inline asm
	// begin inline asm
	mma.sync.aligned.m16n8k256.row.col.s32.b1.b1.s32.xor.popc    { %r44745, %r44746, %r44747, %r44748 },    { %r86038, %r86038, %r86038, %r86038 },    { %r86040, %r86040 },            { %r44745, %r44746, %r44747, %r44748 }; 
	// end inline asm
	// begin inline asm
	mma.sync.aligned.m16n8k256.row.col.s32.b1.b1.s32.xor.popc    { %r44717, %r44718, %r44719, %r44720 },    { %r86038, %r86038, %r86038, %r86038 },    { %r86040, %r86040 },            { %r44717, %r44718, %r44719, %r44720 }; 
	// end inline asm
	// begin inline asm
	mma.sync.aligned.m16n8k256.row.col.s32.b1.b1.s32.xor.popc    { %r44731, %r44732, %r44733, %r44734 },    { %r86038, %r86038, %r86038, %r86038 },    { %r86040, %r86040 },            { %r44731, %r44732, %r44733, %r44734 }; 
	// end inline asm
	// begin inline asm
	mma.sync.aligned.m16n8k256.row.col.s32.b1.b1.s32.xor.popc    { %r44745, %r44746, %r44747, %r44748 },    { %r86038, %r86038, %r86038, %r86038 },    { %r86040, %r86040 },            { %r44745, %r44746, %r44747, %r44748 }; 
	// end inline asm
	// begin inline asm
	mma.sync.aligned.m16n8k256.row.col.s32.b1.b1.s32.xor.popc    { %r44717, %r44718, %r44719, %r44720 },    { %r86038, %r86038, %r86038, %r86038 },    { %r86040, %r86040 },            { %r44717, %r44718, %r44719, %r44720 }; 
	// end inline asm
	// begin inline asm
	mma.sync.aligned.m16n8k256.row.col.s32.b1.b1.s32.xor.popc    { %r44731, %r44732, %r44733, %r44734 },    { %r86038, %r86038, %r86038, %r86038 },    { %r86040, %r86040 },            { %r44731, %r44732, %r44733, %r44734 }; 
	// end inline asm
	// begin inline asm
	mma.sync.aligned.m16n8k256.row.col.s32.b1.b1.s32.xor.popc    { %r44745, %r44746, %r44747, %r44748 },    { %r86038, %r86038, %r86038, %r86038 },    { %r86040, %r86040 },            { %r44745, %r44746, %r44747, %r44748 }; 
	// end inline asm
	// begin inline asm
	mma.sync.aligned.m16n8k256.row.col.s32.b1.b1.s32.xor.popc    { %r44717, %r44718, %r44719, %r44720 },    { %r86038, %r86038, %r86038, %r86038 },    { %r86040, %r86040 },            { %r44717, %r44718, %r44719, %r44720 }; 
	// end inline asm
	// begin inline asm
	mma.sync.aligned.m16n8k256.row.col.s32.b1.b1.s32.xor.popc    { %r44731, %r44732, %r44733, %r44734 },    { %r86038, %r86038, %r86038, %r86038 },    { %r86040, %r86040 },            { %r44731, %r44732, %r44733, %r44734 }; 
	// end inline asm
	// begin inline asm
	mma.sync.aligned.m16n8k256.row.col.s32.b1.b1.s32.xor.popc    { %r44745, %r44746, %r44747, %r44748 },    { %r86038, %r86038, %r86038, %r86038 },    { %r86040, %r86040 },            { %r44745, %r44746, %r44747, %r44748 }; 
	// end inline asm
	// begin inline asm
	mma.sync.aligned.m16n8k256.row.col.s32.b1.b1.s32.xor.popc    { %r44717, %r44718, %r44719, %r44720 },    { %r86038, %r86038, %r86038, %r86038 },    { %r86040, %r86040 },            { %r44717, %r44718, %r44719, %r44720 }; 
	// end inline asm
	// begin inline asm
	mma.sync.aligned.m16n8k256.row.col.s32.b1.b1.s32.xor.popc    { %r44731, %r44732, %r44733, %r44734 },    { %r86038, %r86038, %r86038, %r86038 },    { %r86040, %r86040 },            { %r44731, %r44732, %r44733, %r44734 }; 
	// end inline asm
	// begin inline asm
	mma.sync.aligned.m16n8k256.row.col.s32.b1.b1.s32.xor.popc    { %r44745, %r44746, %r44747, %r44748 },    { %r86038, %r86038, %r86038, %r86038 },    { %r86040, %r86040 },            { %r44745, %r44746, %r44747, %r44748 }; 
	// end inline asm
	// begin inline asm
	mma.sync.aligned.m16n8k256.row.col.s32.b1.b1.s32.xor.popc    { %r44717, %r44718, %r44719, %r44720 },    { %r86038, %r86038, %r86038, %r86038 },    { %r86040, %r86040 },            { %r44717, %r44718, %r44719, %r44720 }; 
	// end inline asm
	// begin inline asm
	mma.sync.aligned.m16n8k256.row.col.s32.b1.b1.s32.xor.popc    { %r44731, %r44732, %r44733, %r44734 },    { %r86038, %r86038, %r86038, %r86038 },    { %r86040, %r86040 },            { %r44731, %r44732, %r44733, %r44734 }; 
	// end inline asm
	// begin inline asm
	mma.sync.aligned.m16n8k256.row.col.s32.b1.b1.s32.xor.popc    { %r44745, %r44746, %r44747, %r44748 },    { %r86038, %r86038, %r86038, %r86038 },    { %r86040, %r86040 },            { %r44745, %r44746, %r44747, %r44748 }; 
	// end inline asm
	// begin inline asm
	mma.sync.aligned.m16n8k256.row.col.s32.b1.b1.s32.xor.popc    { %r44717, %r44718, %r44719, %r44720 },    { %r86038, %r86038, %r86038, %r86038 },    { %r86040, %r86040 },            { %r44717, %r44718, %r44719, %r44720 }; 
	// end inline asm
	// begin inline asm
	mma.sync.aligned.m16n8k256.row.col.s32.b1.b1.s32.xor.popc    { %r44731, %r44732, %r44733, %r44734 },    { %r86038, %r86038, %r86038, %r86038 },    { %r86040, %r86040 },            { %r44731, %r44732, %r44733, %r44734 }; 
	// end inline asm
	// begin inline asm
	mma.sync.aligned.m16n8k256.row.col.s32.b1.b1.s32.xor.popc    { %r44745, %r44746, %r44747, %r44748 },    { %r86038, %r86038, %r86038, %r86038 },    { %r86040, %r86040 },            { %r44745, %r44746, %r44747, %r44748 }; 
	// end inline asm
	// begin inline asm
	mma.sync.aligned.m16n8k256.row.col.s32.b1.b1.s32.xor.popc    { %r44717, %r44718, %r44719, %r44720 },    { %r86038, %r86038, %r86038, %r86038 },    { %r86040, %r86040 },            { %r44717, %r44718, %r44719, %r44720 }; 
	// end inline asm
	// begin inline asm
	mma.sync.aligned.m16n8k256.row.col.s32.b1.b1.s32.xor.popc    { %r44731, %r44732, %r44733, %r44734 },    { %r86038, %r86038, %r86038, %r86038 },    { %r86040, %r86040 },            { %r44731, %r44732, %r44733, %r44734 }; 
	// end inline asm
	// begin inline asm
	mma.sync.aligned.m16n8k256.row.col.s32.b1.b1.s32.xor.popc    { %r44745, %r44746, %r44747, %r44748 },    { %r86038, %r86038, %r86038, %r86038 },    { %r86040, %r86040 },            { %r44745, %r44746, %r44747, %r44748 }; 
	// end inline asm
	// begin inline asm
	mma.sync.aligned.m16n8k256.row.col.s32.b1.b1.s32.xor.popc    { %r44717, %r44718, %r44719, %r44720 },    { %r86038, %r86038, %r86038, %r86038 },    { %r86040, %r86040 },            { %r44717, %r44718, %r44719, %r44720 }; 
	// end inline asm
	// begin inline asm
	mma.sync.aligned.m16n8k256.row.col.s32.b1.b1.s32.xor.popc    { %r44731, %r44732, %r44733, %r44734 },    { %r86038, %r86038, %r86038, %r86038 },    { %r86040, %r86040 },            { %r44731, %r44732, %r44733, %r44734 }; 
	// end inline asm
	// begin inline asm
	mma.sync.aligned.m16n8k256.row.col.s32.b1.b1.s32.xor.popc    { %r44745, %r44746, %r44747, %r44748 },    { %r86038, %r86038, %r86038, %r86038 },    { %r86040, %r86040 },            { %r44745, %r44746, %r44747, %r44748 }; 
	// end inline asm
	// begin inline asm
	mma.sync.aligned.m16n8k256.row.col.s32.b1.b1.s32.xor.popc    { %r44717, %r44718, %r44719, %r44720 },    { %r86038, %r86038, %r86038, %r86038 },    { %r86040, %r86040 },            { %r44717, %r44718, %r44719, %r44720 }; 
	// end inline asm
	// begin inline asm
	mma.sync.aligned.m16n8k256.row.col.s32.b1.b1.s32.xor.popc    { %r44731, %r44732, %r44733, %r44734 },    { %r86038, %r86038, %r86038, %r86038 },    { %r86040, %r86040 },            { %r44731, %r44732, %r44733, %r44734 }; 
	// end inline asm
	// begin inline asm
	mma.sync.aligned.m16n8k256.row.col.s32.b1.b1.s32.xor.popc    { %r44745, %r44746, %r44747, %r44748 },    { %r86038, %r86038, %r86038, %r86038 },    { %r86040, %r86040 },            { %r44745, %r44746, %r44747, %r44748 }; 
	// end inline asm
	// begin inline asm
	mma.sync.aligned.m16n8k256.row.col.s32.b1.b1.s32.xor.popc    { %r44717, %r44718, %r44719, %r44720 },    { %r86038, %r86038, %r86038, %r86038 },    { %r86040, %r86040 },            { %r44717, %r44718, %r44719, %r44720 }; 
	// end inline asm
	// begin inline asm
	mma.sync.aligned.m16n8k256.row.col.s32.b1.b1.s32.xor.popc    { %r44731, %r44732, %r44733, %r44734 },    { %r86038, %r86038, %r86038, %r86038 },    { %r86040, %r86040 },            { %r44731, %r44732, %r44733, %r44734 }; 
	// end inline asm
	// begin inline asm
	mma.sync.aligned.m16n8k256.row.col.s32.b1.b1.s32.xor.popc    { %r44745, %r44746, %r44747, %r44748 },    { %r86038, %r86038, %r86038, %r86038 },    { %r86040, %r86040 },            { %r44745, %r44746, %r44747, %r44748 }; 
	// end inline asm
	// begin inline asm
	mma.sync.aligned.m16n8k256.row.col.s32.b1.b1.s32.xor.popc    { %r44717, %r44718, %r44719, %r44720 },    { %r86038, %r86038, %r86038, %r86038 },    { %r86040, %r86040 },            { %r44717, %r44718, %r44719, %r44720 }; 
	// end inline asm
	// begin inline asm
	mma.sync.aligned.m16n8k256.row.col.s32.b1.b1.s32.xor.popc    { %r44731, %r44732, %r44733, %r44734 },    { %r86038, %r86038, %r86038, %r86038 },    { %r86040, %r86040 },            { %r44731, %r44732, %r44733, %r44734 }; 
	// end inline asm
	// begin inline asm
	mma.sync.aligned.m16n8k256.row.col.s32.b1.b1.s32.xor.popc    { %r44745, %r44746, %r44747, %r44748 },    { %r86038, %r86038, %r86038, %r86038 },    { %r86040, %r86040 },            { %r44745, %r44746, %r44747, %r44748 }; 
	// end inline asm
	// begin inline asm
	mma.sync.aligned.m16n8k256.row.col.s32.b1.b1.s32.xor.popc    { %r44717, %r44718, %r44719, %r44720 },    { %r86038, %r86038, %r86038, %r86038 },    { %r86040, %r86040 },            { %r44717, %r44718, %r44719, %r44720 }; 
	// end inline asm
	// begin inline asm
	mma.sync.aligned.m16n8k256.row.col.s32.b1.b1.s32.xor.popc    { %r44731, %r44732, %r44733, %r44734 },    { %r86038, %r86038, %r86038, %r86038 },    { %r86040, %r86040 },            { %r44731, %r44732, %r44733, %r44734 }; 
	// end inline asm
	// begin inline asm
	mma.sync.aligned.m16n8k256.row.col.s32.b1.b1.s32.xor.popc    { %r44745, %r44746, %r44747, %r44748 },    { %r86038, %r86038, %r86038, %r86038 },    { %r86040, %r86040 },            { %r44745, %r44746, %r44747, %r44748 }; 
	// end inline asm
	// begin inline asm
	mma.sync.aligned.m16n8k256.row.col.s32.b1.b1.s32.xor.popc    { %r44717, %r44718, %r44719, %r44720 },    { %r86038, %r86038, %r86038, %r86038 },    { %r86040, %r86040 },            { %r44717, %r44718, %r44719, %r44720 }; 
	// end inline asm
	// begin inline asm
	mma.sync.aligned.m16n8k256.row.col.s32.b1.b1.s32.xor.popc    { %r44731, %r44732, %r44733, %r44734 },    { %r86038, %r86038, %r86038, %r86038 },    { %r86040, %r86040 },            { %r44731, %r44732, %r44733, %r44734 }; 
	// end inline asm
	// begin inline asm
	mma.sync.aligned.m16n8k256.row.col.s32.b1.b1.s32.xor.popc    { %r44745, %r44746, %r44747, %r44748 },    { %r86038, %r86038, %r86038, %r86038 },    { %r86040, %r86040 },            { %r44745, %r44746, %r44747, %r44748 }; 
	// end inline asm
	// begin inline asm
	mma.sync.aligned.m16n8k256.row.col.s32.b1.b1.s32.xor.popc    { %r44717, %r44718, %r44719, %r44720 },    { %r86038, %r86038, %r86038, %r86038 },    { %r86040, %r86040 },            { %r44717, %r44718, %r44719, %r44720 }; 
	// end inline asm
	// begin inline asm
	mma.sync.aligned.m16n8k256.row.col.s32.b1.b1.s32.xor.popc    { %r44731, %r44732, %r44733, %r44734 },    { %r86038, %r86038, %r86038, %r86038 },    { %r86040, %r86040 },            { %r44731, %r44732, %r44733, %r44734 }; 
	// end inline asm
	// begin inline asm
	mma.sync.aligned.m16n8k256.row.col.s32.b1.b1.s32.xor.popc    { %r44745, %r44746, %r44747, %r44748 },    { %r86038, %r86038, %r86038, %r86038 },    { %r86040, %r86040 },            { %r44745, %r44746, %r44747, %r44748 }; 
	// end inline asm
	// begin inline asm
	mma.sync.aligned.m16n8k256.row.col.s32.b1.b1.s32.xor.popc    { %r44717, %r44718, %r44719, %r44720 },    { %r86038, %r86038, %r86038, %r86038 },    { %r86040, %r86040 },            { %r44717, %r44718, %r44719, %r44720 }; 
	// end inline asm
	// begin inline asm
	mma.sync.aligned.m16n8k256.row.col.s32.b1.b1.s32.xor.popc    { %r44731, %r44732, %r44733, %r44734 },    { %r86038, %r86038, %r86038, %r86038 },    { %r86040, %r86040 },            { %r44731, %r44732, %r44733, %r44734 }; 
	// end inline asm
	// begin inline asm
	mma.sync.aligned.m16n8k256.row.col.s32.b1.b1.s32.xor.popc    { %r44745, %r44746, %r44747, %r44748 },    { %r86038, %r86038, %r86038, %r86038 },    { %r86040, %r86040 },            { %r44745, %r44746, %r44747, %r44748 }; 
	// end inline asm
	// begin inline asm
	mma.sync.aligned.m16n8k256.row.col.s32.b1.b1.s32.xor.popc    { %r44717, %r44718, %r44719, %r44720 },    { %r86038, %r86038, %r86038, %r86038 },    { %r86040, %r86040 },            { %r44717, %r44718, %r44719, %r44720 }; 
	// end inline asm
	// begin inline asm
	mma.sync.aligned.m16n8k256.row.col.s32.b1.b1.s32.xor.popc    { %r44731, %r44732, %r44733, %r44734 },    { %r86038, %r86038, %r86038, %r86038 },    { %r86040, %r86040 },            { %r44731, %r44732, %r44733, %r44734 }; 
	// end inline asm
	// begin inline asm
	mma.sync.aligned.m16n8k256.row.col.s32.b1.b1.s32.xor.popc    { %r44745, %r44746, %r44747, %r44748 },    { %r86038, %r86038, %r86038, %r86038 },    { %r86040, %r86040 },            { %r44745, %r44746, %r44747, %r44748 }; 
	// end inline asm
	// begin inline asm
	mma.sync.aligned.m16n8k256.row.col.s32.b1.b1.s32.xor.popc    { %r44717, %r44718, %r44719, %r44720 },    { %r86038, %r86038, %r86038, %r86038 },    { %r86040, %r86040 },            { %r44717, %r44718, %r44719, %r44720 }; 
	// end inline asm
	// begin inline asm
	mma.sync.aligned.m16n8k256.row.col.s32.b1.b1.s32.xor.popc    { %r44731, %r44732, %r44733, %r44734 },    { %r86038, %r86038, %r86038, %r86038 },    { %r86040, %r86040 },            { %r44731, %r44732, %r44733, %r44734 }; 
	// end inline asm
	// begin inline asm
	mma.sync.aligned.m16n8k256.row.col.s32.b1.b1.s32.xor.popc    { %r44745, %r44746, %r44747, %r44748 },    { %r86038, %r86038, %r86038, %r86038 },    { %r86040, %r86040 },            { %r44745, %r44746, %r44747, %r44748 }; 
	// end inline asm
	// begin inline asm
	mma.sync.aligned.m16n8k256.row.col.s32.b1.b1.s32.xor.popc    { %r44717, %r44718, %r44719, %r44720 },    { %r86038, %r86038, %r86038, %r86038 },    { %r86040, %r86040 },            { %r44717, %r44718, %r44719, %r44720 }; 
	// end inline asm
	// begin inline asm
	mma.sync.aligned.m16n8k256.row.col.s32.b1.b1.s32.xor.popc    { %r44731, %r44732, %r44733, %r44734 },    { %r86038, %r86038, %r86038, %r86038 },    { %r86040, %r86040 },            { %r44731, %r44732, %r44733, %r44734 }; 
	// end inline asm
	// begin inline asm
	mma.sync.aligned.m16n8k256.row.col.s32.b1.b1.s32.xor.popc    { %r44745, %r44746, %r44747, %r44748 },    { %r86038, %r86038, %r86038, %r86038 },    { %r86040, %r86040 },            { %r44745, %r44746, %r44747, %r44748 }; 
	// end inline asm
	// begin inline asm
	mma.sync.aligned.m16n8k256.row.col.s32.b1.b1.s32.xor.popc    { %r44717, %r44718, %r44719, %r44720 },    { %r86038, %r86038, %r86038, %r86038 },    { %r86040, %r86040 },            { %r44717, %r44718, %r44719, %r44720 }; 
	// end inline asm
	// begin inline asm
	mma.sync.aligned.m16n8k256.row.col.s32.b1.b1.s32.xor.popc    { %r44731, %r44732, %r44733, %r44734 },    { %r86038, %r86038, %r86038, %r86038 },    { %r86040, %r86040 },            { %r44731, %r44732, %r44733, %r44734 }; 
	// end inline asm
	// begin inline asm
	mma.sync.aligned.m16n8k256.row.col.s32.b1.b1.s32.xor.popc    { %r44745, %r44746, %r44747, %r44748 },    { %r86038, %r86038, %r86038, %r86038 },    { %r86040, %r86040 },            { %r44745, %r44746, %r44747, %r44748 }; 
	// end inline asm
	// begin inline asm
	mma.sync.aligned.m16n8k256.row.col.s32.b1.b1.s32.xor.popc    { %r44717, %r44718, %r44719, %r44720 },    { %r86038, %r86038, %r86038, %r86038 },    { %r86040, %r86040 },            { %r44717, %r44718, %r44719, %r44720 }; 
	// end inline asm
	// begin inline asm
	mma.sync.aligned.m16n8k256.row.col.s32.b1.b1.s32.xor.popc    { %r44731, %r44732, %r44733, %r44734 },    { %r86038, %r86038, %r86038, %r86038 },    { %r86040, %r86040 },            { %r44731, %r44732, %r44733, %r44734 }; 
	// end inline asm
	// begin inline asm
	mma.sync.aligned.m16n8k256.row.col.s32.b1.b1.s32.xor.popc    { %r44745, %r44746, %r44747, %r44748 },    { %r86038, %r86038, %r86038, %r86038 },    { %r86040, %r86040 },            { %r44745, %r44746, %r44747, %r44748 }; 
	// end inline asm
	// begin inline asm
	mma.sync.aligned.m16n8k256.row.col.s32.b1.b1.s32.xor.popc    { %r44717, %r44718, %r44719, %r44720 },    { %r86038, %r86038, %r86038, %r86038 },    { %r86040, %r86040 },            { %r44717, %r44718, %r44719, %r44720 }; 
	// end inline asm
	// begin inline asm
	mma.sync.aligned.m16n8k256.row.col.s32.b1.b1.s32.xor.popc    { %r44731, %r44732, %r44733, %r44734 },    { %r86038, %r86038, %r86038, %r86038 },    { %r86040, %r86040 },            { %r44731, %r44732, %r44733, %r44734 }; 
	// end inline asm
	// begin inline asm
	mma.sync.aligned.m16n8k256.row.col.s32.b1.b1.s32.xor.popc    { %r44745, %r44746, %r44747, %r44748 },    { %r86038, %r86038, %r86038, %r86038 },    { %r86040, %r86040 },            { %r44745, %r44746, %r44747, %r44748 }; 
	// end inline asm
	// begin inline asm
	mma.sync.aligned.m16n8k256.row.col.s32.b1.b1.s32.xor.popc    { %r44717, %r44718, %r44719, %r44720 },    { %r86038, %r86038, %r86038, %r86038 },    { %r86040, %r86040 },            { %r44717, %r44718, %r44719, %r44720 }; 
	// end inline asm
	// begin inline asm
	mma.sync.aligned.m16n8k256.row.col.s32.b1.b1.s32.xor.popc    { %r44731, %r44732, %r44733, %r44734 },    { %r86038, %r86038, %r86038, %r86038 },    { %r86040, %r86040 },            { %r44731, %r44732, %r44733, %r44734 }; 
	// end inline asm
	// begin inline asm
	mma.sync.aligned.m16n8k256.row.col.s32.b1.b1.s32.xor.popc    { %r44745, %r44746, %r44747, %r44748 },    { %r86038, %r86038, %r86038, %r86038 },    { %r86040, %r86040 },            { %r44745, %r44746, %r44747, %r44748 }; 
	// end inline asm
	// begin inline asm
	mma.sync.aligned.m16n8k256.row.col.s32.b1.b1.s32.xor.popc    { %r44717, %r44718, %r44719, %r44720 },    { %r86038, %r86038, %r86038, %r86038 },    { %r86040, %r86040 },            { %r44717, %r44718, %r44719, %r44720 }; 
	// end inline asm
	// begin inline asm
	mma.sync.aligned.m16n8k256.row.col.s32.b1.b1.s32.xor.popc    { %r44731, %r44732, %r44733, %r44734 },    { %r86038, %r86038, %r86038, %r86038 },    { %r86040, %r86040 },            { %r44731, %r44732, %r44733, %r44734 }; 
	// end inline asm
	// begin inline asm
	mma.sync.aligned.m16n8k256.row.col.s32.b1.b1.s32.xor.popc    { %r44745, %r44746, %r44747, %r44748 },    { %r86038, %r86038, %r86038, %r86038 },    { %r86040, %r86040 },            { %r44745, %r44746, %r44747, %r44748 }; 
	// end inline asm
	// begin inline asm
	mma.sync.aligned.m16n8k256.row.col.s32.b1.b1.s32.xor.popc    { %r44717, %r44718, %r44719, %r44720 },    { %r86038, %r86038, %r86038, %r86038 },    { %r86040, %r86040 },            { %r44717, %r44718, %r44719, %r44720 }; 
	// end inline asm
	// begin inline asm
	mma.sync.aligned.m16n8k256.row.col.s32.b1.b1.s32.xor.popc    { %r44731, %r44732, %r44733, %r44734 },    { %r86038, %r86038, %r86038, %r86038 },    { %r86040, %r86040 },            { %r44731, %r44732, %r44733, %r44734 }; 
	// end inline asm
	// begin inline asm
	mma.sync.aligned.m16n8k256.row.col.s32.b1.b1.s32.xor.popc    { %r44745, %r44746, %r44747, %r44748 },    { %r86038, %r86038, %r86038, %r86038 },    { %r86040, %r86040 },            { %r44745, %r44746, %r44747, %r44748 }; 
	// end inline asm
	// begin inline asm
	mma.sync.aligned.m16n8k256.row.col.s32.b1.b1.s32.xor.popc    { %r44717, %r44718, %r44719, %r44720 },    { %r86038, %r86038, %r86038, %r86038 },    { %r86040, %r86040 },            { %r44717, %r44718, %r44719, %r44720 }; 
	// end inline asm
	// begin inline asm
	mma.sync.aligned.m16n8k256.row.col.s32.b1.b1.s32.xor.popc    { %r44731, %r44732, %r44733, %r44734 },    { %r86038, %r86038, %r86038, %r86038 },    { %r86040, %r86040 },            { %r44731, %r44732, %r44733, %r44734 }; 
	// end inline asm
	// begin inline asm
	mma.sync.aligned.m16n8k256.row.col.s32.b1.b1.s32.xor.popc    { %r44745, %r44746, %r44747, %r44748 },    { %r86038, %r86038, %r86038, %r86038 },    { %r86040, %r86040 },            { %r44745, %r44746, %r44747, %r44748 }; 
	// end inline asm
	// begin inline asm
	mma.sync.aligned.m16n8k256.row.col.s32.b1.b1.s32.xor.popc    { %r44717, %r44718, %r44719, %r44720 },    { %r86038, %r86038, %r86038, %r86038 },    { %r86040, %r86040 },            { %r44717, %r44718, %r44719, %r44720 }; 
	// end inline asm
	// begin inline asm
	mma.sync.aligned.m16n8k256.row.col.s32.b1.b1.s32.xor.popc    { %r44731, %r44732, %r44733, %r44734 },    { %r86038, %r86038, %r86038, %r86038 },    { %r86040, %r86040 },            { %r44731, %r44732, %r44733, %r44734 }; 
	// end inline asm
	// begin inline asm
	mma.sync.aligned.m16n8k256.row.col.s32.b1.b1.s32.xor.popc    { %r44745, %r44746, %r44747, %r44748 },    { %r86038, %r86038, %r86038, %r86038 },    { %r86040, %r86040 },            { %r44745, %r44746, %r44747, %r44748 }; 
	// end inline asm
	// begin inline asm
	mma.sync.aligned.m16n8k256.row.col.s32.b1.b1.s32.xor.popc    { %r44717, %r44718, %r44719, %r44720 },    { %r86038, %r86038, %r86038, %r86038 },    { %r86040, %r86040 },            { %r44717, %r44718, %r44719, %r44720 }; 
	// end inline asm
	// begin inline asm
	mma.sync.aligned.m16n8k256.row.col.s32.b1.b1.s32.xor.popc    { %r44731, %r44732, %r44733, %r44734 },    { %r86038, %r86038, %r86038, %r86038 },    { %r86040, %r86040 },            { %r44731, %r44732, %r44733, %r44734 }; 
	// end inline asm
	// begin inline asm
	mma.sync.aligned.m16n8k256.row.col.s32.b1.b1.s32.xor.popc    { %r44745, %r44746, %r44747, %r44748 },    { %r86038, %r86038, %r86038, %r86038 },    { %r86040, %r86040 },            { %r44745, %r44746, %r44747, %r44748 }; 
	// end inline asm
	// begin inline asm
	mma.sync.aligned.m16n8k256.row.col.s32.b1.b1.s32.xor.popc    { %r44717, %r44718, %r44719, %r44720 },    { %r86038, %r86038, %r86038, %r86038 },    { %r86040, %r86040 },            { %r44717, %r44718, %r44719, %r44720 }; 
	// end inline asm
	// begin inline asm
	mma.sync.aligned.m16n8k256.row.col.s32.b1.b1.s32.xor.popc    { %r44731, %r44732, %r44733, %r44734 },    { %r86038, %r86038, %r86038, %r86038 },    { %r86040, %r86040 },            { %r44731, %r44732, %r44733, %r44734 }; 
	// end inline asm
	// begin inline asm
	mma.sync.aligned.m16n8k256.row.col.s32.b1.b1.s32.xor.popc    { %r44745, %r44746, %r44747, %r44748 },    { %r86038, %r86038, %r86038, %r86038 },    { %r86040, %r86040 },            { %r44745, %r44746, %r44747, %r44748 }; 
	// end inline asm
	// begin inline asm
	mma.sync.aligned.m16n8k256.row.col.s32.b1.b1.s32.xor.popc    { %r44717, %r44718, %r44719, %r44720 },    { %r86038, %r86038, %r86038, %r86038 },    { %r86040, %r86040 },            { %r44717, %r44718, %r44719, %r44720 }; 
	// end inline asm
	// begin inline asm
	mma.sync.aligned.m16n8k256.row.col.s32.b1.b1.s32.xor.popc    { %r44731, %r44732, %r44733, %r44734 },    { %r86038, %r86038, %r86038, %r86038 },    { %r86040, %r86040 },            { %r44731, %r44732, %r44733, %r44734 }; 
	// end inline asm
	// begin inline asm
	mma.sync.aligned.m16n8k256.row.col.s32.b1.b1.s32.xor.popc    { %r44745, %r44746, %r44747, %r44748 },    { %r86038, %r86038, %r86038, %r86038 },    { %r86040, %r86040 },            { %r44745, %r44746, %r44747, %r44748 }; 
	// end inline asm
	// begin inline asm
	mma.sync.aligned.m16n8k256.row.col.s32.b1.b1.s32.xor.popc    { %r44717, %r44718, %r44719, %r44720 },    { %r86038, %r86038, %r86038, %r86038 },    { %r86040, %r86040 },            { %r44717, %r44718, %r44719, %r44720 }; 
	// end inline asm
	// begin inline asm
	mma.sync.aligned.m16n8k256.row.col.s32.b1.b1.s32.xor.popc    { %r44731, %r44732, %r44733, %r44734 },    { %r86038, %r86038, %r86038, %r86038 },    { %r86040, %r86040 },            { %r44731, %r44732, %r44733, %r44734 }; 
	// end inline asm
	// begin inline asm
	mma.sync.aligned.m16n8k256.row.col.s32.b1.b1.s32.xor.popc    { %r44745, %r44746, %r44747, %r44748 },    { %r86038, %r86038, %r86038, %r86038 },    { %r86040, %r86040 },            { %r44745, %r44746, %r44747, %r44748 }; 
	// end inline asm
	// begin inline asm
	mma.sync.aligned.m16n8k256.row.col.s32.b1.b1.s32.xor.popc    { %r44717, %r44718, %r44719, %r44720 },    { %r86038, %r86038, %r86038, %r86038 },    { %r86040, %r86040 },            { %r44717, %r44718, %r44719, %r44720 }; 
	// end inline asm
	// begin inline asm
	mma.sync.aligned.m16n8k256.row.col.s32.b1.b1.s32.xor.popc    { %r44731, %r44732, %r44733, %r44734 },    { %r86038, %r86038, %r86038, %r86038 },    { %r86040, %r86040 },            { %r44731, %r44732, %r44733, %r44734 }; 
	// end inline asm
	// begin inline asm
	mma.sync.aligned.m16n8k256.row.col.s32.b1.b1.s32.xor.popc    { %r44745, %r44746, %r44747, %r44748 },    { %r86038, %r86038, %r86038, %r86038 },    { %r86040, %r86040 },            { %r44745, %r44746, %r44747, %r44748 }; 
	// end inline asm
	// begin inline asm
	mma.sync.aligned.m16n8k256.row.col.s32.b1.b1.s32.xor.popc    { %r44717, %r44718, %r44719, %r44720 },    { %r86038, %r86038, %r86038, %r86038 },    { %r86040, %r86040 },            { %r44717, %r44718, %r44719, %r44720 }; 
	// end inline asm
	// begin inline asm
	mma.sync.aligned.m16n8k256.row.col.s32.b1.b1.s32.xor.popc    { %r44731, %r44732, %r44733, %r44734 },    { %r86038, %r86038, %r86038, %r86038 },    { %r86040, %r86040 },            { %r44731, %r44732, %r44733, %r44734 }; 
	// end inline asm
	// begin inline asm
	mma.sync.aligned.m16n8k256.row.col.s32.b1.b1.s32.xor.popc    { %r44745, %r44746, %r44747, %r44748 },    { %r86038, %r86038, %r86038, %r86038 },    { %r86040, %r86040 },            { %r44745, %r44746, %r44747, %r44748 }; 
	// end inline asm
	// begin inline asm
	mma.sync.aligned.m16n8k256.row.col.s32.b1.b1.s32.xor.popc    { %r44717, %r44718, %r44719, %r44720 },    { %r86038, %r86038, %r86038, %r86038 },    { %r86040, %r86040 },            { %r44717, %r44718, %r44719, %r44720 }; 
	// end inline asm
	// begin inline asm
	mma.sync.aligned.m16n8k256.row.col.s32.b1.b1.s32.xor.popc    { %r44731, %r44732, %r44733, %r44734 },    { %r86038, %r86038, %r86038, %r86038 },    { %r86040, %r86040 },            { %r44731, %r44732, %r44733, %r44734 }; 
	// end inline asm
	// begin inline asm
	mma.sync.aligned.m16n8k256.row.col.s32.b1.b1.s32.xor.popc    { %r44745, %r44746, %r44747, %r44748 },    { %r86038, %r86038, %r86038, %r86038 },    { %r86040, %r86040 },            { %r44745, %r44746, %r44747, %r44748 }; 
	// end inline asm
	// begin inline asm
	mma.sync.aligned.m16n8k256.row.col.s32.b1.b1.s32.xor.popc    { %r44717, %r44718, %r44719, %r44720 },    { %r86038, %r86038, %r86038, %r86038 },    { %r86040, %r86040 },            { %r44717, %r44718, %r44719, %r44720 }; 
	// end inline asm
	// begin inline asm
	mma.sync.aligned.m16n8k256.row.col.s32.b1.b1.s32.xor.popc    { %r44731, %r44732, %r44733, %r44734 },    { %r86038, %r86038, %r86038, %r86038 },    { %r86040, %r86040 },            { %r44731, %r44732, %r44733, %r44734 }; 
	// end inline asm
	// begin inline asm
	mma.sync.aligned.m16n8k256.row.col.s32.b1.b1.s32.xor.popc    { %r44745, %r44746, %r44747, %r44748 },    { %r86038, %r86038, %r86038, %r86038 },    { %r86040, %r86040 },            { %r44745, %r44746, %r44747, %r44748 }; 
	// end inline asm
	// begin inline asm
	mma.sync.aligned.m16n8k256.row.col.s32.b1.b1.s32.xor.popc    { %r44717, %r44718, %r44719, %r44720 },    { %r86038, %r86038, %r86038, %r86038 },    { %r86040, %r86040 },            { %r44717, %r44718, %r44719, %r44720 }; 
	// end inline asm
	// begin inline asm
	mma.sync.aligned.m16n8k256.row.col.s32.b1.b1.s32.xor.popc    { %r44731, %r44732, %r44733, %r44734 },    { %r86038, %r86038, %r86038, %r86038 },    { %r86040, %r86040 },            { %r44731, %r44732, %r44733, %r44734 }; 
	// end inline asm
	// begin inline asm
	mma.sync.aligned.m16n8k256.row.col.s32.b1.b1.s32.xor.popc    { %r44745, %r44746, %r44747, %r44748 },    { %r86038, %r86038, %r86038, %r86038 },    { %r86040, %r86040 },            { %r44745, %r44746, %r44747, %r44748 }; 
	// end inline asm
	// begin inline asm
	mma.sync.aligned.m16n8k256.row.col.s32.b1.b1.s32.xor.popc    { %r44717, %r44718, %r44719, %r44720 },    { %r86038, %r86038, %r86038, %r86038 },    { %r86040, %r86040 },            { %r44717, %r44718, %r44719, %r44720 }; 
	// end inline asm
	// begin inline asm
	mma.sync.aligned.m16n8k256.row.col.s32.b1.b1.s32.xor.popc    { %r44731, %r44732, %r44733, %r44734 },    { %r86038, %r86038, %r86038, %r86038 },    { %r86040, %r86040 },            { %r44731, %r44732, %r44733, %r44734 }; 
	// end inline asm
	// begin inline asm
	mma.sync.aligned.m16n8k256.row.col.s32.b1.b1.s32.xor.popc    { %r44745, %r44746, %r44747, %r44748 },    { %r86038, %r86038, %r86038, %r86038 },    { %r86040, %r86040 },            { %r44745, %r44746, %r44747, %r44748 }; 
	// end inline asm
	// begin inline asm
	mma.sync.aligned.m16n8k256.row.col.s32.b1.b1.s32.xor.popc    { %r44717, %r44718, %r44719, %r44720 },    { %r86038, %r86038, %r86038, %r86038 },    { %r86040, %r86040 },            { %r44717, %r44718, %r44719, %r44720 }; 
	// end inline asm
	// begin inline asm
	mma.sync.aligned.m16n8k256.row.col.s32.b1.b1.s32.xor.popc    { %r44731, %r44732, %r44733, %r44734 },    { %r86038, %r86038, %r86038, %r86038 },    { %r86040, %r86040 },            { %r44731, %r44732, %r44733, %r44734 }; 
	// end inline asm
	// begin inline asm
	mma.sync.aligned.m16n8k256.row.col.s32.b1.b1.s32.xor.popc    { %r44745, %r44746, %r44747, %r44748 },    { %r86038, %r86038, %r86038, %r86038 },    { %r86040, %r86040 },            { %r44745, %r44746, %r44747, %r44748 }; 
	// end inline asm
	// begin inline asm
	mma.sync.aligned.m16n8k256.row.col.s32.b1.b1.s32.xor.popc    { %r44717, %r44718, %r44719, %r44720 },    { %r86038, %r86038, %r86038, %r86038 },    { %r86040, %r86040 },            { %r44717, %r44718, %r44719, %r44720 }; 
	// end inline asm
	// begin inline asm
	mma.sync.aligned.m16n8k256.row.col.s32.b1.b1.s32.xor.popc    { %r44731, %r44732, %r44733, %r44734 },    { %r86038, %r86038, %r86038, %r86038 },    { %r86040, %r86040 },            { %r44731, %r44732, %r44733, %r44734 }; 
	// end inline asm
	// begin inline asm
	mma.sync.aligned.m16n8k256.row.col.s32.b1.b1.s32.xor.popc    { %r44745, %r44746, %r44747, %r44748 },    { %r86038, %r86038, %r86038, %r86038 },    { %r86040, %r86040 },            { %r44745, %r44746, %r44747, %r44748 }; 
	// end inline asm
	// begin inline asm
	mma.sync.aligned.m16n8k256.row.col.s32.b1.b1.s32.xor.popc    { %r44717, %r44718, %r44719, %r44720 },    { %r86038, %r86038, %r86038, %r86038 },    { %r86040, %r86040 },            { %r44717, %r44718, %r44719, %r44720 }; 
	// end inline asm
	// begin inline asm
	mma.sync.aligned.m16n8k256.row.col.s32.b1.b1.s32.xor.popc    { %r44731, %r44732, %r44733, %r44734 },    { %r86038, %r86038, %r86038, %r86038 },    { %r86040, %r86040 },            { %r44731, %r44732, %r44733, %r44734 }; 
	// end inline asm
	// begin inline asm
	mma.sync.aligned.m16n8k256.row.col.s32.b1.b1.s32.xor.popc    { %r44745, %r44746, %r44747, %r44748 },    { %r86038, %r86038, %r86038, %r86038 },    { %r86040, %r86040 },            { %r44745, %r44746, %r44747, %r44748 }; 
	// end inline asm
	// begin inline asm
	mma.sync.aligned.m16n8k256.row.col.s32.b1.b1.s32.xor.popc    { %r44717, %r44718, %r44719, %r44720 },    { %r86038, %r86038, %r86038, %r86038 },    { %r86040, %r86040 },            { %r44717, %r44718, %r44719, %r44720 }; 
	// end inline asm
	// begin inline asm
	mma.sync.aligned.m16n8k256.row.col.s32.b1.b1.s32.xor.popc    { %r44731, %r44732, %r44733, %r44734 },    { %r86038, %r86038, %r86038, %r86038 },    { %r86040, %r86040 },            { %r44731, %r44732, %r44733, %r44734 }; 
	// end inline asm
	// begin inline asm
	mma.sync.aligned.m16n8k256.row.col.s32.b1.b1.s32.xor.popc    { %r44745, %r44746, %r44747, %r44748 },    { %r86038, %r86038, %r86038, %r86038 },    { %r86040, %r86040 },            { %r44745, %r44746, %r44747, %r44748 }; 
	// end inline asm
	// begin inline asm
	mma.sync.aligned.m16n8k256.row.col.s32.b1.b1.s32.xor.popc    { %r44717, %r44718, %r44719, %r44720 },    { %r86038, %r86038, %r86038, %r86038 },    { %r86040, %r86040 },            { %r44717, %r44718, %r44719, %r44720 }; 
	// end inline asm
	// begin inline asm
	mma.sync.aligned.m16n8k256.row.col.s32.b1.b1.s32.xor.popc    { %r44731, %r44732, %r44733, %r44734 },    { %r86038, %r86038, %r86038, %r86038 },    { %r86040, %r86040 },            { %r44731, %r44732, %r44733, %r44734 }; 
	// end inline asm
	// begin inline asm
	mma.sync.aligned.m16n8k256.row.col.s32.b1.b1.s32.xor.popc    { %r44745, %r44746, %r44747, %r44748 },    { %r86038, %r86038, %r86038, %r86038 },    { %r86040, %r86040 },            { %r44745, %r44746, %r44747, %r44748 }; 
	// end inline asm
	// begin inline asm
	mma.sync.aligned.m16n8k256.row.col.s32.b1.b1.s32.xor.popc    { %r44717, %r44718, %r44719, %r44720 },    { %r86038, %r86038, %r86038, %r86038 },    { %r86040, %r86040 },            { %r44717, %r44718, %r44719, %r44720 }; 
	// end inline asm
	// begin inline asm
	mma.sync.aligned.m16n8k256.row.col.s32.b1.b1.s32.xor.popc    { %r44731, %r44732, %r44733, %r44734 },    { %r86038, %r86038, %r86038, %r86038 },    { %r86040, %r86040 },            { %r44731, %r44732, %r44733, %r44734 }; 
	// end inline asm
	// begin inline asm
	mma.sync.aligned.m16n8k256.row.col.s32.b1.b1.s32.xor.popc    { %r44745, %r44746, %r44747, %r44748 },    { %r86038, %r86038, %r86038, %r86038 },    { %r86040, %r86040 },            { %r44745, %r44746, %r44747, %r44748 }; 
	// end inline asm
	// begin inline asm
	mma.sync.aligned.m16n8k256.row.col.s32.b1.b1.s32.xor.popc    { %r44717, %r44718, %r44719, %r44720 },    { %r86038, %r86038, %r86038, %r86038 },    { %r86040, %r86040 },            { %r44717, %r44718, %r44719, %r44720 }; 
	// end inline asm
	// begin inline asm
	mma.sync.aligned.m16n8k256.row.col.s32.b1.b1.s32.xor.popc    { %r44731, %r44732, %r44733, %r44734 },    { %r86038, %r86038, %r86038, %r86038 },    { %r86040, %r86040 },            { %r44731, %r44732, %r44733, %r44734 }; 
	// end inline asm
	// begin inline asm
	mma.sync.aligned.m16n8k256.row.col.s32.b1.b1.s32.xor.popc    { %r44745, %r44746, %r44747, %r44748 },    { %r86038, %r86038, %r86038, %r86038 },    { %r86040, %r86040 },            { %r44745, %r44746, %r44747, %r44748 }; 
	// end inline asm
	// begin inline asm
	mma.sync.aligned.m16n8k256.row.col.s32.b1.b1.s32.xor.popc    { %r44717, %r44718, %r44719, %r44720 },    { %r86038, %r86038, %r86038, %r86038 },    { %r86040, %r86040 },            { %r44717, %r44718, %r44719, %r44720 }; 
	// end inline asm
	// begin inline asm
	mma.sync.aligned.m16n8k256.row.col.s32.b1.b1.s32.xor.popc    { %r44731, %r44732, %r44733, %r44734 },    { %r86038, %r86038, %r86038, %r86038 },    { %r86040, %r86040 },            { %r44731, %r44732, %r44733, %r44734 }; 
	// end inline asm
	// begin inline asm
	mma.sync.aligned.m16n8k256.row.col.s32.b1.b1.s32.xor.popc    { %r44745, %r44746, %r44747, %r44748 },    { %r86038, %r86038, %r86038, %r86038 },    { %r86040, %r86040 },            { %r44745, %r44746, %r44747, %r44748 }; 
	// end inline asm
	// begin inline asm
	mma.sync.aligned.m16n8k256.row.col.s32.b1.b1.s32.xor.popc    { %r44717, %r44718, %r44719, %r44720 },    { %r86038, %r86038, %r86038, %r86038 },    { %r86040, %r86040 },            { %r44717, %r44718, %r44719, %r44720 }; 
	// end inline asm
	// begin inline asm
	mma.sync.aligned.m16n8k256.row.col.s32.b1.b1.s32.xor.popc    { %r44731, %r44732, %r44733, %r44734 },    { %r86038, %r86038, %r86038, %r86038 },    { %r86040, %r86040 },            { %r44731, %r44732, %r44733, %r44734 }; 
	// end inline asm
	// begin inline asm
	mma.sync.aligned.m16n8k256.row.col.s32.b1.b1.s32.xor.popc    { %r44745, %r44746, %r44747, %r44748 },    { %r86038, %r86038, %r86038, %r86038 },    { %r86040, %r86040 },            { %r44745, %r44746, %r44747, %r44748 }; 
	// end inline asm
	// begin inline asm
	mma.sync.aligned.m16n8k256.row.col.s32.b1.b1.s32.xor.popc    { %r44717, %r44718, %r44719, %r44720 },    { %r86038, %r86038, %r86038, %r86038 },    { %r86040, %r86040 },            { %r44717, %r44718, %r44719, %r44720 }; 
	// end inline asm
	// begin inline asm
	mma.sync.aligned.m16n8k256.row.col.s32.b1.b1.s32.xor.popc    { %r44731, %r44732, %r44733, %r44734 },    { %r86038, %r86038, %r86038, %r86038 },    { %r86040, %r86040 },            { %r44731, %r44732, %r44733, %r44734 }; 
	// end inline asm
	// begin inline asm
	mma.sync.aligned.m16n8k256.row.col.s32.b1.b1.s32.xor.popc    { %r44745, %r44746, %r44747, %r44748 },    { %r86038, %r86038, %r86038, %r86038 },    { %r86040, %r86040 },            { %r44745, %r44746, %r44747, %r44748 }; 
	// end inline asm
	// begin inline asm
	mma.sync.aligned.m16n8k256.row.col.s32.b1.b1.s32.xor.popc    { %r44717, %r44718, %r44719, %r44720 },    { %r86038, %r86038, %r86038, %r86038 },    { %r86040, %r86040 },            { %r44717, %r44718, %r44719, %r44720 }; 
	// end inline asm
	// begin inline asm
	mma.sync.aligned.m16n8k256.row.col.s32.b1.b1.s32.xor.popc    { %r44731, %r44732, %r44733, %r44734 },    { %r86038, %r86038, %r86038, %r86038 },    { %r86040, %r86040 },            { %r44731, %r44732, %r44733, %r44734 }; 
	// end inline asm
	// begin inline asm
	mma.sync.aligned.m16n8k256.row.col.s32.b1.b1.s32.xor.popc    { %r44745, %r44746, %r44747, %r44748 },    { %r86038, %r86038, %r86038, %r86038 },    { %r86040, %r86040 },            { %r44745, %r44746, %r44747, %r44748 }; 
	// end inline asm
	// begin inline asm
	mma.sync.aligned.m16n8k256.row.col.s32.b1.b1.s32.xor.popc    { %r44717, %r44718, %r44719, %r44720 },    { %r86038, %r86038, %r86038, %r86038 },    { %r86040, %r86040 },            { %r44717, %r44718, %r44719, %r44720 }; 
	// end inline asm
	// begin inline asm
	mma.sync.aligned.m16n8k256.row.col.s32.b1.b1.s32.xor.popc    { %r44731, %r44732, %r44733, %r44734 },    { %r86038, %r86038, %r86038, %r86038 },    { %r86040, %r86040 },            { %r44731, %r44732, %r44733, %r44734 }; 
	// end inline asm
	// begin inline asm
	mma.sync.aligned.m16n8k256.row.col.s32.b1.b1.s32.xor.popc    { %r44745, %r44746, %r44747, %r44748 },    { %r86038, %r86038, %r86038, %r86038 },    { %r86040, %r86040 },            { %r44745, %r44746, %r44747, %r44748 }; 
	// end inline asm
	// begin inline asm
	mma.sync.aligned.m16n8k256.row.col.s32.b1.b1.s32.xor.popc    { %r44717, %r44718, %r44719, %r44720 },    { %r86038, %r86038, %r86038, %r86038 },    { %r86040, %r86040 },            { %r44717, %r44718, %r44719, %r44720 }; 
	// end inline asm
	// begin inline asm
	mma.sync.aligned.m16n8k256.row.col.s32.b1.b1.s32.xor.popc    { %r44731, %r44732, %r44733, %r44734 },    { %r86038, %r86038, %r86038, %r86038 },    { %r86040, %r86040 },            { %r44731, %r44732, %r44733, %r44734 }; 
	// end inline asm
	// begin inline asm
	mma.sync.aligned.m16n8k256.row.col.s32.b1.b1.s32.xor.popc    { %r44745, %r44746, %r44747, %r44748 },    { %r86038, %r86038, %r86038, %r86038 },    { %r86040, %r86040 },            { %r44745, %r44746, %r44747, %r44748 }; 
	// end inline asm
	// begin inline asm
	mma.sync.aligned.m16n8k256.row.col.s32.b1.b1.s32.xor.popc    { %r44717, %r44718, %r44719, %r44720 },    { %r86038, %r86038, %r86038, %r86038 },    { %r86040, %r86040 },            { %r44717, %r44718, %r44719, %r44720 }; 
	// end inline asm
	// begin inline asm
	mma.sync.aligned.m16n8k256.row.col.s32.b1.b1.s32.xor.popc    { %r44731, %r44732, %r44733, %r44734 },    { %r86038, %r86038, %r86038, %r86038 },    { %r86040, %r86040 },            { %r44731, %r44732, %r44733, %r44734 }; 
	// end inline asm
	// begin inline asm
	mma.sync.aligned.m16n8k256.row.col.s32.b1.b1.s32.xor.popc    { %r44745, %r44746, %r44747, %r44748 },    { %r86038, %r86038, %r86038, %r86038 },    { %r86040, %r86040 },            { %r44745, %r44746, %r44747, %r44748 }; 
	// end inline asm
	// begin inline asm
	mma.sync.aligned.m16n8k256.row.col.s32.b1.b1.s32.xor.popc    { %r44717, %r44718, %r44719, %r44720 },    { %r86038, %r86038, %r86038, %r86038 },    { %r86040, %r86040 },            { %r44717, %r44718, %r44719, %r44720 }; 
	// end inline asm
	// begin inline asm
	mma.sync.aligned.m16n8k256.row.col.s32.b1.b1.s32.xor.popc    { %r44731, %r44732, %r44733, %r44734 },    { %r86038, %r86038, %r86038, %r86038 },    { %r86040, %r86040 },            { %r44731, %r44732, %r44733, %r44734 }; 
	// end inline asm
	// begin inline asm
	mma.sync.aligned.m16n8k256.row.col.s32.b1.b1.s32.xor.popc    { %r44745, %r44746, %r44747, %r44748 },    { %r86038, %r86038, %r86038, %r86038 },    { %r86040, %r86040 },            { %r44745, %r44746, %r44747, %r44748 }; 
	// end inline asm
	// begin inline asm
	mma.sync.aligned.m16n8k256.row.col.s32.b1.b1.s32.xor.popc    { %r44717, %r44718, %r44719, %r44720 },    { %r86038, %r86038, %r86038, %r86038 },    { %r86040, %r86040 },            { %r44717, %r44718, %r44719, %r44720 }; 
	// end inline asm
	// begin inline asm
	mma.sync.aligned.m16n8k256.row.col.s32.b1.b1.s32.xor.popc    { %r44731, %r44732, %r44733, %r44734 },    { %r86038, %r86038, %r86038, %r86038 },    { %r86040, %r86040 },            { %r44731, %r44732, %r44733, %r44734 }; 
	// end inline asm
	// begin inline asm
	mma.sync.aligned.m16n8k256.row.col.s32.b1.b1.s32.xor.popc    { %r44745, %r44746, %r44747, %r44748 },    { %r86038, %r86038, %r86038, %r86038 },    { %r86040, %r86040 },            { %r44745, %r44746, %r44747, %r44748 }; 
	// end inline asm
	// begin inline asm
	mma.sync.aligned.m16n8k256.row.col.s32.b1.b1.s32.xor.popc    { %r44717, %r44718, %r44719, %r44720 },    { %r86038, %r86038, %r86038, %r86038 },    { %r86040, %r86040 },            { %r44717, %r44718, %r44719, %r44720 }; 
	// end inline asm
	// begin inline asm
	mma.sync.aligned.m16n8k256.row.col.s32.b1.b1.s32.xor.popc    { %r44731, %r44732, %r44733, %r44734 },    { %r86038, %r86038, %r86038, %r86038 },    { %r86040, %r86040 },            { %r44731, %r44732, %r44733, %r44734 }; 
	// end inline asm
	// begin inline asm
	mma.sync.aligned.m16n8k256.row.col.s32.b1.b1.s32.xor.popc    { %r44745, %r44746, %r44747, %r44748 },    { %r86038, %r86038, %r86038, %r86038 },    { %r86040, %r86040 },            { %r44745, %r44746, %r44747, %r44748 }; 
	// end inline asm
	// begin inline asm
	mma.sync.aligned.m16n8k256.row.col.s32.b1.b1.s32.xor.popc    { %r44717, %r44718, %r44719, %r44720 },    { %r86038, %r86038, %r86038, %r86038 },    { %r86040, %r86040 },            { %r44717, %r44718, %r44719, %r44720 }; 
	// end inline asm
	// begin inline asm
	mma.sync.aligned.m16n8k256.row.col.s32.b1.b1.s32.xor.popc    { %r44731, %r44732, %r44733, %r44734 },    { %r86038, %r86038, %r86038, %r86038 },    { %r86040, %r86040 },            { %r44731, %r44732, %r44733, %r44734 }; 
	// end inline asm
	// begin inline asm
	mma.sync.aligned.m16n8k256.row.col.s32.b1.b1.s32.xor.popc    { %r44745, %r44746, %r44747, %r44748 },    { %r86038, %r86038, %r86038, %r86038 },    { %r86040, %r86040 },            { %r44745, %r44746, %r44747, %r44748 }; 
	// end inline asm
	// begin inline asm
	mma.sync.aligned.m16n8k256.row.col.s32.b1.b1.s32.xor.popc    { %r44717, %r44718, %r44719, %r44720 },    { %r86038, %r86038, %r86038, %r86038 },    { %r86040, %r86040 },            { %r44717, %r44718, %r44719, %r44720 }; 
	// end inline asm
	// begin inline asm
	mma.sync.aligned.m16n8k256.row.col.s32.b1.b1.s32.xor.popc    { %r44731, %r44732, %r44733, %r44734 },    { %r86038, %r86038, %r86038, %r86038 },    { %r86040, %r86040 },            { %r44731, %r44732, %r44733, %r44734 }; 
	// end inline asm
	// begin inline asm
	mma.sync.aligned.m16n8k256.row.col.s32.b1.b1.s32.xor.popc    { %r44745, %r44746, %r44747, %r44748 },    { %r86038, %r86038, %r86038, %r86038 },    { %r86040, %r86040 },            { %r44745, %r44746, %r44747, %r44748 }; 
	// end inline asm
	// begin inline asm
	mma.sync.aligned.m16n8k256.row.col.s32.b1.b1.s32.xor.popc    { %r44717, %r44718, %r44719, %r44720 },    { %r86038, %r86038, %r86038, %r86038 },    { %r86040, %r86040 },            { %r44717, %r44718, %r44719, %r44720 }; 
	// end inline asm
	// begin inline asm
	mma.sync.aligned.m16n8k256.row.col.s32.b1.b1.s32.xor.popc    { %r44731, %r44732, %r44733, %r44734 },    { %r86038, %r86038, %r86038, %r86038 },    { %r86040, %r86040 },            { %r44731, %r44732, %r44733, %r44734 }; 
	// end inline asm
	// begin inline asm
	mma.sync.aligned.m16n8k256.row.col.s32.b1.b1.s32.xor.popc    { %r44745, %r44746, %r44747, %r44748 },    { %r86038, %r86038, %r86038, %r86038 },    { %r86040, %r86040 },            { %r44745, %r44746, %r44747, %r44748 }; 
	// end inline asm
	// begin inline asm
	mma.sync.aligned.m16n8k256.row.col.s32.b1.b1.s32.xor.popc    { %r44717, %r44718, %r44719, %r44720 },    { %r86038, %r86038, %r86038, %r86038 },    { %r86040, %r86040 },            { %r44717, %r44718, %r44719, %r44720 }; 
	// end inline asm
	// begin inline asm
	mma.sync.aligned.m16n8k256.row.col.s32.b1.b1.s32.xor.popc    { %r44731, %r44732, %r44733, %r44734 },    { %r86038, %r86038, %r86038, %r86038 },    { %r86040, %r86040 },            { %r44731, %r44732, %r44733, %r44734 }; 
	// end inline asm
	// begin inline asm
	mma.sync.aligned.m16n8k256.row.col.s32.b1.b1.s32.xor.popc    { %r44745, %r44746, %r44747, %r44748 },    { %r86038, %r86038, %r86038, %r86038 },    { %r86040, %r86040 },            { %r44745, %r44746, %r44747, %r44748 }; 
	// end inline asm
	// begin inline asm
	mma.sync.aligned.m16n8k256.row.col.s32.b1.b1.s32.xor.popc    { %r44717, %r44718, %r44719, %r44720 },    { %r86038, %r86038, %r86038, %r86038 },    { %r86040, %r86040 },            { %r44717, %r44718, %r44719, %r44720 }; 
	// end inline asm
	// begin inline asm
	mma.sync.aligned.m16n8k256.row.col.s32.b1.b1.s32.xor.popc    { %r44731, %r44732, %r44733, %r44734 },    { %r86038, %r86038, %r86038, %r86038 },    { %r86040, %r86040 },            { %r44731, %r44732, %r44733, %r44734 }; 
	// end inline asm
	// begin inline asm
	mma.sync.aligned.m16n8k256.row.col.s32.b1.b1.s32.xor.popc    { %r44745, %r44746, %r44747, %r44748 },    { %r86038, %r86038, %r86038, %r86038 },    { %r86040, %r86040 },            { %r44745, %r44746, %r44747, %r44748 }; 
	// end inline asm
	// begin inline asm
	mma.sync.aligned.m16n8k256.row.col.s32.b1.b1.s32.xor.popc    { %r44717, %r44718, %r44719, %r44720 },    { %r86038, %r86038, %r86038, %r86038 },    { %r86040, %r86040 },            { %r44717, %r44718, %r44719, %r44720 }; 
	// end inline asm
	// begin inline asm
	mma.sync.aligned.m16n8k256.row.col.s32.b1.b1.s32.xor.popc    { %r44731, %r44732, %r44733, %r44734 },    { %r86038, %r86038, %r86038, %r86038 },    { %r86040, %r86040 },            { %r44731, %r44732, %r44733, %r44734 }; 
	// end inline asm
	// begin inline asm
	mma.sync.aligned.m16n8k256.row.col.s32.b1.b1.s32.xor.popc    { %r44745, %r44746, %r44747, %r44748 },    { %r86038, %r86038, %r86038, %r86038 },    { %r86040, %r86040 },            { %r44745, %r44746, %r44747, %r44748 }; 
	// end inline asm
	// begin inline asm
	mma.sync.aligned.m16n8k256.row.col.s32.b1.b1.s32.xor.popc    { %r44717, %r44718, %r44719, %r44720 },    { %r86038, %r86038, %r86038, %r86038 },    { %r86040, %r86040 },            { %r44717, %r44718, %r44719, %r44720 }; 
	// end inline asm
	// begin inline asm
	mma.sync.aligned.m16n8k256.row.col.s32.b1.b1.s32.xor.popc    { %r44731, %r44732, %r44733, %r44734 },    { %r86038, %r86038, %r86038, %r86038 },    { %r86040, %r86040 },            { %r44731, %r44732, %r44733, %r44734 }; 
	// end inline asm
	// begin inline asm
	mma.sync.aligned.m16n8k256.row.col.s32.b1.b1.s32.xor.popc    { %r44745, %r44746, %r44747, %r44748 },    { %r86038, %r86038, %r86038, %r86038 },    { %r86040, %r86040 },            { %r44745, %r44746, %r44747, %r44748 }; 
	// end inline asm
	// begin inline asm
	mma.sync.aligned.m16n8k256.row.col.s32.b1.b1.s32.xor.popc    { %r44717, %r44718, %r44719, %r44720 },    { %r86038, %r86038, %r86038, %r86038 },    { %r86040, %r86040 },            { %r44717, %r44718, %r44719, %r44720 }; 
	// end inline asm
	// begin inline asm
	mma.sync.aligned.m16n8k256.row.col.s32.b1.b1.s32.xor.popc    { %r44731, %r44732, %r44733, %r44734 },    { %r86038, %r86038, %r86038, %r86038 },    { %r86040, %r86040 },            { %r44731, %r44732, %r44733, %r44734 }; 
	// end inline asm
	// begin inline asm
	mma.sync.aligned.m16n8k256.row.col.s32.b1.b1.s32.xor.popc    { %r44745, %r44746, %r44747, %r44748 },    { %r86038, %r86038, %r86038, %r86038 },    { %r86040, %r86040 },            { %r44745, %r44746, %r44747, %r44748 }; 
	// end inline asm
	// begin inline asm
	mma.sync.aligned.m16n8k256.row.col.s32.b1.b1.s32.xor.popc    { %r44717, %r44718, %r44719, %r44720 },    { %r86038, %r86038, %r86038, %r86038 },    { %r86040, %r86040 },            { %r44717, %r44718, %r44719, %r44720 }; 
	// end inline asm
	// begin inline asm
	mma.sync.aligned.m16n8k256.row.col.s32.b1.b1.s32.xor.popc    { %r44731, %r44732, %r44733, %r44734 },    { %r86038, %r86038, %r86038, %r86038 },    { %r86040, %r86040 },            { %r44731, %r44732, %r44733, %r44734 }; 
	// end inline asm
	// begin inline asm
	mma.sync.aligned.m16n8k256.row.col.s32.b1.b1.s32.xor.popc    { %r44745, %r44746, %r44747, %r44748 },    { %r86038, %r86038, %r86038, %r86038 },    { %r86040, %r86040 },            { %r44745, %r44746, %r44747, %r44748 }; 
	// end inline asm
	// begin inline asm
	mma.sync.aligned.m16n8k256.row.col.s32.b1.b1.s32.xor.popc    { %r44717, %r44718, %r44719, %r44720 },    { %r86038, %r86038, %r86038, %r86038 },    { %r86040, %r86040 },            { %r44717, %r44718, %r44719, %r44720 }; 
	// end inline asm
	// begin inline asm
	mma.sync.aligned.m16n8k256.row.col.s32.b1.b1.s32.xor.popc    { %r44731, %r44732, %r44733, %r44734 },    { %r86038, %r86038, %r86038, %r86038 },    { %r86040, %r86040 },            { %r44731, %r44732, %r44733, %r44734 }; 
	// end inline asm
	// begin inline asm
	mma.sync.aligned.m16n8k256.row.col.s32.b1.b1.s32.xor.popc    { %r44745, %r44746, %r44747, %r44748 },    { %r86038, %r86038, %r86038, %r86038 },    { %r86040, %r86040 },            { %r44745, %r44746, %r44747, %r44748 }; 
	// end inline asm
	// begin inline asm
	mma.sync.aligned.m16n8k256.row.col.s32.b1.b1.s32.xor.popc    { %r44717, %r44718, %r44719, %r44720 },    { %r86038, %r86038, %r86038, %r86038 },    { %r86040, %r86040 },            { %r44717, %r44718, %r44719, %r44720 }; 
	// end inline asm
	// begin inline asm
	mma.sync.aligned.m16n8k256.row.col.s32.b1.b1.s32.xor.popc    { %r44731, %r44732, %r44733, %r44734 },    { %r86038, %r86038, %r86038, %r86038 },    { %r86040, %r86040 },            { %r44731, %r44732, %r44733, %r44734 }; 
	// end inline asm
	// begin inline asm
	mma.sync.aligned.m16n8k256.row.col.s32.b1.b1.s32.xor.popc    { %r44745, %r44746, %r44747, %r44748 },    { %r86038, %r86038, %r86038, %r86038 },    { %r86040, %r86040 },            { %r44745, %r44746, %r44747, %r44748 }; 
	// end inline asm
	// begin inline asm
	mma.sync.aligned.m16n8k256.row.col.s32.b1.b1.s32.xor.popc    { %r44717, %r44718, %r44719, %r44720 },    { %r86038, %r86038, %r86038, %r86038 },    { %r86040, %r86040 },            { %r44717, %r44718, %r44719, %r44720 }; 
	// end inline asm
	// begin inline asm
	mma.sync.aligned.m16n8k256.row.col.s32.b1.b1.s32.xor.popc    { %r44731, %r44732, %r44733, %r44734 },    { %r86038, %r86038, %r86038, %r86038 },    { %r86040, %r86040 },            { %r44731, %r44732, %r44733, %r44734 }; 
	// end inline asm
	// begin inline asm
	mma.sync.aligned.m16n8k256.row.col.s32.b1.b1.s32.xor.popc    { %r44745, %r44746, %r44747, %r44748 },    { %r86038, %r86038, %r86038, %r86038 },    { %r86040, %r86040 },            { %r44745, %r44746, %r44747, %r44748 }; 
	// end inline asm
	// begin inline asm
	mma.sync.aligned.m16n8k256.row.col.s32.b1.b1.s32.xor.popc    { %r44717, %r44718, %r44719, %r44720 },    { %r86038, %r86038, %r86038, %r86038 },    { %r86040, %r86040 },            { %r44717, %r44718, %r44719, %r44720 }; 
	// end inline asm
	// begin inline asm
	mma.sync.aligned.m16n8k256.row.col.s32.b1.b1.s32.xor.popc    { %r44731, %r44732, %r44733, %r44734 },    { %r86038, %r86038, %r86038, %r86038 },    { %r86040, %r86040 },            { %r44731, %r44732, %r44733, %r44734 }; 
	// end inline asm
	// begin inline asm
	mma.sync.aligned.m16n8k256.row.col.s32.b1.b1.s32.xor.popc    { %r44745, %r44746, %r44747, %r44748 },    { %r86038, %r86038, %r86038, %r86038 },    { %r86040, %r86040 },            { %r44745, %r44746, %r44747, %r44748 }; 
	// end inline asm
	// begin inline asm
	mma.sync.aligned.m16n8k256.row.col.s32.b1.b1.s32.xor.popc    { %r44717, %r44718, %r44719, %r44720 },    { %r86038, %r86038, %r86038, %r86038 },    { %r86040, %r86040 },            { %r44717, %r44718, %r44719, %r44720 }; 
	// end inline asm
	// begin inline asm
	mma.sync.aligned.m16n8k256.row.col.s32.b1.b1.s32.xor.popc    { %r44731, %r44732, %r44733, %r44734 },    { %r86038, %r86038, %r86038, %r86038 },    { %r86040, %r86040 },            { %r44731, %r44732, %r44733, %r44734 }; 
	// end inline asm
	// begin inline asm
	mma.sync.aligned.m16n8k256.row.col.s32.b1.b1.s32.xor.popc    { %r44745, %r44746, %r44747, %r44748 },    { %r86038, %r86038, %r86038, %r86038 },    { %r86040, %r86040 },            { %r44745, %r44746, %r44747, %r44748 }; 
	// end inline asm
	// begin inline asm
	mma.sync.aligned.m16n8k256.row.col.s32.b1.b1.s32.xor.popc    { %r44717, %r44718, %r44719, %r44720 },    { %r86038, %r86038, %r86038, %r86038 },    { %r86040, %r86040 },            { %r44717, %r44718, %r44719, %r44720 }; 
	// end inline asm
	// begin inline asm
	mma.sync.aligned.m16n8k256.row.col.s32.b1.b1.s32.xor.popc    { %r44731, %r44732, %r44733, %r44734 },    { %r86038, %r86038, %r86038, %r86038 },    { %r86040, %r86040 },            { %r44731, %r44732, %r44733, %r44734 }; 
	// end inline asm
	// begin inline asm
	mma.sync.aligned.m16n8k256.row.col.s32.b1.b1.s32.xor.popc    { %r44745, %r44746, %r44747, %r44748 },    { %r86038, %r86038, %r86038, %r86038 },    { %r86040, %r86040 },            { %r44745, %r44746, %r44747, %r44748 }; 
	// end inline asm
	// begin inline asm
	mma.sync.aligned.m16n8k256.row.col.s32.b1.b1.s32.xor.popc    { %r44717, %r44718, %r44719, %r44720 },    { %r86038, %r86038, %r86038, %r86038 },    { %r86040, %r86040 },            { %r44717, %r44718, %r44719, %r44720 }; 
	// end inline asm
	// begin inline asm
	mma.sync.aligned.m16n8k256.row.col.s32.b1.b1.s32.xor.popc    { %r44731, %r44732, %r44733, %r44734 },    { %r86038, %r86038, %r86038, %r86038 },    { %r86040, %r86040 },            { %r44731, %r44732, %r44733, %r44734 }; 
	// end inline asm
	// begin inline asm
	mma.sync.aligned.m16n8k256.row.col.s32.b1.b1.s32.xor.popc    { %r44745, %r44746, %r44747, %r44748 },    { %r86038, %r86038, %r86038, %r86038 },    { %r86040, %r86040 },            { %r44745, %r44746, %r44747, %r44748 }; 
	// end inline asm
	// begin inline asm
	mma.sync.aligned.m16n8k256.row.col.s32.b1.b1.s32.xor.popc    { %r44717, %r44718, %r44719, %r44720 },    { %r86038, %r86038, %r86038, %r86038 },    { %r86040, %r86040 },            { %r44717, %r44718, %r44719, %r44720 }; 
	// end inline asm
	// begin inline asm
	mma.sync.aligned.m16n8k256.row.col.s32.b1.b1.s32.xor.popc    { %r44731, %r44732, %r44733, %r44734 },    { %r86038, %r86038, %r86038, %r86038 },    { %r86040, %r86040 },            { %r44731, %r44732, %r44733, %r44734 }; 
	// end inline asm
	// begin inline asm
	mma.sync.aligned.m16n8k256.row.col.s32.b1.b1.s32.xor.popc    { %r44745, %r44746, %r44747, %r44748 },    { %r86038, %r86038, %r86038, %r86038 },    { %r86040, %r86040 },            { %r44745, %r44746, %r44747, %r44748 }; 
	// end inline asm
	// begin inline asm
	mma.sync.aligned.m16n8k256.row.col.s32.b1.b1.s32.xor.popc    { %r44717, %r44718, %r44719, %r44720 },    { %r86038, %r86038, %r86038, %r86038 },    { %r86040, %r86040 },            { %r44717, %r44718, %r44719, %r44720 }; 
	// end inline asm
	// begin inline asm
	mma.sync.aligned.m16n8k256.row.col.s32.b1.b1.s32.xor.popc    { %r44731, %r44732, %r44733, %r44734 },    { %r86038, %r86038, %r86038, %r86038 },    { %r86040, %r86040 },            { %r44731, %r44732, %r44733, %r44734 }; 
	// end inline asm
	// begin inline asm
	mma.sync.aligned.m16n8k256.row.col.s32.b1.b1.s32.xor.popc    { %r44745, %r44746, %r44747, %r44748 },    { %r86038, %r86038, %r86038, %r86038 },    { %r86040, %r86040 },            { %r44745, %r44746, %r44747, %r44748 }; 
	// end inline asm
	// begin inline asm
	mma.sync.aligned.m16n8k256.row.col.s32.b1.b1.s32.xor.popc    { %r44717, %r44718, %r44719, %r44720 },    { %r86038, %r86038, %r86038, %r86038 },    { %r86040, %r86040 },            { %r44717, %r44718, %r44719, %r44720 }; 
	// end inline asm
	// begin inline asm
	mma.sync.aligned.m16n8k256.row.col.s32.b1.b1.s32.xor.popc    { %r44731, %r44732, %r44733, %r44734 },    { %r86038, %r86038, %r86038, %r86038 },    { %r86040, %r86040 },            { %r44731, %r44732, %r44733, %r44734 }; 
	// end inline asm
	// begin inline asm
	mma.sync.aligned.m16n8k256.row.col.s32.b1.b1.s32.xor.popc    { %r44745, %r44746, %r44747, %r44748 },    { %r86038, %r86038, %r86038, %r86038 },    { %r86040, %r86040 },            { %r44745, %r44746, %r44747, %r44748 }; 
	// end inline asm
	// begin inline asm
	mma.sync.aligned.m16n8k256.row.col.s32.b1.b1.s32.xor.popc    { %r44717, %r44718, %r44719, %r44720 },    { %r86038, %r86038, %r86038, %r86038 },    { %r86040, %r86040 },            { %r44717, %r44718, %r44719, %r44720 }; 
	// end inline asm
	// begin inline asm
	mma.sync.aligned.m16n8k256.row.col.s32.b1.b1.s32.xor.popc    { %r44731, %r44732, %r44733, %r44734 },    { %r86038, %r86038, %r86038, %r86038 },    { %r86040, %r86040 },            { %r44731, %r44732, %r44733, %r44734 }; 
	// end inline asm
	// begin inline asm
	mma.sync.aligned.m16n8k256.row.col.s32.b1.b1.s32.xor.popc    { %r44745, %r44746, %r44747, %r44748 },    { %r86038, %r86038, %r86038, %r86038 },    { %r86040, %r86040 },            { %r44745, %r44746, %r44747, %r44748 }; 
	// end inline asm
	// begin inline asm
	mma.sync.aligned.m16n8k256.row.col.s32.b1.b1.s32.xor.popc    { %r44717, %r44718, %r44719, %r44720 },    { %r86038, %r86038, %r86038, %r86038 },    { %r86040, %r86040 },            { %r44717, %r44718, %r44719, %r44720 }; 
	// end inline asm
	// begin inline asm
	mma.sync.aligned.m16n8k256.row.col.s32.b1.b1.s32.xor.popc    { %r44731, %r44732, %r44733, %r44734 },    { %r86038, %r86038, %r86038, %r86038 },    { %r86040, %r86040 },            { %r44731, %r44732, %r44733, %r44734 }; 
	// end inline asm
	// begin inline asm
	mma.sync.aligned.m16n8k256.row.col.s32.b1.b1.s32.xor.popc    { %r44745, %r44746, %r44747, %r44748 },    { %r86038, %r86038, %r86038, %r86038 },    { %r86040, %r86040 },            { %r44745, %r44746, %r44747, %r44748 }; 
	// end inline asm
	// begin inline asm
	mma.sync.aligned.m16n8k256.row.col.s32.b1.b1.s32.xor.popc    { %r44717, %r44718, %r44719, %r44720 },    { %r86038, %r86038, %r86038, %r86038 },    { %r86040, %r86040 },            { %r44717, %r44718, %r44719, %r44720 }; 
	// end inline asm
	// begin inline asm
	mma.sync.aligned.m16n8k256.row.col.s32.b1.b1.s32.xor.popc    { %r44731, %r44732, %r44733, %r44734 },    { %r86038, %r86038, %r86038, %r86038 },    { %r86040, %r86040 },            { %r44731, %r44732, %r44733, %r44734 }; 
	// end inline asm
	// begin inline asm
	mma.sync.aligned.m16n8k256.row.col.s32.b1.b1.s32.xor.popc    { %r44745, %r44746, %r44747, %r44748 },    { %r86038, %r86038, %r86038, %r86038 },    { %r86040, %r86040 },            { %r44745, %r44746, %r44747, %r44748 }; 
	// end inline asm
	// begin inline asm
	mma.sync.aligned.m16n8k256.row.col.s32.b1.b1.s32.xor.popc    { %r44717, %r44718, %r44719, %r44720 },    { %r86038, %r86038, %r86038, %r86038 },    { %r86040, %r86040 },            { %r44717, %r44718, %r44719, %r44720 }; 
	// end inline asm
	// begin inline asm
	mma.sync.aligned.m16n8k256.row.col.s32.b1.b1.s32.xor.popc    { %r44731, %r44732, %r44733, %r44734 },    { %r86038, %r86038, %r86038, %r86038 },    { %r86040, %r86040 },            { %r44731, %r44732, %r44733, %r44734 }; 
	// end inline asm
	// begin inline asm
	mma.sync.aligned.m16n8k256.row.col.s32.b1.b1.s32.xor.popc    { %r44745, %r44746, %r44747, %r44748 },    { %r86038, %r86038, %r86038, %r86038 },    { %r86040, %r86040 },            { %r44745, %r44746, %r44747, %r44748 }; 
	// end inline asm
	// begin inline asm
	mma.sync.aligned.m16n8k256.row.col.s32.b1.b1.s32.xor.popc    { %r44717, %r44718, %r44719, %r44720 },    { %r86038, %r86038, %r86038, %r86038 },    { %r86040, %r86040 },            { %r44717, %r44718, %r44719, %r44720 }; 
	// end inline asm
	// begin inline asm
	mma.sync.aligned.m16n8k256.row.col.s32.b1.b1.s32.xor.popc    { %r44731, %r44732, %r44733, %r44734 },    { %r86038, %r86038, %r86038, %r86038 },    { %r86040, %r86040 },            { %r44731, %r44732, %r44733, %r44734 }; 
	// end inline asm
	// begin inline asm
	mma.sync.aligned.m16n8k256.row.col.s32.b1.b1.s32.xor.popc    { %r44745, %r44746, %r44747, %r44748 },    { %r86038, %r86038, %r86038, %r86038 },    { %r86040, %r86040 },            { %r44745, %r44746, %r44747, %r44748 }; 
	// end inline asm
	// begin inline asm
	mma.sync.aligned.m16n8k256.row.col.s32.b1.b1.s32.xor.popc    { %r44717, %r44718, %r44719, %r44720 },    { %r86038, %r86038, %r86038, %r86038 },    { %r86040, %r86040 },            { %r44717, %r44718, %r44719, %r44720 }; 
	// end inline asm
	// begin inline asm
	mma.sync.aligned.m16n8k256.row.col.s32.b1.b1.s32.xor.popc    { %r44731, %r44732, %r44733, %r44734 },    { %r86038, %r86038, %r86038, %r86038 },    { %r86040, %r86040 },            { %r44731, %r44732, %r44733, %r44734 }; 
	// end inline asm
	// begin inline asm
	mma.sync.aligned.m16n8k256.row.col.s32.b1.b1.s32.xor.popc    { %r44745, %r44746, %r44747, %r44748 },    { %r86038, %r86038, %r86038, %r86038 },    { %r86040, %r86040 },            { %r44745, %r44746, %r44747, %r44748 }; 
	// end inline asm
	// begin inline asm
	mma.sync.aligned.m16n8k256.row.col.s32.b1.b1.s32.xor.popc    { %r44717, %r44718, %r44719, %r44720 },    { %r86038, %r86038, %r86038, %r86038 },    { %r86040, %r86040 },            { %r44717, %r44718, %r44719, %r44720 }; 
	// end inline asm
	// begin inline asm
	mma.sync.aligned.m16n8k256.row.col.s32.b1.b1.s32.xor.popc    { %r44731, %r44732, %r44733, %r44734 },    { %r86038, %r86038, %r86038, %r86038 },    { %r86040, %r86040 },            { %r44731, %r44732, %r44733, %r44734 }; 
	// end inline asm
	// begin inline asm
	mma.sync.aligned.m16n8k256.row.col.s32.b1.b1.s32.xor.popc    { %r44745, %r44746, %r44747, %r44748 },    { %r86038, %r86038, %r86038, %r86038 },    { %r86040, %r86040 },            { %r44745, %r44746, %r44747, %r44748 }; 
	// end inline asm
	// begin inline asm
	mma.sync.aligned.m16n8k256.row.col.s32.b1.b1.s32.xor.popc    { %r44717, %r44718, %r44719, %r44720 },    { %r86038, %r86038, %r86038, %r86038 },    { %r86040, %r86040 },            { %r44717, %r44718, %r44719, %r44720 }; 
	// end inline asm
	// begin inline asm
	mma.sync.aligned.m16n8k256.row.col.s32.b1.b1.s32.xor.popc    { %r44731, %r44732, %r44733, %r44734 },    { %r86038, %r86038, %r86038, %r86038 },    { %r86040, %r86040 },            { %r44731, %r44732, %r44733, %r44734 }; 
	// end inline asm
	// begin inline asm
	mma.sync.aligned.m16n8k256.row.col.s32.b1.b1.s32.xor.popc    { %r44745, %r44746, %r44747, %r44748 },    { %r86038, %r86038, %r86038, %r86038 },    { %r86040, %r86040 },            { %r44745, %r44746, %r44747, %r44748 }; 
	// end inline asm
	// begin inline asm
	mma.sync.aligned.m16n8k256.row.col.s32.b1.b1.s32.xor.popc    { %r44717, %r44718, %r44719, %r44720 },    { %r86038, %r86038, %r86038, %r86038 },    { %r86040, %r86040 },            { %r44717, %r44718, %r44719, %r44720 }; 
	// end inline asm
	// begin inline asm
	mma.sync.aligned.m16n8k256.row.col.s32.b1.b1.s32.xor.popc    { %r44731, %r44732, %r44733, %r44734 },    { %r86038, %r86038, %r86038, %r86038 },    { %r86040, %r86040 },            { %r44731, %r44732, %r44733, %r44734 }; 
	// end inline asm
	// begin inline asm
	mma.sync.aligned.m16n8k256.row.col.s32.b1.b1.s32.xor.popc    { %r44745, %r44746, %r44747, %r44748 },    { %r86038, %r86038, %r86038, %r86038 },    { %r86040, %r86040 },            { %r44745, %r44746, %r44747, %r44748 }; 
	// end inline asm
	// begin inline asm
	mma.sync.aligned.m16n8k256.row.col.s32.b1.b1.s32.xor.popc    { %r44717, %r44718, %r44719, %r44720 },    { %r86038, %r86038, %r86038, %r86038 },    { %r86040, %r86040 },            { %r44717, %r44718, %r44719, %r44720 }; 
	// end inline asm
	// begin inline asm
	mma.sync.aligned.m16n8k256.row.col.s32.b1.b1.s32.xor.popc    { %r44731, %r44732, %r44733, %r44734 },    { %r86038, %r86038, %r86038, %r86038 },    { %r86040, %r86040 },            { %r44731, %r44732, %r44733, %r44734 }; 
	// end inline asm
	// begin inline asm
	mma.sync.aligned.m16n8k256.row.col.s32.b1.b1.s32.xor.popc    { %r44745, %r44746, %r44747, %r44748 },    { %r86038, %r86038, %r86038, %r86038 },    { %r86040, %r86040 },            { %r44745, %r44746, %r44747, %r44748 }; 
	// end inline asm
	// begin inline asm
	mma.sync.aligned.m16n8k256.row.col.s32.b1.b1.s32.xor.popc    { %r44717, %r44718, %r44719, %r44720 },    { %r86038, %r86038, %r86038, %r86038 },    { %r86040, %r86040 },            { %r44717, %r44718, %r44719, %r44720 }; 
	// end inline asm
	// begin inline asm
	mma.sync.aligned.m16n8k256.row.col.s32.b1.b1.s32.xor.popc    { %r44731, %r44732, %r44733, %r44734 },    { %r86038, %r86038, %r86038, %r86038 },    { %r86040, %r86040 },            { %r44731, %r44732, %r44733, %r44734 }; 
	// end inline asm
	// begin inline asm
	mma.sync.aligned.m16n8k256.row.col.s32.b1.b1.s32.xor.popc    { %r44745, %r44746, %r44747, %r44748 },    { %r86038, %r86038, %r86038, %r86038 },    { %r86040, %r86040 },            { %r44745, %r44746, %r44747, %r44748 }; 
	// end inline asm
	// begin inline asm
	mma.sync.aligned.m16n8k256.row.col.s32.b1.b1.s32.xor.popc    { %r44717, %r44718, %r44719, %r44720 },    { %r86038, %r86038, %r86038, %r86038 },    { %r86040, %r86040 },            { %r44717, %r44718, %r44719, %r44720 }; 
	// end inline asm
	// begin inline asm
	mma.sync.aligned.m16n8k256.row.col.s32.b1.b1.s32.xor.popc    { %r44731, %r44732, %r44733, %r44734 },    { %r86038, %r86038, %r86038, %r86038 },    { %r86040, %r86040 },            { %r44731, %r44732, %r44733, %r44734 }; 
	// end inline asm
	// begin inline asm
	mma.sync.aligned.m16n8k256.row.col.s32.b1.b1.s32.xor.popc    { %r44745, %r44746, %r44747, %r44748 },    { %r86038, %r86038, %r86038, %r86038 },    { %r86040, %r86040 },            { %r44745, %r44746, %r44747, %r44748 }; 
	// end inline asm
	// begin inline asm
	mma.sync.aligned.m16n8k256.row.col.s32.b1.b1.s32.xor.popc    { %r44717, %r44718, %r44719, %r44720 },    { %r86038, %r86038, %r86038, %r86038 },    { %r86040, %r86040 },            { %r44717, %r44718, %r44719, %r44720 }; 
	// end inline asm
	// begin inline asm
	mma.sync.aligned.m16n8k256.row.col.s32.b1.b1.s32.xor.popc    { %r44731, %r44732, %r44733, %r44734 },    { %r86038, %r86038, %r86038, %r86038 },    { %r86040, %r86040 },            { %r44731, %r44732, %r44733, %r44734 }; 
	// end inline asm
	// begin inline asm
	mma.sync.aligned.m16n8k256.row.col.s32.b1.b1.s32.xor.popc    { %r44745, %r44746, %r44747, %r44748 },    { %r86038, %r86038, %r86038, %r86038 },    { %r86040, %r86040 },            { %r44745, %r44746, %r44747, %r44748 }; 
	// end inline asm
	// begin inline asm
	mma.sync.aligned.m16n8k256.row.col.s32.b1.b1.s32.xor.popc    { %r44717, %r44718, %r44719, %r44720 },    { %r86038, %r86038, %r86038, %r86038 },    { %r86040, %r86040 },            { %r44717, %r44718, %r44719, %r44720 }; 
	// end inline asm
	// begin inline asm
	mma.sync.aligned.m16n8k256.row.col.s32.b1.b1.s32.xor.popc    { %r44731, %r44732, %r44733, %r44734 },    { %r86038, %r86038, %r86038, %r86038 },    { %r86040, %r86040 },            { %r44731, %r44732, %r44733, %r44734 }; 
	// end inline asm
	// begin inline asm
	mma.sync.aligned.m16n8k256.row.col.s32.b1.b1.s32.xor.popc    { %r44745, %r44746, %r44747, %r44748 },    { %r86038, %r86038, %r86038, %r86038 },    { %r86040, %r86040 },            { %r44745, %r44746, %r44747, %r44748 }; 
	// end inline asm
	// begin inline asm
	mma.sync.aligned.m16n8k256.row.col.s32.b1.b1.s32.xor.popc    { %r44717, %r44718, %r44719, %r44720 },    { %r86038, %r86038, %r86038, %r86038 },    { %r86040, %r86040 },            { %r44717, %r44718, %r44719, %r44720 }; 
	// end inline asm
	// begin inline asm
	mma.sync.aligned.m16n8k256.row.col.s32.b1.b1.s32.xor.popc    { %r44731, %r44732, %r44733, %r44734 },    { %r86038, %r86038, %r86038, %r86038 },    { %r86040, %r86040 },            { %r44731, %r44732, %r44733, %r44734 }; 
	// end inline asm
	// begin inline asm
	mma.sync.aligned.m16n8k256.row.col.s32.b1.b1.s32.xor.popc    { %r44745, %r44746, %r44747, %r44748 },    { %r86038, %r86038, %r86038, %r86038 },    { %r86040, %r86040 },            { %r44745, %r44746, %r44747, %r44748 }; 
	// end inline asm
	// begin inline asm
	mma.sync.aligned.m16n8k256.row.col.s32.b1.b1.s32.xor.popc    { %r44717, %r44718, %r44719, %r44720 },    { %r86038, %r86038, %r86038, %r86038 },    { %r86040, %r86040 },            { %r44717, %r44718, %r44719, %r44720 }; 
	// end inline asm
	// begin inline asm
	mma.sync.aligned.m16n8k256.row.col.s32.b1.b1.s32.xor.popc    { %r44731, %r44732, %r44733, %r44734 },    { %r86038, %r86038, %r86038, %r86038 },    { %r86040, %r86040 },            { %r44731, %r44732, %r44733, %r44734 }; 
	// end inline asm
	// begin inline asm
	mma.sync.aligned.m16n8k256.row.col.s32.b1.b1.s32.xor.popc    { %r44745, %r44746, %r44747, %r44748 },    { %r86038, %r86038, %r86038, %r86038 },    { %r86040, %r86040 },            { %r44745, %r44746, %r44747, %r44748 }; 
	// end inline asm
	// begin inline asm
	mma.sync.aligned.m16n8k256.row.col.s32.b1.b1.s32.xor.popc    { %r44717, %r44718, %r44719, %r44720 },    { %r86038, %r86038, %r86038, %r86038 },    { %r86040, %r86040 },            { %r44717, %r44718, %r44719, %r44720 }; 
	// end inline asm
	// begin inline asm
	mma.sync.aligned.m16n8k256.row.col.s32.b1.b1.s32.xor.popc    { %r44731, %r44732, %r44733, %r44734 },    { %r86038, %r86038, %r86038, %r86038 },    { %r86040, %r86040 },            { %r44731, %r44732, %r44733, %r44734 }; 
	// end inline asm
	// begin inline asm
	mma.sync.aligned.m16n8k256.row.col.s32.b1.b1.s32.xor.popc    { %r44745, %r44746, %r44747, %r44748 },    { %r86038, %r86038, %r86038, %r86038 },    { %r86040, %r86040 },            { %r44745, %r44746, %r44747, %r44748 }; 
	// end inline asm
	// begin inline asm
	mma.sync.aligned.m16n8k256.row.col.s32.b1.b1.s32.xor.popc    { %r44717, %r44718, %r44719, %r44720 },    { %r86038, %r86038, %r86038, %r86038 },    { %r86040, %r86040 },            { %r44717, %r44718, %r44719, %r44720 }; 
	// end inline asm
	// begin inline asm
	mma.sync.aligned.m16n8k256.row.col.s32.b1.b1.s32.xor.popc    { %r44731, %r44732, %r44733, %r44734 },    { %r86038, %r86038, %r86038, %r86038 },    { %r86040, %r86040 },            { %r44731, %r44732, %r44733, %r44734 }; 
	// end inline asm
	// begin inline asm
	mma.sync.aligned.m16n8k256.row.col.s32.b1.b1.s32.xor.popc    { %r44745, %r44746, %r44747, %r44748 },    { %r86038, %r86038, %r86038, %r86038 },    { %r86040, %r86040 },            { %r44745, %r44746, %r44747, %r44748 }; 
	// end inline asm
	// begin inline asm
	mma.sync.aligned.m16n8k256.row.col.s32.b1.b1.s32.xor.popc    { %r44717, %r44718, %r44719, %r44720 },    { %r86038, %r86038, %r86038, %r86038 },    { %r86040, %r86040 },            { %r44717, %r44718, %r44719, %r44720 }; 
	// end inline asm
	// begin inline asm
	mma.sync.aligned.m16n8k256.row.col.s32.b1.b1.s32.xor.popc    { %r44731, %r44732, %r44733, %r44734 },    { %r86038, %r86038, %r86038, %r86038 },    { %r86040, %r86040 },            { %r44731, %r44732, %r44733, %r44734 }; 
	// end inline asm
	// begin inline asm
	mma.sync.aligned.m16n8k256.row.col.s32.b1.b1.s32.xor.popc    { %r44745, %r44746, %r44747, %r44748 },    { %r86038, %r86038, %r86038, %r86038 },    { %r86040, %r86040 },            { %r44745, %r44746, %r44747, %r44748 }; 
	// end inline asm
	// begin inline asm
	mma.sync.aligned.m16n8k256.row.col.s32.b1.b1.s32.xor.popc    { %r44717, %r44718, %r44719, %r44720 },    { %r86038, %r86038, %r86038, %r86038 },    { %r86040, %r86040 },            { %r44717, %r44718, %r44719, %r44720 }; 
	// end inline asm
	// begin inline asm
	mma.sync.aligned.m16n8k256.row.col.s32.b1.b1.s32.xor.popc    { %r44731, %r44732, %r44733, %r44734 },    { %r86038, %r86038, %r86038, %r86038 },    { %r86040, %r86040 },            { %r44731, %r44732, %r44733, %r44734 }; 
	// end inline asm
	// begin inline asm
	mma.sync.aligned.m16n8k256.row.col.s32.b1.b1.s32.xor.popc    { %r44745, %r44746, %r44747, %r44748 },    { %r86038, %r86038, %r86038, %r86038 },    { %r86040, %r86040 },            { %r44745, %r44746, %r44747, %r44748 }; 
	// end inline asm
	// begin inline asm
	mma.sync.aligned.m16n8k256.row.col.s32.b1.b1.s32.xor.popc    { %r44717, %r44718, %r44719, %r44720 },    { %r86038, %r86038, %r86038, %r86038 },    { %r86040, %r86040 },            { %r44717, %r44718, %r44719, %r44720 }; 
	// end inline asm
	// begin inline asm
	mma.sync.aligned.m16n8k256.row.col.s32.b1.b1.s32.xor.popc    { %r44731, %r44732, %r44733, %r44734 },    { %r86038, %r86038, %r86038, %r86038 },    { %r86040, %r86040 },            { %r44731, %r44732, %r44733, %r44734 }; 
	// end inline asm
	// begin inline asm
	mma.sync.aligned.m16n8k256.row.col.s32.b1.b1.s32.xor.popc    { %r44745, %r44746, %r44747, %r44748 },    { %r86038, %r86038, %r86038, %r86038 },    { %r86040, %r86040 },            { %r44745, %r44746, %r44747, %r44748 }; 
	// end inline asm
	// begin inline asm
	mma.sync.aligned.m16n8k256.row.col.s32.b1.b1.s32.xor.popc    { %r44717, %r44718, %r44719, %r44720 },    { %r86038, %r86038, %r86038, %r86038 },    { %r86040, %r86040 },            { %r44717, %r44718, %r44719, %r44720 }; 
	// end inline asm
	// begin inline asm
	mma.sync.aligned.m16n8k256.row.col.s32.b1.b1.s32.xor.popc    { %r44731, %r44732, %r44733, %r44734 },    { %r86038, %r86038, %r86038, %r86038 },    { %r86040, %r86040 },            { %r44731, %r44732, %r44733, %r44734 }; 
	// end inline asm
	// begin inline asm
	mma.sync.aligned.m16n8k256.row.col.s32.b1.b1.s32.xor.popc    { %r44745, %r44746, %r44747, %r44748 },    { %r86038, %r86038, %r86038, %r86038 },    { %r86040, %r86040 },            { %r44745, %r44746, %r44747, %r44748 }; 
	// end inline asm
	// begin inline asm
	mma.sync.aligned.m16n8k256.row.col.s32.b1.b1.s32.xor.popc    { %r44717, %r44718, %r44719, %r44720 },    { %r86038, %r86038, %r86038, %r86038 },    { %r86040, %r86040 },            { %r44717, %r44718, %r44719, %r44720 }; 
	// end inline asm
	// begin inline asm
	mma.sync.aligned.m16n8k256.row.col.s32.b1.b1.s32.xor.popc    { %r44731, %r44732, %r44733, %r44734 },    { %r86038, %r86038, %r86038, %r86038 },    { %r86040, %r86040 },            { %r44731, %r44732, %r44733, %r44734 }; 
	// end inline asm
	// begin inline asm
	mma.sync.aligned.m16n8k256.row.col.s32.b1.b1.s32.xor.popc    { %r44745, %r44746, %r44747, %r44748 },    { %r86038, %r86038, %r86038, %r86038 },    { %r86040, %r86040 },            { %r44745, %r44746, %r44747, %r44748 }; 
	// end inline asm
	// begin inline asm
	mma.sync.aligned.m16n8k256.row.col.s32.b1.b1.s32.xor.popc    { %r44717, %r44718, %r44719, %r44720 },    { %r86038, %r86038, %r86038, %r86038 },    { %r86040, %r86040 },            { %r44717, %r44718, %r44719, %r44720 }; 
	// end inline asm
	// begin inline asm
	mma.sync.aligned.m16n8k256.row.col.s32.b1.b1.s32.xor.popc    { %r44731, %r44732, %r44733, %r44734 },    { %r86038, %r86038, %r86038, %r86038 },    { %r86040, %r86040 },            { %r44731, %r44732, %r44733, %r44734 }; 
	// end inline asm
	// begin inline asm
	mma.sync.aligned.m16n8k256.row.col.s32.b1.b1.s32.xor.popc    { %r44745, %r44746, %r44747, %r44748 },    { %r86038, %r86038, %r86038, %r86038 },    { %r86040, %r86040 },            { %r44745, %r44746, %r44747, %r44748 }; 
	// end inline asm
	// begin inline asm
	mma.sync.aligned.m16n8k256.row.col.s32.b1.b1.s32.xor.popc    { %r44717, %r44718, %r44719, %r44720 },    { %r86038, %r86038, %r86038, %r86038 },    { %r86040, %r86040 },            { %r44717, %r44718, %r44719, %r44720 }; 
	// end inline asm
	// begin inline asm
	mma.sync.aligned.m16n8k256.row.col.s32.b1.b1.s32.xor.popc    { %r44731, %r44732, %r44733, %r44734 },    { %r86038, %r86038, %r86038, %r86038 },    { %r86040, %r86040 },            { %r44731, %r44732, %r44733, %r44734 }; 
	// end inline asm
	// begin inline asm
	mma.sync.aligned.m16n8k256.row.col.s32.b1.b1.s32.xor.popc    { %r44745, %r44746, %r44747, %r44748 },    { %r86038, %r86038, %r86038, %r86038 },    { %r86040, %r86040 },            { %r44745, %r44746, %r44747, %r44748 }; 
	// end inline asm
	// begin inline asm
	mma.sync.aligned.m16n8k256.row.col.s32.b1.b1.s32.xor.popc    { %r44717, %r44718, %r44719, %r44720 },    { %r86038, %r86038, %r86038, %r86038 },    { %r86040, %r86040 },            { %r44717, %r44718, %r44719, %r44720 }; 
	// end inline asm
	// begin inline asm
	mma.sync.aligned.m16n8k256.row.col.s32.b1.b1.s32.xor.popc    { %r44731, %r44732, %r44733, %r44734 },    { %r86038, %r86038, %r86038, %r86038 },    { %r86040, %r86040 },            { %r44731, %r44732, %r44733, %r44734 }; 
	// end inline asm
	// begin inline asm
	mma.sync.aligned.m16n8k256.row.col.s32.b1.b1.s32.xor.popc    { %r44745, %r44746, %r44747, %r44748 },    { %r86038, %r86038, %r86038, %r86038 },    { %r86040, %r86040 },            { %r44745, %r44746, %r44747, %r44748 }; 
	// end inline asm
	// begin inline asm
	mma.sync.aligned.m16n8k256.row.col.s32.b1.b1.s32.xor.popc    { %r44717, %r44718, %r44719, %r44720 },    { %r86038, %r86038, %r86038, %r86038 },    { %r86040, %r86040 },            { %r44717, %r44718, %r44719, %r44720 }; 
	// end inline asm
	// begin inline asm
	mma.sync.aligned.m16n8k256.row.col.s32.b1.b1.s32.xor.popc    { %r44731, %r44732, %r44733, %r44734 },    { %r86038, %r86038, %r86038, %r86038 },    { %r86040, %r86040 },            { %r44731, %r44732, %r44733, %r44734 }; 
	// end inline asm
	// begin inline asm
	mma.sync.aligned.m16n8k256.row.col.s32.b1.b1.s32.xor.popc    { %r44745, %r44746, %r44747, %r44748 },    { %r86038, %r86038, %r86038, %r86038 },    { %r86040, %r86040 },            { %r44745, %r44746, %r44747, %r44748 }; 
	// end inline asm
	// begin inline asm
	mma.sync.aligned.m16n8k256.row.col.s32.b1.b1.s32.xor.popc    { %r44717, %r44718, %r44719, %r44720 },    { %r86038, %r86038, %r86038, %r86038 },    { %r86040, %r86040 },            { %r44717, %r44718, %r44719, %r44720 }; 
	// end inline asm
	// begin inline asm
	mma.sync.aligned.m16n8k256.row.col.s32.b1.b1.s32.xor.popc    { %r44731, %r44732, %r44733, %r44734 },    { %r86038, %r86038, %r86038, %r86038 },    { %r86040, %r86040 },            { %r44731, %r44732, %r44733, %r44734 }; 
	// end inline asm
	// begin inline asm
	mma.sync.aligned.m16n8k256.row.col.s32.b1.b1.s32.xor.popc    { %r44745, %r44746, %r44747, %r44748 },    { %r86038, %r86038, %r86038, %r86038 },    { %r86040, %r86040 },            { %r44745, %r44746, %r44747, %r44748 }; 
	// end inline asm
	// begin inline asm
	mma.sync.aligned.m16n8k256.row.col.s32.b1.b1.s32.xor.popc    { %r44717, %r44718, %r44719, %r44720 },    { %r86038, %r86038, %r86038, %r86038 },    { %r86040, %r86040 },            { %r44717, %r44718, %r44719, %r44720 }; 
	// end inline asm
	// begin inline asm
	mma.sync.aligned.m16n8k256.row.col.s32.b1.b1.s32.xor.popc    { %r44731, %r44732, %r44733, %r44734 },    { %r86038, %r86038, %r86038, %r86038 },    { %r86040, %r86040 },            { %r44731, %r44732, %r44733, %r44734 }; 
	// end inline asm
	// begin inline asm
	mma.sync.aligned.m16n8k256.row.col.s32.b1.b1.s32.xor.popc    { %r44745, %r44746, %r44747, %r44748 },    { %r86038, %r86038, %r86038, %r86038 },    { %r86040, %r86040 },            { %r44745, %r44746, %r44747, %r44748 }; 
	// end inline asm
	// begin inline asm
	mma.sync.aligned.m16n8k256.row.col.s32.b1.b1.s32.xor.popc    { %r44717, %r44718, %r44719, %r44720 },    { %r86038, %r86038, %r86038, %r86038 },    { %r86040, %r86040 },            { %r44717, %r44718, %r44719, %r44720 }; 
	// end inline asm
	// begin inline asm
	mma.sync.aligned.m16n8k256.row.col.s32.b1.b1.s32.xor.popc    { %r44731, %r44732, %r44733, %r44734 },    { %r86038, %r86038, %r86038, %r86038 },    { %r86040, %r86040 },            { %r44731, %r44732, %r44733, %r44734 }; 
	// end inline asm
	// begin inline asm
	mma.sync.aligned.m16n8k256.row.col.s32.b1.b1.s32.xor.popc    { %r44745, %r44746, %r44747, %r44748 },    { %r86038, %r86038, %r86038, %r86038 },    { %r86040, %r86040 },            { %r44745, %r44746, %r44747, %r44748 }; 
	// end inline asm
	// begin inline asm
	mma.sync.aligned.m16n8k256.row.col.s32.b1.b1.s32.xor.popc    { %r44717, %r44718, %r44719, %r44720 },    { %r86038, %r86038, %r86038, %r86038 },    { %r86040, %r86040 },            { %r44717, %r44718, %r44719, %r44720 }; 
	// end inline asm
	// begin inline asm
	mma.sync.aligned.m16n8k256.row.col.s32.b1.b1.s32.xor.popc    { %r44731, %r44732, %r44733, %r44734 },    { %r86038, %r86038, %r86038, %r86038 },    { %r86040, %r86040 },            { %r44731, %r44732, %r44733, %r44734 }; 
	// end inline asm
	// begin inline asm
	mma.sync.aligned.m16n8k256.row.col.s32.b1.b1.s32.xor.popc    { %r44745, %r44746, %r44747, %r44748 },    { %r86038, %r86038, %r86038, %r86038 },    { %r86040, %r86040 },            { %r44745, %r44746, %r44747, %r44748 }; 
	// end inline asm
	// begin inline asm
	mma.sync.aligned.m16n8k256.row.col.s32.b1.b1.s32.xor.popc    { %r44717, %r44718, %r44719, %r44720 },    { %r86038, %r86038, %r86038, %r86038 },    { %r86040, %r86040 },            { %r44717, %r44718, %r44719, %r44720 }; 
	// end inline asm
	// begin inline asm
	mma.sync.aligned.m16n8k256.row.col.s32.b1.b1.s32.xor.popc    { %r44731, %r44732, %r44733, %r44734 },    { %r86038, %r86038, %r86038, %r86038 },    { %r86040, %r86040 },            { %r44731, %r44732, %r44733, %r44734 }; 
	// end inline asm
	// begin inline asm
	mma.sync.aligned.m16n8k256.row.col.s32.b1.b1.s32.xor.popc    { %r44745, %r44746, %r44747, %r44748 },    { %r86038, %r86038, %r86038, %r86038 },    { %r86040, %r86040 },            { %r44745, %r44746, %r44747, %r44748 }; 
	// end inline asm
	// begin inline asm
	mma.sync.aligned.m16n8k256.row.col.s32.b1.b1.s32.xor.popc    { %r44717, %r44718, %r44719, %r44720 },    { %r86038, %r86038, %r86038, %r86038 },    { %r86040, %r86040 },            { %r44717, %r44718, %r44719, %r44720 }; 
	// end inline asm
	// begin inline asm
	mma.sync.aligned.m16n8k256.row.col.s32.b1.b1.s32.xor.popc    { %r44731, %r44732, %r44733, %r44734 },    { %r86038, %r86038, %r86038, %r86038 },    { %r86040, %r86040 },            { %r44731, %r44732, %r44733, %r44734 }; 
	// end inline asm
	// begin inline asm
	mma.sync.aligned.m16n8k256.row.col.s32.b1.b1.s32.xor.popc    { %r44745, %r44746, %r44747, %r44748 },    { %r86038, %r86038, %r86038, %r86038 },    { %r86040, %r86040 },            { %r44745, %r44746, %r44747, %r44748 }; 
	// end inline asm
	// begin inline asm
	mma.sync.aligned.m16n8k256.row.col.s32.b1.b1.s32.xor.popc    { %r44717, %r44718, %r44719, %r44720 },    { %r86038, %r86038, %r86038, %r86038 },    { %r86040, %r86040 },            { %r44717, %r44718, %r44719, %r44720 }; 
	// end inline asm
	// begin inline asm
	mma.sync.aligned.m16n8k256.row.col.s32.b1.b1.s32.xor.popc    { %r44731, %r44732, %r44733, %r44734 },    { %r86038, %r86038, %r86038, %r86038 },    { %r86040, %r86040 },            { %r44731, %r44732, %r44733, %r44734 }; 
	// end inline asm
	// begin inline asm
	mma.sync.aligned.m16n8k256.row.col.s32.b1.b1.s32.xor.popc    { %r44745, %r44746, %r44747, %r44748 },    { %r86038, %r86038, %r86038, %r86038 },    { %r86040, %r86040 },            { %r44745, %r44746, %r44747, %r44748 }; 
	// end inline asm
	// begin inline asm
	mma.sync.aligned.m16n8k256.row.col.s32.b1.b1.s32.xor.popc    { %r44717, %r44718, %r44719, %r44720 },    { %r86038, %r86038, %r86038, %r86038 },    { %r86040, %r86040 },            { %r44717, %r44718, %r44719, %r44720 }; 
	// end inline asm
	// begin inline asm
	mma.sync.aligned.m16n8k256.row.col.s32.b1.b1.s32.xor.popc    { %r44731, %r44732, %r44733, %r44734 },    { %r86038, %r86038, %r86038, %r86038 },    { %r86040, %r86040 },            { %r44731, %r44732, %r44733, %r44734 }; 
	// end inline asm
	// begin inline asm
	mma.sync.aligned.m16n8k256.row.col.s32.b1.b1.s32.xor.popc    { %r44745, %r44746, %r44747, %r44748 },    { %r86038, %r86038, %r86038, %r86038 },    { %r86040, %r86040 },            { %r44745, %r44746, %r44747, %r44748 }; 
	// end inline asm
	// begin inline asm
	mma.sync.aligned.m16n8k256.row.col.s32.b1.b1.s32.xor.popc    { %r44717, %r44718, %r44719, %r44720 },    { %r86038, %r86038, %r86038, %r86038 },    { %r86040, %r86040 },            { %r44717, %r44718, %r44719, %r44720 }; 
	// end inline asm
	// begin inline asm
	mma.sync.aligned.m16n8k256.row.col.s32.b1.b1.s32.xor.popc    { %r44731, %r44732, %r44733, %r44734 },    { %r86038, %r86038, %r86038, %r86038 },    { %r86040, %r86040 },            { %r44731, %r44732, %r44733, %r44734 }; 
	// end inline asm
	// begin inline asm
	mma.sync.aligned.m16n8k256.row.col.s32.b1.b1.s32.xor.popc    { %r44745, %r44746, %r44747, %r44748 },    { %r86038, %r86038, %r86038, %r86038 },    { %r86040, %r86040 },            { %r44745, %r44746, %r44747, %r44748 }; 
	// end inline asm
	// begin inline asm
	mma.sync.aligned.m16n8k256.row.col.s32.b1.b1.s32.xor.popc    { %r44717, %r44718, %r44719, %r44720 },    { %r86038, %r86038, %r86038, %r86038 },    { %r86040, %r86040 },            { %r44717, %r44718, %r44719, %r44720 }; 
	// end inline asm
	// begin inline asm
	mma.sync.aligned.m16n8k256.row.col.s32.b1.b1.s32.xor.popc    { %r44731, %r44732, %r44733, %r44734 },    { %r86038, %r86038, %r86038, %r86038 },    { %r86040, %r86040 },            { %r44731, %r44732, %r44733, %r44734 }; 
	// end inline asm
	// begin inline asm
	mma.sync.aligned.m16n8k256.row.col.s32.b1.b1.s32.xor.popc    { %r44745, %r44746, %r44747, %r44748 },    { %r86038, %r86038, %r86038, %r86038 },    { %r86040, %r86040 },            { %r44745, %r44746, %r44747, %r44748 }; 
	// end inline asm
	// begin inline asm
	mma.sync.aligned.m16n8k256.row.col.s32.b1.b1.s32.xor.popc    { %r44717, %r44718, %r44719, %r44720 },    { %r86038, %r86038, %r86038, %r86038 },    { %r86040, %r86040 },            { %r44717, %r44718, %r44719, %r44720 }; 
	// end inline asm
	// begin inline asm
	mma.sync.aligned.m16n8k256.row.col.s32.b1.b1.s32.xor.popc    { %r44731, %r44732, %r44733, %r44734 },    { %r86038, %r86038, %r86038, %r86038 },    { %r86040, %r86040 },            { %r44731, %r44732, %r44733, %r44734 }; 
	// end inline asm
	// begin inline asm
	mma.sync.aligned.m16n8k256.row.col.s32.b1.b1.s32.xor.popc    { %r44745, %r44746, %r44747, %r44748 },    { %r86038, %r86038, %r86038, %r86038 },    { %r86040, %r86040 },            { %r44745, %r44746, %r44747, %r44748 }; 
	// end inline asm
	// begin inline asm
	mma.sync.aligned.m16n8k256.row.col.s32.b1.b1.s32.xor.popc    { %r44717, %r44718, %r44719, %r44720 },    { %r86038, %r86038, %r86038, %r86038 },    { %r86040, %r86040 },            { %r44717, %r44718, %r44719, %r44720 }; 
	// end inline asm
	// begin inline asm
	mma.sync.aligned.m16n8k256.row.col.s32.b1.b1.s32.xor.popc    { %r44731, %r44732, %r44733, %r44734 },    { %r86038, %r86038, %r86038, %r86038 },    { %r86040, %r86040 },            { %r44731, %r44732, %r44733, %r44734 }; 
	// end inline asm
	// begin inline asm
	mma.sync.aligned.m16n8k256.row.col.s32.b1.b1.s32.xor.popc    { %r44745, %r44746, %r44747, %r44748 },    { %r86038, %r86038, %r86038, %r86038 },    { %r86040, %r86040 },            { %r44745, %r44746, %r44747, %r44748 }; 
	// end inline asm
	// begin inline asm
	mma.sync.aligned.m16n8k256.row.col.s32.b1.b1.s32.xor.popc    { %r44717, %r44718, %r44719, %r44720 },    { %r86038, %r86038, %r86038, %r86038 },    { %r86040, %r86040 },            { %r44717, %r44718, %r44719, %r44720 }; 
	// end inline asm
	// begin inline asm
	mma.sync.aligned.m16n8k256.row.col.s32.b1.b1.s32.xor.popc    { %r44731, %r44732, %r44733, %r44734 },    { %r86038, %r86038, %r86038, %r86038 },    { %r86040, %r86040 },            { %r44731, %r44732, %r44733, %r44734 }; 
	// end inline asm
	// begin inline asm
	mma.sync.aligned.m16n8k256.row.col.s32.b1.b1.s32.xor.popc    { %r44745, %r44746, %r44747, %r44748 },    { %r86038, %r86038, %r86038, %r86038 },    { %r86040, %r86040 },            { %r44745, %r44746, %r44747, %r44748 }; 
	// end inline asm
	// begin inline asm
	mma.sync.aligned.m16n8k256.row.col.s32.b1.b1.s32.xor.popc    { %r44717, %r44718, %r44719, %r44720 },    { %r86038, %r86038, %r86038, %r86038 },    { %r86040, %r86040 },            { %r44717, %r44718, %r44719, %r44720 }; 
	// end inline asm
	// begin inline asm
	mma.sync.aligned.m16n8k256.row.col.s32.b1.b1.s32.xor.popc    { %r44731, %r44732, %r44733, %r44734 },    { %r86038, %r86038, %r86038, %r86038 },    { %r86040, %r86040 },            { %r44731, %r44732, %r44733, %r44734 }; 
	// end inline asm
	// begin inline asm
	mma.sync.aligned.m16n8k256.row.col.s32.b1.b1.s32.xor.popc    { %r44745, %r44746, %r44747, %r44748 },    { %r86038, %r86038, %r86038, %r86038 },    { %r86040, %r86040 },            { %r44745, %r44746, %r44747, %r44748 }; 
	// end inline asm
	// begin inline asm
	mma.sync.aligned.m16n8k256.row.col.s32.b1.b1.s32.xor.popc    { %r44717, %r44718, %r44719, %r44720 },    { %r86038, %r86038, %r86038, %r86038 },    { %r86040, %r86040 },            { %r44717, %r44718, %r44719, %r44720 }; 
	// end inline asm
	// begin inline asm
	mma.sync.aligned.m16n8k256.row.col.s32.b1.b1.s32.xor.popc    { %r44731, %r44732, %r44733, %r44734 },    { %r86038, %r86038, %r86038, %r86038 },    { %r86040, %r86040 },            { %r44731, %r44732, %r44733, %r44734 }; 
	// end inline asm
	// begin inline asm
	mma.sync.aligned.m16n8k256.row.col.s32.b1.b1.s32.xor.popc    { %r44745, %r44746, %r44747, %r44748 },    { %r86038, %r86038, %r86038, %r86038 },    { %r86040, %r86040 },            { %r44745, %r44746, %r44747, %r44748 }; 
	// end inline asm
	// begin inline asm
	mma.sync.aligned.m16n8k256.row.col.s32.b1.b1.s32.xor.popc    { %r44717, %r44718, %r44719, %r44720 },    { %r86038, %r86038, %r86038, %r86038 },    { %r86040, %r86040 },            { %r44717, %r44718, %r44719, %r44720 }; 
	// end inline asm
	// begin inline asm
	mma.sync.aligned.m16n8k256.row.col.s32.b1.b1.s32.xor.popc    { %r44731, %r44732, %r44733, %r44734 },    { %r86038, %r86038, %r86038, %r86038 },    { %r86040, %r86040 },            { %r44731, %r44732, %r44733, %r44734 }; 
	// end inline asm
	// begin inline asm
	mma.sync.aligned.m16n8k256.row.col.s32.b1.b1.s32.xor.popc    { %r44745, %r44746, %r44747, %r44748 },    { %r86038, %r86038, %r86038, %r86038 },    { %r86040, %r86040 },            { %r44745, %r44746, %r44747, %r44748 }; 
	// end inline asm
	// begin inline asm
	mma.sync.aligned.m16n8k256.row.col.s32.b1.b1.s32.xor.popc    { %r44717, %r44718, %r44719, %r44720 },    { %r86038, %r86038, %r86038, %r86038 },    { %r86040, %r86040 },            { %r44717, %r44718, %r44719, %r44720 }; 
	// end inline asm
	// begin inline asm
	mma.sync.aligned.m16n8k256.row.col.s32.b1.b1.s32.xor.popc    { %r44731, %r44732, %r44733, %r44734 },    { %r86038, %r86038, %r86038, %r86038 },    { %r86040, %r86040 },            { %r44731, %r44732, %r44733, %r44734 }; 
	// end inline asm
	// begin inline asm
	mma.sync.aligned.m16n8k256.row.col.s32.b1.b1.s32.xor.popc    { %r44745, %r44746, %r44747, %r44748 },    { %r86038, %r86038, %r86038, %r86038 },    { %r86040, %r86040 },            { %r44745, %r44746, %r44747, %r44748 }; 
	// end inline asm
	// begin inline asm
	mma.sync.aligned.m16n8k256.row.col.s32.b1.b1.s32.xor.popc    { %r44717, %r44718, %r44719, %r44720 },    { %r86038, %r86038, %r86038, %r86038 },    { %r86040, %r86040 },            { %r44717, %r44718, %r44719, %r44720 }; 
	// end inline asm
	// begin inline asm
	mma.sync.aligned.m16n8k256.row.col.s32.b1.b1.s32.xor.popc    { %r44731, %r44732, %r44733, %r44734 },    { %r86038, %r86038, %r86038, %r86038 },    { %r86040, %r86040 },            { %r44731, %r44732, %r44733, %r44734 }; 
	// end inline asm
	// begin inline asm
	mma.sync.aligned.m16n8k256.row.col.s32.b1.b1.s32.xor.popc    { %r44745, %r44746, %r44747, %r44748 },    { %r86038, %r86038, %r86038, %r86038 },    { %r86040, %r86040 },            { %r44745, %r44746, %r44747, %r44748 }; 
	// end inline asm
	// begin inline asm
	mma.sync.aligned.m16n8k256.row.col.s32.b1.b1.s32.xor.popc    { %r44717, %r44718, %r44719, %r44720 },    { %r86038, %r86038, %r86038, %r86038 },    { %r86040, %r86040 },            { %r44717, %r44718, %r44719, %r44720 }; 
	// end inline asm
	// begin inline asm
	mma.sync.aligned.m16n8k256.row.col.s32.b1.b1.s32.xor.popc    { %r44731, %r44732, %r44733, %r44734 },    { %r86038, %r86038, %r86038, %r86038 },    { %r86040, %r86040 },            { %r44731, %r44732, %r44733, %r44734 }; 
	// end inline asm
	// begin inline asm
	mma.sync.aligned.m16n8k256.row.col.s32.b1.b1.s32.xor.popc    { %r44745, %r44746, %r44747, %r44748 },    { %r86038, %r86038, %r86038, %r86038 },    { %r86040, %r86040 },            { %r44745, %r44746, %r44747, %r44748 }; 
	// end inline asm
	// begin inline asm
	mma.sync.aligned.m16n8k256.row.col.s32.b1.b1.s32.xor.popc    { %r44717, %r44718, %r44719, %r44720 },    { %r86038, %r86038, %r86038, %r86038 },    { %r86040, %r86040 },            { %r44717, %r44718, %r44719, %r44720 }; 
	// end inline asm
	// begin inline asm
	mma.sync.aligned.m16n8k256.row.col.s32.b1.b1.s32.xor.popc    { %r44731, %r44732, %r44733, %r44734 },    { %r86038, %r86038, %r86038, %r86038 },    { %r86040, %r86040 },            { %r44731, %r44732, %r44733, %r44734 }; 
	// end inline asm
	// begin inline asm
	mma.sync.aligned.m16n8k256.row.col.s32.b1.b1.s32.xor.popc    { %r44745, %r44746, %r44747, %r44748 },    { %r86038, %r86038, %r86038, %r86038 },    { %r86040, %r86040 },            { %r44745, %r44746, %r44747, %r44748 }; 
	// end inline asm
	// begin inline asm
	mma.sync.aligned.m16n8k256.row.col.s32.b1.b1.s32.xor.popc    { %r44717, %r44718, %r44719, %r44720 },    { %r86038, %r86038, %r86038, %r86038 },    { %r86040, %r86040 },            { %r44717, %r44718, %r44719, %r44720 }; 
	// end inline asm
	// begin inline asm
	mma.sync.aligned.m16n8k256.row.col.s32.b1.b1.s32.xor.popc    { %r44731, %r44732, %r44733, %r44734 },    { %r86038, %r86038, %r86038, %r86038 },    { %r86040, %r86040 },            { %r44731, %r44732, %r44733, %r44734 }; 
	// end inline asm
	// begin inline asm
	mma.sync.aligned.m16n8k256.row.col.s32.b1.b1.s32.xor.popc    { %r44745, %r44746, %r44747, %r44748 },    { %r86038, %r86038, %r86038, %r86038 },    { %r86040, %r86040 },            { %r44745, %r44746, %r44747, %r44748 }; 
	// end inline asm
	// begin inline asm
	mma.sync.aligned.m16n8k256.row.col.s32.b1.b1.s32.xor.popc    { %r44717, %r44718, %r44719, %r44720 },    { %r86038, %r86038, %r86038, %r86038 },    { %r86040, %r86040 },            { %r44717, %r44718, %r44719, %r44720 }; 
	// end inline asm
	// begin inline asm
	mma.sync.aligned.m16n8k256.row.col.s32.b1.b1.s32.xor.popc    { %r44731, %r44732, %r44733, %r44734 },    { %r86038, %r86038, %r86038, %r86038 },    { %r86040, %r86040 },            { %r44731, %r44732, %r44733, %r44734 }; 
	// end inline asm
	// begin inline asm
	mma.sync.aligned.m16n8k256.row.col.s32.b1.b1.s32.xor.popc    { %r44745, %r44746, %r44747, %r44748 },    { %r86038, %r86038, %r86038, %r86038 },    { %r86040, %r86040 },            { %r44745, %r44746, %r44747, %r44748 }; 
	// end inline asm
	// begin inline asm
	mma.sync.aligned.m16n8k256.row.col.s32.b1.b1.s32.xor.popc    { %r44717, %r44718, %r44719, %r44720 },    { %r86038, %r86038, %r86038, %r86038 },    { %r86040, %r86040 },            { %r44717, %r44718, %r44719, %r44720 }; 
	// end inline asm
	// begin inline asm
	mma.sync.aligned.m16n8k256.row.col.s32.b1.b1.s32.xor.popc    { %r44731, %r44732, %r44733, %r44734 },    { %r86038, %r86038, %r86038, %r86038 },    { %r86040, %r86040 },            { %r44731, %r44732, %r44733, %r44734 }; 
	// end inline asm
	// begin inline asm
	mma.sync.aligned.m16n8k256.row.col.s32.b1.b1.s32.xor.popc    { %r44745, %r44746, %r44747, %r44748 },    { %r86038, %r86038, %r86038, %r86038 },    { %r86040, %r86040 },            { %r44745, %r44746, %r44747, %r44748 }; 
	// end inline asm
	// begin inline asm
	mma.sync.aligned.m16n8k256.row.col.s32.b1.b1.s32.xor.popc    { %r44717, %r44718, %r44719, %r44720 },    { %r86038, %r86038, %r86038, %r86038 },    { %r86040, %r86040 },            { %r44717, %r44718, %r44719, %r44720 }; 
	// end inline asm
	// begin inline asm
	mma.sync.aligned.m16n8k256.row.col.s32.b1.b1.s32.xor.popc    { %r44731, %r44732, %r44733, %r44734 },    { %r86038, %r86038, %r86038, %r86038 },    { %r86040, %r86040 },            { %r44731, %r44732, %r44733, %r44734 }; 
	// end inline asm
	// begin inline asm
	mma.sync.aligned.m16n8k256.row.col.s32.b1.b1.s32.xor.popc    { %r44745, %r44746, %r44747, %r44748 },    { %r86038, %r86038, %r86038, %r86038 },    { %r86040, %r86040 },            { %r44745, %r44746, %r44747, %r44748 }; 
	// end inline asm
	// begin inline asm
	mma.sync.aligned.m16n8k256.row.col.s32.b1.b1.s32.xor.popc    { %r44717, %r44718, %r44719, %r44720 },    { %r86038, %r86038, %r86038, %r86038 },    { %r86040, %r86040 },            { %r44717, %r44718, %r44719, %r44720 }; 
	// end inline asm
	// begin inline asm
	mma.sync.aligned.m16n8k256.row.col.s32.b1.b1.s32.xor.popc    { %r44731, %r44732, %r44733, %r44734 },    { %r86038, %r86038, %r86038, %r86038 },    { %r86040, %r86040 },            { %r44731, %r44732, %r44733, %r44734 }; 
	// end inline asm
	// begin inline asm
	mma.sync.aligned.m16n8k256.row.col.s32.b1.b1.s32.xor.popc    { %r44745, %r44746, %r44747, %r44748 },    { %r86038, %r86038, %r86038, %r86038 },    { %r86040, %r86040 },            { %r44745, %r44746, %r44747, %r44748 }; 
	// end inline asm
	// begin inline asm
	mma.sync.aligned.m16n8k256.row.col.s32.b1.b1.s32.xor.popc    { %r44717, %r44718, %r44719, %r44720 },    { %r86038, %r86038, %r86038, %r86038 },    { %r86040, %r86040 },            { %r44717, %r44718, %r44719, %r44720 }; 
	// end inline asm
	// begin inline asm
	mma.sync.aligned.m16n8k256.row.col.s32.b1.b1.s32.xor.popc    { %r44731, %r44732, %r44733, %r44734 },    { %r86038, %r86038, %r86038, %r86038 },    { %r86040, %r86040 },            { %r44731, %r44732, %r44733, %r44734 }; 
	// end inline asm
	// begin inline asm
	mma.sync.aligned.m16n8k256.row.col.s32.b1.b1.s32.xor.popc    { %r44745, %r44746, %r44747, %r44748 },    { %r86038, %r86038, %r86038, %r86038 },    { %r86040, %r86040 },            { %r44745, %r44746, %r44747, %r44748 }; 
	// end inline asm
	// begin inline asm
	mma.sync.aligned.m16n8k256.row.col.s32.b1.b1.s32.xor.popc    { %r44717, %r44718, %r44719, %r44720 },    { %r86038, %r86038, %r86038, %r86038 },    { %r86040, %r86040 },            { %r44717, %r44718, %r44719, %r44720 }; 
	// end inline asm
	// begin inline asm
	mma.sync.aligned.m16n8k256.row.col.s32.b1.b1.s32.xor.popc    { %r44731, %r44732, %r44733, %r44734 },    { %r86038, %r86038, %r86038, %r86038 },    { %r86040, %r86040 },            { %r44731, %r44732, %r44733, %r44734 }; 
	// end inline asm
	// begin inline asm
	mma.sync.aligned.m16n8k256.row.col.s32.b1.b1.s32.xor.popc    { %r44745, %r44746, %r44747, %r44748 },    { %r86038, %r86038, %r86038, %r86038 },    { %r86040, %r86040 },            { %r44745, %r44746, %r44747, %r44748 }; 
	// end inline asm
	// begin inline asm
	mma.sync.aligned.m16n8k256.row.col.s32.b1.b1.s32.xor.popc    { %r44717, %r44718, %r44719, %r44720 },    { %r86038, %r86038, %r86038, %r86038 },    { %r86040, %r86040 },            { %r44717, %r44718, %r44719, %r44720 }; 
	// end inline asm
	// begin inline asm
	mma.sync.aligned.m16n8k256.row.col.s32.b1.b1.s32.xor.popc    { %r44731, %r44732, %r44733, %r44734 },    { %r86038, %r86038, %r86038, %r86038 },    { %r86040, %r86040 },            { %r44731, %r44732, %r44733, %r44734 }; 
	// end inline asm
	// begin inline asm
	mma.sync.aligned.m16n8k256.row.col.s32.b1.b1.s32.xor.popc    { %r44745, %r44746, %r44747, %r44748 },    { %r86038, %r86038, %r86038, %r86038 },    { %r86040, %r86040 },            { %r44745, %r44746, %r44747, %r44748 }; 
	// end inline asm
	// begin inline asm
	mma.sync.aligned.m16n8k256.row.col.s32.b1.b1.s32.xor.popc    { %r44717, %r44718, %r44719, %r44720 },    { %r86038, %r86038, %r86038, %r86038 },    { %r86040, %r86040 },            { %r44717, %r44718, %r44719, %r44720 }; 
	// end inline asm
	// begin inline asm
	mma.sync.aligned.m16n8k256.row.col.s32.b1.b1.s32.xor.popc    { %r44731, %r44732, %r44733, %r44734 },    { %r86038, %r86038, %r86038, %r86038 },    { %r86040, %r86040 },            { %r44731, %r44732, %r44733, %r44734 }; 
	// end inline asm
	// begin inline asm
	mma.sync.aligned.m16n8k256.row.col.s32.b1.b1.s32.xor.popc    { %r44745, %r44746, %r44747, %r44748 },    { %r86038, %r86038, %r86038, %r86038 },    { %r86040, %r86040 },            { %r44745, %r44746, %r44747, %r44748 }; 
	// end inline asm
	// begin inline asm
	mma.sync.aligned.m16n8k256.row.col.s32.b1.b1.s32.xor.popc    { %r44717, %r44718, %r44719, %r44720 },    { %r86038, %r86038, %r86038, %r86038 },    { %r86040, %r86040 },            { %r44717, %r44718, %r44719, %r44720 }; 
	// end inline asm
	// begin inline asm
	mma.sync.aligned.m16n8k256.row.col.s32.b1.b1.s32.xor.popc    { %r44731, %r44732, %r44733, %r44734 },    { %r86038, %r86038, %r86038, %r86038 },    { %r86040, %r86040 },            { %r44731, %r44732, %r44733, %r44734 }; 
	// end inline asm
	// begin inline asm
	mma.sync.aligned.m16n8k256.row.col.s32.b1.b1.s32.xor.popc    { %r44745, %r44746, %r44747, %r44748 },    { %r86038, %r86038, %r86038, %r86038 },    { %r86040, %r86040 },            { %r44745, %r44746, %r44747, %r44748 }; 
	// end inline asm
	// begin inline asm
	mma.sync.aligned.m16n8k256.row.col.s32.b1.b1.s32.xor.popc    { %r44717, %r44718, %r44719, %r44720 },    { %r86038, %r86038, %r86038, %r86038 },    { %r86040, %r86040 },            { %r44717, %r44718, %r44719, %r44720 }; 
	// end inline asm
	// begin inline asm
	mma.sync.aligned.m16n8k256.row.col.s32.b1.b1.s32.xor.popc    { %r44731, %r44732, %r44733, %r44734 },    { %r86038, %r86038, %r86038, %r86038 },    { %r86040, %r86040 },            { %r44731, %r44732, %r44733, %r44734 }; 
	// end inline asm
	// begin inline asm
	mma.sync.aligned.m16n8k256.row.col.s32.b1.b1.s32.xor.popc    { %r44745, %r44746, %r44747, %r44748 },    { %r86038, %r86038, %r86038, %r86038 },    { %r86040, %r86040 },            { %r44745, %r44746, %r44747, %r44748 }; 
	// end inline asm
	// begin inline asm
	mma.sync.aligned.m16n8k256.row.col.s32.b1.b1.s32.xor.popc    { %r44717, %r44718, %r44719, %r44720 },    { %r86038, %r86038, %r86038, %r86038 },    { %r86040, %r86040 },            { %r44717, %r44718, %r44719, %r44720 }; 
	// end inline asm
	// begin inline asm
	mma.sync.aligned.m16n8k256.row.col.s32.b1.b1.s32.xor.popc    { %r44731, %r44732, %r44733, %r44734 },    { %r86038, %r86038, %r86038, %r86038 },    { %r86040, %r86040 },            { %r44731, %r44732, %r44733, %r44734 }; 
	// end inline asm
	// begin inline asm
	mma.sync.aligned.m16n8k256.row.col.s32.b1.b1.s32.xor.popc    { %r44745, %r44746, %r44747, %r44748 },    { %r86038, %r86038, %r86038, %r86038 },    { %r86040, %r86040 },            { %r44745, %r44746, %r44747, %r44748 }; 
	// end inline asm
	// begin inline asm
	mma.sync.aligned.m16n8k256.row.col.s32.b1.b1.s32.xor.popc    { %r44717, %r44718, %r44719, %r44720 },    { %r86038, %r86038, %r86038, %r86038 },    { %r86040, %r86040 },            { %r44717, %r44718, %r44719, %r44720 }; 
	// end inline asm
	// begin inline asm
	mma.sync.aligned.m16n8k256.row.col.s32.b1.b1.s32.xor.popc    { %r44731, %r44732, %r44733, %r44734 },    { %r86038, %r86038, %r86038, %r86038 },    { %r86040, %r86040 },            { %r44731, %r44732, %r44733, %r44734 }; 
	// end inline asm
	// begin inline asm
	mma.sync.aligned.m16n8k256.row.col.s32.b1.b1.s32.xor.popc    { %r44745, %r44746, %r44747, %r44748 },    { %r86038, %r86038, %r86038, %r86038 },    { %r86040, %r86040 },            { %r44745, %r44746, %r44747, %r44748 }; 
	// end inline asm
	// begin inline asm
	mma.sync.aligned.m16n8k256.row.col.s32.b1.b1.s32.xor.popc    { %r44717, %r44718, %r44719, %r44720 },    { %r86038, %r86038, %r86038, %r86038 },    { %r86040, %r86040 },            { %r44717, %r44718, %r44719, %r44720 }; 
	// end inline asm
	// begin inline asm
	mma.sync.aligned.m16n8k256.row.col.s32.b1.b1.s32.xor.popc    { %r44731, %r44732, %r44733, %r44734 },    { %r86038, %r86038, %r86038, %r86038 },    { %r86040, %r86040 },            { %r44731, %r44732, %r44733, %r44734 }; 
	// end inline asm
	// begin inline asm
	mma.sync.aligned.m16n8k256.row.col.s32.b1.b1.s32.xor.popc    { %r44745, %r44746, %r44747, %r44748 },    { %r86038, %r86038, %r86038, %r86038 },    { %r86040, %r86040 },            { %r44745, %r44746, %r44747, %r44748 }; 
	// end inline asm
	// begin inline asm
	mma.sync.aligned.m16n8k256.row.col.s32.b1.b1.s32.xor.popc    { %r44717, %r44718, %r44719, %r44720 },    { %r86038, %r86038, %r86038, %r86038 },    { %r86040, %r86040 },            { %r44717, %r44718, %r44719, %r44720 }; 
	// end inline asm
	// begin inline asm
	mma.sync.aligned.m16n8k256.row.col.s32.b1.b1.s32.xor.popc    { %r44731, %r44732, %r44733, %r44734 },    { %r86038, %r86038, %r86038, %r86038 },    { %r86040, %r86040 },            { %r44731, %r44732, %r44733, %r44734 }; 
	// end inline asm
	// begin inline asm
	mma.sync.aligned.m16n8k256.row.col.s32.b1.b1.s32.xor.popc    { %r44745, %r44746, %r44747, %r44748 },    { %r86038, %r86038, %r86038, %r86038 },    { %r86040, %r86040 },            { %r44745, %r44746, %r44747, %r44748 }; 
	// end inline asm
	// begin inline asm
	mma.sync.aligned.m16n8k256.row.col.s32.b1.b1.s32.xor.popc    { %r44717, %r44718, %r44719, %r44720 },    { %r86038, %r86038, %r86038, %r86038 },    { %r86040, %r86040 },            { %r44717, %r44718, %r44719, %r44720 }; 
	// end inline asm
	// begin inline asm
	mma.sync.aligned.m16n8k256.row.col.s32.b1.b1.s32.xor.popc    { %r44731, %r44732, %r44733, %r44734 },    { %r86038, %r86038, %r86038, %r86038 },    { %r86040, %r86040 },            { %r44731, %r44732, %r44733, %r44734 }; 
	// end inline asm
	// begin inline asm
	mma.sync.aligned.m16n8k256.row.col.s32.b1.b1.s32.xor.popc    { %r44745, %r44746, %r44747, %r44748 },    { %r86038, %r86038, %r86038, %r86038 },    { %r86040, %r86040 },            { %r44745, %r44746, %r44747, %r44748 }; 
	// end inline asm
	// begin inline asm
	mma.sync.aligned.m16n8k256.row.col.s32.b1.b1.s32.xor.popc    { %r44717, %r44718, %r44719, %r44720 },    { %r86038, %r86038, %r86038, %r86038 },    { %r86040, %r86040 },            { %r44717, %r44718, %r44719, %r44720 }; 
	// end inline asm
	// begin inline asm
	mma.sync.aligned.m16n8k256.row.col.s32.b1.b1.s32.xor.popc    { %r44731, %r44732, %r44733, %r44734 },    { %r86038, %r86038, %r86038, %r86038 },    { %r86040, %r86040 },            { %r44731, %r44732, %r44733, %r44734 }; 
	// end inline asm
	// begin inline asm
	mma.sync.aligned.m16n8k256.row.col.s32.b1.b1.s32.xor.popc    { %r44745, %r44746, %r44747, %r44748 },    { %r86038, %r86038, %r86038, %r86038 },    { %r86040, %r86040 },            { %r44745, %r44746, %r44747, %r44748 }; 
	// end inline asm
	// begin inline asm
	mma.sync.aligned.m16n8k256.row.col.s32.b1.b1.s32.xor.popc    { %r44717, %r44718, %r44719, %r44720 },    { %r86038, %r86038, %r86038, %r86038 },    { %r86040, %r86040 },            { %r44717, %r44718, %r44719, %r44720 }; 
	// end inline asm
	// begin inline asm
	mma.sync.aligned.m16n8k256.row.col.s32.b1.b1.s32.xor.popc    { %r44731, %r44732, %r44733, %r44734 },    { %r86038, %r86038, %r86038, %r86038 },    { %r86040, %r86040 },            { %r44731, %r44732, %r44733, %r44734 }; 
	// end inline asm
	// begin inline asm
	mma.sync.aligned.m16n8k256.row.col.s32.b1.b1.s32.xor.popc    { %r44745, %r44746, %r44747, %r44748 },    { %r86038, %r86038, %r86038, %r86038 },    { %r86040, %r86040 },            { %r44745, %r44746, %r44747, %r44748 }; 
	// end inline asm
	// begin inline asm
	mma.sync.aligned.m16n8k256.row.col.s32.b1.b1.s32.xor.popc    { %r44717, %r44718, %r44719, %r44720 },    { %r86038, %r86038, %r86038, %r86038 },    { %r86040, %r86040 },            { %r44717, %r44718, %r44719, %r44720 }; 
	// end inline asm
	// begin inline asm
	mma.sync.aligned.m16n8k256.row.col.s32.b1.b1.s32.xor.popc    { %r44731, %r44732, %r44733, %r44734 },    { %r86038, %r86038, %r86038, %r86038 },    { %r86040, %r86040 },            { %r44731, %r44732, %r44733, %r44734 }; 
	// end inline asm
	// begin inline asm
	mma.sync.aligned.m16n8k256.row.col.s32.b1.b1.s32.xor.popc    { %r44745, %r44746, %r44747, %r44748 },    { %r86038, %r86038, %r86038, %r86038 },    { %r86040, %r86040 },            { %r44745, %r44746, %r44747, %r44748 }; 
	// end inline asm
	// begin inline asm
	mma.sync.aligned.m16n8k256.row.col.s32.b1.b1.s32.xor.popc    { %r44717, %r44718, %r44719, %r44720 },    { %r86038, %r86038, %r86038, %r86038 },    { %r86040, %r86040 },            { %r44717, %r44718, %r44719, %r44720 }; 
	// end inline asm
	// begin inline asm
	mma.sync.aligned.m16n8k256.row.col.s32.b1.b1.s32.xor.popc    { %r44731, %r44732, %r44733, %r44734 },    { %r86038, %r86038, %r86038, %r86038 },    { %r86040, %r86040 },            { %r44731, %r44732, %r44733, %r44734 }; 
	// end inline asm
	// begin inline asm
	mma.sync.aligned.m16n8k256.row.col.s32.b1.b1.s32.xor.popc    { %r44745, %r44746, %r44747, %r44748 },    { %r86038, %r86038, %r86038, %r86038 },    { %r86040, %r86040 },            { %r44745, %r44746, %r44747, %r44748 }; 
	// end inline asm
	// begin inline asm
	mma.sync.aligned.m16n8k256.row.col.s32.b1.b1.s32.xor.popc    { %r44717, %r44718, %r44719, %r44720 },    { %r86038, %r86038, %r86038, %r86038 },    { %r86040, %r86040 },            { %r44717, %r44718, %r44719, %r44720 }; 
	// end inline asm
	// begin inline asm
	mma.sync.aligned.m16n8k256.row.col.s32.b1.b1.s32.xor.popc    { %r44731, %r44732, %r44733, %r44734 },    { %r86038, %r86038, %r86038, %r86038 },    { %r86040, %r86040 },            { %r44731, %r44732, %r44733, %r44734 }; 
	// end inline asm
	// begin inline asm
	mma.sync.aligned.m16n8k256.row.col.s32.b1.b1.s32.xor.popc    { %r44745, %r44746, %r44747, %r44748 },    { %r86038, %r86038, %r86038, %r86038 },    { %r86040, %r86040 },            { %r44745, %r44746, %r44747, %r44748 }; 
	// end inline asm
	// begin inline asm
	mma.sync.aligned.m16n8k256.row.col.s32.b1.b1.s32.xor.popc    { %r44717, %r44718, %r44719, %r44720 },    { %r86038, %r86038, %r86038, %r86038 },    { %r86040, %r86040 },            { %r44717, %r44718, %r44719, %r44720 }; 
	// end inline asm
	// begin inline asm
	mma.sync.aligned.m16n8k256.row.col.s32.b1.b1.s32.xor.popc    { %r44731, %r44732, %r44733, %r44734 },    { %r86038, %r86038, %r86038, %r86038 },    { %r86040, %r86040 },            { %r44731, %r44732, %r44733, %r44734 }; 
	// end inline asm
	// begin inline asm
	mma.sync.aligned.m16n8k256.row.col.s32.b1.b1.s32.xor.popc    { %r44745, %r44746, %r44747, %r44748 },    { %r86038, %r86038, %r86038, %r86038 },    { %r86040, %r86040 },            { %r44745, %r44746, %r44747, %r44748 }; 
	// end inline asm
	// begin inline asm
	mma.sync.aligned.m16n8k256.row.col.s32.b1.b1.s32.xor.popc    { %r44717, %r44718, %r44719, %r44720 },    { %r86038, %r86038, %r86038, %r86038 },    { %r86040, %r86040 },            { %r44717, %r44718, %r44719, %r44720 }; 
	// end inline asm
	// begin inline asm
	mma.sync.aligned.m16n8k256.row.col.s32.b1.b1.s32.xor.popc    { %r44731, %r44732, %r44733, %r44734 },    { %r86038, %r86038, %r86038, %r86038 },    { %r86040, %r86040 },            { %r44731, %r44732, %r44733, %r44734 }; 
	// end inline asm
	// begin inline asm
	mma.sync.aligned.m16n8k256.row.col.s32.b1.b1.s32.xor.popc    { %r44745, %r44746, %r44747, %r44748 },    { %r86038, %r86038, %r86038, %r86038 },    { %r86040, %r86040 },            { %r44745, %r44746, %r44747, %r44748 }; 
	// end inline asm
	// begin inline asm
	mma.sync.aligned.m16n8k256.row.col.s32.b1.b1.s32.xor.popc    { %r44717, %r44718, %r44719, %r44720 },    { %r86038, %r86038, %r86038, %r86038 },    { %r86040, %r86040 },            { %r44717, %r44718, %r44719, %r44720 }; 
	// end inline asm
	// begin inline asm
	mma.sync.aligned.m16n8k256.row.col.s32.b1.b1.s32.xor.popc    { %r44731, %r44732, %r44733, %r44734 },    { %r86038, %r86038, %r86038, %r86038 },    { %r86040, %r86040 },            { %r44731, %r44732, %r44733, %r44734 }; 
	// end inline asm
	// begin inline asm
	mma.sync.aligned.m16n8k256.row.col.s32.b1.b1.s32.xor.popc    { %r44745, %r44746, %r44747, %r44748 },    { %r86038, %r86038, %r86038, %r86038 },    { %r86040, %r86040 },            { %r44745, %r44746, %r44747, %r44748 }; 
	// end inline asm
	// begin inline asm
	mma.sync.aligned.m16n8k256.row.col.s32.b1.b1.s32.xor.popc    { %r44717, %r44718, %r44719, %r44720 },    { %r86038, %r86038, %r86038, %r86038 },    { %r86040, %r86040 },            { %r44717, %r44718, %r44719, %r44720 }; 
	// end inline asm
	// begin inline asm
	mma.sync.aligned.m16n8k256.row.col.s32.b1.b1.s32.xor.popc    { %r44731, %r44732, %r44733, %r44734 },    { %r86038, %r86038, %r86038, %r86038 },    { %r86040, %r86040 },            { %r44731, %r44732, %r44733, %r44734 }; 
	// end inline asm
	// begin inline asm
	mma.sync.aligned.m16n8k256.row.col.s32.b1.b1.s32.xor.popc    { %r44745, %r44746, %r44747, %r44748 },    { %r86038, %r86038, %r86038, %r86038 },    { %r86040, %r86040 },            { %r44745, %r44746, %r44747, %r44748 }; 
	// end inline asm
	// begin inline asm
	mma.sync.aligned.m16n8k256.row.col.s32.b1.b1.s32.xor.popc    { %r44717, %r44718, %r44719, %r44720 },    { %r86038, %r86038, %r86038, %r86038 },    { %r86040, %r86040 },            { %r44717, %r44718, %r44719, %r44720 }; 
	// end inline asm
	// begin inline asm
	mma.sync.aligned.m16n8k256.row.col.s32.b1.b1.s32.xor.popc    { %r44731, %r44732, %r44733, %r44734 },    { %r86038, %r86038, %r86038, %r86038 },    { %r86040, %r86040 },            { %r44731, %r44732, %r44733, %r44734 }; 
	// end inline asm
	// begin inline asm
	mma.sync.aligned.m16n8k256.row.col.s32.b1.b1.s32.xor.popc    { %r44745, %r44746, %r44747, %r44748 },    { %r86038, %r86038, %r86038, %r86038 },    { %r86040, %r86040 },            { %r44745, %r44746, %r44747, %r44748 }; 
	// end inline asm
	// begin inline asm
	mma.sync.aligned.m16n8k256.row.col.s32.b1.b1.s32.xor.popc    { %r44717, %r44718, %r44719, %r44720 },    { %r86038, %r86038, %r86038, %r86038 },    { %r86040, %r86040 },            { %r44717, %r44718, %r44719, %r44720 }; 
	// end inline asm
	// begin inline asm
	mma.sync.aligned.m16n8k256.row.col.s32.b1.b1.s32.xor.popc    { %r44731, %r44732, %r44733, %r44734 },    { %r86038, %r86038, %r86038, %r86038 },    { %r86040, %r86040 },            { %r44731, %r44732, %r44733, %r44734 }; 
	// end inline asm
	// begin inline asm
	mma.sync.aligned.m16n8k256.row.col.s32.b1.b1.s32.xor.popc    { %r44745, %r44746, %r44747, %r44748 },    { %r86038, %r86038, %r86038, %r86038 },    { %r86040, %r86040 },            { %r44745, %r44746, %r44747, %r44748 }; 
	// end inline asm
	// begin inline asm
	mma.sync.aligned.m16n8k256.row.col.s32.b1.b1.s32.xor.popc    { %r44717, %r44718, %r44719, %r44720 },    { %r86038, %r86038, %r86038, %r86038 },    { %r86040, %r86040 },            { %r44717, %r44718, %r44719, %r44720 }; 
	// end inline asm
	// begin inline asm
	mma.sync.aligned.m16n8k256.row.col.s32.b1.b1.s32.xor.popc    { %r44731, %r44732, %r44733, %r44734 },    { %r86038, %r86038, %r86038, %r86038 },    { %r86040, %r86040 },            { %r44731, %r44732, %r44733, %r44734 }; 
	// end inline asm
	// begin inline asm
	mma.sync.aligned.m16n8k256.row.col.s32.b1.b1.s32.xor.popc    { %r44745, %r44746, %r44747, %r44748 },    { %r86038, %r86038, %r86038, %r86038 },    { %r86040, %r86040 },            { %r44745, %r44746, %r44747, %r44748 }; 
	// end inline asm
	// begin inline asm
	mma.sync.aligned.m16n8k256.row.col.s32.b1.b1.s32.xor.popc    { %r44717, %r44718, %r44719, %r44720 },    { %r86038, %r86038, %r86038, %r86038 },    { %r86040, %r86040 },            { %r44717, %r44718, %r44719, %r44720 }; 
	// end inline asm
	// begin inline asm
	mma.sync.aligned.m16n8k256.row.col.s32.b1.b1.s32.xor.popc    { %r44731, %r44732, %r44733, %r44734 },    { %r86038, %r86038, %r86038, %r86038 },    { %r86040, %r86040 },            { %r44731, %r44732, %r44733, %r44734 }; 
	// end inline asm
	// begin inline asm
	mma.sync.aligned.m16n8k256.row.col.s32.b1.b1.s32.xor.popc    { %r44745, %r44746, %r44747, %r44748 },    { %r86038, %r86038, %r86038, %r86038 },    { %r86040, %r86040 },            { %r44745, %r44746, %r44747, %r44748 }; 
	// end inline asm
	// begin inline asm
	mma.sync.aligned.m16n8k256.row.col.s32.b1.b1.s32.xor.popc    { %r44717, %r44718, %r44719, %r44720 },    { %r86038, %r86038, %r86038, %r86038 },    { %r86040, %r86040 },            { %r44717, %r44718, %r44719, %r44720 }; 
	// end inline asm
	// begin inline asm
	mma.sync.aligned.m16n8k256.row.col.s32.b1.b1.s32.xor.popc    { %r44731, %r44732, %r44733, %r44734 },    { %r86038, %r86038, %r86038, %r86038 },    { %r86040, %r86040 },            { %r44731, %r44732, %r44733, %r44734 }; 
	// end inline asm
	// begin inline asm
	mma.sync.aligned.m16n8k256.row.col.s32.b1.b1.s32.xor.popc    { %r44745, %r44746, %r44747, %r44748 },    { %r86038, %r86038, %r86038, %r86038 },    { %r86040, %r86040 },            { %r44745, %r44746, %r44747, %r44748 }; 
	// end inline asm
	// begin inline asm
	mma.sync.aligned.m16n8k256.row.col.s32.b1.b1.s32.xor.popc    { %r44717, %r44718, %r44719, %r44720 },    { %r86038, %r86038, %r86038, %r86038 },    { %r86040, %r86040 },            { %r44717, %r44718, %r44719, %r44720 }; 
	// end inline asm
	// begin inline asm
	mma.sync.aligned.m16n8k256.row.col.s32.b1.b1.s32.xor.popc    { %r44731, %r44732, %r44733, %r44734 },    { %r86038, %r86038, %r86038, %r86038 },    { %r86040, %r86040 },            { %r44731, %r44732, %r44733, %r44734 }; 
	// end inline asm
	// begin inline asm
	mma.sync.aligned.m16n8k256.row.col.s32.b1.b1.s32.xor.popc    { %r44745, %r44746, %r44747, %r44748 },    { %r86038, %r86038, %r86038, %r86038 },    { %r86040, %r86040 },            { %r44745, %r44746, %r44747, %r44748 }; 
	// end inline asm
	// begin inline asm
	mma.sync.aligned.m16n8k256.row.col.s32.b1.b1.s32.xor.popc    { %r44717, %r44718, %r44719, %r44720 },    { %r86038, %r86038, %r86038, %r86038 },    { %r86040, %r86040 },            { %r44717, %r44718, %r44719, %r44720 }; 
	// end inline asm
	// begin inline asm
	mma.sync.aligned.m16n8k256.row.col.s32.b1.b1.s32.xor.popc    { %r44731, %r44732, %r44733, %r44734 },    { %r86038, %r86038, %r86038, %r86038 },    { %r86040, %r86040 },            { %r44731, %r44732, %r44733, %r44734 }; 
	// end inline asm
	// begin inline asm
	mma.sync.aligned.m16n8k256.row.col.s32.b1.b1.s32.xor.popc    { %r44745, %r44746, %r44747, %r44748 },    { %r86038, %r86038, %r86038, %r86038 },    { %r86040, %r86040 },            { %r44745, %r44746, %r44747, %r44748 }; 
	// end inline asm
	// begin inline asm
	mma.sync.aligned.m16n8k256.row.col.s32.b1.b1.s32.xor.popc    { %r44717, %r44718, %r44719, %r44720 },    { %r86038, %r86038, %r86038, %r86038 },    { %r86040, %r86040 },            { %r44717, %r44718, %r44719, %r44720 }; 
	// end inline asm
	// begin inline asm
	mma.sync.aligned.m16n8k256.row.col.s32.b1.b1.s32.xor.popc    { %r44731, %r44732, %r44733, %r44734 },    { %r86038, %r86038, %r86038, %r86038 },    { %r86040, %r86040 },            { %r44731, %r44732, %r44733, %r44734 }; 
	// end inline asm
	// begin inline asm
	mma.sync.aligned.m16n8k256.row.col.s32.b1.b1.s32.xor.popc    { %r44745, %r44746, %r44747, %r44748 },    { %r86038, %r86038, %r86038, %r86038 },    { %r86040, %r86040 },            { %r44745, %r44746, %r44747, %r44748 }; 
	// end inline asm
	// begin inline asm
	mma.sync.aligned.m16n8k256.row.col.s32.b1.b1.s32.xor.popc    { %r44717, %r44718, %r44719, %r44720 },    { %r86038, %r86038, %r86038, %r86038 },    { %r86040, %r86040 },            { %r44717, %r44718, %r44719, %r44720 }; 
	// end inline asm
	// begin inline asm
	mma.sync.aligned.m16n8k256.row.col.s32.b1.b1.s32.xor.popc    { %r44731, %r44732, %r44733, %r44734 },    { %r86038, %r86038, %r86038, %r86038 },    { %r86040, %r86040 },            { %r44731, %r44732, %r44733, %r44734 }; 
	// end inline asm
	// begin inline asm
	mma.sync.aligned.m16n8k256.row.col.s32.b1.b1.s32.xor.popc    { %r44745, %r44746, %r44747, %r44748 },    { %r86038, %r86038, %r86038, %r86038 },    { %r86040, %r86040 },            { %r44745, %r44746, %r44747, %r44748 }; 
	// end inline asm
	// begin inline asm
	mma.sync.aligned.m16n8k256.row.col.s32.b1.b1.s32.xor.popc    { %r44717, %r44718, %r44719, %r44720 },    { %r86038, %r86038, %r86038, %r86038 },    { %r86040, %r86040 },            { %r44717, %r44718, %r44719, %r44720 }; 
	// end inline asm
	// begin inline asm
	mma.sync.aligned.m16n8k256.row.col.s32.b1.b1.s32.xor.popc    { %r44731, %r44732, %r44733, %r44734 },    { %r86038, %r86038, %r86038, %r86038 },    { %r86040, %r86040 },            { %r44731, %r44732, %r44733, %r44734 }; 
	// end inline asm
	// begin inline asm
	mma.sync.aligned.m16n8k256.row.col.s32.b1.b1.s32.xor.popc    { %r44745, %r44746, %r44747, %r44748 },    { %r86038, %r86038, %r86038, %r86038 },    { %r86040, %r86040 },            { %r44745, %r44746, %r44747, %r44748 }; 
	// end inline asm
	// begin inline asm
	mma.sync.aligned.m16n8k256.row.col.s32.b1.b1.s32.xor.popc    { %r44717, %r44718, %r44719, %r44720 },    { %r86038, %r86038, %r86038, %r86038 },    { %r86040, %r86040 },            { %r44717, %r44718, %r44719, %r44720 }; 
	// end inline asm
	// begin inline asm
	mma.sync.aligned.m16n8k256.row.col.s32.b1.b1.s32.xor.popc    { %r44731, %r44732, %r44733, %r44734 },    { %r86038, %r86038, %r86038, %r86038 },    { %r86040, %r86040 },            { %r44731, %r44732, %r44733, %r44734 }; 
	// end inline asm
	// begin inline asm
	mma.sync.aligned.m16n8k256.row.col.s32.b1.b1.s32.xor.popc    { %r44745, %r44746, %r44747, %r44748 },    { %r86038, %r86038, %r86038, %r86038 },    { %r86040, %r86040 },            { %r44745, %r44746, %r44747, %r44748 }; 
	// end inline asm
	// begin inline asm
	mma.sync.aligned.m16n8k256.row.col.s32.b1.b1.s32.xor.popc    { %r44717, %r44718, %r44719, %r44720 },    { %r86038, %r86038, %r86038, %r86038 },    { %r86040, %r86040 },            { %r44717, %r44718, %r44719, %r44720 }; 
	// end inline asm
	// begin inline asm
	mma.sync.aligned.m16n8k256.row.col.s32.b1.b1.s32.xor.popc    { %r44731, %r44732, %r44733, %r44734 },    { %r86038, %r86038, %r86038, %r86038 },    { %r86040, %r86040 },            { %r44731, %r44732, %r44733, %r44734 }; 
	// end inline asm
	// begin inline asm
	mma.sync.aligned.m16n8k256.row.col.s32.b1.b1.s32.xor.popc    { %r44745, %r44746, %r44747, %r44748 },    { %r86038, %r86038, %r86038, %r86038 },    { %r86040, %r86040 },            { %r44745, %r44746, %r44747, %r44748 }; 
	// end inline asm
	// begin inline asm
	mma.sync.aligned.m16n8k256.row.col.s32.b1.b1.s32.xor.popc    { %r44717, %r44718, %r44719, %r44720 },    { %r86038, %r86038, %r86038, %r86038 },    { %r86040, %r86040 },            { %r44717, %r44718, %r44719, %r44720 }; 
	// end inline asm
	// begin inline asm
	mma.sync.aligned.m16n8k256.row.col.s32.b1.b1.s32.xor.popc    { %r44731, %r44732, %r44733, %r44734 },    { %r86038, %r86038, %r86038, %r86038 },    { %r86040, %r86040 },            { %r44731, %r44732, %r44733, %r44734 }; 
	// end inline asm
	// begin inline asm
	mma.sync.aligned.m16n8k256.row.col.s32.b1.b1.s32.xor.popc    { %r44745, %r44746, %r44747, %r44748 },    { %r86038, %r86038, %r86038, %r86038 },    { %r86040, %r86040 },            { %r44745, %r44746, %r44747, %r44748 }; 
	// end inline asm
	// begin inline asm
	mma.sync.aligned.m16n8k256.row.col.s32.b1.b1.s32.xor.popc    { %r44717, %r44718, %r44719, %r44720 },    { %r86038, %r86038, %r86038, %r86038 },    { %r86040, %r86040 },            { %r44717, %r44718, %r44719, %r44720 }; 
	// end inline asm
	// begin inline asm
	mma.sync.aligned.m16n8k256.row.col.s32.b1.b1.s32.xor.popc    { %r44731, %r44732, %r44733, %r44734 },    { %r86038, %r86038, %r86038, %r86038 },    { %r86040, %r86040 },            { %r44731, %r44732, %r44733, %r44734 }; 
	// end inline asm
	// begin inline asm
	mma.sync.aligned.m16n8k256.row.col.s32.b1.b1.s32.xor.popc    { %r44745, %r44746, %r44747, %r44748 },    { %r86038, %r86038, %r86038, %r86038 },    { %r86040, %r86040 },            { %r44745, %r44746, %r44747, %r44748 }; 
	// end inline asm
	// begin inline asm
	mma.sync.aligned.m16n8k256.row.col.s32.b1.b1.s32.xor.popc    { %r44717, %r44718, %r44719, %r44720 },    { %r86038, %r86038, %r86038, %r86038 },    { %r86040, %r86040 },            { %r44717, %r44718, %r44719, %r44720 }; 
	// end inline asm
	// begin inline asm
	mma.sync.aligned.m16n8k256.row.col.s32.b1.b1.s32.xor.popc    { %r44731, %r44732, %r44733, %r44734 },    { %r86038, %r86038, %r86038, %r86038 },    { %r86040, %r86040 },            { %r44731, %r44732, %r44733, %r44734 }; 
	// end inline asm
	// begin inline asm
	mma.sync.aligned.m16n8k256.row.col.s32.b1.b1.s32.xor.popc    { %r44745, %r44746, %r44747, %r44748 },    { %r86038, %r86038, %r86038, %r86038 },    { %r86040, %r86040 },            { %r44745, %r44746, %r44747, %r44748 }; 
	// end inline asm
	// begin inline asm
	mma.sync.aligned.m16n8k256.row.col.s32.b1.b1.s32.xor.popc    { %r44717, %r44718, %r44719, %r44720 },    { %r86038, %r86038, %r86038, %r86038 },    { %r86040, %r86040 },            { %r44717, %r44718, %r44719, %r44720 }; 
	// end inline asm
	// begin inline asm
	mma.sync.aligned.m16n8k256.row.col.s32.b1.b1.s32.xor.popc    { %r44731, %r44732, %r44733, %r44734 },    { %r86038, %r86038, %r86038, %r86038 },    { %r86040, %r86040 },            { %r44731, %r44732, %r44733, %r44734 }; 
	// end inline asm
	// begin inline asm
	mma.sync.aligned.m16n8k256.row.col.s32.b1.b1.s32.xor.popc    { %r44745, %r44746, %r44747, %r44748 },    { %r86038, %r86038, %r86038, %r86038 },    { %r86040, %r86040 },            { %r44745, %r44746, %r44747, %r44748 }; 
	// end inline asm
	// begin inline asm
	mma.sync.aligned.m16n8k256.row.col.s32.b1.b1.s32.xor.popc    { %r44717, %r44718, %r44719, %r44720 },    { %r86038, %r86038, %r86038, %r86038 },    { %r86040, %r86040 },            { %r44717, %r44718, %r44719, %r44720 }; 
	// end inline asm
	// begin inline asm
	mma.sync.aligned.m16n8k256.row.col.s32.b1.b1.s32.xor.popc    { %r44731, %r44732, %r44733, %r44734 },    { %r86038, %r86038, %r86038, %r86038 },    { %r86040, %r86040 },            { %r44731, %r44732, %r44733, %r44734 }; 
	// end inline asm
	// begin inline asm
	mma.sync.aligned.m16n8k256.row.col.s32.b1.b1.s32.xor.popc    { %r44745, %r44746, %r44747, %r44748 },    { %r86038, %r86038, %r86038, %r86038 },    { %r86040, %r86040 },            { %r44745, %r44746, %r44747, %r44748 }; 
	// end inline asm
	// begin inline asm
	mma.sync.aligned.m16n8k256.row.col.s32.b1.b1.s32.xor.popc    { %r44717, %r44718, %r44719, %r44720 },    { %r86038, %r86038, %r86038, %r86038 },    { %r86040, %r86040 },            { %r44717, %r44718, %r44719, %r44720 }; 
	// end inline asm
	// begin inline asm
	mma.sync.aligned.m16n8k256.row.col.s32.b1.b1.s32.xor.popc    { %r44731, %r44732, %r44733, %r44734 },    { %r86038, %r86038, %r86038, %r86038 },    { %r86040, %r86040 },            { %r44731, %r44732, %r44733, %r44734 }; 
	// end inline asm
	// begin inline asm
	mma.sync.aligned.m16n8k256.row.col.s32.b1.b1.s32.xor.popc    { %r44745, %r44746, %r44747, %r44748 },    { %r86038, %r86038, %r86038, %r86038 },    { %r86040, %r86040 },            { %r44745, %r44746, %r44747, %r44748 }; 
	// end inline asm
	// begin inline asm
	mma.sync.aligned.m16n8k256.row.col.s32.b1.b1.s32.xor.popc    { %r44717, %r44718, %r44719, %r44720 },    { %r86038, %r86038, %r86038, %r86038 },    { %r86040, %r86040 },            { %r44717, %r44718, %r44719, %r44720 }; 
	// end inline asm
	// begin inline asm
	mma.sync.aligned.m16n8k256.row.col.s32.b1.b1.s32.xor.popc    { %r44731, %r44732, %r44733, %r44734 },    { %r86038, %r86038, %r86038, %r86038 },    { %r86040, %r86040 },            { %r44731, %r44732, %r44733, %r44734 }; 
	// end inline asm
	// begin inline asm
	mma.sync.aligned.m16n8k256.row.col.s32.b1.b1.s32.xor.popc    { %r44745, %r44746, %r44747, %r44748 },    { %r86038, %r86038, %r86038, %r86038 },    { %r86040, %r86040 },            { %r44745, %r44746, %r44747, %r44748 }; 
	// end inline asm
	// begin inline asm
	mma.sync.aligned.m16n8k256.row.col.s32.b1.b1.s32.xor.popc    { %r44717, %r44718, %r44719, %r44720 },    { %r86038, %r86038, %r86038, %r86038 },    { %r86040, %r86040 },            { %r44717, %r44718, %r44719, %r44720 }; 
	// end inline asm
	// begin inline asm
	mma.sync.aligned.m16n8k256.row.col.s32.b1.b1.s32.xor.popc    { %r44731, %r44732, %r44733, %r44734 },    { %r86038, %r86038, %r86038, %r86038 },    { %r86040, %r86040 },            { %r44731, %r44732, %r44733, %r44734 }; 
	// end inline asm
	// begin inline asm
	mma.sync.aligned.m16n8k256.row.col.s32.b1.b1.s32.xor.popc    { %r44745, %r44746, %r44747, %r44748 },    { %r86038, %r86038, %r86038, %r86038 },    { %r86040, %r86040 },            { %r44745, %r44746, %r44747, %r44748 }; 
	// end inline asm
	// begin inline asm
	mma.sync.aligned.m16n8k256.row.col.s32.b1.b1.s32.xor.popc    { %r44717, %r44718, %r44719, %r44720 },    { %r86038, %r86038, %r86038, %r86038 },    { %r86040, %r86040 },            { %r44717, %r44718, %r44719, %r44720 }; 
	// end inline asm
	// begin inline asm
	mma.sync.aligned.m16n8k256.row.col.s32.b1.b1.s32.xor.popc    { %r44731, %r44732, %r44733, %r44734 },    { %r86038, %r86038, %r86038, %r86038 },    { %r86040, %r86040 },            { %r44731, %r44732, %r44733, %r44734 }; 
	// end inline asm
	// begin inline asm
	mma.sync.aligned.m16n8k256.row.col.s32.b1.b1.s32.xor.popc    { %r44745, %r44746, %r44747, %r44748 },    { %r86038, %r86038, %r86038, %r86038 },    { %r86040, %r86040 },            { %r44745, %r44746, %r44747, %r44748 }; 
	// end inline asm
	// begin inline asm
	mma.sync.aligned.m16n8k256.row.col.s32.b1.b1.s32.xor.popc    { %r44717, %r44718, %r44719, %r44720 },    { %r86038, %r86038, %r86038, %r86038 },    { %r86040, %r86040 },            { %r44717, %r44718, %r44719, %r44720 }; 
	// end inline asm
	// begin inline asm
	mma.sync.aligned.m16n8k256.row.col.s32.b1.b1.s32.xor.popc    { %r44731, %r44732, %r44733, %r44734 },    { %r86038, %r86038, %r86038, %r86038 },    { %r86040, %r86040 },            { %r44731, %r44732, %r44733, %r44734 }; 
	// end inline asm
	// begin inline asm
	mma.sync.aligned.m16n8k256.row.col.s32.b1.b1.s32.xor.popc    { %r44745, %r44746, %r44747, %r44748 },    { %r86038, %r86038, %r86038, %r86038 },    { %r86040, %r86040 },            { %r44745, %r44746, %r44747, %r44748 }; 
	// end inline asm
	mov.u32 	%r59628, %r44718;
	mov.u32 	%r59630, %r44720;
	mov.u32 	%r59627, %r44717;
	mov.u32 	%r59629, %r44719;
	// begin inline asm
	mma.sync.aligned.m16n8k256.row.col.s32.b1.b1.s32.xor.popc    { %r59627, %r59628, %r59629, %r59630 },    { %r86038, %r86038, %r86038, %r86038 },    { %r86040, %r86040 },            { %r59627, %r59628, %r59629, %r59630 }; 
	// end inline asm
	mov.u32 	%r59642, %r44732;
	mov.u32 	%r59644, %r44734;
	mov.u32 	%r59641, %r44731;
	mov.u32 	%r59643, %r44733;
	// begin inline asm
	mma.sync.aligned.m16n8k256.row.col.s32.b1.b1.s32.xor.popc    { %r59641, %r59642, %r59643, %r59644 },    { %r86038, %r86038, %r86038, %r86038 },    { %r86040, %r86040 },            { %r59641, %r59642, %r59643, %r59644 }; 
	// end inline asm
	mov.u32 	%r59657, %r44747;
	mov.u32 	%r59656, %r44746;
	mov.u32 	%r59658, %r44748;
	mov.u32 	%r59655, %r44745;
	// begin inline asm
	mma.sync.aligned.m16n8k256.row.col.s32.b1.b1.s32.xor.popc    { %r59655, %r59656, %r59657, %r59658 },    { %r86038, %r86038, %r86038, %r86038 },    { %r86040, %r86040 },            { %r59655, %r59656, %r59657, %r59658 }; 
	// end inline asm
	// begin inline asm
	mma.sync.aligned.m16n8k256.row.col.s32.b1.b1.s32.xor.popc    { %r59627, %r59628, %r59629, %r59630 },    { %r86038, %r86038, %r86038, %r86038 },    { %r86040, %r86040 },            { %r59627, %r59628, %r59629, %r59630 }; 
	// end inline asm
	// begin inline asm
	mma.sync.aligned.m16n8k256.row.col.s32.b1.b1.s32.xor.popc    { %r59641, %r59642, %r59643, %r59644 },    { %r86038, %r86038, %r86038, %r86038 },    { %r86040, %r86040 },            { %r59641, %r59642, %r59643, %r59644 }; 
	// end inline asm
	// begin inline asm
	mma.sync.aligned.m16n8k256.row.col.s32.b1.b1.s32.xor.popc    { %r59655, %r59656, %r59657, %r59658 },    { %r86038, %r86038, %r86038, %r86038 },    { %r86040, %r86040 },            { %r59655, %r59656, %r59657, %r59658 }; 
	// end inline asm
	// begin inline asm
	mma.sync.aligned.m16n8k256.row.col.s32.b1.b1.s32.xor.popc    { %r59627, %r59628, %r59629, %r59630 },    { %r86038, %r86038, %r86038, %r86038 },    { %r86040, %r86040 },            { %r59627, %r59628, %r59629, %r59630 }; 
	// end inline asm
	// begin inline asm
	mma.sync.aligned.m16n8k256.row.col.s32.b1.b1.s32.xor.popc    { %r59641, %r59642, %r59643, %r59644 },    { %r86038, %r86038, %r86038, %r86038 },    { %r86040, %r86040 },            { %r59641, %r59642, %r59643, %r59644 }; 
	// end inline asm
	// begin inline asm
	mma.sync.aligned.m16n8k256.row.col.s32.b1.b1.s32.xor.popc    { %r59655, %r59656, %r59657, %r59658 },    { %r86038, %r86038, %r86038, %r86038 },    { %r86040, %r86040 },            { %r59655, %r59656, %r59657, %r59658 }; 
	// end inline asm
	// begin inline asm
	mma.sync.aligned.m16n8k256.row.col.s32.b1.b1.s32.xor.popc    { %r59627, %r59628, %r59629, %r59630 },    { %r86038, %r86038, %r86038, %r86038 },    { %r86040, %r86040 },            { %r59627, %r59628, %r59629, %r59630 }; 
	// end inline asm
	// begin inline asm
	mma.sync.aligned.m16n8k256.row.col.s32.b1.b1.s32.xor.popc    { %r59641, %r59642, %r59643, %r59644 },    { %r86038, %r86038, %r86038, %r86038 },    { %r86040, %r86040 },            { %r59641, %r59642, %r59643, %r59644 }; 
	// end inline asm
	// begin inline asm
	mma.sync.aligned.m16n8k256.row.col.s32.b1.b1.s32.xor.popc    { %r59655, %r59656, %r59657, %r59658 },    { %r86038, %r86038, %r86038, %r86038 },    { %r86040, %r86040 },            { %r59655, %r59656, %r59657, %r59658 }; 
	// end inline asm
	// begin inline asm
	mma.sync.aligned.m16n8k256.row.col.s32.b1.b1.s32.xor.popc    { %r59627, %r59628, %r59629, %r59630 },    { %r86038, %r86038, %r86038, %r86038 },    { %r86040, %r86040 },            { %r59627, %r59628, %r59629, %r59630 }; 
	// end inline asm
	// begin inline asm
	mma.sync.aligned.m16n8k256.row.col.s32.b1.b1.s32.xor.popc    { %r59641, %r59642, %r59643, %r59644 },    { %r86038, %r86038, %r86038, %r86038 },    { %r86040, %r86040 },            { %r59641, %r59642, %r59643, %r59644 }; 
	// end inline asm
	// begin inline asm
	mma.sync.aligned.m16n8k256.row.col.s32.b1.b1.s32.xor.popc    { %r59655, %r59656, %r59657, %r59658 },    { %r86038, %r86038, %r86038, %r86038 },    { %r86040, %r86040 },            { %r59655, %r59656, %r59657, %r59658 }; 
	// end inline asm
	// begin inline asm
	mma.sync.aligned.m16n8k256.row.col.s32.b1.b1.s32.xor.popc    { %r59627, %r59628, %r59629, %r59630 },    { %r86038, %r86038, %r86038, %r86038 },    { %r86040, %r86040 },            { %r59627, %r59628, %r59629, %r59630 }; 
	// end inline asm
	// begin inline asm
	mma.sync.aligned.m16n8k256.row.col.s32.b1.b1.s32.xor.popc    { %r59641, %r59642, %r59643, %r59644 },    { %r86038, %r86038, %r86038, %r86038 },    { %r86040, %r86040 },            { %r59641, %r59642, %r59643, %r59644 }; 
	// end inline asm
	// begin inline asm
	mma.sync.aligned.m16n8k256.row.col.s32.b1.b1.s32.xor.popc    { %r59655, %r59656, %r59657, %r59658 },    { %r86038, %r86038, %r86038, %r86038 },    { %r86040, %r86040 },            { %r59655, %r59656, %r59657, %r59658 }; 
	// end inline asm
	// begin inline asm
	mma.sync.aligned.m16n8k256.row.col.s32.b1.b1.s32.xor.popc    { %r59627, %r59628, %r59629, %r59630 },    { %r86038, %r86038, %r86038, %r86038 },    { %r86040, %r86040 },            { %r59627, %r59628, %r59629, %r59630 }; 
	// end inline asm
	// begin inline asm
	mma.sync.aligned.m16n8k256.row.col.s32.b1.b1.s32.xor.popc    { %r59641, %r59642, %r59643, %r59644 },    { %r86038, %r86038, %r86038, %r86038 },    { %r86040, %r86040 },            { %r59641, %r59642, %r59643, %r59644 }; 
	// end inline asm
	// begin inline asm
	mma.sync.aligned.m16n8k256.row.col.s32.b1.b1.s32.xor.popc    { %r59655, %r59656, %r59657, %r59658 },    { %r86038, %r86038, %r86038, %r86038 },    { %r86040, %r86040 },            { %r59655, %r59656, %r59657, %r59658 }; 
	// end inline asm
	// begin inline asm
	mma.sync.aligned.m16n8k256.row.col.s32.b1.b1.s32.xor.popc    { %r59627, %r59628, %r59629, %r59630 },    { %r86038, %r86038, %r86038, %r86038 },    { %r86040, %r86040 },            { %r59627, %r59628, %r59629, %r59630 }; 
	// end inline asm
	// begin inline asm
	mma.sync.aligned.m16n8k256.row.col.s32.b1.b1.s32.xor.popc    { %r59641, %r59642, %r59643, %r59644 },    { %r86038, %r86038, %r86038, %r86038 },    { %r86040, %r86040 },            { %r59641, %r59642, %r59643, %r59644 }; 
	// end inline asm
	// begin inline asm
	mma.sync.aligned.m16n8k256.row.col.s32.b1.b1.s32.xor.popc    { %r59655, %r59656, %r59657, %r59658 },    { %r86038, %r86038, %r86038, %r86038 },    { %r86040, %r86040 },            { %r59655, %r59656, %r59657, %r59658 }; 
	// end inline asm
	// begin inline asm
	mma.sync.aligned.m16n8k256.row.col.s32.b1.b1.s32.xor.popc    { %r59627, %r59628, %r59629, %r59630 },    { %r86038, %r86038, %r86038, %r86038 },    { %r86040, %r86040 },            { %r59627, %r59628, %r59629, %r59630 }; 
	// end inline asm
	// begin inline asm
	mma.sync.aligned.m16n8k256.row.col.s32.b1.b1.s32.xor.popc    { %r59641, %r59642, %r59643, %r59644 },    { %r86038, %r86038, %r86038, %r86038 },    { %r86040, %r86040 },            { %r59641, %r59642, %r59643, %r59644 }; 
	// end inline asm
	// begin inline asm
	mma.sync.aligned.m16n8k256.row.col.s32.b1.b1.s32.xor.popc    { %r59655, %r59656, %r59657, %r59658 },    { %r86038, %r86038, %r86038, %r86038 },    { %r86040, %r86040 },            { %r59655, %r59656, %r59657, %r59658 }; 
	// end inline asm
	// begin inline asm
	mma.sync.aligned.m16n8k256.row.col.s32.b1.b1.s32.xor.popc    { %r59627, %r59628, %r59629, %r59630 },    { %r86038, %r86038, %r86038, %r86038 },    { %r86040, %r86040 },            { %r59627, %r59628, %r59629, %r59630 }; 
	// end inline asm
	// begin inline asm
	mma.sync.aligned.m16n8k256.row.col.s32.b1.b1.s32.xor.popc    { %r59641, %r59642, %r59643, %r59644 },    { %r86038, %r86038, %r86038, %r86038 },    { %r86040, %r86040 },            { %r59641, %r59642, %r59643, %r59644 }; 
	// end inline asm
	// begin inline asm
	mma.sync.aligned.m16n8k256.row.col.s32.b1.b1.s32.xor.popc    { %r59655, %r59656, %r59657, %r59658 },    { %r86038, %r86038, %r86038, %r86038 },    { %r86040, %r86040 },            { %r59655, %r59656, %r59657, %r59658 }; 
	// end inline asm
	// begin inline asm
	mma.sync.aligned.m16n8k256.row.col.s32.b1.b1.s32.xor.popc    { %r59627, %r59628, %r59629, %r59630 },    { %r86038, %r86038, %r86038, %r86038 },    { %r86040, %r86040 },            { %r59627, %r59628, %r59629, %r59630 }; 
	// end inline asm
	// begin inline asm
	mma.sync.aligned.m16n8k256.row.col.s32.b1.b1.s32.xor.popc    { %r59641, %r59642, %r59643, %r59644 },    { %r86038, %r86038, %r86038, %r86038 },    { %r86040, %r86040 },            { %r59641, %r59642, %r59643, %r59644 }; 
	// end inline asm
	// begin inline asm
	mma.sync.aligned.m16n8k256.row.col.s32.b1.b1.s32.xor.popc    { %r59655, %r59656, %r59657, %r59658 },    { %r86038, %r86038, %r86038, %r86038 },    { %r86040, %r86040 },            { %r59655, %r59656, %r59657, %r59658 }; 
	// end inline asm
	// begin inline asm
	mma.sync.aligned.m16n8k256.row.col.s32.b1.b1.s32.xor.popc    { %r59627, %r59628, %r59629, %r59630 },    { %r86038, %r86038, %r86038, %r86038 },    { %r86040, %r86040 },            { %r59627, %r59628, %r59629, %r59630 }; 
	// end inline asm
	// begin inline asm
	mma.sync.aligned.m16n8k256.row.col.s32.b1.b1.s32.xor.popc    { %r59641, %r59642, %r59643, %r59644 },    { %r86038, %r86038, %r86038, %r86038 },    { %r86040, %r86040 },            { %r59641, %r59642, %r59643, %r59644 }; 
	// end inline asm
	// begin inline asm
	mma.sync.aligned.m16n8k256.row.col.s32.b1.b1.s32.xor.popc    { %r59655, %r59656, %r59657, %r59658 },    { %r86038, %r86038, %r86038, %r86038 },    { %r86040, %r86040 },            { %r59655, %r59656, %r59657, %r59658 }; 
	// end inline asm
	// begin inline asm
	mma.sync.aligned.m16n8k256.row.col.s32.b1.b1.s32.xor.popc    { %r59627, %r59628, %r59629, %r59630 },    { %r86038, %r86038, %r86038, %r86038 },    { %r86040, %r86040 },            { %r59627, %r59628, %r59629, %r59630 }; 
	// end inline asm
	// begin inline asm
	mma.sync.aligned.m16n8k256.row.col.s32.b1.b1.s32.xor.popc    { %r59641, %r59642, %r59643, %r59644 },    { %r86038, %r86038, %r86038, %r86038 },    { %r86040, %r86040 },            { %r59641, %r59642, %r59643, %r59644 }; 
	// end inline asm
	// begin inline asm
	mma.sync.aligned.m16n8k256.row.col.s32.b1.b1.s32.xor.popc    { %r59655, %r59656, %r59657, %r59658 },    { %r86038, %r86038, %r86038, %r86038 },    { %r86040, %r86040 },            { %r59655, %r59656, %r59657, %r59658 }; 
	// end inline asm
	// begin inline asm
	mma.sync.aligned.m16n8k256.row.col.s32.b1.b1.s32.xor.popc    { %r59627, %r59628, %r59629, %r59630 },    { %r86038, %r86038, %r86038, %r86038 },    { %r86040, %r86040 },            { %r59627, %r59628, %r59629, %r59630 }; 
	// end inline asm
	// begin inline asm
	mma.sync.aligned.m16n8k256.row.col.s32.b1.b1.s32.xor.popc    { %r59641, %r59642, %r59643, %r59644 },    { %r86038, %r86038, %r86038, %r86038 },    { %r86040, %r86040 },            { %r59641, %r59642, %r59643, %r59644 }; 
	// end inline asm
	// begin inline asm
	mma.sync.aligned.m16n8k256.row.col.s32.b1.b1.s32.xor.popc    { %r59655, %r59656, %r59657, %r59658 },    { %r86038, %r86038, %r86038, %r86038 },    { %r86040, %r86040 },            { %r59655, %r59656, %r59657, %r59658 }; 
	// end inline asm
	// begin inline asm
	mma.sync.aligned.m16n8k256.row.col.s32.b1.b1.s32.xor.popc    { %r59627, %r59628, %r59629, %r59630 },    { %r86038, %r86038, %r86038, %r86038 },    { %r86040, %r86040 },            { %r59627, %r59628, %r59629, %r59630 }; 
	// end inline asm
	// begin inline asm
	mma.sync.aligned.m16n8k256.row.col.s32.b1.b1.s32.xor.popc    { %r59641, %r59642, %r59643, %r59644 },    { %r86038, %r86038, %r86038, %r86038 },    { %r86040, %r86040 },            { %r59641, %r59642, %r59643, %r59644 }; 
	// end inline asm
	// begin inline asm
	mma.sync.aligned.m16n8k256.row.col.s32.b1.b1.s32.xor.popc    { %r59655, %r59656, %r59657, %r59658 },    { %r86038, %r86038, %r86038, %r86038 },    { %r86040, %r86040 },            { %r59655, %r59656, %r59657, %r59658 }; 
	// end inline asm
	// begin inline asm
	mma.sync.aligned.m16n8k256.row.col.s32.b1.b1.s32.xor.popc    { %r59627, %r59628, %r59629, %r59630 },    { %r86038, %r86038, %r86038, %r86038 },    { %r86040, %r86040 },            { %r59627, %r59628, %r59629, %r59630 }; 
	// end inline asm
	// begin inline asm
	mma.sync.aligned.m16n8k256.row.col.s32.b1.b1.s32.xor.popc    { %r59641, %r59642, %r59643, %r59644 },    { %r86038, %r86038, %r86038, %r86038 },    { %r86040, %r86040 },            { %r59641, %r59642, %r59643, %r59644 }; 
	// end inline asm
	// begin inline asm
	mma.sync.aligned.m16n8k256.row.col.s32.b1.b1.s32.xor.popc    { %r59655, %r59656, %r59657, %r59658 },    { %r86038, %r86038, %r86038, %r86038 },    { %r86040, %r86040 },            { %r59655, %r59656, %r59657, %r59658 }; 
	// end inline asm
	// begin inline asm
	mma.sync.aligned.m16n8k256.row.col.s32.b1.b1.s32.xor.popc    { %r59627, %r59628, %r59629, %r59630 },    { %r86038, %r86038, %r86038, %r86038 },    { %r86040, %r86040 },            { %r59627, %r59628, %r59629, %r59630 }; 
	// end inline asm
	// begin inline asm
	mma.sync.aligned.m16n8k256.row.col.s32.b1.b1.s32.xor.popc    { %r59641, %r59642, %r59643, %r59644 },    { %r86038, %r86038, %r86038, %r86038 },    { %r86040, %r86040 },            { %r59641, %r59642, %r59643, %r59644 }; 
	// end inline asm
	// begin inline asm
	mma.sync.aligned.m16n8k256.row.col.s32.b1.b1.s32.xor.popc    { %r59655, %r59656, %r59657, %r59658 },    { %r86038, %r86038, %r86038, %r86038 },    { %r86040, %r86040 },            { %r59655, %r59656, %r59657, %r59658 }; 
	// end inline asm
	// begin inline asm
	mma.sync.aligned.m16n8k256.row.col.s32.b1.b1.s32.xor.popc    { %r59627, %r59628, %r59629, %r59630 },    { %r86038, %r86038, %r86038, %r86038 },    { %r86040, %r86040 },            { %r59627, %r59628, %r59629, %r59630 }; 
	// end inline asm
	// begin inline asm
	mma.sync.aligned.m16n8k256.row.col.s32.b1.b1.s32.xor.popc    { %r59641, %r59642, %r59643, %r59644 },    { %r86038, %r86038, %r86038, %r86038 },    { %r86040, %r86040 },            { %r59641, %r59642, %r59643, %r59644 }; 
	// end inline asm
	// begin inline asm
	mma.sync.aligned.m16n8k256.row.col.s32.b1.b1.s32.xor.popc    { %r59655, %r59656, %r59657, %r59658 },    { %r86038, %r86038, %r86038, %r86038 },    { %r86040, %r86040 },            { %r59655, %r59656, %r59657, %r59658 }; 
	// end inline asm
	// begin inline asm
	mma.sync.aligned.m16n8k256.row.col.s32.b1.b1.s32.xor.popc    { %r59627, %r59628, %r59629, %r59630 },    { %r86038, %r86038, %r86038, %r86038 },    { %r86040, %r86040 },            { %r59627, %r59628, %r59629, %r59630 }; 
	// end inline asm
	// begin inline asm
	mma.sync.aligned.m16n8k256.row.col.s32.b1.b1.s32.xor.popc    { %r59641, %r59642, %r59643, %r59644 },    { %r86038, %r86038, %r86038, %r86038 },    { %r86040, %r86040 },            { %r59641, %r59642, %r59643, %r59644 }; 
	// end inline asm
	// begin inline asm
	mma.sync.aligned.m16n8k256.row.col.s32.b1.b1.s32.xor.popc    { %r59655, %r59656, %r59657, %r59658 },    { %r86038, %r86038, %r86038, %r86038 },    { %r86040, %r86040 },            { %r59655, %r59656, %r59657, %r59658 }; 
	// end inline asm
	// begin inline asm
	mma.sync.aligned.m16n8k256.row.col.s32.b1.b1.s32.xor.popc    { %r59627, %r59628, %r59629, %r59630 },    { %r86038, %r86038, %r86038, %r86038 },    { %r86040, %r86040 },            { %r59627, %r59628, %r59629, %r59630 }; 
	// end inline asm
	// begin inline asm
	mma.sync.aligned.m16n8k256.row.col.s32.b1.b1.s32.xor.popc    { %r59641, %r59642, %r59643, %r59644 },    { %r86038, %r86038, %r86038, %r86038 },    { %r86040, %r86040 },            { %r59641, %r59642, %r59643, %r59644 }; 
	// end inline asm
	// begin inline asm
	mma.sync.aligned.m16n8k256.row.col.s32.b1.b1.s32.xor.popc    { %r59655, %r59656, %r59657, %r59658 },    { %r86038, %r86038, %r86038, %r86038 },    { %r86040, %r86040 },            { %r59655, %r59656, %r59657, %r59658 }; 
	// end inline asm
	// begin inline asm
	mma.sync.aligned.m16n8k256.row.col.s32.b1.b1.s32.xor.popc    { %r59627, %r59628, %r59629, %r59630 },    { %r86038, %r86038, %r86038, %r86038 },    { %r86040, %r86040 },            { %r59627, %r59628, %r59629, %r59630 }; 
	// end inline asm
	// begin inline asm
	mma.sync.aligned.m16n8k256.row.col.s32.b1.b1.s32.xor.popc    { %r59641, %r59642, %r59643, %r59644 },    { %r86038, %r86038, %r86038, %r86038 },    { %r86040, %r86040 },            { %r59641, %r59642, %r59643, %r59644 }; 
	// end inline asm
	// begin inline asm
	mma.sync.aligned.m16n8k256.row.col.s32.b1.b1.s32.xor.popc    { %r59655, %r59656, %r59657, %r59658 },    { %r86038, %r86038, %r86038, %r86038 },    { %r86040, %r86040 },            { %r59655, %r59656, %r59657, %r59658 }; 
	// end inline asm
	// begin inline asm
	mma.sync.aligned.m16n8k256.row.col.s32.b1.b1.s32.xor.popc    { %r59627, %r59628, %r59629, %r59630 },    { %r86038, %r86038, %r86038, %r86038 },    { %r86040, %r86040 },            { %r59627, %r59628, %r59629, %r59630 }; 
	// end inline asm
	// begin inline asm
	mma.sync.aligned.m16n8k256.row.col.s32.b1.b1.s32.xor.popc    { %r59641, %r59642, %r59643, %r59644 },    { %r86038, %r86038, %r86038, %r86038 },    { %r86040, %r86040 },            { %r59641, %r59642, %r59643, %r59644 }; 
	// end inline asm
	// begin inline asm
	mma.sync.aligned.m16n8k256.row.col.s32.b1.b1.s32.xor.popc    { %r59655, %r59656, %r59657, %r59658 },    { %r86038, %r86038, %r86038, %r86038 },    { %r86040, %r86040 },            { %r59655, %r59656, %r59657, %r59658 }; 
	// end inline asm
	// begin inline asm
	mma.sync.aligned.m16n8k256.row.col.s32.b1.b1.s32.xor.popc    { %r59627, %r59628, %r59629, %r59630 },    { %r86038, %r86038, %r86038, %r86038 },    { %r86040, %r86040 },            { %r59627, %r59628, %r59629, %r59630 }; 
	// end inline asm
	// begin inline asm
	mma.sync.aligned.m16n8k256.row.col.s32.b1.b1.s32.xor.popc    { %r59641, %r59642, %r59643, %r59644 },    { %r86038, %r86038, %r86038, %r86038 },    { %r86040, %r86040 },            { %r59641, %r59642, %r59643, %r59644 }; 
	// end inline asm
	// begin inline asm
	mma.sync.aligned.m16n8k256.row.col.s32.b1.b1.s32.xor.popc    { %r59655, %r59656, %r59657, %r59658 },    { %r86038, %r86038, %r86038, %r86038 },    { %r86040, %r86040 },            { %r59655, %r59656, %r59657, %r59658 }; 
	// end inline asm
	// begin inline asm
	mma.sync.aligned.m16n8k256.row.col.s32.b1.b1.s32.xor.popc    { %r59627, %r59628, %r59629, %r59630 },    { %r86038, %r86038, %r86038, %r86038 },    { %r86040, %r86040 },            { %r59627, %r59628, %r59629, %r59630 }; 
	// end inline asm
	// begin inline asm
	mma.sync.aligned.m16n8k256.row.col.s32.b1.b1.s32.xor.popc    { %r59641, %r59642, %r59643, %r59644 },    { %r86038, %r86038, %r86038, %r86038 },    { %r86040, %r86040 },            { %r59641, %r59642, %r59643, %r59644 }; 
	// end inline asm
	// begin inline asm
	mma.sync.aligned.m16n8k256.row.col.s32.b1.b1.s32.xor.popc    { %r59655, %r59656, %r59657, %r59658 },    { %r86038, %r86038, %r86038, %r86038 },    { %r86040, %r86040 },            { %r59655, %r59656, %r59657, %r59658 }; 
	// end inline asm
	// begin inline asm
	mma.sync.aligned.m16n8k256.row.col.s32.b1.b1.s32.xor.popc    { %r59627, %r59628, %r59629, %r59630 },    { %r86038, %r86038, %r86038, %r86038 },    { %r86040, %r86040 },            { %r59627, %r59628, %r59629, %r59630 }; 
	// end inline asm
	// begin inline asm
	mma.sync.aligned.m16n8k256.row.col.s32.b1.b1.s32.xor.popc    { %r59641, %r59642, %r59643, %r59644 },    { %r86038, %r86038, %r86038, %r86038 },    { %r86040, %r86040 },            { %r59641, %r59642, %r59643, %r59644 }; 
	// end inline asm
	// begin inline asm
	mma.sync.aligned.m16n8k256.row.col.s32.b1.b1.s32.xor.popc    { %r59655, %r59656, %r59657, %r59658 },    { %r86038, %r86038, %r86038, %r86038 },    { %r86040, %r86040 },            { %r59655, %r59656, %r59657, %r59658 }; 
	// end inline asm
	// begin inline asm
	mma.sync.aligned.m16n8k256.row.col.s32.b1.b1.s32.xor.popc    { %r59627, %r59628, %r59629, %r59630 },    { %r86038, %r86038, %r86038, %r86038 },    { %r86040, %r86040 },            { %r59627, %r59628, %r59629, %r59630 }; 
	// end inline asm
	// begin inline asm
	mma.sync.aligned.m16n8k256.row.col.s32.b1.b1.s32.xor.popc    { %r59641, %r59642, %r59643, %r59644 },    { %r86038, %r86038, %r86038, %r86038 },    { %r86040, %r86040 },            { %r59641, %r59642, %r59643, %r59644 }; 
	// end inline asm
	// begin inline asm
	mma.sync.aligned.m16n8k256.row.col.s32.b1.b1.s32.xor.popc    { %r59655, %r59656, %r59657, %r59658 },    { %r86038, %r86038, %r86038, %r86038 },    { %r86040, %r86040 },            { %r59655, %r59656, %r59657, %r59658 }; 
	// end inline asm
	// begin inline asm
	mma.sync.aligned.m16n8k256.row.col.s32.b1.b1.s32.xor.popc    { %r59627, %r59628, %r59629, %r59630 },    { %r86038, %r86038, %r86038, %r86038 },    { %r86040, %r86040 },            { %r59627, %r59628, %r59629, %r59630 }; 
	// end inline asm
	// begin inline asm
	mma.sync.aligned.m16n8k256.row.col.s32.b1.b1.s32.xor.popc    { %r59641, %r59642, %r59643, %r59644 },    { %r86038, %r86038, %r86038, %r86038 },    { %r86040, %r86040 },            { %r59641, %r59642, %r59643, %r59644 }; 
	// end inline asm
	// begin inline asm
	mma.sync.aligned.m16n8k256.row.col.s32.b1.b1.s32.xor.popc    { %r59655, %r59656, %r59657, %r59658 },    { %r86038, %r86038, %r86038, %r86038 },    { %r86040, %r86040 },            { %r59655, %r59656, %r59657, %r59658 }; 
	// end inline asm
	// begin inline asm
	mma.sync.aligned.m16n8k256.row.col.s32.b1.b1.s32.xor.popc    { %r59627, %r59628, %r59629, %r59630 },    { %r86038, %r86038, %r86038, %r86038 },    { %r86040, %r86040 },            { %r59627, %r59628, %r59629, %r59630 }; 
	// end inline asm
	// begin inline asm
	mma.sync.aligned.m16n8k256.row.col.s32.b1.b1.s32.xor.popc    { %r59641, %r59642, %r59643, %r59644 },    { %r86038, %r86038, %r86038, %r86038 },    { %r86040, %r86040 },            { %r59641, %r59642, %r59643, %r59644 }; 
	// end inline asm
	// begin inline asm
	mma.sync.aligned.m16n8k256.row.col.s32.b1.b1.s32.xor.popc    { %r59655, %r59656, %r59657, %r59658 },    { %r86038, %r86038, %r86038, %r86038 },    { %r86040, %r86040 },            { %r59655, %r59656, %r59657, %r59658 }; 
	// end inline asm
	// begin inline asm
	mma.sync.aligned.m16n8k256.row.col.s32.b1.b1.s32.xor.popc    { %r59627, %r59628, %r59629, %r59630 },    { %r86038, %r86038, %r86038, %r86038 },    { %r86040, %r86040 },            { %r59627, %r59628, %r59629, %r59630 }; 
	// end inline asm
	// begin inline asm
	mma.sync.aligned.m16n8k256.row.col.s32.b1.b1.s32.xor.popc    { %r59641, %r59642, %r59643, %r59644 },    { %r86038, %r86038, %r86038, %r86038 },    { %r86040, %r86040 },            { %r59641, %r59642, %r59643, %r59644 }; 
	// end inline asm
	// begin inline asm
	mma.sync.aligned.m16n8k256.row.col.s32.b1.b1.s32.xor.popc    { %r59655, %r59656, %r59657, %r59658 },    { %r86038, %r86038, %r86038, %r86038 },    { %r86040, %r86040 },            { %r59655, %r59656, %r59657, %r59658 }; 
	// end inline asm
	// begin inline asm
	mma.sync.aligned.m16n8k256.row.col.s32.b1.b1.s32.xor.popc    { %r59627, %r59628, %r59629, %r59630 },    { %r86038, %r86038, %r86038, %r86038 },    { %r86040, %r86040 },            { %r59627, %r59628, %r59629, %r59630 }; 
	// end inline asm
	// begin inline asm
	mma.sync.aligned.m16n8k256.row.col.s32.b1.b1.s32.xor.popc    { %r59641, %r59642, %r59643, %r59644 },    { %r86038, %r86038, %r86038, %r86038 },    { %r86040, %r86040 },            { %r59641, %r59642, %r59643, %r59644 }; 
	// end inline asm
	// begin inline asm
	mma.sync.aligned.m16n8k256.row.col.s32.b1.b1.s32.xor.popc    { %r59655, %r59656, %r59657, %r59658 },    { %r86038, %r86038, %r86038, %r86038 },    { %r86040, %r86040 },            { %r59655, %r59656, %r59657, %r59658 }; 
	// end inline asm
	// begin inline asm
	mma.sync.aligned.m16n8k256.row.col.s32.b1.b1.s32.xor.popc    { %r59627, %r59628, %r59629, %r59630 },    { %r86038, %r86038, %r86038, %r86038 },    { %r86040, %r86040 },            { %r59627, %r59628, %r59629, %r59630 }; 
	// end inline asm
	// begin inline asm
	mma.sync.aligned.m16n8k256.row.col.s32.b1.b1.s32.xor.popc    { %r59641, %r59642, %r59643, %r59644 },    { %r86038, %r86038, %r86038, %r86038 },    { %r86040, %r86040 },            { %r59641, %r59642, %r59643, %r59644 }; 
	// end inline asm
	// begin inline asm
	mma.sync.aligned.m16n8k256.row.col.s32.b1.b1.s32.xor.popc    { %r59655, %r59656, %r59657, %r59658 },    { %r86038, %r86038, %r86038, %r86038 },    { %r86040, %r86040 },            { %r59655, %r59656, %r59657, %r59658 }; 
	// end inline asm
	// begin inline asm
	mma.sync.aligned.m16n8k256.row.col.s32.b1.b1.s32.xor.popc    { %r59627, %r59628, %r59629, %r59630 },    { %r86038, %r86038, %r86038, %r86038 },    { %r86040, %r86040 },            { %r59627, %r59628, %r59629, %r59630 }; 
	// end inline asm
	// begin inline asm
	mma.sync.aligned.m16n8k256.row.col.s32.b1.b1.s32.xor.popc    { %r59641, %r59642, %r59643, %r59644 },    { %r86038, %r86038, %r86038, %r86038 },    { %r86040, %r86040 },            { %r59641, %r59642, %r59643, %r59644 }; 
	// end inline asm
	// begin inline asm
	mma.sync.aligned.m16n8k256.row.col.s32.b1.b1.s32.xor.popc    { %r59655, %r59656, %r59657, %r59658 },    { %r86038, %r86038, %r86038, %r86038 },    { %r86040, %r86040 },            { %r59655, %r59656, %r59657, %r59658 }; 
	// end inline asm
	// begin inline asm
	mma.sync.aligned.m16n8k256.row.col.s32.b1.b1.s32.xor.popc    { %r59627, %r59628, %r59629, %r59630 },    { %r86038, %r86038, %r86038, %r86038 },    { %r86040, %r86040 },            { %r59627, %r59628, %r59629, %r59630 }; 
	// end inline asm
	// begin inline asm
	mma.sync.aligned.m16n8k256.row.col.s32.b1.b1.s32.xor.popc    { %r59641, %r59642, %r59643, %r59644 },    { %r86038, %r86038, %r86038, %r86038 },    { %r86040, %r86040 },            { %r59641, %r59642, %r59643, %r59644 }; 
	// end inline asm
	// begin inline asm
	mma.sync.aligned.m16n8k256.row.col.s32.b1.b1.s32.xor.popc    { %r59655, %r59656, %r59657, %r59658 },    { %r86038, %r86038, %r86038, %r86038 },    { %r86040, %r86040 },            { %r59655, %r59656, %r59657, %r59658 }; 
	// end inline asm
	// begin inline asm
	mma.sync.aligned.m16n8k256.row.col.s32.b1.b1.s32.xor.popc    { %r59627, %r59628, %r59629, %r59630 },    { %r86038, %r86038, %r86038, %r86038 },    { %r86040, %r86040 },            { %r59627, %r59628, %r59629, %r59630 }; 
	// end inline asm
	// begin inline asm
	mma.sync.aligned.m16n8k256.row.col.s32.b1.b1.s32.xor.popc    { %r59641, %r59642, %r59643, %r59644 },    { %r86038, %r86038, %r86038, %r86038 },    { %r86040, %r86040 },            { %r59641, %r59642, %r59643, %r59644 }; 
	// end inline asm
	// begin inline asm
	mma.sync.aligned.m16n8k256.row.col.s32.b1.b1.s32.xor.popc    { %r59655, %r59656, %r59657, %r59658 },    { %r86038, %r86038, %r86038, %r86038 },    { %r86040, %r86040 },            { %r59655, %r59656, %r59657, %r59658 }; 
	// end inline asm
	// begin inline asm
	mma.sync.aligned.m16n8k256.row.col.s32.b1.b1.s32.xor.popc    { %r59627, %r59628, %r59629, %r59630 },    { %r86038, %r86038, %r86038, %r86038 },    { %r86040, %r86040 },            { %r59627, %r59628, %r59629, %r59630 }; 
	// end inline asm
	// begin inline asm
	mma.sync.aligned.m16n8k256.row.col.s32.b1.b1.s32.xor.popc    { %r59641, %r59642, %r59643, %r59644 },    { %r86038, %r86038, %r86038, %r86038 },    { %r86040, %r86040 },            { %r59641, %r59642, %r59643, %r59644 }; 
	// end inline asm
	// begin inline asm
	mma.sync.aligned.m16n8k256.row.col.s32.b1.b1.s32.xor.popc    { %r59655, %r59656, %r59657, %r59658 },    { %r86038, %r86038, %r86038, %r86038 },    { %r86040, %r86040 },            { %r59655, %r59656, %r59657, %r59658 }; 
	// end inline asm
	// begin inline asm
	mma.sync.aligned.m16n8k256.row.col.s32.b1.b1.s32.xor.popc    { %r59627, %r59628, %r59629, %r59630 },    { %r86038, %r86038, %r86038, %r86038 },    { %r86040, %r86040 },            { %r59627, %r59628, %r59629, %r59630 }; 
	// end inline asm
	// begin inline asm
	mma.sync.aligned.m16n8k256.row.col.s32.b1.b1.s32.xor.popc    { %r59641, %r59642, %r59643, %r59644 },    { %r86038, %r86038, %r86038, %r86038 },    { %r86040, %r86040 },            { %r59641, %r59642, %r59643, %r59644 }; 
	// end inline asm
	// begin inline asm
	mma.sync.aligned.m16n8k256.row.col.s32.b1.b1.s32.xor.popc    { %r59655, %r59656, %r59657, %r59658 },    { %r86038, %r86038, %r86038, %r86038 },    { %r86040, %r86040 },            { %r59655, %r59656, %r59657, %r59658 }; 
	// end inline asm
	// begin inline asm
	mma.sync.aligned.m16n8k256.row.col.s32.b1.b1.s32.xor.popc    { %r59627, %r59628, %r59629, %r59630 },    { %r86038, %r86038, %r86038, %r86038 },    { %r86040, %r86040 },            { %r59627, %r59628, %r59629, %r59630 }; 
	// end inline asm
	// begin inline asm
	mma.sync.aligned.m16n8k256.row.col.s32.b1.b1.s32.xor.popc    { %r59641, %r59642, %r59643, %r59644 },    { %r86038, %r86038, %r86038, %r86038 },    { %r86040, %r86040 },            { %r59641, %r59642, %r59643, %r59644 }; 
	// end inline asm
	// begin inline asm
	mma.sync.aligned.m16n8k256.row.col.s32.b1.b1.s32.xor.popc    { %r59655, %r59656, %r59657, %r59658 },    { %r86038, %r86038, %r86038, %r86038 },    { %r86040, %r86040 },            { %r59655, %r59656, %r59657, %r59658 }; 
	// end inline asm
	// begin inline asm
	mma.sync.aligned.m16n8k256.row.col.s32.b1.b1.s32.xor.popc    { %r59627, %r59628, %r59629, %r59630 },    { %r86038, %r86038, %r86038, %r86038 },    { %r86040, %r86040 },            { %r59627, %r59628, %r59629, %r59630 }; 
	// end inline asm
	// begin inline asm
	mma.sync.aligned.m16n8k256.row.col.s32.b1.b1.s32.xor.popc    { %r59641, %r59642, %r59643, %r59644 },    { %r86038, %r86038, %r86038, %r86038 },    { %r86040, %r86040 },            { %r59641, %r59642, %r59643, %r59644 }; 
	// end inline asm
	// begin inline asm
	mma.sync.aligned.m16n8k256.row.col.s32.b1.b1.s32.xor.popc    { %r59655, %r59656, %r59657, %r59658 },    { %r86038, %r86038, %r86038, %r86038 },    { %r86040, %r86040 },            { %r59655, %r59656, %r59657, %r59658 }; 
	// end inline asm
	// begin inline asm
	mma.sync.aligned.m16n8k256.row.col.s32.b1.b1.s32.xor.popc    { %r59627, %r59628, %r59629, %r59630 },    { %r86038, %r86038, %r86038, %r86038 },    { %r86040, %r86040 },            { %r59627, %r59628, %r59629, %r59630 }; 
	// end inline asm
	// begin inline asm
	mma.sync.aligned.m16n8k256.row.col.s32.b1.b1.s32.xor.popc    { %r59641, %r59642, %r59643, %r59644 },    { %r86038, %r86038, %r86038, %r86038 },    { %r86040, %r86040 },            { %r59641, %r59642, %r59643, %r59644 }; 
	// end inline asm
	// begin inline asm
	mma.sync.aligned.m16n8k256.row.col.s32.b1.b1.s32.xor.popc    { %r59655, %r59656, %r59657, %r59658 },    { %r86038, %r86038, %r86038, %r86038 },    { %r86040, %r86040 },            { %r59655, %r59656, %r59657, %r59658 }; 
	// end inline asm
	// begin inline asm
	mma.sync.aligned.m16n8k256.row.col.s32.b1.b1.s32.xor.popc    { %r59627, %r59628, %r59629, %r59630 },    { %r86038, %r86038, %r86038, %r86038 },    { %r86040, %r86040 },            { %r59627, %r59628, %r59629, %r59630 }; 
	// end inline asm
	// begin inline asm
	mma.sync.aligned.m16n8k256.row.col.s32.b1.b1.s32.xor.popc    { %r59641, %r59642, %r59643, %r59644 },    { %r86038, %r86038, %r86038, %r86038 },    { %r86040, %r86040 },            { %r59641, %r59642, %r59643, %r59644 }; 
	// end inline asm
	// begin inline asm
	mma.sync.aligned.m16n8k256.row.col.s32.b1.b1.s32.xor.popc    { %r59655, %r59656, %r59657, %r59658 },    { %r86038, %r86038, %r86038, %r86038 },    { %r86040, %r86040 },            { %r59655, %r59656, %r59657, %r59658 }; 
	// end inline asm
	// begin inline asm
	mma.sync.aligned.m16n8k256.row.col.s32.b1.b1.s32.xor.popc    { %r59627, %r59628, %r59629, %r59630 },    { %r86038, %r86038, %r86038, %r86038 },    { %r86040, %r86040 },            { %r59627, %r59628, %r59629, %r59630 }; 
	// end inline asm
	// begin inline asm
	mma.sync.aligned.m16n8k256.row.col.s32.b1.b1.s32.xor.popc    { %r59641, %r59642, %r59643, %r59644 },    { %r86038, %r86038, %r86038, %r86038 },    { %r86040, %r86040 },            { %r59641, %r59642, %r59643, %r59644 }; 
	// end inline asm
	// begin inline asm
	mma.sync.aligned.m16n8k256.row.col.s32.b1.b1.s32.xor.popc    { %r59655, %r59656, %r59657, %r59658 },    { %r86038, %r86038, %r86038, %r86038 },    { %r86040, %r86040 },            { %r59655, %r59656, %r59657, %r59658 }; 
	// end inline asm
	// begin inline asm
	mma.sync.aligned.m16n8k256.row.col.s32.b1.b1.s32.xor.popc    { %r59627, %r59628, %r59629, %r59630 },    { %r86038, %r86038, %r86038, %r86038 },    { %r86040, %r86040 },            { %r59627, %r59628, %r59629, %r59630 }; 
	// end inline asm
	// begin inline asm
	mma.sync.aligned.m16n8k256.row.col.s32.b1.b1.s32.xor.popc    { %r59641, %r59642, %r59643, %r59644 },    { %r86038, %r86038, %r86038, %r86038 },    { %r86040, %r86040 },            { %r59641, %r59642, %r59643, %r59644 }; 
	// end inline asm
	// begin inline asm
	mma.sync.aligned.m16n8k256.row.col.s32.b1.b1.s32.xor.popc    { %r59655, %r59656, %r59657, %r59658 },    { %r86038, %r86038, %r86038, %r86038 },    { %r86040, %r86040 },            { %r59655, %r59656, %r59657, %r59658 }; 
	// end inline asm
	// begin inline asm
	mma.sync.aligned.m16n8k256.row.col.s32.b1.b1.s32.xor.popc    { %r59627, %r59628, %r59629, %r59630 },    { %r86038, %r86038, %r86038, %r86038 },    { %r86040, %r86040 },            { %r59627, %r59628, %r59629, %r59630 }; 
	// end inline asm
	// begin inline asm
	mma.sync.aligned.m16n8k256.row.col.s32.b1.b1.s32.xor.popc    { %r59641, %r59642, %r59643, %r59644 },    { %r86038, %r86038, %r86038, %r86038 },    { %r86040, %r86040 },            { %r59641, %r59642, %r59643, %r59644 }; 
	// end inline asm
	// begin inline asm
	mma.sync.aligned.m16n8k256.row.col.s32.b1.b1.s32.xor.popc    { %r59655, %r59656, %r59657, %r59658 },    { %r86038, %r86038, %r86038, %r86038 },    { %r86040, %r86040 },            { %r59655, %r59656, %r59657, %r59658 }; 
	// end inline asm
	// begin inline asm
	mma.sync.aligned.m16n8k256.row.col.s32.b1.b1.s32.xor.popc    { %r59627, %r59628, %r59629, %r59630 },    { %r86038, %r86038, %r86038, %r86038 },    { %r86040, %r86040 },            { %r59627, %r59628, %r59629, %r59630 }; 
	// end inline asm
	// begin inline asm
	mma.sync.aligned.m16n8k256.row.col.s32.b1.b1.s32.xor.popc    { %r59641, %r59642, %r59643, %r59644 },    { %r86038, %r86038, %r86038, %r86038 },    { %r86040, %r86040 },            { %r59641, %r59642, %r59643, %r59644 }; 
	// end inline asm
	// begin inline asm
	mma.sync.aligned.m16n8k256.row.col.s32.b1.b1.s32.xor.popc    { %r59655, %r59656, %r59657, %r59658 },    { %r86038, %r86038, %r86038, %r86038 },    { %r86040, %r86040 },            { %r59655, %r59656, %r59657, %r59658 }; 
	// end inline asm
	// begin inline asm
	mma.sync.aligned.m16n8k256.row.col.s32.b1.b1.s32.xor.popc    { %r59627, %r59628, %r59629, %r59630 },    { %r86038, %r86038, %r86038, %r86038 },    { %r86040, %r86040 },            { %r59627, %r59628, %r59629, %r59630 }; 
	// end inline asm
	// begin inline asm
	mma.sync.aligned.m16n8k256.row.col.s32.b1.b1.s32.xor.popc    { %r59641, %r59642, %r59643, %r59644 },    { %r86038, %r86038, %r86038, %r86038 },    { %r86040, %r86040 },            { %r59641, %r59642, %r59643, %r59644 }; 
	// end inline asm
	// begin inline asm
	mma.sync.aligned.m16n8k256.row.col.s32.b1.b1.s32.xor.popc    { %r59655, %r59656, %r59657, %r59658 },    { %r86038, %r86038, %r86038, %r86038 },    { %r86040, %r86040 },            { %r59655, %r59656, %r59657, %r59658 }; 
	// end inline asm
	// begin inline asm
	mma.sync.aligned.m16n8k256.row.col.s32.b1.b1.s32.xor.popc    { %r59627, %r59628, %r59629, %r59630 },    { %r86038, %r86038, %r86038, %r86038 },    { %r86040, %r86040 },            { %r59627, %r59628, %r59629, %r59630 }; 
	// end inline asm
	// begin inline asm
	mma.sync.aligned.m16n8k256.row.col.s32.b1.b1.s32.xor.popc    { %r59641, %r59642, %r59643, %r59644 },    { %r86038, %r86038, %r86038, %r86038 },    { %r86040, %r86040 },            { %r59641, %r59642, %r59643, %r59644 }; 
	// end inline asm
	// begin inline asm
	mma.sync.aligned.m16n8k256.row.col.s32.b1.b1.s32.xor.popc    { %r59655, %r59656, %r59657, %r59658 },    { %r86038, %r86038, %r86038, %r86038 },    { %r86040, %r86040 },            { %r59655, %r59656, %r59657, %r59658 }; 
	// end inline asm
	// begin inline asm
	mma.sync.aligned.m16n8k256.row.col.s32.b1.b1.s32.xor.popc    { %r59627, %r59628, %r59629, %r59630 },    { %r86038, %r86038, %r86038, %r86038 },    { %r86040, %r86040 },            { %r59627, %r59628, %r59629, %r59630 }; 
	// end inline asm
	// begin inline asm
	mma.sync.aligned.m16n8k256.row.col.s32.b1.b1.s32.xor.popc    { %r59641, %r59642, %r59643, %r59644 },    { %r86038, %r86038, %r86038, %r86038 },    { %r86040, %r86040 },            { %r59641, %r59642, %r59643, %r59644 }; 
	// end inline asm
	// begin inline asm
	mma.sync.aligned.m16n8k256.row.col.s32.b1.b1.s32.xor.popc    { %r59655, %r59656, %r59657, %r59658 },    { %r86038, %r86038, %r86038, %r86038 },    { %r86040, %r86040 },            { %r59655, %r59656, %r59657, %r59658 }; 
	// end inline asm
	// begin inline asm
	mma.sync.aligned.m16n8k256.row.col.s32.b1.b1.s32.xor.popc    { %r59627, %r59628, %r59629, %r59630 },    { %r86038, %r86038, %r86038, %r86038 },    { %r86040, %r86040 },            { %r59627, %r59628, %r59629, %r59630 }; 
	// end inline asm
	// begin inline asm
	mma.sync.aligned.m16n8k256.row.col.s32.b1.b1.s32.xor.popc    { %r59641, %r59642, %r59643, %r59644 },    { %r86038, %r86038, %r86038, %r86038 },    { %r86040, %r86040 },            { %r59641, %r59642, %r59643, %r59644 }; 
	// end inline asm
	// begin inline asm
	mma.sync.aligned.m16n8k256.row.col.s32.b1.b1.s32.xor.popc    { %r59655, %r59656, %r59657, %r59658 },    { %r86038, %r86038, %r86038, %r86038 },    { %r86040, %r86040 },            { %r59655, %r59656, %r59657, %r59658 }; 
	// end inline asm
	// begin inline asm
	mma.sync.aligned.m16n8k256.row.col.s32.b1.b1.s32.xor.popc    { %r59627, %r59628, %r59629, %r59630 },    { %r86038, %r86038, %r86038, %r86038 },    { %r86040, %r86040 },            { %r59627, %r59628, %r59629, %r59630 }; 
	// end inline asm
	// begin inline asm
	mma.sync.aligned.m16n8k256.row.col.s32.b1.b1.s32.xor.popc    { %r59641, %r59642, %r59643, %r59644 },    { %r86038, %r86038, %r86038, %r86038 },    { %r86040, %r86040 },            { %r59641, %r59642, %r59643, %r59644 }; 
	// end inline asm
	// begin inline asm
	mma.sync.aligned.m16n8k256.row.col.s32.b1.b1.s32.xor.popc    { %r59655, %r59656, %r59657, %r59658 },    { %r86038, %r86038, %r86038, %r86038 },    { %r86040, %r86040 },            { %r59655, %r59656, %r59657, %r59658 }; 
	// end inline asm
	// begin inline asm
	mma.sync.aligned.m16n8k256.row.col.s32.b1.b1.s32.xor.popc    { %r59627, %r59628, %r59629, %r59630 },    { %r86038, %r86038, %r86038, %r86038 },    { %r86040, %r86040 },            { %r59627, %r59628, %r59629, %r59630 }; 
	// end inline asm
	// begin inline asm
	mma.sync.aligned.m16n8k256.row.col.s32.b1.b1.s32.xor.popc    { %r59641, %r59642, %r59643, %r59644 },    { %r86038, %r86038, %r86038, %r86038 },    { %r86040, %r86040 },            { %r59641, %r59642, %r59643, %r59644 }; 
	// end inline asm
	// begin inline asm
	mma.sync.aligned.m16n8k256.row.col.s32.b1.b1.s32.xor.popc    { %r59655, %r59656, %r59657, %r59658 },    { %r86038, %r86038, %r86038, %r86038 },    { %r86040, %r86040 },            { %r59655, %r59656, %r59657, %r59658 }; 
	// end inline asm
	// begin inline asm
	mma.sync.aligned.m16n8k256.row.col.s32.b1.b1.s32.xor.popc    { %r59627, %r59628, %r59629, %r59630 },    { %r86038, %r86038, %r86038, %r86038 },    { %r86040, %r86040 },            { %r59627, %r59628, %r59629, %r59630 }; 
	// end inline asm
	// begin inline asm
	mma.sync.aligned.m16n8k256.row.col.s32.b1.b1.s32.xor.popc    { %r59641, %r59642, %r59643, %r59644 },    { %r86038, %r86038, %r86038, %r86038 },    { %r86040, %r86040 },            { %r59641, %r59642, %r59643, %r59644 }; 
	// end inline asm
	// begin inline asm
	mma.sync.aligned.m16n8k256.row.col.s32.b1.b1.s32.xor.popc    { %r59655, %r59656, %r59657, %r59658 },    { %r86038, %r86038, %r86038, %r86038 },    { %r86040, %r86040 },            { %r59655, %r59656, %r59657, %r59658 }; 
	// end inline asm
	// begin inline asm
	mma.sync.aligned.m16n8k256.row.col.s32.b1.b1.s32.xor.popc    { %r59627, %r59628, %r59629, %r59630 },    { %r86038, %r86038, %r86038, %r86038 },    { %r86040, %r86040 },            { %r59627, %r59628, %r59629, %r59630 }; 
	// end inline asm
	// begin inline asm
	mma.sync.aligned.m16n8k256.row.col.s32.b1.b1.s32.xor.popc    { %r59641, %r59642, %r59643, %r59644 },    { %r86038, %r86038, %r86038, %r86038 },    { %r86040, %r86040 },            { %r59641, %r59642, %r59643, %r59644 }; 
	// end inline asm
	// begin inline asm
	mma.sync.aligned.m16n8k256.row.col.s32.b1.b1.s32.xor.popc    { %r59655, %r59656, %r59657, %r59658 },    { %r86038, %r86038, %r86038, %r86038 },    { %r86040, %r86040 },            { %r59655, %r59656, %r59657, %r59658 }; 
	// end inline asm
	// begin inline asm
	mma.sync.aligned.m16n8k256.row.col.s32.b1.b1.s32.xor.popc    { %r59627, %r59628, %r59629, %r59630 },    { %r86038, %r86038, %r86038, %r86038 },    { %r86040, %r86040 },            { %r59627, %r59628, %r59629, %r59630 }; 
	// end inline asm
	// begin inline asm
	mma.sync.aligned.m16n8k256.row.col.s32.b1.b1.s32.xor.popc    { %r59641, %r59642, %r59643, %r59644 },    { %r86038, %r86038, %r86038, %r86038 },    { %r86040, %r86040 },            { %r59641, %r59642, %r59643, %r59644 }; 
	// end inline asm
	// begin inline asm
	mma.sync.aligned.m16n8k256.row.col.s32.b1.b1.s32.xor.popc    { %r59655, %r59656, %r59657, %r59658 },    { %r86038, %r86038, %r86038, %r86038 },    { %r86040, %r86040 },            { %r59655, %r59656, %r59657, %r59658 }; 
	// end inline asm
	// begin inline asm
	mma.sync.aligned.m16n8k256.row.col.s32.b1.b1.s32.xor.popc    { %r59627, %r59628, %r59629, %r59630 },    { %r86038, %r86038, %r86038, %r86038 },    { %r86040, %r86040 },            { %r59627, %r59628, %r59629, %r59630 }; 
	// end inline asm
	// begin inline asm
	mma.sync.aligned.m16n8k256.row.col.s32.b1.b1.s32.xor.popc    { %r59641, %r59642, %r59643, %r59644 },    { %r86038, %r86038, %r86038, %r86038 },    { %r86040, %r86040 },            { %r59641, %r59642, %r59643, %r59644 }; 
	// end inline asm
	// begin inline asm
	mma.sync.aligned.m16n8k256.row.col.s32.b1.b1.s32.xor.popc    { %r59655, %r59656, %r59657, %r59658 },    { %r86038, %r86038, %r86038, %r86038 },    { %r86040, %r86040 },            { %r59655, %r59656, %r59657, %r59658 }; 
	// end inline asm
	// begin inline asm
	mma.sync.aligned.m16n8k256.row.col.s32.b1.b1.s32.xor.popc    { %r59627, %r59628, %r59629, %r59630 },    { %r86038, %r86038, %r86038, %r86038 },    { %r86040, %r86040 },            { %r59627, %r59628, %r59629, %r59630 }; 
	// end inline asm
	// begin inline asm
	mma.sync.aligned.m16n8k256.row.col.s32.b1.b1.s32.xor.popc    { %r59641, %r59642, %r59643, %r59644 },    { %r86038, %r86038, %r86038, %r86038 },    { %r86040, %r86040 },            { %r59641, %r59642, %r59643, %r59644 }; 
	// end inline asm
	// begin inline asm
	mma.sync.aligned.m16n8k256.row.col.s32.b1.b1.s32.xor.popc    { %r59655, %r59656, %r59657, %r59658 },    { %r86038, %r86038, %r86038, %r86038 },    { %r86040, %r86040 },            { %r59655, %r59656, %r59657, %r59658 }; 
	// end inline asm
	// begin inline asm
	mma.sync.aligned.m16n8k256.row.col.s32.b1.b1.s32.xor.popc    { %r59627, %r59628, %r59629, %r59630 },    { %r86038, %r86038, %r86038, %r86038 },    { %r86040, %r86040 },            { %r59627, %r59628, %r59629, %r59630 }; 
	// end inline asm
	// begin inline asm
	mma.sync.aligned.m16n8k256.row.col.s32.b1.b1.s32.xor.popc    { %r59641, %r59642, %r59643, %r59644 },    { %r86038, %r86038, %r86038, %r86038 },    { %r86040, %r86040 },            { %r59641, %r59642, %r59643, %r59644 }; 
	// end inline asm
	// begin inline asm
	mma.sync.aligned.m16n8k256.row.col.s32.b1.b1.s32.xor.popc    { %r59655, %r59656, %r59657, %r59658 },    { %r86038, %r86038, %r86038, %r86038 },    { %r86040, %r86040 },            { %r59655, %r59656, %r59657, %r59658 }; 
	// end inline asm
	// begin inline asm
	mma.sync.aligned.m16n8k256.row.col.s32.b1.b1.s32.xor.popc    { %r59627, %r59628, %r59629, %r59630 },    { %r86038, %r86038, %r86038, %r86038 },    { %r86040, %r86040 },            { %r59627, %r59628, %r59629, %r59630 }; 
	// end inline asm
	// begin inline asm
	mma.sync.aligned.m16n8k256.row.col.s32.b1.b1.s32.xor.popc    { %r59641, %r59642, %r59643, %r59644 },    { %r86038, %r86038, %r86038, %r86038 },    { %r86040, %r86040 },            { %r59641, %r59642, %r59643, %r59644 }; 
	// end inline asm
	// begin inline asm
	mma.sync.aligned.m16n8k256.row.col.s32.b1.b1.s32.xor.popc    { %r59655, %r59656, %r59657, %r59658 },    { %r86038, %r86038, %r86038, %r86038 },    { %r86040, %r86040 },            { %r59655, %r59656, %r59657, %r59658 }; 
	// end inline asm
	// begin inline asm
	mma.sync.aligned.m16n8k256.row.col.s32.b1.b1.s32.xor.popc    { %r59627, %r59628, %r59629, %r59630 },    { %r86038, %r86038, %r86038, %r86038 },    { %r86040, %r86040 },            { %r59627, %r59628, %r59629, %r59630 }; 
	// end inline asm
	// begin inline asm
	mma.sync.aligned.m16n8k256.row.col.s32.b1.b1.s32.xor.popc    { %r59641, %r59642, %r59643, %r59644 },    { %r86038, %r86038, %r86038, %r86038 },    { %r86040, %r86040 },            { %r59641, %r59642, %r59643, %r59644 }; 
	// end inline asm
	// begin inline asm
	mma.sync.aligned.m16n8k256.row.col.s32.b1.b1.s32.xor.popc    { %r59655, %r59656, %r59657, %r59658 },    { %r86038, %r86038, %r86038, %r86038 },    { %r86040, %r86040 },            { %r59655, %r59656, %r59657, %r59658 }; 
	// end inline asm
	// begin inline asm
	mma.sync.aligned.m16n8k256.row.col.s32.b1.b1.s32.xor.popc    { %r59627, %r59628, %r59629, %r59630 },    { %r86038, %r86038, %r86038, %r86038 },    { %r86040, %r86040 },            { %r59627, %r59628, %r59629, %r59630 }; 
	// end inline asm
	// begin inline asm
	mma.sync.aligned.m16n8k256.row.col.s32.b1.b1.s32.xor.popc    { %r59641, %r59642, %r59643, %r59644 },    { %r86038, %r86038, %r86038, %r86038 },    { %r86040, %r86040 },            { %r59641, %r59642, %r59643, %r59644 }; 
	// end inline asm
	// begin inline asm
	mma.sync.aligned.m16n8k256.row.col.s32.b1.b1.s32.xor.popc    { %r59655, %r59656, %r59657, %r59658 },    { %r86038, %r86038, %r86038, %r86038 },    { %r86040, %r86040 },            { %r59655, %r59656, %r59657, %r59658 }; 
	// end inline asm
	// begin inline asm
	mma.sync.aligned.m16n8k256.row.col.s32.b1.b1.s32.xor.popc    { %r59627, %r59628, %r59629, %r59630 },    { %r86038, %r86038, %r86038, %r86038 },    { %r86040, %r86040 },            { %r59627, %r59628, %r59629, %r59630 }; 
	// end inline asm
	// begin inline asm
	mma.sync.aligned.m16n8k256.row.col.s32.b1.b1.s32.xor.popc    { %r59641, %r59642, %r59643, %r59644 },    { %r86038, %r86038, %r86038, %r86038 },    { %r86040, %r86040 },            { %r59641, %r59642, %r59643, %r59644 }; 
	// end inline asm
	// begin inline asm
	mma.sync.aligned.m16n8k256.row.col.s32.b1.b1.s32.xor.popc    { %r59655, %r59656, %r59657, %r59658 },    { %r86038, %r86038, %r86038, %r86038 },    { %r86040, %r86040 },            { %r59655, %r59656, %r59657, %r59658 }; 
	// end inline asm
	// begin inline asm
	mma.sync.aligned.m16n8k256.row.col.s32.b1.b1.s32.xor.popc    { %r59627, %r59628, %r59629, %r59630 },    { %r86038, %r86038, %r86038, %r86038 },    { %r86040, %r86040 },            { %r59627, %r59628, %r59629, %r59630 }; 
	// end inline asm
	// begin inline asm
	mma.sync.aligned.m16n8k256.row.col.s32.b1.b1.s32.xor.popc    { %r59641, %r59642, %r59643, %r59644 },    { %r86038, %r86038, %r86038, %r86038 },    { %r86040, %r86040 },            { %r59641, %r59642, %r59643, %r59644 }; 
	// end inline asm
	// begin inline asm
	mma.sync.aligned.m16n8k256.row.col.s32.b1.b1.s32.xor.popc    { %r59655, %r59656, %r59657, %r59658 },    { %r86038, %r86038, %r86038, %r86038 },    { %r86040, %r86040 },            { %r59655, %r59656, %r59657, %r59658 }; 
	// end inline asm
	// begin inline asm
	mma.sync.aligned.m16n8k256.row.col.s32.b1.b1.s32.xor.popc    { %r59627, %r59628, %r59629, %r59630 },    { %r86038, %r86038, %r86038, %r86038 },    { %r86040, %r86040 },            { %r59627, %r59628, %r59629, %r59630 }; 
	// end inline asm
	// begin inline asm
	mma.sync.aligned.m16n8k256.row.col.s32.b1.b1.s32.xor.popc    { %r59641, %r59642, %r59643, %r59644 },    { %r86038, %r86038, %r86038, %r86038 },    { %r86040, %r86040 },            { %r59641, %r59642, %r59643, %r59644 }; 
	// end inline asm
	// begin inline asm
	mma.sync.aligned.m16n8k256.row.col.s32.b1.b1.s32.xor.popc    { %r59655, %r59656, %r59657, %r59658 },    { %r86038, %r86038, %r86038, %r86038 },    { %r86040, %r86040 },            { %r59655, %r59656, %r59657, %r59658 }; 
	// end inline asm
	// begin inline asm
	mma.sync.aligned.m16n8k256.row.col.s32.b1.b1.s32.xor.popc    { %r59627, %r59628, %r59629, %r59630 },    { %r86038, %r86038, %r86038, %r86038 },    { %r86040, %r86040 },            { %r59627, %r59628, %r59629, %r59630 }; 
	// end inline asm
	// begin inline asm
	mma.sync.aligned.m16n8k256.row.col.s32.b1.b1.s32.xor.popc    { %r59641, %r59642, %r59643, %r59644 },    { %r86038, %r86038, %r86038, %r86038 },    { %r86040, %r86040 },            { %r59641, %r59642, %r59643, %r59644 }; 
	// end inline asm
	// begin inline asm
	mma.sync.aligned.m16n8k256.row.col.s32.b1.b1.s32.xor.popc    { %r59655, %r59656, %r59657, %r59658 },    { %r86038, %r86038, %r86038, %r86038 },    { %r86040, %r86040 },            { %r59655, %r59656, %r59657, %r59658 }; 
	// end inline asm
	// begin inline asm
	mma.sync.aligned.m16n8k256.row.col.s32.b1.b1.s32.xor.popc    { %r59627, %r59628, %r59629, %r59630 },    { %r86038, %r86038, %r86038, %r86038 },    { %r86040, %r86040 },            { %r59627, %r59628, %r59629, %r59630 }; 
	// end inline asm
	// begin inline asm
	mma.sync.aligned.m16n8k256.row.col.s32.b1.b1.s32.xor.popc    { %r59641, %r59642, %r59643, %r59644 },    { %r86038, %r86038, %r86038, %r86038 },    { %r86040, %r86040 },            { %r59641, %r59642, %r59643, %r59644 }; 
	// end inline asm
	// begin inline asm
	mma.sync.aligned.m16n8k256.row.col.s32.b1.b1.s32.xor.popc    { %r59655, %r59656, %r59657, %r59658 },    { %r86038, %r86038, %r86038, %r86038 },    { %r86040, %r86040 },            { %r59655, %r59656, %r59657, %r59658 }; 
	// end inline asm
	// begin inline asm
	mma.sync.aligned.m16n8k256.row.col.s32.b1.b1.s32.xor.popc    { %r59627, %r59628, %r59629, %r59630 },    { %r86038, %r86038, %r86038, %r86038 },    { %r86040, %r86040 },            { %r59627, %r59628, %r59629, %r59630 }; 
	// end inline asm
	// begin inline asm
	mma.sync.aligned.m16n8k256.row.col.s32.b1.b1.s32.xor.popc    { %r59641, %r59642, %r59643, %r59644 },    { %r86038, %r86038, %r86038, %r86038 },    { %r86040, %r86040 },            { %r59641, %r59642, %r59643, %r59644 }; 
	// end inline asm
	// begin inline asm
	mma.sync.aligned.m16n8k256.row.col.s32.b1.b1.s32.xor.popc    { %r59655, %r59656, %r59657, %r59658 },    { %r86038, %r86038, %r86038, %r86038 },    { %r86040, %r86040 },            { %r59655, %r59656, %r59657, %r59658 }; 
	// end inline asm
	// begin inline asm
	mma.sync.aligned.m16n8k256.row.col.s32.b1.b1.s32.xor.popc    { %r59627, %r59628, %r59629, %r59630 },    { %r86038, %r86038, %r86038, %r86038 },    { %r86040, %r86040 },            { %r59627, %r59628, %r59629, %r59630 }; 
	// end inline asm
	// begin inline asm
	mma.sync.aligned.m16n8k256.row.col.s32.b1.b1.s32.xor.popc    { %r59641, %r59642, %r59643, %r59644 },    { %r86038, %r86038, %r86038, %r86038 },    { %r86040, %r86040 },            { %r59641, %r59642, %r59643, %r59644 }; 
	// end inline asm
	// begin inline asm
	mma.sync.aligned.m16n8k256.row.col.s32.b1.b1.s32.xor.popc    { %r59655, %r59656, %r59657, %r59658 },    { %r86038, %r86038, %r86038, %r86038 },    { %r86040, %r86040 },            { %r59655, %r59656, %r59657, %r59658 }; 
	// end inline asm
	// begin inline asm
	mma.sync.aligned.m16n8k256.row.col.s32.b1.b1.s32.xor.popc    { %r59627, %r59628, %r59629, %r59630 },    { %r86038, %r86038, %r86038, %r86038 },    { %r86040, %r86040 },            { %r59627, %r59628, %r59629, %r59630 }; 
	// end inline asm
	// begin inline asm
	mma.sync.aligned.m16n8k256.row.col.s32.b1.b1.s32.xor.popc    { %r59641, %r59642, %r59643, %r59644 },    { %r86038, %r86038, %r86038, %r86038 },    { %r86040, %r86040 },            { %r59641, %r59642, %r59643, %r59644 }; 
	// end inline asm
	// begin inline asm
	mma.sync.aligned.m16n8k256.row.col.s32.b1.b1.s32.xor.popc    { %r59655, %r59656, %r59657, %r59658 },    { %r86038, %r86038, %r86038, %r86038 },    { %r86040, %r86040 },            { %r59655, %r59656, %r59657, %r59658 }; 
	// end inline asm
	// begin inline asm
	mma.sync.aligned.m16n8k256.row.col.s32.b1.b1.s32.xor.popc    { %r59627, %r59628, %r59629, %r59630 },    { %r86038, %r86038, %r86038, %r86038 },    { %r86040, %r86040 },            { %r59627, %r59628, %r59629, %r59630 }; 
	// end inline asm
	// begin inline asm
	mma.sync.aligned.m16n8k256.row.col.s32.b1.b1.s32.xor.popc    { %r59641, %r59642, %r59643, %r59644 },    { %r86038, %r86038, %r86038, %r86038 },    { %r86040, %r86040 },            { %r59641, %r59642, %r59643, %r59644 }; 
	// end inline asm
	// begin inline asm
	mma.sync.aligned.m16n8k256.row.col.s32.b1.b1.s32.xor.popc    { %r59655, %r59656, %r59657, %r59658 },    { %r86038, %r86038, %r86038, %r86038 },    { %r86040, %r86040 },            { %r59655, %r59656, %r59657, %r59658 }; 
	// end inline asm
	// begin inline asm
	mma.sync.aligned.m16n8k256.row.col.s32.b1.b1.s32.xor.popc    { %r59627, %r59628, %r59629, %r59630 },    { %r86038, %r86038, %r86038, %r86038 },    { %r86040, %r86040 },            { %r59627, %r59628, %r59629, %r59630 }; 
	// end inline asm
	// begin inline asm
	mma.sync.aligned.m16n8k256.row.col.s32.b1.b1.s32.xor.popc    { %r59641, %r59642, %r59643, %r59644 },    { %r86038, %r86038, %r86038, %r86038 },    { %r86040, %r86040 },            { %r59641, %r59642, %r59643, %r59644 }; 
	// end inline asm
	// begin inline asm
	mma.sync.aligned.m16n8k256.row.col.s32.b1.b1.s32.xor.popc    { %r59655, %r59656, %r59657, %r59658 },    { %r86038, %r86038, %r86038, %r86038 },    { %r86040, %r86040 },            { %r59655, %r59656, %r59657, %r59658 }; 
	// end inline asm
	// begin inline asm
	mma.sync.aligned.m16n8k256.row.col.s32.b1.b1.s32.xor.popc    { %r59627, %r59628, %r59629, %r59630 },    { %r86038, %r86038, %r86038, %r86038 },    { %r86040, %r86040 },            { %r59627, %r59628, %r59629, %r59630 }; 
	// end inline asm
	// begin inline asm
	mma.sync.aligned.m16n8k256.row.col.s32.b1.b1.s32.xor.popc    { %r59641, %r59642, %r59643, %r59644 },    { %r86038, %r86038, %r86038, %r86038 },    { %r86040, %r86040 },            { %r59641, %r59642, %r59643, %r59644 }; 
	// end inline asm
	// begin inline asm
	mma.sync.aligned.m16n8k256.row.col.s32.b1.b1.s32.xor.popc    { %r59655, %r59656, %r59657, %r59658 },    { %r86038, %r86038, %r86038, %r86038 },    { %r86040, %r86040 },            { %r59655, %r59656, %r59657, %r59658 }; 
	// end inline asm
	// begin inline asm
	mma.sync.aligned.m16n8k256.row.col.s32.b1.b1.s32.xor.popc    { %r59627, %r59628, %r59629, %r59630 },    { %r86038, %r86038, %r86038, %r86038 },    { %r86040, %r86040 },            { %r59627, %r59628, %r59629, %r59630 }; 
	// end inline asm
	// begin inline asm
	mma.sync.aligned.m16n8k256.row.col.s32.b1.b1.s32.xor.popc    { %r59641, %r59642, %r59643, %r59644 },    { %r86038, %r86038, %r86038, %r86038 },    { %r86040, %r86040 },            { %r59641, %r59642, %r59643, %r59644 }; 
	// end inline asm
	// begin inline asm
	mma.sync.aligned.m16n8k256.row.col.s32.b1.b1.s32.xor.popc    { %r59655, %r59656, %r59657, %r59658 },    { %r86038, %r86038, %r86038, %r86038 },    { %r86040, %r86040 },            { %r59655, %r59656, %r59657, %r59658 }; 
	// end inline asm
	// begin inline asm
	mma.sync.aligned.m16n8k256.row.col.s32.b1.b1.s32.xor.popc    { %r59627, %r59628, %r59629, %r59630 },    { %r86038, %r86038, %r86038, %r86038 },    { %r86040, %r86040 },            { %r59627, %r59628, %r59629, %r59630 }; 
	// end inline asm
	// begin inline asm
	mma.sync.aligned.m16n8k256.row.col.s32.b1.b1.s32.xor.popc    { %r59641, %r59642, %r59643, %r59644 },    { %r86038, %r86038, %r86038, %r86038 },    { %r86040, %r86040 },            { %r59641, %r59642, %r59643, %r59644 }; 
	// end inline asm
	// begin inline asm
	mma.sync.aligned.m16n8k256.row.col.s32.b1.b1.s32.xor.popc    { %r59655, %r59656, %r59657, %r59658 },    { %r86038, %r86038, %r86038, %r86038 },    { %r86040, %r86040 },            { %r59655, %r59656, %r59657, %r59658 }; 
	// end inline asm
	// begin inline asm
	mma.sync.aligned.m16n8k256.row.col.s32.b1.b1.s32.xor.popc    { %r59627, %r59628, %r59629, %r59630 },    { %r86038, %r86038, %r86038, %r86038 },    { %r86040, %r86040 },            { %r59627, %r59628, %r59629, %r59630 }; 
	// end inline asm
	// begin inline asm
	mma.sync.aligned.m16n8k256.row.col.s32.b1.b1.s32.xor.popc    { %r59641, %r59642, %r59643, %r59644 },    { %r86038, %r86038, %r86038, %r86038 },    { %r86040, %r86040 },            { %r59641, %r59642, %r59643, %r59644 }; 
	// end inline asm
	// begin inline asm
	mma.sync.aligned.m16n8k256.row.col.s32.b1.b1.s32.xor.popc    { %r59655, %r59656, %r59657, %r59658 },    { %r86038, %r86038, %r86038, %r86038 },    { %r86040, %r86040 },            { %r59655, %r59656, %r59657, %r59658 }; 
	// end inline asm
	// begin inline asm
	mma.sync.aligned.m16n8k256.row.col.s32.b1.b1.s32.xor.popc    { %r59627, %r59628, %r59629, %r59630 },    { %r86038, %r86038, %r86038, %r86038 },    { %r86040, %r86040 },            { %r59627, %r59628, %r59629, %r59630 }; 
	// end inline asm
	// begin inline asm
	mma.sync.aligned.m16n8k256.row.col.s32.b1.b1.s32.xor.popc    { %r59641, %r59642, %r59643, %r59644 },    { %r86038, %r86038, %r86038, %r86038 },    { %r86040, %r86040 },            { %r59641, %r59642, %r59643, %r59644 }; 
	// end inline asm
	// begin inline asm
	mma.sync.aligned.m16n8k256.row.col.s32.b1.b1.s32.xor.popc    { %r59655, %r59656, %r59657, %r59658 },    { %r86038, %r86038, %r86038, %r86038 },    { %r86040, %r86040 },            { %r59655, %r59656, %r59657, %r59658 }; 
	// end inline asm
	// begin inline asm
	mma.sync.aligned.m16n8k256.row.col.s32.b1.b1.s32.xor.popc    { %r59627, %r59628, %r59629, %r59630 },    { %r86038, %r86038, %r86038, %r86038 },    { %r86040, %r86040 },            { %r59627, %r59628, %r59629, %r59630 }; 
	// end inline asm
	// begin inline asm
	mma.sync.aligned.m16n8k256.row.col.s32.b1.b1.s32.xor.popc    { %r59641, %r59642, %r59643, %r59644 },    { %r86038, %r86038, %r86038, %r86038 },    { %r86040, %r86040 },            { %r59641, %r59642, %r59643, %r59644 }; 
	// end inline asm
	// begin inline asm
	mma.sync.aligned.m16n8k256.row.col.s32.b1.b1.s32.xor.popc    { %r59655, %r59656, %r59657, %r59658 },    { %r86038, %r86038, %r86038, %r86038 },    { %r86040, %r86040 },            { %r59655, %r59656, %r59657, %r59658 }; 
	// end inline asm
	// begin inline asm
	mma.sync.aligned.m16n8k256.row.col.s32.b1.b1.s32.xor.popc    { %r59627, %r59628, %r59629, %r59630 },    { %r86038, %r86038, %r86038, %r86038 },    { %r86040, %r86040 },            { %r59627, %r59628, %r59629, %r59630 }; 
	// end inline asm
	// begin inline asm
	mma.sync.aligned.m16n8k256.row.col.s32.b1.b1.s32.xor.popc    { %r59641, %r59642, %r59643, %r59644 },    { %r86038, %r86038, %r86038, %r86038 },    { %r86040, %r86040 },            { %r59641, %r59642, %r59643, %r59644 }; 
	// end inline asm
	// begin inline asm
	mma.sync.aligned.m16n8k256.row.col.s32.b1.b1.s32.xor.popc    { %r59655, %r59656, %r59657, %r59658 },    { %r86038, %r86038, %r86038, %r86038 },    { %r86040, %r86040 },            { %r59655, %r59656, %r59657, %r59658 }; 
	// end inline asm
	// begin inline asm
	mma.sync.aligned.m16n8k256.row.col.s32.b1.b1.s32.xor.popc    { %r59627, %r59628, %r59629, %r59630 },    { %r86038, %r86038, %r86038, %r86038 },    { %r86040, %r86040 },            { %r59627, %r59628, %r59629, %r59630 }; 
	// end inline asm
	// begin inline asm
	mma.sync.aligned.m16n8k256.row.col.s32.b1.b1.s32.xor.popc    { %r59641, %r59642, %r59643, %r59644 },    { %r86038, %r86038, %r86038, %r86038 },    { %r86040, %r86040 },            { %r59641, %r59642, %r59643, %r59644 }; 
	// end inline asm
	// begin inline asm
	mma.sync.aligned.m16n8k256.row.col.s32.b1.b1.s32.xor.popc    { %r59655, %r59656, %r59657, %r59658 },    { %r86038, %r86038, %r86038, %r86038 },    { %r86040, %r86040 },            { %r59655, %r59656, %r59657, %r59658 }; 
	// end inline asm
	// begin inline asm
	mma.sync.aligned.m16n8k256.row.col.s32.b1.b1.s32.xor.popc    { %r59627, %r59628, %r59629, %r59630 },    { %r86038, %r86038, %r86038, %r86038 },    { %r86040, %r86040 },            { %r59627, %r59628, %r59629, %r59630 }; 
	// end inline asm
	// begin inline asm
	mma.sync.aligned.m16n8k256.row.col.s32.b1.b1.s32.xor.popc    { %r59641, %r59642, %r59643, %r59644 },    { %r86038, %r86038, %r86038, %r86038 },    { %r86040, %r86040 },            { %r59641, %r59642, %r59643, %r59644 }; 
	// end inline asm
	// begin inline asm
	mma.sync.aligned.m16n8k256.row.col.s32.b1.b1.s32.xor.popc    { %r59655, %r59656, %r59657, %r59658 },    { %r86038, %r86038, %r86038, %r86038 },    { %r86040, %r86040 },            { %r59655, %r59656, %r59657, %r59658 }; 
	// end inline asm
	// begin inline asm
	mma.sync.aligned.m16n8k256.row.col.s32.b1.b1.s32.xor.popc    { %r59627, %r59628, %r59629, %r59630 },    { %r86038, %r86038, %r86038, %r86038 },    { %r86040, %r86040 },            { %r59627, %r59628, %r59629, %r59630 }; 
	// end inline asm
	// begin inline asm
	mma.sync.aligned.m16n8k256.row.col.s32.b1.b1.s32.xor.popc    { %r59641, %r59642, %r59643, %r59644 },    { %r86038, %r86038, %r86038, %r86038 },    { %r86040, %r86040 },            { %r59641, %r59642, %r59643, %r59644 }; 
	// end inline asm
	// begin inline asm
	mma.sync.aligned.m16n8k256.row.col.s32.b1.b1.s32.xor.popc    { %r59655, %r59656, %r59657, %r59658 },    { %r86038, %r86038, %r86038, %r86038 },    { %r86040, %r86040 },            { %r59655, %r59656, %r59657, %r59658 }; 
	// end inline asm
	// begin inline asm
	mma.sync.aligned.m16n8k256.row.col.s32.b1.b1.s32.xor.popc    { %r59627, %r59628, %r59629, %r59630 },    { %r86038, %r86038, %r86038, %r86038 },    { %r86040, %r86040 },            { %r59627, %r59628, %r59629, %r59630 }; 
	// end inline asm
	// begin inline asm
	mma.sync.aligned.m16n8k256.row.col.s32.b1.b1.s32.xor.popc    { %r59641, %r59642, %r59643, %r59644 },    { %r86038, %r86038, %r86038, %r86038 },    { %r86040, %r86040 },            { %r59641, %r59642, %r59643, %r59644 }; 
	// end inline asm
	// begin inline asm
	mma.sync.aligned.m16n8k256.row.col.s32.b1.b1.s32.xor.popc    { %r59655, %r59656, %r59657, %r59658 },    { %r86038, %r86038, %r86038, %r86038 },    { %r86040, %r86040 },            { %r59655, %r59656, %r59657, %r59658 }; 
	// end inline asm
	// begin inline asm
	mma.sync.aligned.m16n8k256.row.col.s32.b1.b1.s32.xor.popc    { %r59627, %r59628, %r59629, %r59630 },    { %r86038, %r86038, %r86038, %r86038 },    { %r86040, %r86040 },            { %r59627, %r59628, %r59629, %r59630 }; 
	// end inline asm
	// begin inline asm
	mma.sync.aligned.m16n8k256.row.col.s32.b1.b1.s32.xor.popc    { %r59641, %r59642, %r59643, %r59644 },    { %r86038, %r86038, %r86038, %r86038 },    { %r86040, %r86040 },            { %r59641, %r59642, %r59643, %r59644 }; 
	// end inline asm
	// begin inline asm
	mma.sync.aligned.m16n8k256.row.col.s32.b1.b1.s32.xor.popc    { %r59655, %r59656, %r59657, %r59658 },    { %r86038, %r86038, %r86038, %r86038 },    { %r86040, %r86040 },            { %r59655, %r59656, %r59657, %r59658 }; 
	// end inline asm
	// begin inline asm
	mma.sync.aligned.m16n8k256.row.col.s32.b1.b1.s32.xor.popc    { %r59627, %r59628, %r59629, %r59630 },    { %r86038, %r86038, %r86038, %r86038 },    { %r86040, %r86040 },            { %r59627, %r59628, %r59629, %r59630 }; 
	// end inline asm
	// begin inline asm
	mma.sync.aligned.m16n8k256.row.col.s32.b1.b1.s32.xor.popc    { %r59641, %r59642, %r59643, %r59644 },    { %r86038, %r86038, %r86038, %r86038 },    { %r86040, %r86040 },            { %r59641, %r59642, %r59643, %r59644 }; 
	// end inline asm
	// begin inline asm
	mma.sync.aligned.m16n8k256.row.col.s32.b1.b1.s32.xor.popc    { %r59655, %r59656, %r59657, %r59658 },    { %r86038, %r86038, %r86038, %r86038 },    { %r86040, %r86040 },            { %r59655, %r59656, %r59657, %r59658 }; 
	// end inline asm
	// begin inline asm
	mma.sync.aligned.m16n8k256.row.col.s32.b1.b1.s32.xor.popc    { %r59627, %r59628, %r59629, %r59630 },    { %r86038, %r86038, %r86038, %r86038 },    { %r86040, %r86040 },            { %r59627, %r59628, %r59629, %r59630 }; 
	// end inline asm
	// begin inline asm
	mma.sync.aligned.m16n8k256.row.col.s32.b1.b1.s32.xor.popc    { %r59641, %r59642, %r59643, %r59644 },    { %r86038, %r86038, %r86038, %r86038 },    { %r86040, %r86040 },            { %r59641, %r59642, %r59643, %r59644 }; 
	// end inline asm
	// begin inline asm
	mma.sync.aligned.m16n8k256.row.col.s32.b1.b1.s32.xor.popc    { %r59655, %r59656, %r59657, %r59658 },    { %r86038, %r86038, %r86038, %r86038 },    { %r86040, %r86040 },            { %r59655, %r59656, %r59657, %r59658 }; 
	// end inline asm
	// begin inline asm
	mma.sync.aligned.m16n8k256.row.col.s32.b1.b1.s32.xor.popc    { %r59627, %r59628, %r59629, %r59630 },    { %r86038, %r86038, %r86038, %r86038 },    { %r86040, %r86040 },            { %r59627, %r59628, %r59629, %r59630 }; 
	// end inline asm
	// begin inline asm
	mma.sync.aligned.m16n8k256.row.col.s32.b1.b1.s32.xor.popc    { %r59641, %r59642, %r59643, %r59644 },    { %r86038, %r86038, %r86038, %r86038 },    { %r86040, %r86040 },            { %r59641, %r59642, %r59643, %r59644 }; 
	// end inline asm
	// begin inline asm
	mma.sync.aligned.m16n8k256.row.col.s32.b1.b1.s32.xor.popc    { %r59655, %r59656, %r59657, %r59658 },    { %r86038, %r86038, %r86038, %r86038 },    { %r86040, %r86040 },            { %r59655, %r59656, %r59657, %r59658 }; 
	// end inline asm
	// begin inline asm
	mma.sync.aligned.m16n8k256.row.col.s32.b1.b1.s32.xor.popc    { %r59627, %r59628, %r59629, %r59630 },    { %r86038, %r86038, %r86038, %r86038 },    { %r86040, %r86040 },            { %r59627, %r59628, %r59629, %r59630 }; 
	// end inline asm
	// begin inline asm
	mma.sync.aligned.m16n8k256.row.col.s32.b1.b1.s32.xor.popc    { %r59641, %r59642, %r59643, %r59644 },    { %r86038, %r86038, %r86038, %r86038 },    { %r86040, %r86040 },            { %r59641, %r59642, %r59643, %r59644 }; 
	// end inline asm
	// begin inline asm
	mma.sync.aligned.m16n8k256.row.col.s32.b1.b1.s32.xor.popc    { %r59655, %r59656, %r59657, %r59658 },    { %r86038, %r86038, %r86038, %r86038 },    { %r86040, %r86040 },            { %r59655, %r59656, %r59657, %r59658 }; 
	// end inline asm
	// begin inline asm
	mma.sync.aligned.m16n8k256.row.col.s32.b1.b1.s32.xor.popc    { %r59627, %r59628, %r59629, %r59630 },    { %r86038, %r86038, %r86038, %r86038 },    { %r86040, %r86040 },            { %r59627, %r59628, %r59629, %r59630 }; 
	// end inline asm
	// begin inline asm
	mma.sync.aligned.m16n8k256.row.col.s32.b1.b1.s32.xor.popc    { %r59641, %r59642, %r59643, %r59644 },    { %r86038, %r86038, %r86038, %r86038 },    { %r86040, %r86040 },            { %r59641, %r59642, %r59643, %r59644 }; 
	// end inline asm
	// begin inline asm
	mma.sync.aligned.m16n8k256.row.col.s32.b1.b1.s32.xor.popc    { %r59655, %r59656, %r59657, %r59658 },    { %r86038, %r86038, %r86038, %r86038 },    { %r86040, %r86040 },            { %r59655, %r59656, %r59657, %r59658 }; 
	// end inline asm
	// begin inline asm
	mma.sync.aligned.m16n8k256.row.col.s32.b1.b1.s32.xor.popc    { %r59627, %r59628, %r59629, %r59630 },    { %r86038, %r86038, %r86038, %r86038 },    { %r86040, %r86040 },            { %r59627, %r59628, %r59629, %r59630 }; 
	// end inline asm
	// begin inline asm
	mma.sync.aligned.m16n8k256.row.col.s32.b1.b1.s32.xor.popc    { %r59641, %r59642, %r59643, %r59644 },    { %r86038, %r86038, %r86038, %r86038 },    { %r86040, %r86040 },            { %r59641, %r59642, %r59643, %r59644 }; 
	// end inline asm
	// begin inline asm
	mma.sync.aligned.m16n8k256.row.col.s32.b1.b1.s32.xor.popc    { %r59655, %r59656, %r59657, %r59658 },    { %r86038, %r86038, %r86038, %r86038 },    { %r86040, %r86040 },            { %r59655, %r59656, %r59657, %r59658 }; 
	// end inline asm
	// begin inline asm
	mma.sync.aligned.m16n8k256.row.col.s32.b1.b1.s32.xor.popc    { %r59627, %r59628, %r59629, %r59630 },    { %r86038, %r86038, %r86038, %r86038 },    { %r86040, %r86040 },            { %r59627, %r59628, %r59629, %r59630 }; 
	// end inline asm
	// begin inline asm
	mma.sync.aligned.m16n8k256.row.col.s32.b1.b1.s32.xor.popc    { %r59641, %r59642, %r59643, %r59644 },    { %r86038, %r86038, %r86038, %r86038 },    { %r86040, %r86040 },            { %r59641, %r59642, %r59643, %r59644 }; 
	// end inline asm
	// begin inline asm
	mma.sync.aligned.m16n8k256.row.col.s32.b1.b1.s32.xor.popc    { %r59655, %r59656, %r59657, %r59658 },    { %r86038, %r86038, %r86038, %r86038 },    { %r86040, %r86040 },            { %r59655, %r59656, %r59657, %r59658 }; 
	// end inline asm
	// begin inline asm
	mma.sync.aligned.m16n8k256.row.col.s32.b1.b1.s32.xor.popc    { %r59627, %r59628, %r59629, %r59630 },    { %r86038, %r86038, %r86038, %r86038 },    { %r86040, %r86040 },            { %r59627, %r59628, %r59629, %r59630 }; 
	// end inline asm
	// begin inline asm
	mma.sync.aligned.m16n8k256.row.col.s32.b1.b1.s32.xor.popc    { %r59641, %r59642, %r59643, %r59644 },    { %r86038, %r86038, %r86038, %r86038 },    { %r86040, %r86040 },            { %r59641, %r59642, %r59643, %r59644 }; 
	// end inline asm
	// begin inline asm
	mma.sync.aligned.m16n8k256.row.col.s32.b1.b1.s32.xor.popc    { %r59655, %r59656, %r59657, %r59658 },    { %r86038, %r86038, %r86038, %r86038 },    { %r86040, %r86040 },            { %r59655, %r59656, %r59657, %r59658 }; 
	// end inline asm
	// begin inline asm
	mma.sync.aligned.m16n8k256.row.col.s32.b1.b1.s32.xor.popc    { %r59627, %r59628, %r59629, %r59630 },    { %r86038, %r86038, %r86038, %r86038 },    { %r86040, %r86040 },            { %r59627, %r59628, %r59629, %r59630 }; 
	// end inline asm
	// begin inline asm
	mma.sync.aligned.m16n8k256.row.col.s32.b1.b1.s32.xor.popc    { %r59641, %r59642, %r59643, %r59644 },    { %r86038, %r86038, %r86038, %r86038 },    { %r86040, %r86040 },            { %r59641, %r59642, %r59643, %r59644 }; 
	// end inline asm
	// begin inline asm
	mma.sync.aligned.m16n8k256.row.col.s32.b1.b1.s32.xor.popc    { %r59655, %r59656, %r59657, %r59658 },    { %r86038, %r86038, %r86038, %r86038 },    { %r86040, %r86040 },            { %r59655, %r59656, %r59657, %r59658 }; 
	// end inline asm
	// begin inline asm
	mma.sync.aligned.m16n8k256.row.col.s32.b1.b1.s32.xor.popc    { %r59627, %r59628, %r59629, %r59630 },    { %r86038, %r86038, %r86038, %r86038 },    { %r86040, %r86040 },            { %r59627, %r59628, %r59629, %r59630 }; 
	// end inline asm
	// begin inline asm
	mma.sync.aligned.m16n8k256.row.col.s32.b1.b1.s32.xor.popc    { %r59641, %r59642, %r59643, %r59644 },    { %r86038, %r86038, %r86038, %r86038 },    { %r86040, %r86040 },            { %r59641, %r59642, %r59643, %r59644 }; 
	// end inline asm
	// begin inline asm
	mma.sync.aligned.m16n8k256.row.col.s32.b1.b1.s32.xor.popc    { %r59655, %r59656, %r59657, %r59658 },    { %r86038, %r86038, %r86038, %r86038 },    { %r86040, %r86040 },            { %r59655, %r59656, %r59657, %r59658 }; 
	// end inline asm
	// begin inline asm
	mma.sync.aligned.m16n8k256.row.col.s32.b1.b1.s32.xor.popc    { %r59627, %r59628, %r59629, %r59630 },    { %r86038, %r86038, %r86038, %r86038 },    { %r86040, %r86040 },            { %r59627, %r59628, %r59629, %r59630 }; 
	// end inline asm
	// begin inline asm
	mma.sync.aligned.m16n8k256.row.col.s32.b1.b1.s32.xor.popc    { %r59641, %r59642, %r59643, %r59644 },    { %r86038, %r86038, %r86038, %r86038 },    { %r86040, %r86040 },            { %r59641, %r59642, %r59643, %r59644 }; 
	// end inline asm
	// begin inline asm
	mma.sync.aligned.m16n8k256.row.col.s32.b1.b1.s32.xor.popc    { %r59655, %r59656, %r59657, %r59658 },    { %r86038, %r86038, %r86038, %r86038 },    { %r86040, %r86040 },            { %r59655, %r59656, %r59657, %r59658 }; 
	// end inline asm
	// begin inline asm
	mma.sync.aligned.m16n8k256.row.col.s32.b1.b1.s32.xor.popc    { %r59627, %r59628, %r59629, %r59630 },    { %r86038, %r86038, %r86038, %r86038 },    { %r86040, %r86040 },            { %r59627, %r59628, %r59629, %r59630 }; 
	// end inline asm
	// begin inline asm
	mma.sync.aligned.m16n8k256.row.col.s32.b1.b1.s32.xor.popc    { %r59641, %r59642, %r59643, %r59644 },    { %r86038, %r86038, %r86038, %r86038 },    { %r86040, %r86040 },            { %r59641, %r59642, %r59643, %r59644 }; 
	// end inline asm
	// begin inline asm
	mma.sync.aligned.m16n8k256.row.col.s32.b1.b1.s32.xor.popc    { %r59655, %r59656, %r59657, %r59658 },    { %r86038, %r86038, %r86038, %r86038 },    { %r86040, %r86040 },            { %r59655, %r59656, %r59657, %r59658 }; 
	// end inline asm
	// begin inline asm
	mma.sync.aligned.m16n8k256.row.col.s32.b1.b1.s32.xor.popc    { %r59627, %r59628, %r59629, %r59630 },    { %r86038, %r86038, %r86038, %r86038 },    { %r86040, %r86040 },            { %r59627, %r59628, %r59629, %r59630 }; 
	// end inline asm
	// begin inline asm
	mma.sync.aligned.m16n8k256.row.col.s32.b1.b1.s32.xor.popc    { %r59641, %r59642, %r59643, %r59644 },    { %r86038, %r86038, %r86038, %r86038 },    { %r86040, %r86040 },            { %r59641, %r59642, %r59643, %r59644 }; 
	// end inline asm
	// begin inline asm
	mma.sync.aligned.m16n8k256.row.col.s32.b1.b1.s32.xor.popc    { %r59655, %r59656, %r59657, %r59658 },    { %r86038, %r86038, %r86038, %r86038 },    { %r86040, %r86040 },            { %r59655, %r59656, %r59657, %r59658 }; 
	// end inline asm
	// begin inline asm
	mma.sync.aligned.m16n8k256.row.col.s32.b1.b1.s32.xor.popc    { %r59627, %r59628, %r59629, %r59630 },    { %r86038, %r86038, %r86038, %r86038 },    { %r86040, %r86040 },            { %r59627, %r59628, %r59629, %r59630 }; 
	// end inline asm
	// begin inline asm
	mma.sync.aligned.m16n8k256.row.col.s32.b1.b1.s32.xor.popc    { %r59641, %r59642, %r59643, %r59644 },    { %r86038, %r86038, %r86038, %r86038 },    { %r86040, %r86040 },            { %r59641, %r59642, %r59643, %r59644 }; 
	// end inline asm
	// begin inline asm
	mma.sync.aligned.m16n8k256.row.col.s32.b1.b1.s32.xor.popc    { %r59655, %r59656, %r59657, %r59658 },    { %r86038, %r86038, %r86038, %r86038 },    { %r86040, %r86040 },            { %r59655, %r59656, %r59657, %r59658 }; 
	// end inline asm
	// begin inline asm
	mma.sync.aligned.m16n8k256.row.col.s32.b1.b1.s32.xor.popc    { %r59627, %r59628, %r59629, %r59630 },    { %r86038, %r86038, %r86038, %r86038 },    { %r86040, %r86040 },            { %r59627, %r59628, %r59629, %r59630 }; 
	// end inline asm
	// begin inline asm
	mma.sync.aligned.m16n8k256.row.col.s32.b1.b1.s32.xor.popc    { %r59641, %r59642, %r59643, %r59644 },    { %r86038, %r86038, %r86038, %r86038 },    { %r86040, %r86040 },            { %r59641, %r59642, %r59643, %r59644 }; 
	// end inline asm
	// begin inline asm
	mma.sync.aligned.m16n8k256.row.col.s32.b1.b1.s32.xor.popc    { %r59655, %r59656, %r59657, %r59658 },    { %r86038, %r86038, %r86038, %r86038 },    { %r86040, %r86040 },            { %r59655, %r59656, %r59657, %r59658 }; 
	// end inline asm
	// begin inline asm
	mma.sync.aligned.m16n8k256.row.col.s32.b1.b1.s32.xor.popc    { %r59627, %r59628, %r59629, %r59630 },    { %r86038, %r86038, %r86038, %r86038 },    { %r86040, %r86040 },            { %r59627, %r59628, %r59629, %r59630 }; 
	// end inline asm
	// begin inline asm
	mma.sync.aligned.m16n8k256.row.col.s32.b1.b1.s32.xor.popc    { %r59641, %r59642, %r59643, %r59644 },    { %r86038, %r86038, %r86038, %r86038 },    { %r86040, %r86040 },            { %r59641, %r59642, %r59643, %r59644 }; 
	// end inline asm
	// begin inline asm
	mma.sync.aligned.m16n8k256.row.col.s32.b1.b1.s32.xor.popc    { %r59655, %r59656, %r59657, %r59658 },    { %r86038, %r86038, %r86038, %r86038 },    { %r86040, %r86040 },            { %r59655, %r59656, %r59657, %r59658 }; 
	// end inline asm
	// begin inline asm
	mma.sync.aligned.m16n8k256.row.col.s32.b1.b1.s32.xor.popc    { %r59627, %r59628, %r59629, %r59630 },    { %r86038, %r86038, %r86038, %r86038 },    { %r86040, %r86040 },            { %r59627, %r59628, %r59629, %r59630 }; 
	// end inline asm
	// begin inline asm
	mma.sync.aligned.m16n8k256.row.col.s32.b1.b1.s32.xor.popc    { %r59641, %r59642, %r59643, %r59644 },    { %r86038, %r86038, %r86038, %r86038 },    { %r86040, %r86040 },            { %r59641, %r59642, %r59643, %r59644 }; 
	// end inline asm
	// begin inline asm
	mma.sync.aligned.m16n8k256.row.col.s32.b1.b1.s32.xor.popc    { %r59655, %r59656, %r59657, %r59658 },    { %r86038, %r86038, %r86038, %r86038 },    { %r86040, %r86040 },            { %r59655, %r59656, %r59657, %r59658 }; 
	// end inline asm
	// begin inline asm
	mma.sync.aligned.m16n8k256.row.col.s32.b1.b1.s32.xor.popc    { %r59627, %r59628, %r59629, %r59630 },    { %r86038, %r86038, %r86038, %r86038 },    { %r86040, %r86040 },            { %r59627, %r59628, %r59629, %r59630 }; 
	// end inline asm
	// begin inline asm
	mma.sync.aligned.m16n8k256.row.col.s32.b1.b1.s32.xor.popc    { %r59641, %r59642, %r59643, %r59644 },    { %r86038, %r86038, %r86038, %r86038 },    { %r86040, %r86040 },            { %r59641, %r59642, %r59643, %r59644 }; 
	// end inline asm
	// begin inline asm
	mma.sync.aligned.m16n8k256.row.col.s32.b1.b1.s32.xor.popc    { %r59655, %r59656, %r59657, %r59658 },    { %r86038, %r86038, %r86038, %r86038 },    { %r86040, %r86040 },            { %r59655, %r59656, %r59657, %r59658 }; 
	// end inline asm
	// begin inline asm
	mma.sync.aligned.m16n8k256.row.col.s32.b1.b1.s32.xor.popc    { %r59627, %r59628, %r59629, %r59630 },    { %r86038, %r86038, %r86038, %r86038 },    { %r86040, %r86040 },            { %r59627, %r59628, %r59629, %r59630 }; 
	// end inline asm
	// begin inline asm
	mma.sync.aligned.m16n8k256.row.col.s32.b1.b1.s32.xor.popc    { %r59641, %r59642, %r59643, %r59644 },    { %r86038, %r86038, %r86038, %r86038 },    { %r86040, %r86040 },            { %r59641, %r59642, %r59643, %r59644 }; 
	// end inline asm
	// begin inline asm
	mma.sync.aligned.m16n8k256.row.col.s32.b1.b1.s32.xor.popc    { %r59655, %r59656, %r59657, %r59658 },    { %r86038, %r86038, %r86038, %r86038 },    { %r86040, %r86040 },            { %r59655, %r59656, %r59657, %r59658 }; 
	// end inline asm
	// begin inline asm
	mma.sync.aligned.m16n8k256.row.col.s32.b1.b1.s32.xor.popc    { %r59627, %r59628, %r59629, %r59630 },    { %r86038, %r86038, %r86038, %r86038 },    { %r86040, %r86040 },            { %r59627, %r59628, %r59629, %r59630 }; 
	// end inline asm
	// begin inline asm
	mma.sync.aligned.m16n8k256.row.col.s32.b1.b1.s32.xor.popc    { %r59641, %r59642, %r59643, %r59644 },    { %r86038, %r86038, %r86038, %r86038 },    { %r86040, %r86040 },            { %r59641, %r59642, %r59643, %r59644 }; 
	// end inline asm
	// begin inline asm
	mma.sync.aligned.m16n8k256.row.col.s32.b1.b1.s32.xor.popc    { %r59655, %r59656, %r59657, %r59658 },    { %r86038, %r86038, %r86038, %r86038 },    { %r86040, %r86040 },            { %r59655, %r59656, %r59657, %r59658 }; 
	// end inline asm
	// begin inline asm
	mma.sync.aligned.m16n8k256.row.col.s32.b1.b1.s32.xor.popc    { %r59627, %r59628, %r59629, %r59630 },    { %r86038, %r86038, %r86038, %r86038 },    { %r86040, %r86040 },            { %r59627, %r59628, %r59629, %r59630 }; 
	// end inline asm
	// begin inline asm
	mma.sync.aligned.m16n8k256.row.col.s32.b1.b1.s32.xor.popc    { %r59641, %r59642, %r59643, %r59644 },    { %r86038, %r86038, %r86038, %r86038 },    { %r86040, %r86040 },            { %r59641, %r59642, %r59643, %r59644 }; 
	// end inline asm
	// begin inline asm
	mma.sync.aligned.m16n8k256.row.col.s32.b1.b1.s32.xor.popc    { %r59655, %r59656, %r59657, %r59658 },    { %r86038, %r86038, %r86038, %r86038 },    { %r86040, %r86040 },            { %r59655, %r59656, %r59657, %r59658 }; 
	// end inline asm
	// begin inline asm
	mma.sync.aligned.m16n8k256.row.col.s32.b1.b1.s32.xor.popc    { %r59627, %r59628, %r59629, %r59630 },    { %r86038, %r86038, %r86038, %r86038 },    { %r86040, %r86040 },            { %r59627, %r59628, %r59629, %r59630 }; 
	// end inline asm
	// begin inline asm
	mma.sync.aligned.m16n8k256.row.col.s32.b1.b1.s32.xor.popc    { %r59641, %r59642, %r59643, %r59644 },    { %r86038, %r86038, %r86038, %r86038 },    { %r86040, %r86040 },            { %r59641, %r59642, %r59643, %r59644 }; 
	// end inline asm
	// begin inline asm
	mma.sync.aligned.m16n8k256.row.col.s32.b1.b1.s32.xor.popc    { %r59655, %r59656, %r59657, %r59658 },    { %r86038, %r86038, %r86038, %r86038 },    { %r86040, %r86040 },            { %r59655, %r59656, %r59657, %r59658 }; 
	// end inline asm
	// begin inline asm
	mma.sync.aligned.m16n8k256.row.col.s32.b1.b1.s32.xor.popc    { %r59627, %r59628, %r59629, %r59630 },    { %r86038, %r86038, %r86038, %r86038 },    { %r86040, %r86040 },            { %r59627, %r59628, %r59629, %r59630 }; 
	// end inline asm
	// begin inline asm
	mma.sync.aligned.m16n8k256.row.col.s32.b1.b1.s32.xor.popc    { %r59641, %r59642, %r59643, %r59644 },    { %r86038, %r86038, %r86038, %r86038 },    { %r86040, %r86040 },            { %r59641, %r59642, %r59643, %r59644 }; 
	// end inline asm
	// begin inline asm
	mma.sync.aligned.m16n8k256.row.col.s32.b1.b1.s32.xor.popc    { %r59655, %r59656, %r59657, %r59658 },    { %r86038, %r86038, %r86038, %r86038 },    { %r86040, %r86040 },            { %r59655, %r59656, %r59657, %r59658 }; 
	// end inline asm
	// begin inline asm
	mma.sync.aligned.m16n8k256.row.col.s32.b1.b1.s32.xor.popc    { %r59627, %r59628, %r59629, %r59630 },    { %r86038, %r86038, %r86038, %r86038 },    { %r86040, %r86040 },            { %r59627, %r59628, %r59629, %r59630 }; 
	// end inline asm
	// begin inline asm
	mma.sync.aligned.m16n8k256.row.col.s32.b1.b1.s32.xor.popc    { %r59641, %r59642, %r59643, %r59644 },    { %r86038, %r86038, %r86038, %r86038 },    { %r86040, %r86040 },            { %r59641, %r59642, %r59643, %r59644 }; 
	// end inline asm
	// begin inline asm
	mma.sync.aligned.m16n8k256.row.col.s32.b1.b1.s32.xor.popc    { %r59655, %r59656, %r59657, %r59658 },    { %r86038, %r86038, %r86038, %r86038 },    { %r86040, %r86040 },            { %r59655, %r59656, %r59657, %r59658 }; 
	// end inline asm
	// begin inline asm
	mma.sync.aligned.m16n8k256.row.col.s32.b1.b1.s32.xor.popc    { %r59627, %r59628, %r59629, %r59630 },    { %r86038, %r86038, %r86038, %r86038 },    { %r86040, %r86040 },            { %r59627, %r59628, %r59629, %r59630 }; 
	// end inline asm
	// begin inline asm
	mma.sync.aligned.m16n8k256.row.col.s32.b1.b1.s32.xor.popc    { %r59641, %r59642, %r59643, %r59644 },    { %r86038, %r86038, %r86038, %r86038 },    { %r86040, %r86040 },            { %r59641, %r59642, %r59643, %r59644 }; 
	// end inline asm
	// begin inline asm
	mma.sync.aligned.m16n8k256.row.col.s32.b1.b1.s32.xor.popc    { %r59655, %r59656, %r59657, %r59658 },    { %r86038, %r86038, %r86038, %r86038 },    { %r86040, %r86040 },            { %r59655, %r59656, %r59657, %r59658 }; 
	// end inline asm
	// begin inline asm
	mma.sync.aligned.m16n8k256.row.col.s32.b1.b1.s32.xor.popc    { %r59627, %r59628, %r59629, %r59630 },    { %r86038, %r86038, %r86038, %r86038 },    { %r86040, %r86040 },            { %r59627, %r59628, %r59629, %r59630 }; 
	// end inline asm
	// begin inline asm
	mma.sync.aligned.m16n8k256.row.col.s32.b1.b1.s32.xor.popc    { %r59641, %r59642, %r59643, %r59644 },    { %r86038, %r86038, %r86038, %r86038 },    { %r86040, %r86040 },            { %r59641, %r59642, %r59643, %r59644 }; 
	// end inline asm
	// begin inline asm
	mma.sync.aligned.m16n8k256.row.col.s32.b1.b1.s32.xor.popc    { %r59655, %r59656, %r59657, %r59658 },    { %r86038, %r86038, %r86038, %r86038 },    { %r86040, %r86040 },            { %r59655, %r59656, %r59657, %r59658 }; 
	// end inline asm
	// begin inline asm
	mma.sync.aligned.m16n8k256.row.col.s32.b1.b1.s32.xor.popc    { %r59627, %r59628, %r59629, %r59630 },    { %r86038, %r86038, %r86038, %r86038 },    { %r86040, %r86040 },            { %r59627, %r59628, %r59629, %r59630 }; 
	// end inline asm
	// begin inline asm
	mma.sync.aligned.m16n8k256.row.col.s32.b1.b1.s32.xor.popc    { %r59641, %r59642, %r59643, %r59644 },    { %r86038, %r86038, %r86038, %r86038 },    { %r86040, %r86040 },            { %r59641, %r59642, %r59643, %r59644 }; 
	// end inline asm
	// begin inline asm
	mma.sync.aligned.m16n8k256.row.col.s32.b1.b1.s32.xor.popc    { %r59655, %r59656, %r59657, %r59658 },    { %r86038, %r86038, %r86038, %r86038 },    { %r86040, %r86040 },            { %r59655, %r59656, %r59657, %r59658 }; 
	// end inline asm
	// begin inline asm
	mma.sync.aligned.m16n8k256.row.col.s32.b1.b1.s32.xor.popc    { %r59627, %r59628, %r59629, %r59630 },    { %r86038, %r86038, %r86038, %r86038 },    { %r86040, %r86040 },            { %r59627, %r59628, %r59629, %r59630 }; 
	// end inline asm
	// begin inline asm
	mma.sync.aligned.m16n8k256.row.col.s32.b1.b1.s32.xor.popc    { %r59641, %r59642, %r59643, %r59644 },    { %r86038, %r86038, %r86038, %r86038 },    { %r86040, %r86040 },            { %r59641, %r59642, %r59643, %r59644 }; 
	// end inline asm
	// begin inline asm
	mma.sync.aligned.m16n8k256.row.col.s32.b1.b1.s32.xor.popc    { %r59655, %r59656, %r59657, %r59658 },    { %r86038, %r86038, %r86038, %r86038 },    { %r86040, %r86040 },            { %r59655, %r59656, %r59657, %r59658 }; 
	// end inline asm
	// begin inline asm
	mma.sync.aligned.m16n8k256.row.col.s32.b1.b1.s32.xor.popc    { %r59627, %r59628, %r59629, %r59630 },    { %r86038, %r86038, %r86038, %r86038 },    { %r86040, %r86040 },            { %r59627, %r59628, %r59629, %r59630 }; 
	// end inline asm
	// begin inline asm
	mma.sync.aligned.m16n8k256.row.col.s32.b1.b1.s32.xor.popc    { %r59641, %r59642, %r59643, %r59644 },    { %r86038, %r86038, %r86038, %r86038 },    { %r86040, %r86040 },            { %r59641, %r59642, %r59643, %r59644 }; 
	// end inline asm
	// begin inline asm
	mma.sync.aligned.m16n8k256.row.col.s32.b1.b1.s32.xor.popc    { %r59655, %r59656, %r59657, %r59658 },    { %r86038, %r86038, %r86038, %r86038 },    { %r86040, %r86040 },            { %r59655, %r59656, %r59657, %r59658 }; 
	// end inline asm
	// begin inline asm
	mma.sync.aligned.m16n8k256.row.col.s32.b1.b1.s32.xor.popc    { %r59627, %r59628, %r59629, %r59630 },    { %r86038, %r86038, %r86038, %r86038 },    { %r86040, %r86040 },            { %r59627, %r59628, %r59629, %r59630 }; 
	// end inline asm
	// begin inline asm
	mma.sync.aligned.m16n8k256.row.col.s32.b1.b1.s32.xor.popc    { %r59641, %r59642, %r59643, %r59644 },    { %r86038, %r86038, %r86038, %r86038 },    { %r86040, %r86040 },            { %r59641, %r59642, %r59643, %r59644 }; 
	// end inline asm
	// begin inline asm
	mma.sync.aligned.m16n8k256.row.col.s32.b1.b1.s32.xor.popc    { %r59655, %r59656, %r59657, %r59658 },    { %r86038, %r86038, %r86038, %r86038 },    { %r86040, %r86040 },            { %r59655, %r59656, %r59657, %r59658 }; 
	// end inline asm
	// begin inline asm
	mma.sync.aligned.m16n8k256.row.col.s32.b1.b1.s32.xor.popc    { %r59627, %r59628, %r59629, %r59630 },    { %r86038, %r86038, %r86038, %r86038 },    { %r86040, %r86040 },            { %r59627, %r59628, %r59629, %r59630 }; 
	// end inline asm
	// begin inline asm
	mma.sync.aligned.m16n8k256.row.col.s32.b1.b1.s32.xor.popc    { %r59641, %r59642, %r59643, %r59644 },    { %r86038, %r86038, %r86038, %r86038 },    { %r86040, %r86040 },            { %r59641, %r59642, %r59643, %r59644 }; 
	// end inline asm
	// begin inline asm
	mma.sync.aligned.m16n8k256.row.col.s32.b1.b1.s32.xor.popc    { %r59655, %r59656, %r59657, %r59658 },    { %r86038, %r86038, %r86038, %r86038 },    { %r86040, %r86040 },            { %r59655, %r59656, %r59657, %r59658 }; 
	// end inline asm
	// begin inline asm
	mma.sync.aligned.m16n8k256.row.col.s32.b1.b1.s32.xor.popc    { %r59627, %r59628, %r59629, %r59630 },    { %r86038, %r86038, %r86038, %r86038 },    { %r86040, %r86040 },            { %r59627, %r59628, %r59629, %r59630 }; 
	// end inline asm
	// begin inline asm
	mma.sync.aligned.m16n8k256.row.col.s32.b1.b1.s32.xor.popc    { %r59641, %r59642, %r59643, %r59644 },    { %r86038, %r86038, %r86038, %r86038 },    { %r86040, %r86040 },            { %r59641, %r59642, %r59643, %r59644 }; 
	// end inline asm
	// begin inline asm
	mma.sync.aligned.m16n8k256.row.col.s32.b1.b1.s32.xor.popc    { %r59655, %r59656, %r59657, %r59658 },    { %r86038, %r86038, %r86038, %r86038 },    { %r86040, %r86040 },            { %r59655, %r59656, %r59657, %r59658 }; 
	// end inline asm
	// begin inline asm
	mma.sync.aligned.m16n8k256.row.col.s32.b1.b1.s32.xor.popc    { %r59627, %r59628, %r59629, %r59630 },    { %r86038, %r86038, %r86038, %r86038 },    { %r86040, %r86040 },            { %r59627, %r59628, %r59629, %r59630 }; 
	// end inline asm
	// begin inline asm
	mma.sync.aligned.m16n8k256.row.col.s32.b1.b1.s32.xor.popc    { %r59641, %r59642, %r59643, %r59644 },    { %r86038, %r86038, %r86038, %r86038 },    { %r86040, %r86040 },            { %r59641, %r59642, %r59643, %r59644 }; 
	// end inline asm
	// begin inline asm
	mma.sync.aligned.m16n8k256.row.col.s32.b1.b1.s32.xor.popc    { %r59655, %r59656, %r59657, %r59658 },    { %r86038, %r86038, %r86038, %r86038 },    { %r86040, %r86040 },            { %r59655, %r59656, %r59657, %r59658 }; 
	// end inline asm
	// begin inline asm
	mma.sync.aligned.m16n8k256.row.col.s32.b1.b1.s32.xor.popc    { %r59627, %r59628, %r59629, %r59630 },    { %r86038, %r86038, %r86038, %r86038 },    { %r86040, %r86040 },            { %r59627, %r59628, %r59629, %r59630 }; 
	// end inline asm
	// begin inline asm
	mma.sync.aligned.m16n8k256.row.col.s32.b1.b1.s32.xor.popc    { %r59641, %r59642, %r59643, %r59644 },    { %r86038, %r86038, %r86038, %r86038 },    { %r86040, %r86040 },            { %r59641, %r59642, %r59643, %r59644 }; 
	// end inline asm
	// begin inline asm
	mma.sync.aligned.m16n8k256.row.col.s32.b1.b1.s32.xor.popc    { %r59655, %r59656, %r59657, %r59658 },    { %r86038, %r86038, %r86038, %r86038 },    { %r86040, %r86040 },            { %r59655, %r59656, %r59657, %r59658 }; 
	// end inline asm
	// begin inline asm
	mma.sync.aligned.m16n8k256.row.col.s32.b1.b1.s32.xor.popc    { %r59627, %r59628, %r59629, %r59630 },    { %r86038, %r86038, %r86038, %r86038 },    { %r86040, %r86040 },            { %r59627, %r59628, %r59629, %r59630 }; 
	// end inline asm
	// begin inline asm
	mma.sync.aligned.m16n8k256.row.col.s32.b1.b1.s32.xor.popc    { %r59641, %r59642, %r59643, %r59644 },    { %r86038, %r86038, %r86038, %r86038 },    { %r86040, %r86040 },            { %r59641, %r59642, %r59643, %r59644 }; 
	// end inline asm
	// begin inline asm
	mma.sync.aligned.m16n8k256.row.col.s32.b1.b1.s32.xor.popc    { %r59655, %r59656, %r59657, %r59658 },    { %r86038, %r86038, %r86038, %r86038 },    { %r86040, %r86040 },            { %r59655, %r59656, %r59657, %r59658 }; 
	// end inline asm
	// begin inline asm
	mma.sync.aligned.m16n8k256.row.col.s32.b1.b1.s32.xor.popc    { %r59627, %r59628, %r59629, %r59630 },    { %r86038, %r86038, %r86038, %r86038 },    { %r86040, %r86040 },            { %r59627, %r59628, %r59629, %r59630 }; 
	// end inline asm
	// begin inline asm
	mma.sync.aligned.m16n8k256.row.col.s32.b1.b1.s32.xor.popc    { %r59641, %r59642, %r59643, %r59644 },    { %r86038, %r86038, %r86038, %r86038 },    { %r86040, %r86040 },            { %r59641, %r59642, %r59643, %r59644 }; 
	// end inline asm
	// begin inline asm
	mma.sync.aligned.m16n8k256.row.col.s32.b1.b1.s32.xor.popc    { %r59655, %r59656, %r59657, %r59658 },    { %r86038, %r86038, %r86038, %r86038 },    { %r86040, %r86040 },            { %r59655, %r59656, %r59657, %r59658 }; 
	// end inline asm
	// begin inline asm
	mma.sync.aligned.m16n8k256.row.col.s32.b1.b1.s32.xor.popc    { %r59627, %r59628, %r59629, %r59630 },    { %r86038, %r86038, %r86038, %r86038 },    { %r86040, %r86040 },            { %r59627, %r59628, %r59629, %r59630 }; 
	// end inline asm
	// begin inline asm
	mma.sync.aligned.m16n8k256.row.col.s32.b1.b1.s32.xor.popc    { %r59641, %r59642, %r59643, %r59644 },    { %r86038, %r86038, %r86038, %r86038 },    { %r86040, %r86040 },            { %r59641, %r59642, %r59643, %r59644 }; 
	// end inline asm
	// begin inline asm
	mma.sync.aligned.m16n8k256.row.col.s32.b1.b1.s32.xor.popc    { %r59655, %r59656, %r59657, %r59658 },    { %r86038, %r86038, %r86038, %r86038 },    { %r86040, %r86040 },            { %r59655, %r59656, %r59657, %r59658 }; 
	// end inline asm
	// begin inline asm
	mma.sync.aligned.m16n8k256.row.col.s32.b1.b1.s32.xor.popc    { %r59627, %r59628, %r59629, %r59630 },    { %r86038, %r86038, %r86038, %r86038 },    { %r86040, %r86040 },            { %r59627, %r59628, %r59629, %r59630 }; 
	// end inline asm
	// begin inline asm
	mma.sync.aligned.m16n8k256.row.col.s32.b1.b1.s32.xor.popc    { %r59641, %r59642, %r59643, %r59644 },    { %r86038, %r86038, %r86038, %r86038 },    { %r86040, %r86040 },            { %r59641, %r59642, %r59643, %r59644 }; 
	// end inline asm
	// begin inline asm
	mma.sync.aligned.m16n8k256.row.col.s32.b1.b1.s32.xor.popc    { %r59655, %r59656, %r59657, %r59658 },    { %r86038, %r86038, %r86038, %r86038 },    { %r86040, %r86040 },            { %r59655, %r59656, %r59657, %r59658 }; 
	// end inline asm
	// begin inline asm
	mma.sync.aligned.m16n8k256.row.col.s32.b1.b1.s32.xor.popc    { %r59627, %r59628, %r59629, %r59630 },    { %r86038, %r86038, %r86038, %r86038 },    { %r86040, %r86040 },            { %r59627, %r59628, %r59629, %r59630 }; 
	// end inline asm
	// begin inline asm
	mma.sync.aligned.m16n8k256.row.col.s32.b1.b1.s32.xor.popc    { %r59641, %r59642, %r59643, %r59644 },    { %r86038, %r86038, %r86038, %r86038 },    { %r86040, %r86040 },            { %r59641, %r59642, %r59643, %r59644 }; 
	// end inline asm
	// begin inline asm
	mma.sync.aligned.m16n8k256.row.col.s32.b1.b1.s32.xor.popc    { %r59655, %r59656, %r59657, %r59658 },    { %r86038, %r86038, %r86038, %r86038 },    { %r86040, %r86040 },            { %r59655, %r59656, %r59657, %r59658 }; 
	// end inline asm
	// begin inline asm
	mma.sync.aligned.m16n8k256.row.col.s32.b1.b1.s32.xor.popc    { %r59627, %r59628, %r59629, %r59630 },    { %r86038, %r86038, %r86038, %r86038 },    { %r86040, %r86040 },            { %r59627, %r59628, %r59629, %r59630 }; 
	// end inline asm
	// begin inline asm
	mma.sync.aligned.m16n8k256.row.col.s32.b1.b1.s32.xor.popc    { %r59641, %r59642, %r59643, %r59644 },    { %r86038, %r86038, %r86038, %r86038 },    { %r86040, %r86040 },            { %r59641, %r59642, %r59643, %r59644 }; 
	// end inline asm
	// begin inline asm
	mma.sync.aligned.m16n8k256.row.col.s32.b1.b1.s32.xor.popc    { %r59655, %r59656, %r59657, %r59658 },    { %r86038, %r86038, %r86038, %r86038 },    { %r86040, %r86040 },            { %r59655, %r59656, %r59657, %r59658 }; 
	// end inline asm
	// begin inline asm
	mma.sync.aligned.m16n8k256.row.col.s32.b1.b1.s32.xor.popc    { %r59627, %r59628, %r59629, %r59630 },    { %r86038, %r86038, %r86038, %r86038 },    { %r86040, %r86040 },            { %r59627, %r59628, %r59629, %r59630 }; 
	// end inline asm
	// begin inline asm
	mma.sync.aligned.m16n8k256.row.col.s32.b1.b1.s32.xor.popc    { %r59641, %r59642, %r59643, %r59644 },    { %r86038, %r86038, %r86038, %r86038 },    { %r86040, %r86040 },            { %r59641, %r59642, %r59643, %r59644 }; 
	// end inline asm
	// begin inline asm
	mma.sync.aligned.m16n8k256.row.col.s32.b1.b1.s32.xor.popc    { %r59655, %r59656, %r59657, %r59658 },    { %r86038, %r86038, %r86038, %r86038 },    { %r86040, %r86040 },            { %r59655, %r59656, %r59657, %r59658 }; 
	// end inline asm
	// begin inline asm
	mma.sync.aligned.m16n8k256.row.col.s32.b1.b1.s32.xor.popc    { %r59627, %r59628, %r59629, %r59630 },    { %r86038, %r86038, %r86038, %r86038 },    { %r86040, %r86040 },            { %r59627, %r59628, %r59629, %r59630 }; 
	// end inline asm
	// begin inline asm
	mma.sync.aligned.m16n8k256.row.col.s32.b1.b1.s32.xor.popc    { %r59641, %r59642, %r59643, %r59644 },    { %r86038, %r86038, %r86038, %r86038 },    { %r86040, %r86040 },            { %r59641, %r59642, %r59643, %r59644 }; 
	// end inline asm
	// begin inline asm
	mma.sync.aligned.m16n8k256.row.col.s32.b1.b1.s32.xor.popc    { %r59655, %r59656, %r59657, %r59658 },    { %r86038, %r86038, %r86038, %r86038 },    { %r86040, %r86040 },            { %r59655, %r59656, %r59657, %r59658 }; 
	// end inline asm
	// begin inline asm
	mma.sync.aligned.m16n8k256.row.col.s32.b1.b1.s32.xor.popc    { %r59627, %r59628, %r59629, %r59630 },    { %r86038, %r86038, %r86038, %r86038 },    { %r86040, %r86040 },            { %r59627, %r59628, %r59629, %r59630 }; 
	// end inline asm
	// begin inline asm
	mma.sync.aligned.m16n8k256.row.col.s32.b1.b1.s32.xor.popc    { %r59641, %r59642, %r59643, %r59644 },    { %r86038, %r86038, %r86038, %r86038 },    { %r86040, %r86040 },            { %r59641, %r59642, %r59643, %r59644 }; 
	// end inline asm
	// begin inline asm
	mma.sync.aligned.m16n8k256.row.col.s32.b1.b1.s32.xor.popc    { %r59655, %r59656, %r59657, %r59658 },    { %r86038, %r86038, %r86038, %r86038 },    { %r86040, %r86040 },            { %r59655, %r59656, %r59657, %r59658 }; 
	// end inline asm
	// begin inline asm
	mma.sync.aligned.m16n8k256.row.col.s32.b1.b1.s32.xor.popc    { %r59627, %r59628, %r59629, %r59630 },    { %r86038, %r86038, %r86038, %r86038 },    { %r86040, %r86040 },            { %r59627, %r59628, %r59629, %r59630 }; 
	// end inline asm
	// begin inline asm
	mma.sync.aligned.m16n8k256.row.col.s32.b1.b1.s32.xor.popc    { %r59641, %r59642, %r59643, %r59644 },    { %r86038, %r86038, %r86038, %r86038 },    { %r86040, %r86040 },            { %r59641, %r59642, %r59643, %r59644 }; 
	// end inline asm
	// begin inline asm
	mma.sync.aligned.m16n8k256.row.col.s32.b1.b1.s32.xor.popc    { %r59655, %r59656, %r59657, %r59658 },    { %r86038, %r86038, %r86038, %r86038 },    { %r86040, %r86040 },            { %r59655, %r59656, %r59657, %r59658 }; 
	// end inline asm
	// begin inline asm
	mma.sync.aligned.m16n8k256.row.col.s32.b1.b1.s32.xor.popc    { %r59627, %r59628, %r59629, %r59630 },    { %r86038, %r86038, %r86038, %r86038 },    { %r86040, %r86040 },            { %r59627, %r59628, %r59629, %r59630 }; 
	// end inline asm
	// begin inline asm
	mma.sync.aligned.m16n8k256.row.col.s32.b1.b1.s32.xor.popc    { %r59641, %r59642, %r59643, %r59644 },    { %r86038, %r86038, %r86038, %r86038 },    { %r86040, %r86040 },            { %r59641, %r59642, %r59643, %r59644 }; 
	// end inline asm
	// begin inline asm
	mma.sync.aligned.m16n8k256.row.col.s32.b1.b1.s32.xor.popc    { %r59655, %r59656, %r59657, %r59658 },    { %r86038, %r86038, %r86038, %r86038 },    { %r86040, %r86040 },            { %r59655, %r59656, %r59657, %r59658 }; 
	// end inline asm
	// begin inline asm
	mma.sync.aligned.m16n8k256.row.col.s32.b1.b1.s32.xor.popc    { %r59627, %r59628, %r59629, %r59630 },    { %r86038, %r86038, %r86038, %r86038 },    { %r86040, %r86040 },            { %r59627, %r59628, %r59629, %r59630 }; 
	// end inline asm
	// begin inline asm
	mma.sync.aligned.m16n8k256.row.col.s32.b1.b1.s32.xor.popc    { %r59641, %r59642, %r59643, %r59644 },    { %r86038, %r86038, %r86038, %r86038 },    { %r86040, %r86040 },            { %r59641, %r59642, %r59643, %r59644 }; 
	// end inline asm
	// begin inline asm
	mma.sync.aligned.m16n8k256.row.col.s32.b1.b1.s32.xor.popc    { %r59655, %r59656, %r59657, %r59658 },    { %r86038, %r86038, %r86038, %r86038 },    { %r86040, %r86040 },            { %r59655, %r59656, %r59657, %r59658 }; 
	// end inline asm
	// begin inline asm
	mma.sync.aligned.m16n8k256.row.col.s32.b1.b1.s32.xor.popc    { %r59627, %r59628, %r59629, %r59630 },    { %r86038, %r86038, %r86038, %r86038 },    { %r86040, %r86040 },            { %r59627, %r59628, %r59629, %r59630 }; 
	// end inline asm
	// begin inline asm
	mma.sync.aligned.m16n8k256.row.col.s32.b1.b1.s32.xor.popc    { %r59641, %r59642, %r59643, %r59644 },    { %r86038, %r86038, %r86038, %r86038 },    { %r86040, %r86040 },            { %r59641, %r59642, %r59643, %r59644 }; 
	// end inline asm
	// begin inline asm
	mma.sync.aligned.m16n8k256.row.col.s32.b1.b1.s32.xor.popc    { %r59655, %r59656, %r59657, %r59658 },    { %r86038, %r86038, %r86038, %r86038 },    { %r86040, %r86040 },            { %r59655, %r59656, %r59657, %r59658 }; 
	// end inline asm
	// begin inline asm
	mma.sync.aligned.m16n8k256.row.col.s32.b1.b1.s32.xor.popc    { %r59627, %r59628, %r59629, %r59630 },    { %r86038, %r86038, %r86038, %r86038 },    { %r86040, %r86040 },            { %r59627, %r59628, %r59629, %r59630 }; 
	// end inline asm
	// begin inline asm
	mma.sync.aligned.m16n8k256.row.col.s32.b1.b1.s32.xor.popc    { %r59641, %r59642, %r59643, %r59644 },    { %r86038, %r86038, %r86038, %r86038 },    { %r86040, %r86040 },            { %r59641, %r59642, %r59643, %r59644 }; 
	// end inline asm
	// begin inline asm
	mma.sync.aligned.m16n8k256.row.col.s32.b1.b1.s32.xor.popc    { %r59655, %r59656, %r59657, %r59658 },    { %r86038, %r86038, %r86038, %r86038 },    { %r86040, %r86040 },            { %r59655, %r59656, %r59657, %r59658 }; 
	// end inline asm
	// begin inline asm
	mma.sync.aligned.m16n8k256.row.col.s32.b1.b1.s32.xor.popc    { %r59627, %r59628, %r59629, %r59630 },    { %r86038, %r86038, %r86038, %r86038 },    { %r86040, %r86040 },            { %r59627, %r59628, %r59629, %r59630 }; 
	// end inline asm
	// begin inline asm
	mma.sync.aligned.m16n8k256.row.col.s32.b1.b1.s32.xor.popc    { %r59641, %r59642, %r59643, %r59644 },    { %r86038, %r86038, %r86038, %r86038 },    { %r86040, %r86040 },            { %r59641, %r59642, %r59643, %r59644 }; 
	// end inline asm
	// begin inline asm
	mma.sync.aligned.m16n8k256.row.col.s32.b1.b1.s32.xor.popc    { %r59655, %r59656, %r59657, %r59658 },    { %r86038, %r86038, %r86038, %r86038 },    { %r86040, %r86040 },            { %r59655, %r59656, %r59657, %r59658 }; 
	// end inline asm
	// begin inline asm
	mma.sync.aligned.m16n8k256.row.col.s32.b1.b1.s32.xor.popc    { %r59627, %r59628, %r59629, %r59630 },    { %r86038, %r86038, %r86038, %r86038 },    { %r86040, %r86040 },            { %r59627, %r59628, %r59629, %r59630 }; 
	// end inline asm
	// begin inline asm
	mma.sync.aligned.m16n8k256.row.col.s32.b1.b1.s32.xor.popc    { %r59641, %r59642, %r59643, %r59644 },    { %r86038, %r86038, %r86038, %r86038 },    { %r86040, %r86040 },            { %r59641, %r59642, %r59643, %r59644 }; 
	// end inline asm
	// begin inline asm
	mma.sync.aligned.m16n8k256.row.col.s32.b1.b1.s32.xor.popc    { %r59655, %r59656, %r59657, %r59658 },    { %r86038, %r86038, %r86038, %r86038 },    { %r86040, %r86040 },            { %r59655, %r59656, %r59657, %r59658 }; 
	// end inline asm
	// begin inline asm
	mma.sync.aligned.m16n8k256.row.col.s32.b1.b1.s32.xor.popc    { %r59627, %r59628, %r59629, %r59630 },    { %r86038, %r86038, %r86038, %r86038 },    { %r86040, %r86040 },            { %r59627, %r59628, %r59629, %r59630 }; 
	// end inline asm
	// begin inline asm
	mma.sync.aligned.m16n8k256.row.col.s32.b1.b1.s32.xor.popc    { %r59641, %r59642, %r59643, %r59644 },    { %r86038, %r86038, %r86038, %r86038 },    { %r86040, %r86040 },            { %r59641, %r59642, %r59643, %r59644 }; 
	// end inline asm
	// begin inline asm
	mma.sync.aligned.m16n8k256.row.col.s32.b1.b1.s32.xor.popc    { %r59655, %r59656, %r59657, %r59658 },    { %r86038, %r86038, %r86038, %r86038 },    { %r86040, %r86040 },            { %r59655, %r59656, %r59657, %r59658 }; 
	// end inline asm
	// begin inline asm
	mma.sync.aligned.m16n8k256.row.col.s32.b1.b1.s32.xor.popc    { %r59627, %r59628, %r59629, %r59630 },    { %r86038, %r86038, %r86038, %r86038 },    { %r86040, %r86040 },            { %r59627, %r59628, %r59629, %r59630 }; 
	// end inline asm
	// begin inline asm
	mma.sync.aligned.m16n8k256.row.col.s32.b1.b1.s32.xor.popc    { %r59641, %r59642, %r59643, %r59644 },    { %r86038, %r86038, %r86038, %r86038 },    { %r86040, %r86040 },            { %r59641, %r59642, %r59643, %r59644 }; 
	// end inline asm
	// begin inline asm
	mma.sync.aligned.m16n8k256.row.col.s32.b1.b1.s32.xor.popc    { %r59655, %r59656, %r59657, %r59658 },    { %r86038, %r86038, %r86038, %r86038 },    { %r86040, %r86040 },            { %r59655, %r59656, %r59657, %r59658 }; 
	// end inline asm
	// begin inline asm
	mma.sync.aligned.m16n8k256.row.col.s32.b1.b1.s32.xor.popc    { %r59627, %r59628, %r59629, %r59630 },    { %r86038, %r86038, %r86038, %r86038 },    { %r86040, %r86040 },            { %r59627, %r59628, %r59629, %r59630 }; 
	// end inline asm
	// begin inline asm
	mma.sync.aligned.m16n8k256.row.col.s32.b1.b1.s32.xor.popc    { %r59641, %r59642, %r59643, %r59644 },    { %r86038, %r86038, %r86038, %r86038 },    { %r86040, %r86040 },            { %r59641, %r59642, %r59643, %r59644 }; 
	// end inline asm
	// begin inline asm
	mma.sync.aligned.m16n8k256.row.col.s32.b1.b1.s32.xor.popc    { %r59655, %r59656, %r59657, %r59658 },    { %r86038, %r86038, %r86038, %r86038 },    { %r86040, %r86040 },            { %r59655, %r59656, %r59657, %r59658 }; 
	// end inline asm
	// begin inline asm
	mma.sync.aligned.m16n8k256.row.col.s32.b1.b1.s32.xor.popc    { %r59627, %r59628, %r59629, %r59630 },    { %r86038, %r86038, %r86038, %r86038 },    { %r86040, %r86040 },            { %r59627, %r59628, %r59629, %r59630 }; 
	// end inline asm
	// begin inline asm
	mma.sync.aligned.m16n8k256.row.col.s32.b1.b1.s32.xor.popc    { %r59641, %r59642, %r59643, %r59644 },    { %r86038, %r86038, %r86038, %r86038 },    { %r86040, %r86040 },            { %r59641, %r59642, %r59643, %r59644 }; 
	// end inline asm
	// begin inline asm
	mma.sync.aligned.m16n8k256.row.col.s32.b1.b1.s32.xor.popc    { %r59655, %r59656, %r59657, %r59658 },    { %r86038, %r86038, %r86038, %r86038 },    { %r86040, %r86040 },            { %r59655, %r59656, %r59657, %r59658 }; 
	// end inline asm
	// begin inline asm
	mma.sync.aligned.m16n8k256.row.col.s32.b1.b1.s32.xor.popc    { %r59627, %r59628, %r59629, %r59630 },    { %r86038, %r86038, %r86038, %r86038 },    { %r86040, %r86040 },            { %r59627, %r59628, %r59629, %r59630 }; 
	// end inline asm
	// begin inline asm
	mma.sync.aligned.m16n8k256.row.col.s32.b1.b1.s32.xor.popc    { %r59641, %r59642, %r59643, %r59644 },    { %r86038, %r86038, %r86038, %r86038 },    { %r86040, %r86040 },            { %r59641, %r59642, %r59643, %r59644 }; 
	// end inline asm
	// begin inline asm
	mma.sync.aligned.m16n8k256.row.col.s32.b1.b1.s32.xor.popc    { %r59655, %r59656, %r59657, %r59658 },    { %r86038, %r86038, %r86038, %r86038 },    { %r86040, %r86040 },            { %r59655, %r59656, %r59657, %r59658 }; 
	// end inline asm
	// begin inline asm
	mma.sync.aligned.m16n8k256.row.col.s32.b1.b1.s32.xor.popc    { %r59627, %r59628, %r59629, %r59630 },    { %r86038, %r86038, %r86038, %r86038 },    { %r86040, %r86040 },            { %r59627, %r59628, %r59629, %r59630 }; 
	// end inline asm
	// begin inline asm
	mma.sync.aligned.m16n8k256.row.col.s32.b1.b1.s32.xor.popc    { %r59641, %r59642, %r59643, %r59644 },    { %r86038, %r86038, %r86038, %r86038 },    { %r86040, %r86040 },            { %r59641, %r59642, %r59643, %r59644 }; 
	// end inline asm
	// begin inline asm
	mma.sync.aligned.m16n8k256.row.col.s32.b1.b1.s32.xor.popc    { %r59655, %r59656, %r59657, %r59658 },    { %r86038, %r86038, %r86038, %r86038 },    { %r86040, %r86040 },            { %r59655, %r59656, %r59657, %r59658 }; 
	// end inline asm
	// begin inline asm
	mma.sync.aligned.m16n8k256.row.col.s32.b1.b1.s32.xor.popc    { %r59627, %r59628, %r59629, %r59630 },    { %r86038, %r86038, %r86038, %r86038 },    { %r86040, %r86040 },            { %r59627, %r59628, %r59629, %r59630 }; 
	// end inline asm
	// begin inline asm
	mma.sync.aligned.m16n8k256.row.col.s32.b1.b1.s32.xor.popc    { %r59641, %r59642, %r59643, %r59644 },    { %r86038, %r86038, %r86038, %r86038 },    { %r86040, %r86040 },            { %r59641, %r59642, %r59643, %r59644 }; 
	// end inline asm
	// begin inline asm
	mma.sync.aligned.m16n8k256.row.col.s32.b1.b1.s32.xor.popc    { %r59655, %r59656, %r59657, %r59658 },    { %r86038, %r86038, %r86038, %r86038 },    { %r86040, %r86040 },            { %r59655, %r59656, %r59657, %r59658 }; 
	// end inline asm
	// begin inline asm
	mma.sync.aligned.m16n8k256.row.col.s32.b1.b1.s32.xor.popc    { %r59627, %r59628, %r59629, %r59630 },    { %r86038, %r86038, %r86038, %r86038 },    { %r86040, %r86040 },            { %r59627, %r59628, %r59629, %r59630 }; 
	// end inline asm
	// begin inline asm
	mma.sync.aligned.m16n8k256.row.col.s32.b1.b1.s32.xor.popc    { %r59641, %r59642, %r59643, %r59644 },    { %r86038, %r86038, %r86038, %r86038 },    { %r86040, %r86040 },            { %r59641, %r59642, %r59643, %r59644 }; 
	// end inline asm
	// begin inline asm
	mma.sync.aligned.m16n8k256.row.col.s32.b1.b1.s32.xor.popc    { %r59655, %r59656, %r59657, %r59658 },    { %r86038, %r86038, %r86038, %r86038 },    { %r86040, %r86040 },            { %r59655, %r59656, %r59657, %r59658 }; 
	// end inline asm
	// begin inline asm
	mma.sync.aligned.m16n8k256.row.col.s32.b1.b1.s32.xor.popc    { %r59627, %r59628, %r59629, %r59630 },    { %r86038, %r86038, %r86038, %r86038 },    { %r86040, %r86040 },            { %r59627, %r59628, %r59629, %r59630 }; 
	// end inline asm
	// begin inline asm
	mma.sync.aligned.m16n8k256.row.col.s32.b1.b1.s32.xor.popc    { %r59641, %r59642, %r59643, %r59644 },    { %r86038, %r86038, %r86038, %r86038 },    { %r86040, %r86040 },            { %r59641, %r59642, %r59643, %r59644 }; 
	// end inline asm
	// begin inline asm
	mma.sync.aligned.m16n8k256.row.col.s32.b1.b1.s32.xor.popc    { %r59655, %r59656, %r59657, %r59658 },    { %r86038, %r86038, %r86038, %r86038 },    { %r86040, %r86040 },            { %r59655, %r59656, %r59657, %r59658 }; 
	// end inline asm
	// begin inline asm
	mma.sync.aligned.m16n8k256.row.col.s32.b1.b1.s32.xor.popc    { %r59627, %r59628, %r59629, %r59630 },    { %r86038, %r86038, %r86038, %r86038 },    { %r86040, %r86040 },            { %r59627, %r59628, %r59629, %r59630 }; 
	// end inline asm
	// begin inline asm
	mma.sync.aligned.m16n8k256.row.col.s32.b1.b1.s32.xor.popc    { %r59641, %r59642, %r59643, %r59644 },    { %r86038, %r86038, %r86038, %r86038 },    { %r86040, %r86040 },            { %r59641, %r59642, %r59643, %r59644 }; 
	// end inline asm
	// begin inline asm
	mma.sync.aligned.m16n8k256.row.col.s32.b1.b1.s32.xor.popc    { %r59655, %r59656, %r59657, %r59658 },    { %r86038, %r86038, %r86038, %r86038 },    { %r86040, %r86040 },            { %r59655, %r59656, %r59657, %r59658 }; 
	// end inline asm
	// begin inline asm
	mma.sync.aligned.m16n8k256.row.col.s32.b1.b1.s32.xor.popc    { %r59627, %r59628, %r59629, %r59630 },    { %r86038, %r86038, %r86038, %r86038 },    { %r86040, %r86040 },            { %r59627, %r59628, %r59629, %r59630 }; 
	// end inline asm
	// begin inline asm
	mma.sync.aligned.m16n8k256.row.col.s32.b1.b1.s32.xor.popc    { %r59641, %r59642, %r59643, %r59644 },    { %r86038, %r86038, %r86038, %r86038 },    { %r86040, %r86040 },            { %r59641, %r59642, %r59643, %r59644 }; 
	// end inline asm
	// begin inline asm
	mma.sync.aligned.m16n8k256.row.col.s32.b1.b1.s32.xor.popc    { %r59655, %r59656, %r59657, %r59658 },    { %r86038, %r86038, %r86038, %r86038 },    { %r86040, %r86040 },            { %r59655, %r59656, %r59657, %r59658 }; 
	// end inline asm
	// begin inline asm
	mma.sync.aligned.m16n8k256.row.col.s32.b1.b1.s32.xor.popc    { %r59627, %r59628, %r59629, %r59630 },    { %r86038, %r86038, %r86038, %r86038 },    { %r86040, %r86040 },            { %r59627, %r59628, %r59629, %r59630 }; 
	// end inline asm
	// begin inline asm
	mma.sync.aligned.m16n8k256.row.col.s32.b1.b1.s32.xor.popc    { %r59641, %r59642, %r59643, %r59644 },    { %r86038, %r86038, %r86038, %r86038 },    { %r86040, %r86040 },            { %r59641, %r59642, %r59643, %r59644 }; 
	// end inline asm
	// begin inline asm
	mma.sync.aligned.m16n8k256.row.col.s32.b1.b1.s32.xor.popc    { %r59655, %r59656, %r59657, %r59658 },    { %r86038, %r86038, %r86038, %r86038 },    { %r86040, %r86040 },            { %r59655, %r59656, %r59657, %r59658 }; 
	// end inline asm
	// begin inline asm
	mma.sync.aligned.m16n8k256.row.col.s32.b1.b1.s32.xor.popc    { %r59627, %r59628, %r59629, %r59630 },    { %r86038, %r86038, %r86038, %r86038 },    { %r86040, %r86040 },            { %r59627, %r59628, %r59629, %r59630 }; 
	// end inline asm
	// begin inline asm
	mma.sync.aligned.m16n8k256.row.col.s32.b1.b1.s32.xor.popc    { %r59641, %r59642, %r59643, %r59644 },    { %r86038, %r86038, %r86038, %r86038 },    { %r86040, %r86040 },            { %r59641, %r59642, %r59643, %r59644 }; 
	// end inline asm
	// begin inline asm
	mma.sync.aligned.m16n8k256.row.col.s32.b1.b1.s32.xor.popc    { %r59655, %r59656, %r59657, %r59658 },    { %r86038, %r86038, %r86038, %r86038 },    { %r86040, %r86040 },            { %r59655, %r59656, %r59657, %r59658 }; 
	// end inline asm
	// begin inline asm
	mma.sync.aligned.m16n8k256.row.col.s32.b1.b1.s32.xor.popc    { %r59627, %r59628, %r59629, %r59630 },    { %r86038, %r86038, %r86038, %r86038 },    { %r86040, %r86040 },            { %r59627, %r59628, %r59629, %r59630 }; 
	// end inline asm
	// begin inline asm
	mma.sync.aligned.m16n8k256.row.col.s32.b1.b1.s32.xor.popc    { %r59641, %r59642, %r59643, %r59644 },    { %r86038, %r86038, %r86038, %r86038 },    { %r86040, %r86040 },            { %r59641, %r59642, %r59643, %r59644 }; 
	// end inline asm
	// begin inline asm
	mma.sync.aligned.m16n8k256.row.col.s32.b1.b1.s32.xor.popc    { %r59655, %r59656, %r59657, %r59658 },    { %r86038, %r86038, %r86038, %r86038 },    { %r86040, %r86040 },            { %r59655, %r59656, %r59657, %r59658 }; 
	// end inline asm
	// begin inline asm
	mma.sync.aligned.m16n8k256.row.col.s32.b1.b1.s32.xor.popc    { %r59627, %r59628, %r59629, %r59630 },    { %r86038, %r86038, %r86038, %r86038 },    { %r86040, %r86040 },            { %r59627, %r59628, %r59629, %r59630 }; 
	// end inline asm
	// begin inline asm
	mma.sync.aligned.m16n8k256.row.col.s32.b1.b1.s32.xor.popc    { %r59641, %r59642, %r59643, %r59644 },    { %r86038, %r86038, %r86038, %r86038 },    { %r86040, %r86040 },            { %r59641, %r59642, %r59643, %r59644 }; 
	// end inline asm
	// begin inline asm
	mma.sync.aligned.m16n8k256.row.col.s32.b1.b1.s32.xor.popc    { %r59655, %r59656, %r59657, %r59658 },    { %r86038, %r86038, %r86038, %r86038 },    { %r86040, %r86040 },            { %r59655, %r59656, %r59657, %r59658 }; 
	// end inline asm
	// begin inline asm
	mma.sync.aligned.m16n8k256.row.col.s32.b1.b1.s32.xor.popc    { %r59627, %r59628, %r59629, %r59630 },    { %r86038, %r86038, %r86038, %r86038 },    { %r86040, %r86040 },            { %r59627, %r59628, %r59629, %r59630 }; 
	// end inline asm
	// begin inline asm
	mma.sync.aligned.m16n8k256.row.col.s32.b1.b1.s32.xor.popc    { %r59641, %r59642, %r59643, %r59644 },    { %r86038, %r86038, %r86038, %r86038 },    { %r86040, %r86040 },            { %r59641, %r59642, %r59643, %r59644 }; 
	// end inline asm
	// begin inline asm
	mma.sync.aligned.m16n8k256.row.col.s32.b1.b1.s32.xor.popc    { %r59655, %r59656, %r59657, %r59658 },    { %r86038, %r86038, %r86038, %r86038 },    { %r86040, %r86040 },            { %r59655, %r59656, %r59657, %r59658 }; 
	// end inline asm
	// begin inline asm
	mma.sync.aligned.m16n8k256.row.col.s32.b1.b1.s32.xor.popc    { %r59627, %r59628, %r59629, %r59630 },    { %r86038, %r86038, %r86038, %r86038 },    { %r86040, %r86040 },            { %r59627, %r59628, %r59629, %r59630 }; 
	// end inline asm
	// begin inline asm
	mma.sync.aligned.m16n8k256.row.col.s32.b1.b1.s32.xor.popc    { %r59641, %r59642, %r59643, %r59644 },    { %r86038, %r86038, %r86038, %r86038 },    { %r86040, %r86040 },            { %r59641, %r59642, %r59643, %r59644 }; 
	// end inline asm
	// begin inline asm
	mma.sync.aligned.m16n8k256.row.col.s32.b1.b1.s32.xor.popc    { %r59655, %r59656, %r59657, %r59658 },    { %r86038, %r86038, %r86038, %r86038 },    { %r86040, %r86040 },            { %r59655, %r59656, %r59657, %r59658 }; 
	// end inline asm
	// begin inline asm
	mma.sync.aligned.m16n8k256.row.col.s32.b1.b1.s32.xor.popc    { %r59627, %r59628, %r59629, %r59630 },    { %r86038, %r86038, %r86038, %r86038 },    { %r86040, %r86040 },            { %r59627, %r59628, %r59629, %r59630 }; 
	// end inline asm
	// begin inline asm
	mma.sync.aligned.m16n8k256.row.col.s32.b1.b1.s32.xor.popc    { %r59641, %r59642, %r59643, %r59644 },    { %r86038, %r86038, %r86038, %r86038 },    { %r86040, %r86040 },            { %r59641, %r59642, %r59643, %r59644 }; 
	// end inline asm
	// begin inline asm
	mma.sync.aligned.m16n8k256.row.col.s32.b1.b1.s32.xor.popc    { %r59655, %r59656, %r59657, %r59658 },    { %r86038, %r86038, %r86038, %r86038 },    { %r86040, %r86040 },            { %r59655, %r59656, %r59657, %r59658 }; 
	// end inline asm
	// begin inline asm
	mma.sync.aligned.m16n8k256.row.col.s32.b1.b1.s32.xor.popc    { %r59627, %r59628, %r59629, %r59630 },    { %r86038, %r86038, %r86038, %r86038 },    { %r86040, %r86040 },            { %r59627, %r59628, %r59629, %r59630 }; 
	// end inline asm
	// begin inline asm
	mma.sync.aligned.m16n8k256.row.col.s32.b1.b1.s32.xor.popc    { %r59641, %r59642, %r59643, %r59644 },    { %r86038, %r86038, %r86038, %r86038 },    { %r86040, %r86040 },            { %r59641, %r59642, %r59643, %r59644 }; 
	// end inline asm
	// begin inline asm
	mma.sync.aligned.m16n8k256.row.col.s32.b1.b1.s32.xor.popc    { %r59655, %r59656, %r59657, %r59658 },    { %r86038, %r86038, %r86038, %r86038 },    { %r86040, %r86040 },            { %r59655, %r59656, %r59657, %r59658 }; 
	// end inline asm
	// begin inline asm
	mma.sync.aligned.m16n8k256.row.col.s32.b1.b1.s32.xor.popc    { %r59627, %r59628, %r59629, %r59630 },    { %r86038, %r86038, %r86038, %r86038 },    { %r86040, %r86040 },            { %r59627, %r59628, %r59629, %r59630 }; 
	// end inline asm
	// begin inline asm
	mma.sync.aligned.m16n8k256.row.col.s32.b1.b1.s32.xor.popc    { %r59641, %r59642, %r59643, %r59644 },    { %r86038, %r86038, %r86038, %r86038 },    { %r86040, %r86040 },            { %r59641, %r59642, %r59643, %r59644 }; 
	// end inline asm
	// begin inline asm
	mma.sync.aligned.m16n8k256.row.col.s32.b1.b1.s32.xor.popc    { %r59655, %r59656, %r59657, %r59658 },    { %r86038, %r86038, %r86038, %r86038 },    { %r86040, %r86040 },            { %r59655, %r59656, %r59657, %r59658 }; 
	// end inline asm
	// begin inline asm
	mma.sync.aligned.m16n8k256.row.col.s32.b1.b1.s32.xor.popc    { %r59627, %r59628, %r59629, %r59630 },    { %r86038, %r86038, %r86038, %r86038 },    { %r86040, %r86040 },            { %r59627, %r59628, %r59629, %r59630 }; 
	// end inline asm
	// begin inline asm
	mma.sync.aligned.m16n8k256.row.col.s32.b1.b1.s32.xor.popc    { %r59641, %r59642, %r59643, %r59644 },    { %r86038, %r86038, %r86038, %r86038 },    { %r86040, %r86040 },            { %r59641, %r59642, %r59643, %r59644 }; 
	// end inline asm
	// begin inline asm
	mma.sync.aligned.m16n8k256.row.col.s32.b1.b1.s32.xor.popc    { %r59655, %r59656, %r59657, %r59658 },    { %r86038, %r86038, %r86038, %r86038 },    { %r86040, %r86040 },            { %r59655, %r59656, %r59657, %r59658 }; 
	// end inline asm
	// begin inline asm
	mma.sync.aligned.m16n8k256.row.col.s32.b1.b1.s32.xor.popc    { %r59627, %r59628, %r59629, %r59630 },    { %r86038, %r86038, %r86038, %r86038 },    { %r86040, %r86040 },            { %r59627, %r59628, %r59629, %r59630 }; 
	// end inline asm
	// begin inline asm
	mma.sync.aligned.m16n8k256.row.col.s32.b1.b1.s32.xor.popc    { %r59641, %r59642, %r59643, %r59644 },    { %r86038, %r86038, %r86038, %r86038 },    { %r86040, %r86040 },            { %r59641, %r59642, %r59643, %r59644 }; 
	// end inline asm
	// begin inline asm
	mma.sync.aligned.m16n8k256.row.col.s32.b1.b1.s32.xor.popc    { %r59655, %r59656, %r59657, %r59658 },    { %r86038, %r86038, %r86038, %r86038 },    { %r86040, %r86040 },            { %r59655, %r59656, %r59657, %r59658 }; 
	// end inline asm
	// begin inline asm
	mma.sync.aligned.m16n8k256.row.col.s32.b1.b1.s32.xor.popc    { %r59627, %r59628, %r59629, %r59630 },    { %r86038, %r86038, %r86038, %r86038 },    { %r86040, %r86040 },            { %r59627, %r59628, %r59629, %r59630 }; 
	// end inline asm
	// begin inline asm
	mma.sync.aligned.m16n8k256.row.col.s32.b1.b1.s32.xor.popc    { %r59641, %r59642, %r59643, %r59644 },    { %r86038, %r86038, %r86038, %r86038 },    { %r86040, %r86040 },            { %r59641, %r59642, %r59643, %r59644 }; 
	// end inline asm
	// begin inline asm
	mma.sync.aligned.m16n8k256.row.col.s32.b1.b1.s32.xor.popc    { %r59655, %r59656, %r59657, %r59658 },    { %r86038, %r86038, %r86038, %r86038 },    { %r86040, %r86040 },            { %r59655, %r59656, %r59657, %r59658 }; 
	// end inline asm
	// begin inline asm
	mma.sync.aligned.m16n8k256.row.col.s32.b1.b1.s32.xor.popc    { %r59627, %r59628, %r59629, %r59630 },    { %r86038, %r86038, %r86038, %r86038 },    { %r86040, %r86040 },            { %r59627, %r59628, %r59629, %r59630 }; 
	// end inline asm
	// begin inline asm
	mma.sync.aligned.m16n8k256.row.col.s32.b1.b1.s32.xor.popc    { %r59641, %r59642, %r59643, %r59644 },    { %r86038, %r86038, %r86038, %r86038 },    { %r86040, %r86040 },            { %r59641, %r59642, %r59643, %r59644 }; 
	// end inline asm
	// begin inline asm
	mma.sync.aligned.m16n8k256.row.col.s32.b1.b1.s32.xor.popc    { %r59655, %r59656, %r59657, %r59658 },    { %r86038, %r86038, %r86038, %r86038 },    { %r86040, %r86040 },            { %r59655, %r59656, %r59657, %r59658 }; 
	// end inline asm
	// begin inline asm
	mma.sync.aligned.m16n8k256.row.col.s32.b1.b1.s32.xor.popc    { %r59627, %r59628, %r59629, %r59630 },    { %r86038, %r86038, %r86038, %r86038 },    { %r86040, %r86040 },            { %r59627, %r59628, %r59629, %r59630 }; 
	// end inline asm
	// begin inline asm
	mma.sync.aligned.m16n8k256.row.col.s32.b1.b1.s32.xor.popc    { %r59641, %r59642, %r59643, %r59644 },    { %r86038, %r86038, %r86038, %r86038 },    { %r86040, %r86040 },            { %r59641, %r59642, %r59643, %r59644 }; 
	// end inline asm
	// begin inline asm
	mma.sync.aligned.m16n8k256.row.col.s32.b1.b1.s32.xor.popc    { %r59655, %r59656, %r59657, %r59658 },    { %r86038, %r86038, %r86038, %r86038 },    { %r86040, %r86040 },            { %r59655, %r59656, %r59657, %r59658 }; 
	// end inline asm
	// begin inline asm
	mma.sync.aligned.m16n8k256.row.col.s32.b1.b1.s32.xor.popc    { %r59627, %r59628, %r59629, %r59630 },    { %r86038, %r86038, %r86038, %r86038 },    { %r86040, %r86040 },            { %r59627, %r59628, %r59629, %r59630 }; 
	// end inline asm
	// begin inline asm
	mma.sync.aligned.m16n8k256.row.col.s32.b1.b1.s32.xor.popc    { %r59641, %r59642, %r59643, %r59644 },    { %r86038, %r86038, %r86038, %r86038 },    { %r86040, %r86040 },            { %r59641, %r59642, %r59643, %r59644 }; 
	// end inline asm
	// begin inline asm
	mma.sync.aligned.m16n8k256.row.col.s32.b1.b1.s32.xor.popc    { %r59655, %r59656, %r59657, %r59658 },    { %r86038, %r86038, %r86038, %r86038 },    { %r86040, %r86040 },            { %r59655, %r59656, %r59657, %r59658 }; 
	// end inline asm
	// begin inline asm
	mma.sync.aligned.m16n8k256.row.col.s32.b1.b1.s32.xor.popc    { %r59627, %r59628, %r59629, %r59630 },    { %r86038, %r86038, %r86038, %r86038 },    { %r86040, %r86040 },            { %r59627, %r59628, %r59629, %r59630 }; 
	// end inline asm
	// begin inline asm
	mma.sync.aligned.m16n8k256.row.col.s32.b1.b1.s32.xor.popc    { %r59641, %r59642, %r59643, %r59644 },    { %r86038, %r86038, %r86038, %r86038 },    { %r86040, %r86040 },            { %r59641, %r59642, %r59643, %r59644 }; 
	// end inline asm
	// begin inline asm
	mma.sync.aligned.m16n8k256.row.col.s32.b1.b1.s32.xor.popc    { %r59655, %r59656, %r59657, %r59658 },    { %r86038, %r86038, %r86038, %r86038 },    { %r86040, %r86040 },            { %r59655, %r59656, %r59657, %r59658 }; 
	// end inline asm
	// begin inline asm
	mma.sync.aligned.m16n8k256.row.col.s32.b1.b1.s32.xor.popc    { %r59627, %r59628, %r59629, %r59630 },    { %r86038, %r86038, %r86038, %r86038 },    { %r86040, %r86040 },            { %r59627, %r59628, %r59629, %r59630 }; 
	// end inline asm
	// begin inline asm
	mma.sync.aligned.m16n8k256.row.col.s32.b1.b1.s32.xor.popc    { %r59641, %r59642, %r59643, %r59644 },    { %r86038, %r86038, %r86038, %r86038 },    { %r86040, %r86040 },            { %r59641, %r59642, %r59643, %r59644 }; 
	// end inline asm
	// begin inline asm
	mma.sync.aligned.m16n8k256.row.col.s32.b1.b1.s32.xor.popc    { %r59655, %r59656, %r59657, %r59658 },    { %r86038, %r86038, %r86038, %r86038 },    { %r86040, %r86040 },            { %r59655, %r59656, %r59657, %r59658 }; 
	// end inline asm
	// begin inline asm
	mma.sync.aligned.m16n8k256.row.col.s32.b1.b1.s32.xor.popc    { %r59627, %r59628, %r59629, %r59630 },    { %r86038, %r86038, %r86038, %r86038 },    { %r86040, %r86040 },            { %r59627, %r59628, %r59629, %r59630 }; 
	// end inline asm
	// begin inline asm
	mma.sync.aligned.m16n8k256.row.col.s32.b1.b1.s32.xor.popc    { %r59641, %r59642, %r59643, %r59644 },    { %r86038, %r86038, %r86038, %r86038 },    { %r86040, %r86040 },            { %r59641, %r59642, %r59643, %r59644 }; 
	// end inline asm
	// begin inline asm
	mma.sync.aligned.m16n8k256.row.col.s32.b1.b1.s32.xor.popc    { %r59655, %r59656, %r59657, %r59658 },    { %r86038, %r86038, %r86038, %r86038 },    { %r86040, %r86040 },            { %r59655, %r59656, %r59657, %r59658 }; 
	// end inline asm
	// begin inline asm
	mma.sync.aligned.m16n8k256.row.col.s32.b1.b1.s32.xor.popc    { %r59627, %r59628, %r59629, %r59630 },    { %r86038, %r86038, %r86038, %r86038 },    { %r86040, %r86040 },            { %r59627, %r59628, %r59629, %r59630 }; 
	// end inline asm
	// begin inline asm
	mma.sync.aligned.m16n8k256.row.col.s32.b1.b1.s32.xor.popc    { %r59641, %r59642, %r59643, %r59644 },    { %r86038, %r86038, %r86038, %r86038 },    { %r86040, %r86040 },            { %r59641, %r59642, %r59643, %r59644 }; 
	// end inline asm
	// begin inline asm
	mma.sync.aligned.m16n8k256.row.col.s32.b1.b1.s32.xor.popc    { %r59655, %r59656, %r59657, %r59658 },    { %r86038, %r86038, %r86038, %r86038 },    { %r86040, %r86040 },            { %r59655, %r59656, %r59657, %r59658 }; 
	// end inline asm
	// begin inline asm
	mma.sync.aligned.m16n8k256.row.col.s32.b1.b1.s32.xor.popc    { %r59627, %r59628, %r59629, %r59630 },    { %r86038, %r86038, %r86038, %r86038 },    { %r86040, %r86040 },            { %r59627, %r59628, %r59629, %r59630 }; 
	// end inline asm
	// begin inline asm
	mma.sync.aligned.m16n8k256.row.col.s32.b1.b1.s32.xor.popc    { %r59641, %r59642, %r59643, %r59644 },    { %r86038, %r86038, %r86038, %r86038 },    { %r86040, %r86040 },            { %r59641, %r59642, %r59643, %r59644 }; 
	// end inline asm
	// begin inline asm
	mma.sync.aligned.m16n8k256.row.col.s32.b1.b1.s32.xor.popc    { %r59655, %r59656, %r59657, %r59658 },    { %r86038, %r86038, %r86038, %r86038 },    { %r86040, %r86040 },            { %r59655, %r59656, %r59657, %r59658 }; 
	// end inline asm
	// begin inline asm
	mma.sync.aligned.m16n8k256.row.col.s32.b1.b1.s32.xor.popc    { %r59627, %r59628, %r59629, %r59630 },    { %r86038, %r86038, %r86038, %r86038 },    { %r86040, %r86040 },            { %r59627, %r59628, %r59629, %r59630 }; 
	// end inline asm
	// begin inline asm
	mma.sync.aligned.m16n8k256.row.col.s32.b1.b1.s32.xor.popc    { %r59641, %r59642, %r59643, %r59644 },    { %r86038, %r86038, %r86038, %r86038 },    { %r86040, %r86040 },            { %r59641, %r59642, %r59643, %r59644 }; 
	// end inline asm
	// begin inline asm
	mma.sync.aligned.m16n8k256.row.col.s32.b1.b1.s32.xor.popc    { %r59655, %r59656, %r59657, %r59658 },    { %r86038, %r86038, %r86038, %r86038 },    { %r86040, %r86040 },            { %r59655, %r59656, %r59657, %r59658 }; 
	// end inline asm
	// begin inline asm
	mma.sync.aligned.m16n8k256.row.col.s32.b1.b1.s32.xor.popc    { %r59627, %r59628, %r59629, %r59630 },    { %r86038, %r86038, %r86038, %r86038 },    { %r86040, %r86040 },            { %r59627, %r59628, %r59629, %r59630 }; 
	// end inline asm
	// begin inline asm
	mma.sync.aligned.m16n8k256.row.col.s32.b1.b1.s32.xor.popc    { %r59641, %r59642, %r59643, %r59644 },    { %r86038, %r86038, %r86038, %r86038 },    { %r86040, %r86040 },            { %r59641, %r59642, %r59643, %r59644 }; 
	// end inline asm
	// begin inline asm
	mma.sync.aligned.m16n8k256.row.col.s32.b1.b1.s32.xor.popc    { %r59655, %r59656, %r59657, %r59658 },    { %r86038, %r86038, %r86038, %r86038 },    { %r86040, %r86040 },            { %r59655, %r59656, %r59657, %r59658 }; 
	// end inline asm
	// begin inline asm
	mma.sync.aligned.m16n8k256.row.col.s32.b1.b1.s32.xor.popc    { %r59627, %r59628, %r59629, %r59630 },    { %r86038, %r86038, %r86038, %r86038 },    { %r86040, %r86040 },            { %r59627, %r59628, %r59629, %r59630 }; 
	// end inline asm
	// begin inline asm
	mma.sync.aligned.m16n8k256.row.col.s32.b1.b1.s32.xor.popc    { %r59641, %r59642, %r59643, %r59644 },    { %r86038, %r86038, %r86038, %r86038 },    { %r86040, %r86040 },            { %r59641, %r59642, %r59643, %r59644 }; 
	// end inline asm
	// begin inline asm
	mma.sync.aligned.m16n8k256.row.col.s32.b1.b1.s32.xor.popc    { %r59655, %r59656, %r59657, %r59658 },    { %r86038, %r86038, %r86038, %r86038 },    { %r86040, %r86040 },            { %r59655, %r59656, %r59657, %r59658 }; 
	// end inline asm
	// begin inline asm
	mma.sync.aligned.m16n8k256.row.col.s32.b1.b1.s32.xor.popc    { %r59627, %r59628, %r59629, %r59630 },    { %r86038, %r86038, %r86038, %r86038 },    { %r86040, %r86040 },            { %r59627, %r59628, %r59629, %r59630 }; 
	// end inline asm
	// begin inline asm
	mma.sync.aligned.m16n8k256.row.col.s32.b1.b1.s32.xor.popc    { %r59641, %r59642, %r59643, %r59644 },    { %r86038, %r86038, %r86038, %r86038 },    { %r86040, %r86040 },            { %r59641, %r59642, %r59643, %r59644 }; 
	// end inline asm
	// begin inline asm
	mma.sync.aligned.m16n8k256.row.col.s32.b1.b1.s32.xor.popc    { %r59655, %r59656, %r59657, %r59658 },    { %r86038, %r86038, %r86038, %r86038 },    { %r86040, %r86040 },            { %r59655, %r59656, %r59657, %r59658 }; 
	// end inline asm
	// begin inline asm
	mma.sync.aligned.m16n8k256.row.col.s32.b1.b1.s32.xor.popc    { %r59627, %r59628, %r59629, %r59630 },    { %r86038, %r86038, %r86038, %r86038 },    { %r86040, %r86040 },            { %r59627, %r59628, %r59629, %r59630 }; 
	// end inline asm
	// begin inline asm
	mma.sync.aligned.m16n8k256.row.col.s32.b1.b1.s32.xor.popc    { %r59641, %r59642, %r59643, %r59644 },    { %r86038, %r86038, %r86038, %r86038 },    { %r86040, %r86040 },            { %r59641, %r59642, %r59643, %r59644 }; 
	// end inline asm
	// begin inline asm
	mma.sync.aligned.m16n8k256.row.col.s32.b1.b1.s32.xor.popc    { %r59655, %r59656, %r59657, %r59658 },    { %r86038, %r86038, %r86038, %r86038 },    { %r86040, %r86040 },            { %r59655, %r59656, %r59657, %r59658 }; 
	// end inline asm
	// begin inline asm
	mma.sync.aligned.m16n8k256.row.col.s32.b1.b1.s32.xor.popc    { %r59627, %r59628, %r59629, %r59630 },    { %r86038, %r86038, %r86038, %r86038 },    { %r86040, %r86040 },            { %r59627, %r59628, %r59629, %r59630 }; 
	// end inline asm
	// begin inline asm
	mma.sync.aligned.m16n8k256.row.col.s32.b1.b1.s32.xor.popc    { %r59641, %r59642, %r59643, %r59644 },    { %r86038, %r86038, %r86038, %r86038 },    { %r86040, %r86040 },            { %r59641, %r59642, %r59643, %r59644 }; 
	// end inline asm
	// begin inline asm
	mma.sync.aligned.m16n8k256.row.col.s32.b1.b1.s32.xor.popc    { %r59655, %r59656, %r59657, %r59658 },    { %r86038, %r86038, %r86038, %r86038 },    { %r86040, %r86040 },            { %r59655, %r59656, %r59657, %r59658 }; 
	// end inline asm
	// begin inline asm
	mma.sync.aligned.m16n8k256.row.col.s32.b1.b1.s32.xor.popc    { %r59627, %r59628, %r59629, %r59630 },    { %r86038, %r86038, %r86038, %r86038 },    { %r86040, %r86040 },            { %r59627, %r59628, %r59629, %r59630 }; 
	// end inline asm
	// begin inline asm
	mma.sync.aligned.m16n8k256.row.col.s32.b1.b1.s32.xor.popc    { %r59641, %r59642, %r59643, %r59644 },    { %r86038, %r86038, %r86038, %r86038 },    { %r86040, %r86040 },            { %r59641, %r59642, %r59643, %r59644 }; 
	// end inline asm
	// begin inline asm
	mma.sync.aligned.m16n8k256.row.col.s32.b1.b1.s32.xor.popc    { %r59655, %r59656, %r59657, %r59658 },    { %r86038, %r86038, %r86038, %r86038 },    { %r86040, %r86040 },            { %r59655, %r59656, %r59657, %r59658 }; 
	// end inline asm
	// begin inline asm
	mma.sync.aligned.m16n8k256.row.col.s32.b1.b1.s32.xor.popc    { %r59627, %r59628, %r59629, %r59630 },    { %r86038, %r86038, %r86038, %r86038 },    { %r86040, %r86040 },            { %r59627, %r59628, %r59629, %r59630 }; 
	// end inline asm
	// begin inline asm
	mma.sync.aligned.m16n8k256.row.col.s32.b1.b1.s32.xor.popc    { %r59641, %r59642, %r59643, %r59644 },    { %r86038, %r86038, %r86038, %r86038 },    { %r86040, %r86040 },            { %r59641, %r59642, %r59643, %r59644 }; 
	// end inline asm
	// begin inline asm
	mma.sync.aligned.m16n8k256.row.col.s32.b1.b1.s32.xor.popc    { %r59655, %r59656, %r59657, %r59658 },    { %r86038, %r86038, %r86038, %r86038 },    { %r86040, %r86040 },            { %r59655, %r59656, %r59657, %r59658 }; 
	// end inline asm
	// begin inline asm
	mma.sync.aligned.m16n8k256.row.col.s32.b1.b1.s32.xor.popc    { %r59627, %r59628, %r59629, %r59630 },    { %r86038, %r86038, %r86038, %r86038 },    { %r86040, %r86040 },            { %r59627, %r59628, %r59629, %r59630 }; 
	// end inline asm
	// begin inline asm
	mma.sync.aligned.m16n8k256.row.col.s32.b1.b1.s32.xor.popc    { %r59641, %r59642, %r59643, %r59644 },    { %r86038, %r86038, %r86038, %r86038 },    { %r86040, %r86040 },            { %r59641, %r59642, %r59643, %r59644 }; 
	// end inline asm
	// begin inline asm
	mma.sync.aligned.m16n8k256.row.col.s32.b1.b1.s32.xor.popc    { %r59655, %r59656, %r59657, %r59658 },    { %r86038, %r86038, %r86038, %r86038 },    { %r86040, %r86040 },            { %r59655, %r59656, %r59657, %r59658 }; 
	// end inline asm
	// begin inline asm
	mma.sync.aligned.m16n8k256.row.col.s32.b1.b1.s32.xor.popc    { %r59627, %r59628, %r59629, %r59630 },    { %r86038, %r86038, %r86038, %r86038 },    { %r86040, %r86040 },            { %r59627, %r59628, %r59629, %r59630 }; 
	// end inline asm
	// begin inline asm
	mma.sync.aligned.m16n8k256.row.col.s32.b1.b1.s32.xor.popc    { %r59641, %r59642, %r59643, %r59644 },    { %r86038, %r86038, %r86038, %r86038 },    { %r86040, %r86040 },            { %r59641, %r59642, %r59643, %r59644 }; 
	// end inline asm
	// begin inline asm
	mma.sync.aligned.m16n8k256.row.col.s32.b1.b1.s32.xor.popc    { %r59655, %r59656, %r59657, %r59658 },    { %r86038, %r86038, %r86038, %r86038 },    { %r86040, %r86040 },            { %r59655, %r59656, %r59657, %r59658 }; 
	// end inline asm
	// begin inline asm
	mma.sync.aligned.m16n8k256.row.col.s32.b1.b1.s32.xor.popc    { %r59627, %r59628, %r59629, %r59630 },    { %r86038, %r86038, %r86038, %r86038 },    { %r86040, %r86040 },            { %r59627, %r59628, %r59629, %r59630 }; 
	// end inline asm
	// begin inline asm
	mma.sync.aligned.m16n8k256.row.col.s32.b1.b1.s32.xor.popc    { %r59641, %r59642, %r59643, %r59644 },    { %r86038, %r86038, %r86038, %r86038 },    { %r86040, %r86040 },            { %r59641, %r59642, %r59643, %r59644 }; 
	// end inline asm
	// begin inline asm
	mma.sync.aligned.m16n8k256.row.col.s32.b1.b1.s32.xor.popc    { %r59655, %r59656, %r59657, %r59658 },    { %r86038, %r86038, %r86038, %r86038 },    { %r86040, %r86040 },            { %r59655, %r59656, %r59657, %r59658 }; 
	// end inline asm
	// begin inline asm
	mma.sync.aligned.m16n8k256.row.col.s32.b1.b1.s32.xor.popc    { %r59627, %r59628, %r59629, %r59630 },    { %r86038, %r86038, %r86038, %r86038 },    { %r86040, %r86040 },            { %r59627, %r59628, %r59629, %r59630 }; 
	// end inline asm
	// begin inline asm
	mma.sync.aligned.m16n8k256.row.col.s32.b1.b1.s32.xor.popc    { %r59641, %r59642, %r59643, %r59644 },    { %r86038, %r86038, %r86038, %r86038 },    { %r86040, %r86040 },            { %r59641, %r59642, %r59643, %r59644 }; 
	// end inline asm
	// begin inline asm
	mma.sync.aligned.m16n8k256.row.col.s32.b1.b1.s32.xor.popc    { %r59655, %r59656, %r59657, %r59658 },    { %r86038, %r86038, %r86038, %r86038 },    { %r86040, %r86040 },            { %r59655, %r59656, %r59657, %r59658 }; 
	// end inline asm
	// begin inline asm
	mma.sync.aligned.m16n8k256.row.col.s32.b1.b1.s32.xor.popc    { %r59627, %r59628, %r59629, %r59630 },    { %r86038, %r86038, %r86038, %r86038 },    { %r86040, %r86040 },            { %r59627, %r59628, %r59629, %r59630 }; 
	// end inline asm
	// begin inline asm
	mma.sync.aligned.m16n8k256.row.col.s32.b1.b1.s32.xor.popc    { %r59641, %r59642, %r59643, %r59644 },    { %r86038, %r86038, %r86038, %r86038 },    { %r86040, %r86040 },            { %r59641, %r59642, %r59643, %r59644 }; 
	// end inline asm
	// begin inline asm
	mma.sync.aligned.m16n8k256.row.col.s32.b1.b1.s32.xor.popc    { %r59655, %r59656, %r59657, %r59658 },    { %r86038, %r86038, %r86038, %r86038 },    { %r86040, %r86040 },            { %r59655, %r59656, %r59657, %r59658 }; 
	// end inline asm
	// begin inline asm
	mma.sync.aligned.m16n8k256.row.col.s32.b1.b1.s32.xor.popc    { %r59627, %r59628, %r59629, %r59630 },    { %r86038, %r86038, %r86038, %r86038 },    { %r86040, %r86040 },            { %r59627, %r59628, %r59629, %r59630 }; 
	// end inline asm
	// begin inline asm
	mma.sync.aligned.m16n8k256.row.col.s32.b1.b1.s32.xor.popc    { %r59641, %r59642, %r59643, %r59644 },    { %r86038, %r86038, %r86038, %r86038 },    { %r86040, %r86040 },            { %r59641, %r59642, %r59643, %r59644 }; 
	// end inline asm
	// begin inline asm
	mma.sync.aligned.m16n8k256.row.col.s32.b1.b1.s32.xor.popc    { %r59655, %r59656, %r59657, %r59658 },    { %r86038, %r86038, %r86038, %r86038 },    { %r86040, %r86040 },            { %r59655, %r59656, %r59657, %r59658 }; 
	// end inline asm
	// begin inline asm
	mma.sync.aligned.m16n8k256.row.col.s32.b1.b1.s32.xor.popc    { %r59627, %r59628, %r59629, %r59630 },    { %r86038, %r86038, %r86038, %r86038 },    { %r86040, %r86040 },            { %r59627, %r59628, %r59629, %r59630 }; 
	// end inline asm
	// begin inline asm
	mma.sync.aligned.m16n8k256.row.col.s32.b1.b1.s32.xor.popc    { %r59641, %r59642, %r59643, %r59644 },    { %r86038, %r86038, %r86038, %r86038 },    { %r86040, %r86040 },            { %r59641, %r59642, %r59643, %r59644 }; 
	// end inline asm
	// begin inline asm
	mma.sync.aligned.m16n8k256.row.col.s32.b1.b1.s32.xor.popc    { %r59655, %r59656, %r59657, %r59658 },    { %r86038, %r86038, %r86038, %r86038 },    { %r86040, %r86040 },            { %r59655, %r59656, %r59657, %r59658 }; 
	// end inline asm
	// begin inline asm
	mma.sync.aligned.m16n8k256.row.col.s32.b1.b1.s32.xor.popc    { %r59627, %r59628, %r59629, %r59630 },    { %r86038, %r86038, %r86038, %r86038 },    { %r86040, %r86040 },            { %r59627, %r59628, %r59629, %r59630 }; 
	// end inline asm
	// begin inline asm
	mma.sync.aligned.m16n8k256.row.col.s32.b1.b1.s32.xor.popc    { %r59641, %r59642, %r59643, %r59644 },    { %r86038, %r86038, %r86038, %r86038 },    { %r86040, %r86040 },            { %r59641, %r59642, %r59643, %r59644 }; 
	// end inline asm
	// begin inline asm
	mma.sync.aligned.m16n8k256.row.col.s32.b1.b1.s32.xor.popc    { %r59655, %r59656, %r59657, %r59658 },    { %r86038, %r86038, %r86038, %r86038 },    { %r86040, %r86040 },            { %r59655, %r59656, %r59657, %r59658 }; 
	// end inline asm
	// begin inline asm
	mma.sync.aligned.m16n8k256.row.col.s32.b1.b1.s32.xor.popc    { %r59627, %r59628, %r59629, %r59630 },    { %r86038, %r86038, %r86038, %r86038 },    { %r86040, %r86040 },            { %r59627, %r59628, %r59629, %r59630 }; 
	// end inline asm
	// begin inline asm
	mma.sync.aligned.m16n8k256.row.col.s32.b1.b1.s32.xor.popc    { %r59641, %r59642, %r59643, %r59644 },    { %r86038, %r86038, %r86038, %r86038 },    { %r86040, %r86040 },            { %r59641, %r59642, %r59643, %r59644 }; 
	// end inline asm
	// begin inline asm
	mma.sync.aligned.m16n8k256.row.col.s32.b1.b1.s32.xor.popc    { %r59655, %r59656, %r59657, %r59658 },    { %r86038, %r86038, %r86038, %r86038 },    { %r86040, %r86040 },            { %r59655, %r59656, %r59657, %r59658 }; 
	// end inline asm
	// begin inline asm
	mma.sync.aligned.m16n8k256.row.col.s32.b1.b1.s32.xor.popc    { %r59627, %r59628, %r59629, %r59630 },    { %r86038, %r86038, %r86038, %r86038 },    { %r86040, %r86040 },            { %r59627, %r59628, %r59629, %r59630 }; 
	// end inline asm
	// begin inline asm
	mma.sync.aligned.m16n8k256.row.col.s32.b1.b1.s32.xor.popc    { %r59641, %r59642, %r59643, %r59644 },    { %r86038, %r86038, %r86038, %r86038 },    { %r86040, %r86040 },            { %r59641, %r59642, %r59643, %r59644 }; 
	// end inline asm
	// begin inline asm
	mma.sync.aligned.m16n8k256.row.col.s32.b1.b1.s32.xor.popc    { %r59655, %r59656, %r59657, %r59658 },    { %r86038, %r86038, %r86038, %r86038 },    { %r86040, %r86040 },            { %r59655, %r59656, %r59657, %r59658 }; 
	// end inline asm
	// begin inline asm
	mma.sync.aligned.m16n8k256.row.col.s32.b1.b1.s32.xor.popc    { %r59627, %r59628, %r59629, %r59630 },    { %r86038, %r86038, %r86038, %r86038 },    { %r86040, %r86040 },            { %r59627, %r59628, %r59629, %r59630 }; 
	// end inline asm
	// begin inline asm
	mma.sync.aligned.m16n8k256.row.col.s32.b1.b1.s32.xor.popc    { %r59641, %r59642, %r59643, %r59644 },    { %r86038, %r86038, %r86038, %r86038 },    { %r86040, %r86040 },            { %r59641, %r59642, %r59643, %r59644 }; 
	// end inline asm
	// begin inline asm
	mma.sync.aligned.m16n8k256.row.col.s32.b1.b1.s32.xor.popc    { %r59655, %r59656, %r59657, %r59658 },    { %r86038, %r86038, %r86038, %r86038 },    { %r86040, %r86040 },            { %r59655, %r59656, %r59657, %r59658 }; 
	// end inline asm
	// begin inline asm
	mma.sync.aligned.m16n8k256.row.col.s32.b1.b1.s32.xor.popc    { %r59627, %r59628, %r59629, %r59630 },    { %r86038, %r86038, %r86038, %r86038 },    { %r86040, %r86040 },            { %r59627, %r59628, %r59629, %r59630 }; 
	// end inline asm
	// begin inline asm
	mma.sync.aligned.m16n8k256.row.col.s32.b1.b1.s32.xor.popc    { %r59641, %r59642, %r59643, %r59644 },    { %r86038, %r86038, %r86038, %r86038 },    { %r86040, %r86040 },            { %r59641, %r59642, %r59643, %r59644 }; 
	// end inline asm
	// begin inline asm
	mma.sync.aligned.m16n8k256.row.col.s32.b1.b1.s32.xor.popc    { %r59655, %r59656, %r59657, %r59658 },    { %r86038, %r86038, %r86038, %r86038 },    { %r86040, %r86040 },            { %r59655, %r59656, %r59657, %r59658 }; 
	// end inline asm
	// begin inline asm
	mma.sync.aligned.m16n8k256.row.col.s32.b1.b1.s32.xor.popc    { %r59627, %r59628, %r59629, %r59630 },    { %r86038, %r86038, %r86038, %r86038 },    { %r86040, %r86040 },            { %r59627, %r59628, %r59629, %r59630 }; 
	// end inline asm
	// begin inline asm
	mma.sync.aligned.m16n8k256.row.col.s32.b1.b1.s32.xor.popc    { %r59641, %r59642, %r59643, %r59644 },    { %r86038, %r86038, %r86038, %r86038 },    { %r86040, %r86040 },            { %r59641, %r59642, %r59643, %r59644 }; 
	// end inline asm
	// begin inline asm
	mma.sync.aligned.m16n8k256.row.col.s32.b1.b1.s32.xor.popc    { %r59655, %r59656, %r59657, %r59658 },    { %r86038, %r86038, %r86038, %r86038 },    { %r86040, %r86040 },            { %r59655, %r59656, %r59657, %r59658 }; 
	// end inline asm
	// begin inline asm
	mma.sync.aligned.m16n8k256.row.col.s32.b1.b1.s32.xor.popc    { %r59627, %r59628, %r59629, %r59630 },    { %r86038, %r86038, %r86038, %r86038 },    { %r86040, %r86040 },            { %r59627, %r59628, %r59629, %r59630 }; 
	// end inline asm
	// begin inline asm
	mma.sync.aligned.m16n8k256.row.col.s32.b1.b1.s32.xor.popc    { %r59641, %r59642, %r59643, %r59644 },    { %r86038, %r86038, %r86038, %r86038 },    { %r86040, %r86040 },            { %r59641, %r59642, %r59643, %r59644 }; 
	// end inline asm
	// begin inline asm
	mma.sync.aligned.m16n8k256.row.col.s32.b1.b1.s32.xor.popc    { %r59655, %r59656, %r59657, %r59658 },    { %r86038, %r86038, %r86038, %r86038 },    { %r86040, %r86040 },            { %r59655, %r59656, %r59657, %r59658 }; 
	// end inline asm
	// begin inline asm
	mma.sync.aligned.m16n8k256.row.col.s32.b1.b1.s32.xor.popc    { %r59627, %r59628, %r59629, %r59630 },    { %r86038, %r86038, %r86038, %r86038 },    { %r86040, %r86040 },            { %r59627, %r59628, %r59629, %r59630 }; 
	// end inline asm
	// begin inline asm
	mma.sync.aligned.m16n8k256.row.col.s32.b1.b1.s32.xor.popc    { %r59641, %r59642, %r59643, %r59644 },    { %r86038, %r86038, %r86038, %r86038 },    { %r86040, %r86040 },            { %r59641, %r59642, %r59643, %r59644 }; 
	// end inline asm
	// begin inline asm
	mma.sync.aligned.m16n8k256.row.col.s32.b1.b1.s32.xor.popc    { %r59655, %r59656, %r59657, %r59658 },    { %r86038, %r86038, %r86038, %r86038 },    { %r86040, %r86040 },            { %r59655, %r59656, %r59657, %r59658 }; 
	// end inline asm
	// begin inline asm
	mma.sync.aligned.m16n8k256.row.col.s32.b1.b1.s32.xor.popc    { %r59627, %r59628, %r59629, %r59630 },    { %r86038, %r86038, %r86038, %r86038 },    { %r86040, %r86040 },            { %r59627, %r59628, %r59629, %r59630 }; 
	// end inline asm
	// begin inline asm
	mma.sync.aligned.m16n8k256.row.col.s32.b1.b1.s32.xor.popc    { %r59641, %r59642, %r59643, %r59644 },    { %r86038, %r86038, %r86038, %r86038 },    { %r86040, %r86040 },            { %r59641, %r59642, %r59643, %r59644 }; 
	// end inline asm
	// begin inline asm
	mma.sync.aligned.m16n8k256.row.col.s32.b1.b1.s32.xor.popc    { %r59655, %r59656, %r59657, %r59658 },    { %r86038, %r86038, %r86038, %r86038 },    { %r86040, %r86040 },            { %r59655, %r59656, %r59657, %r59658 }; 
	// end inline asm
	// begin inline asm
	mma.sync.aligned.m16n8k256.row.col.s32.b1.b1.s32.xor.popc    { %r59627, %r59628, %r59629, %r59630 },    { %r86038, %r86038, %r86038, %r86038 },    { %r86040, %r86040 },            { %r59627, %r59628, %r59629, %r59630 }; 
	// end inline asm
	// begin inline asm
	mma.sync.aligned.m16n8k256.row.col.s32.b1.b1.s32.xor.popc    { %r59641, %r59642, %r59643, %r59644 },    { %r86038, %r86038, %r86038, %r86038 },    { %r86040, %r86040 },            { %r59641, %r59642, %r59643, %r59644 }; 
	// end inline asm
	// begin inline asm
	mma.sync.aligned.m16n8k256.row.col.s32.b1.b1.s32.xor.popc    { %r59655, %r59656, %r59657, %r59658 },    { %r86038, %r86038, %r86038, %r86038 },    { %r86040, %r86040 },            { %r59655, %r59656, %r59657, %r59658 }; 
	// end inline asm
	// begin inline asm
	mma.sync.aligned.m16n8k256.row.col.s32.b1.b1.s32.xor.popc    { %r59627, %r59628, %r59629, %r59630 },    { %r86038, %r86038, %r86038, %r86038 },    { %r86040, %r86040 },            { %r59627, %r59628, %r59629, %r59630 }; 
	// end inline asm
	// begin inline asm
	mma.sync.aligned.m16n8k256.row.col.s32.b1.b1.s32.xor.popc    { %r59641, %r59642, %r59643, %r59644 },    { %r86038, %r86038, %r86038, %r86038 },    { %r86040, %r86040 },            { %r59641, %r59642, %r59643, %r59644 }; 
	// end inline asm
	// begin inline asm
	mma.sync.aligned.m16n8k256.row.col.s32.b1.b1.s32.xor.popc    { %r59655, %r59656, %r59657, %r59658 },    { %r86038, %r86038, %r86038, %r86038 },    { %r86040, %r86040 },            { %r59655, %r59656, %r59657, %r59658 }; 
	// end inline asm
	// begin inline asm
	mma.sync.aligned.m16n8k256.row.col.s32.b1.b1.s32.xor.popc    { %r59627, %r59628, %r59629, %r59630 },    { %r86038, %r86038, %r86038, %r86038 },    { %r86040, %r86040 },            { %r59627, %r59628, %r59629, %r59630 }; 
	// end inline asm
	// begin inline asm
	mma.sync.aligned.m16n8k256.row.col.s32.b1.b1.s32.xor.popc    { %r59641, %r59642, %r59643, %r59644 },    { %r86038, %r86038, %r86038, %r86038 },    { %r86040, %r86040 },            { %r59641, %r59642, %r59643, %r59644 }; 
	// end inline asm
	// begin inline asm
	mma.sync.aligned.m16n8k256.row.col.s32.b1.b1.s32.xor.popc    { %r59655, %r59656, %r59657, %r59658 },    { %r86038, %r86038, %r86038, %r86038 },    { %r86040, %r86040 },            { %r59655, %r59656, %r59657, %r59658 }; 
	// end inline asm
	// begin inline asm
	mma.sync.aligned.m16n8k256.row.col.s32.b1.b1.s32.xor.popc    { %r59627, %r59628, %r59629, %r59630 },    { %r86038, %r86038, %r86038, %r86038 },    { %r86040, %r86040 },            { %r59627, %r59628, %r59629, %r59630 }; 
	// end inline asm
	// begin inline asm
	mma.sync.aligned.m16n8k256.row.col.s32.b1.b1.s32.xor.popc    { %r59641, %r59642, %r59643, %r59644 },    { %r86038, %r86038, %r86038, %r86038 },    { %r86040, %r86040 },            { %r59641, %r59642, %r59643, %r59644 }; 
	// end inline asm
	// begin inline asm
	mma.sync.aligned.m16n8k256.row.col.s32.b1.b1.s32.xor.popc    { %r59655, %r59656, %r59657, %r59658 },    { %r86038, %r86038, %r86038, %r86038 },    { %r86040, %r86040 },            { %r59655, %r59656, %r59657, %r59658 }; 
	// end inline asm
	// begin inline asm
	mma.sync.aligned.m16n8k256.row.col.s32.b1.b1.s32.xor.popc    { %r59627, %r59628, %r59629, %r59630 },    { %r86038, %r86038, %r86038, %r86038 },    { %r86040, %r86040 },            { %r59627, %r59628, %r59629, %r59630 }; 
	// end inline asm
	// begin inline asm
	mma.sync.aligned.m16n8k256.row.col.s32.b1.b1.s32.xor.popc    { %r59641, %r59642, %r59643, %r59644 },    { %r86038, %r86038, %r86038, %r86038 },    { %r86040, %r86040 },            { %r59641, %r59642, %r59643, %r59644 }; 
	// end inline asm
	// begin inline asm
	mma.sync.aligned.m16n8k256.row.col.s32.b1.b1.s32.xor.popc    { %r59655, %r59656, %r59657, %r59658 },    { %r86038, %r86038, %r86038, %r86038 },    { %r86040, %r86040 },            { %r59655, %r59656, %r59657, %r59658 }; 
	// end inline asm
	// begin inline asm
	mma.sync.aligned.m16n8k256.row.col.s32.b1.b1.s32.xor.popc    { %r59627, %r59628, %r59629, %r59630 },    { %r86038, %r86038, %r86038, %r86038 },    { %r86040, %r86040 },            { %r59627, %r59628, %r59629, %r59630 }; 
	// end inline asm
	// begin inline asm
	mma.sync.aligned.m16n8k256.row.col.s32.b1.b1.s32.xor.popc    { %r59641, %r59642, %r59643, %r59644 },    { %r86038, %r86038, %r86038, %r86038 },    { %r86040, %r86040 },            { %r59641, %r59642, %r59643, %r59644 }; 
	// end inline asm
	// begin inline asm
	mma.sync.aligned.m16n8k256.row.col.s32.b1.b1.s32.xor.popc    { %r59655, %r59656, %r59657, %r59658 },    { %r86038, %r86038, %r86038, %r86038 },    { %r86040, %r86040 },            { %r59655, %r59656, %r59657, %r59658 }; 
	// end inline asm
	// begin inline asm
	mma.sync.aligned.m16n8k256.row.col.s32.b1.b1.s32.xor.popc    { %r59627, %r59628, %r59629, %r59630 },    { %r86038, %r86038, %r86038, %r86038 },    { %r86040, %r86040 },            { %r59627, %r59628, %r59629, %r59630 }; 
	// end inline asm
	// begin inline asm
	mma.sync.aligned.m16n8k256.row.col.s32.b1.b1.s32.xor.popc    { %r59641, %r59642, %r59643, %r59644 },    { %r86038, %r86038, %r86038, %r86038 },    { %r86040, %r86040 },            { %r59641, %r59642, %r59643, %r59644 }; 
	// end inline asm
	// begin inline asm
	mma.sync.aligned.m16n8k256.row.col.s32.b1.b1.s32.xor.popc    { %r59655, %r59656, %r59657, %r59658 },    { %r86038, %r86038, %r86038, %r86038 },    { %r86040, %r86040 },            { %r59655, %r59656, %r59657, %r59658 }; 
	// end inline asm
	// begin inline asm
	mma.sync.aligned.m16n8k256.row.col.s32.b1.b1.s32.xor.popc    { %r59627, %r59628, %r59629, %r59630 },    { %r86038, %r86038, %r86038, %r86038 },    { %r86040, %r86040 },            { %r59627, %r59628, %r59629, %r59630 }; 
	// end inline asm
	// begin inline asm
	mma.sync.aligned.m16n8k256.row.col.s32.b1.b1.s32.xor.popc    { %r59641, %r59642, %r59643, %r59644 },    { %r86038, %r86038, %r86038, %r86038 },    { %r86040, %r86040 },            { %r59641, %r59642, %r59643, %r59644 }; 
	// end inline asm
	// begin inline asm
	mma.sync.aligned.m16n8k256.row.col.s32.b1.b1.s32.xor.popc    { %r59655, %r59656, %r59657, %r59658 },    { %r86038, %r86038, %r86038, %r86038 },    { %r86040, %r86040 },            { %r59655, %r59656, %r59657, %r59658 }; 
	// end inline asm
	// begin inline asm
	mma.sync.aligned.m16n8k256.row.col.s32.b1.b1.s32.xor.popc    { %r59627, %r59628, %r59629, %r59630 },    { %r86038, %r86038, %r86038, %r86038 },    { %r86040, %r86040 },            { %r59627, %r59628, %r59629, %r59630 }; 
	// end inline asm
	// begin inline asm
	mma.sync.aligned.m16n8k256.row.col.s32.b1.b1.s32.xor.popc    { %r59641, %r59642, %r59643, %r59644 },    { %r86038, %r86038, %r86038, %r86038 },    { %r86040, %r86040 },            { %r59641, %r59642, %r59643, %r59644 }; 
	// end inline asm
	// begin inline asm
	mma.sync.aligned.m16n8k256.row.col.s32.b1.b1.s32.xor.popc    { %r59655, %r59656, %r59657, %r59658 },    { %r86038, %r86038, %r86038, %r86038 },    { %r86040, %r86040 },            { %r59655, %r59656, %r59657, %r59658 }; 
	// end inline asm
	// begin inline asm
	mma.sync.aligned.m16n8k256.row.col.s32.b1.b1.s32.xor.popc    { %r59627, %r59628, %r59629, %r59630 },    { %r86038, %r86038, %r86038, %r86038 },    { %r86040, %r86040 },            { %r59627, %r59628, %r59629, %r59630 }; 
	// end inline asm
	// begin inline asm
	mma.sync.aligned.m16n8k256.row.col.s32.b1.b1.s32.xor.popc    { %r59641, %r59642, %r59643, %r59644 },    { %r86038, %r86038, %r86038, %r86038 },    { %r86040, %r86040 },            { %r59641, %r59642, %r59643, %r59644 }; 
	// end inline asm
	// begin inline asm
	mma.sync.aligned.m16n8k256.row.col.s32.b1.b1.s32.xor.popc    { %r59655, %r59656, %r59657, %r59658 },    { %r86038, %r86038, %r86038, %r86038 },    { %r86040, %r86040 },            { %r59655, %r59656, %r59657, %r59658 }; 
	// end inline asm
	// begin inline asm
	mma.sync.aligned.m16n8k256.row.col.s32.b1.b1.s32.xor.popc    { %r59627, %r59628, %r59629, %r59630 },    { %r86038, %r86038, %r86038, %r86038 },    { %r86040, %r86040 },            { %r59627, %r59628, %r59629, %r59630 }; 
	// end inline asm
	// begin inline asm
	mma.sync.aligned.m16n8k256.row.col.s32.b1.b1.s32.xor.popc    { %r59641, %r59642, %r59643, %r59644 },    { %r86038, %r86038, %r86038, %r86038 },    { %r86040, %r86040 },            { %r59641, %r59642, %r59643, %r59644 }; 
	// end inline asm
	// begin inline asm
	mma.sync.aligned.m16n8k256.row.col.s32.b1.b1.s32.xor.popc    { %r59655, %r59656, %r59657, %r59658 },    { %r86038, %r86038, %r86038, %r86038 },    { %r86040, %r86040 },            { %r59655, %r59656, %r59657, %r59658 }; 
	// end inline asm
	// begin inline asm
	mma.sync.aligned.m16n8k256.row.col.s32.b1.b1.s32.xor.popc    { %r59627, %r59628, %r59629, %r59630 },    { %r86038, %r86038, %r86038, %r86038 },    { %r86040, %r86040 },            { %r59627, %r59628, %r59629, %r59630 }; 
	// end inline asm
	// begin inline asm
	mma.sync.aligned.m16n8k256.row.col.s32.b1.b1.s32.xor.popc    { %r59641, %r59642, %r59643, %r59644 },    { %r86038, %r86038, %r86038, %r86038 },    { %r86040, %r86040 },            { %r59641, %r59642, %r59643, %r59644 }; 
	// end inline asm
	// begin inline asm
	mma.sync.aligned.m16n8k256.row.col.s32.b1.b1.s32.xor.popc    { %r59655, %r59656, %r59657, %r59658 },    { %r86038, %r86038, %r86038, %r86038 },    { %r86040, %r86040 },            { %r59655, %r59656, %r59657, %r59658 }; 
	// end inline asm
	// begin inline asm
	mma.sync.aligned.m16n8k256.row.col.s32.b1.b1.s32.xor.popc    { %r59627, %r59628, %r59629, %r59630 },    { %r86038, %r86038, %r86038, %r86038 },    { %r86040, %r86040 },            { %r59627, %r59628, %r59629, %r59630 }; 
	// end inline asm
	// begin inline asm
	mma.sync.aligned.m16n8k256.row.col.s32.b1.b1.s32.xor.popc    { %r59641, %r59642, %r59643, %r59644 },    { %r86038, %r86038, %r86038, %r86038 },    { %r86040, %r86040 },            { %r59641, %r59642, %r59643, %r59644 }; 
	// end inline asm
	// begin inline asm
	mma.sync.aligned.m16n8k256.row.col.s32.b1.b1.s32.xor.popc    { %r59655, %r59656, %r59657, %r59658 },    { %r86038, %r86038, %r86038, %r86038 },    { %r86040, %r86040 },            { %r59655, %r59656, %r59657, %r59658 }; 
	// end inline asm
	// begin inline asm
	mma.sync.aligned.m16n8k256.row.col.s32.b1.b1.s32.xor.popc    { %r59627, %r59628, %r59629, %r59630 },    { %r86038, %r86038, %r86038, %r86038 },    { %r86040, %r86040 },            { %r59627, %r59628, %r59629, %r59630 }; 
	// end inline asm
	// begin inline asm
	mma.sync.aligned.m16n8k256.row.col.s32.b1.b1.s32.xor.popc    { %r59641, %r59642, %r59643, %r59644 },    { %r86038, %r86038, %r86038, %r86038 },    { %r86040, %r86040 },            { %r59641, %r59642, %r59643, %r59644 }; 
	// end inline asm
	// begin inline asm
	mma.sync.aligned.m16n8k256.row.col.s32.b1.b1.s32.xor.popc    { %r59655, %r59656, %r59657, %r59658 },    { %r86038, %r86038, %r86038, %r86038 },    { %r86040, %r86040 },            { %r59655, %r59656, %r59657, %r59658 }; 
	// end inline asm
	// begin inline asm
	mma.sync.aligned.m16n8k256.row.col.s32.b1.b1.s32.xor.popc    { %r59627, %r59628, %r59629, %r59630 },    { %r86038, %r86038, %r86038, %r86038 },    { %r86040, %r86040 },            { %r59627, %r59628, %r59629, %r59630 }; 
	// end inline asm
	// begin inline asm
	mma.sync.aligned.m16n8k256.row.col.s32.b1.b1.s32.xor.popc    { %r59641, %r59642, %r59643, %r59644 },    { %r86038, %r86038, %r86038, %r86038 },    { %r86040, %r86040 },            { %r59641, %r59642, %r59643, %r59644 }; 
	// end inline asm
	// begin inline asm
	mma.sync.aligned.m16n8k256.row.col.s32.b1.b1.s32.xor.popc    { %r59655, %r59656, %r59657, %r59658 },    { %r86038, %r86038, %r86038, %r86038 },    { %r86040, %r86040 },            { %r59655, %r59656, %r59657, %r59658 }; 
	// end inline asm
	// begin inline asm
	mma.sync.aligned.m16n8k256.row.col.s32.b1.b1.s32.xor.popc    { %r59627, %r59628, %r59629, %r59630 },    { %r86038, %r86038, %r86038, %r86038 },    { %r86040, %r86040 },            { %r59627, %r59628, %r59629, %r59630 }; 
	// end inline asm
	// begin inline asm
	mma.sync.aligned.m16n8k256.row.col.s32.b1.b1.s32.xor.popc    { %r59641, %r59642, %r59643, %r59644 },    { %r86038, %r86038, %r86038, %r86038 },    { %r86040, %r86040 },            { %r59641, %r59642, %r59643, %r59644 }; 
	// end inline asm
	// begin inline asm
	mma.sync.aligned.m16n8k256.row.col.s32.b1.b1.s32.xor.popc    { %r59655, %r59656, %r59657, %r59658 },    { %r86038, %r86038, %r86038, %r86038 },    { %r86040, %r86040 },            { %r59655, %r59656, %r59657, %r59658 }; 
	// end inline asm
	// begin inline asm
	mma.sync.aligned.m16n8k256.row.col.s32.b1.b1.s32.xor.popc    { %r59627, %r59628, %r59629, %r59630 },    { %r86038, %r86038, %r86038, %r86038 },    { %r86040, %r86040 },            { %r59627, %r59628, %r59629, %r59630 }; 
	// end inline asm
	// begin inline asm
	mma.sync.aligned.m16n8k256.row.col.s32.b1.b1.s32.xor.popc    { %r59641, %r59642, %r59643, %r59644 },    { %r86038, %r86038, %r86038, %r86038 },    { %r86040, %r86040 },            { %r59641, %r59642, %r59643, %r59644 }; 
	// end inline asm
	// begin inline asm
	mma.sync.aligned.m16n8k256.row.col.s32.b1.b1.s32.xor.popc    { %r59655, %r59656, %r59657, %r59658 },    { %r86038, %r86038, %r86038, %r86038 },    { %r86040, %r86040 },            { %r59655, %r59656, %r59657, %r59658 }; 
	// end inline asm
	// begin inline asm
	mma.sync.aligned.m16n8k256.row.col.s32.b1.b1.s32.xor.popc    { %r59627, %r59628, %r59629, %r59630 },    { %r86038, %r86038, %r86038, %r86038 },    { %r86040, %r86040 },            { %r59627, %r59628, %r59629, %r59630 }; 
	// end inline asm
	// begin inline asm
	mma.sync.aligned.m16n8k256.row.col.s32.b1.b1.s32.xor.popc    { %r59641, %r59642, %r59643, %r59644 },    { %r86038, %r86038, %r86038, %r86038 },    { %r86040, %r86040 },            { %r59641, %r59642, %r59643, %r59644 }; 
	// end inline asm
	// begin inline asm
	mma.sync.aligned.m16n8k256.row.col.s32.b1.b1.s32.xor.popc    { %r59655, %r59656, %r59657, %r59658 },    { %r86038, %r86038, %r86038, %r86038 },    { %r86040, %r86040 },            { %r59655, %r59656, %r59657, %r59658 }; 
	// end inline asm
	// begin inline asm
	mma.sync.aligned.m16n8k256.row.col.s32.b1.b1.s32.xor.popc    { %r59627, %r59628, %r59629, %r59630 },    { %r86038, %r86038, %r86038, %r86038 },    { %r86040, %r86040 },            { %r59627, %r59628, %r59629, %r59630 }; 
	// end inline asm
	// begin inline asm
	mma.sync.aligned.m16n8k256.row.col.s32.b1.b1.s32.xor.popc    { %r59641, %r59642, %r59643, %r59644 },    { %r86038, %r86038, %r86038, %r86038 },    { %r86040, %r86040 },            { %r59641, %r59642, %r59643, %r59644 }; 
	// end inline asm
	// begin inline asm
	mma.sync.aligned.m16n8k256.row.col.s32.b1.b1.s32.xor.popc    { %r59655, %r59656, %r59657, %r59658 },    { %r86038, %r86038, %r86038, %r86038 },    { %r86040, %r86040 },            { %r59655, %r59656, %r59657, %r59658 }; 
	// end inline asm
	// begin inline asm
	mma.sync.aligned.m16n8k256.row.col.s32.b1.b1.s32.xor.popc    { %r59627, %r59628, %r59629, %r59630 },    { %r86038, %r86038, %r86038, %r86038 },    { %r86040, %r86040 },            { %r59627, %r59628, %r59629, %r59630 }; 
	// end inline asm
	// begin inline asm
	mma.sync.aligned.m16n8k256.row.col.s32.b1.b1.s32.xor.popc    { %r59641, %r59642, %r59643, %r59644 },    { %r86038, %r86038, %r86038, %r86038 },    { %r86040, %r86040 },            { %r59641, %r59642, %r59643, %r59644 }; 
	// end inline asm
	// begin inline asm
	mma.sync.aligned.m16n8k256.row.col.s32.b1.b1.s32.xor.popc    { %r59655, %r59656, %r59657, %r59658 },    { %r86038, %r86038, %r86038, %r86038 },    { %r86040, %r86040 },            { %r59655, %r59656, %r59657, %r59658 }; 
	// end inline asm
	// begin inline asm
	mma.sync.aligned.m16n8k256.row.col.s32.b1.b1.s32.xor.popc    { %r59627, %r59628, %r59629, %r59630 },    { %r86038, %r86038, %r86038, %r86038 },    { %r86040, %r86040 },            { %r59627, %r59628, %r59629, %r59630 }; 
	// end inline asm
	// begin inline asm
	mma.sync.aligned.m16n8k256.row.col.s32.b1.b1.s32.xor.popc    { %r59641, %r59642, %r59643, %r59644 },    { %r86038, %r86038, %r86038, %r86038 },    { %r86040, %r86040 },            { %r59641, %r59642, %r59643, %r59644 }; 
	// end inline asm
	// begin inline asm
	mma.sync.aligned.m16n8k256.row.col.s32.b1.b1.s32.xor.popc    { %r59655, %r59656, %r59657, %r59658 },    { %r86038, %r86038, %r86038, %r86038 },    { %r86040, %r86040 },            { %r59655, %r59656, %r59657, %r59658 }; 
	// end inline asm
	// begin inline asm
	mma.sync.aligned.m16n8k256.row.col.s32.b1.b1.s32.xor.popc    { %r59627, %r59628, %r59629, %r59630 },    { %r86038, %r86038, %r86038, %r86038 },    { %r86040, %r86040 },            { %r59627, %r59628, %r59629, %r59630 }; 
	// end inline asm
	// begin inline asm
	mma.sync.aligned.m16n8k256.row.col.s32.b1.b1.s32.xor.popc    { %r59641, %r59642, %r59643, %r59644 },    { %r86038, %r86038, %r86038, %r86038 },    { %r86040, %r86040 },            { %r59641, %r59642, %r59643, %r59644 }; 
	// end inline asm
	// begin inline asm
	mma.sync.aligned.m16n8k256.row.col.s32.b1.b1.s32.xor.popc    { %r59655, %r59656, %r59657, %r59658 },    { %r86038, %r86038, %r86038, %r86038 },    { %r86040, %r86040 },            { %r59655, %r59656, %r59657, %r59658 }; 
	// end inline asm
	// begin inline asm
	mma.sync.aligned.m16n8k256.row.col.s32.b1.b1.s32.xor.popc    { %r59627, %r59628, %r59629, %r59630 },    { %r86038, %r86038, %r86038, %r86038 },    { %r86040, %r86040 },            { %r59627, %r59628, %r59629, %r59630 }; 
	// end inline asm
	// begin inline asm
	mma.sync.aligned.m16n8k256.row.col.s32.b1.b1.s32.xor.popc    { %r59641, %r59642, %r59643, %r59644 },    { %r86038, %r86038, %r86038, %r86038 },    { %r86040, %r86040 },            { %r59641, %r59642, %r59643, %r59644 }; 
	// end inline asm
	// begin inline asm
	mma.sync.aligned.m16n8k256.row.col.s32.b1.b1.s32.xor.popc    { %r59655, %r59656, %r59657, %r59658 },    { %r86038, %r86038, %r86038, %r86038 },    { %r86040, %r86040 },            { %r59655, %r59656, %r59657, %r59658 }; 
	// end inline asm
	// begin inline asm
	mma.sync.aligned.m16n8k256.row.col.s32.b1.b1.s32.xor.popc    { %r59627, %r59628, %r59629, %r59630 },    { %r86038, %r86038, %r86038, %r86038 },    { %r86040, %r86040 },            { %r59627, %r59628, %r59629, %r59630 }; 
	// end inline asm
	// begin inline asm
	mma.sync.aligned.m16n8k256.row.col.s32.b1.b1.s32.xor.popc    { %r59641, %r59642, %r59643, %r59644 },    { %r86038, %r86038, %r86038, %r86038 },    { %r86040, %r86040 },            { %r59641, %r59642, %r59643, %r59644 }; 
	// end inline asm
	// begin inline asm
	mma.sync.aligned.m16n8k256.row.col.s32.b1.b1.s32.xor.popc    { %r59655, %r59656, %r59657, %r59658 },    { %r86038, %r86038, %r86038, %r86038 },    { %r86040, %r86040 },            { %r59655, %r59656, %r59657, %r59658 }; 
	// end inline asm
	// begin inline asm
	mma.sync.aligned.m16n8k256.row.col.s32.b1.b1.s32.xor.popc    { %r59627, %r59628, %r59629, %r59630 },    { %r86038, %r86038, %r86038, %r86038 },    { %r86040, %r86040 },            { %r59627, %r59628, %r59629, %r59630 }; 
	// end inline asm
	// begin inline asm
	mma.sync.aligned.m16n8k256.row.col.s32.b1.b1.s32.xor.popc    { %r59641, %r59642, %r59643, %r59644 },    { %r86038, %r86038, %r86038, %r86038 },    { %r86040, %r86040 },            { %r59641, %r59642, %r59643, %r59644 }; 
	// end inline asm
	// begin inline asm
	mma.sync.aligned.m16n8k256.row.col.s32.b1.b1.s32.xor.popc    { %r59655, %r59656, %r59657, %r59658 },    { %r86038, %r86038, %r86038, %r86038 },    { %r86040, %r86040 },            { %r59655, %r59656, %r59657, %r59658 }; 
	// end inline asm
	// begin inline asm
	mma.sync.aligned.m16n8k256.row.col.s32.b1.b1.s32.xor.popc    { %r59627, %r59628, %r59629, %r59630 },    { %r86038, %r86038, %r86038, %r86038 },    { %r86040, %r86040 },            { %r59627, %r59628, %r59629, %r59630 }; 
	// end inline asm
	// begin inline asm
	mma.sync.aligned.m16n8k256.row.col.s32.b1.b1.s32.xor.popc    { %r59641, %r59642, %r59643, %r59644 },    { %r86038, %r86038, %r86038, %r86038 },    { %r86040, %r86040 },            { %r59641, %r59642, %r59643, %r59644 }; 
	// end inline asm
	// begin inline asm
	mma.sync.aligned.m16n8k256.row.col.s32.b1.b1.s32.xor.popc    { %r59655, %r59656, %r59657, %r59658 },    { %r86038, %r86038, %r86038, %r86038 },    { %r86040, %r86040 },            { %r59655, %r59656, %r59657, %r59658 }; 
	// end inline asm
	// begin inline asm
	mma.sync.aligned.m16n8k256.row.col.s32.b1.b1.s32.xor.popc    { %r59627, %r59628, %r59629, %r59630 },    { %r86038, %r86038, %r86038, %r86038 },    { %r86040, %r86040 },            { %r59627, %r59628, %r59629, %r59630 }; 
	// end inline asm
	// begin inline asm
	mma.sync.aligned.m16n8k256.row.col.s32.b1.b1.s32.xor.popc    { %r59641, %r59642, %r59643, %r59644 },    { %r86038, %r86038, %r86038, %r86038 },    { %r86040, %r86040 },            { %r59641, %r59642, %r59643, %r59644 }; 
	// end inline asm
	// begin inline asm
	mma.sync.aligned.m16n8k256.row.col.s32.b1.b1.s32.xor.popc    { %r59655, %r59656, %r59657, %r59658 },    { %r86038, %r86038, %r86038, %r86038 },    { %r86040, %r86040 },            { %r59655, %r59656, %r59657, %r59658 }; 
	// end inline asm
	// begin inline asm
	mma.sync.aligned.m16n8k256.row.col.s32.b1.b1.s32.xor.popc    { %r59627, %r59628, %r59629, %r59630 },    { %r86038, %r86038, %r86038, %r86038 },    { %r86040, %r86040 },            { %r59627, %r59628, %r59629, %r59630 }; 
	// end inline asm
	// begin inline asm
	mma.sync.aligned.m16n8k256.row.col.s32.b1.b1.s32.xor.popc    { %r59641, %r59642, %r59643, %r59644 },    { %r86038, %r86038, %r86038, %r86038 },    { %r86040, %r86040 },            { %r59641, %r59642, %r59643, %r59644 }; 
	// end inline asm
	// begin inline asm
	mma.sync.aligned.m16n8k256.row.col.s32.b1.b1.s32.xor.popc    { %r59655, %r59656, %r59657, %r59658 },    { %r86038, %r86038, %r86038, %r86038 },    { %r86040, %r86040 },            { %r59655, %r59656, %r59657, %r59658 }; 
	// end inline asm
	// begin inline asm
	mma.sync.aligned.m16n8k256.row.col.s32.b1.b1.s32.xor.popc    { %r59627, %r59628, %r59629, %r59630 },    { %r86038, %r86038, %r86038, %r86038 },    { %r86040, %r86040 },            { %r59627, %r59628, %r59629, %r59630 }; 
	// end inline asm
	// begin inline asm
	mma.sync.aligned.m16n8k256.row.col.s32.b1.b1.s32.xor.popc    { %r59641, %r59642, %r59643, %r59644 },    { %r86038, %r86038, %r86038, %r86038 },    { %r86040, %r86040 },            { %r59641, %r59642, %r59643, %r59644 }; 
	// end inline asm
	// begin inline asm
	mma.sync.aligned.m16n8k256.row.col.s32.b1.b1.s32.xor.popc    { %r59655, %r59656, %r59657, %r59658 },    { %r86038, %r86038, %r86038, %r86038 },    { %r86040, %r86040 },            { %r59655, %r59656, %r59657, %r59658 }; 
	// end inline asm
	// begin inline asm
	mma.sync.aligned.m16n8k256.row.col.s32.b1.b1.s32.xor.popc    { %r59627, %r59628, %r59629, %r59630 },    { %r86038, %r86038, %r86038, %r86038 },    { %r86040, %r86040 },            { %r59627, %r59628, %r59629, %r59630 }; 
	// end inline asm
	// begin inline asm
	mma.sync.aligned.m16n8k256.row.col.s32.b1.b1.s32.xor.popc    { %r59641, %r59642, %r59643, %r59644 },    { %r86038, %r86038, %r86038, %r86038 },    { %r86040, %r86040 },            { %r59641, %r59642, %r59643, %r59644 }; 
	// end inline asm
	// begin inline asm
	mma.sync.aligned.m16n8k256.row.col.s32.b1.b1.s32.xor.popc    { %r59655, %r59656, %r59657, %r59658 },    { %r86038, %r86038, %r86038, %r86038 },    { %r86040, %r86040 },            { %r59655, %r59656, %r59657, %r59658 }; 
	// end inline asm
	// begin inline asm
	mma.sync.aligned.m16n8k256.row.col.s32.b1.b1.s32.xor.popc    { %r59627, %r59628, %r59629, %r59630 },    { %r86038, %r86038, %r86038, %r86038 },    { %r86040, %r86040 },            { %r59627, %r59628, %r59629, %r59630 }; 
	// end inline asm
	// begin inline asm
	mma.sync.aligned.m16n8k256.row.col.s32.b1.b1.s32.xor.popc    { %r59641, %r59642, %r59643, %r59644 },    { %r86038, %r86038, %r86038, %r86038 },    { %r86040, %r86040 },            { %r59641, %r59642, %r59643, %r59644 }; 
	// end inline asm
	// begin inline asm
	mma.sync.aligned.m16n8k256.row.col.s32.b1.b1.s32.xor.popc    { %r59655, %r59656, %r59657, %r59658 },    { %r86038, %r86038, %r86038, %r86038 },    { %r86040, %r86040 },            { %r59655, %r59656, %r59657, %r59658 }; 
	// end inline asm
	// begin inline asm
	mma.sync.aligned.m16n8k256.row.col.s32.b1.b1.s32.xor.popc    { %r59627, %r59628, %r59629, %r59630 },    { %r86038, %r86038, %r86038, %r86038 },    { %r86040, %r86040 },            { %r59627, %r59628, %r59629, %r59630 }; 
	// end inline asm
	// begin inline asm
	mma.sync.aligned.m16n8k256.row.col.s32.b1.b1.s32.xor.popc    { %r59641, %r59642, %r59643, %r59644 },    { %r86038, %r86038, %r86038, %r86038 },    { %r86040, %r86040 },            { %r59641, %r59642, %r59643, %r59644 }; 
	// end inline asm
	// begin inline asm
	mma.sync.aligned.m16n8k256.row.col.s32.b1.b1.s32.xor.popc    { %r59655, %r59656, %r59657, %r59658 },    { %r86038, %r86038, %r86038, %r86038 },    { %r86040, %r86040 },            { %r59655, %r59656, %r59657, %r59658 }; 
	// end inline asm
	// begin inline asm
	mma.sync.aligned.m16n8k256.row.col.s32.b1.b1.s32.xor.popc    { %r59627, %r59628, %r59629, %r59630 },    { %r86038, %r86038, %r86038, %r86038 },    { %r86040, %r86040 },            { %r59627, %r59628, %r59629, %r59630 }; 
	// end inline asm
	// begin inline asm
	mma.sync.aligned.m16n8k256.row.col.s32.b1.b1.s32.xor.popc    { %r59641, %r59642, %r59643, %r59644 },    { %r86038, %r86038, %r86038, %r86038 },    { %r86040, %r86040 },            { %r59641, %r59642, %r59643, %r59644 }; 
	// end inline asm
	// begin inline asm
	mma.sync.aligned.m16n8k256.row.col.s32.b1.b1.s32.xor.popc    { %r59655, %r59656, %r59657, %r59658 },    { %r86038, %r86038, %r86038, %r86038 },    { %r86040, %r86040 },            { %r59655, %r59656, %r59657, %r59658 }; 
	// end inline asm
	// begin inline asm
	mma.sync.aligned.m16n8k256.row.col.s32.b1.b1.s32.xor.popc    { %r59627, %r59628, %r59629, %r59630 },    { %r86038, %r86038, %r86038, %r86038 },    { %r86040, %r86040 },            { %r59627, %r59628, %r59629, %r59630 }; 
	// end inline asm
	// begin inline asm
	mma.sync.aligned.m16n8k256.row.col.s32.b1.b1.s32.xor.popc    { %r59641, %r59642, %r59643, %r59644 },    { %r86038, %r86038, %r86038, %r86038 },    { %r86040, %r86040 },            { %r59641, %r59642, %r59643, %r59644 }; 
	// end inline asm
	// begin inline asm
	mma.sync.aligned.m16n8k256.row.col.s32.b1.b1.s32.xor.popc    { %r59655, %r59656, %r59657, %r59658 },    { %r86038, %r86038, %r86038, %r86038 },    { %r86040, %r86040 },            { %r59655, %r59656, %r59657, %r59658 }; 
	// end inline asm
	// begin inline asm
	mma.sync.aligned.m16n8k256.row.col.s32.b1.b1.s32.xor.popc    { %r59627, %r59628, %r59629, %r59630 },    { %r86038, %r86038, %r86038, %r86038 },    { %r86040, %r86040 },            { %r59627, %r59628, %r59629, %r59630 }; 
	// end inline asm
	// begin inline asm
	mma.sync.aligned.m16n8k256.row.col.s32.b1.b1.s32.xor.popc    { %r59641, %r59642, %r59643, %r59644 },    { %r86038, %r86038, %r86038, %r86038 },    { %r86040, %r86040 },            { %r59641, %r59642, %r59643, %r59644 }; 
	// end inline asm
	// begin inline asm
	mma.sync.aligned.m16n8k256.row.col.s32.b1.b1.s32.xor.popc    { %r59655, %r59656, %r59657, %r59658 },    { %r86038, %r86038, %r86038, %r86038 },    { %r86040, %r86040 },            { %r59655, %r59656, %r59657, %r59658 }; 
	// end inline asm
	// begin inline asm
	mma.sync.aligned.m16n8k256.row.col.s32.b1.b1.s32.xor.popc    { %r59627, %r59628, %r59629, %r59630 },    { %r86038, %r86038, %r86038, %r86038 },    { %r86040, %r86040 },            { %r59627, %r59628, %r59629, %r59630 }; 
	// end inline asm
	// begin inline asm
	mma.sync.aligned.m16n8k256.row.col.s32.b1.b1.s32.xor.popc    { %r59641, %r59642, %r59643, %r59644 },    { %r86038, %r86038, %r86038, %r86038 },    { %r86040, %r86040 },            { %r59641, %r59642, %r59643, %r59644 }; 
	// end inline asm
	// begin inline asm
	mma.sync.aligned.m16n8k256.row.col.s32.b1.b1.s32.xor.popc    { %r59655, %r59656, %r59657, %r59658 },    { %r86038, %r86038, %r86038, %r86038 },    { %r86040, %r86040 },            { %r59655, %r59656, %r59657, %r59658 }; 
	// end inline asm
	// begin inline asm
	mma.sync.aligned.m16n8k256.row.col.s32.b1.b1.s32.xor.popc    { %r59627, %r59628, %r59629, %r59630 },    { %r86038, %r86038, %r86038, %r86038 },    { %r86040, %r86040 },            { %r59627, %r59628, %r59629, %r59630 }; 
	// end inline asm
	// begin inline asm
	mma.sync.aligned.m16n8k256.row.col.s32.b1.b1.s32.xor.popc    { %r59641, %r59642, %r59643, %r59644 },    { %r86038, %r86038, %r86038, %r86038 },    { %r86040, %r86040 },            { %r59641, %r59642, %r59643, %r59644 }; 
	// end inline asm
	// begin inline asm
	mma.sync.aligned.m16n8k256.row.col.s32.b1.b1.s32.xor.popc    { %r59655, %r59656, %r59657, %r59658 },    { %r86038, %r86038, %r86038, %r86038 },    { %r86040, %r86040 },            { %r59655, %r59656, %r59657, %r59658 }; 
	// end inline asm
	// begin inline asm
	mma.sync.aligned.m16n8k256.row.col.s32.b1.b1.s32.xor.popc    { %r59627, %r59628, %r59629, %r59630 },    { %r86038, %r86038, %r86038, %r86038 },    { %r86040, %r86040 },            { %r59627, %r59628, %r59629, %r59630 }; 
	// end inline asm
	// begin inline asm
	mma.sync.aligned.m16n8k256.row.col.s32.b1.b1.s32.xor.popc    { %r59641, %r59642, %r59643, %r59644 },    { %r86038, %r86038, %r86038, %r86038 },    { %r86040, %r86040 },            { %r59641, %r59642, %r59643, %r59644 }; 
	// end inline asm
	// begin inline asm
	mma.sync.aligned.m16n8k256.row.col.s32.b1.b1.s32.xor.popc    { %r59655, %r59656, %r59657, %r59658 },    { %r86038, %r86038, %r86038, %r86038 },    { %r86040, %r86040 },            { %r59655, %r59656, %r59657, %r59658 }; 
	// end inline asm
	// begin inline asm
	mma.sync.aligned.m16n8k256.row.col.s32.b1.b1.s32.xor.popc    { %r59627, %r59628, %r59629, %r59630 },    { %r86038, %r86038, %r86038, %r86038 },    { %r86040, %r86040 },            { %r59627, %r59628, %r59629, %r59630 }; 
	// end inline asm
	// begin inline asm
	mma.sync.aligned.m16n8k256.row.col.s32.b1.b1.s32.xor.popc    { %r59641, %r59642, %r59643, %r59644 },    { %r86038, %r86038, %r86038, %r86038 },    { %r86040, %r86040 },            { %r59641, %r59642, %r59643, %r59644 }; 
	// end inline asm
	// begin inline asm
	mma.sync.aligned.m16n8k256.row.col.s32.b1.b1.s32.xor.popc    { %r59655, %r59656, %r59657, %r59658 },    { %r86038, %r86038, %r86038, %r86038 },    { %r86040, %r86040 },            { %r59655, %r59656, %r59657, %r59658 }; 
	// end inline asm
	// begin inline asm
	mma.sync.aligned.m16n8k256.row.col.s32.b1.b1.s32.xor.popc    { %r59627, %r59628, %r59629, %r59630 },    { %r86038, %r86038, %r86038, %r86038 },    { %r86040, %r86040 },            { %r59627, %r59628, %r59629, %r59630 }; 
	// end inline asm
	// begin inline asm
	mma.sync.aligned.m16n8k256.row.col.s32.b1.b1.s32.xor.popc    { %r59641, %r59642, %r59643, %r59644 },    { %r86038, %r86038, %r86038, %r86038 },    { %r86040, %r86040 },            { %r59641, %r59642, %r59643, %r59644 }; 
	// end inline asm
	// begin inline asm
	mma.sync.aligned.m16n8k256.row.col.s32.b1.b1.s32.xor.popc    { %r59655, %r59656, %r59657, %r59658 },    { %r86038, %r86038, %r86038, %r86038 },    { %r86040, %r86040 },            { %r59655, %r59656, %r59657, %r59658 }; 
	// end inline asm
	// begin inline asm
	mma.sync.aligned.m16n8k256.row.col.s32.b1.b1.s32.xor.popc    { %r59627, %r59628, %r59629, %r59630 },    { %r86038, %r86038, %r86038, %r86038 },    { %r86040, %r86040 },            { %r59627, %r59628, %r59629, %r59630 }; 
	// end inline asm
	// begin inline asm
	mma.sync.aligned.m16n8k256.row.col.s32.b1.b1.s32.xor.popc    { %r59641, %r59642, %r59643, %r59644 },    { %r86038, %r86038, %r86038, %r86038 },    { %r86040, %r86040 },            { %r59641, %r59642, %r59643, %r59644 }; 
	// end inline asm
	// begin inline asm
	mma.sync.aligned.m16n8k256.row.col.s32.b1.b1.s32.xor.popc    { %r59655, %r59656, %r59657, %r59658 },    { %r86038, %r86038, %r86038, %r86038 },    { %r86040, %r86040 },            { %r59655, %r59656, %r59657, %r59658 }; 
	// end inline asm
	// begin inline asm
	mma.sync.aligned.m16n8k256.row.col.s32.b1.b1.s32.xor.popc    { %r59627, %r59628, %r59629, %r59630 },    { %r86038, %r86038, %r86038, %r86038 },    { %r86040, %r86040 },            { %r59627, %r59628, %r59629, %r59630 }; 
	// end inline asm
	// begin inline asm
	mma.sync.aligned.m16n8k256.row.col.s32.b1.b1.s32.xor.popc    { %r59641, %r59642, %r59643, %r59644 },    { %r86038, %r86038, %r86038, %r86038 },    { %r86040, %r86040 },            { %r59641, %r59642, %r59643, %r59644 }; 
	// end inline asm
	// begin inline asm
	mma.sync.aligned.m16n8k256.row.col.s32.b1.b1.s32.xor.popc    { %r59655, %r59656, %r59657, %r59658 },    { %r86038, %r86038, %r86038, %r86038 },    { %r86040, %r86040 },            { %r59655, %r59656, %r59657, %r59658 }; 
	// end inline asm
	// begin inline asm
	mma.sync.aligned.m16n8k256.row.col.s32.b1.b1.s32.xor.popc    { %r59627, %r59628, %r59629, %r59630 },    { %r86038, %r86038, %r86038, %r86038 },    { %r86040, %r86040 },            { %r59627, %r59628, %r59629, %r59630 }; 
	// end inline asm
	// begin inline asm
	mma.sync.aligned.m16n8k256.row.col.s32.b1.b1.s32.xor.popc    { %r59641, %r59642, %r59643, %r59644 },    { %r86038, %r86038, %r86038, %r86038 },    { %r86040, %r86040 },            { %r59641, %r59642, %r59643, %r59644 }; 
	// end inline asm
	// begin inline asm
	mma.sync.aligned.m16n8k256.row.col.s32.b1.b1.s32.xor.popc    { %r59655, %r59656, %r59657, %r59658 },    { %r86038, %r86038, %r86038, %r86038 },    { %r86040, %r86040 },            { %r59655, %r59656, %r59657, %r59658 }; 
	// end inline asm
	// begin inline asm
	mma.sync.aligned.m16n8k256.row.col.s32.b1.b1.s32.xor.popc    { %r59627, %r59628, %r59629, %r59630 },    { %r86038, %r86038, %r86038, %r86038 },    { %r86040, %r86040 },            { %r59627, %r59628, %r59629, %r59630 }; 
	// end inline asm
	// begin inline asm
	mma.sync.aligned.m16n8k256.row.col.s32.b1.b1.s32.xor.popc    { %r59641, %r59642, %r59643, %r59644 },    { %r86038, %r86038, %r86038, %r86038 },    { %r86040, %r86040 },            { %r59641, %r59642, %r59643, %r59644 }; 
	// end inline asm
	// begin inline asm
	mma.sync.aligned.m16n8k256.row.col.s32.b1.b1.s32.xor.popc    { %r59655, %r59656, %r59657, %r59658 },    { %r86038, %r86038, %r86038, %r86038 },    { %r86040, %r86040 },            { %r59655, %r59656, %r59657, %r59658 }; 
	// end inline asm
	// begin inline asm
	mma.sync.aligned.m16n8k256.row.col.s32.b1.b1.s32.xor.popc    { %r59627, %r59628, %r59629, %r59630 },    { %r86038, %r86038, %r86038, %r86038 },    { %r86040, %r86040 },            { %r59627, %r59628, %r59629, %r59630 }; 
	// end inline asm
	// begin inline asm
	mma.sync.aligned.m16n8k256.row.col.s32.b1.b1.s32.xor.popc    { %r59641, %r59642, %r59643, %r59644 },    { %r86038, %r86038, %r86038, %r86038 },    { %r86040, %r86040 },            { %r59641, %r59642, %r59643, %r59644 }; 
	// end inline asm
	// begin inline asm
	mma.sync.aligned.m16n8k256.row.col.s32.b1.b1.s32.xor.popc    { %r59655, %r59656, %r59657, %r59658 },    { %r86038, %r86038, %r86038, %r86038 },    { %r86040, %r86040 },            { %r59655, %r59656, %r59657, %r59658 }; 
	// end inline asm
	// begin inline asm
	mma.sync.aligned.m16n8k256.row.col.s32.b1.b1.s32.xor.popc    { %r59627, %r59628, %r59629, %r59630 },    { %r86038, %r86038, %r86038, %r86038 },    { %r86040, %r86040 },            { %r59627, %r59628, %r59629, %r59630 }; 
	// end inline asm
	// begin inline asm
	mma.sync.aligned.m16n8k256.row.col.s32.b1.b1.s32.xor.popc    { %r59641, %r59642, %r59643, %r59644 },    { %r86038, %r86038, %r86038, %r86038 },    { %r86040, %r86040 },            { %r59641, %r59642, %r59643, %r59644 }; 
	// end inline asm
	// begin inline asm
	mma.sync.aligned.m16n8k256.row.col.s32.b1.b1.s32.xor.popc    { %r59655, %r59656, %r59657, %r59658 },    { %r86038, %r86038, %r86038, %r86038 },    { %r86040, %r86040 },            { %r59655, %r59656, %r59657, %r59658 }; 
	// end inline asm
	// begin inline asm
	mma.sync.aligned.m16n8k256.row.col.s32.b1.b1.s32.xor.popc    { %r59627, %r59628, %r59629, %r59630 },    { %r86038, %r86038, %r86038, %r86038 },    { %r86040, %r86040 },            { %r59627, %r59628, %r59629, %r59630 }; 
	// end inline asm
	// begin inline asm
	mma.sync.aligned.m16n8k256.row.col.s32.b1.b1.s32.xor.popc    { %r59641, %r59642, %r59643, %r59644 },    { %r86038, %r86038, %r86038, %r86038 },    { %r86040, %r86040 },            { %r59641, %r59642, %r59643, %r59644 }; 
	// end inline asm
	// begin inline asm
	mma.sync.aligned.m16n8k256.row.col.s32.b1.b1.s32.xor.popc    { %r59655, %r59656, %r59657, %r59658 },    { %r86038, %r86038, %r86038, %r86038 },    { %r86040, %r86040 },            { %r59655, %r59656, %r59657, %r59658 }; 
	// end inline asm
	// begin inline asm
	mma.sync.aligned.m16n8k256.row.col.s32.b1.b1.s32.xor.popc    { %r59627, %r59628, %r59629, %r59630 },    { %r86038, %r86038, %r86038, %r86038 },    { %r86040, %r86040 },            { %r59627, %r59628, %r59629, %r59630 }; 
	// end inline asm
	// begin inline asm
	mma.sync.aligned.m16n8k256.row.col.s32.b1.b1.s32.xor.popc    { %r59641, %r59642, %r59643, %r59644 },    { %r86038, %r86038, %r86038, %r86038 },    { %r86040, %r86040 },            { %r59641, %r59642, %r59643, %r59644 }; 
	// end inline asm
	// begin inline asm
	mma.sync.aligned.m16n8k256.row.col.s32.b1.b1.s32.xor.popc    { %r59655, %r59656, %r59657, %r59658 },    { %r86038, %r86038, %r86038, %r86038 },    { %r86040, %r86040 },            { %r59655, %r59656, %r59657, %r59658 }; 
	// end inline asm
	// begin inline asm
	mma.sync.aligned.m16n8k256.row.col.s32.b1.b1.s32.xor.popc    { %r59627, %r59628, %r59629, %r59630 },    { %r86038, %r86038, %r86038, %r86038 },    { %r86040, %r86040 },            { %r59627, %r59628, %r59629, %r59630 }; 
	// end inline asm
	// begin inline asm
	mma.sync.aligned.m16n8k256.row.col.s32.b1.b1.s32.xor.popc    { %r59641, %r59642, %r59643, %r59644 },    { %r86038, %r86038, %r86038, %r86038 },    { %r86040, %r86040 },            { %r59641, %r59642, %r59643, %r59644 }; 
	// end inline asm
	// begin inline asm
	mma.sync.aligned.m16n8k256.row.col.s32.b1.b1.s32.xor.popc    { %r59655, %r59656, %r59657, %r59658 },    { %r86038, %r86038, %r86038, %r86038 },    { %r86040, %r86040 },            { %r59655, %r59656, %r59657, %r59658 }; 
	// end inline asm
	// begin inline asm
	mma.sync.aligned.m16n8k256.row.col.s32.b1.b1.s32.xor.popc    { %r59627, %r59628, %r59629, %r59630 },    { %r86038, %r86038, %r86038, %r86038 },    { %r86040, %r86040 },            { %r59627, %r59628, %r59629, %r59630 }; 
	// end inline asm
	// begin inline asm
	mma.sync.aligned.m16n8k256.row.col.s32.b1.b1.s32.xor.popc    { %r59641, %r59642, %r59643, %r59644 },    { %r86038, %r86038, %r86038, %r86038 },    { %r86040, %r86040 },            { %r59641, %r59642, %r59643, %r59644 }; 
	// end inline asm
	// begin inline asm
	mma.sync.aligned.m16n8k256.row.col.s32.b1.b1.s32.xor.popc    { %r59655, %r59656, %r59657, %r59658 },    { %r86038, %r86038, %r86038, %r86038 },    { %r86040, %r86040 },            { %r59655, %r59656, %r59657, %r59658 }; 
	// end inline asm
	// begin inline asm
	mma.sync.aligned.m16n8k256.row.col.s32.b1.b1.s32.xor.popc    { %r59627, %r59628, %r59629, %r59630 },    { %r86038, %r86038, %r86038, %r86038 },    { %r86040, %r86040 },            { %r59627, %r59628, %r59629, %r59630 }; 
	// end inline asm
	// begin inline asm
	mma.sync.aligned.m16n8k256.row.col.s32.b1.b1.s32.xor.popc    { %r59641, %r59642, %r59643, %r59644 },    { %r86038, %r86038, %r86038, %r86038 },    { %r86040, %r86040 },            { %r59641, %r59642, %r59643, %r59644 }; 
	// end inline asm
	// begin inline asm
	mma.sync.aligned.m16n8k256.row.col.s32.b1.b1.s32.xor.popc    { %r59655, %r59656, %r59657, %r59658 },    { %r86038, %r86038, %r86038, %r86038 },    { %r86040, %r86040 },            { %r59655, %r59656, %r59657, %r59658 }; 
	// end inline asm
	// begin inline asm
	mma.sync.aligned.m16n8k256.row.col.s32.b1.b1.s32.xor.popc    { %r59627, %r59628, %r59629, %r59630 },    { %r86038, %r86038, %r86038, %r86038 },    { %r86040, %r86040 },            { %r59627, %r59628, %r59629, %r59630 }; 
	// end inline asm
	// begin inline asm
	mma.sync.aligned.m16n8k256.row.col.s32.b1.b1.s32.xor.popc    { %r59641, %r59642, %r59643, %r59644 },    { %r86038, %r86038, %r86038, %r86038 },    { %r86040, %r86040 },            { %r59641, %r59642, %r59643, %r59644 }; 
	// end inline asm
	// begin inline asm
	mma.sync.aligned.m16n8k256.row.col.s32.b1.b1.s32.xor.popc    { %r59655, %r59656, %r59657, %r59658 },    { %r86038, %r86038, %r86038, %r86038 },    { %r86040, %r86040 },            { %r59655, %r59656, %r59657, %r59658 }; 
	// end inline asm
	// begin inline asm
	mma.sync.aligned.m16n8k256.row.col.s32.b1.b1.s32.xor.popc    { %r59627, %r59628, %r59629, %r59630 },    { %r86038, %r86038, %r86038, %r86038 },    { %r86040, %r86040 },            { %r59627, %r59628, %r59629, %r59630 }; 
	// end inline asm
	// begin inline asm
	mma.sync.aligned.m16n8k256.row.col.s32.b1.b1.s32.xor.popc    { %r59641, %r59642, %r59643, %r59644 },    { %r86038, %r86038, %r86038, %r86038 },    { %r86040, %r86040 },            { %r59641, %r59642, %r59643, %r59644 }; 
	// end inline asm
	// begin inline asm
	mma.sync.aligned.m16n8k256.row.col.s32.b1.b1.s32.xor.popc    { %r59655, %r59656, %r59657, %r59658 },    { %r86038, %r86038, %r86038, %r86038 },    { %r86040, %r86040 },            { %r59655, %r59656, %r59657, %r59658 }; 
	// end inline asm
	// begin inline asm
	mma.sync.aligned.m16n8k256.row.col.s32.b1.b1.s32.xor.popc    { %r59627, %r59628, %r59629, %r59630 },    { %r86038, %r86038, %r86038, %r86038 },    { %r86040, %r86040 },            { %r59627, %r59628, %r59629, %r59630 }; 
	// end inline asm
	// begin inline asm
	mma.sync.aligned.m16n8k256.row.col.s32.b1.b1.s32.xor.popc    { %r59641, %r59642, %r59643, %r59644 },    { %r86038, %r86038, %r86038, %r86038 },    { %r86040, %r86040 },            { %r59641, %r59642, %r59643, %r59644 }; 
	// end inline asm
	// begin inline asm
	mma.sync.aligned.m16n8k256.row.col.s32.b1.b1.s32.xor.popc    { %r59655, %r59656, %r59657, %r59658 },    { %r86038, %r86038, %r86038, %r86038 },    { %r86040, %r86040 },            { %r59655, %r59656, %r59657, %r59658 }; 
	// end inline asm
	// begin inline asm
	mma.sync.aligned.m16n8k256.row.col.s32.b1.b1.s32.xor.popc    { %r59627, %r59628, %r59629, %r59630 },    { %r86038, %r86038, %r86038, %r86038 },    { %r86040, %r86040 },            { %r59627, %r59628, %r59629, %r59630 }; 
	// end inline asm
	// begin inline asm
	mma.sync.aligned.m16n8k256.row.col.s32.b1.b1.s32.xor.popc    { %r59641, %r59642, %r59643, %r59644 },    { %r86038, %r86038, %r86038, %r86038 },    { %r86040, %r86040 },            { %r59641, %r59642, %r59643, %r59644 }; 
	// end inline asm
	// begin inline asm
	mma.sync.aligned.m16n8k256.row.col.s32.b1.b1.s32.xor.popc    { %r59655, %r59656, %r59657, %r59658 },    { %r86038, %r86038, %r86038, %r86038 },    { %r86040, %r86040 },            { %r59655, %r59656, %r59657, %r59658 }; 
	// end inline asm
	// begin inline asm
	mma.sync.aligned.m16n8k256.row.col.s32.b1.b1.s32.xor.popc    { %r59627, %r59628, %r59629, %r59630 },    { %r86038, %r86038, %r86038, %r86038 },    { %r86040, %r86040 },            { %r59627, %r59628, %r59629, %r59630 }; 
	// end inline asm
	// begin inline asm
	mma.sync.aligned.m16n8k256.row.col.s32.b1.b1.s32.xor.popc    { %r59641, %r59642, %r59643, %r59644 },    { %r86038, %r86038, %r86038, %r86038 },    { %r86040, %r86040 },            { %r59641, %r59642, %r59643, %r59644 }; 
	// end inline asm
	// begin inline asm
	mma.sync.aligned.m16n8k256.row.col.s32.b1.b1.s32.xor.popc    { %r59655, %r59656, %r59657, %r59658 },    { %r86038, %r86038, %r86038, %r86038 },    { %r86040, %r86040 },            { %r59655, %r59656, %r59657, %r59658 }; 
	// end inline asm
	// begin inline asm
	mma.sync.aligned.m16n8k256.row.col.s32.b1.b1.s32.xor.popc    { %r59627, %r59628, %r59629, %r59630 },    { %r86038, %r86038, %r86038, %r86038 },    { %r86040, %r86040 },            { %r59627, %r59628, %r59629, %r59630 }; 
	// end inline asm
	// begin inline asm
	mma.sync.aligned.m16n8k256.row.col.s32.b1.b1.s32.xor.popc    { %r59641, %r59642, %r59643, %r59644 },    { %r86038, %r86038, %r86038, %r86038 },    { %r86040, %r86040 },            { %r59641, %r59642, %r59643, %r59644 }; 
	// end inline asm
	// begin inline asm
	mma.sync.aligned.m16n8k256.row.col.s32.b1.b1.s32.xor.popc    { %r59655, %r59656, %r59657, %r59658 },    { %r86038, %r86038, %r86038, %r86038 },    { %r86040, %r86040 },            { %r59655, %r59656, %r59657, %r59658 }; 
	// end inline asm
	// begin inline asm
	mma.sync.aligned.m16n8k256.row.col.s32.b1.b1.s32.xor.popc    { %r59627, %r59628, %r59629, %r59630 },    { %r86038, %r86038, %r86038, %r86038 },    { %r86040, %r86040 },            { %r59627, %r59628, %r59629, %r59630 }; 
	// end inline asm
	// begin inline asm
	mma.sync.aligned.m16n8k256.row.col.s32.b1.b1.s32.xor.popc    { %r59641, %r59642, %r59643, %r59644 },    { %r86038, %r86038, %r86038, %r86038 },    { %r86040, %r86040 },            { %r59641, %r59642, %r59643, %r59644 }; 
	// end inline asm
	// begin inline asm
	mma.sync.aligned.m16n8k256.row.col.s32.b1.b1.s32.xor.popc    { %r59655, %r59656, %r59657, %r59658 },    { %r86038, %r86038, %r86038, %r86038 },    { %r86040, %r86040 },            { %r59655, %r59656, %r59657, %r59658 }; 
	// end inline asm
	// begin inline asm
	mma.sync.aligned.m16n8k256.row.col.s32.b1.b1.s32.xor.popc    { %r59627, %r59628, %r59629, %r59630 },    { %r86038, %r86038, %r86038, %r86038 },    { %r86040, %r86040 },            { %r59627, %r59628, %r59629, %r59630 }; 
	// end inline asm
	// begin inline asm
	mma.sync.aligned.m16n8k256.row.col.s32.b1.b1.s32.xor.popc    { %r59641, %r59642, %r59643, %r59644 },    { %r86038, %r86038, %r86038, %r86038 },    { %r86040, %r86040 },            { %r59641, %r59642, %r59643, %r59644 }; 
	// end inline asm
	// begin inline asm
	mma.sync.aligned.m16n8k256.row.col.s32.b1.b1.s32.xor.popc    { %r59655, %r59656, %r59657, %r59658 },    { %r86038, %r86038, %r86038, %r86038 },    { %r86040, %r86040 },            { %r59655, %r59656, %r59657, %r59658 }; 
	// end inline asm
	// begin inline asm
	mma.sync.aligned.m16n8k256.row.col.s32.b1.b1.s32.xor.popc    { %r59627, %r59628, %r59629, %r59630 },    { %r86038, %r86038, %r86038, %r86038 },    { %r86040, %r86040 },            { %r59627, %r59628, %r59629, %r59630 }; 
	// end inline asm
	// begin inline asm
	mma.sync.aligned.m16n8k256.row.col.s32.b1.b1.s32.xor.popc    { %r59641, %r59642, %r59643, %r59644 },    { %r86038, %r86038, %r86038, %r86038 },    { %r86040, %r86040 },            { %r59641, %r59642, %r59643, %r59644 }; 
	// end inline asm
	// begin inline asm
	mma.sync.aligned.m16n8k256.row.col.s32.b1.b1.s32.xor.popc    { %r59655, %r59656, %r59657, %r59658 },    { %r86038, %r86038, %r86038, %r86038 },    { %r86040, %r86040 },            { %r59655, %r59656, %r59657, %r59658 }; 
	// end inline asm
	// begin inline asm
	mma.sync.aligned.m16n8k256.row.col.s32.b1.b1.s32.xor.popc    { %r59627, %r59628, %r59629, %r59630 },    { %r86038, %r86038, %r86038, %r86038 },    { %r86040, %r86040 },            { %r59627, %r59628, %r59629, %r59630 }; 
	// end inline asm
	// begin inline asm
	mma.sync.aligned.m16n8k256.row.col.s32.b1.b1.s32.xor.popc    { %r59641, %r59642, %r59643, %r59644 },    { %r86038, %r86038, %r86038, %r86038 },    { %r86040, %r86040 },            { %r59641, %r59642, %r59643, %r59644 }; 
	// end inline asm
	// begin inline asm
	mma.sync.aligned.m16n8k256.row.col.s32.b1.b1.s32.xor.popc    { %r59655, %r59656, %r59657, %r59658 },    { %r86038, %r86038, %r86038, %r86038 },    { %r86040, %r86040 },            { %r59655, %r59656, %r59657, %r59658 }; 
	// end inline asm
	// begin inline asm
	mma.sync.aligned.m16n8k256.row.col.s32.b1.b1.s32.xor.popc    { %r59627, %r59628, %r59629, %r59630 },    { %r86038, %r86038, %r86038, %r86038 },    { %r86040, %r86040 },            { %r59627, %r59628, %r59629, %r59630 }; 
	// end inline asm
	// begin inline asm
	mma.sync.aligned.m16n8k256.row.col.s32.b1.b1.s32.xor.popc    { %r59641, %r59642, %r59643, %r59644 },    { %r86038, %r86038, %r86038, %r86038 },    { %r86040, %r86040 },            { %r59641, %r59642, %r59643, %r59644 }; 
	// end inline asm
	// begin inline asm
	mma.sync.aligned.m16n8k256.row.col.s32.b1.b1.s32.xor.popc    { %r59655, %r59656, %r59657, %r59658 },    { %r86038, %r86038, %r86038, %r86038 },    { %r86040, %r86040 },            { %r59655, %r59656, %r59657, %r59658 }; 
	// end inline asm
	// begin inline asm
	mma.sync.aligned.m16n8k256.row.col.s32.b1.b1.s32.xor.popc    { %r59627, %r59628, %r59629, %r59630 },    { %r86038, %r86038, %r86038, %r86038 },    { %r86040, %r86040 },            { %r59627, %r59628, %r59629, %r59630 }; 
	// end inline asm
	// begin inline asm
	mma.sync.aligned.m16n8k256.row.col.s32.b1.b1.s32.xor.popc    { %r59641, %r59642, %r59643, %r59644 },    { %r86038, %r86038, %r86038, %r86038 },    { %r86040, %r86040 },            { %r59641, %r59642, %r59643, %r59644 }; 
	// end inline asm
	// begin inline asm
	mma.sync.aligned.m16n8k256.row.col.s32.b1.b1.s32.xor.popc    { %r59655, %r59656, %r59657, %r59658 },    { %r86038, %r86038, %r86038, %r86038 },    { %r86040, %r86040 },            { %r59655, %r59656, %r59657, %r59658 }; 
	// end inline asm
	// begin inline asm
	mma.sync.aligned.m16n8k256.row.col.s32.b1.b1.s32.xor.popc    { %r59627, %r59628, %r59629, %r59630 },    { %r86038, %r86038, %r86038, %r86038 },    { %r86040, %r86040 },            { %r59627, %r59628, %r59629, %r59630 }; 
	// end inline asm
	// begin inline asm
	mma.sync.aligned.m16n8k256.row.col.s32.b1.b1.s32.xor.popc    { %r59641, %r59642, %r59643, %r59644 },    { %r86038, %r86038, %r86038, %r86038 },    { %r86040, %r86040 },            { %r59641, %r59642, %r59643, %r59644 }; 
	// end inline asm
	// begin inline asm
	mma.sync.aligned.m16n8k256.row.col.s32.b1.b1.s32.xor.popc    { %r59655, %r59656, %r59657, %r59658 },    { %r86038, %r86038, %r86038, %r86038 },    { %r86040, %r86040 },            { %r59655, %r59656, %r59657, %r59658 }; 
	// end inline asm
	// begin inline asm
	mma.sync.aligned.m16n8k256.row.col.s32.b1.b1.s32.xor.popc    { %r59627, %r59628, %r59629, %r59630 },    { %r86038, %r86038, %r86038, %r86038 },    { %r86040, %r86040 },            { %r59627, %r59628, %r59629, %r59630 }; 
	// end inline asm
	// begin inline asm
	mma.sync.aligned.m16n8k256.row.col.s32.b1.b1.s32.xor.popc    { %r59641, %r59642, %r59643, %r59644 },    { %r86038, %r86038, %r86038, %r86038 },    { %r86040, %r86040 },            { %r59641, %r59642, %r59643, %r59644 }; 
	// end inline asm
	// begin inline asm
	mma.sync.aligned.m16n8k256.row.col.s32.b1.b1.s32.xor.popc    { %r59655, %r59656, %r59657, %r59658 },    { %r86038, %r86038, %r86038, %r86038 },    { %r86040, %r86040 },            { %r59655, %r59656, %r59657, %r59658 }; 
	// end inline asm
	// begin inline asm
	mma.sync.aligned.m16n8k256.row.col.s32.b1.b1.s32.xor.popc    { %r59627, %r59628, %r59629, %r59630 },    { %r86038, %r86038, %r86038, %r86038 },    { %r86040, %r86040 },            { %r59627, %r59628, %r59629, %r59630 }; 
	// end inline asm
	// begin inline asm
	mma.sync.aligned.m16n8k256.row.col.s32.b1.b1.s32.xor.popc    { %r59641, %r59642, %r59643, %r59644 },    { %r86038, %r86038, %r86038, %r86038 },    { %r86040, %r86040 },            { %r59641, %r59642, %r59643, %r59644 }; 
	// end inline asm
	// begin inline asm
	mma.sync.aligned.m16n8k256.row.col.s32.b1.b1.s32.xor.popc    { %r59655, %r59656, %r59657, %r59658 },    { %r86038, %r86038, %r86038, %r86038 },    { %r86040, %r86040 },            { %r59655, %r59656, %r59657, %r59658 }; 
	// end inline asm
	// begin inline asm
	mma.sync.aligned.m16n8k256.row.col.s32.b1.b1.s32.xor.popc    { %r59627, %r59628, %r59629, %r59630 },    { %r86038, %r86038, %r86038, %r86038 },    { %r86040, %r86040 },            { %r59627, %r59628, %r59629, %r59630 }; 
	// end inline asm
	// begin inline asm
	mma.sync.aligned.m16n8k256.row.col.s32.b1.b1.s32.xor.popc    { %r59641, %r59642, %r59643, %r59644 },    { %r86038, %r86038, %r86038, %r86038 },    { %r86040, %r86040 },            { %r59641, %r59642, %r59643, %r59644 }; 
	// end inline asm
	// begin inline asm
	mma.sync.aligned.m16n8k256.row.col.s32.b1.b1.s32.xor.popc    { %r59655, %r59656, %r59657, %r59658 },    { %r86038, %r86038, %r86038, %r86038 },    { %r86040, %r86040 },            { %r59655, %r59656, %r59657, %r59658 }; 
	// end inline asm
	// begin inline asm
	mma.sync.aligned.m16n8k256.row.col.s32.b1.b1.s32.xor.popc    { %r59627, %r59628, %r59629, %r59630 },    { %r86038, %r86038, %r86038, %r86038 },    { %r86040, %r86040 },            { %r59627, %r59628, %r59629, %r59630 }; 
	// end inline asm
	// begin inline asm
	mma.sync.aligned.m16n8k256.row.col.s32.b1.b1.s32.xor.popc    { %r59641, %r59642, %r59643, %r59644 },    { %r86038, %r86038, %r86038, %r86038 },    { %r86040, %r86040 },            { %r59641, %r59642, %r59643, %r59644 }; 
	// end inline asm
	// begin inline asm
	mma.sync.aligned.m16n8k256.row.col.s32.b1.b1.s32.xor.popc    { %r59655, %r59656, %r59657, %r59658 },    { %r86038, %r86038, %r86038, %r86038 },    { %r86040, %r86040 },            { %r59655, %r59656, %r59657, %r59658 }; 
	// end inline asm
	// begin inline asm
	mma.sync.aligned.m16n8k256.row.col.s32.b1.b1.s32.xor.popc    { %r59627, %r59628, %r59629, %r59630 },    { %r86038, %r86038, %r86038, %r86038 },    { %r86040, %r86040 },            { %r59627, %r59628, %r59629, %r59630 }; 
	// end inline asm
	// begin inline asm
	mma.sync.aligned.m16n8k256.row.col.s32.b1.b1.s32.xor.popc    { %r59641, %r59642, %r59643, %r59644 },    { %r86038, %r86038, %r86038, %r86038 },    { %r86040, %r86040 },            { %r59641, %r59642, %r59643, %r59644 }; 
	// end inline asm
	// begin inline asm
	mma.sync.aligned.m16n8k256.row.col.s32.b1.b1.s32.xor.popc    { %r59655, %r59656, %r59657, %r59658 },    { %r86038, %r86038, %r86038, %r86038 },    { %r86040, %r86040 },            { %r59655, %r59656, %r59657, %r59658 }; 
	// end inline asm
	// begin inline asm
	mma.sync.aligned.m16n8k256.row.col.s32.b1.b1.s32.xor.popc    { %r59627, %r59628, %r59629, %r59630 },    { %r86038, %r86038, %r86038, %r86038 },    { %r86040, %r86040 },            { %r59627, %r59628, %r59629, %r59630 }; 
	// end inline asm
	// begin inline asm
	mma.sync.aligned.m16n8k256.row.col.s32.b1.b1.s32.xor.popc    { %r59641, %r59642, %r59643, %r59644 },    { %r86038, %r86038, %r86038, %r86038 },    { %r86040, %r86040 },            { %r59641, %r59642, %r59643, %r59644 }; 
	// end inline asm
	// begin inline asm
	mma.sync.aligned.m16n8k256.row.col.s32.b1.b1.s32.xor.popc    { %r59655, %r59656, %r59657, %r59658 },    { %r86038, %r86038, %r86038, %r86038 },    { %r86040, %r86040 },            { %r59655, %r59656, %r59657, %r59658 }; 
	// end inline asm
	// begin inline asm
	mma.sync.aligned.m16n8k256.row.col.s32.b1.b1.s32.xor.popc    { %r59627, %r59628, %r59629, %r59630 },    { %r86038, %r86038, %r86038, %r86038 },    { %r86040, %r86040 },            { %r59627, %r59628, %r59629, %r59630 }; 
	// end inline asm
	// begin inline asm
	mma.sync.aligned.m16n8k256.row.col.s32.b1.b1.s32.xor.popc    { %r59641, %r59642, %r59643, %r59644 },    { %r86038, %r86038, %r86038, %r86038 },    { %r86040, %r86040 },            { %r59641, %r59642, %r59643, %r59644 }; 
	// end inline asm
	// begin inline asm
	mma.sync.aligned.m16n8k256.row.col.s32.b1.b1.s32.xor.popc    { %r59655, %r59656, %r59657, %r59658 },    { %r86038, %r86038, %r86038, %r86038 },    { %r86040, %r86040 },            { %r59655, %r59656, %r59657, %r59658 }; 
	// end inline asm
	// begin inline asm
	mma.sync.aligned.m16n8k256.row.col.s32.b1.b1.s32.xor.popc    { %r59627, %r59628, %r59629, %r59630 },    { %r86038, %r86038, %r86038, %r86038 },    { %r86040, %r86040 },            { %r59627, %r59628, %r59629, %r59630 }; 
	// end inline asm
	// begin inline asm
	mma.sync.aligned.m16n8k256.row.col.s32.b1.b1.s32.xor.popc    { %r59641, %r59642, %r59643, %r59644 },    { %r86038, %r86038, %r86038, %r86038 },    { %r86040, %r86040 },            { %r59641, %r59642, %r59643, %r59644 }; 
	// end inline asm
	// begin inline asm
	mma.sync.aligned.m16n8k256.row.col.s32.b1.b1.s32.xor.popc    { %r59655, %r59656, %r59657, %r59658 },    { %r86038, %r86038, %r86038, %r86038 },    { %r86040, %r86040 },            { %r59655, %r59656, %r59657, %r59658 }; 
	// end inline asm
	// begin inline asm
	mma.sync.aligned.m16n8k256.row.col.s32.b1.b1.s32.xor.popc    { %r59627, %r59628, %r59629, %r59630 },    { %r86038, %r86038, %r86038, %r86038 },    { %r86040, %r86040 },            { %r59627, %r59628, %r59629, %r59630 }; 
	// end inline asm
	// begin inline asm
	mma.sync.aligned.m16n8k256.row.col.s32.b1.b1.s32.xor.popc    { %r59641, %r59642, %r59643, %r59644 },    { %r86038, %r86038, %r86038, %r86038 },    { %r86040, %r86040 },            { %r59641, %r59642, %r59643, %r59644 }; 
	// end inline asm
	// begin inline asm
	mma.sync.aligned.m16n8k256.row.col.s32.b1.b1.s32.xor.popc    { %r59655, %r59656, %r59657, %r59658 },    { %r86038, %r86038, %r86038, %r86038 },    { %r86040, %r86040 },            { %r59655, %r59656, %r59657, %r59658 }; 
	// end inline asm
	// begin inline asm
	mma.sync.aligned.m16n8k256.row.col.s32.b1.b1.s32.xor.popc    { %r59627, %r59628, %r59629, %r59630 },    { %r86038, %r86038, %r86038, %r86038 },    { %r86040, %r86040 },            { %r59627, %r59628, %r59629, %r59630 }; 
	// end inline asm
	// begin inline asm
	mma.sync.aligned.m16n8k256.row.col.s32.b1.b1.s32.xor.popc    { %r59641, %r59642, %r59643, %r59644 },    { %r86038, %r86038, %r86038, %r86038 },    { %r86040, %r86040 },            { %r59641, %r59642, %r59643, %r59644 }; 
	// end inline asm
	// begin inline asm
	mma.sync.aligned.m16n8k256.row.col.s32.b1.b1.s32.xor.popc    { %r59655, %r59656, %r59657, %r59658 },    { %r86038, %r86038, %r86038, %r86038 },    { %r86040, %r86040 },            { %r59655, %r59656, %r59657, %r59658 }; 
	// end inline asm
	// begin inline asm
	mma.sync.aligned.m16n8k256.row.col.s32.b1.b1.s32.xor.popc    { %r59627, %r59628, %r59629, %r59630 },    { %r86038, %r86038, %r86038, %r86038 },    { %r86040, %r86040 },            { %r59627, %r59628, %r59629, %r59630 }; 
	// end inline asm
	// begin inline asm
	mma.sync.aligned.m16n8k256.row.col.s32.b1.b1.s32.xor.popc    { %r59641, %r59642, %r59643, %r59644 },    { %r86038, %r86038, %r86038, %r86038 },    { %r86040, %r86040 },            { %r59641, %r59642, %r59643, %r59644 }; 
	// end inline asm
	// begin inline asm
	mma.sync.aligned.m16n8k256.row.col.s32.b1.b1.s32.xor.popc    { %r59655, %r59656, %r59657, %r59658 },    { %r86038, %r86038, %r86038, %r86038 },    { %r86040, %r86040 },            { %r59655, %r59656, %r59657, %r59658 }; 
	// end inline asm
	// begin inline asm
	mma.sync.aligned.m16n8k256.row.col.s32.b1.b1.s32.xor.popc    { %r59627, %r59628, %r59629, %r59630 },    { %r86038, %r86038, %r86038, %r86038 },    { %r86040, %r86040 },            { %r59627, %r59628, %r59629, %r59630 }; 
	// end inline asm
	// begin inline asm
	mma.sync.aligned.m16n8k256.row.col.s32.b1.b1.s32.xor.popc    { %r59641, %r59642, %r59643, %r59644 },    { %r86038, %r86038, %r86038, %r86038 },    { %r86040, %r86040 },            { %r59641, %r59642, %r59643, %r59644 }; 
	// end inline asm
	// begin inline asm
	mma.sync.aligned.m16n8k256.row.col.s32.b1.b1.s32.xor.popc    { %r59655, %r59656, %r59657, %r59658 },    { %r86038, %r86038, %r86038, %r86038 },    { %r86040, %r86040 },            { %r59655, %r59656, %r59657, %r59658 }; 
	// end inline asm
	// begin inline asm
	mma.sync.aligned.m16n8k256.row.col.s32.b1.b1.s32.xor.popc    { %r59627, %r59628, %r59629, %r59630 },    { %r86038, %r86038, %r86038, %r86038 },    { %r86040, %r86040 },            { %r59627, %r59628, %r59629, %r59630 }; 
	// end inline asm
	// begin inline asm
	mma.sync.aligned.m16n8k256.row.col.s32.b1.b1.s32.xor.popc    { %r59641, %r59642, %r59643, %r59644 },    { %r86038, %r86038, %r86038, %r86038 },    { %r86040, %r86040 },            { %r59641, %r59642, %r59643, %r59644 }; 
	// end inline asm
	// begin inline asm
	mma.sync.aligned.m16n8k256.row.col.s32.b1.b1.s32.xor.popc    { %r59655, %r59656, %r59657, %r59658 },    { %r86038, %r86038, %r86038, %r86038 },    { %r86040, %r86040 },            { %r59655, %r59656, %r59657, %r59658 }; 
	// end inline asm
	// begin inline asm
	mma.sync.aligned.m16n8k256.row.col.s32.b1.b1.s32.xor.popc    { %r59627, %r59628, %r59629, %r59630 },    { %r86038, %r86038, %r86038, %r86038 },    { %r86040, %r86040 },            { %r59627, %r59628, %r59629, %r59630 }; 
	// end inline asm
	// begin inline asm
	mma.sync.aligned.m16n8k256.row.col.s32.b1.b1.s32.xor.popc    { %r59641, %r59642, %r59643, %r59644 },    { %r86038, %r86038, %r86038, %r86038 },    { %r86040, %r86040 },            { %r59641, %r59642, %r59643, %r59644 }; 
	// end inline asm
	// begin inline asm
	mma.sync.aligned.m16n8k256.row.col.s32.b1.b1.s32.xor.popc    { %r59655, %r59656, %r59657, %r59658 },    { %r86038, %r86038, %r86038, %r86038 },    { %r86040, %r86040 },            { %r59655, %r59656, %r59657, %r59658 }; 
	// end inline asm
	// begin inline asm
	mma.sync.aligned.m16n8k256.row.col.s32.b1.b1.s32.xor.popc    { %r59627, %r59628, %r59629, %r59630 },    { %r86038, %r86038, %r86038, %r86038 },    { %r86040, %r86040 },            { %r59627, %r59628, %r59629, %r59630 }; 
	// end inline asm
	// begin inline asm
	mma.sync.aligned.m16n8k256.row.col.s32.b1.b1.s32.xor.popc    { %r59641, %r59642, %r59643, %r59644 },    { %r86038, %r86038, %r86038, %r86038 },    { %r86040, %r86040 },            { %r59641, %r59642, %r59643, %r59644 }; 
	// end inline asm
	// begin inline asm
	mma.sync.aligned.m16n8k256.row.col.s32.b1.b1.s32.xor.popc    { %r59655, %r59656, %r59657, %r59658 },    { %r86038, %r86038, %r86038, %r86038 },    { %r86040, %r86040 },            { %r59655, %r59656, %r59657, %r59658 }; 
	// end inline asm
	// begin inline asm
	mma.sync.aligned.m16n8k256.row.col.s32.b1.b1.s32.xor.popc    { %r59627, %r59628, %r59629, %r59630 },    { %r86038, %r86038, %r86038, %r86038 },    { %r86040, %r86040 },            { %r59627, %r59628, %r59629, %r59630 }; 
	// end inline asm
	// begin inline asm
	mma.sync.aligned.m16n8k256.row.col.s32.b1.b1.s32.xor.popc    { %r59641, %r59642, %r59643, %r59644 },    { %r86038, %r86038, %r86038, %r86038 },    { %r86040, %r86040 },            { %r59641, %r59642, %r59643, %r59644 }; 
	// end inline asm
	// begin inline asm
	mma.sync.aligned.m16n8k256.row.col.s32.b1.b1.s32.xor.popc    { %r59655, %r59656, %r59657, %r59658 },    { %r86038, %r86038, %r86038, %r86038 },    { %r86040, %r86040 },            { %r59655, %r59656, %r59657, %r59658 }; 
	// end inline asm
	// begin inline asm
	mma.sync.aligned.m16n8k256.row.col.s32.b1.b1.s32.xor.popc    { %r59627, %r59628, %r59629, %r59630 },    { %r86038, %r86038, %r86038, %r86038 },    { %r86040, %r86040 },            { %r59627, %r59628, %r59629, %r59630 }; 
	// end inline asm
	// begin inline asm
	mma.sync.aligned.m16n8k256.row.col.s32.b1.b1.s32.xor.popc    { %r59641, %r59642, %r59643, %r59644 },    { %r86038, %r86038, %r86038, %r86038 },    { %r86040, %r86040 },            { %r59641, %r59642, %r59643, %r59644 }; 
	// end inline asm
	// begin inline asm
	mma.sync.aligned.m16n8k256.row.col.s32.b1.b1.s32.xor.popc    { %r59655, %r59656, %r59657, %r59658 },    { %r86038, %r86038, %r86038, %r86038 },    { %r86040, %r86040 },            { %r59655, %r59656, %r59657, %r59658 }; 
	// end inline asm
	// begin inline asm
	mma.sync.aligned.m16n8k256.row.col.s32.b1.b1.s32.xor.popc    { %r59627, %r59628, %r59629, %r59630 },    { %r86038, %r86038, %r86038, %r86038 },    { %r86040, %r86040 },            { %r59627, %r59628, %r59629, %r59630 }; 
	// end inline asm
	// begin inline asm
	mma.sync.aligned.m16n8k256.row.col.s32.b1.b1.s32.xor.popc    { %r59641, %r59642, %r59643, %r59644 },    { %r86038, %r86038, %r86038, %r86038 },    { %r86040, %r86040 },            { %r59641, %r59642, %r59643, %r59644 }; 
	// end inline asm
	// begin inline asm
	mma.sync.aligned.m16n8k256.row.col.s32.b1.b1.s32.xor.popc    { %r59655, %r59656, %r59657, %r59658 },    { %r86038, %r86038, %r86038, %r86038 },    { %r86040, %r86040 },            { %r59655, %r59656, %r59657, %r59658 }; 
	// end inline asm
	// begin inline asm
	mma.sync.aligned.m16n8k256.row.col.s32.b1.b1.s32.xor.popc    { %r59627, %r59628, %r59629, %r59630 },    { %r86038, %r86038, %r86038, %r86038 },    { %r86040, %r86040 },            { %r59627, %r59628, %r59629, %r59630 }; 
	// end inline asm
	// begin inline asm
	mma.sync.aligned.m16n8k256.row.col.s32.b1.b1.s32.xor.popc    { %r59641, %r59642, %r59643, %r59644 },    { %r86038, %r86038, %r86038, %r86038 },    { %r86040, %r86040 },            { %r59641, %r59642, %r59643, %r59644 }; 
	// end inline asm
	// begin inline asm
	mma.sync.aligned.m16n8k256.row.col.s32.b1.b1.s32.xor.popc    { %r59655, %r59656, %r59657, %r59658 },    { %r86038, %r86038, %r86038, %r86038 },    { %r86040, %r86040 },            { %r59655, %r59656, %r59657, %r59658 }; 
	// end inline asm
	// begin inline asm
	mma.sync.aligned.m16n8k256.row.col.s32.b1.b1.s32.xor.popc    { %r59627, %r59628, %r59629, %r59630 },    { %r86038, %r86038, %r86038, %r86038 },    { %r86040, %r86040 },            { %r59627, %r59628, %r59629, %r59630 }; 
	// end inline asm
	// begin inline asm
	mma.sync.aligned.m16n8k256.row.col.s32.b1.b1.s32.xor.popc    { %r59641, %r59642, %r59643, %r59644 },    { %r86038, %r86038, %r86038, %r86038 },    { %r86040, %r86040 },            { %r59641, %r59642, %r59643, %r59644 }; 
	// end inline asm
	// begin inline asm
	mma.sync.aligned.m16n8k256.row.col.s32.b1.b1.s32.xor.popc    { %r59655, %r59656, %r59657, %r59658 },    { %r86038, %r86038, %r86038, %r86038 },    { %r86040, %r86040 },            { %r59655, %r59656, %r59657, %r59658 }; 
	// end inline asm
	// begin inline asm
	mma.sync.aligned.m16n8k256.row.col.s32.b1.b1.s32.xor.popc    { %r59627, %r59628, %r59629, %r59630 },    { %r86038, %r86038, %r86038, %r86038 },    { %r86040, %r86040 },            { %r59627, %r59628, %r59629, %r59630 }; 
	// end inline asm
	// begin inline asm
	mma.sync.aligned.m16n8k256.row.col.s32.b1.b1.s32.xor.popc    { %r59641, %r59642, %r59643, %r59644 },    { %r86038, %r86038, %r86038, %r86038 },    { %r86040, %r86040 },            { %r59641, %r59642, %r59643, %r59644 }; 
	// end inline asm
	// begin inline asm
	mma.sync.aligned.m16n8k256.row.col.s32.b1.b1.s32.xor.popc    { %r59655, %r59656, %r59657, %r59658 },    { %r86038, %r86038, %r86038, %r86038 },    { %r86040, %r86040 },            { %r59655, %r59656, %r59657, %r59658 }; 
	// end inline asm
	// begin inline asm
	mma.sync.aligned.m16n8k256.row.col.s32.b1.b1.s32.xor.popc    { %r59627, %r59628, %r59629, %r59630 },    { %r86038, %r86038, %r86038, %r86038 },    { %r86040, %r86040 },            { %r59627, %r59628, %r59629, %r59630 }; 
	// end inline asm
	// begin inline asm
	mma.sync.aligned.m16n8k256.row.col.s32.b1.b1.s32.xor.popc    { %r59641, %r59642, %r59643, %r59644 },    { %r86038, %r86038, %r86038, %r86038 },    { %r86040, %r86040 },            { %r59641, %r59642, %r59643, %r59644 }; 
	// end inline asm
	// begin inline asm
	mma.sync.aligned.m16n8k256.row.col.s32.b1.b1.s32.xor.popc    { %r59655, %r59656, %r59657, %r59658 },    { %r86038, %r86038, %r86038, %r86038 },    { %r86040, %r86040 },            { %r59655, %r59656, %r59657, %r59658 }; 
	// end inline asm
	// begin inline asm
	mma.sync.aligned.m16n8k256.row.col.s32.b1.b1.s32.xor.popc    { %r59627, %r59628, %r59629, %r59630 },    { %r86038, %r86038, %r86038, %r86038 },    { %r86040, %r86040 },            { %r59627, %r59628, %r59629, %r59630 }; 
	// end inline asm
	// begin inline asm
	mma.sync.aligned.m16n8k256.row.col.s32.b1.b1.s32.xor.popc    { %r59641, %r59642, %r59643, %r59644 },    { %r86038, %r86038, %r86038, %r86038 },    { %r86040, %r86040 },            { %r59641, %r59642, %r59643, %r59644 }; 
	// end inline asm
	// begin inline asm
	mma.sync.aligned.m16n8k256.row.col.s32.b1.b1.s32.xor.popc    { %r59655, %r59656, %r59657, %r59658 },    { %r86038, %r86038, %r86038, %r86038 },    { %r86040, %r86040 },            { %r59655, %r59656, %r59657, %r59658 }; 
	// end inline asm
	// begin inline asm
	mma.sync.aligned.m16n8k256.row.col.s32.b1.b1.s32.xor.popc    { %r59627, %r59628, %r59629, %r59630 },    { %r86038, %r86038, %r86038, %r86038 },    { %r86040, %r86040 },            { %r59627, %r59628, %r59629, %r59630 }; 
	// end inline asm
	// begin inline asm
	mma.sync.aligned.m16n8k256.row.col.s32.b1.b1.s32.xor.popc    { %r59641, %r59642, %r59643, %r59644 },    { %r86038, %r86038, %r86038, %r86038 },    { %r86040, %r86040 },            { %r59641, %r59642, %r59643, %r59644 }; 
	// end inline asm
	// begin inline asm
	mma.sync.aligned.m16n8k256.row.col.s32.b1.b1.s32.xor.popc    { %r59655, %r59656, %r59657, %r59658 },    { %r86038, %r86038, %r86038, %r86038 },    { %r86040, %r86040 },            { %r59655, %r59656, %r59657, %r59658 }; 
	// end inline asm
	// begin inline asm
	mma.sync.aligned.m16n8k256.row.col.s32.b1.b1.s32.xor.popc    { %r59627, %r59628, %r59629, %r59630 },    { %r86038, %r86038, %r86038, %r86038 },    { %r86040, %r86040 },            { %r59627, %r59628, %r59629, %r59630 }; 
	// end inline asm
	// begin inline asm
	mma.sync.aligned.m16n8k256.row.col.s32.b1.b1.s32.xor.popc    { %r59641, %r59642, %r59643, %r59644 },    { %r86038, %r86038, %r86038, %r86038 },    { %r86040, %r86040 },            { %r59641, %r59642, %r59643, %r59644 }; 
	// end inline asm
	// begin inline asm
	mma.sync.aligned.m16n8k256.row.col.s32.b1.b1.s32.xor.popc    { %r59655, %r59656, %r59657, %r59658 },    { %r86038, %r86038, %r86038, %r86038 },    { %r86040, %r86040 },            { %r59655, %r59656, %r59657, %r59658 }; 
	// end inline asm
	// begin inline asm
	mma.sync.aligned.m16n8k256.row.col.s32.b1.b1.s32.xor.popc    { %r59627, %r59628, %r59629, %r59630 },    { %r86038, %r86038, %r86038, %r86038 },    { %r86040, %r86040 },            { %r59627, %r59628, %r59629, %r59630 }; 
	// end inline asm
	// begin inline asm
	mma.sync.aligned.m16n8k256.row.col.s32.b1.b1.s32.xor.popc    { %r59641, %r59642, %r59643, %r59644 },    { %r86038, %r86038, %r86038, %r86038 },    { %r86040, %r86040 },            { %r59641, %r59642, %r59643, %r59644 }; 
	// end inline asm
	// begin inline asm
	mma.sync.aligned.m16n8k256.row.col.s32.b1.b1.s32.xor.popc    { %r59655, %r59656, %r59657, %r59658 },    { %r86038, %r86038, %r86038, %r86038 },    { %r86040, %r86040 },            { %r59655, %r59656, %r59657, %r59658 }; 
	// end inline asm
	// begin inline asm
	mma.sync.aligned.m16n8k256.row.col.s32.b1.b1.s32.xor.popc    { %r59627, %r59628, %r59629, %r59630 },    { %r86038, %r86038, %r86038, %r86038 },    { %r86040, %r86040 },            { %r59627, %r59628, %r59629, %r59630 }; 
	// end inline asm
	// begin inline asm
	mma.sync.aligned.m16n8k256.row.col.s32.b1.b1.s32.xor.popc    { %r59641, %r59642, %r59643, %r59644 },    { %r86038, %r86038, %r86038, %r86038 },    { %r86040, %r86040 },            { %r59641, %r59642, %r59643, %r59644 }; 
	// end inline asm
	// begin inline asm
	mma.sync.aligned.m16n8k256.row.col.s32.b1.b1.s32.xor.popc    { %r59655, %r59656, %r59657, %r59658 },    { %r86038, %r86038, %r86038, %r86038 },    { %r86040, %r86040 },            { %r59655, %r59656, %r59657, %r59658 }; 
	// end inline asm
	// begin inline asm
	mma.sync.aligned.m16n8k256.row.col.s32.b1.b1.s32.xor.popc    { %r59627, %r59628, %r59629, %r59630 },    { %r86038, %r86038, %r86038, %r86038 },    { %r86040, %r86040 },            { %r59627, %r59628, %r59629, %r59630 }; 
	// end inline asm
	// begin inline asm
	mma.sync.aligned.m16n8k256.row.col.s32.b1.b1.s32.xor.popc    { %r59641, %r59642, %r59643, %r59644 },    { %r86038, %r86038, %r86038, %r86038 },    { %r86040, %r86040 },            { %r59641, %r59642, %r59643, %r59644 }; 
	// end inline asm
	// begin inline asm
	mma.sync.aligned.m16n8k256.row.col.s32.b1.b1.s32.xor.popc    { %r59655, %r59656, %r59657, %r59658 },    { %r86038, %r86038, %r86038, %r86038 },    { %r86040, %r86040 },            { %r59655, %r59656, %r59657, %r59658 }; 
	// end inline asm
	// begin inline asm
	mma.sync.aligned.m16n8k256.row.col.s32.b1.b1.s32.xor.popc    { %r59627, %r59628, %r59629, %r59630 },    { %r86038, %r86038, %r86038, %r86038 },    { %r86040, %r86040 },            { %r59627, %r59628, %r59629, %r59630 }; 
	// end inline asm
	// begin inline asm
	mma.sync.aligned.m16n8k256.row.col.s32.b1.b1.s32.xor.popc    { %r59641, %r59642, %r59643, %r59644 },    { %r86038, %r86038, %r86038, %r86038 },    { %r86040, %r86040 },            { %r59641, %r59642, %r59643, %r59644 }; 
	// end inline asm
	// begin inline asm
	mma.sync.aligned.m16n8k256.row.col.s32.b1.b1.s32.xor.popc    { %r59655, %r59656, %r59657, %r59658 },    { %r86038, %r86038, %r86038, %r86038 },    { %r86040, %r86040 },            { %r59655, %r59656, %r59657, %r59658 }; 
	// end inline asm
	// begin inline asm
	mma.sync.aligned.m16n8k256.row.col.s32.b1.b1.s32.xor.popc    { %r59627, %r59628, %r59629, %r59630 },    { %r86038, %r86038, %r86038, %r86038 },    { %r86040, %r86040 },            { %r59627, %r59628, %r59629, %r59630 }; 
	// end inline asm
	// begin inline asm
	mma.sync.aligned.m16n8k256.row.col.s32.b1.b1.s32.xor.popc    { %r59641, %r59642, %r59643, %r59644 },    { %r86038, %r86038, %r86038, %r86038 },    { %r86040, %r86040 },            { %r59641, %r59642, %r59643, %r59644 }; 
	// end inline asm
	// begin inline asm
	mma.sync.aligned.m16n8k256.row.col.s32.b1.b1.s32.xor.popc    { %r59655, %r59656, %r59657, %r59658 },    { %r86038, %r86038, %r86038, %r86038 },    { %r86040, %r86040 },            { %r59655, %r59656, %r59657, %r59658 }; 
	// end inline asm
	// begin inline asm
	mma.sync.aligned.m16n8k256.row.col.s32.b1.b1.s32.xor.popc    { %r59627, %r59628, %r59629, %r59630 },    { %r86038, %r86038, %r86038, %r86038 },    { %r86040, %r86040 },            { %r59627, %r59628, %r59629, %r59630 }; 
	// end inline asm
	// begin inline asm
	mma.sync.aligned.m16n8k256.row.col.s32.b1.b1.s32.xor.popc    { %r59641, %r59642, %r59643, %r59644 },    { %r86038, %r86038, %r86038, %r86038 },    { %r86040, %r86040 },            { %r59641, %r59642, %r59643, %r59644 }; 
	// end inline asm
	// begin inline asm
	mma.sync.aligned.m16n8k256.row.col.s32.b1.b1.s32.xor.popc    { %r59655, %r59656, %r59657, %r59658 },    { %r86038, %r86038, %r86038, %r86038 },    { %r86040, %r86040 },            { %r59655, %r59656, %r59657, %r59658 }; 
	// end inline asm
	// begin inline asm
	mma.sync.aligned.m16n8k256.row.col.s32.b1.b1.s32.xor.popc    { %r59627, %r59628, %r59629, %r59630 },    { %r86038, %r86038, %r86038, %r86038 },    { %r86040, %r86040 },            { %r59627, %r59628, %r59629, %r59630 }; 
	// end inline asm
	// begin inline asm
	mma.sync.aligned.m16n8k256.row.col.s32.b1.b1.s32.xor.popc    { %r59641, %r59642, %r59643, %r59644 },    { %r86038, %r86038, %r86038, %r86038 },    { %r86040, %r86040 },            { %r59641, %r59642, %r59643, %r59644 }; 
	// end inline asm
	// begin inline asm
	mma.sync.aligned.m16n8k256.row.col.s32.b1.b1.s32.xor.popc    { %r59655, %r59656, %r59657, %r59658 },    { %r86038, %r86038, %r86038, %r86038 },    { %r86040, %r86040 },            { %r59655, %r59656, %r59657, %r59658 }; 
	// end inline asm
	// begin inline asm
	mma.sync.aligned.m16n8k256.row.col.s32.b1.b1.s32.xor.popc    { %r59627, %r59628, %r59629, %r59630 },    { %r86038, %r86038, %r86038, %r86038 },    { %r86040, %r86040 },            { %r59627, %r59628, %r59629, %r59630 }; 
	// end inline asm
	// begin inline asm
	mma.sync.aligned.m16n8k256.row.col.s32.b1.b1.s32.xor.popc    { %r59641, %r59642, %r59643, %r59644 },    { %r86038, %r86038, %r86038, %r86038 },    { %r86040, %r86040 },            { %r59641, %r59642, %r59643, %r59644 }; 
	// end inline asm
	// begin inline asm
	mma.sync.aligned.m16n8k256.row.col.s32.b1.b1.s32.xor.popc    { %r59655, %r59656, %r59657, %r59658 },    { %r86038, %r86038, %r86038, %r86038 },    { %r86040, %r86040 },            { %r59655, %r59656, %r59657, %r59658 }; 
	// end inline asm
	// begin inline asm
	mma.sync.aligned.m16n8k256.row.col.s32.b1.b1.s32.xor.popc    { %r59627, %r59628, %r59629, %r59630 },    { %r86038, %r86038, %r86038, %r86038 },    { %r86040, %r86040 },            { %r59627, %r59628, %r59629, %r59630 }; 
	// end inline asm
	// begin inline asm
	mma.sync.aligned.m16n8k256.row.col.s32.b1.b1.s32.xor.popc    { %r59641, %r59642, %r59643, %r59644 },    { %r86038, %r86038, %r86038, %r86038 },    { %r86040, %r86040 },            { %r59641, %r59642, %r59643, %r59644 }; 
	// end inline asm
	// begin inline asm
	mma.sync.aligned.m16n8k256.row.col.s32.b1.b1.s32.xor.popc    { %r59655, %r59656, %r59657, %r59658 },    { %r86038, %r86038, %r86038, %r86038 },    { %r86040, %r86040 },            { %r59655, %r59656, %r59657, %r59658 }; 
	// end inline asm
	// begin inline asm
	mma.sync.aligned.m16n8k256.row.col.s32.b1.b1.s32.xor.popc    { %r59627, %r59628, %r59629, %r59630 },    { %r86038, %r86038, %r86038, %r86038 },    { %r86040, %r86040 },            { %r59627, %r59628, %r59629, %r59630 }; 
	// end inline asm
	// begin inline asm
	mma.sync.aligned.m16n8k256.row.col.s32.b1.b1.s32.xor.popc    { %r59641, %r59642, %r59643, %r59644 },    { %r86038, %r86038, %r86038, %r86038 },    { %r86040, %r86040 },            { %r59641, %r59642, %r59643, %r59644 }; 
	// end inline asm
	// begin inline asm
	mma.sync.aligned.m16n8k256.row.col.s32.b1.b1.s32.xor.popc    { %r59655, %r59656, %r59657, %r59658 },    { %r86038, %r86038, %r86038, %r86038 },    { %r86040, %r86040 },            { %r59655, %r59656, %r59657, %r59658 }; 
	// end inline asm
	// begin inline asm
	mma.sync.aligned.m16n8k256.row.col.s32.b1.b1.s32.xor.popc    { %r59627, %r59628, %r59629, %r59630 },    { %r86038, %r86038, %r86038, %r86038 },    { %r86040, %r86040 },            { %r59627, %r59628, %r59629, %r59630 }; 
	// end inline asm
	// begin inline asm
	mma.sync.aligned.m16n8k256.row.col.s32.b1.b1.s32.xor.popc    { %r59641, %r59642, %r59643, %r59644 },    { %r86038, %r86038, %r86038, %r86038 },    { %r86040, %r86040 },            { %r59641, %r59642, %r59643, %r59644 }; 
	// end inline asm
	// begin inline asm
	mma.sync.aligned.m16n8k256.row.col.s32.b1.b1.s32.xor.popc    { %r59655, %r59656, %r59657, %r59658 },    { %r86038, %r86038, %r86038, %r86038 },    { %r86040, %r86040 },            { %r59655, %r59656, %r59657, %r59658 }; 
	// end inline asm
	// begin inline asm
	mma.sync.aligned.m16n8k256.row.col.s32.b1.b1.s32.xor.popc    { %r59627, %r59628, %r59629, %r59630 },    { %r86038, %r86038, %r86038, %r86038 },    { %r86040, %r86040 },            { %r59627, %r59628, %r59629, %r59630 }; 
	// end inline asm
	// begin inline asm
	mma.sync.aligned.m16n8k256.row.col.s32.b1.b1.s32.xor.popc    { %r59641, %r59642, %r59643, %r59644 },    { %r86038, %r86038, %r86038, %r86038 },    { %r86040, %r86040 },            { %r59641, %r59642, %r59643, %r59644 }; 
	// end inline asm
	// begin inline asm
	mma.sync.aligned.m16n8k256.row.col.s32.b1.b1.s32.xor.popc    { %r59655, %r59656, %r59657, %r59658 },    { %r86038, %r86038, %r86038, %r86038 },    { %r86040, %r86040 },            { %r59655, %r59656, %r59657, %r59658 }; 
	// end inline asm
	// begin inline asm
	mma.sync.aligned.m16n8k256.row.col.s32.b1.b1.s32.xor.popc    { %r59627, %r59628, %r59629, %r59630 },    { %r86038, %r86038, %r86038, %r86038 },    { %r86040, %r86040 },            { %r59627, %r59628, %r59629, %r59630 }; 
	// end inline asm
	// begin inline asm
	mma.sync.aligned.m16n8k256.row.col.s32.b1.b1.s32.xor.popc    { %r59641, %r59642, %r59643, %r59644 },    { %r86038, %r86038, %r86038, %r86038 },    { %r86040, %r86040 },            { %r59641, %r59642, %r59643, %r59644 }; 
	// end inline asm
	// begin inline asm
	mma.sync.aligned.m16n8k256.row.col.s32.b1.b1.s32.xor.popc    { %r59655, %r59656, %r59657, %r59658 },    { %r86038, %r86038, %r86038, %r86038 },    { %r86040, %r86040 },            { %r59655, %r59656, %r59657, %r59658 }; 
	// end inline asm
	// begin inline asm
	mma.sync.aligned.m16n8k256.row.col.s32.b1.b1.s32.xor.popc    { %r59627, %r59628, %r59629, %r59630 },    { %r86038, %r86038, %r86038, %r86038 },    { %r86040, %r86040 },            { %r59627, %r59628, %r59629, %r59630 }; 
	// end inline asm
	// begin inline asm
	mma.sync.aligned.m16n8k256.row.col.s32.b1.b1.s32.xor.popc    { %r59641, %r59642, %r59643, %r59644 },    { %r86038, %r86038, %r86038, %r86038 },    { %r86040, %r86040 },            { %r59641, %r59642, %r59643, %r59644 }; 
	// end inline asm
	// begin inline asm
	mma.sync.aligned.m16n8k256.row.col.s32.b1.b1.s32.xor.popc    { %r59655, %r59656, %r59657, %r59658 },    { %r86038, %r86038, %r86038, %r86038 },    { %r86040, %r86040 },            { %r59655, %r59656, %r59657, %r59658 }; 
	// end inline asm
	// begin inline asm
	mma.sync.aligned.m16n8k256.row.col.s32.b1.b1.s32.xor.popc    { %r59627, %r59628, %r59629, %r59630 },    { %r86038, %r86038, %r86038, %r86038 },    { %r86040, %r86040 },            { %r59627, %r59628, %r59629, %r59630 }; 
	// end inline asm
	// begin inline asm
	mma.sync.aligned.m16n8k256.row.col.s32.b1.b1.s32.xor.popc    { %r59641, %r59642, %r59643, %r59644 },    { %r86038, %r86038, %r86038, %r86038 },    { %r86040, %r86040 },            { %r59641, %r59642, %r59643, %r59644 }; 
	// end inline asm
	// begin inline asm
	mma.sync.aligned.m16n8k256.row.col.s32.b1.b1.s32.xor.popc    { %r59655, %r59656, %r59657, %r59658 },    { %r86038, %r86038, %r86038, %r86038 },    { %r86040, %r86040 },            { %r59655, %r59656, %r59657, %r59658 }; 
	// end inline asm
	// begin inline asm
	mma.sync.aligned.m16n8k256.row.col.s32.b1.b1.s32.xor.popc    { %r59627, %r59628, %r59629, %r59630 },    { %r86038, %r86038, %r86038, %r86038 },    { %r86040, %r86040 },            { %r59627, %r59628, %r59629, %r59630 }; 
	// end inline asm
	// begin inline asm
	mma.sync.aligned.m16n8k256.row.col.s32.b1.b1.s32.xor.popc    { %r59641, %r59642, %r59643, %r59644 },    { %r86038, %r86038, %r86038, %r86038 },    { %r86040, %r86040 },            { %r59641, %r59642, %r59643, %r59644 }; 
	// end inline asm
	// begin inline asm
	mma.sync.aligned.m16n8k256.row.col.s32.b1.b1.s32.xor.popc    { %r59655, %r59656, %r59657, %r59658 },    { %r86038, %r86038, %r86038, %r86038 },    { %r86040, %r86040 },            { %r59655, %r59656, %r59657, %r59658 }; 
	// end inline asm
	// begin inline asm
	mma.sync.aligned.m16n8k256.row.col.s32.b1.b1.s32.xor.popc    { %r59627, %r59628, %r59629, %r59630 },    { %r86038, %r86038, %r86038, %r86038 },    { %r86040, %r86040 },            { %r59627, %r59628, %r59629, %r59630 }; 
	// end inline asm
	// begin inline asm
	mma.sync.aligned.m16n8k256.row.col.s32.b1.b1.s32.xor.popc    { %r59641, %r59642, %r59643, %r59644 },    { %r86038, %r86038, %r86038, %r86038 },    { %r86040, %r86040 },            { %r59641, %r59642, %r59643, %r59644 }; 
	// end inline asm
	// begin inline asm
	mma.sync.aligned.m16n8k256.row.col.s32.b1.b1.s32.xor.popc    { %r59655, %r59656, %r59657, %r59658 },    { %r86038, %r86038, %r86038, %r86038 },    { %r86040, %r86040 },            { %r59655, %r59656, %r59657, %r59658 }; 
	// end inline asm
	// begin inline asm
	mma.sync.aligned.m16n8k256.row.col.s32.b1.b1.s32.xor.popc    { %r59627, %r59628, %r59629, %r59630 },    { %r86038, %r86038, %r86038, %r86038 },    { %r86040, %r86040 },            { %r59627, %r59628, %r59629, %r59630 }; 
	// end inline asm
	// begin inline asm
	mma.sync.aligned.m16n8k256.row.col.s32.b1.b1.s32.xor.popc    { %r59641, %r59642, %r59643, %r59644 },    { %r86038, %r86038, %r86038, %r86038 },    { %r86040, %r86040 },            { %r59641, %r59642, %r59643, %r59644 }; 
	// end inline asm
	// begin inline asm
	mma.sync.aligned.m16n8k256.row.col.s32.b1.b1.s32.xor.popc    { %r59655, %r59656, %r59657, %r59658 },    { %r86038, %r86038, %r86038, %r86038 },    { %r86040, %r86040 },            { %r59655, %r59656, %r59657, %r59658 }; 
	// end inline asm
	// begin inline asm
	mma.sync.aligned.m16n8k256.row.col.s32.b1.b1.s32.xor.popc    { %r59627, %r59628, %r59629, %r59630 },    { %r86038, %r86038, %r86038, %r86038 },    { %r86040, %r86040 },            { %r59627, %r59628, %r59629, %r59630 }; 
	// end inline asm
	// begin inline asm
	mma.sync.aligned.m16n8k256.row.col.s32.b1.b1.s32.xor.popc    { %r59641, %r59642, %r59643, %r59644 },    { %r86038, %r86038, %r86038, %r86038 },    { %r86040, %r86040 },            { %r59641, %r59642, %r59643, %r59644 }; 
	// end inline asm
	// begin inline asm
	mma.sync.aligned.m16n8k256.row.col.s32.b1.b1.s32.xor.popc    { %r59655, %r59656, %r59657, %r59658 },    { %r86038, %r86038, %r86038, %r86038 },    { %r86040, %r86040 },            { %r59655, %r59656, %r59657, %r59658 }; 
	// end inline asm
	// begin inline asm
	mma.sync.aligned.m16n8k256.row.col.s32.b1.b1.s32.xor.popc    { %r59627, %r59628, %r59629, %r59630 },    { %r86038, %r86038, %r86038, %r86038 },    { %r86040, %r86040 },            { %r59627, %r59628, %r59629, %r59630 }; 
	// end inline asm
	// begin inline asm
	mma.sync.aligned.m16n8k256.row.col.s32.b1.b1.s32.xor.popc    { %r59641, %r59642, %r59643, %r59644 },    { %r86038, %r86038, %r86038, %r86038 },    { %r86040, %r86040 },            { %r59641, %r59642, %r59643, %r59644 }; 
	// end inline asm
	// begin inline asm
	mma.sync.aligned.m16n8k256.row.col.s32.b1.b1.s32.xor.popc    { %r59655, %r59656, %r59657, %r59658 },    { %r86038, %r86038, %r86038, %r86038 },    { %r86040, %r86040 },            { %r59655, %r59656, %r59657, %r59658 }; 
	// end inline asm
	// begin inline asm
	mma.sync.aligned.m16n8k256.row.col.s32.b1.b1.s32.xor.popc    { %r59627, %r59628, %r59629, %r59630 },    { %r86038, %r86038, %r86038, %r86038 },    { %r86040, %r86040 },            { %r59627, %r59628, %r59629, %r59630 }; 
	// end inline asm
	// begin inline asm
	mma.sync.aligned.m16n8k256.row.col.s32.b1.b1.s32.xor.popc    { %r59641, %r59642, %r59643, %r59644 },    { %r86038, %r86038, %r86038, %r86038 },    { %r86040, %r86040 },            { %r59641, %r59642, %r59643, %r59644 }; 
	// end inline asm
	// begin inline asm
	mma.sync.aligned.m16n8k256.row.col.s32.b1.b1.s32.xor.popc    { %r59655, %r59656, %r59657, %r59658 },    { %r86038, %r86038, %r86038, %r86038 },    { %r86040, %r86040 },            { %r59655, %r59656, %r59657, %r59658 }; 
	// end inline asm
	// begin inline asm
	mma.sync.aligned.m16n8k256.row.col.s32.b1.b1.s32.xor.popc    { %r59627, %r59628, %r59629, %r59630 },    { %r86038, %r86038, %r86038, %r86038 },    { %r86040, %r86040 },            { %r59627, %r59628, %r59629, %r59630 }; 
	// end inline asm
	// begin inline asm
	mma.sync.aligned.m16n8k256.row.col.s32.b1.b1.s32.xor.popc    { %r59641, %r59642, %r59643, %r59644 },    { %r86038, %r86038, %r86038, %r86038 },    { %r86040, %r86040 },            { %r59641, %r59642, %r59643, %r59644 }; 
	// end inline asm
	// begin inline asm
	mma.sync.aligned.m16n8k256.row.col.s32.b1.b1.s32.xor.popc    { %r59655, %r59656, %r59657, %r59658 },    { %r86038, %r86038, %r86038, %r86038 },    { %r86040, %r86040 },            { %r59655, %r59656, %r59657, %r59658 }; 
	// end inline asm
	// begin inline asm
	mma.sync.aligned.m16n8k256.row.col.s32.b1.b1.s32.xor.popc    { %r59627, %r59628, %r59629, %r59630 },    { %r86038, %r86038, %r86038, %r86038 },    { %r86040, %r86040 },            { %r59627, %r59628, %r59629, %r59630 }; 
	// end inline asm
	// begin inline asm
	mma.sync.aligned.m16n8k256.row.col.s32.b1.b1.s32.xor.popc    { %r59641, %r59642, %r59643, %r59644 },    { %r86038, %r86038, %r86038, %r86038 },    { %r86040, %r86040 },            { %r59641, %r59642, %r59643, %r59644 }; 
	// end inline asm
	// begin inline asm
	mma.sync.aligned.m16n8k256.row.col.s32.b1.b1.s32.xor.popc    { %r59655, %r59656, %r59657, %r59658 },    { %r86038, %r86038, %r86038, %r86038 },    { %r86040, %r86040 },            { %r59655, %r59656, %r59657, %r59658 }; 
	// end inline asm
	// begin inline asm
	mma.sync.aligned.m16n8k256.row.col.s32.b1.b1.s32.xor.popc    { %r59627, %r59628, %r59629, %r59630 },    { %r86038, %r86038, %r86038, %r86038 },    { %r86040, %r86040 },            { %r59627, %r59628, %r59629, %r59630 }; 
	// end inline asm
	// begin inline asm
	mma.sync.aligned.m16n8k256.row.col.s32.b1.b1.s32.xor.popc    { %r59641, %r59642, %r59643, %r59644 },    { %r86038, %r86038, %r86038, %r86038 },    { %r86040, %r86040 },            { %r59641, %r59642, %r59643, %r59644 }; 
	// end inline asm
	// begin inline asm
	mma.sync.aligned.m16n8k256.row.col.s32.b1.b1.s32.xor.popc    { %r59655, %r59656, %r59657, %r59658 },    { %r86038, %r86038, %r86038, %r86038 },    { %r86040, %r86040 },            { %r59655, %r59656, %r59657, %r59658 }; 
	// end inline asm
	// begin inline asm
	mma.sync.aligned.m16n8k256.row.col.s32.b1.b1.s32.xor.popc    { %r59627, %r59628, %r59629, %r59630 },    { %r86038, %r86038, %r86038, %r86038 },    { %r86040, %r86040 },            { %r59627, %r59628, %r59629, %r59630 }; 
	// end inline asm
	// begin inline asm
	mma.sync.aligned.m16n8k256.row.col.s32.b1.b1.s32.xor.popc    { %r59641, %r59642, %r59643, %r59644 },    { %r86038, %r86038, %r86038, %r86038 },    { %r86040, %r86040 },            { %r59641, %r59642, %r59643, %r59644 }; 
	// end inline asm
	// begin inline asm
	mma.sync.aligned.m16n8k256.row.col.s32.b1.b1.s32.xor.popc    { %r59655, %r59656, %r59657, %r59658 },    { %r86038, %r86038, %r86038, %r86038 },    { %r86040, %r86040 },            { %r59655, %r59656, %r59657, %r59658 }; 
	// end inline asm
	// begin inline asm
	mma.sync.aligned.m16n8k256.row.col.s32.b1.b1.s32.xor.popc    { %r59627, %r59628, %r59629, %r59630 },    { %r86038, %r86038, %r86038, %r86038 },    { %r86040, %r86040 },            { %r59627, %r59628, %r59629, %r59630 }; 
	// end inline asm
	// begin inline asm
	mma.sync.aligned.m16n8k256.row.col.s32.b1.b1.s32.xor.popc    { %r59641, %r59642, %r59643, %r59644 },    { %r86038, %r86038, %r86038, %r86038 },    { %r86040, %r86040 },            { %r59641, %r59642, %r59643, %r59644 }; 
	// end inline asm
	// begin inline asm
	mma.sync.aligned.m16n8k256.row.col.s32.b1.b1.s32.xor.popc    { %r59655, %r59656, %r59657, %r59658 },    { %r86038, %r86038, %r86038, %r86038 },    { %r86040, %r86040 },            { %r59655, %r59656, %r59657, %r59658 }; 
	// end inline asm
	// begin inline asm
	mma.sync.aligned.m16n8k256.row.col.s32.b1.b1.s32.xor.popc    { %r59627, %r59628, %r59629, %r59630 },    { %r86038, %r86038, %r86038, %r86038 },    { %r86040, %r86040 },            { %r59627, %r59628, %r59629, %r59630 }; 
	// end inline asm
	// begin inline asm
	mma.sync.aligned.m16n8k256.row.col.s32.b1.b1.s32.xor.popc    { %r59641, %r59642, %r59643, %r59644 },    { %r86038, %r86038, %r86038, %r86038 },    { %r86040, %r86040 },            { %r59641, %r59642, %r59643, %r59644 }; 
	// end inline asm
	// begin inline asm
	mma.sync.aligned.m16n8k256.row.col.s32.b1.b1.s32.xor.popc    { %r59655, %r59656, %r59657, %r59658 },    { %r86038, %r86038, %r86038, %r86038 },    { %r86040, %r86040 },            { %r59655, %r59656, %r59657, %r59658 }; 
	// end inline asm
	// begin inline asm
	mma.sync.aligned.m16n8k256.row.col.s32.b1.b1.s32.xor.popc    { %r59627, %r59628, %r59629, %r59630 },    { %r86038, %r86038, %r86038, %r86038 },    { %r86040, %r86040 },            { %r59627, %r59628, %r59629, %r59630 }; 
	// end inline asm
	// begin inline asm
	mma.sync.aligned.m16n8k256.row.col.s32.b1.b1.s32.xor.popc    { %r59641, %r59642, %r59643, %r59644 },    { %r86038, %r86038, %r86038, %r86038 },    { %r86040, %r86040 },            { %r59641, %r59642, %r59643, %r59644 }; 
	// end inline asm
	// begin inline asm
	mma.sync.aligned.m16n8k256.row.col.s32.b1.b1.s32.xor.popc    { %r59655, %r59656, %r59657, %r59658 },    { %r86038, %r86038, %r86038, %r86038 },    { %r86040, %r86040 },            { %r59655, %r59656, %r59657, %r59658 }; 
	// end inline asm
	// begin inline asm
	mma.sync.aligned.m16n8k256.row.col.s32.b1.b1.s32.xor.popc    { %r59627, %r59628, %r59629, %r59630 },    { %r86038, %r86038, %r86038, %r86038 },    { %r86040, %r86040 },            { %r59627, %r59628, %r59629, %r59630 }; 
	// end inline asm
	// begin inline asm
	mma.sync.aligned.m16n8k256.row.col.s32.b1.b1.s32.xor.popc    { %r59641, %r59642, %r59643, %r59644 },    { %r86038, %r86038, %r86038, %r86038 },    { %r86040, %r86040 },            { %r59641, %r59642, %r59643, %r59644 }; 
	// end inline asm
	// begin inline asm
	mma.sync.aligned.m16n8k256.row.col.s32.b1.b1.s32.xor.popc    { %r59655, %r59656, %r59657, %r59658 },    { %r86038, %r86038, %r86038, %r86038 },    { %r86040, %r86040 },            { %r59655, %r59656, %r59657, %r59658 }; 
	// end inline asm
	// begin inline asm
	mma.sync.aligned.m16n8k256.row.col.s32.b1.b1.s32.xor.popc    { %r59627, %r59628, %r59629, %r59630 },    { %r86038, %r86038, %r86038, %r86038 },    { %r86040, %r86040 },            { %r59627, %r59628, %r59629, %r59630 }; 
	// end inline asm
	// begin inline asm
	mma.sync.aligned.m16n8k256.row.col.s32.b1.b1.s32.xor.popc    { %r59641, %r59642, %r59643, %r59644 },    { %r86038, %r86038, %r86038, %r86038 },    { %r86040, %r86040 },            { %r59641, %r59642, %r59643, %r59644 }; 
	// end inline asm
	// begin inline asm
	mma.sync.aligned.m16n8k256.row.col.s32.b1.b1.s32.xor.popc    { %r59655, %r59656, %r59657, %r59658 },    { %r86038, %r86038, %r86038, %r86038 },    { %r86040, %r86040 },            { %r59655, %r59656, %r59657, %r59658 }; 
	// end inline asm
	// begin inline asm
	mma.sync.aligned.m16n8k256.row.col.s32.b1.b1.s32.xor.popc    { %r59627, %r59628, %r59629, %r59630 },    { %r86038, %r86038, %r86038, %r86038 },    { %r86040, %r86040 },            { %r59627, %r59628, %r59629, %r59630 }; 
	// end inline asm
	// begin inline asm
	mma.sync.aligned.m16n8k256.row.col.s32.b1.b1.s32.xor.popc    { %r59641, %r59642, %r59643, %r59644 },    { %r86038, %r86038, %r86038, %r86038 },    { %r86040, %r86040 },            { %r59641, %r59642, %r59643, %r59644 }; 
	// end inline asm
	// begin inline asm
	mma.sync.aligned.m16n8k256.row.col.s32.b1.b1.s32.xor.popc    { %r59655, %r59656, %r59657, %r59658 },    { %r86038, %r86038, %r86038, %r86038 },    { %r86040, %r86040 },            { %r59655, %r59656, %r59657, %r59658 }; 
	// end inline asm
	// begin inline asm
	mma.sync.aligned.m16n8k256.row.col.s32.b1.b1.s32.xor.popc    { %r59627, %r59628, %r59629, %r59630 },    { %r86038, %r86038, %r86038, %r86038 },    { %r86040, %r86040 },            { %r59627, %r59628, %r59629, %r59630 }; 
	// end inline asm
	// begin inline asm
	mma.sync.aligned.m16n8k256.row.col.s32.b1.b1.s32.xor.popc    { %r59641, %r59642, %r59643, %r59644 },    { %r86038, %r86038, %r86038, %r86038 },    { %r86040, %r86040 },            { %r59641, %r59642, %r59643, %r59644 }; 
	// end inline asm
	// begin inline asm
	mma.sync.aligned.m16n8k256.row.col.s32.b1.b1.s32.xor.popc    { %r59655, %r59656, %r59657, %r59658 },    { %r86038, %r86038, %r86038, %r86038 },    { %r86040, %r86040 },            { %r59655, %r59656, %r59657, %r59658 }; 
	// end inline asm
	// begin inline asm
	mma.sync.aligned.m16n8k256.row.col.s32.b1.b1.s32.xor.popc    { %r59627, %r59628, %r59629, %r59630 },    { %r86038, %r86038, %r86038, %r86038 },    { %r86040, %r86040 },            { %r59627, %r59628, %r59629, %r59630 }; 
	// end inline asm
	// begin inline asm
	mma.sync.aligned.m16n8k256.row.col.s32.b1.b1.s32.xor.popc    { %r59641, %r59642, %r59643, %r59644 },    { %r86038, %r86038, %r86038, %r86038 },    { %r86040, %r86040 },            { %r59641, %r59642, %r59643, %r59644 }; 
	// end inline asm
	// begin inline asm
	mma.sync.aligned.m16n8k256.row.col.s32.b1.b1.s32.xor.popc    { %r59655, %r59656, %r59657, %r59658 },    { %r86038, %r86038, %r86038, %r86038 },    { %r86040, %r86040 },            { %r59655, %r59656, %r59657, %r59658 }; 
	// end inline asm
	// begin inline asm
	mma.sync.aligned.m16n8k256.row.col.s32.b1.b1.s32.xor.popc    { %r59627, %r59628, %r59629, %r59630 },    { %r86038, %r86038, %r86038, %r86038 },    { %r86040, %r86040 },            { %r59627, %r59628, %r59629, %r59630 }; 
	// end inline asm
	// begin inline asm
	mma.sync.aligned.m16n8k256.row.col.s32.b1.b1.s32.xor.popc    { %r59641, %r59642, %r59643, %r59644 },    { %r86038, %r86038, %r86038, %r86038 },    { %r86040, %r86040 },            { %r59641, %r59642, %r59643, %r59644 }; 
	// end inline asm
	// begin inline asm
	mma.sync.aligned.m16n8k256.row.col.s32.b1.b1.s32.xor.popc    { %r59655, %r59656, %r59657, %r59658 },    { %r86038, %r86038, %r86038, %r86038 },    { %r86040, %r86040 },            { %r59655, %r59656, %r59657, %r59658 }; 
	// end inline asm
	// begin inline asm
	mma.sync.aligned.m16n8k256.row.col.s32.b1.b1.s32.xor.popc    { %r59627, %r59628, %r59629, %r59630 },    { %r86038, %r86038, %r86038, %r86038 },    { %r86040, %r86040 },            { %r59627, %r59628, %r59629, %r59630 }; 
	// end inline asm
	// begin inline asm
	mma.sync.aligned.m16n8k256.row.col.s32.b1.b1.s32.xor.popc    { %r59641, %r59642, %r59643, %r59644 },    { %r86038, %r86038, %r86038, %r86038 },    { %r86040, %r86040 },            { %r59641, %r59642, %r59643, %r59644 }; 
	// end inline asm
	// begin inline asm
	mma.sync.aligned.m16n8k256.row.col.s32.b1.b1.s32.xor.popc    { %r59655, %r59656, %r59657, %r59658 },    { %r86038, %r86038, %r86038, %r86038 },    { %r86040, %r86040 },            { %r59655, %r59656, %r59657, %r59658 }; 
	// end inline asm
	// begin inline asm
	mma.sync.aligned.m16n8k256.row.col.s32.b1.b1.s32.xor.popc    { %r59627, %r59628, %r59629, %r59630 },    { %r86038, %r86038, %r86038, %r86038 },    { %r86040, %r86040 },            { %r59627, %r59628, %r59629, %r59630 }; 
	// end inline asm
	// begin inline asm
	mma.sync.aligned.m16n8k256.row.col.s32.b1.b1.s32.xor.popc    { %r59641, %r59642, %r59643, %r59644 },    { %r86038, %r86038, %r86038, %r86038 },    { %r86040, %r86040 },            { %r59641, %r59642, %r59643, %r59644 }; 
	// end inline asm
	// begin inline asm
	mma.sync.aligned.m16n8k256.row.col.s32.b1.b1.s32.xor.popc    { %r59655, %r59656, %r59657, %r59658 },    { %r86038, %r86038, %r86038, %r86038 },    { %r86040, %r86040 },            { %r59655, %r59656, %r59657, %r59658 }; 
	// end inline asm
	// begin inline asm
	mma.sync.aligned.m16n8k256.row.col.s32.b1.b1.s32.xor.popc    { %r59627, %r59628, %r59629, %r59630 },    { %r86038, %r86038, %r86038, %r86038 },    { %r86040, %r86040 },            { %r59627, %r59628, %r59629, %r59630 }; 
	// end inline asm
	// begin inline asm
	mma.sync.aligned.m16n8k256.row.col.s32.b1.b1.s32.xor.popc    { %r59641, %r59642, %r59643, %r59644 },    { %r86038, %r86038, %r86038, %r86038 },    { %r86040, %r86040 },            { %r59641, %r59642, %r59643, %r59644 }; 
	// end inline asm
	// begin inline asm
	mma.sync.aligned.m16n8k256.row.col.s32.b1.b1.s32.xor.popc    { %r59655, %r59656, %r59657, %r59658 },    { %r86038, %r86038, %r86038, %r86038 },    { %r86040, %r86040 },            { %r59655, %r59656, %r59657, %r59658 }; 
	// end inline asm
	// begin inline asm
	mma.sync.aligned.m16n8k256.row.col.s32.b1.b1.s32.xor.popc    { %r59627, %r59628, %r59629, %r59630 },    { %r86038, %r86038, %r86038, %r86038 },    { %r86040, %r86040 },            { %r59627, %r59628, %r59629, %r59630 }; 
	// end inline asm
	// begin inline asm
	mma.sync.aligned.m16n8k256.row.col.s32.b1.b1.s32.xor.popc    { %r59641, %r59642, %r59643, %r59644 },    { %r86038, %r86038, %r86038, %r86038 },    { %r86040, %r86040 },            { %r59641, %r59642, %r59643, %r59644 }; 
	// end inline asm
	// begin inline asm
	mma.sync.aligned.m16n8k256.row.col.s32.b1.b1.s32.xor.popc    { %r59655, %r59656, %r59657, %r59658 },    { %r86038, %r86038, %r86038, %r86038 },    { %r86040, %r86040 },            { %r59655, %r59656, %r59657, %r59658 }; 
	// end inline asm
	// begin inline asm
	mma.sync.aligned.m16n8k256.row.col.s32.b1.b1.s32.xor.popc    { %r59627, %r59628, %r59629, %r59630 },    { %r86038, %r86038, %r86038, %r86038 },    { %r86040, %r86040 },            { %r59627, %r59628, %r59629, %r59630 }; 
	// end inline asm
	// begin inline asm
	mma.sync.aligned.m16n8k256.row.col.s32.b1.b1.s32.xor.popc    { %r59641, %r59642, %r59643, %r59644 },    { %r86038, %r86038, %r86038, %r86038 },    { %r86040, %r86040 },            { %r59641, %r59642, %r59643, %r59644 }; 
	// end inline asm
	// begin inline asm
	mma.sync.aligned.m16n8k256.row.col.s32.b1.b1.s32.xor.popc    { %r59655, %r59656, %r59657, %r59658 },    { %r86038, %r86038, %r86038, %r86038 },    { %r86040, %r86040 },            { %r59655, %r59656, %r59657, %r59658 }; 
	// end inline asm
	// begin inline asm
	mma.sync.aligned.m16n8k256.row.col.s32.b1.b1.s32.xor.popc    { %r59627, %r59628, %r59629, %r59630 },    { %r86038, %r86038, %r86038, %r86038 },    { %r86040, %r86040 },            { %r59627, %r59628, %r59629, %r59630 }; 
	// end inline asm
	// begin inline asm
	mma.sync.aligned.m16n8k256.row.col.s32.b1.b1.s32.xor.popc    { %r59641, %r59642, %r59643, %r59644 },    { %r86038, %r86038, %r86038, %r86038 },    { %r86040, %r86040 },            { %r59641, %r59642, %r59643, %r59644 }; 
	// end inline asm
	// begin inline asm
	mma.sync.aligned.m16n8k256.row.col.s32.b1.b1.s32.xor.popc    { %r59655, %r59656, %r59657, %r59658 },    { %r86038, %r86038, %r86038, %r86038 },    { %r86040, %r86040 },            { %r59655, %r59656, %r59657, %r59658 }; 
	// end inline asm
	// begin inline asm
	mma.sync.aligned.m16n8k256.row.col.s32.b1.b1.s32.xor.popc    { %r59627, %r59628, %r59629, %r59630 },    { %r86038, %r86038, %r86038, %r86038 },    { %r86040, %r86040 },            { %r59627, %r59628, %r59629, %r59630 }; 
	// end inline asm
	// begin inline asm
	mma.sync.aligned.m16n8k256.row.col.s32.b1.b1.s32.xor.popc    { %r59641, %r59642, %r59643, %r59644 },    { %r86038, %r86038, %r86038, %r86038 },    { %r86040, %r86040 },            { %r59641, %r59642, %r59643, %r59644 }; 
	// end inline asm
	// begin inline asm
	mma.sync.aligned.m16n8k256.row.col.s32.b1.b1.s32.xor.popc    { %r59655, %r59656, %r59657, %r59658 },    { %r86038, %r86038, %r86038, %r86038 },    { %r86040, %r86040 },            { %r59655, %r59656, %r59657, %r59658 }; 
	// end inline asm
	// begin inline asm
	mma.sync.aligned.m16n8k256.row.col.s32.b1.b1.s32.xor.popc    { %r59627, %r59628, %r59629, %r59630 },    { %r86038, %r86038, %r86038, %r86038 },    { %r86040, %r86040 },            { %r59627, %r59628, %r59629, %r59630 }; 
	// end inline asm
	// begin inline asm
	mma.sync.aligned.m16n8k256.row.col.s32.b1.b1.s32.xor.popc    { %r59641, %r59642, %r59643, %r59644 },    { %r86038, %r86038, %r86038, %r86038 },    { %r86040, %r86040 },            { %r59641, %r59642, %r59643, %r59644 }; 
	// end inline asm
	// begin inline asm
	mma.sync.aligned.m16n8k256.row.col.s32.b1.b1.s32.xor.popc    { %r59655, %r59656, %r59657, %r59658 },    { %r86038, %r86038, %r86038, %r86038 },    { %r86040, %r86040 },            { %r59655, %r59656, %r59657, %r59658 }; 
	// end inline asm
	// begin inline asm
	mma.sync.aligned.m16n8k256.row.col.s32.b1.b1.s32.xor.popc    { %r59627, %r59628, %r59629, %r59630 },    { %r86038, %r86038, %r86038, %r86038 },    { %r86040, %r86040 },            { %r59627, %r59628, %r59629, %r59630 }; 
	// end inline asm
	// begin inline asm
	mma.sync.aligned.m16n8k256.row.col.s32.b1.b1.s32.xor.popc    { %r59641, %r59642, %r59643, %r59644 },    { %r86038, %r86038, %r86038, %r86038 },    { %r86040, %r86040 },            { %r59641, %r59642, %r59643, %r59644 }; 
	// end inline asm
	// begin inline asm
	mma.sync.aligned.m16n8k256.row.col.s32.b1.b1.s32.xor.popc    { %r59655, %r59656, %r59657, %r59658 },    { %r86038, %r86038, %r86038, %r86038 },    { %r86040, %r86040 },            { %r59655, %r59656, %r59657, %r59658 }; 
	// end inline asm
	// begin inline asm
	mma.sync.aligned.m16n8k256.row.col.s32.b1.b1.s32.xor.popc    { %r59627, %r59628, %r59629, %r59630 },    { %r86038, %r86038, %r86038, %r86038 },    { %r86040, %r86040 },            { %r59627, %r59628, %r59629, %r59630 }; 
	// end inline asm
	// begin inline asm
	mma.sync.aligned.m16n8k256.row.col.s32.b1.b1.s32.xor.popc    { %r59641, %r59642, %r59643, %r59644 },    { %r86038, %r86038, %r86038, %r86038 },    { %r86040, %r86040 },            { %r59641, %r59642, %r59643, %r59644 }; 
	// end inline asm
	// begin inline asm
	mma.sync.aligned.m16n8k256.row.col.s32.b1.b1.s32.xor.popc    { %r59655, %r59656, %r59657, %r59658 },    { %r86038, %r86038, %r86038, %r86038 },    { %r86040, %r86040 },            { %r59655, %r59656, %r59657, %r59658 }; 
	// end inline asm
	// begin inline asm
	mma.sync.aligned.m16n8k256.row.col.s32.b1.b1.s32.xor.popc    { %r59627, %r59628, %r59629, %r59630 },    { %r86038, %r86038, %r86038, %r86038 },    { %r86040, %r86040 },            { %r59627, %r59628, %r59629, %r59630 }; 
	// end inline asm
	// begin inline asm
	mma.sync.aligned.m16n8k256.row.col.s32.b1.b1.s32.xor.popc    { %r59641, %r59642, %r59643, %r59644 },    { %r86038, %r86038, %r86038, %r86038 },    { %r86040, %r86040 },            { %r59641, %r59642, %r59643, %r59644 }; 
	// end inline asm
	// begin inline asm
	mma.sync.aligned.m16n8k256.row.col.s32.b1.b1.s32.xor.popc    { %r59655, %r59656, %r59657, %r59658 },    { %r86038, %r86038, %r86038, %r86038 },    { %r86040, %r86040 },            { %r59655, %r59656, %r59657, %r59658 }; 
	// end inline asm
	// begin inline asm
	mma.sync.aligned.m16n8k256.row.col.s32.b1.b1.s32.xor.popc    { %r59627, %r59628, %r59629, %r59630 },    { %r86038, %r86038, %r86038, %r86038 },    { %r86040, %r86040 },            { %r59627, %r59628, %r59629, %r59630 }; 
	// end inline asm
	// begin inline asm
	mma.sync.aligned.m16n8k256.row.col.s32.b1.b1.s32.xor.popc    { %r59641, %r59642, %r59643, %r59644 },    { %r86038, %r86038, %r86038, %r86038 },    { %r86040, %r86040 },            { %r59641, %r59642, %r59643, %r59644 }; 
	// end inline asm
	// begin inline asm
	mma.sync.aligned.m16n8k256.row.col.s32.b1.b1.s32.xor.popc    { %r59655, %r59656, %r59657, %r59658 },    { %r86038, %r86038, %r86038, %r86038 },    { %r86040, %r86040 },            { %r59655, %r59656, %r59657, %r59658 }; 
	// end inline asm
	// begin inline asm
	mma.sync.aligned.m16n8k256.row.col.s32.b1.b1.s32.xor.popc    { %r59627, %r59628, %r59629, %r59630 },    { %r86038, %r86038, %r86038, %r86038 },    { %r86040, %r86040 },            { %r59627, %r59628, %r59629, %r59630 }; 
	// end inline asm
	// begin inline asm
	mma.sync.aligned.m16n8k256.row.col.s32.b1.b1.s32.xor.popc    { %r59641, %r59642, %r59643, %r59644 },    { %r86038, %r86038, %r86038, %r86038 },    { %r86040, %r86040 },            { %r59641, %r59642, %r59643, %r59644 }; 
	// end inline asm
	// begin inline asm
	mma.sync.aligned.m16n8k256.row.col.s32.b1.b1.s32.xor.popc    { %r59655, %r59656, %r59657, %r59658 },    { %r86038, %r86038, %r86038, %r86038 },    { %r86040, %r86040 },            { %r59655, %r59656, %r59657, %r59658 }; 
	// end inline asm
	// begin inline asm
	mma.sync.aligned.m16n8k256.row.col.s32.b1.b1.s32.xor.popc    { %r59627, %r59628, %r59629, %r59630 },    { %r86038, %r86038, %r86038, %r86038 },    { %r86040, %r86040 },            { %r59627, %r59628, %r59629, %r59630 }; 
	// end inline asm
	// begin inline asm
	mma.sync.aligned.m16n8k256.row.col.s32.b1.b1.s32.xor.popc    { %r59641, %r59642, %r59643, %r59644 },    { %r86038, %r86038, %r86038, %r86038 },    { %r86040, %r86040 },            { %r59641, %r59642, %r59643, %r59644 }; 
	// end inline asm
	// begin inline asm
	mma.sync.aligned.m16n8k256.row.col.s32.b1.b1.s32.xor.popc    { %r59655, %r59656, %r59657, %r59658 },    { %r86038, %r86038, %r86038, %r86038 },    { %r86040, %r86040 },            { %r59655, %r59656, %r59657, %r59658 }; 
	// end inline asm
	// begin inline asm
	mma.sync.aligned.m16n8k256.row.col.s32.b1.b1.s32.xor.popc    { %r59627, %r59628, %r59629, %r59630 },    { %r86038, %r86038, %r86038, %r86038 },    { %r86040, %r86040 },            { %r59627, %r59628, %r59629, %r59630 }; 
	// end inline asm
	// begin inline asm
	mma.sync.aligned.m16n8k256.row.col.s32.b1.b1.s32.xor.popc    { %r59641, %r59642, %r59643, %r59644 },    { %r86038, %r86038, %r86038, %r86038 },    { %r86040, %r86040 },            { %r59641, %r59642, %r59643, %r59644 }; 
	// end inline asm
	// begin inline asm
	mma.sync.aligned.m16n8k256.row.col.s32.b1.b1.s32.xor.popc    { %r59655, %r59656, %r59657, %r59658 },    { %r86038, %r86038, %r86038, %r86038 },    { %r86040, %r86040 },            { %r59655, %r59656, %r59657, %r59658 }; 
	// end inline asm
	// begin inline asm
	mma.sync.aligned.m16n8k256.row.col.s32.b1.b1.s32.xor.popc    { %r59627, %r59628, %r59629, %r59630 },    { %r86038, %r86038, %r86038, %r86038 },    { %r86040, %r86040 },            { %r59627, %r59628, %r59629, %r59630 }; 
	// end inline asm
	// begin inline asm
	mma.sync.aligned.m16n8k256.row.col.s32.b1.b1.s32.xor.popc    { %r59641, %r59642, %r59643, %r59644 },    { %r86038, %r86038, %r86038, %r86038 },    { %r86040, %r86040 },            { %r59641, %r59642, %r59643, %r59644 }; 
	// end inline asm
	// begin inline asm
	mma.sync.aligned.m16n8k256.row.col.s32.b1.b1.s32.xor.popc    { %r59655, %r59656, %r59657, %r59658 },    { %r86038, %r86038, %r86038, %r86038 },    { %r86040, %r86040 },            { %r59655, %r59656, %r59657, %r59658 }; 
	// end inline asm
	// begin inline asm
	mma.sync.aligned.m16n8k256.row.col.s32.b1.b1.s32.xor.popc    { %r59627, %r59628, %r59629, %r59630 },    { %r86038, %r86038, %r86038, %r86038 },    { %r86040, %r86040 },            { %r59627, %r59628, %r59629, %r59630 }; 
	// end inline asm
	// begin inline asm
	mma.sync.aligned.m16n8k256.row.col.s32.b1.b1.s32.xor.popc    { %r59641, %r59642, %r59643, %r59644 },    { %r86038, %r86038, %r86038, %r86038 },    { %r86040, %r86040 },            { %r59641, %r59642, %r59643, %r59644 }; 
	// end inline asm
	// begin inline asm
	mma.sync.aligned.m16n8k256.row.col.s32.b1.b1.s32.xor.popc    { %r59655, %r59656, %r59657, %r59658 },    { %r86038, %r86038, %r86038, %r86038 },    { %r86040, %r86040 },            { %r59655, %r59656, %r59657, %r59658 }; 
	// end inline asm
	// begin inline asm
	mma.sync.aligned.m16n8k256.row.col.s32.b1.b1.s32.xor.popc    { %r59627, %r59628, %r59629, %r59630 },    { %r86038, %r86038, %r86038, %r86038 },    { %r86040, %r86040 },            { %r59627, %r59628, %r59629, %r59630 }; 
	// end inline asm
	// begin inline asm
	mma.sync.aligned.m16n8k256.row.col.s32.b1.b1.s32.xor.popc    { %r59641, %r59642, %r59643, %r59644 },    { %r86038, %r86038, %r86038, %r86038 },    { %r86040, %r86040 },            { %r59641, %r59642, %r59643, %r59644 }; 
	// end inline asm
	// begin inline asm
	mma.sync.aligned.m16n8k256.row.col.s32.b1.b1.s32.xor.popc    { %r59655, %r59656, %r59657, %r59658 },    { %r86038, %r86038, %r86038, %r86038 },    { %r86040, %r86040 },            { %r59655, %r59656, %r59657, %r59658 }; 
	// end inline asm
	// begin inline asm
	mma.sync.aligned.m16n8k256.row.col.s32.b1.b1.s32.xor.popc    { %r59627, %r59628, %r59629, %r59630 },    { %r86038, %r86038, %r86038, %r86038 },    { %r86040, %r86040 },            { %r59627, %r59628, %r59629, %r59630 }; 
	// end inline asm
	// begin inline asm
	mma.sync.aligned.m16n8k256.row.col.s32.b1.b1.s32.xor.popc    { %r59641, %r59642, %r59643, %r59644 },    { %r86038, %r86038, %r86038, %r86038 },    { %r86040, %r86040 },            { %r59641, %r59642, %r59643, %r59644 }; 
	// end inline asm
	// begin inline asm
	mma.sync.aligned.m16n8k256.row.col.s32.b1.b1.s32.xor.popc    { %r59655, %r59656, %r59657, %r59658 },    { %r86038, %r86038, %r86038, %r86038 },    { %r86040, %r86040 },            { %r59655, %r59656, %r59657, %r59658 }; 
	// end inline asm
	// begin inline asm
	mma.sync.aligned.m16n8k256.row.col.s32.b1.b1.s32.xor.popc    { %r59627, %r59628, %r59629, %r59630 },    { %r86038, %r86038, %r86038, %r86038 },    { %r86040, %r86040 },            { %r59627, %r59628, %r59629, %r59630 }; 
	// end inline asm
	// begin inline asm
	mma.sync.aligned.m16n8k256.row.col.s32.b1.b1.s32.xor.popc    { %r59641, %r59642, %r59643, %r59644 },    { %r86038, %r86038, %r86038, %r86038 },    { %r86040, %r86040 },            { %r59641, %r59642, %r59643, %r59644 }; 
	// end inline asm
	// begin inline asm
	mma.sync.aligned.m16n8k256.row.col.s32.b1.b1.s32.xor.popc    { %r59655, %r59656, %r59657, %r59658 },    { %r86038, %r86038, %r86038, %r86038 },    { %r86040, %r86040 },            { %r59655, %r59656, %r59657, %r59658 }; 
	// end inline asm
	// begin inline asm
	mma.sync.aligned.m16n8k256.row.col.s32.b1.b1.s32.xor.popc    { %r59627, %r59628, %r59629, %r59630 },    { %r86038, %r86038, %r86038, %r86038 },    { %r86040, %r86040 },            { %r59627, %r59628, %r59629, %r59630 }; 
	// end inline asm
	// begin inline asm
	mma.sync.aligned.m16n8k256.row.col.s32.b1.b1.s32.xor.popc    { %r59641, %r59642, %r59643, %r59644 },    { %r86038, %r86038, %r86038, %r86038 },    { %r86040, %r86040 },            { %r59641, %r59642, %r59643, %r59644 }; 
	// end inline asm
	// begin inline asm
	mma.sync.aligned.m16n8k256.row.col.s32.b1.b1.s32.xor.popc    { %r59655, %r59656, %r59657, %r59658 },    { %r86038, %r86038, %r86038, %r86038 },    { %r86040, %r86040 },            { %r59655, %r59656, %r59657, %r59658 }; 
	// end inline asm
	// begin inline asm
	mma.sync.aligned.m16n8k256.row.col.s32.b1.b1.s32.xor.popc    { %r59627, %r59628, %r59629, %r59630 },    { %r86038, %r86038, %r86038, %r86038 },    { %r86040, %r86040 },            { %r59627, %r59628, %r59629, %r59630 }; 
	// end inline asm
	// begin inline asm
	mma.sync.aligned.m16n8k256.row.col.s32.b1.b1.s32.xor.popc    { %r59641, %r59642, %r59643, %r59644 },    { %r86038, %r86038, %r86038, %r86038 },    { %r86040, %r86040 },            { %r59641, %r59642, %r59643, %r59644 }; 
	// end inline asm
	// begin inline asm
	mma.sync.aligned.m16n8k256.row.col.s32.b1.b1.s32.xor.popc    { %r59655, %r59656, %r59657, %r59658 },    { %r86038, %r86038, %r86038, %r86038 },    { %r86040, %r86040 },            { %r59655, %r59656, %r59657, %r59658 }; 
	// end inline asm
	// begin inline asm
	mma.sync.aligned.m16n8k256.row.col.s32.b1.b1.s32.xor.popc    { %r59627, %r59628, %r59629, %r59630 },    { %r86038, %r86038, %r86038, %r86038 },    { %r86040, %r86040 },            { %r59627, %r59628, %r59629, %r59630 }; 
	// end inline asm
	// begin inline asm
	mma.sync.aligned.m16n8k256.row.col.s32.b1.b1.s32.xor.popc    { %r59641, %r59642, %r59643, %r59644 },    { %r86038, %r86038, %r86038, %r86038 },    { %r86040, %r86040 },            { %r59641, %r59642, %r59643, %r59644 }; 
	// end inline asm
	// begin inline asm
	mma.sync.aligned.m16n8k256.row.col.s32.b1.b1.s32.xor.popc    { %r59655, %r59656, %r59657, %r59658 },    { %r86038, %r86038, %r86038, %r86038 },    { %r86040, %r86040 },            { %r59655, %r59656, %r59657, %r59658 }; 
	// end inline asm
	// begin inline asm
	mma.sync.aligned.m16n8k256.row.col.s32.b1.b1.s32.xor.popc    { %r59627, %r59628, %r59629, %r59630 },    { %r86038, %r86038, %r86038, %r86038 },    { %r86040, %r86040 },            { %r59627, %r59628, %r59629, %r59630 }; 
	// end inline asm
	// begin inline asm
	mma.sync.aligned.m16n8k256.row.col.s32.b1.b1.s32.xor.popc    { %r59641, %r59642, %r59643, %r59644 },    { %r86038, %r86038, %r86038, %r86038 },    { %r86040, %r86040 },            { %r59641, %r59642, %r59643, %r59644 }; 
	// end inline asm
	// begin inline asm
	mma.sync.aligned.m16n8k256.row.col.s32.b1.b1.s32.xor.popc    { %r59655, %r59656, %r59657, %r59658 },    { %r86038, %r86038, %r86038, %r86038 },    { %r86040, %r86040 },            { %r59655, %r59656, %r59657, %r59658 }; 
	// end inline asm
	// begin inline asm
	mma.sync.aligned.m16n8k256.row.col.s32.b1.b1.s32.xor.popc    { %r59627, %r59628, %r59629, %r59630 },    { %r86038, %r86038, %r86038, %r86038 },    { %r86040, %r86040 },            { %r59627, %r59628, %r59629, %r59630 }; 
	// end inline asm
	// begin inline asm
	mma.sync.aligned.m16n8k256.row.col.s32.b1.b1.s32.xor.popc    { %r59641, %r59642, %r59643, %r59644 },    { %r86038, %r86038, %r86038, %r86038 },    { %r86040, %r86040 },            { %r59641, %r59642, %r59643, %r59644 }; 
	// end inline asm
	// begin inline asm
	mma.sync.aligned.m16n8k256.row.col.s32.b1.b1.s32.xor.popc    { %r59655, %r59656, %r59657, %r59658 },    { %r86038, %r86038, %r86038, %r86038 },    { %r86040, %r86040 },            { %r59655, %r59656, %r59657, %r59658 }; 
	// end inline asm
	// begin inline asm
	mma.sync.aligned.m16n8k256.row.col.s32.b1.b1.s32.xor.popc    { %r59627, %r59628, %r59629, %r59630 },    { %r86038, %r86038, %r86038, %r86038 },    { %r86040, %r86040 },            { %r59627, %r59628, %r59629, %r59630 }; 
	// end inline asm
	// begin inline asm
	mma.sync.aligned.m16n8k256.row.col.s32.b1.b1.s32.xor.popc    { %r59641, %r59642, %r59643, %r59644 },    { %r86038, %r86038, %r86038, %r86038 },    { %r86040, %r86040 },            { %r59641, %r59642, %r59643, %r59644 }; 
	// end inline asm
	// begin inline asm
	mma.sync.aligned.m16n8k256.row.col.s32.b1.b1.s32.xor.popc    { %r59655, %r59656, %r59657, %r59658 },    { %r86038, %r86038, %r86038, %r86038 },    { %r86040, %r86040 },            { %r59655, %r59656, %r59657, %r59658 }; 
	// end inline asm
	// begin inline asm
	mma.sync.aligned.m16n8k256.row.col.s32.b1.b1.s32.xor.popc    { %r59627, %r59628, %r59629, %r59630 },    { %r86038, %r86038, %r86038, %r86038 },    { %r86040, %r86040 },            { %r59627, %r59628, %r59629, %r59630 }; 
	// end inline asm
	// begin inline asm
	mma.sync.aligned.m16n8k256.row.col.s32.b1.b1.s32.xor.popc    { %r59641, %r59642, %r59643, %r59644 },    { %r86038, %r86038, %r86038, %r86038 },    { %r86040, %r86040 },            { %r59641, %r59642, %r59643, %r59644 }; 
	// end inline asm
	// begin inline asm
	mma.sync.aligned.m16n8k256.row.col.s32.b1.b1.s32.xor.popc    { %r59655, %r59656, %r59657, %r59658 },    { %r86038, %r86038, %r86038, %r86038 },    { %r86040, %r86040 },            { %r59655, %r59656, %r59657, %r59658 }; 
	// end inline asm
	// begin inline asm
	mma.sync.aligned.m16n8k256.row.col.s32.b1.b1.s32.xor.popc    { %r59627, %r59628, %r59629, %r59630 },    { %r86038, %r86038, %r86038, %r86038 },    { %r86040, %r86040 },            { %r59627, %r59628, %r59629, %r59630 }; 
	// end inline asm
	// begin inline asm
	mma.sync.aligned.m16n8k256.row.col.s32.b1.b1.s32.xor.popc    { %r59641, %r59642, %r59643, %r59644 },    { %r86038, %r86038, %r86038, %r86038 },    { %r86040, %r86040 },            { %r59641, %r59642, %r59643, %r59644 }; 
	// end inline asm
	// begin inline asm
	mma.sync.aligned.m16n8k256.row.col.s32.b1.b1.s32.xor.popc    { %r59655, %r59656, %r59657, %r59658 },    { %r86038, %r86038, %r86038, %r86038 },    { %r86040, %r86040 },            { %r59655, %r59656, %r59657, %r59658 }; 
	// end inline asm
	// begin inline asm
	mma.sync.aligned.m16n8k256.row.col.s32.b1.b1.s32.xor.popc    { %r59627, %r59628, %r59629, %r59630 },    { %r86038, %r86038, %r86038, %r86038 },    { %r86040, %r86040 },            { %r59627, %r59628, %r59629, %r59630 }; 
	// end inline asm
	// begin inline asm
	mma.sync.aligned.m16n8k256.row.col.s32.b1.b1.s32.xor.popc    { %r59641, %r59642, %r59643, %r59644 },    { %r86038, %r86038, %r86038, %r86038 },    { %r86040, %r86040 },            { %r59641, %r59642, %r59643, %r59644 }; 
	// end inline asm
	// begin inline asm
	mma.sync.aligned.m16n8k256.row.col.s32.b1.b1.s32.xor.popc    { %r59655, %r59656, %r59657, %r59658 },    { %r86038, %r86038, %r86038, %r86038 },    { %r86040, %r86040 },            { %r59655, %r59656, %r59657, %r59658 }; 
	// end inline asm
	// begin inline asm
	mma.sync.aligned.m16n8k256.row.col.s32.b1.b1.s32.xor.popc    { %r59627, %r59628, %r59629, %r59630 },    { %r86038, %r86038, %r86038, %r86038 },    { %r86040, %r86040 },            { %r59627, %r59628, %r59629, %r59630 }; 
	// end inline asm
	// begin inline asm
	mma.sync.aligned.m16n8k256.row.col.s32.b1.b1.s32.xor.popc    { %r59641, %r59642, %r59643, %r59644 },    { %r86038, %r86038, %r86038, %r86038 },    { %r86040, %r86040 },            { %r59641, %r59642, %r59643, %r59644 }; 
	// end inline asm
	// begin inline asm
	mma.sync.aligned.m16n8k256.row.col.s32.b1.b1.s32.xor.popc    { %r59655, %r59656, %r59657, %r59658 },    { %r86038, %r86038, %r86038, %r86038 },    { %r86040, %r86040 },            { %r59655, %r59656, %r59657, %r59658 }; 
	// end inline asm
	// begin inline asm
	mma.sync.aligned.m16n8k256.row.col.s32.b1.b1.s32.xor.popc    { %r59627, %r59628, %r59629, %r59630 },    { %r86038, %r86038, %r86038, %r86038 },    { %r86040, %r86040 },            { %r59627, %r59628, %r59629, %r59630 }; 
	// end inline asm
	// begin inline asm
	mma.sync.aligned.m16n8k256.row.col.s32.b1.b1.s32.xor.popc    { %r59641, %r59642, %r59643, %r59644 },    { %r86038, %r86038, %r86038, %r86038 },    { %r86040, %r86040 },            { %r59641, %r59642, %r59643, %r59644 }; 
	// end inline asm
	// begin inline asm
	mma.sync.aligned.m16n8k256.row.col.s32.b1.b1.s32.xor.popc    { %r59655, %r59656, %r59657, %r59658 },    { %r86038, %r86038, %r86038, %r86038 },    { %r86040, %r86040 },            { %r59655, %r59656, %r59657, %r59658 }; 
	// end inline asm
	// begin inline asm
	mma.sync.aligned.m16n8k256.row.col.s32.b1.b1.s32.xor.popc    { %r59627, %r59628, %r59629, %r59630 },    { %r86038, %r86038, %r86038, %r86038 },    { %r86040, %r86040 },            { %r59627, %r59628, %r59629, %r59630 }; 
	// end inline asm
	// begin inline asm
	mma.sync.aligned.m16n8k256.row.col.s32.b1.b1.s32.xor.popc    { %r59641, %r59642, %r59643, %r59644 },    { %r86038, %r86038, %r86038, %r86038 },    { %r86040, %r86040 },            { %r59641, %r59642, %r59643, %r59644 }; 
	// end inline asm
	// begin inline asm
	mma.sync.aligned.m16n8k256.row.col.s32.b1.b1.s32.xor.popc    { %r59655, %r59656, %r59657, %r59658 },    { %r86038, %r86038, %r86038, %r86038 },    { %r86040, %r86040 },            { %r59655, %r59656, %r59657, %r59658 }; 
	// end inline asm
	// begin inline asm
	mma.sync.aligned.m16n8k256.row.col.s32.b1.b1.s32.xor.popc    { %r59627, %r59628, %r59629, %r59630 },    { %r86038, %r86038, %r86038, %r86038 },    { %r86040, %r86040 },            { %r59627, %r59628, %r59629, %r59630 }; 
	// end inline asm
	// begin inline asm
	mma.sync.aligned.m16n8k256.row.col.s32.b1.b1.s32.xor.popc    { %r59641, %r59642, %r59643, %r59644 },    { %r86038, %r86038, %r86038, %r86038 },    { %r86040, %r86040 },            { %r59641, %r59642, %r59643, %r59644 }; 
	// end inline asm
	// begin inline asm
	mma.sync.aligned.m16n8k256.row.col.s32.b1.b1.s32.xor.popc    { %r59655, %r59656, %r59657, %r59658 },    { %r86038, %r86038, %r86038, %r86038 },    { %r86040, %r86040 },            { %r59655, %r59656, %r59657, %r59658 }; 
	// end inline asm
	// begin inline asm
	mma.sync.aligned.m16n8k256.row.col.s32.b1.b1.s32.xor.popc    { %r59627, %r59628, %r59629, %r59630 },    { %r86038, %r86038, %r86038, %r86038 },    { %r86040, %r86040 },            { %r59627, %r59628, %r59629, %r59630 }; 
	// end inline asm
	// begin inline asm
	mma.sync.aligned.m16n8k256.row.col.s32.b1.b1.s32.xor.popc    { %r59641, %r59642, %r59643, %r59644 },    { %r86038, %r86038, %r86038, %r86038 },    { %r86040, %r86040 },            { %r59641, %r59642, %r59643, %r59644 }; 
	// end inline asm
	// begin inline asm
	mma.sync.aligned.m16n8k256.row.col.s32.b1.b1.s32.xor.popc    { %r59655, %r59656, %r59657, %r59658 },    { %r86038, %r86038, %r86038, %r86038 },    { %r86040, %r86040 },            { %r59655, %r59656, %r59657, %r59658 }; 
	// end inline asm
	// begin inline asm
	mma.sync.aligned.m16n8k256.row.col.s32.b1.b1.s32.xor.popc    { %r59627, %r59628, %r59629, %r59630 },    { %r86038, %r86038, %r86038, %r86038 },    { %r86040, %r86040 },            { %r59627, %r59628, %r59629, %r59630 }; 
	// end inline asm
	// begin inline asm
	mma.sync.aligned.m16n8k256.row.col.s32.b1.b1.s32.xor.popc    { %r59641, %r59642, %r59643, %r59644 },    { %r86038, %r86038, %r86038, %r86038 },    { %r86040, %r86040 },            { %r59641, %r59642, %r59643, %r59644 }; 
	// end inline asm
	// begin inline asm
	mma.sync.aligned.m16n8k256.row.col.s32.b1.b1.s32.xor.popc    { %r59655, %r59656, %r59657, %r59658 },    { %r86038, %r86038, %r86038, %r86038 },    { %r86040, %r86040 },            { %r59655, %r59656, %r59657, %r59658 }; 
	// end inline asm
	// begin inline asm
	mma.sync.aligned.m16n8k256.row.col.s32.b1.b1.s32.xor.popc    { %r59627, %r59628, %r59629, %r59630 },    { %r86038, %r86038, %r86038, %r86038 },    { %r86040, %r86040 },            { %r59627, %r59628, %r59629, %r59630 }; 
	// end inline asm
	// begin inline asm
	mma.sync.aligned.m16n8k256.row.col.s32.b1.b1.s32.xor.popc    { %r59641, %r59642, %r59643, %r59644 },    { %r86038, %r86038, %r86038, %r86038 },    { %r86040, %r86040 },            { %r59641, %r59642, %r59643, %r59644 }; 
	// end inline asm
	// begin inline asm
	mma.sync.aligned.m16n8k256.row.col.s32.b1.b1.s32.xor.popc    { %r59655, %r59656, %r59657, %r59658 },    { %r86038, %r86038, %r86038, %r86038 },    { %r86040, %r86040 },            { %r59655, %r59656, %r59657, %r59658 }; 
	// end inline asm
	// begin inline asm
	mma.sync.aligned.m16n8k256.row.col.s32.b1.b1.s32.xor.popc    { %r59627, %r59628, %r59629, %r59630 },    { %r86038, %r86038, %r86038, %r86038 },    { %r86040, %r86040 },            { %r59627, %r59628, %r59629, %r59630 }; 
	// end inline asm
	// begin inline asm
	mma.sync.aligned.m16n8k256.row.col.s32.b1.b1.s32.xor.popc    { %r59641, %r59642, %r59643, %r59644 },    { %r86038, %r86038, %r86038, %r86038 },    { %r86040, %r86040 },            { %r59641, %r59642, %r59643, %r59644 }; 
	// end inline asm
	// begin inline asm
	mma.sync.aligned.m16n8k256.row.col.s32.b1.b1.s32.xor.popc    { %r59655, %r59656, %r59657, %r59658 },    { %r86038, %r86038, %r86038, %r86038 },    { %r86040, %r86040 },            { %r59655, %r59656, %r59657, %r59658 }; 
	// end inline asm
	// begin inline asm
	mma.sync.aligned.m16n8k256.row.col.s32.b1.b1.s32.xor.popc    { %r59627, %r59628, %r59629, %r59630 },    { %r86038, %r86038, %r86038, %r86038 },    { %r86040, %r86040 },            { %r59627, %r59628, %r59629, %r59630 }; 
	// end inline asm
	// begin inline asm
	mma.sync.aligned.m16n8k256.row.col.s32.b1.b1.s32.xor.popc    { %r59641, %r59642, %r59643, %r59644 },    { %r86038, %r86038, %r86038, %r86038 },    { %r86040, %r86040 },            { %r59641, %r59642, %r59643, %r59644 }; 
	// end inline asm
	// begin inline asm
	mma.sync.aligned.m16n8k256.row.col.s32.b1.b1.s32.xor.popc    { %r59655, %r59656, %r59657, %r59658 },    { %r86038, %r86038, %r86038, %r86038 },    { %r86040, %r86040 },            { %r59655, %r59656, %r59657, %r59658 }; 
	// end inline asm
	// begin inline asm
	mma.sync.aligned.m16n8k256.row.col.s32.b1.b1.s32.xor.popc    { %r59627, %r59628, %r59629, %r59630 },    { %r86038, %r86038, %r86038, %r86038 },    { %r86040, %r86040 },            { %r59627, %r59628, %r59629, %r59630 }; 
	// end inline asm
	// begin inline asm
	mma.sync.aligned.m16n8k256.row.col.s32.b1.b1.s32.xor.popc    { %r59641, %r59642, %r59643, %r59644 },    { %r86038, %r86038, %r86038, %r86038 },    { %r86040, %r86040 },            { %r59641, %r59642, %r59643, %r59644 }; 
	// end inline asm
	// begin inline asm
	mma.sync.aligned.m16n8k256.row.col.s32.b1.b1.s32.xor.popc    { %r59655, %r59656, %r59657, %r59658 },    { %r86038, %r86038, %r86038, %r86038 },    { %r86040, %r86040 },            { %r59655, %r59656, %r59657, %r59658 }; 
	// end inline asm
	// begin inline asm
	mma.sync.aligned.m16n8k256.row.col.s32.b1.b1.s32.xor.popc    { %r59627, %r59628, %r59629, %r59630 },    { %r86038, %r86038, %r86038, %r86038 },    { %r86040, %r86040 },            { %r59627, %r59628, %r59629, %r59630 }; 
	// end inline asm
	// begin inline asm
	mma.sync.aligned.m16n8k256.row.col.s32.b1.b1.s32.xor.popc    { %r59641, %r59642, %r59643, %r59644 },    { %r86038, %r86038, %r86038, %r86038 },    { %r86040, %r86040 },            { %r59641, %r59642, %r59643, %r59644 }; 
	// end inline asm
	// begin inline asm
	mma.sync.aligned.m16n8k256.row.col.s32.b1.b1.s32.xor.popc    { %r59655, %r59656, %r59657, %r59658 },    { %r86038, %r86038, %r86038, %r86038 },    { %r86040, %r86040 },            { %r59655, %r59656, %r59657, %r59658 }; 
	// end inline asm
	// begin inline asm
	mma.sync.aligned.m16n8k256.row.col.s32.b1.b1.s32.xor.popc    { %r59627, %r59628, %r59629, %r59630 },    { %r86038, %r86038, %r86038, %r86038 },    { %r86040, %r86040 },            { %r59627, %r59628, %r59629, %r59630 }; 
	// end inline asm
	// begin inline asm
	mma.sync.aligned.m16n8k256.row.col.s32.b1.b1.s32.xor.popc    { %r59641, %r59642, %r59643, %r59644 },    { %r86038, %r86038, %r86038, %r86038 },    { %r86040, %r86040 },            { %r59641, %r59642, %r59643, %r59644 }; 
	// end inline asm
	// begin inline asm
	mma.sync.aligned.m16n8k256.row.col.s32.b1.b1.s32.xor.popc    { %r59655, %r59656, %r59657, %r59658 },    { %r86038, %r86038, %r86038, %r86038 },    { %r86040, %r86040 },            { %r59655, %r59656, %r59657, %r59658 }; 
	// end inline asm
	// begin inline asm
	mma.sync.aligned.m16n8k256.row.col.s32.b1.b1.s32.xor.popc    { %r59627, %r59628, %r59629, %r59630 },    { %r86038, %r86038, %r86038, %r86038 },    { %r86040, %r86040 },            { %r59627, %r59628, %r59629, %r59630 }; 
	// end inline asm
	// begin inline asm
	mma.sync.aligned.m16n8k256.row.col.s32.b1.b1.s32.xor.popc    { %r59641, %r59642, %r59643, %r59644 },    { %r86038, %r86038, %r86038, %r86038 },    { %r86040, %r86040 },            { %r59641, %r59642, %r59643, %r59644 }; 
	// end inline asm
	// begin inline asm
	mma.sync.aligned.m16n8k256.row.col.s32.b1.b1.s32.xor.popc    { %r59655, %r59656, %r59657, %r59658 },    { %r86038, %r86038, %r86038, %r86038 },    { %r86040, %r86040 },            { %r59655, %r59656, %r59657, %r59658 }; 
	// end inline asm
	// begin inline asm
	mma.sync.aligned.m16n8k256.row.col.s32.b1.b1.s32.xor.popc    { %r59627, %r59628, %r59629, %r59630 },    { %r86038, %r86038, %r86038, %r86038 },    { %r86040, %r86040 },            { %r59627, %r59628, %r59629, %r59630 }; 
	// end inline asm
	// begin inline asm
	mma.sync.aligned.m16n8k256.row.col.s32.b1.b1.s32.xor.popc    { %r59641, %r59642, %r59643, %r59644 },    { %r86038, %r86038, %r86038, %r86038 },    { %r86040, %r86040 },            { %r59641, %r59642, %r59643, %r59644 }; 
	// end inline asm
	// begin inline asm
	mma.sync.aligned.m16n8k256.row.col.s32.b1.b1.s32.xor.popc    { %r59655, %r59656, %r59657, %r59658 },    { %r86038, %r86038, %r86038, %r86038 },    { %r86040, %r86040 },            { %r59655, %r59656, %r59657, %r59658 }; 
	// end inline asm
	// begin inline asm
	mma.sync.aligned.m16n8k256.row.col.s32.b1.b1.s32.xor.popc    { %r59627, %r59628, %r59629, %r59630 },    { %r86038, %r86038, %r86038, %r86038 },    { %r86040, %r86040 },            { %r59627, %r59628, %r59629, %r59630 }; 
	// end inline asm
	// begin inline asm
	mma.sync.aligned.m16n8k256.row.col.s32.b1.b1.s32.xor.popc    { %r59641, %r59642, %r59643, %r59644 },    { %r86038, %r86038, %r86038, %r86038 },    { %r86040, %r86040 },            { %r59641, %r59642, %r59643, %r59644 }; 
	// end inline asm
	// begin inline asm
	mma.sync.aligned.m16n8k256.row.col.s32.b1.b1.s32.xor.popc    { %r59655, %r59656, %r59657, %r59658 },    { %r86038, %r86038, %r86038, %r86038 },    { %r86040, %r86040 },            { %r59655, %r59656, %r59657, %r59658 }; 
	// end inline asm
	// begin inline asm
	mma.sync.aligned.m16n8k256.row.col.s32.b1.b1.s32.xor.popc    { %r59627, %r59628, %r59629, %r59630 },    { %r86038, %r86038, %r86038, %r86038 },    { %r86040, %r86040 },            { %r59627, %r59628, %r59629, %r59630 }; 
	// end inline asm
	// begin inline asm
	mma.sync.aligned.m16n8k256.row.col.s32.b1.b1.s32.xor.popc    { %r59641, %r59642, %r59643, %r59644 },    { %r86038, %r86038, %r86038, %r86038 },    { %r86040, %r86040 },            { %r59641, %r59642, %r59643, %r59644 }; 
	// end inline asm
	// begin inline asm
	mma.sync.aligned.m16n8k256.row.col.s32.b1.b1.s32.xor.popc    { %r59655, %r59656, %r59657, %r59658 },    { %r86038, %r86038, %r86038, %r86038 },    { %r86040, %r86040 },            { %r59655, %r59656, %r59657, %r59658 }; 
	// end inline asm
	// begin inline asm
	mma.sync.aligned.m16n8k256.row.col.s32.b1.b1.s32.xor.popc    { %r59627, %r59628, %r59629, %r59630 },    { %r86038, %r86038, %r86038, %r86038 },    { %r86040, %r86040 },            { %r59627, %r59628, %r59629, %r59630 }; 
	// end inline asm
	// begin inline asm
	mma.sync.aligned.m16n8k256.row.col.s32.b1.b1.s32.xor.popc    { %r59641, %r59642, %r59643, %r59644 },    { %r86038, %r86038, %r86038, %r86038 },    { %r86040, %r86040 },            { %r59641, %r59642, %r59643, %r59644 }; 
	// end inline asm
	// begin inline asm
	mma.sync.aligned.m16n8k256.row.col.s32.b1.b1.s32.xor.popc    { %r59655, %r59656, %r59657, %r59658 },    { %r86038, %r86038, %r86038, %r86038 },    { %r86040, %r86040 },            { %r59655, %r59656, %r59657, %r59658 }; 
	// end inline asm
	mov.u32 	%r74538, %r59628;
	mov.u32 	%r74540, %r59630;
	mov.u32 	%r74537, %r59627;
	mov.u32 	%r74539, %r59629;
	// begin inline asm
	mma.sync.aligned.m16n8k256.row.col.s32.b1.b1.s32.xor.popc    { %r74537, %r74538, %r74539, %r74540 },    { %r86038, %r86038, %r86038, %r86038 },    { %r86040, %r86040 },            { %r74537, %r74538, %r74539, %r74540 }; 
	// end inline asm
	mov.u32 	%r74552, %r59642;
	mov.u32 	%r74554, %r59644;
	mov.u32 	%r74551, %r59641;
	mov.u32 	%r74553, %r59643;
	// begin inline asm
	mma.sync.aligned.m16n8k256.row.col.s32.b1.b1.s32.xor.popc    { %r74551, %r74552, %r74553, %r74554 },    { %r86038, %r86038, %r86038, %r86038 },    { %r86040, %r86040 },            { %r74551, %r74552, %r74553, %r74554 }; 
	// end inline asm
	mov.u32 	%r74566, %r59656;
	mov.u32 	%r74568, %r59658;
	mov.u32 	%r74565, %r59655;
	mov.u32 	%r74567, %r59657;
	// begin inline asm
	mma.sync.aligned.m16n8k256.row.col.s32.b1.b1.s32.xor.popc    { %r74565, %r74566, %r74567, %r74568 },    { %r86038, %r86038, %r86038, %r86038 },    { %r86040, %r86040 },            { %r74565, %r74566, %r74567, %r74568 }; 
	// end inline asm
	// begin inline asm
	mma.sync.aligned.m16n8k256.row.col.s32.b1.b1.s32.xor.popc    { %r74537, %r74538, %r74539, %r74540 },    { %r86038, %r86038, %r86038, %r86038 },    { %r86040, %r86040 },            { %r74537, %r74538, %r74539, %r74540 }; 
	// end inline asm
	// begin inline asm
	mma.sync.aligned.m16n8k256.row.col.s32.b1.b1.s32.xor.popc    { %r74551, %r74552, %r74553, %r74554 },    { %r86038, %r86038, %r86038, %r86038 },    { %r86040, %r86040 },            { %r74551, %r74552, %r74553, %r74554 }; 
	// end inline asm
	// begin inline asm
	mma.sync.aligned.m16n8k256.row.col.s32.b1.b1.s32.xor.popc    { %r74565, %r74566, %r74567, %r74568 },    { %r86038, %r86038, %r86038, %r86038 },    { %r86040, %r86040 },            { %r74565, %r74566, %r74567, %r74568 }; 
	// end inline asm
	// begin inline asm
	mma.sync.aligned.m16n8k256.row.col.s32.b1.b1.s32.xor.popc    { %r74537, %r74538, %r74539, %r74540 },    { %r86038, %r86038, %r86038, %r86038 },    { %r86040, %r86040 },            { %r74537, %r74538, %r74539, %r74540 }; 
	// end inline asm
	// begin inline asm
	mma.sync.aligned.m16n8k256.row.col.s32.b1.b1.s32.xor.popc    { %r74551, %r74552, %r74553, %r74554 },    { %r86038, %r86038, %r86038, %r86038 },    { %r86040, %r86040 },            { %r74551, %r74552, %r74553, %r74554 }; 
	// end inline asm
	// begin inline asm
	mma.sync.aligned.m16n8k256.row.col.s32.b1.b1.s32.xor.popc    { %r74565, %r74566, %r74567, %r74568 },    { %r86038, %r86038, %r86038, %r86038 },    { %r86040, %r86040 },            { %r74565, %r74566, %r74567, %r74568 }; 
	// end inline asm
	// begin inline asm
	mma.sync.aligned.m16n8k256.row.col.s32.b1.b1.s32.xor.popc    { %r74537, %r74538, %r74539, %r74540 },    { %r86038, %r86038, %r86038, %r86038 },    { %r86040, %r86040 },            { %r74537, %r74538, %r74539, %r74540 }; 
	// end inline asm
	// begin inline asm
	mma.sync.aligned.m16n8k256.row.col.s32.b1.b1.s32.xor.popc    { %r74551, %r74552, %r74553, %r74554 },    { %r86038, %r86038, %r86038, %r86038 },    { %r86040, %r86040 },            { %r74551, %r74552, %r74553, %r74554 }; 
	// end inline asm
	// begin inline asm
	mma.sync.aligned.m16n8k256.row.col.s32.b1.b1.s32.xor.popc    { %r74565, %r74566, %r74567, %r74568 },    { %r86038, %r86038, %r86038, %r86038 },    { %r86040, %r86040 },            { %r74565, %r74566, %r74567, %r74568 }; 
	// end inline asm
	// begin inline asm
	mma.sync.aligned.m16n8k256.row.col.s32.b1.b1.s32.xor.popc    { %r74537, %r74538, %r74539, %r74540 },    { %r86038, %r86038, %r86038, %r86038 },    { %r86040, %r86040 },            { %r74537, %r74538, %r74539, %r74540 }; 
	// end inline asm
	// begin inline asm
	mma.sync.aligned.m16n8k256.row.col.s32.b1.b1.s32.xor.popc    { %r74551, %r74552, %r74553, %r74554 },    { %r86038, %r86038, %r86038, %r86038 },    { %r86040, %r86040 },            { %r74551, %r74552, %r74553, %r74554 }; 
	// end inline asm
	// begin inline asm
	mma.sync.aligned.m16n8k256.row.col.s32.b1.b1.s32.xor.popc    { %r74565, %r74566, %r74567, %r74568 },    { %r86038, %r86038, %r86038, %r86038 },    { %r86040, %r86040 },            { %r74565, %r74566, %r74567, %r74568 }; 
	// end inline asm
	// begin inline asm
	mma.sync.aligned.m16n8k256.row.col.s32.b1.b1.s32.xor.popc    { %r74537, %r74538, %r74539, %r74540 },    { %r86038, %r86038, %r86038, %r86038 },    { %r86040, %r86040 },            { %r74537, %r74538, %r74539, %r74540 }; 
	// end inline asm
	// begin inline asm
	mma.sync.aligned.m16n8k256.row.col.s32.b1.b1.s32.xor.popc    { %r74551, %r74552, %r74553, %r74554 },    { %r86038, %r86038, %r86038, %r86038 },    { %r86040, %r86040 },            { %r74551, %r74552, %r74553, %r74554 }; 
	// end inline asm
	// begin inline asm
	mma.sync.aligned.m16n8k256.row.col.s32.b1.b1.s32.xor.popc    { %r74565, %r74566, %r74567, %r74568 },    { %r86038, %r86038, %r86038, %r86038 },    { %r86040, %r86040 },            { %r74565, %r74566, %r74567, %r74568 }; 
	// end inline asm
	// begin inline asm
	mma.sync.aligned.m16n8k256.row.col.s32.b1.b1.s32.xor.popc    { %r74537, %r74538, %r74539, %r74540 },    { %r86038, %r86038, %r86038, %r86038 },    { %r86040, %r86040 },            { %r74537, %r74538, %r74539, %r74540 }; 
	// end inline asm
	// begin inline asm
	mma.sync.aligned.m16n8k256.row.col.s32.b1.b1.s32.xor.popc    { %r74551, %r74552, %r74553, %r74554 },    { %r86038, %r86038, %r86038, %r86038 },    { %r86040, %r86040 },            { %r74551, %r74552, %r74553, %r74554 }; 
	// end inline asm
	// begin inline asm
	mma.sync.aligned.m16n8k256.row.col.s32.b1.b1.s32.xor.popc    { %r74565, %r74566, %r74567, %r74568 },    { %r86038, %r86038, %r86038, %r86038 },    { %r86040, %r86040 },            { %r74565, %r74566, %r74567, %r74568 }; 
	// end inline asm
	// begin inline asm
	mma.sync.aligned.m16n8k256.row.col.s32.b1.b1.s32.xor.popc    { %r74537, %r74538, %r74539, %r74540 },    { %r86038, %r86038, %r86038, %r86038 },    { %r86040, %r86040 },            { %r74537, %r74538, %r74539, %r74540 }; 
	// end inline asm
	// begin inline asm
	mma.sync.aligned.m16n8k256.row.col.s32.b1.b1.s32.xor.popc    { %r74551, %r74552, %r74553, %r74554 },    { %r86038, %r86038, %r86038, %r86038 },    { %r86040, %r86040 },            { %r74551, %r74552, %r74553, %r74554 }; 
	// end inline asm
	// begin inline asm
	mma.sync.aligned.m16n8k256.row.col.s32.b1.b1.s32.xor.popc    { %r74565, %r74566, %r74567, %r74568 },    { %r86038, %r86038, %r86038, %r86038 },    { %r86040, %r86040 },            { %r74565, %r74566, %r74567, %r74568 }; 
	// end inline asm
	// begin inline asm
	mma.sync.aligned.m16n8k256.row.col.s32.b1.b1.s32.xor.popc    { %r74537, %r74538, %r74539, %r74540 },    { %r86038, %r86038, %r86038, %r86038 },    { %r86040, %r86040 },            { %r74537, %r74538, %r74539, %r74540 }; 
	// end inline asm
	// begin inline asm
	mma.sync.aligned.m16n8k256.row.col.s32.b1.b1.s32.xor.popc    { %r74551, %r74552, %r74553, %r74554 },    { %r86038, %r86038, %r86038, %r86038 },    { %r86040, %r86040 },            { %r74551, %r74552, %r74553, %r74554 }; 
	// end inline asm
	// begin inline asm
	mma.sync.aligned.m16n8k256.row.col.s32.b1.b1.s32.xor.popc    { %r74565, %r74566, %r74567, %r74568 },    { %r86038, %r86038, %r86038, %r86038 },    { %r86040, %r86040 },            { %r74565, %r74566, %r74567, %r74568 }; 
	// end inline asm
	// begin inline asm
	mma.sync.aligned.m16n8k256.row.col.s32.b1.b1.s32.xor.popc    { %r74537, %r74538, %r74539, %r74540 },    { %r86038, %r86038, %r86038, %r86038 },    { %r86040, %r86040 },            { %r74537, %r74538, %r74539, %r74540 }; 
	// end inline asm
	// begin inline asm
	mma.sync.aligned.m16n8k256.row.col.s32.b1.b1.s32.xor.popc    { %r74551, %r74552, %r74553, %r74554 },    { %r86038, %r86038, %r86038, %r86038 },    { %r86040, %r86040 },            { %r74551, %r74552, %r74553, %r74554 }; 
	// end inline asm
	// begin inline asm
	mma.sync.aligned.m16n8k256.row.col.s32.b1.b1.s32.xor.popc    { %r74565, %r74566, %r74567, %r74568 },    { %r86038, %r86038, %r86038, %r86038 },    { %r86040, %r86040 },            { %r74565, %r74566, %r74567, %r74568 }; 
	// end inline asm
	// begin inline asm
	mma.sync.aligned.m16n8k256.row.col.s32.b1.b1.s32.xor.popc    { %r74537, %r74538, %r74539, %r74540 },    { %r86038, %r86038, %r86038, %r86038 },    { %r86040, %r86040 },            { %r74537, %r74538, %r74539, %r74540 }; 
	// end inline asm
	// begin inline asm
	mma.sync.aligned.m16n8k256.row.col.s32.b1.b1.s32.xor.popc    { %r74551, %r74552, %r74553, %r74554 },    { %r86038, %r86038, %r86038, %r86038 },    { %r86040, %r86040 },            { %r74551, %r74552, %r74553, %r74554 }; 
	// end inline asm
	// begin inline asm
	mma.sync.aligned.m16n8k256.row.col.s32.b1.b1.s32.xor.popc    { %r74565, %r74566, %r74567, %r74568 },    { %r86038, %r86038, %r86038, %r86038 },    { %r86040, %r86040 },            { %r74565, %r74566, %r74567, %r74568 }; 
	// end inline asm
	// begin inline asm
	mma.sync.aligned.m16n8k256.row.col.s32.b1.b1.s32.xor.popc    { %r74537, %r74538, %r74539, %r74540 },    { %r86038, %r86038, %r86038, %r86038 },    { %r86040, %r86040 },            { %r74537, %r74538, %r74539, %r74540 }; 
	// end inline asm
	// begin inline asm
	mma.sync.aligned.m16n8k256.row.col.s32.b1.b1.s32.xor.popc    { %r74551, %r74552, %r74553, %r74554 },    { %r86038, %r86038, %r86038, %r86038 },    { %r86040, %r86040 },            { %r74551, %r74552, %r74553, %r74554 }; 
	// end inline asm
	// begin inline asm
	mma.sync.aligned.m16n8k256.row.col.s32.b1.b1.s32.xor.popc    { %r74565, %r74566, %r74567, %r74568 },    { %r86038, %r86038, %r86038, %r86038 },    { %r86040, %r86040 },            { %r74565, %r74566, %r74567, %r74568 }; 
	// end inline asm
	// begin inline asm
	mma.sync.aligned.m16n8k256.row.col.s32.b1.b1.s32.xor.popc    { %r74537, %r74538, %r74539, %r74540 },    { %r86038, %r86038, %r86038, %r86038 },    { %r86040, %r86040 },            { %r74537, %r74538, %r74539, %r74540 }; 
	// end inline asm
	// begin inline asm
	mma.sync.aligned.m16n8k256.row.col.s32.b1.b1.s32.xor.popc    { %r74551, %r74552, %r74553, %r74554 },    { %r86038, %r86038, %r86038, %r86038 },    { %r86040, %r86040 },            { %r74551, %r74552, %r74553, %r74554 }; 
	// end inline asm
	// begin inline asm
	mma.sync.aligned.m16n8k256.row.col.s32.b1.b1.s32.xor.popc    { %r74565, %r74566, %r74567, %r74568 },    { %r86038, %r86038, %r86038, %r86038 },    { %r86040, %r86040 },            { %r74565, %r74566, %r74567, %r74568 }; 
	// end inline asm
	// begin inline asm
	mma.sync.aligned.m16n8k256.row.col.s32.b1.b1.s32.xor.popc    { %r74537, %r74538, %r74539, %r74540 },    { %r86038, %r86038, %r86038, %r86038 },    { %r86040, %r86040 },            { %r74537, %r74538, %r74539, %r74540 }; 
	// end inline asm
	// begin inline asm
	mma.sync.aligned.m16n8k256.row.col.s32.b1.b1.s32.xor.popc    { %r74551, %r74552, %r74553, %r74554 },    { %r86038, %r86038, %r86038, %r86038 },    { %r86040, %r86040 },            { %r74551, %r74552, %r74553, %r74554 }; 
	// end inline asm
	// begin inline asm
	mma.sync.aligned.m16n8k256.row.col.s32.b1.b1.s32.xor.popc    { %r74565, %r74566, %r74567, %r74568 },    { %r86038, %r86038, %r86038, %r86038 },    { %r86040, %r86040 },            { %r74565, %r74566, %r74567, %r74568 }; 
	// end inline asm
	// begin inline asm
	mma.sync.aligned.m16n8k256.row.col.s32.b1.b1.s32.xor.popc    { %r74537, %r74538, %r74539, %r74540 },    { %r86038, %r86038, %r86038, %r86038 },    { %r86040, %r86040 },            { %r74537, %r74538, %r74539, %r74540 }; 
	// end inline asm
	// begin inline asm
	mma.sync.aligned.m16n8k256.row.col.s32.b1.b1.s32.xor.popc    { %r74551, %r74552, %r74553, %r74554 },    { %r86038, %r86038, %r86038, %r86038 },    { %r86040, %r86040 },            { %r74551, %r74552, %r74553, %r74554 }; 
	// end inline asm
	// begin inline asm
	mma.sync.aligned.m16n8k256.row.col.s32.b1.b1.s32.xor.popc    { %r74565, %r74566, %r74567, %r74568 },    { %r86038, %r86038, %r86038, %r86038 },    { %r86040, %r86040 },            { %r74565, %r74566, %r74567, %r74568 }; 
	// end inline asm
	// begin inline asm
	mma.sync.aligned.m16n8k256.row.col.s32.b1.b1.s32.xor.popc    { %r74537, %r74538, %r74539, %r74540 },    { %r86038, %r86038, %r86038, %r86038 },    { %r86040, %r86040 },            { %r74537, %r74538, %r74539, %r74540 }; 
	// end inline asm
	// begin inline asm
	mma.sync.aligned.m16n8k256.row.col.s32.b1.b1.s32.xor.popc    { %r74551, %r74552, %r74553, %r74554 },    { %r86038, %r86038, %r86038, %r86038 },    { %r86040, %r86040 },            { %r74551, %r74552, %r74553, %r74554 }; 
	// end inline asm
	// begin inline asm
	mma.sync.aligned.m16n8k256.row.col.s32.b1.b1.s32.xor.popc    { %r74565, %r74566, %r74567, %r74568 },    { %r86038, %r86038, %r86038, %r86038 },    { %r86040, %r86040 },            { %r74565, %r74566, %r74567, %r74568 }; 
	// end inline asm
	// begin inline asm
	mma.sync.aligned.m16n8k256.row.col.s32.b1.b1.s32.xor.popc    { %r74537, %r74538, %r74539, %r74540 },    { %r86038, %r86038, %r86038, %r86038 },    { %r86040, %r86040 },            { %r74537, %r74538, %r74539, %r74540 }; 
	// end inline asm
	// begin inline asm
	mma.sync.aligned.m16n8k256.row.col.s32.b1.b1.s32.xor.popc    { %r74551, %r74552, %r74553, %r74554 },    { %r86038, %r86038, %r86038, %r86038 },    { %r86040, %r86040 },            { %r74551, %r74552, %r74553, %r74554 }; 
	// end inline asm
	// begin inline asm
	mma.sync.aligned.m16n8k256.row.col.s32.b1.b1.s32.xor.popc    { %r74565, %r74566, %r74567, %r74568 },    { %r86038, %r86038, %r86038, %r86038 },    { %r86040, %r86040 },            { %r74565, %r74566, %r74567, %r74568 }; 
	// end inline asm
	// begin inline asm
	mma.sync.aligned.m16n8k256.row.col.s32.b1.b1.s32.xor.popc    { %r74537, %r74538, %r74539, %r74540 },    { %r86038, %r86038, %r86038, %r86038 },    { %r86040, %r86040 },            { %r74537, %r74538, %r74539, %r74540 }; 
	// end inline asm
	// begin inline asm
	mma.sync.aligned.m16n8k256.row.col.s32.b1.b1.s32.xor.popc    { %r74551, %r74552, %r74553, %r74554 },    { %r86038, %r86038, %r86038, %r86038 },    { %r86040, %r86040 },            { %r74551, %r74552, %r74553, %r74554 }; 
	// end inline asm
	// begin inline asm
	mma.sync.aligned.m16n8k256.row.col.s32.b1.b1.s32.xor.popc    { %r74565, %r74566, %r74567, %r74568 },    { %r86038, %r86038, %r86038, %r86038 },    { %r86040, %r86040 },            { %r74565, %r74566, %r74567, %r74568 }; 
	// end inline asm
	// begin inline asm
	mma.sync.aligned.m16n8k256.row.col.s32.b1.b1.s32.xor.popc    { %r74537, %r74538, %r74539, %r74540 },    { %r86038, %r86038, %r86038, %r86038 },    { %r86040, %r86040 },            { %r74537, %r74538, %r74539, %r74540 }; 
	// end inline asm
	// begin inline asm
	mma.sync.aligned.m16n8k256.row.col.s32.b1.b1.s32.xor.popc    { %r74551, %r74552, %r74553, %r74554 },    { %r86038, %r86038, %r86038, %r86038 },    { %r86040, %r86040 },            { %r74551, %r74552, %r74553, %r74554 }; 
	// end inline asm
	// begin inline asm
	mma.sync.aligned.m16n8k256.row.col.s32.b1.b1.s32.xor.popc    { %r74565, %r74566, %r74567, %r74568 },    { %r86038, %r86038, %r86038, %r86038 },    { %r86040, %r86040 },            { %r74565, %r74566, %r74567, %r74568 }; 
	// end inline asm
	// begin inline asm
	mma.sync.aligned.m16n8k256.row.col.s32.b1.b1.s32.xor.popc    { %r74537, %r74538, %r74539, %r74540 },    { %r86038, %r86038, %r86038, %r86038 },    { %r86040, %r86040 },            { %r74537, %r74538, %r74539, %r74540 }; 
	// end inline asm
	// begin inline asm
	mma.sync.aligned.m16n8k256.row.col.s32.b1.b1.s32.xor.popc    { %r74551, %r74552, %r74553, %r74554 },    { %r86038, %r86038, %r86038, %r86038 },    { %r86040, %r86040 },            { %r74551, %r74552, %r74553, %r74554 }; 
	// end inline asm
	// begin inline asm
	mma.sync.aligned.m16n8k256.row.col.s32.b1.b1.s32.xor.popc    { %r74565, %r74566, %r74567, %r74568 },    { %r86038, %r86038, %r86038, %r86038 },    { %r86040, %r86040 },            { %r74565, %r74566, %r74567, %r74568 }; 
	// end inline asm
	// begin inline asm
	mma.sync.aligned.m16n8k256.row.col.s32.b1.b1.s32.xor.popc    { %r74537, %r74538, %r74539, %r74540 },    { %r86038, %r86038, %r86038, %r86038 },    { %r86040, %r86040 },            { %r74537, %r74538, %r74539, %r74540 }; 
	// end inline asm
	// begin inline asm
	mma.sync.aligned.m16n8k256.row.col.s32.b1.b1.s32.xor.popc    { %r74551, %r74552, %r74553, %r74554 },    { %r86038, %r86038, %r86038, %r86038 },    { %r86040, %r86040 },            { %r74551, %r74552, %r74553, %r74554 }; 
	// end inline asm
	// begin inline asm
	mma.sync.aligned.m16n8k256.row.col.s32.b1.b1.s32.xor.popc    { %r74565, %r74566, %r74567, %r74568 },    { %r86038, %r86038, %r86038, %r86038 },    { %r86040, %r86040 },            { %r74565, %r74566, %r74567, %r74568 }; 
	// end inline asm
	// begin inline asm
	mma.sync.aligned.m16n8k256.row.col.s32.b1.b1.s32.xor.popc    { %r74537, %r74538, %r74539, %r74540 },    { %r86038, %r86038, %r86038, %r86038 },    { %r86040, %r86040 },            { %r74537, %r74538, %r74539, %r74540 }; 
	// end inline asm
	// begin inline asm
	mma.sync.aligned.m16n8k256.row.col.s32.b1.b1.s32.xor.popc    { %r74551, %r74552, %r74553, %r74554 },    { %r86038, %r86038, %r86038, %r86038 },    { %r86040, %r86040 },            { %r74551, %r74552, %r74553, %r74554 }; 
	// end inline asm
	// begin inline asm
	mma.sync.aligned.m16n8k256.row.col.s32.b1.b1.s32.xor.popc    { %r74565, %r74566, %r74567, %r74568 },    { %r86038, %r86038, %r86038, %r86038 },    { %r86040, %r86040 },            { %r74565, %r74566, %r74567, %r74568 }; 
	// end inline asm
	// begin inline asm
	mma.sync.aligned.m16n8k256.row.col.s32.b1.b1.s32.xor.popc    { %r74537, %r74538, %r74539, %r74540 },    { %r86038, %r86038, %r86038, %r86038 },    { %r86040, %r86040 },            { %r74537, %r74538, %r74539, %r74540 }; 
	// end inline asm
	// begin inline asm
	mma.sync.aligned.m16n8k256.row.col.s32.b1.b1.s32.xor.popc    { %r74551, %r74552, %r74553, %r74554 },    { %r86038, %r86038, %r86038, %r86038 },    { %r86040, %r86040 },            { %r74551, %r74552, %r74553, %r74554 }; 
	// end inline asm
	// begin inline asm
	mma.sync.aligned.m16n8k256.row.col.s32.b1.b1.s32.xor.popc    { %r74565, %r74566, %r74567, %r74568 },    { %r86038, %r86038, %r86038, %r86038 },    { %r86040, %r86040 },            { %r74565, %r74566, %r74567, %r74568 }; 
	// end inline asm
	// begin inline asm
	mma.sync.aligned.m16n8k256.row.col.s32.b1.b1.s32.xor.popc    { %r74537, %r74538, %r74539, %r74540 },    { %r86038, %r86038, %r86038, %r86038 },    { %r86040, %r86040 },            { %r74537, %r74538, %r74539, %r74540 }; 
	// end inline asm
	// begin inline asm
	mma.sync.aligned.m16n8k256.row.col.s32.b1.b1.s32.xor.popc    { %r74551, %r74552, %r74553, %r74554 },    { %r86038, %r86038, %r86038, %r86038 },    { %r86040, %r86040 },            { %r74551, %r74552, %r74553, %r74554 }; 
	// end inline asm
	// begin inline asm
	mma.sync.aligned.m16n8k256.row.col.s32.b1.b1.s32.xor.popc    { %r74565, %r74566, %r74567, %r74568 },    { %r86038, %r86038, %r86038, %r86038 },    { %r86040, %r86040 },            { %r74565, %r74566, %r74567, %r74568 }; 
	// end inline asm
	// begin inline asm
	mma.sync.aligned.m16n8k256.row.col.s32.b1.b1.s32.xor.popc    { %r74537, %r74538, %r74539, %r74540 },    { %r86038, %r86038, %r86038, %r86038 },    { %r86040, %r86040 },            { %r74537, %r74538, %r74539, %r74540 }; 
	// end inline asm
	// begin inline asm
	mma.sync.aligned.m16n8k256.row.col.s32.b1.b1.s32.xor.popc    { %r74551, %r74552, %r74553, %r74554 },    { %r86038, %r86038, %r86038, %r86038 },    { %r86040, %r86040 },            { %r74551, %r74552, %r74553, %r74554 }; 
	// end inline asm
	// begin inline asm
	mma.sync.aligned.m16n8k256.row.col.s32.b1.b1.s32.xor.popc    { %r74565, %r74566, %r74567, %r74568 },    { %r86038, %r86038, %r86038, %r86038 },    { %r86040, %r86040 },            { %r74565, %r74566, %r74567, %r74568 }; 
	// end inline asm
	// begin inline asm
	mma.sync.aligned.m16n8k256.row.col.s32.b1.b1.s32.xor.popc    { %r74537, %r74538, %r74539, %r74540 },    { %r86038, %r86038, %r86038, %r86038 },    { %r86040, %r86040 },            { %r74537, %r74538, %r74539, %r74540 }; 
	// end inline asm
	// begin inline asm
	mma.sync.aligned.m16n8k256.row.col.s32.b1.b1.s32.xor.popc    { %r74551, %r74552, %r74553, %r74554 },    { %r86038, %r86038, %r86038, %r86038 },    { %r86040, %r86040 },            { %r74551, %r74552, %r74553, %r74554 }; 
	// end inline asm
	// begin inline asm
	mma.sync.aligned.m16n8k256.row.col.s32.b1.b1.s32.xor.popc    { %r74565, %r74566, %r74567, %r74568 },    { %r86038, %r86038, %r86038, %r86038 },    { %r86040, %r86040 },            { %r74565, %r74566, %r74567, %r74568 }; 
	// end inline asm
	// begin inline asm
	mma.sync.aligned.m16n8k256.row.col.s32.b1.b1.s32.xor.popc    { %r74537, %r74538, %r74539, %r74540 },    { %r86038, %r86038, %r86038, %r86038 },    { %r86040, %r86040 },            { %r74537, %r74538, %r74539, %r74540 }; 
	// end inline asm
	// begin inline asm
	mma.sync.aligned.m16n8k256.row.col.s32.b1.b1.s32.xor.popc    { %r74551, %r74552, %r74553, %r74554 },    { %r86038, %r86038, %r86038, %r86038 },    { %r86040, %r86040 },            { %r74551, %r74552, %r74553, %r74554 }; 
	// end inline asm
	// begin inline asm
	mma.sync.aligned.m16n8k256.row.col.s32.b1.b1.s32.xor.popc    { %r74565, %r74566, %r74567, %r74568 },    { %r86038, %r86038, %r86038, %r86038 },    { %r86040, %r86040 },            { %r74565, %r74566, %r74567, %r74568 }; 
	// end inline asm
	// begin inline asm
	mma.sync.aligned.m16n8k256.row.col.s32.b1.b1.s32.xor.popc    { %r74537, %r74538, %r74539, %r74540 },    { %r86038, %r86038, %r86038, %r86038 },    { %r86040, %r86040 },            { %r74537, %r74538, %r74539, %r74540 }; 
	// end inline asm
	// begin inline asm
	mma.sync.aligned.m16n8k256.row.col.s32.b1.b1.s32.xor.popc    { %r74551, %r74552, %r74553, %r74554 },    { %r86038, %r86038, %r86038, %r86038 },    { %r86040, %r86040 },            { %r74551, %r74552, %r74553, %r74554 }; 
	// end inline asm
	// begin inline asm
	mma.sync.aligned.m16n8k256.row.col.s32.b1.b1.s32.xor.popc    { %r74565, %r74566, %r74567, %r74568 },    { %r86038, %r86038, %r86038, %r86038 },    { %r86040, %r86040 },            { %r74565, %r74566, %r74567, %r74568 }; 
	// end inline asm
	// begin inline asm
	mma.sync.aligned.m16n8k256.row.col.s32.b1.b1.s32.xor.popc    { %r74537, %r74538, %r74539, %r74540 },    { %r86038, %r86038, %r86038, %r86038 },    { %r86040, %r86040 },            { %r74537, %r74538, %r74539, %r74540 }; 
	// end inline asm
	// begin inline asm
	mma.sync.aligned.m16n8k256.row.col.s32.b1.b1.s32.xor.popc    { %r74551, %r74552, %r74553, %r74554 },    { %r86038, %r86038, %r86038, %r86038 },    { %r86040, %r86040 },            { %r74551, %r74552, %r74553, %r74554 }; 
	// end inline asm
	// begin inline asm
	mma.sync.aligned.m16n8k256.row.col.s32.b1.b1.s32.xor.popc    { %r74565, %r74566, %r74567, %r74568 },    { %r86038, %r86038, %r86038, %r86038 },    { %r86040, %r86040 },            { %r74565, %r74566, %r74567, %r74568 }; 
	// end inline asm
	// begin inline asm
	mma.sync.aligned.m16n8k256.row.col.s32.b1.b1.s32.xor.popc    { %r74537, %r74538, %r74539, %r74540 },    { %r86038, %r86038, %r86038, %r86038 },    { %r86040, %r86040 },            { %r74537, %r74538, %r74539, %r74540 }; 
	// end inline asm
	// begin inline asm
	mma.sync.aligned.m16n8k256.row.col.s32.b1.b1.s32.xor.popc    { %r74551, %r74552, %r74553, %r74554 },    { %r86038, %r86038, %r86038, %r86038 },    { %r86040, %r86040 },            { %r74551, %r74552, %r74553, %r74554 }; 
	// end inline asm
	// begin inline asm
	mma.sync.aligned.m16n8k256.row.col.s32.b1.b1.s32.xor.popc    { %r74565, %r74566, %r74567, %r74568 },    { %r86038, %r86038, %r86038, %r86038 },    { %r86040, %r86040 },            { %r74565, %r74566, %r74567, %r74568 }; 
	// end inline asm
	// begin inline asm
	mma.sync.aligned.m16n8k256.row.col.s32.b1.b1.s32.xor.popc    { %r74537, %r74538, %r74539, %r74540 },    { %r86038, %r86038, %r86038, %r86038 },    { %r86040, %r86040 },            { %r74537, %r74538, %r74539, %r74540 }; 
	// end inline asm
	// begin inline asm
	mma.sync.aligned.m16n8k256.row.col.s32.b1.b1.s32.xor.popc    { %r74551, %r74552, %r74553, %r74554 },    { %r86038, %r86038, %r86038, %r86038 },    { %r86040, %r86040 },            { %r74551, %r74552, %r74553, %r74554 }; 
	// end inline asm
	// begin inline asm
	mma.sync.aligned.m16n8k256.row.col.s32.b1.b1.s32.xor.popc    { %r74565, %r74566, %r74567, %r74568 },    { %r86038, %r86038, %r86038, %r86038 },    { %r86040, %r86040 },            { %r74565, %r74566, %r74567, %r74568 }; 
	// end inline asm
	// begin inline asm
	mma.sync.aligned.m16n8k256.row.col.s32.b1.b1.s32.xor.popc    { %r74537, %r74538, %r74539, %r74540 },    { %r86038, %r86038, %r86038, %r86038 },    { %r86040, %r86040 },            { %r74537, %r74538, %r74539, %r74540 }; 
	// end inline asm
	// begin inline asm
	mma.sync.aligned.m16n8k256.row.col.s32.b1.b1.s32.xor.popc    { %r74551, %r74552, %r74553, %r74554 },    { %r86038, %r86038, %r86038, %r86038 },    { %r86040, %r86040 },            { %r74551, %r74552, %r74553, %r74554 }; 
	// end inline asm
	// begin inline asm
	mma.sync.aligned.m16n8k256.row.col.s32.b1.b1.s32.xor.popc    { %r74565, %r74566, %r74567, %r74568 },    { %r86038, %r86038, %r86038, %r86038 },    { %r86040, %r86040 },            { %r74565, %r74566, %r74567, %r74568 }; 
	// end inline asm
	// begin inline asm
	mma.sync.aligned.m16n8k256.row.col.s32.b1.b1.s32.xor.popc    { %r74537, %r74538, %r74539, %r74540 },    { %r86038, %r86038, %r86038, %r86038 },    { %r86040, %r86040 },            { %r74537, %r74538, %r74539, %r74540 }; 
	// end inline asm
	// begin inline asm
	mma.sync.aligned.m16n8k256.row.col.s32.b1.b1.s32.xor.popc    { %r74551, %r74552, %r74553, %r74554 },    { %r86038, %r86038, %r86038, %r86038 },    { %r86040, %r86040 },            { %r74551, %r74552, %r74553, %r74554 }; 
	// end inline asm
	// begin inline asm
	mma.sync.aligned.m16n8k256.row.col.s32.b1.b1.s32.xor.popc    { %r74565, %r74566, %r74567, %r74568 },    { %r86038, %r86038, %r86038, %r86038 },    { %r86040, %r86040 },            { %r74565, %r74566, %r74567, %r74568 }; 
	// end inline asm
	// begin inline asm
	mma.sync.aligned.m16n8k256.row.col.s32.b1.b1.s32.xor.popc    { %r74537, %r74538, %r74539, %r74540 },    { %r86038, %r86038, %r86038, %r86038 },    { %r86040, %r86040 },            { %r74537, %r74538, %r74539, %r74540 }; 
	// end inline asm
	// begin inline asm
	mma.sync.aligned.m16n8k256.row.col.s32.b1.b1.s32.xor.popc    { %r74551, %r74552, %r74553, %r74554 },    { %r86038, %r86038, %r86038, %r86038 },    { %r86040, %r86040 },            { %r74551, %r74552, %r74553, %r74554 }; 
	// end inline asm
	// begin inline asm
	mma.sync.aligned.m16n8k256.row.col.s32.b1.b1.s32.xor.popc    { %r74565, %r74566, %r74567, %r74568 },    { %r86038, %r86038, %r86038, %r86038 },    { %r86040, %r86040 },            { %r74565, %r74566, %r74567, %r74568 }; 
	// end inline asm
	// begin inline asm
	mma.sync.aligned.m16n8k256.row.col.s32.b1.b1.s32.xor.popc    { %r74537, %r74538, %r74539, %r74540 },    { %r86038, %r86038, %r86038, %r86038 },    { %r86040, %r86040 },            { %r74537, %r74538, %r74539, %r74540 }; 
	// end inline asm
	// begin inline asm
	mma.sync.aligned.m16n8k256.row.col.s32.b1.b1.s32.xor.popc    { %r74551, %r74552, %r74553, %r74554 },    { %r86038, %r86038, %r86038, %r86038 },    { %r86040, %r86040 },            { %r74551, %r74552, %r74553, %r74554 }; 
	// end inline asm
	// begin inline asm
	mma.sync.aligned.m16n8k256.row.col.s32.b1.b1.s32.xor.popc    { %r74565, %r74566, %r74567, %r74568 },    { %r86038, %r86038, %r86038, %r86038 },    { %r86040, %r86040 },            { %r74565, %r74566, %r74567, %r74568 }; 
	// end inline asm
	// begin inline asm
	mma.sync.aligned.m16n8k256.row.col.s32.b1.b1.s32.xor.popc    { %r74537, %r74538, %r74539, %r74540 },    { %r86038, %r86038, %r86038, %r86038 },    { %r86040, %r86040 },            { %r74537, %r74538, %r74539, %r74540 }; 
	// end inline asm
	// begin inline asm
	mma.sync.aligned.m16n8k256.row.col.s32.b1.b1.s32.xor.popc    { %r74551, %r74552, %r74553, %r74554 },    { %r86038, %r86038, %r86038, %r86038 },    { %r86040, %r86040 },            { %r74551, %r74552, %r74553, %r74554 }; 
	// end inline asm
	// begin inline asm
	mma.sync.aligned.m16n8k256.row.col.s32.b1.b1.s32.xor.popc    { %r74565, %r74566, %r74567, %r74568 },    { %r86038, %r86038, %r86038, %r86038 },    { %r86040, %r86040 },            { %r74565, %r74566, %r74567, %r74568 }; 
	// end inline asm
	// begin inline asm
	mma.sync.aligned.m16n8k256.row.col.s32.b1.b1.s32.xor.popc    { %r74537, %r74538, %r74539, %r74540 },    { %r86038, %r86038, %r86038, %r86038 },    { %r86040, %r86040 },            { %r74537, %r74538, %r74539, %r74540 }; 
	// end inline asm
	// begin inline asm
	mma.sync.aligned.m16n8k256.row.col.s32.b1.b1.s32.xor.popc    { %r74551, %r74552, %r74553, %r74554 },    { %r86038, %r86038, %r86038, %r86038 },    { %r86040, %r86040 },            { %r74551, %r74552, %r74553, %r74554 }; 
	// end inline asm
	// begin inline asm
	mma.sync.aligned.m16n8k256.row.col.s32.b1.b1.s32.xor.popc    { %r74565, %r74566, %r74567, %r74568 },    { %r86038, %r86038, %r86038, %r86038 },    { %r86040, %r86040 },            { %r74565, %r74566, %r74567, %r74568 }; 
	// end inline asm
	// begin inline asm
	mma.sync.aligned.m16n8k256.row.col.s32.b1.b1.s32.xor.popc    { %r74537, %r74538, %r74539, %r74540 },    { %r86038, %r86038, %r86038, %r86038 },    { %r86040, %r86040 },            { %r74537, %r74538, %r74539, %r74540 }; 
	// end inline asm
	// begin inline asm
	mma.sync.aligned.m16n8k256.row.col.s32.b1.b1.s32.xor.popc    { %r74551, %r74552, %r74553, %r74554 },    { %r86038, %r86038, %r86038, %r86038 },    { %r86040, %r86040 },            { %r74551, %r74552, %r74553, %r74554 }; 
	// end inline asm
	// begin inline asm
	mma.sync.aligned.m16n8k256.row.col.s32.b1.b1.s32.xor.popc    { %r74565, %r74566, %r74567, %r74568 },    { %r86038, %r86038, %r86038, %r86038 },    { %r86040, %r86040 },            { %r74565, %r74566, %r74567, %r74568 }; 
	// end inline asm
	// begin inline asm
	mma.sync.aligned.m16n8k256.row.col.s32.b1.b1.s32.xor.popc    { %r74537, %r74538, %r74539, %r74540 },    { %r86038, %r86038, %r86038, %r86038 },    { %r86040, %r86040 },            { %r74537, %r74538, %r74539, %r74540 }; 
	// end inline asm
	// begin inline asm
	mma.sync.aligned.m16n8k256.row.col.s32.b1.b1.s32.xor.popc    { %r74551, %r74552, %r74553, %r74554 },    { %r86038, %r86038, %r86038, %r86038 },    { %r86040, %r86040 },            { %r74551, %r74552, %r74553, %r74554 }; 
	// end inline asm
	// begin inline asm
	mma.sync.aligned.m16n8k256.row.col.s32.b1.b1.s32.xor.popc    { %r74565, %r74566, %r74567, %r74568 },    { %r86038, %r86038, %r86038, %r86038 },    { %r86040, %r86040 },            { %r74565, %r74566, %r74567, %r74568 }; 
	// end inline asm
	// begin inline asm
	mma.sync.aligned.m16n8k256.row.col.s32.b1.b1.s32.xor.popc    { %r74537, %r74538, %r74539, %r74540 },    { %r86038, %r86038, %r86038, %r86038 },    { %r86040, %r86040 },            { %r74537, %r74538, %r74539, %r74540 }; 
	// end inline asm
	// begin inline asm
	mma.sync.aligned.m16n8k256.row.col.s32.b1.b1.s32.xor.popc    { %r74551, %r74552, %r74553, %r74554 },    { %r86038, %r86038, %r86038, %r86038 },    { %r86040, %r86040 },            { %r74551, %r74552, %r74553, %r74554 }; 
	// end inline asm
	// begin inline asm
	mma.sync.aligned.m16n8k256.row.col.s32.b1.b1.s32.xor.popc    { %r74565, %r74566, %r74567, %r74568 },    { %r86038, %r86038, %r86038, %r86038 },    { %r86040, %r86040 },            { %r74565, %r74566, %r74567, %r74568 }; 
	// end inline asm
	// begin inline asm
	mma.sync.aligned.m16n8k256.row.col.s32.b1.b1.s32.xor.popc    { %r74537, %r74538, %r74539, %r74540 },    { %r86038, %r86038, %r86038, %r86038 },    { %r86040, %r86040 },            { %r74537, %r74538, %r74539, %r74540 }; 
	// end inline asm
	// begin inline asm
	mma.sync.aligned.m16n8k256.row.col.s32.b1.b1.s32.xor.popc    { %r74551, %r74552, %r74553, %r74554 },    { %r86038, %r86038, %r86038, %r86038 },    { %r86040, %r86040 },            { %r74551, %r74552, %r74553, %r74554 }; 
	// end inline asm
	// begin inline asm
	mma.sync.aligned.m16n8k256.row.col.s32.b1.b1.s32.xor.popc    { %r74565, %r74566, %r74567, %r74568 },    { %r86038, %r86038, %r86038, %r86038 },    { %r86040, %r86040 },            { %r74565, %r74566, %r74567, %r74568 }; 
	// end inline asm
	// begin inline asm
	mma.sync.aligned.m16n8k256.row.col.s32.b1.b1.s32.xor.popc    { %r74537, %r74538, %r74539, %r74540 },    { %r86038, %r86038, %r86038, %r86038 },    { %r86040, %r86040 },            { %r74537, %r74538, %r74539, %r74540 }; 
	// end inline asm
	// begin inline asm
	mma.sync.aligned.m16n8k256.row.col.s32.b1.b1.s32.xor.popc    { %r74551, %r74552, %r74553, %r74554 },    { %r86038, %r86038, %r86038, %r86038 },    { %r86040, %r86040 },            { %r74551, %r74552, %r74553, %r74554 }; 
	// end inline asm
	// begin inline asm
	mma.sync.aligned.m16n8k256.row.col.s32.b1.b1.s32.xor.popc    { %r74565, %r74566, %r74567, %r74568 },    { %r86038, %r86038, %r86038, %r86038 },    { %r86040, %r86040 },            { %r74565, %r74566, %r74567, %r74568 }; 
	// end inline asm
	// begin inline asm
	mma.sync.aligned.m16n8k256.row.col.s32.b1.b1.s32.xor.popc    { %r74537, %r74538, %r74539, %r74540 },    { %r86038, %r86038, %r86038, %r86038 },    { %r86040, %r86040 },            { %r74537, %r74538, %r74539, %r74540 }; 
	// end inline asm
	// begin inline asm
	mma.sync.aligned.m16n8k256.row.col.s32.b1.b1.s32.xor.popc    { %r74551, %r74552, %r74553, %r74554 },    { %r86038, %r86038, %r86038, %r86038 },    { %r86040, %r86040 },            { %r74551, %r74552, %r74553, %r74554 }; 
	// end inline asm
	// begin inline asm
	mma.sync.aligned.m16n8k256.row.col.s32.b1.b1.s32.xor.popc    { %r74565, %r74566, %r74567, %r74568 },    { %r86038, %r86038, %r86038, %r86038 },    { %r86040, %r86040 },            { %r74565, %r74566, %r74567, %r74568 }; 
	// end inline asm
	// begin inline asm
	mma.sync.aligned.m16n8k256.row.col.s32.b1.b1.s32.xor.popc    { %r74537, %r74538, %r74539, %r74540 },    { %r86038, %r86038, %r86038, %r86038 },    { %r86040, %r86040 },            { %r74537, %r74538, %r74539, %r74540 }; 
	// end inline asm
	// begin inline asm
	mma.sync.aligned.m16n8k256.row.col.s32.b1.b1.s32.xor.popc    { %r74551, %r74552, %r74553, %r74554 },    { %r86038, %r86038, %r86038, %r86038 },    { %r86040, %r86040 },            { %r74551, %r74552, %r74553, %r74554 }; 
	// end inline asm
	// begin inline asm
	mma.sync.aligned.m16n8k256.row.col.s32.b1.b1.s32.xor.popc    { %r74565, %r74566, %r74567, %r74568 },    { %r86038, %r86038, %r86038, %r86038 },    { %r86040, %r86040 },            { %r74565, %r74566, %r74567, %r74568 }; 
	// end inline asm
	// begin inline asm
	mma.sync.aligned.m16n8k256.row.col.s32.b1.b1.s32.xor.popc    { %r74537, %r74538, %r74539, %r74540 },    { %r86038, %r86038, %r86038, %r86038 },    { %r86040, %r86040 },            { %r74537, %r74538, %r74539, %r74540 }; 
	// end inline asm
	// begin inline asm
	mma.sync.aligned.m16n8k256.row.col.s32.b1.b1.s32.xor.popc    { %r74551, %r74552, %r74553, %r74554 },    { %r86038, %r86038, %r86038, %r86038 },    { %r86040, %r86040 },            { %r74551, %r74552, %r74553, %r74554 }; 
	// end inline asm
	// begin inline asm
	mma.sync.aligned.m16n8k256.row.col.s32.b1.b1.s32.xor.popc    { %r74565, %r74566, %r74567, %r74568 },    { %r86038, %r86038, %r86038, %r86038 },    { %r86040, %r86040 },            { %r74565, %r74566, %r74567, %r74568 }; 
	// end inline asm
	// begin inline asm
	mma.sync.aligned.m16n8k256.row.col.s32.b1.b1.s32.xor.popc    { %r74537, %r74538, %r74539, %r74540 },    { %r86038, %r86038, %r86038, %r86038 },    { %r86040, %r86040 },            { %r74537, %r74538, %r74539, %r74540 }; 
	// end inline asm
	// begin inline asm
	mma.sync.aligned.m16n8k256.row.col.s32.b1.b1.s32.xor.popc    { %r74551, %r74552, %r74553, %r74554 },    { %r86038, %r86038, %r86038, %r86038 },    { %r86040, %r86040 },            { %r74551, %r74552, %r74553, %r74554 }; 
	// end inline asm
	// begin inline asm
	mma.sync.aligned.m16n8k256.row.col.s32.b1.b1.s32.xor.popc    { %r74565, %r74566, %r74567, %r74568 },    { %r86038, %r86038, %r86038, %r86038 },    { %r86040, %r86040 },            { %r74565, %r74566, %r74567, %r74568 }; 
	// end inline asm
	// begin inline asm
	mma.sync.aligned.m16n8k256.row.col.s32.b1.b1.s32.xor.popc    { %r74537, %r74538, %r74539, %r74540 },    { %r86038, %r86038, %r86038, %r86038 },    { %r86040, %r86040 },            { %r74537, %r74538, %r74539, %r74540 }; 
	// end inline asm
	// begin inline asm
	mma.sync.aligned.m16n8k256.row.col.s32.b1.b1.s32.xor.popc    { %r74551, %r74552, %r74553, %r74554 },    { %r86038, %r86038, %r86038, %r86038 },    { %r86040, %r86040 },            { %r74551, %r74552, %r74553, %r74554 }; 
	// end inline asm
	// begin inline asm
	mma.sync.aligned.m16n8k256.row.col.s32.b1.b1.s32.xor.popc    { %r74565, %r74566, %r74567, %r74568 },    { %r86038, %r86038, %r86038, %r86038 },    { %r86040, %r86040 },            { %r74565, %r74566, %r74567, %r74568 }; 
	// end inline asm
	// begin inline asm
	mma.sync.aligned.m16n8k256.row.col.s32.b1.b1.s32.xor.popc    { %r74537, %r74538, %r74539, %r74540 },    { %r86038, %r86038, %r86038, %r86038 },    { %r86040, %r86040 },            { %r74537, %r74538, %r74539, %r74540 }; 
	// end inline asm
	// begin inline asm
	mma.sync.aligned.m16n8k256.row.col.s32.b1.b1.s32.xor.popc    { %r74551, %r74552, %r74553, %r74554 },    { %r86038, %r86038, %r86038, %r86038 },    { %r86040, %r86040 },            { %r74551, %r74552, %r74553, %r74554 }; 
	// end inline asm
	// begin inline asm
	mma.sync.aligned.m16n8k256.row.col.s32.b1.b1.s32.xor.popc    { %r74565, %r74566, %r74567, %r74568 },    { %r86038, %r86038, %r86038, %r86038 },    { %r86040, %r86040 },            { %r74565, %r74566, %r74567, %r74568 }; 
	// end inline asm
	// begin inline asm
	mma.sync.aligned.m16n8k256.row.col.s32.b1.b1.s32.xor.popc    { %r74537, %r74538, %r74539, %r74540 },    { %r86038, %r86038, %r86038, %r86038 },    { %r86040, %r86040 },            { %r74537, %r74538, %r74539, %r74540 }; 
	// end inline asm
	// begin inline asm
	mma.sync.aligned.m16n8k256.row.col.s32.b1.b1.s32.xor.popc    { %r74551, %r74552, %r74553, %r74554 },    { %r86038, %r86038, %r86038, %r86038 },    { %r86040, %r86040 },            { %r74551, %r74552, %r74553, %r74554 }; 
	// end inline asm
	// begin inline asm
	mma.sync.aligned.m16n8k256.row.col.s32.b1.b1.s32.xor.popc    { %r74565, %r74566, %r74567, %r74568 },    { %r86038, %r86038, %r86038, %r86038 },    { %r86040, %r86040 },            { %r74565, %r74566, %r74567, %r74568 }; 
	// end inline asm
	// begin inline asm
	mma.sync.aligned.m16n8k256.row.col.s32.b1.b1.s32.xor.popc    { %r74537, %r74538, %r74539, %r74540 },    { %r86038, %r86038, %r86038, %r86038 },    { %r86040, %r86040 },            { %r74537, %r74538, %r74539, %r74540 }; 
	// end inline asm
	// begin inline asm
	mma.sync.aligned.m16n8k256.row.col.s32.b1.b1.s32.xor.popc    { %r74551, %r74552, %r74553, %r74554 },    { %r86038, %r86038, %r86038, %r86038 },    { %r86040, %r86040 },            { %r74551, %r74552, %r74553, %r74554 }; 
	// end inline asm
	// begin inline asm
	mma.sync.aligned.m16n8k256.row.col.s32.b1.b1.s32.xor.popc    { %r74565, %r74566, %r74567, %r74568 },    { %r86038, %r86038, %r86038, %r86038 },    { %r86040, %r86040 },            { %r74565, %r74566, %r74567, %r74568 }; 
	// end inline asm
	// begin inline asm
	mma.sync.aligned.m16n8k256.row.col.s32.b1.b1.s32.xor.popc    { %r74537, %r74538, %r74539, %r74540 },    { %r86038, %r86038, %r86038, %r86038 },    { %r86040, %r86040 },            { %r74537, %r74538, %r74539, %r74540 }; 
	// end inline asm
	// begin inline asm
	mma.sync.aligned.m16n8k256.row.col.s32.b1.b1.s32.xor.popc    { %r74551, %r74552, %r74553, %r74554 },    { %r86038, %r86038, %r86038, %r86038 },    { %r86040, %r86040 },            { %r74551, %r74552, %r74553, %r74554 }; 
	// end inline asm
	// begin inline asm
	mma.sync.aligned.m16n8k256.row.col.s32.b1.b1.s32.xor.popc    { %r74565, %r74566, %r74567, %r74568 },    { %r86038, %r86038, %r86038, %r86038 },    { %r86040, %r86040 },            { %r74565, %r74566, %r74567, %r74568 }; 
	// end inline asm
	// begin inline asm
	mma.sync.aligned.m16n8k256.row.col.s32.b1.b1.s32.xor.popc    { %r74537, %r74538, %r74539, %r74540 },    { %r86038, %r86038, %r86038, %r86038 },    { %r86040, %r86040 },            { %r74537, %r74538, %r74539, %r74540 }; 
	// end inline asm
	// begin inline asm
	mma.sync.aligned.m16n8k256.row.col.s32.b1.b1.s32.xor.popc    { %r74551, %r74552, %r74553, %r74554 },    { %r86038, %r86038, %r86038, %r86038 },    { %r86040, %r86040 },            { %r74551, %r74552, %r74553, %r74554 }; 
	// end inline asm
	// begin inline asm
	mma.sync.aligned.m16n8k256.row.col.s32.b1.b1.s32.xor.popc    { %r74565, %r74566, %r74567, %r74568 },    { %r86038, %r86038, %r86038, %r86038 },    { %r86040, %r86040 },            { %r74565, %r74566, %r74567, %r74568 }; 
	// end inline asm
	// begin inline asm
	mma.sync.aligned.m16n8k256.row.col.s32.b1.b1.s32.xor.popc    { %r74537, %r74538, %r74539, %r74540 },    { %r86038, %r86038, %r86038, %r86038 },    { %r86040, %r86040 },            { %r74537, %r74538, %r74539, %r74540 }; 
	// end inline asm
	// begin inline asm
	mma.sync.aligned.m16n8k256.row.col.s32.b1.b1.s32.xor.popc    { %r74551, %r74552, %r74553, %r74554 },    { %r86038, %r86038, %r86038, %r86038 },    { %r86040, %r86040 },            { %r74551, %r74552, %r74553, %r74554 }; 
	// end inline asm
	// begin inline asm
	mma.sync.aligned.m16n8k256.row.col.s32.b1.b1.s32.xor.popc    { %r74565, %r74566, %r74567, %r74568 },    { %r86038, %r86038, %r86038, %r86038 },    { %r86040, %r86040 },            { %r74565, %r74566, %r74567, %r74568 }; 
	// end inline asm
	// begin inline asm
	mma.sync.aligned.m16n8k256.row.col.s32.b1.b1.s32.xor.popc    { %r74537, %r74538, %r74539, %r74540 },    { %r86038, %r86038, %r86038, %r86038 },    { %r86040, %r86040 },            { %r74537, %r74538, %r74539, %r74540 }; 
	// end inline asm
	// begin inline asm
	mma.sync.aligned.m16n8k256.row.col.s32.b1.b1.s32.xor.popc    { %r74551, %r74552, %r74553, %r74554 },    { %r86038, %r86038, %r86038, %r86038 },    { %r86040, %r86040 },            { %r74551, %r74552, %r74553, %r74554 }; 
	// end inline asm
	// begin inline asm
	mma.sync.aligned.m16n8k256.row.col.s32.b1.b1.s32.xor.popc    { %r74565, %r74566, %r74567, %r74568 },    { %r86038, %r86038, %r86038, %r86038 },    { %r86040, %r86040 },            { %r74565, %r74566, %r74567, %r74568 }; 
	// end inline asm
	// begin inline asm
	mma.sync.aligned.m16n8k256.row.col.s32.b1.b1.s32.xor.popc    { %r74537, %r74538, %r74539, %r74540 },    { %r86038, %r86038, %r86038, %r86038 },    { %r86040, %r86040 },            { %r74537, %r74538, %r74539, %r74540 }; 
	// end inline asm
	// begin inline asm
	mma.sync.aligned.m16n8k256.row.col.s32.b1.b1.s32.xor.popc    { %r74551, %r74552, %r74553, %r74554 },    { %r86038, %r86038, %r86038, %r86038 },    { %r86040, %r86040 },            { %r74551, %r74552, %r74553, %r74554 }; 
	// end inline asm
	// begin inline asm
	mma.sync.aligned.m16n8k256.row.col.s32.b1.b1.s32.xor.popc    { %r74565, %r74566, %r74567, %r74568 },    { %r86038, %r86038, %r86038, %r86038 },    { %r86040, %r86040 },            { %r74565, %r74566, %r74567, %r74568 }; 
	// end inline asm
	// begin inline asm
	mma.sync.aligned.m16n8k256.row.col.s32.b1.b1.s32.xor.popc    { %r74537, %r74538, %r74539, %r74540 },    { %r86038, %r86038, %r86038, %r86038 },    { %r86040, %r86040 },            { %r74537, %r74538, %r74539, %r74540 }; 
	// end inline asm
	// begin inline asm
	mma.sync.aligned.m16n8k256.row.col.s32.b1.b1.s32.xor.popc    { %r74551, %r74552, %r74553, %r74554 },    { %r86038, %r86038, %r86038, %r86038 },    { %r86040, %r86040 },            { %r74551, %r74552, %r74553, %r74554 }; 
	// end inline asm
	// begin inline asm
	mma.sync.aligned.m16n8k256.row.col.s32.b1.b1.s32.xor.popc    { %r74565, %r74566, %r74567, %r74568 },    { %r86038, %r86038, %r86038, %r86038 },    { %r86040, %r86040 },            { %r74565, %r74566, %r74567, %r74568 }; 
	// end inline asm
	// begin inline asm
	mma.sync.aligned.m16n8k256.row.col.s32.b1.b1.s32.xor.popc    { %r74537, %r74538, %r74539, %r74540 },    { %r86038, %r86038, %r86038, %r86038 },    { %r86040, %r86040 },            { %r74537, %r74538, %r74539, %r74540 }; 
	// end inline asm
	// begin inline asm
	mma.sync.aligned.m16n8k256.row.col.s32.b1.b1.s32.xor.popc    { %r74551, %r74552, %r74553, %r74554 },    { %r86038, %r86038, %r86038, %r86038 },    { %r86040, %r86040 },            { %r74551, %r74552, %r74553, %r74554 }; 
	// end inline asm
	// begin inline asm
	mma.sync.aligned.m16n8k256.row.col.s32.b1.b1.s32.xor.popc    { %r74565, %r74566, %r74567, %r74568 },    { %r86038, %r86038, %r86038, %r86038 },    { %r86040, %r86040 },            { %r74565, %r74566, %r74567, %r74568 }; 
	// end inline asm
	// begin inline asm
	mma.sync.aligned.m16n8k256.row.col.s32.b1.b1.s32.xor.popc    { %r74537, %r74538, %r74539, %r74540 },    { %r86038, %r86038, %r86038, %r86038 },    { %r86040, %r86040 },            { %r74537, %r74538, %r74539, %r74540 }; 
	// end inline asm
	// begin inline asm
	mma.sync.aligned.m16n8k256.row.col.s32.b1.b1.s32.xor.popc    { %r74551, %r74552, %r74553, %r74554 },    { %r86038, %r86038, %r86038, %r86038 },    { %r86040, %r86040 },            { %r74551, %r74552, %r74553, %r74554 }; 
	// end inline asm
	// begin inline asm
	mma.sync.aligned.m16n8k256.row.col.s32.b1.b1.s32.xor.popc    { %r74565, %r74566, %r74567, %r74568 },    { %r86038, %r86038, %r86038, %r86038 },    { %r86040, %r86040 },            { %r74565, %r74566, %r74567, %r74568 }; 
	// end inline asm
	// begin inline asm
	mma.sync.aligned.m16n8k256.row.col.s32.b1.b1.s32.xor.popc    { %r74537, %r74538, %r74539, %r74540 },    { %r86038, %r86038, %r86038, %r86038 },    { %r86040, %r86040 },            { %r74537, %r74538, %r74539, %r74540 }; 
	// end inline asm
	// begin inline asm
	mma.sync.aligned.m16n8k256.row.col.s32.b1.b1.s32.xor.popc    { %r74551, %r74552, %r74553, %r74554 },    { %r86038, %r86038, %r86038, %r86038 },    { %r86040, %r86040 },            { %r74551, %r74552, %r74553, %r74554 }; 
	// end inline asm
	// begin inline asm
	mma.sync.aligned.m16n8k256.row.col.s32.b1.b1.s32.xor.popc    { %r74565, %r74566, %r74567, %r74568 },    { %r86038, %r86038, %r86038, %r86038 },    { %r86040, %r86040 },            { %r74565, %r74566, %r74567, %r74568 }; 
	// end inline asm
	// begin inline asm
	mma.sync.aligned.m16n8k256.row.col.s32.b1.b1.s32.xor.popc    { %r74537, %r74538, %r74539, %r74540 },    { %r86038, %r86038, %r86038, %r86038 },    { %r86040, %r86040 },            { %r74537, %r74538, %r74539, %r74540 }; 
	// end inline asm
	// begin inline asm
	mma.sync.aligned.m16n8k256.row.col.s32.b1.b1.s32.xor.popc    { %r74551, %r74552, %r74553, %r74554 },    { %r86038, %r86038, %r86038, %r86038 },    { %r86040, %r86040 },            { %r74551, %r74552, %r74553, %r74554 }; 
	// end inline asm
	// begin inline asm
	mma.sync.aligned.m16n8k256.row.col.s32.b1.b1.s32.xor.popc    { %r74565, %r74566, %r74567, %r74568 },    { %r86038, %r86038, %r86038, %r86038 },    { %r86040, %r86040 },            { %r74565, %r74566, %r74567, %r74568 }; 
	// end inline asm
	// begin inline asm
	mma.sync.aligned.m16n8k256.row.col.s32.b1.b1.s32.xor.popc    { %r74537, %r74538, %r74539, %r74540 },    { %r86038, %r86038, %r86038, %r86038 },    { %r86040, %r86040 },            { %r74537, %r74538, %r74539, %r74540 }; 
	// end inline asm
	// begin inline asm
	mma.sync.aligned.m16n8k256.row.col.s32.b1.b1.s32.xor.popc    { %r74551, %r74552, %r74553, %r74554 },    { %r86038, %r86038, %r86038, %r86038 },    { %r86040, %r86040 },            { %r74551, %r74552, %r74553, %r74554 }; 
	// end inline asm
	// begin inline asm
	mma.sync.aligned.m16n8k256.row.col.s32.b1.b1.s32.xor.popc    { %r74565, %r74566, %r74567, %r74568 },    { %r86038, %r86038, %r86038, %r86038 },    { %r86040, %r86040 },            { %r74565, %r74566, %r74567, %r74568 }; 
	// end inline asm
	// begin inline asm
	mma.sync.aligned.m16n8k256.row.col.s32.b1.b1.s32.xor.popc    { %r74537, %r74538, %r74539, %r74540 },    { %r86038, %r86038, %r86038, %r86038 },    { %r86040, %r86040 },            { %r74537, %r74538, %r74539, %r74540 }; 
	// end inline asm
	// begin inline asm
	mma.sync.aligned.m16n8k256.row.col.s32.b1.b1.s32.xor.popc    { %r74551, %r74552, %r74553, %r74554 },    { %r86038, %r86038, %r86038, %r86038 },    { %r86040, %r86040 },            { %r74551, %r74552, %r74553, %r74554 }; 
	// end inline asm
	// begin inline asm
	mma.sync.aligned.m16n8k256.row.col.s32.b1.b1.s32.xor.popc    { %r74565, %r74566, %r74567, %r74568 },    { %r86038, %r86038, %r86038, %r86038 },    { %r86040, %r86040 },            { %r74565, %r74566, %r74567, %r74568 }; 
	// end inline asm
	// begin inline asm
	mma.sync.aligned.m16n8k256.row.col.s32.b1.b1.s32.xor.popc    { %r74537, %r74538, %r74539, %r74540 },    { %r86038, %r86038, %r86038, %r86038 },    { %r86040, %r86040 },            { %r74537, %r74538, %r74539, %r74540 }; 
	// end inline asm
	// begin inline asm
	mma.sync.aligned.m16n8k256.row.col.s32.b1.b1.s32.xor.popc    { %r74551, %r74552, %r74553, %r74554 },    { %r86038, %r86038, %r86038, %r86038 },    { %r86040, %r86040 },            { %r74551, %r74552, %r74553, %r74554 }; 
	// end inline asm
	// begin inline asm
	mma.sync.aligned.m16n8k256.row.col.s32.b1.b1.s32.xor.popc    { %r74565, %r74566, %r74567, %r74568 },    { %r86038, %r86038, %r86038, %r86038 },    { %r86040, %r86040 },            { %r74565, %r74566, %r74567, %r74568 }; 
	// end inline asm
	// begin inline asm
	mma.sync.aligned.m16n8k256.row.col.s32.b1.b1.s32.xor.popc    { %r74537, %r74538, %r74539, %r74540 },    { %r86038, %r86038, %r86038, %r86038 },    { %r86040, %r86040 },            { %r74537, %r74538, %r74539, %r74540 }; 
	// end inline asm
	// begin inline asm
	mma.sync.aligned.m16n8k256.row.col.s32.b1.b1.s32.xor.popc    { %r74551, %r74552, %r74553, %r74554 },    { %r86038, %r86038, %r86038, %r86038 },    { %r86040, %r86040 },            { %r74551, %r74552, %r74553, %r74554 }; 
	// end inline asm
	// begin inline asm
	mma.sync.aligned.m16n8k256.row.col.s32.b1.b1.s32.xor.popc    { %r74565, %r74566, %r74567, %r74568 },    { %r86038, %r86038, %r86038, %r86038 },    { %r86040, %r86040 },            { %r74565, %r74566, %r74567, %r74568 }; 
	// end inline asm
	// begin inline asm
	mma.sync.aligned.m16n8k256.row.col.s32.b1.b1.s32.xor.popc    { %r74537, %r74538, %r74539, %r74540 },    { %r86038, %r86038, %r86038, %r86038 },    { %r86040, %r86040 },            { %r74537, %r74538, %r74539, %r74540 }; 
	// end inline asm
	// begin inline asm
	mma.sync.aligned.m16n8k256.row.col.s32.b1.b1.s32.xor.popc    { %r74551, %r74552, %r74553, %r74554 },    { %r86038, %r86038, %r86038, %r86038 },    { %r86040, %r86040 },            { %r74551, %r74552, %r74553, %r74554 }; 
	// end inline asm
	// begin inline asm
	mma.sync.aligned.m16n8k256.row.col.s32.b1.b1.s32.xor.popc    { %r74565, %r74566, %r74567, %r74568 },    { %r86038, %r86038, %r86038, %r86038 },    { %r86040, %r86040 },            { %r74565, %r74566, %r74567, %r74568 }; 
	// end inline asm
	// begin inline asm
	mma.sync.aligned.m16n8k256.row.col.s32.b1.b1.s32.xor.popc    { %r74537, %r74538, %r74539, %r74540 },    { %r86038, %r86038, %r86038, %r86038 },    { %r86040, %r86040 },            { %r74537, %r74538, %r74539, %r74540 }; 
	// end inline asm
	// begin inline asm
	mma.sync.aligned.m16n8k256.row.col.s32.b1.b1.s32.xor.popc    { %r74551, %r74552, %r74553, %r74554 },    { %r86038, %r86038, %r86038, %r86038 },    { %r86040, %r86040 },            { %r74551, %r74552, %r74553, %r74554 }; 
	// end inline asm
	// begin inline asm
	mma.sync.aligned.m16n8k256.row.col.s32.b1.b1.s32.xor.popc    { %r74565, %r74566, %r74567, %r74568 },    { %r86038, %r86038, %r86038, %r86038 },    { %r86040, %r86040 },            { %r74565, %r74566, %r74567, %r74568 }; 
	// end inline asm
	// begin inline asm
	mma.sync.aligned.m16n8k256.row.col.s32.b1.b1.s32.xor.popc    { %r74537, %r74538, %r74539, %r74540 },    { %r86038, %r86038, %r86038, %r86038 },    { %r86040, %r86040 },            { %r74537, %r74538, %r74539, %r74540 }; 
	// end inline asm
	// begin inline asm
	mma.sync.aligned.m16n8k256.row.col.s32.b1.b1.s32.xor.popc    { %r74551, %r74552, %r74553, %r74554 },    { %r86038, %r86038, %r86038, %r86038 },    { %r86040, %r86040 },            { %r74551, %r74552, %r74553, %r74554 }; 
	// end inline asm
	// begin inline asm
	mma.sync.aligned.m16n8k256.row.col.s32.b1.b1.s32.xor.popc    { %r74565, %r74566, %r74567, %r74568 },    { %r86038, %r86038, %r86038, %r86038 },    { %r86040, %r86040 },            { %r74565, %r74566, %r74567, %r74568 }; 
	// end inline asm
	// begin inline asm
	mma.sync.aligned.m16n8k256.row.col.s32.b1.b1.s32.xor.popc    { %r74537, %r74538, %r74539, %r74540 },    { %r86038, %r86038, %r86038, %r86038 },    { %r86040, %r86040 },            { %r74537, %r74538, %r74539, %r74540 }; 
	// end inline asm
	// begin inline asm
	mma.sync.aligned.m16n8k256.row.col.s32.b1.b1.s32.xor.popc    { %r74551, %r74552, %r74553, %r74554 },    { %r86038, %r86038, %r86038, %r86038 },    { %r86040, %r86040 },            { %r74551, %r74552, %r74553, %r74554 }; 
	// end inline asm
	// begin inline asm
	mma.sync.aligned.m16n8k256.row.col.s32.b1.b1.s32.xor.popc    { %r74565, %r74566, %r74567, %r74568 },    { %r86038, %r86038, %r86038, %r86038 },    { %r86040, %r86040 },            { %r74565, %r74566, %r74567, %r74568 }; 
	// end inline asm
	// begin inline asm
	mma.sync.aligned.m16n8k256.row.col.s32.b1.b1.s32.xor.popc    { %r74537, %r74538, %r74539, %r74540 },    { %r86038, %r86038, %r86038, %r86038 },    { %r86040, %r86040 },            { %r74537, %r74538, %r74539, %r74540 }; 
	// end inline asm
	// begin inline asm
	mma.sync.aligned.m16n8k256.row.col.s32.b1.b1.s32.xor.popc    { %r74551, %r74552, %r74553, %r74554 },    { %r86038, %r86038, %r86038, %r86038 },    { %r86040, %r86040 },            { %r74551, %r74552, %r74553, %r74554 }; 
	// end inline asm
	// begin inline asm
	mma.sync.aligned.m16n8k256.row.col.s32.b1.b1.s32.xor.popc    { %r74565, %r74566, %r74567, %r74568 },    { %r86038, %r86038, %r86038, %r86038 },    { %r86040, %r86040 },            { %r74565, %r74566, %r74567, %r74568 }; 
	// end inline asm
	// begin inline asm
	mma.sync.aligned.m16n8k256.row.col.s32.b1.b1.s32.xor.popc    { %r74537, %r74538, %r74539, %r74540 },    { %r86038, %r86038, %r86038, %r86038 },    { %r86040, %r86040 },            { %r74537, %r74538, %r74539, %r74540 }; 
	// end inline asm
	// begin inline asm
	mma.sync.aligned.m16n8k256.row.col.s32.b1.b1.s32.xor.popc    { %r74551, %r74552, %r74553, %r74554 },    { %r86038, %r86038, %r86038, %r86038 },    { %r86040, %r86040 },            { %r74551, %r74552, %r74553, %r74554 }; 
	// end inline asm
	// begin inline asm
	mma.sync.aligned.m16n8k256.row.col.s32.b1.b1.s32.xor.popc    { %r74565, %r74566, %r74567, %r74568 },    { %r86038, %r86038, %r86038, %r86038 },    { %r86040, %r86040 },            { %r74565, %r74566, %r74567, %r74568 }; 
	// end inline asm
	// begin inline asm
	mma.sync.aligned.m16n8k256.row.col.s32.b1.b1.s32.xor.popc    { %r74537, %r74538, %r74539, %r74540 },    { %r86038, %r86038, %r86038, %r86038 },    { %r86040, %r86040 },            { %r74537, %r74538, %r74539, %r74540 }; 
	// end inline asm
	// begin inline asm
	mma.sync.aligned.m16n8k256.row.col.s32.b1.b1.s32.xor.popc    { %r74551, %r74552, %r74553, %r74554 },    { %r86038, %r86038, %r86038, %r86038 },    { %r86040, %r86040 },            { %r74551, %r74552, %r74553, %r74554 }; 
	// end inline asm
	// begin inline asm
	mma.sync.aligned.m16n8k256.row.col.s32.b1.b1.s32.xor.popc    { %r74565, %r74566, %r74567, %r74568 },    { %r86038, %r86038, %r86038, %r86038 },    { %r86040, %r86040 },            { %r74565, %r74566, %r74567, %r74568 }; 
	// end inline asm
	// begin inline asm
	mma.sync.aligned.m16n8k256.row.col.s32.b1.b1.s32.xor.popc    { %r74537, %r74538, %r74539, %r74540 },    { %r86038, %r86038, %r86038, %r86038 },    { %r86040, %r86040 },            { %r74537, %r74538, %r74539, %r74540 }; 
	// end inline asm
	// begin inline asm
	mma.sync.aligned.m16n8k256.row.col.s32.b1.b1.s32.xor.popc    { %r74551, %r74552, %r74553, %r74554 },    { %r86038, %r86038, %r86038, %r86038 },    { %r86040, %r86040 },            { %r74551, %r74552, %r74553, %r74554 }; 
	// end inline asm
	// begin inline asm
	mma.sync.aligned.m16n8k256.row.col.s32.b1.b1.s32.xor.popc    { %r74565, %r74566, %r74567, %r74568 },    { %r86038, %r86038, %r86038, %r86038 },    { %r86040, %r86040 },            { %r74565, %r74566, %r74567, %r74568 }; 
	// end inline asm
	// begin inline asm
	mma.sync.aligned.m16n8k256.row.col.s32.b1.b1.s32.xor.popc    { %r74537, %r74538, %r74539, %r74540 },    { %r86038, %r86038, %r86038, %r86038 },    { %r86040, %r86040 },            { %r74537, %r74538, %r74539, %r74540 }; 
	// end inline asm
	// begin inline asm
	mma.sync.aligned.m16n8k256.row.col.s32.b1.b1.s32.xor.popc    { %r74551, %r74552, %r74553, %r74554 },    { %r86038, %r86038, %r86038, %r86038 },    { %r86040, %r86040 },            { %r74551, %r74552, %r74553, %r74554 }; 
	// end inline asm
	// begin inline asm
	mma.sync.aligned.m16n8k256.row.col.s32.b1.b1.s32.xor.popc    { %r74565, %r74566, %r74567, %r74568 },    { %r86038, %r86038, %r86038, %r86038 },    { %r86040, %r86040 },            { %r74565, %r74566, %r74567, %r74568 }; 
	// end inline asm
	// begin inline asm
	mma.sync.aligned.m16n8k256.row.col.s32.b1.b1.s32.xor.popc    { %r74537, %r74538, %r74539, %r74540 },    { %r86038, %r86038, %r86038, %r86038 },    { %r86040, %r86040 },            { %r74537, %r74538, %r74539, %r74540 }; 
	// end inline asm
	// begin inline asm
	mma.sync.aligned.m16n8k256.row.col.s32.b1.b1.s32.xor.popc    { %r74551, %r74552, %r74553, %r74554 },    { %r86038, %r86038, %r86038, %r86038 },    { %r86040, %r86040 },            { %r74551, %r74552, %r74553, %r74554 }; 
	// end inline asm
	// begin inline asm
	mma.sync.aligned.m16n8k256.row.col.s32.b1.b1.s32.xor.popc    { %r74565, %r74566, %r74567, %r74568 },    { %r86038, %r86038, %r86038, %r86038 },    { %r86040, %r86040 },            { %r74565, %r74566, %r74567, %r74568 }; 
	// end inline asm
	// begin inline asm
	mma.sync.aligned.m16n8k256.row.col.s32.b1.b1.s32.xor.popc    { %r74537, %r74538, %r74539, %r74540 },    { %r86038, %r86038, %r86038, %r86038 },    { %r86040, %r86040 },            { %r74537, %r74538, %r74539, %r74540 }; 
	// end inline asm
	// begin inline asm
	mma.sync.aligned.m16n8k256.row.col.s32.b1.b1.s32.xor.popc    { %r74551, %r74552, %r74553, %r74554 },    { %r86038, %r86038, %r86038, %r86038 },    { %r86040, %r86040 },            { %r74551, %r74552, %r74553, %r74554 }; 
	// end inline asm
	// begin inline asm
	mma.sync.aligned.m16n8k256.row.col.s32.b1.b1.s32.xor.popc    { %r74565, %r74566, %r74567, %r74568 },    { %r86038, %r86038, %r86038, %r86038 },    { %r86040, %r86040 },            { %r74565, %r74566, %r74567, %r74568 }; 
	// end inline asm
	// begin inline asm
	mma.sync.aligned.m16n8k256.row.col.s32.b1.b1.s32.xor.popc    { %r74537, %r74538, %r74539, %r74540 },    { %r86038, %r86038, %r86038, %r86038 },    { %r86040, %r86040 },            { %r74537, %r74538, %r74539, %r74540 }; 
	// end inline asm
	// begin inline asm
	mma.sync.aligned.m16n8k256.row.col.s32.b1.b1.s32.xor.popc    { %r74551, %r74552, %r74553, %r74554 },    { %r86038, %r86038, %r86038, %r86038 },    { %r86040, %r86040 },            { %r74551, %r74552, %r74553, %r74554 }; 
	// end inline asm
	// begin inline asm
	mma.sync.aligned.m16n8k256.row.col.s32.b1.b1.s32.xor.popc    { %r74565, %r74566, %r74567, %r74568 },    { %r86038, %r86038, %r86038, %r86038 },    { %r86040, %r86040 },            { %r74565, %r74566, %r74567, %r74568 }; 
	// end inline asm
	// begin inline asm
	mma.sync.aligned.m16n8k256.row.col.s32.b1.b1.s32.xor.popc    { %r74537, %r74538, %r74539, %r74540 },    { %r86038, %r86038, %r86038, %r86038 },    { %r86040, %r86040 },            { %r74537, %r74538, %r74539, %r74540 }; 
	// end inline asm
	// begin inline asm
	mma.sync.aligned.m16n8k256.row.col.s32.b1.b1.s32.xor.popc    { %r74551, %r74552, %r74553, %r74554 },    { %r86038, %r86038, %r86038, %r86038 },    { %r86040, %r86040 },            { %r74551, %r74552, %r74553, %r74554 }; 
	// end inline asm
	// begin inline asm
	mma.sync.aligned.m16n8k256.row.col.s32.b1.b1.s32.xor.popc    { %r74565, %r74566, %r74567, %r74568 },    { %r86038, %r86038, %r86038, %r86038 },    { %r86040, %r86040 },            { %r74565, %r74566, %r74567, %r74568 }; 
	// end inline asm
	// begin inline asm
	mma.sync.aligned.m16n8k256.row.col.s32.b1.b1.s32.xor.popc    { %r74537, %r74538, %r74539, %r74540 },    { %r86038, %r86038, %r86038, %r86038 },    { %r86040, %r86040 },            { %r74537, %r74538, %r74539, %r74540 }; 
	// end inline asm
	// begin inline asm
	mma.sync.aligned.m16n8k256.row.col.s32.b1.b1.s32.xor.popc    { %r74551, %r74552, %r74553, %r74554 },    { %r86038, %r86038, %r86038, %r86038 },    { %r86040, %r86040 },            { %r74551, %r74552, %r74553, %r74554 }; 
	// end inline asm
	// begin inline asm
	mma.sync.aligned.m16n8k256.row.col.s32.b1.b1.s32.xor.popc    { %r74565, %r74566, %r74567, %r74568 },    { %r86038, %r86038, %r86038, %r86038 },    { %r86040, %r86040 },            { %r74565, %r74566, %r74567, %r74568 }; 
	// end inline asm
	// begin inline asm
	mma.sync.aligned.m16n8k256.row.col.s32.b1.b1.s32.xor.popc    { %r74537, %r74538, %r74539, %r74540 },    { %r86038, %r86038, %r86038, %r86038 },    { %r86040, %r86040 },            { %r74537, %r74538, %r74539, %r74540 }; 
	// end inline asm
	// begin inline asm
	mma.sync.aligned.m16n8k256.row.col.s32.b1.b1.s32.xor.popc    { %r74551, %r74552, %r74553, %r74554 },    { %r86038, %r86038, %r86038, %r86038 },    { %r86040, %r86040 },            { %r74551, %r74552, %r74553, %r74554 }; 
	// end inline asm
	// begin inline asm
	mma.sync.aligned.m16n8k256.row.col.s32.b1.b1.s32.xor.popc    { %r74565, %r74566, %r74567, %r74568 },    { %r86038, %r86038, %r86038, %r86038 },    { %r86040, %r86040 },            { %r74565, %r74566, %r74567, %r74568 }; 
	// end inline asm
	// begin inline asm
	mma.sync.aligned.m16n8k256.row.col.s32.b1.b1.s32.xor.popc    { %r74537, %r74538, %r74539, %r74540 },    { %r86038, %r86038, %r86038, %r86038 },    { %r86040, %r86040 },            { %r74537, %r74538, %r74539, %r74540 }; 
	// end inline asm
	// begin inline asm
	mma.sync.aligned.m16n8k256.row.col.s32.b1.b1.s32.xor.popc    { %r74551, %r74552, %r74553, %r74554 },    { %r86038, %r86038, %r86038, %r86038 },    { %r86040, %r86040 },            { %r74551, %r74552, %r74553, %r74554 }; 
	// end inline asm
	// begin inline asm
	mma.sync.aligned.m16n8k256.row.col.s32.b1.b1.s32.xor.popc    { %r74565, %r74566, %r74567, %r74568 },    { %r86038, %r86038, %r86038, %r86038 },    { %r86040, %r86040 },            { %r74565, %r74566, %r74567, %r74568 }; 
	// end inline asm
	// begin inline asm
	mma.sync.aligned.m16n8k256.row.col.s32.b1.b1.s32.xor.popc    { %r74537, %r74538, %r74539, %r74540 },    { %r86038, %r86038, %r86038, %r86038 },    { %r86040, %r86040 },            { %r74537, %r74538, %r74539, %r74540 }; 
	// end inline asm
	// begin inline asm
	mma.sync.aligned.m16n8k256.row.col.s32.b1.b1.s32.xor.popc    { %r74551, %r74552, %r74553, %r74554 },    { %r86038, %r86038, %r86038, %r86038 },    { %r86040, %r86040 },            { %r74551, %r74552, %r74553, %r74554 }; 
	// end inline asm
	// begin inline asm
	mma.sync.aligned.m16n8k256.row.col.s32.b1.b1.s32.xor.popc    { %r74565, %r74566, %r74567, %r74568 },    { %r86038, %r86038, %r86038, %r86038 },    { %r86040, %r86040 },            { %r74565, %r74566, %r74567, %r74568 }; 
	// end inline asm
	// begin inline asm
	mma.sync.aligned.m16n8k256.row.col.s32.b1.b1.s32.xor.popc    { %r74537, %r74538, %r74539, %r74540 },    { %r86038, %r86038, %r86038, %r86038 },    { %r86040, %r86040 },            { %r74537, %r74538, %r74539, %r74540 }; 
	// end inline asm
	// begin inline asm
	mma.sync.aligned.m16n8k256.row.col.s32.b1.b1.s32.xor.popc    { %r74551, %r74552, %r74553, %r74554 },    { %r86038, %r86038, %r86038, %r86038 },    { %r86040, %r86040 },            { %r74551, %r74552, %r74553, %r74554 }; 
	// end inline asm
	// begin inline asm
	mma.sync.aligned.m16n8k256.row.col.s32.b1.b1.s32.xor.popc    { %r74565, %r74566, %r74567, %r74568 },    { %r86038, %r86038, %r86038, %r86038 },    { %r86040, %r86040 },            { %r74565, %r74566, %r74567, %r74568 }; 
	// end inline asm
	// begin inline asm
	mma.sync.aligned.m16n8k256.row.col.s32.b1.b1.s32.xor.popc    { %r74537, %r74538, %r74539, %r74540 },    { %r86038, %r86038, %r86038, %r86038 },    { %r86040, %r86040 },            { %r74537, %r74538, %r74539, %r74540 }; 
	// end inline asm
	// begin inline asm
	mma.sync.aligned.m16n8k256.row.col.s32.b1.b1.s32.xor.popc    { %r74551, %r74552, %r74553, %r74554 },    { %r86038, %r86038, %r86038, %r86038 },    { %r86040, %r86040 },            { %r74551, %r74552, %r74553, %r74554 }; 
	// end inline asm
	// begin inline asm
	mma.sync.aligned.m16n8k256.row.col.s32.b1.b1.s32.xor.popc    { %r74565, %r74566, %r74567, %r74568 },    { %r86038, %r86038, %r86038, %r86038 },    { %r86040, %r86040 },            { %r74565, %r74566, %r74567, %r74568 }; 
	// end inline asm
	// begin inline asm
	mma.sync.aligned.m16n8k256.row.col.s32.b1.b1.s32.xor.popc    { %r74537, %r74538, %r74539, %r74540 },    { %r86038, %r86038, %r86038, %r86038 },    { %r86040, %r86040 },            { %r74537, %r74538, %r74539, %r74540 }; 
	// end inline asm
	// begin inline asm
	mma.sync.aligned.m16n8k256.row.col.s32.b1.b1.s32.xor.popc    { %r74551, %r74552, %r74553, %r74554 },    { %r86038, %r86038, %r86038, %r86038 },    { %r86040, %r86040 },            { %r74551, %r74552, %r74553, %r74554 }; 
	// end inline asm
	// begin inline asm
	mma.sync.aligned.m16n8k256.row.col.s32.b1.b1.s32.xor.popc    { %r74565, %r74566, %r74567, %r74568 },    { %r86038, %r86038, %r86038, %r86038 },    { %r86040, %r86040 },            { %r74565, %r74566, %r74567, %r74568 }; 
	// end inline asm
	// begin inline asm
	mma.sync.aligned.m16n8k256.row.col.s32.b1.b1.s32.xor.popc    { %r74537, %r74538, %r74539, %r74540 },    { %r86038, %r86038, %r86038, %r86038 },    { %r86040, %r86040 },            { %r74537, %r74538, %r74539, %r74540 }; 
	// end inline asm
	// begin inline asm
	mma.sync.aligned.m16n8k256.row.col.s32.b1.b1.s32.xor.popc    { %r74551, %r74552, %r74553, %r74554 },    { %r86038, %r86038, %r86038, %r86038 },    { %r86040, %r86040 },            { %r74551, %r74552, %r74553, %r74554 }; 
	// end inline asm
	// begin inline asm
	mma.sync.aligned.m16n8k256.row.col.s32.b1.b1.s32.xor.popc    { %r74565, %r74566, %r74567, %r74568 },    { %r86038, %r86038, %r86038, %r86038 },    { %r86040, %r86040 },            { %r74565, %r74566, %r74567, %r74568 }; 
	// end inline asm
	// begin inline asm
	mma.sync.aligned.m16n8k256.row.col.s32.b1.b1.s32.xor.popc    { %r74537, %r74538, %r74539, %r74540 },    { %r86038, %r86038, %r86038, %r86038 },    { %r86040, %r86040 },            { %r74537, %r74538, %r74539, %r74540 }; 
	// end inline asm
	// begin inline asm
	mma.sync.aligned.m16n8k256.row.col.s32.b1.b1.s32.xor.popc    { %r74551, %r74552, %r74553, %r74554 },    { %r86038, %r86038, %r86038, %r86038 },    { %r86040, %r86040 },            { %r74551, %r74552, %r74553, %r74554 }; 
	// end inline asm
	// begin inline asm
	mma.sync.aligned.m16n8k256.row.col.s32.b1.b1.s32.xor.popc    { %r74565, %r74566, %r74567, %r74568 },    { %r86038, %r86038, %r86038, %r86038 },    { %r86040, %r86040 },            { %r74565, %r74566, %r74567, %r74568 }; 
	// end inline asm
	// begin inline asm
	mma.sync.aligned.m16n8k256.row.col.s32.b1.b1.s32.xor.popc    { %r74537, %r74538, %r74539, %r74540 },    { %r86038, %r86038, %r86038, %r86038 },    { %r86040, %r86040 },            { %r74537, %r74538, %r74539, %r74540 }; 
	// end inline asm
	// begin inline asm
	mma.sync.aligned.m16n8k256.row.col.s32.b1.b1.s32.xor.popc    { %r74551, %r74552, %r74553, %r74554 },    { %r86038, %r86038, %r86038, %r86038 },    { %r86040, %r86040 },            { %r74551, %r74552, %r74553, %r74554 }; 
	// end inline asm
	// begin inline asm
	mma.sync.aligned.m16n8k256.row.col.s32.b1.b1.s32.xor.popc    { %r74565, %r74566, %r74567, %r74568 },    { %r86038, %r86038, %r86038, %r86038 },    { %r86040, %r86040 },            { %r74565, %r74566, %r74567, %r74568 }; 
	// end inline asm
	// begin inline asm
	mma.sync.aligned.m16n8k256.row.col.s32.b1.b1.s32.xor.popc    { %r74537, %r74538, %r74539, %r74540 },    { %r86038, %r86038, %r86038, %r86038 },    { %r86040, %r86040 },            { %r74537, %r74538, %r74539, %r74540 }; 
	// end inline asm
	// begin inline asm
	mma.sync.aligned.m16n8k256.row.col.s32.b1.b1.s32.xor.popc    { %r74551, %r74552, %r74553, %r74554 },    { %r86038, %r86038, %r86038, %r86038 },    { %r86040, %r86040 },            { %r74551, %r74552, %r74553, %r74554 }; 
	// end inline asm
	// begin inline asm
	mma.sync.aligned.m16n8k256.row.col.s32.b1.b1.s32.xor.popc    { %r74565, %r74566, %r74567, %r74568 },    { %r86038, %r86038, %r86038, %r86038 },    { %r86040, %r86040 },            { %r74565, %r74566, %r74567, %r74568 }; 
	// end inline asm
	// begin inline asm
	mma.sync.aligned.m16n8k256.row.col.s32.b1.b1.s32.xor.popc    { %r74537, %r74538, %r74539, %r74540 },    { %r86038, %r86038, %r86038, %r86038 },    { %r86040, %r86040 },            { %r74537, %r74538, %r74539, %r74540 }; 
	// end inline asm
	// begin inline asm
	mma.sync.aligned.m16n8k256.row.col.s32.b1.b1.s32.xor.popc    { %r74551, %r74552, %r74553, %r74554 },    { %r86038, %r86038, %r86038, %r86038 },    { %r86040, %r86040 },            { %r74551, %r74552, %r74553, %r74554 }; 
	// end inline asm
	// begin inline asm
	mma.sync.aligned.m16n8k256.row.col.s32.b1.b1.s32.xor.popc    { %r74565, %r74566, %r74567, %r74568 },    { %r86038, %r86038, %r86038, %r86038 },    { %r86040, %r86040 },            { %r74565, %r74566, %r74567, %r74568 }; 
	// end inline asm
	// begin inline asm
	mma.sync.aligned.m16n8k256.row.col.s32.b1.b1.s32.xor.popc    { %r74537, %r74538, %r74539, %r74540 },    { %r86038, %r86038, %r86038, %r86038 },    { %r86040, %r86040 },            { %r74537, %r74538, %r74539, %r74540 }; 
	// end inline asm
	// begin inline asm
	mma.sync.aligned.m16n8k256.row.col.s32.b1.b1.s32.xor.popc    { %r74551, %r74552, %r74553, %r74554 },    { %r86038, %r86038, %r86038, %r86038 },    { %r86040, %r86040 },            { %r74551, %r74552, %r74553, %r74554 }; 
	// end inline asm
	// begin inline asm
	mma.sync.aligned.m16n8k256.row.col.s32.b1.b1.s32.xor.popc    { %r74565, %r74566, %r74567, %r74568 },    { %r86038, %r86038, %r86038, %r86038 },    { %r86040, %r86040 },            { %r74565, %r74566, %r74567, %r74568 }; 
	// end inline asm
	// begin inline asm
	mma.sync.aligned.m16n8k256.row.col.s32.b1.b1.s32.xor.popc    { %r74537, %r74538, %r74539, %r74540 },    { %r86038, %r86038, %r86038, %r86038 },    { %r86040, %r86040 },            { %r74537, %r74538, %r74539, %r74540 }; 
	// end inline asm
	// begin inline asm
	mma.sync.aligned.m16n8k256.row.col.s32.b1.b1.s32.xor.popc    { %r74551, %r74552, %r74553, %r74554 },    { %r86038, %r86038, %r86038, %r86038 },    { %r86040, %r86040 },            { %r74551, %r74552, %r74553, %r74554 }; 
	// end inline asm
	// begin inline asm
	mma.sync.aligned.m16n8k256.row.col.s32.b1.b1.s32.xor.popc    { %r74565, %r74566, %r74567, %r74568 },    { %r86038, %r86038, %r86038, %r86038 },    { %r86040, %r86040 },            { %r74565, %r74566, %r74567, %r74568 }; 
	// end inline asm
	// begin inline asm
	mma.sync.aligned.m16n8k256.row.col.s32.b1.b1.s32.xor.popc    { %r74537, %r74538, %r74539, %r74540 },    { %r86038, %r86038, %r86038, %r86038 },    { %r86040, %r86040 },            { %r74537, %r74538, %r74539, %r74540 }; 
	// end inline asm
	// begin inline asm
	mma.sync.aligned.m16n8k256.row.col.s32.b1.b1.s32.xor.popc    { %r74551, %r74552, %r74553, %r74554 },    { %r86038, %r86038, %r86038, %r86038 },    { %r86040, %r86040 },            { %r74551, %r74552, %r74553, %r74554 }; 
	// end inline asm
	// begin inline asm
	mma.sync.aligned.m16n8k256.row.col.s32.b1.b1.s32.xor.popc    { %r74565, %r74566, %r74567, %r74568 },    { %r86038, %r86038, %r86038, %r86038 },    { %r86040, %r86040 },            { %r74565, %r74566, %r74567, %r74568 }; 
	// end inline asm
	// begin inline asm
	mma.sync.aligned.m16n8k256.row.col.s32.b1.b1.s32.xor.popc    { %r74537, %r74538, %r74539, %r74540 },    { %r86038, %r86038, %r86038, %r86038 },    { %r86040, %r86040 },            { %r74537, %r74538, %r74539, %r74540 }; 
	// end inline asm
	// begin inline asm
	mma.sync.aligned.m16n8k256.row.col.s32.b1.b1.s32.xor.popc    { %r74551, %r74552, %r74553, %r74554 },    { %r86038, %r86038, %r86038, %r86038 },    { %r86040, %r86040 },            { %r74551, %r74552, %r74553, %r74554 }; 
	// end inline asm
	// begin inline asm
	mma.sync.aligned.m16n8k256.row.col.s32.b1.b1.s32.xor.popc    { %r74565, %r74566, %r74567, %r74568 },    { %r86038, %r86038, %r86038, %r86038 },    { %r86040, %r86040 },            { %r74565, %r74566, %r74567, %r74568 }; 
	// end inline asm
	// begin inline asm
	mma.sync.aligned.m16n8k256.row.col.s32.b1.b1.s32.xor.popc    { %r74537, %r74538, %r74539, %r74540 },    { %r86038, %r86038, %r86038, %r86038 },    { %r86040, %r86040 },            { %r74537, %r74538, %r74539, %r74540 }; 
	// end inline asm
	// begin inline asm
	mma.sync.aligned.m16n8k256.row.col.s32.b1.b1.s32.xor.popc    { %r74551, %r74552, %r74553, %r74554 },    { %r86038, %r86038, %r86038, %r86038 },    { %r86040, %r86040 },            { %r74551, %r74552, %r74553, %r74554 }; 
	// end inline asm
	// begin inline asm
	mma.sync.aligned.m16n8k256.row.col.s32.b1.b1.s32.xor.popc    { %r74565, %r74566, %r74567, %r74568 },    { %r86038, %r86038, %r86038, %r86038 },    { %r86040, %r86040 },            { %r74565, %r74566, %r74567, %r74568 }; 
	// end inline asm
	// begin inline asm
	mma.sync.aligned.m16n8k256.row.col.s32.b1.b1.s32.xor.popc    { %r74537, %r74538, %r74539, %r74540 },    { %r86038, %r86038, %r86038, %r86038 },    { %r86040, %r86040 },            { %r74537, %r74538, %r74539, %r74540 }; 
	// end inline asm
	// begin inline asm
	mma.sync.aligned.m16n8k256.row.col.s32.b1.b1.s32.xor.popc    { %r74551, %r74552, %r74553, %r74554 },    { %r86038, %r86038, %r86038, %r86038 },    { %r86040, %r86040 },            { %r74551, %r74552, %r74553, %r74554 }; 
	// end inline asm
	// begin inline asm
	mma.sync.aligned.m16n8k256.row.col.s32.b1.b1.s32.xor.popc    { %r74565, %r74566, %r74567, %r74568 },    { %r86038, %r86038, %r86038, %r86038 },    { %r86040, %r86040 },            { %r74565, %r74566, %r74567, %r74568 }; 
	// end inline asm
	// begin inline asm
	mma.sync.aligned.m16n8k256.row.col.s32.b1.b1.s32.xor.popc    { %r74537, %r74538, %r74539, %r74540 },    { %r86038, %r86038, %r86038, %r86038 },    { %r86040, %r86040 },            { %r74537, %r74538, %r74539, %r74540 }; 
	// end inline asm
	// begin inline asm
	mma.sync.aligned.m16n8k256.row.col.s32.b1.b1.s32.xor.popc    { %r74551, %r74552, %r74553, %r74554 },    { %r86038, %r86038, %r86038, %r86038 },    { %r86040, %r86040 },            { %r74551, %r74552, %r74553, %r74554 }; 
	// end inline asm
	// begin inline asm
	mma.sync.aligned.m16n8k256.row.col.s32.b1.b1.s32.xor.popc    { %r74565, %r74566, %r74567, %r74568 },    { %r86038, %r86038, %r86038, %r86038 },    { %r86040, %r86040 },            { %r74565, %r74566, %r74567, %r74568 }; 
	// end inline asm
	// begin inline asm
	mma.sync.aligned.m16n8k256.row.col.s32.b1.b1.s32.xor.popc    { %r74537, %r74538, %r74539, %r74540 },    { %r86038, %r86038, %r86038, %r86038 },    { %r86040, %r86040 },            { %r74537, %r74538, %r74539, %r74540 }; 
	// end inline asm
	// begin inline asm
	mma.sync.aligned.m16n8k256.row.col.s32.b1.b1.s32.xor.popc    { %r74551, %r74552, %r74553, %r74554 },    { %r86038, %r86038, %r86038, %r86038 },    { %r86040, %r86040 },            { %r74551, %r74552, %r74553, %r74554 }; 
	// end inline asm
	// begin inline asm
	mma.sync.aligned.m16n8k256.row.col.s32.b1.b1.s32.xor.popc    { %r74565, %r74566, %r74567, %r74568 },    { %r86038, %r86038, %r86038, %r86038 },    { %r86040, %r86040 },            { %r74565, %r74566, %r74567, %r74568 }; 
	// end inline asm
	// begin inline asm
	mma.sync.aligned.m16n8k256.row.col.s32.b1.b1.s32.xor.popc    { %r74537, %r74538, %r74539, %r74540 },    { %r86038, %r86038, %r86038, %r86038 },    { %r86040, %r86040 },            { %r74537, %r74538, %r74539, %r74540 }; 
	// end inline asm
	// begin inline asm
	mma.sync.aligned.m16n8k256.row.col.s32.b1.b1.s32.xor.popc    { %r74551, %r74552, %r74553, %r74554 },    { %r86038, %r86038, %r86038, %r86038 },    { %r86040, %r86040 },            { %r74551, %r74552, %r74553, %r74554 }; 
	// end inline asm
	// begin inline asm
	mma.sync.aligned.m16n8k256.row.col.s32.b1.b1.s32.xor.popc    { %r74565, %r74566, %r74567, %r74568 },    { %r86038, %r86038, %r86038, %r86038 },    { %r86040, %r86040 },            { %r74565, %r74566, %r74567, %r74568 }; 
	// end inline asm
	// begin inline asm
	mma.sync.aligned.m16n8k256.row.col.s32.b1.b1.s32.xor.popc    { %r74537, %r74538, %r74539, %r74540 },    { %r86038, %r86038, %r86038, %r86038 },    { %r86040, %r86040 },            { %r74537, %r74538, %r74539, %r74540 }; 
	// end inline asm
	// begin inline asm
	mma.sync.aligned.m16n8k256.row.col.s32.b1.b1.s32.xor.popc    { %r74551, %r74552, %r74553, %r74554 },    { %r86038, %r86038, %r86038, %r86038 },    { %r86040, %r86040 },            { %r74551, %r74552, %r74553, %r74554 }; 
	// end inline asm
	// begin inline asm
	mma.sync.aligned.m16n8k256.row.col.s32.b1.b1.s32.xor.popc    { %r74565, %r74566, %r74567, %r74568 },    { %r86038, %r86038, %r86038, %r86038 },    { %r86040, %r86040 },            { %r74565, %r74566, %r74567, %r74568 }; 
	// end inline asm
	// begin inline asm
	mma.sync.aligned.m16n8k256.row.col.s32.b1.b1.s32.xor.popc    { %r74537, %r74538, %r74539, %r74540 },    { %r86038, %r86038, %r86038, %r86038 },    { %r86040, %r86040 },            { %r74537, %r74538, %r74539, %r74540 }; 
	// end inline asm
	// begin inline asm
	mma.sync.aligned.m16n8k256.row.col.s32.b1.b1.s32.xor.popc    { %r74551, %r74552, %r74553, %r74554 },    { %r86038, %r86038, %r86038, %r86038 },    { %r86040, %r86040 },            { %r74551, %r74552, %r74553, %r74554 }; 
	// end inline asm
	// begin inline asm
	mma.sync.aligned.m16n8k256.row.col.s32.b1.b1.s32.xor.popc    { %r74565, %r74566, %r74567, %r74568 },    { %r86038, %r86038, %r86038, %r86038 },    { %r86040, %r86040 },            { %r74565, %r74566, %r74567, %r74568 }; 
	// end inline asm
	// begin inline asm
	mma.sync.aligned.m16n8k256.row.col.s32.b1.b1.s32.xor.popc    { %r74537, %r74538, %r74539, %r74540 },    { %r86038, %r86038, %r86038, %r86038 },    { %r86040, %r86040 },            { %r74537, %r74538, %r74539, %r74540 }; 
	// end inline asm
	// begin inline asm
	mma.sync.aligned.m16n8k256.row.col.s32.b1.b1.s32.xor.popc    { %r74551, %r74552, %r74553, %r74554 },    { %r86038, %r86038, %r86038, %r86038 },    { %r86040, %r86040 },            { %r74551, %r74552, %r74553, %r74554 }; 
	// end inline asm
	// begin inline asm
	mma.sync.aligned.m16n8k256.row.col.s32.b1.b1.s32.xor.popc    { %r74565, %r74566, %r74567, %r74568 },    { %r86038, %r86038, %r86038, %r86038 },    { %r86040, %r86040 },            { %r74565, %r74566, %r74567, %r74568 }; 
	// end inline asm
	// begin inline asm
	mma.sync.aligned.m16n8k256.row.col.s32.b1.b1.s32.xor.popc    { %r74537, %r74538, %r74539, %r74540 },    { %r86038, %r86038, %r86038, %r86038 },    { %r86040, %r86040 },            { %r74537, %r74538, %r74539, %r74540 }; 
	// end inline asm
	// begin inline asm
	mma.sync.aligned.m16n8k256.row.col.s32.b1.b1.s32.xor.popc    { %r74551, %r74552, %r74553, %r74554 },    { %r86038, %r86038, %r86038, %r86038 },    { %r86040, %r86040 },            { %r74551, %r74552, %r74553, %r74554 }; 
	// end inline asm
	// begin inline asm
	mma.sync.aligned.m16n8k256.row.col.s32.b1.b1.s32.xor.popc    { %r74565, %r74566, %r74567, %r74568 },    { %r86038, %r86038, %r86038, %r86038 },    { %r86040, %r86040 },            { %r74565, %r74566, %r74567, %r74568 }; 
	// end inline asm
	// begin inline asm
	mma.sync.aligned.m16n8k256.row.col.s32.b1.b1.s32.xor.popc    { %r74537, %r74538, %r74539, %r74540 },    { %r86038, %r86038, %r86038, %r86038 },    { %r86040, %r86040 },            { %r74537, %r74538, %r74539, %r74540 }; 
	// end inline asm
	// begin inline asm
	mma.sync.aligned.m16n8k256.row.col.s32.b1.b1.s32.xor.popc    { %r74551, %r74552, %r74553, %r74554 },    { %r86038, %r86038, %r86038, %r86038 },    { %r86040, %r86040 },            { %r74551, %r74552, %r74553, %r74554 }; 
	// end inline asm
	// begin inline asm
	mma.sync.aligned.m16n8k256.row.col.s32.b1.b1.s32.xor.popc    { %r74565, %r74566, %r74567, %r74568 },    { %r86038, %r86038, %r86038, %r86038 },    { %r86040, %r86040 },            { %r74565, %r74566, %r74567, %r74568 }; 
	// end inline asm
	// begin inline asm
	mma.sync.aligned.m16n8k256.row.col.s32.b1.b1.s32.xor.popc    { %r74537, %r74538, %r74539, %r74540 },    { %r86038, %r86038, %r86038, %r86038 },    { %r86040, %r86040 },            { %r74537, %r74538, %r74539, %r74540 }; 
	// end inline asm
	// begin inline asm
	mma.sync.aligned.m16n8k256.row.col.s32.b1.b1.s32.xor.popc    { %r74551, %r74552, %r74553, %r74554 },    { %r86038, %r86038, %r86038, %r86038 },    { %r86040, %r86040 },            { %r74551, %r74552, %r74553, %r74554 }; 
	// end inline asm
	// begin inline asm
	mma.sync.aligned.m16n8k256.row.col.s32.b1.b1.s32.xor.popc    { %r74565, %r74566, %r74567, %r74568 },    { %r86038, %r86038, %r86038, %r86038 },    { %r86040, %r86040 },            { %r74565, %r74566, %r74567, %r74568 }; 
	// end inline asm
	// begin inline asm
	mma.sync.aligned.m16n8k256.row.col.s32.b1.b1.s32.xor.popc    { %r74537, %r74538, %r74539, %r74540 },    { %r86038, %r86038, %r86038, %r86038 },    { %r86040, %r86040 },            { %r74537, %r74538, %r74539, %r74540 }; 
	// end inline asm
	// begin inline asm
	mma.sync.aligned.m16n8k256.row.col.s32.b1.b1.s32.xor.popc    { %r74551, %r74552, %r74553, %r74554 },    { %r86038, %r86038, %r86038, %r86038 },    { %r86040, %r86040 },            { %r74551, %r74552, %r74553, %r74554 }; 
	// end inline asm
	// begin inline asm
	mma.sync.aligned.m16n8k256.row.col.s32.b1.b1.s32.xor.popc    { %r74565, %r74566, %r74567, %r74568 },    { %r86038, %r86038, %r86038, %r86038 },    { %r86040, %r86040 },            { %r74565, %r74566, %r74567, %r74568 }; 
	// end inline asm
	// begin inline asm
	mma.sync.aligned.m16n8k256.row.col.s32.b1.b1.s32.xor.popc    { %r74537, %r74538, %r74539, %r74540 },    { %r86038, %r86038, %r86038, %r86038 },    { %r86040, %r86040 },            { %r74537, %r74538, %r74539, %r74540 }; 
	// end inline asm
	// begin inline asm
	mma.sync.aligned.m16n8k256.row.col.s32.b1.b1.s32.xor.popc    { %r74551, %r74552, %r74553, %r74554 },    { %r86038, %r86038, %r86038, %r86038 },    { %r86040, %r86040 },            { %r74551, %r74552, %r74553, %r74554 }; 
	// end inline asm
	// begin inline asm
	mma.sync.aligned.m16n8k256.row.col.s32.b1.b1.s32.xor.popc    { %r74565, %r74566, %r74567, %r74568 },    { %r86038, %r86038, %r86038, %r86038 },    { %r86040, %r86040 },            { %r74565, %r74566, %r74567, %r74568 }; 
	// end inline asm
	// begin inline asm
	mma.sync.aligned.m16n8k256.row.col.s32.b1.b1.s32.xor.popc    { %r74537, %r74538, %r74539, %r74540 },    { %r86038, %r86038, %r86038, %r86038 },    { %r86040, %r86040 },            { %r74537, %r74538, %r74539, %r74540 }; 
	// end inline asm
	// begin inline asm
	mma.sync.aligned.m16n8k256.row.col.s32.b1.b1.s32.xor.popc    { %r74551, %r74552, %r74553, %r74554 },    { %r86038, %r86038, %r86038, %r86038 },    { %r86040, %r86040 },            { %r74551, %r74552, %r74553, %r74554 }; 
	// end inline asm
	// begin inline asm
	mma.sync.aligned.m16n8k256.row.col.s32.b1.b1.s32.xor.popc    { %r74565, %r74566, %r74567, %r74568 },    { %r86038, %r86038, %r86038, %r86038 },    { %r86040, %r86040 },            { %r74565, %r74566, %r74567, %r74568 }; 
	// end inline asm
	// begin inline asm
	mma.sync.aligned.m16n8k256.row.col.s32.b1.b1.s32.xor.popc    { %r74537, %r74538, %r74539, %r74540 },    { %r86038, %r86038, %r86038, %r86038 },    { %r86040, %r86040 },            { %r74537, %r74538, %r74539, %r74540 }; 
	// end inline asm
	// begin inline asm
	mma.sync.aligned.m16n8k256.row.col.s32.b1.b1.s32.xor.popc    { %r74551, %r74552, %r74553, %r74554 },    { %r86038, %r86038, %r86038, %r86038 },    { %r86040, %r86040 },            { %r74551, %r74552, %r74553, %r74554 }; 
	// end inline asm
	// begin inline asm
	mma.sync.aligned.m16n8k256.row.col.s32.b1.b1.s32.xor.popc    { %r74565, %r74566, %r74567, %r74568 },    { %r86038, %r86038, %r86038, %r86038 },    { %r86040, %r86040 },            { %r74565, %r74566, %r74567, %r74568 }; 
	// end inline asm
	// begin inline asm
	mma.sync.aligned.m16n8k256.row.col.s32.b1.b1.s32.xor.popc    { %r74537, %r74538, %r74539, %r74540 },    { %r86038, %r86038, %r86038, %r86038 },    { %r86040, %r86040 },            { %r74537, %r74538, %r74539, %r74540 }; 
	// end inline asm
	// begin inline asm
	mma.sync.aligned.m16n8k256.row.col.s32.b1.b1.s32.xor.popc    { %r74551, %r74552, %r74553, %r74554 },    { %r86038, %r86038, %r86038, %r86038 },    { %r86040, %r86040 },            { %r74551, %r74552, %r74553, %r74554 }; 
	// end inline asm
	// begin inline asm
	mma.sync.aligned.m16n8k256.row.col.s32.b1.b1.s32.xor.popc    { %r74565, %r74566, %r74567, %r74568 },    { %r86038, %r86038, %r86038, %r86038 },    { %r86040, %r86040 },            { %r74565, %r74566, %r74567, %r74568 }; 
	// end inline asm
	// begin inline asm
	mma.sync.aligned.m16n8k256.row.col.s32.b1.b1.s32.xor.popc    { %r74537, %r74538, %r74539, %r74540 },    { %r86038, %r86038, %r86038, %r86038 },    { %r86040, %r86040 },            { %r74537, %r74538, %r74539, %r74540 }; 
	// end inline asm
	// begin inline asm
	mma.sync.aligned.m16n8k256.row.col.s32.b1.b1.s32.xor.popc    { %r74551, %r74552, %r74553, %r74554 },    { %r86038, %r86038, %r86038, %r86038 },    { %r86040, %r86040 },            { %r74551, %r74552, %r74553, %r74554 }; 
	// end inline asm
	// begin inline asm
	mma.sync.aligned.m16n8k256.row.col.s32.b1.b1.s32.xor.popc    { %r74565, %r74566, %r74567, %r74568 },    { %r86038, %r86038, %r86038, %r86038 },    { %r86040, %r86040 },            { %r74565, %r74566, %r74567, %r74568 }; 
	// end inline asm
	// begin inline asm
	mma.sync.aligned.m16n8k256.row.col.s32.b1.b1.s32.xor.popc    { %r74537, %r74538, %r74539, %r74540 },    { %r86038, %r86038, %r86038, %r86038 },    { %r86040, %r86040 },            { %r74537, %r74538, %r74539, %r74540 }; 
	// end inline asm
	// begin inline asm
	mma.sync.aligned.m16n8k256.row.col.s32.b1.b1.s32.xor.popc    { %r74551, %r74552, %r74553, %r74554 },    { %r86038, %r86038, %r86038, %r86038 },    { %r86040, %r86040 },            { %r74551, %r74552, %r74553, %r74554 }; 
	// end inline asm
	// begin inline asm
	mma.sync.aligned.m16n8k256.row.col.s32.b1.b1.s32.xor.popc    { %r74565, %r74566, %r74567, %r74568 },    { %r86038, %r86038, %r86038, %r86038 },    { %r86040, %r86040 },            { %r74565, %r74566, %r74567, %r74568 }; 
	// end inline asm
	// begin inline asm
	mma.sync.aligned.m16n8k256.row.col.s32.b1.b1.s32.xor.popc    { %r74537, %r74538, %r74539, %r74540 },    { %r86038, %r86038, %r86038, %r86038 },    { %r86040, %r86040 },            { %r74537, %r74538, %r74539, %r74540 }; 
	// end inline asm
	// begin inline asm
	mma.sync.aligned.m16n8k256.row.col.s32.b1.b1.s32.xor.popc    { %r74551, %r74552, %r74553, %r74554 },    { %r86038, %r86038, %r86038, %r86038 },    { %r86040, %r86040 },            { %r74551, %r74552, %r74553, %r74554 }; 
	// end inline asm
	// begin inline asm
	mma.sync.aligned.m16n8k256.row.col.s32.b1.b1.s32.xor.popc    { %r74565, %r74566, %r74567, %r74568 },    { %r86038, %r86038, %r86038, %r86038 },    { %r86040, %r86040 },            { %r74565, %r74566, %r74567, %r74568 }; 
	// end inline asm
	// begin inline asm
	mma.sync.aligned.m16n8k256.row.col.s32.b1.b1.s32.xor.popc    { %r74537, %r74538, %r74539, %r74540 },    { %r86038, %r86038, %r86038, %r86038 },    { %r86040, %r86040 },            { %r74537, %r74538, %r74539, %r74540 }; 
	// end inline asm
	// begin inline asm
	mma.sync.aligned.m16n8k256.row.col.s32.b1.b1.s32.xor.popc    { %r74551, %r74552, %r74553, %r74554 },    { %r86038, %r86038, %r86038, %r86038 },    { %r86040, %r86040 },            { %r74551, %r74552, %r74553, %r74554 }; 
	// end inline asm
	// begin inline asm
	mma.sync.aligned.m16n8k256.row.col.s32.b1.b1.s32.xor.popc    { %r74565, %r74566, %r74567, %r74568 },    { %r86038, %r86038, %r86038, %r86038 },    { %r86040, %r86040 },            { %r74565, %r74566, %r74567, %r74568 }; 
	// end inline asm
	// begin inline asm
	mma.sync.aligned.m16n8k256.row.col.s32.b1.b1.s32.xor.popc    { %r74537, %r74538, %r74539, %r74540 },    { %r86038, %r86038, %r86038, %r86038 },    { %r86040, %r86040 },            { %r74537, %r74538, %r74539, %r74540 }; 
	// end inline asm
	// begin inline asm
	mma.sync.aligned.m16n8k256.row.col.s32.b1.b1.s32.xor.popc    { %r74551, %r74552, %r74553, %r74554 },    { %r86038, %r86038, %r86038, %r86038 },    { %r86040, %r86040 },            { %r74551, %r74552, %r74553, %r74554 }; 
	// end inline asm
	// begin inline asm
	mma.sync.aligned.m16n8k256.row.col.s32.b1.b1.s32.xor.popc    { %r74565, %r74566, %r74567, %r74568 },    { %r86038, %r86038, %r86038, %r86038 },    { %r86040, %r86040 },            { %r74565, %r74566, %r74567, %r74568 }; 
	// end inline asm
	// begin inline asm
	mma.sync.aligned.m16n8k256.row.col.s32.b1.b1.s32.xor.popc    { %r74537, %r74538, %r74539, %r74540 },    { %r86038, %r86038, %r86038, %r86038 },    { %r86040, %r86040 },            { %r74537, %r74538, %r74539, %r74540 }; 
	// end inline asm
	// begin inline asm
	mma.sync.aligned.m16n8k256.row.col.s32.b1.b1.s32.xor.popc    { %r74551, %r74552, %r74553, %r74554 },    { %r86038, %r86038, %r86038, %r86038 },    { %r86040, %r86040 },            { %r74551, %r74552, %r74553, %r74554 }; 
	// end inline asm
	// begin inline asm
	mma.sync.aligned.m16n8k256.row.col.s32.b1.b1.s32.xor.popc    { %r74565, %r74566, %r74567, %r74568 },    { %r86038, %r86038, %r86038, %r86038 },    { %r86040, %r86040 },            { %r74565, %r74566, %r74567, %r74568 }; 
	// end inline asm
	// begin inline asm
	mma.sync.aligned.m16n8k256.row.col.s32.b1.b1.s32.xor.popc    { %r74537, %r74538, %r74539, %r74540 },    { %r86038, %r86038, %r86038, %r86038 },    { %r86040, %r86040 },            { %r74537, %r74538, %r74539, %r74540 }; 
	// end inline asm
	// begin inline asm
	mma.sync.aligned.m16n8k256.row.col.s32.b1.b1.s32.xor.popc    { %r74551, %r74552, %r74553, %r74554 },    { %r86038, %r86038, %r86038, %r86038 },    { %r86040, %r86040 },            { %r74551, %r74552, %r74553, %r74554 }; 
	// end inline asm
	// begin inline asm
	mma.sync.aligned.m16n8k256.row.col.s32.b1.b1.s32.xor.popc    { %r74565, %r74566, %r74567, %r74568 },    { %r86038, %r86038, %r86038, %r86038 },    { %r86040, %r86040 },            { %r74565, %r74566, %r74567, %r74568 }; 
	// end inline asm
	// begin inline asm
	mma.sync.aligned.m16n8k256.row.col.s32.b1.b1.s32.xor.popc    { %r74537, %r74538, %r74539, %r74540 },    { %r86038, %r86038, %r86038, %r86038 },    { %r86040, %r86040 },            { %r74537, %r74538, %r74539, %r74540 }; 
	// end inline asm
	// begin inline asm
	mma.sync.aligned.m16n8k256.row.col.s32.b1.b1.s32.xor.popc    { %r74551, %r74552, %r74553, %r74554 },    { %r86038, %r86038, %r86038, %r86038 },    { %r86040, %r86040 },            { %r74551, %r74552, %r74553, %r74554 }; 
	// end inline asm
	// begin inline asm
	mma.sync.aligned.m16n8k256.row.col.s32.b1.b1.s32.xor.popc    { %r74565, %r74566, %r74567, %r74568 },    { %r86038, %r86038, %r86038, %r86038 },    { %r86040, %r86040 },            { %r74565, %r74566, %r74567, %r74568 }; 
	// end inline asm
	// begin inline asm
	mma.sync.aligned.m16n8k256.row.col.s32.b1.b1.s32.xor.popc    { %r74537, %r74538, %r74539, %r74540 },    { %r86038, %r86038, %r86038, %r86038 },    { %r86040, %r86040 },            { %r74537, %r74538, %r74539, %r74540 }; 
	// end inline asm
	// begin inline asm
	mma.sync.aligned.m16n8k256.row.col.s32.b1.b1.s32.xor.popc    { %r74551, %r74552, %r74553, %r74554 },    { %r86038, %r86038, %r86038, %r86038 },    { %r86040, %r86040 },            { %r74551, %r74552, %r74553, %r74554 }; 
	// end inline asm
	// begin inline asm
	mma.sync.aligned.m16n8k256.row.col.s32.b1.b1.s32.xor.popc    { %r74565, %r74566, %r74567, %r74568 },    { %r86038, %r86038, %r86038, %r86038 },    { %r86040, %r86040 },            { %r74565, %r74566, %r74567, %r74568 }; 
	// end inline asm
	// begin inline asm
	mma.sync.aligned.m16n8k256.row.col.s32.b1.b1.s32.xor.popc    { %r74537, %r74538, %r74539, %r74540 },    { %r86038, %r86038, %r86038, %r86038 },    { %r86040, %r86040 },            { %r74537, %r74538, %r74539, %r74540 }; 
	// end inline asm
	// begin inline asm
	mma.sync.aligned.m16n8k256.row.col.s32.b1.b1.s32.xor.popc    { %r74551, %r74552, %r74553, %r74554 },    { %r86038, %r86038, %r86038, %r86038 },    { %r86040, %r86040 },            { %r74551, %r74552, %r74553, %r74554 }; 
	// end inline asm
	// begin inline asm
	mma.sync.aligned.m16n8k256.row.col.s32.b1.b1.s32.xor.popc    { %r74565, %r74566, %r74567, %r74568 },    { %r86038, %r86038, %r86038, %r86038 },    { %r86040, %r86040 },            { %r74565, %r74566, %r74567, %r74568 }; 
	// end inline asm
	// begin inline asm
	mma.sync.aligned.m16n8k256.row.col.s32.b1.b1.s32.xor.popc    { %r74537, %r74538, %r74539, %r74540 },    { %r86038, %r86038, %r86038, %r86038 },    { %r86040, %r86040 },            { %r74537, %r74538, %r74539, %r74540 }; 
	// end inline asm
	// begin inline asm
	mma.sync.aligned.m16n8k256.row.col.s32.b1.b1.s32.xor.popc    { %r74551, %r74552, %r74553, %r74554 },    { %r86038, %r86038, %r86038, %r86038 },    { %r86040, %r86040 },            { %r74551, %r74552, %r74553, %r74554 }; 
	// end inline asm
	// begin inline asm
	mma.sync.aligned.m16n8k256.row.col.s32.b1.b1.s32.xor.popc    { %r74565, %r74566, %r74567, %r74568 },    { %r86038, %r86038, %r86038, %r86038 },    { %r86040, %r86040 },            { %r74565, %r74566, %r74567, %r74568 }; 
	// end inline asm
	// begin inline asm
	mma.sync.aligned.m16n8k256.row.col.s32.b1.b1.s32.xor.popc    { %r74537, %r74538, %r74539, %r74540 },    { %r86038, %r86038, %r86038, %r86038 },    { %r86040, %r86040 },            { %r74537, %r74538, %r74539, %r74540 }; 
	// end inline asm
	// begin inline asm
	mma.sync.aligned.m16n8k256.row.col.s32.b1.b1.s32.xor.popc    { %r74551, %r74552, %r74553, %r74554 },    { %r86038, %r86038, %r86038, %r86038 },    { %r86040, %r86040 },            { %r74551, %r74552, %r74553, %r74554 }; 
	// end inline asm
	// begin inline asm
	mma.sync.aligned.m16n8k256.row.col.s32.b1.b1.s32.xor.popc    { %r74565, %r74566, %r74567, %r74568 },    { %r86038, %r86038, %r86038, %r86038 },    { %r86040, %r86040 },            { %r74565, %r74566, %r74567, %r74568 }; 
	// end inline asm
	// begin inline asm
	mma.sync.aligned.m16n8k256.row.col.s32.b1.b1.s32.xor.popc    { %r74537, %r74538, %r74539, %r74540 },    { %r86038, %r86038, %r86038, %r86038 },    { %r86040, %r86040 },            { %r74537, %r74538, %r74539, %r74540 }; 
	// end inline asm
	// begin inline asm
	mma.sync.aligned.m16n8k256.row.col.s32.b1.b1.s32.xor.popc    { %r74551, %r74552, %r74553, %r74554 },    { %r86038, %r86038, %r86038, %r86038 },    { %r86040, %r86040 },            { %r74551, %r74552, %r74553, %r74554 }; 
	// end inline asm
	// begin inline asm
	mma.sync.aligned.m16n8k256.row.col.s32.b1.b1.s32.xor.popc    { %r74565, %r74566, %r74567, %r74568 },    { %r86038, %r86038, %r86038, %r86038 },    { %r86040, %r86040 },            { %r74565, %r74566, %r74567, %r74568 }; 
	// end inline asm
	// begin inline asm
	mma.sync.aligned.m16n8k256.row.col.s32.b1.b1.s32.xor.popc    { %r74537, %r74538, %r74539, %r74540 },    { %r86038, %r86038, %r86038, %r86038 },    { %r86040, %r86040 },            { %r74537, %r74538, %r74539, %r74540 }; 
	// end inline asm
	// begin inline asm
	mma.sync.aligned.m16n8k256.row.col.s32.b1.b1.s32.xor.popc    { %r74551, %r74552, %r74553, %r74554 },    { %r86038, %r86038, %r86038, %r86038 },    { %r86040, %r86040 },            { %r74551, %r74552, %r74553, %r74554 }; 
	// end inline asm
	// begin inline asm
	mma.sync.aligned.m16n8k256.row.col.s32.b1.b1.s32.xor.popc    { %r74565, %r74566, %r74567, %r74568 },    { %r86038, %r86038, %r86038, %r86038 },    { %r86040, %r86040 },            { %r74565, %r74566, %r74567, %r74568 }; 
	// end inline asm
	// begin inline asm
	mma.sync.aligned.m16n8k256.row.col.s32.b1.b1.s32.xor.popc    { %r74537, %r74538, %r74539, %r74540 },    { %r86038, %r86038, %r86038, %r86038 },    { %r86040, %r86040 },            { %r74537, %r74538, %r74539, %r74540 }; 
	// end inline asm
	// begin inline asm
	mma.sync.aligned.m16n8k256.row.col.s32.b1.b1.s32.xor.popc    { %r74551, %r74552, %r74553, %r74554 },    { %r86038, %r86038, %r86038, %r86038 },    { %r86040, %r86040 },            { %r74551, %r74552, %r74553, %r74554 }; 
	// end inline asm
	// begin inline asm
	mma.sync.aligned.m16n8k256.row.col.s32.b1.b1.s32.xor.popc    { %r74565, %r74566, %r74567, %r74568 },    { %r86038, %r86038, %r86038, %r86038 },    { %r86040, %r86040 },            { %r74565, %r74566, %r74567, %r74568 }; 
	// end inline asm
	// begin inline asm
	mma.sync.aligned.m16n8k256.row.col.s32.b1.b1.s32.xor.popc    { %r74537, %r74538, %r74539, %r74540 },    { %r86038, %r86038, %r86038, %r86038 },    { %r86040, %r86040 },            { %r74537, %r74538, %r74539, %r74540 }; 
	// end inline asm
	// begin inline asm
	mma.sync.aligned.m16n8k256.row.col.s32.b1.b1.s32.xor.popc    { %r74551, %r74552, %r74553, %r74554 },    { %r86038, %r86038, %r86038, %r86038 },    { %r86040, %r86040 },            { %r74551, %r74552, %r74553, %r74554 }; 
	// end inline asm
	// begin inline asm
	mma.sync.aligned.m16n8k256.row.col.s32.b1.b1.s32.xor.popc    { %r74565, %r74566, %r74567, %r74568 },    { %r86038, %r86038, %r86038, %r86038 },    { %r86040, %r86040 },            { %r74565, %r74566, %r74567, %r74568 }; 
	// end inline asm
	// begin inline asm
	mma.sync.aligned.m16n8k256.row.col.s32.b1.b1.s32.xor.popc    { %r74537, %r74538, %r74539, %r74540 },    { %r86038, %r86038, %r86038, %r86038 },    { %r86040, %r86040 },            { %r74537, %r74538, %r74539, %r74540 }; 
	// end inline asm
	// begin inline asm
	mma.sync.aligned.m16n8k256.row.col.s32.b1.b1.s32.xor.popc    { %r74551, %r74552, %r74553, %r74554 },    { %r86038, %r86038, %r86038, %r86038 },    { %r86040, %r86040 },            { %r74551, %r74552, %r74553, %r74554 }; 
	// end inline asm
	// begin inline asm
	mma.sync.aligned.m16n8k256.row.col.s32.b1.b1.s32.xor.popc    { %r74565, %r74566, %r74567, %r74568 },    { %r86038, %r86038, %r86038, %r86038 },    { %r86040, %r86040 },            { %r74565, %r74566, %r74567, %r74568 }; 
	// end inline asm
	// begin inline asm
	mma.sync.aligned.m16n8k256.row.col.s32.b1.b1.s32.xor.popc    { %r74537, %r74538, %r74539, %r74540 },    { %r86038, %r86038, %r86038, %r86038 },    { %r86040, %r86040 },            { %r74537, %r74538, %r74539, %r74540 }; 
	// end inline asm
	// begin inline asm
	mma.sync.aligned.m16n8k256.row.col.s32.b1.b1.s32.xor.popc    { %r74551, %r74552, %r74553, %r74554 },    { %r86038, %r86038, %r86038, %r86038 },    { %r86040, %r86040 },            { %r74551, %r74552, %r74553, %r74554 }; 
	// end inline asm
	// begin inline asm
	mma.sync.aligned.m16n8k256.row.col.s32.b1.b1.s32.xor.popc    { %r74565, %r74566, %r74567, %r74568 },    { %r86038, %r86038, %r86038, %r86038 },    { %r86040, %r86040 },            { %r74565, %r74566, %r74567, %r74568 }; 
	// end inline asm
	// begin inline asm
	mma.sync.aligned.m16n8k256.row.col.s32.b1.b1.s32.xor.popc    { %r74537, %r74538, %r74539, %r74540 },    { %r86038, %r86038, %r86038, %r86038 },    { %r86040, %r86040 },            { %r74537, %r74538, %r74539, %r74540 }; 
	// end inline asm
	// begin inline asm
	mma.sync.aligned.m16n8k256.row.col.s32.b1.b1.s32.xor.popc    { %r74551, %r74552, %r74553, %r74554 },    { %r86038, %r86038, %r86038, %r86038 },    { %r86040, %r86040 },            { %r74551, %r74552, %r74553, %r74554 }; 
	// end inline asm
	// begin inline asm
	mma.sync.aligned.m16n8k256.row.col.s32.b1.b1.s32.xor.popc    { %r74565, %r74566, %r74567, %r74568 },    { %r86038, %r86038, %r86038, %r86038 },    { %r86040, %r86040 },            { %r74565, %r74566, %r74567, %r74568 }; 
	// end inline asm
	// begin inline asm
	mma.sync.aligned.m16n8k256.row.col.s32.b1.b1.s32.xor.popc    { %r74537, %r74538, %r74539, %r74540 },    { %r86038, %r86038, %r86038, %r86038 },    { %r86040, %r86040 },            { %r74537, %r74538, %r74539, %r74540 }; 
	// end inline asm
	// begin inline asm
	mma.sync.aligned.m16n8k256.row.col.s32.b1.b1.s32.xor.popc    { %r74551, %r74552, %r74553, %r74554 },    { %r86038, %r86038, %r86038, %r86038 },    { %r86040, %r86040 },            { %r74551, %r74552, %r74553, %r74554 }; 
	// end inline asm
	// begin inline asm
	mma.sync.aligned.m16n8k256.row.col.s32.b1.b1.s32.xor.popc    { %r74565, %r74566, %r74567, %r74568 },    { %r86038, %r86038, %r86038, %r86038 },    { %r86040, %r86040 },            { %r74565, %r74566, %r74567, %r74568 }; 
	// end inline asm
	// begin inline asm
	mma.sync.aligned.m16n8k256.row.col.s32.b1.b1.s32.xor.popc    { %r74537, %r74538, %r74539, %r74540 },    { %r86038, %r86038, %r86038, %r86038 },    { %r86040, %r86040 },            { %r74537, %r74538, %r74539, %r74540 }; 
	// end inline asm
	// begin inline asm
	mma.sync.aligned.m16n8k256.row.col.s32.b1.b1.s32.xor.popc    { %r74551, %r74552, %r74553, %r74554 },    { %r86038, %r86038, %r86038, %r86038 },    { %r86040, %r86040 },            { %r74551, %r74552, %r74553, %r74554 }; 
	// end inline asm
	// begin inline asm
	mma.sync.aligned.m16n8k256.row.col.s32.b1.b1.s32.xor.popc    { %r74565, %r74566, %r74567, %r74568 },    { %r86038, %r86038, %r86038, %r86038 },    { %r86040, %r86040 },            { %r74565, %r74566, %r74567, %r74568 }; 
	// end inline asm
	// begin inline asm
	mma.sync.aligned.m16n8k256.row.col.s32.b1.b1.s32.xor.popc    { %r74537, %r74538, %r74539, %r74540 },    { %r86038, %r86038, %r86038, %r86038 },    { %r86040, %r86040 },            { %r74537, %r74538, %r74539, %r74540 }; 
	// end inline asm
	// begin inline asm
	mma.sync.aligned.m16n8k256.row.col.s32.b1.b1.s32.xor.popc    { %r74551, %r74552, %r74553, %r74554 },    { %r86038, %r86038, %r86038, %r86038 },    { %r86040, %r86040 },            { %r74551, %r74552, %r74553, %r74554 }; 
	// end inline asm
	// begin inline asm
	mma.sync.aligned.m16n8k256.row.col.s32.b1.b1.s32.xor.popc    { %r74565, %r74566, %r74567, %r74568 },    { %r86038, %r86038, %r86038, %r86038 },    { %r86040, %r86040 },            { %r74565, %r74566, %r74567, %r74568 }; 
	// end inline asm
	// begin inline asm
	mma.sync.aligned.m16n8k256.row.col.s32.b1.b1.s32.xor.popc    { %r74537, %r74538, %r74539, %r74540 },    { %r86038, %r86038, %r86038, %r86038 },    { %r86040, %r86040 },            { %r74537, %r74538, %r74539, %r74540 }; 
	// end inline asm
	// begin inline asm
	mma.sync.aligned.m16n8k256.row.col.s32.b1.b1.s32.xor.popc    { %r74551, %r74552, %r74553, %r74554 },    { %r86038, %r86038, %r86038, %r86038 },    { %r86040, %r86040 },            { %r74551, %r74552, %r74553, %r74554 }; 
	// end inline asm
	// begin inline asm
	mma.sync.aligned.m16n8k256.row.col.s32.b1.b1.s32.xor.popc    { %r74565, %r74566, %r74567, %r74568 },    { %r86038, %r86038, %r86038, %r86038 },    { %r86040, %r86040 },            { %r74565, %r74566, %r74567, %r74568 }; 
	// end inline asm
	// begin inline asm
	mma.sync.aligned.m16n8k256.row.col.s32.b1.b1.s32.xor.popc    { %r74537, %r74538, %r74539, %r74540 },    { %r86038, %r86038, %r86038, %r86038 },    { %r86040, %r86040 },            { %r74537, %r74538, %r74539, %r74540 }; 
	// end inline asm
	// begin inline asm
	mma.sync.aligned.m16n8k256.row.col.s32.b1.b1.s32.xor.popc    { %r74551, %r74552, %r74553, %r74554 },    { %r86038, %r86038, %r86038, %r86038 },    { %r86040, %r86040 },            { %r74551, %r74552, %r74553, %r74554 }; 
	// end inline asm
	// begin inline asm
	mma.sync.aligned.m16n8k256.row.col.s32.b1.b1.s32.xor.popc    { %r74565, %r74566, %r74567, %r74568 },    { %r86038, %r86038, %r86038, %r86038 },    { %r86040, %r86040 },            { %r74565, %r74566, %r74567, %r74568 }; 
	// end inline asm
	// begin inline asm
	mma.sync.aligned.m16n8k256.row.col.s32.b1.b1.s32.xor.popc    { %r74537, %r74538, %r74539, %r74540 },    { %r86038, %r86038, %r86038, %r86038 },    { %r86040, %r86040 },            { %r74537, %r74538, %r74539, %r74540 }; 
	// end inline asm
	// begin inline asm
	mma.sync.aligned.m16n8k256.row.col.s32.b1.b1.s32.xor.popc    { %r74551, %r74552, %r74553, %r74554 },    { %r86038, %r86038, %r86038, %r86038 },    { %r86040, %r86040 },            { %r74551, %r74552, %r74553, %r74554 }; 
	// end inline asm
	// begin inline asm
	mma.sync.aligned.m16n8k256.row.col.s32.b1.b1.s32.xor.popc    { %r74565, %r74566, %r74567, %r74568 },    { %r86038, %r86038, %r86038, %r86038 },    { %r86040, %r86040 },            { %r74565, %r74566, %r74567, %r74568 }; 
	// end inline asm
	// begin inline asm
	mma.sync.aligned.m16n8k256.row.col.s32.b1.b1.s32.xor.popc    { %r74537, %r74538, %r74539, %r74540 },    { %r86038, %r86038, %r86038, %r86038 },    { %r86040, %r86040 },            { %r74537, %r74538, %r74539, %r74540 }; 
	// end inline asm
	// begin inline asm
	mma.sync.aligned.m16n8k256.row.col.s32.b1.b1.s32.xor.popc    { %r74551, %r74552, %r74553, %r74554 },    { %r86038, %r86038, %r86038, %r86038 },    { %r86040, %r86040 },            { %r74551, %r74552, %r74553, %r74554 }; 
	// end inline asm
	// begin inline asm
	mma.sync.aligned.m16n8k256.row.col.s32.b1.b1.s32.xor.popc    { %r74565, %r74566, %r74567, %r74568 },    { %r86038, %r86038, %r86038, %r86038 },    { %r86040, %r86040 },            { %r74565, %r74566, %r74567, %r74568 }; 
	// end inline asm
	// begin inline asm
	mma.sync.aligned.m16n8k256.row.col.s32.b1.b1.s32.xor.popc    { %r74537, %r74538, %r74539, %r74540 },    { %r86038, %r86038, %r86038, %r86038 },    { %r86040, %r86040 },            { %r74537, %r74538, %r74539, %r74540 }; 
	// end inline asm
	// begin inline asm
	mma.sync.aligned.m16n8k256.row.col.s32.b1.b1.s32.xor.popc    { %r74551, %r74552, %r74553, %r74554 },    { %r86038, %r86038, %r86038, %r86038 },    { %r86040, %r86040 },            { %r74551, %r74552, %r74553, %r74554 }; 
	// end inline asm
	// begin inline asm
	mma.sync.aligned.m16n8k256.row.col.s32.b1.b1.s32.xor.popc    { %r74565, %r74566, %r74567, %r74568 },    { %r86038, %r86038, %r86038, %r86038 },    { %r86040, %r86040 },            { %r74565, %r74566, %r74567, %r74568 }; 
	// end inline asm
	// begin inline asm
	mma.sync.aligned.m16n8k256.row.col.s32.b1.b1.s32.xor.popc    { %r74537, %r74538, %r74539, %r74540 },    { %r86038, %r86038, %r86038, %r86038 },    { %r86040, %r86040 },            { %r74537, %r74538, %r74539, %r74540 }; 
	// end inline asm
	// begin inline asm
	mma.sync.aligned.m16n8k256.row.col.s32.b1.b1.s32.xor.popc    { %r74551, %r74552, %r74553, %r74554 },    { %r86038, %r86038, %r86038, %r86038 },    { %r86040, %r86040 },            { %r74551, %r74552, %r74553, %r74554 }; 
	// end inline asm
	// begin inline asm
	mma.sync.aligned.m16n8k256.row.col.s32.b1.b1.s32.xor.popc    { %r74565, %r74566, %r74567, %r74568 },    { %r86038, %r86038, %r86038, %r86038 },    { %r86040, %r86040 },            { %r74565, %r74566, %r74567, %r74568 }; 
	// end inline asm
	// begin inline asm
	mma.sync.aligned.m16n8k256.row.col.s32.b1.b1.s32.xor.popc    { %r74537, %r74538, %r74539, %r74540 },    { %r86038, %r86038, %r86038, %r86038 },    { %r86040, %r86040 },            { %r74537, %r74538, %r74539, %r74540 }; 
	// end inline asm
	// begin inline asm
	mma.sync.aligned.m16n8k256.row.col.s32.b1.b1.s32.xor.popc    { %r74551, %r74552, %r74553, %r74554 },    { %r86038, %r86038, %r86038, %r86038 },    { %r86040, %r86040 },            { %r74551, %r74552, %r74553, %r74554 }; 
	// end inline asm
	// begin inline asm
	mma.sync.aligned.m16n8k256.row.col.s32.b1.b1.s32.xor.popc    { %r74565, %r74566, %r74567, %r74568 },    { %r86038, %r86038, %r86038, %r86038 },    { %r86040, %r86040 },            { %r74565, %r74566, %r74567, %r74568 }; 
	// end inline asm
	// begin inline asm
	mma.sync.aligned.m16n8k256.row.col.s32.b1.b1.s32.xor.popc    { %r74537, %r74538, %r74539, %r74540 },    { %r86038, %r86038, %r86038, %r86038 },    { %r86040, %r86040 },            { %r74537, %r74538, %r74539, %r74540 }; 
	// end inline asm
	// begin inline asm
	mma.sync.aligned.m16n8k256.row.col.s32.b1.b1.s32.xor.popc    { %r74551, %r74552, %r74553, %r74554 },    { %r86038, %r86038, %r86038, %r86038 },    { %r86040, %r86040 },            { %r74551, %r74552, %r74553, %r74554 }; 
	// end inline asm
	// begin inline asm
	mma.sync.aligned.m16n8k256.row.col.s32.b1.b1.s32.xor.popc    { %r74565, %r74566, %r74567, %r74568 },    { %r86038, %r86038, %r86038, %r86038 },    { %r86040, %r86040 },            { %r74565, %r74566, %r74567, %r74568 }; 
	// end inline asm
	// begin inline asm
	mma.sync.aligned.m16n8k256.row.col.s32.b1.b1.s32.xor.popc    { %r74537, %r74538, %r74539, %r74540 },    { %r86038, %r86038, %r86038, %r86038 },    { %r86040, %r86040 },            { %r74537, %r74538, %r74539, %r74540 }; 
	// end inline asm
	// begin inline asm
	mma.sync.aligned.m16n8k256.row.col.s32.b1.b1.s32.xor.popc    { %r74551, %r74552, %r74553, %r74554 },    { %r86038, %r86038, %r86038, %r86038 },    { %r86040, %r86040 },            { %r74551, %r74552, %r74553, %r74554 }; 
	// end inline asm
	// begin inline asm
	mma.sync.aligned.m16n8k256.row.col.s32.b1.b1.s32.xor.popc    { %r74565, %r74566, %r74567, %r74568 },    { %r86038, %r86038, %r86038, %r86038 },    { %r86040, %r86040 },            { %r74565, %r74566, %r74567, %r74568 }; 
	// end inline asm
	// begin inline asm
	mma.sync.aligned.m16n8k256.row.col.s32.b1.b1.s32.xor.popc    { %r74537, %r74538, %r74539, %r74540 },    { %r86038, %r86038, %r86038, %r86038 },    { %r86040, %r86040 },            { %r74537, %r74538, %r74539, %r74540 }; 
	// end inline asm
	// begin inline asm
	mma.sync.aligned.m16n8k256.row.col.s32.b1.b1.s32.xor.popc    { %r74551, %r74552, %r74553, %r74554 },    { %r86038, %r86038, %r86038, %r86038 },    { %r86040, %r86040 },            { %r74551, %r74552, %r74553, %r74554 }; 
	// end inline asm
	// begin inline asm
	mma.sync.aligned.m16n8k256.row.col.s32.b1.b1.s32.xor.popc    { %r74565, %r74566, %r74567, %r74568 },    { %r86038, %r86038, %r86038, %r86038 },    { %r86040, %r86040 },            { %r74565, %r74566, %r74567, %r74568 }; 
	// end inline asm
	// begin inline asm
	mma.sync.aligned.m16n8k256.row.col.s32.b1.b1.s32.xor.popc    { %r74537, %r74538, %r74539, %r74540 },    { %r86038, %r86038, %r86038, %r86038 },    { %r86040, %r86040 },            { %r74537, %r74538, %r74539, %r74540 }; 
	// end inline asm
	// begin inline asm
	mma.sync.aligned.m16n8k256.row.col.s32.b1.b1.s32.xor.popc    { %r74551, %r74552, %r74553, %r74554 },    { %r86038, %r86038, %r86038, %r86038 },    { %r86040, %r86040 },            { %r74551, %r74552, %r74553, %r74554 }; 
	// end inline asm
	// begin inline asm
	mma.sync.aligned.m16n8k256.row.col.s32.b1.b1.s32.xor.popc    { %r74565, %r74566, %r74567, %r74568 },    { %r86038, %r86038, %r86038, %r86038 },    { %r86040, %r86040 },            { %r74565, %r74566, %r74567, %r74568 }; 
	// end inline asm
	// begin inline asm
	mma.sync.aligned.m16n8k256.row.col.s32.b1.b1.s32.xor.popc    { %r74537, %r74538, %r74539, %r74540 },    { %r86038, %r86038, %r86038, %r86038 },    { %r86040, %r86040 },            { %r74537, %r74538, %r74539, %r74540 }; 
	// end inline asm
	// begin inline asm
	mma.sync.aligned.m16n8k256.row.col.s32.b1.b1.s32.xor.popc    { %r74551, %r74552, %r74553, %r74554 },    { %r86038, %r86038, %r86038, %r86038 },    { %r86040, %r86040 },            { %r74551, %r74552, %r74553, %r74554 }; 
	// end inline asm
	// begin inline asm
	mma.sync.aligned.m16n8k256.row.col.s32.b1.b1.s32.xor.popc    { %r74565, %r74566, %r74567, %r74568 },    { %r86038, %r86038, %r86038, %r86038 },    { %r86040, %r86040 },            { %r74565, %r74566, %r74567, %r74568 }; 
	// end inline asm
	// begin inline asm
	mma.sync.aligned.m16n8k256.row.col.s32.b1.b1.s32.xor.popc    { %r74537, %r74538, %r74539, %r74540 },    { %r86038, %r86038, %r86038, %r86038 },    { %r86040, %r86040 },            { %r74537, %r74538, %r74539, %r74540 }; 
	// end inline asm
	// begin inline asm
	mma.sync.aligned.m16n8k256.row.col.s32.b1.b1.s32.xor.popc    { %r74551, %r74552, %r74553, %r74554 },    { %r86038, %r86038, %r86038, %r86038 },    { %r86040, %r86040 },            { %r74551, %r74552, %r74553, %r74554 }; 
	// end inline asm
	// begin inline asm
	mma.sync.aligned.m16n8k256.row.col.s32.b1.b1.s32.xor.popc    { %r74565, %r74566, %r74567, %r74568 },    { %r86038, %r86038, %r86038, %r86038 },    { %r86040, %r86040 },            { %r74565, %r74566, %r74567, %r74568 }; 
	// end inline asm
	// begin inline asm
	mma.sync.aligned.m16n8k256.row.col.s32.b1.b1.s32.xor.popc    { %r74537, %r74538, %r74539, %r74540 },    { %r86038, %r86038, %r86038, %r86038 },    { %r86040, %r86040 },            { %r74537, %r74538, %r74539, %r74540 }; 
	// end inline asm
	// begin inline asm
	mma.sync.aligned.m16n8k256.row.col.s32.b1.b1.s32.xor.popc    { %r74551, %r74552, %r74553, %r74554 },    { %r86038, %r86038, %r86038, %r86038 },    { %r86040, %r86040 },            { %r74551, %r74552, %r74553, %r74554 }; 
	// end inline asm
	// begin inline asm
	mma.sync.aligned.m16n8k256.row.col.s32.b1.b1.s32.xor.popc    { %r74565, %r74566, %r74567, %r74568 },    { %r86038, %r86038, %r86038, %r86038 },    { %r86040, %r86040 },            { %r74565, %r74566, %r74567, %r74568 }; 
	// end inline asm
	// begin inline asm
	mma.sync.aligned.m16n8k256.row.col.s32.b1.b1.s32.xor.popc    { %r74537, %r74538, %r74539, %r74540 },    { %r86038, %r86038, %r86038, %r86038 },    { %r86040, %r86040 },            { %r74537, %r74538, %r74539, %r74540 }; 
	// end inline asm
	// begin inline asm
	mma.sync.aligned.m16n8k256.row.col.s32.b1.b1.s32.xor.popc    { %r74551, %r74552, %r74553, %r74554 },    { %r86038, %r86038, %r86038, %r86038 },    { %r86040, %r86040 },            { %r74551, %r74552, %r74553, %r74554 }; 
	// end inline asm
	// begin inline asm
	mma.sync.aligned.m16n8k256.row.col.s32.b1.b1.s32.xor.popc    { %r74565, %r74566, %r74567, %r74568 },    { %r86038, %r86038, %r86038, %r86038 },    { %r86040, %r86040 },            { %r74565, %r74566, %r74567, %r74568 }; 
	// end inline asm
	// begin inline asm
	mma.sync.aligned.m16n8k256.row.col.s32.b1.b1.s32.xor.popc    { %r74537, %r74538, %r74539, %r74540 },    { %r86038, %r86038, %r86038, %r86038 },    { %r86040, %r86040 },            { %r74537, %r74538, %r74539, %r74540 }; 
	// end inline asm
	// begin inline asm
	mma.sync.aligned.m16n8k256.row.col.s32.b1.b1.s32.xor.popc    { %r74551, %r74552, %r74553, %r74554 },    { %r86038, %r86038, %r86038, %r86038 },    { %r86040, %r86040 },            { %r74551, %r74552, %r74553, %r74554 }; 
	// end inline asm
	// begin inline asm
	mma.sync.aligned.m16n8k256.row.col.s32.b1.b1.s32.xor.popc    { %r74565, %r74566, %r74567, %r74568 },    { %r86038, %r86038, %r86038, %r86038 },    { %r86040, %r86040 },            { %r74565, %r74566, %r74567, %r74568 }; 
	// end inline asm
	// begin inline asm
	mma.sync.aligned.m16n8k256.row.col.s32.b1.b1.s32.xor.popc    { %r74537, %r74538, %r74539, %r74540 },    { %r86038, %r86038, %r86038, %r86038 },    { %r86040, %r86040 },            { %r74537, %r74538, %r74539, %r74540 }; 
	// end inline asm
	// begin inline asm
	mma.sync.aligned.m16n8k256.row.col.s32.b1.b1.s32.xor.popc    { %r74551, %r74552, %r74553, %r74554 },    { %r86038, %r86038, %r86038, %r86038 },    { %r86040, %r86040 },            { %r74551, %r74552, %r74553, %r74554 }; 
	// end inline asm
	// begin inline asm
	mma.sync.aligned.m16n8k256.row.col.s32.b1.b1.s32.xor.popc    { %r74565, %r74566, %r74567, %r74568 },    { %r86038, %r86038, %r86038, %r86038 },    { %r86040, %r86040 },            { %r74565, %r74566, %r74567, %r74568 }; 
	// end inline asm
	// begin inline asm
	mma.sync.aligned.m16n8k256.row.col.s32.b1.b1.s32.xor.popc    { %r74537, %r74538, %r74539, %r74540 },    { %r86038, %r86038, %r86038, %r86038 },    { %r86040, %r86040 },            { %r74537, %r74538, %r74539, %r74540 }; 
	// end inline asm
	// begin inline asm
	mma.sync.aligned.m16n8k256.row.col.s32.b1.b1.s32.xor.popc    { %r74551, %r74552, %r74553, %r74554 },    { %r86038, %r86038, %r86038, %r86038 },    { %r86040, %r86040 },            { %r74551, %r74552, %r74553, %r74554 }; 
	// end inline asm
	// begin inline asm
	mma.sync.aligned.m16n8k256.row.col.s32.b1.b1.s32.xor.popc    { %r74565, %r74566, %r74567, %r74568 },    { %r86038, %r86038, %r86038, %r86038 },    { %r86040, %r86040 },            { %r74565, %r74566, %r74567, %r74568 }; 
	// end inline asm
	// begin inline asm
	mma.sync.aligned.m16n8k256.row.col.s32.b1.b1.s32.xor.popc    { %r74537, %r74538, %r74539, %r74540 },    { %r86038, %r86038, %r86038, %r86038 },    { %r86040, %r86040 },            { %r74537, %r74538, %r74539, %r74540 }; 
	// end inline asm
	// begin inline asm
	mma.sync.aligned.m16n8k256.row.col.s32.b1.b1.s32.xor.popc    { %r74551, %r74552, %r74553, %r74554 },    { %r86038, %r86038, %r86038, %r86038 },    { %r86040, %r86040 },            { %r74551, %r74552, %r74553, %r74554 }; 
	// end inline asm
	// begin inline asm
	mma.sync.aligned.m16n8k256.row.col.s32.b1.b1.s32.xor.popc    { %r74565, %r74566, %r74567, %r74568 },    { %r86038, %r86038, %r86038, %r86038 },    { %r86040, %r86040 },            { %r74565, %r74566, %r74567, %r74568 }; 
	// end inline asm
	// begin inline asm
	mma.sync.aligned.m16n8k256.row.col.s32.b1.b1.s32.xor.popc    { %r74537, %r74538, %r74539, %r74540 },    { %r86038, %r86038, %r86038, %r86038 },    { %r86040, %r86040 },            { %r74537, %r74538, %r74539, %r74540 }; 
	// end inline asm
	// begin inline asm
	mma.sync.aligned.m16n8k256.row.col.s32.b1.b1.s32.xor.popc    { %r74551, %r74552, %r74553, %r74554 },    { %r86038, %r86038, %r86038, %r86038 },    { %r86040, %r86040 },            { %r74551, %r74552, %r74553, %r74554 }; 
	// end inline asm
	// begin inline asm
	mma.sync.aligned.m16n8k256.row.col.s32.b1.b1.s32.xor.popc    { %r74565, %r74566, %r74567, %r74568 },    { %r86038, %r86038, %r86038, %r86038 },    { %r86040, %r86040 },            { %r74565, %r74566, %r74567, %r74568 }; 
	// end inline asm
	// begin inline asm
	mma.sync.aligned.m16n8k256.row.col.s32.b1.b1.s32.xor.popc    { %r74537, %r74538, %r74539, %r74540 },    { %r86038, %r86038, %r86038, %r86038 },    { %r86040, %r86040 },            { %r74537, %r74538, %r74539, %r74540 }; 
	// end inline asm
	// begin inline asm
	mma.sync.aligned.m16n8k256.row.col.s32.b1.b1.s32.xor.popc    { %r74551, %r74552, %r74553, %r74554 },    { %r86038, %r86038, %r86038, %r86038 },    { %r86040, %r86040 },            { %r74551, %r74552, %r74553, %r74554 }; 
	// end inline asm
	// begin inline asm
	mma.sync.aligned.m16n8k256.row.col.s32.b1.b1.s32.xor.popc    { %r74565, %r74566, %r74567, %r74568 },    { %r86038, %r86038, %r86038, %r86038 },    { %r86040, %r86040 },            { %r74565, %r74566, %r74567, %r74568 }; 
	// end inline asm
	// begin inline asm
	mma.sync.aligned.m16n8k256.row.col.s32.b1.b1.s32.xor.popc    { %r74537, %r74538, %r74539, %r74540 },    { %r86038, %r86038, %r86038, %r86038 },    { %r86040, %r86040 },            { %r74537, %r74538, %r74539, %r74540 }; 
	// end inline asm
	// begin inline asm
	mma.sync.aligned.m16n8k256.row.col.s32.b1.b1.s32.xor.popc    { %r74551, %r74552, %r74553, %r74554 },    { %r86038, %r86038, %r86038, %r86038 },    { %r86040, %r86040 },            { %r74551, %r74552, %r74553, %r74554 }; 
	// end inline asm
	// begin inline asm
	mma.sync.aligned.m16n8k256.row.col.s32.b1.b1.s32.xor.popc    { %r74565, %r74566, %r74567, %r74568 },    { %r86038, %r86038, %r86038, %r86038 },    { %r86040, %r86040 },            { %r74565, %r74566, %r74567, %r74568 }; 
	// end inline asm
	// begin inline asm
	mma.sync.aligned.m16n8k256.row.col.s32.b1.b1.s32.xor.popc    { %r74537, %r74538, %r74539, %r74540 },    { %r86038, %r86038, %r86038, %r86038 },    { %r86040, %r86040 },            { %r74537, %r74538, %r74539, %r74540 }; 
	// end inline asm
	// begin inline asm
	mma.sync.aligned.m16n8k256.row.col.s32.b1.b1.s32.xor.popc    { %r74551, %r74552, %r74553, %r74554 },    { %r86038, %r86038, %r86038, %r86038 },    { %r86040, %r86040 },            { %r74551, %r74552, %r74553, %r74554 }; 
	// end inline asm
	// begin inline asm
	mma.sync.aligned.m16n8k256.row.col.s32.b1.b1.s32.xor.popc    { %r74565, %r74566, %r74567, %r74568 },    { %r86038, %r86038, %r86038, %r86038 },    { %r86040, %r86040 },            { %r74565, %r74566, %r74567, %r74568 }; 
	// end inline asm
	// begin inline asm
	mma.sync.aligned.m16n8k256.row.col.s32.b1.b1.s32.xor.popc    { %r74537, %r74538, %r74539, %r74540 },    { %r86038, %r86038, %r86038, %r86038 },    { %r86040, %r86040 },            { %r74537, %r74538, %r74539, %r74540 }; 
	// end inline asm
	// begin inline asm
	mma.sync.aligned.m16n8k256.row.col.s32.b1.b1.s32.xor.popc    { %r74551, %r74552, %r74553, %r74554 },    { %r86038, %r86038, %r86038, %r86038 },    { %r86040, %r86040 },            { %r74551, %r74552, %r74553, %r74554 }; 
	// end inline asm
	// begin inline asm
	mma.sync.aligned.m16n8k256.row.col.s32.b1.b1.s32.xor.popc    { %r74565, %r74566, %r74567, %r74568 },    { %r86038, %r86038, %r86038, %r86038 },    { %r86040, %r86040 },            { %r74565, %r74566, %r74567, %r74568 }; 
	// end inline asm
	// begin inline asm
	mma.sync.aligned.m16n8k256.row.col.s32.b1.b1.s32.xor.popc    { %r74537, %r74538, %r74539, %r74540 },    { %r86038, %r86038, %r86038, %r86038 },    { %r86040, %r86040 },            { %r74537, %r74538, %r74539, %r74540 }; 
	// end inline asm
	// begin inline asm
	mma.sync.aligned.m16n8k256.row.col.s32.b1.b1.s32.xor.popc    { %r74551, %r74552, %r74553, %r74554 },    { %r86038, %r86038, %r86038, %r86038 },    { %r86040, %r86040 },            { %r74551, %r74552, %r74553, %r74554 }; 
	// end inline asm
	// begin inline asm
	mma.sync.aligned.m16n8k256.row.col.s32.b1.b1.s32.xor.popc    { %r74565, %r74566, %r74567, %r74568 },    { %r86038, %r86038, %r86038, %r86038 },    { %r86040, %r86040 },            { %r74565, %r74566, %r74567, %r74568 }; 
	// end inline asm
	// begin inline asm
	mma.sync.aligned.m16n8k256.row.col.s32.b1.b1.s32.xor.popc    { %r74537, %r74538, %r74539, %r74540 },    { %r86038, %r86038, %r86038, %r86038 },    { %r86040, %r86040 },            { %r74537, %r74538, %r74539, %r74540 }; 
	// end inline asm
	// begin inline asm
	mma.sync.aligned.m16n8k256.row.col.s32.b1.b1.s32.xor.popc    { %r74551, %r74552, %r74553, %r74554 },    { %r86038, %r86038, %r86038, %r86038 },    { %r86040, %r86040 },            { %r74551, %r74552, %r74553, %r74554 }; 
	// end inline asm
	// begin inline asm
	mma.sync.aligned.m16n8k256.row.col.s32.b1.b1.s32.xor.popc    { %r74565, %r74566, %r74567, %r74568 },    { %r86038, %r86038, %r86038, %r86038 },    { %r86040, %r86040 },            { %r74565, %r74566, %r74567, %r74568 }; 
	// end inline asm
	// begin inline asm
	mma.sync.aligned.m16n8k256.row.col.s32.b1.b1.s32.xor.popc    { %r74537, %r74538, %r74539, %r74540 },    { %r86038, %r86038, %r86038, %r86038 },    { %r86040, %r86040 },            { %r74537, %r74538, %r74539, %r74540 }; 
	// end inline asm
	// begin inline asm
	mma.sync.aligned.m16n8k256.row.col.s32.b1.b1.s32.xor.popc    { %r74551, %r74552, %r74553, %r74554 },    { %r86038, %r86038, %r86038, %r86038 },    { %r86040, %r86040 },            { %r74551, %r74552, %r74553, %r74554 }; 
	// end inline asm
	// begin inline asm
	mma.sync.aligned.m16n8k256.row.col.s32.b1.b1.s32.xor.popc    { %r74565, %r74566, %r74567, %r74568 },    { %r86038, %r86038, %r86038, %r86038 },    { %r86040, %r86040 },            { %r74565, %r74566, %r74567, %r74568 }; 
	// end inline asm
	// begin inline asm
	mma.sync.aligned.m16n8k256.row.col.s32.b1.b1.s32.xor.popc    { %r74537, %r74538, %r74539, %r74540 },    { %r86038, %r86038, %r86038, %r86038 },    { %r86040, %r86040 },            { %r74537, %r74538, %r74539, %r74540 }; 
	// end inline asm
	// begin inline asm
	mma.sync.aligned.m16n8k256.row.col.s32.b1.b1.s32.xor.popc    { %r74551, %r74552, %r74553, %r74554 },    { %r86038, %r86038, %r86038, %r86038 },    { %r86040, %r86040 },            { %r74551, %r74552, %r74553, %r74554 }; 
	// end inline asm
	// begin inline asm
	mma.sync.aligned.m16n8k256.row.col.s32.b1.b1.s32.xor.popc    { %r74565, %r74566, %r74567, %r74568 },    { %r86038, %r86038, %r86038, %r86038 },    { %r86040, %r86040 },            { %r74565, %r74566, %r74567, %r74568 }; 
	// end inline asm
	// begin inline asm
	mma.sync.aligned.m16n8k256.row.col.s32.b1.b1.s32.xor.popc    { %r74537, %r74538, %r74539, %r74540 },    { %r86038, %r86038, %r86038, %r86038 },    { %r86040, %r86040 },            { %r74537, %r74538, %r74539, %r74540 }; 
	// end inline asm
	// begin inline asm
	mma.sync.aligned.m16n8k256.row.col.s32.b1.b1.s32.xor.popc    { %r74551, %r74552, %r74553, %r74554 },    { %r86038, %r86038, %r86038, %r86038 },    { %r86040, %r86040 },            { %r74551, %r74552, %r74553, %r74554 }; 
	// end inline asm
	// begin inline asm
	mma.sync.aligned.m16n8k256.row.col.s32.b1.b1.s32.xor.popc    { %r74565, %r74566, %r74567, %r74568 },    { %r86038, %r86038, %r86038, %r86038 },    { %r86040, %r86040 },            { %r74565, %r74566, %r74567, %r74568 }; 
	// end inline asm
	// begin inline asm
	mma.sync.aligned.m16n8k256.row.col.s32.b1.b1.s32.xor.popc    { %r74537, %r74538, %r74539, %r74540 },    { %r86038, %r86038, %r86038, %r86038 },    { %r86040, %r86040 },            { %r74537, %r74538, %r74539, %r74540 }; 
	// end inline asm
	// begin inline asm
	mma.sync.aligned.m16n8k256.row.col.s32.b1.b1.s32.xor.popc    { %r74551, %r74552, %r74553, %r74554 },    { %r86038, %r86038, %r86038, %r86038 },    { %r86040, %r86040 },            { %r74551, %r74552, %r74553, %r74554 }; 
	// end inline asm
	// begin inline asm
	mma.sync.aligned.m16n8k256.row.col.s32.b1.b1.s32.xor.popc    { %r74565, %r74566, %r74567, %r74568 },    { %r86038, %r86038, %r86038, %r86038 },    { %r86040, %r86040 },            { %r74565, %r74566, %r74567, %r74568 }; 
	// end inline asm
	// begin inline asm
	mma.sync.aligned.m16n8k256.row.col.s32.b1.b1.s32.xor.popc    { %r74537, %r74538, %r74539, %r74540 },    { %r86038, %r86038, %r86038, %r86038 },    { %r86040, %r86040 },            { %r74537, %r74538, %r74539, %r74540 }; 
	// end inline asm
	// begin inline asm
	mma.sync.aligned.m16n8k256.row.col.s32.b1.b1.s32.xor.popc    { %r74551, %r74552, %r74553, %r74554 },    { %r86038, %r86038, %r86038, %r86038 },    { %r86040, %r86040 },            { %r74551, %r74552, %r74553, %r74554 }; 
	// end inline asm
	// begin inline asm
	mma.sync.aligned.m16n8k256.row.col.s32.b1.b1.s32.xor.popc    { %r74565, %r74566, %r74567, %r74568 },    { %r86038, %r86038, %r86038, %r86038 },    { %r86040, %r86040 },            { %r74565, %r74566, %r74567, %r74568 }; 
	// end inline asm
	// begin inline asm
	mma.sync.aligned.m16n8k256.row.col.s32.b1.b1.s32.xor.popc    { %r74537, %r74538, %r74539, %r74540 },    { %r86038, %r86038, %r86038, %r86038 },    { %r86040, %r86040 },            { %r74537, %r74538, %r74539, %r74540 }; 
	// end inline asm
	// begin inline asm
	mma.sync.aligned.m16n8k256.row.col.s32.b1.b1.s32.xor.popc    { %r74551, %r74552, %r74553, %r74554 },    { %r86038, %r86038, %r86038, %r86038 },    { %r86040, %r86040 },            { %r74551, %r74552, %r74553, %r74554 }; 
	// end inline asm
	// begin inline asm
	mma.sync.aligned.m16n8k256.row.col.s32.b1.b1.s32.xor.popc    { %r74565, %r74566, %r74567, %r74568 },    { %r86038, %r86038, %r86038, %r86038 },    { %r86040, %r86040 },            { %r74565, %r74566, %r74567, %r74568 }; 
	// end inline asm
	// begin inline asm
	mma.sync.aligned.m16n8k256.row.col.s32.b1.b1.s32.xor.popc    { %r74537, %r74538, %r74539, %r74540 },    { %r86038, %r86038, %r86038, %r86038 },    { %r86040, %r86040 },            { %r74537, %r74538, %r74539, %r74540 }; 
	// end inline asm
	// begin inline asm
	mma.sync.aligned.m16n8k256.row.col.s32.b1.b1.s32.xor.popc    { %r74551, %r74552, %r74553, %r74554 },    { %r86038, %r86038, %r86038, %r86038 },    { %r86040, %r86040 },            { %r74551, %r74552, %r74553, %r74554 }; 
	// end inline asm
	// begin inline asm
	mma.sync.aligned.m16n8k256.row.col.s32.b1.b1.s32.xor.popc    { %r74565, %r74566, %r74567, %r74568 },    { %r86038, %r86038, %r86038, %r86038 },    { %r86040, %r86040 },            { %r74565, %r74566, %r74567, %r74568 }; 
	// end inline asm
	// begin inline asm
	mma.sync.aligned.m16n8k256.row.col.s32.b1.b1.s32.xor.popc    { %r74537, %r74538, %r74539, %r74540 },    { %r86038, %r86038, %r86038, %r86038 },    { %r86040, %r86040 },            { %r74537, %r74538, %r74539, %r74540 }; 
	// end inline asm
	// begin inline asm
	mma.sync.aligned.m16n8k256.row.col.s32.b1.b1.s32.xor.popc    { %r74551, %r74552, %r74553, %r74554 },    { %r86038, %r86038, %r86038, %r86038 },    { %r86040, %r86040 },            { %r74551, %r74552, %r74553, %r74554 }; 
	// end inline asm
	// begin inline asm
	mma.sync.aligned.m16n8k256.row.col.s32.b1.b1.s32.xor.popc    { %r74565, %r74566, %r74567, %r74568 },    { %r86038, %r86038, %r86038, %r86038 },    { %r86040, %r86040 },            { %r74565, %r74566, %r74567, %r74568 }; 
	// end inline asm
	// begin inline asm
	mma.sync.aligned.m16n8k256.row.col.s32.b1.b1.s32.xor.popc    { %r74537, %r74538, %r74539, %r74540 },    { %r86038, %r86038, %r86038, %r86038 },    { %r86040, %r86040 },            { %r74537, %r74538, %r74539, %r74540 }; 
	// end inline asm
	// begin inline asm
	mma.sync.aligned.m16n8k256.row.col.s32.b1.b1.s32.xor.popc    { %r74551, %r74552, %r74553, %r74554 },    { %r86038, %r86038, %r86038, %r86038 },    { %r86040, %r86040 },            { %r74551, %r74552, %r74553, %r74554 }; 
	// end inline asm
	// begin inline asm
	mma.sync.aligned.m16n8k256.row.col.s32.b1.b1.s32.xor.popc    { %r74565, %r74566, %r74567, %r74568 },    { %r86038, %r86038, %r86038, %r86038 },    { %r86040, %r86040 },            { %r74565, %r74566, %r74567, %r74568 }; 
	// end inline asm
	// begin inline asm
	mma.sync.aligned.m16n8k256.row.col.s32.b1.b1.s32.xor.popc    { %r74537, %r74538, %r74539, %r74540 },    { %r86038, %r86038, %r86038, %r86038 },    { %r86040, %r86040 },            { %r74537, %r74538, %r74539, %r74540 }; 
	// end inline asm
	// begin inline asm
	mma.sync.aligned.m16n8k256.row.col.s32.b1.b1.s32.xor.popc    { %r74551, %r74552, %r74553, %r74554 },    { %r86038, %r86038, %r86038, %r86038 },    { %r86040, %r86040 },            { %r74551, %r74552, %r74553, %r74554 }; 
	// end inline asm
	// begin inline asm
	mma.sync.aligned.m16n8k256.row.col.s32.b1.b1.s32.xor.popc    { %r74565, %r74566, %r74567, %r74568 },    { %r86038, %r86038, %r86038, %r86038 },    { %r86040, %r86040 },            { %r74565, %r74566, %r74567, %r74568 }; 
	// end inline asm
	// begin inline asm
	mma.sync.aligned.m16n8k256.row.col.s32.b1.b1.s32.xor.popc    { %r74537, %r74538, %r74539, %r74540 },    { %r86038, %r86038, %r86038, %r86038 },    { %r86040, %r86040 },            { %r74537, %r74538, %r74539, %r74540 }; 
	// end inline asm
	// begin inline asm
	mma.sync.aligned.m16n8k256.row.col.s32.b1.b1.s32.xor.popc    { %r74551, %r74552, %r74553, %r74554 },    { %r86038, %r86038, %r86038, %r86038 },    { %r86040, %r86040 },            { %r74551, %r74552, %r74553, %r74554 }; 
	// end inline asm
	// begin inline asm
	mma.sync.aligned.m16n8k256.row.col.s32.b1.b1.s32.xor.popc    { %r74565, %r74566, %r74567, %r74568 },    { %r86038, %r86038, %r86038, %r86038 },    { %r86040, %r86040 },            { %r74565, %r74566, %r74567, %r74568 }; 
	// end inline asm
	// begin inline asm
	mma.sync.aligned.m16n8k256.row.col.s32.b1.b1.s32.xor.popc    { %r74537, %r74538, %r74539, %r74540 },    { %r86038, %r86038, %r86038, %r86038 },    { %r86040, %r86040 },            { %r74537, %r74538, %r74539, %r74540 }; 
	// end inline asm
	// begin inline asm
	mma.sync.aligned.m16n8k256.row.col.s32.b1.b1.s32.xor.popc    { %r74551, %r74552, %r74553, %r74554 },    { %r86038, %r86038, %r86038, %r86038 },    { %r86040, %r86040 },            { %r74551, %r74552, %r74553, %r74554 }; 
	// end inline asm
	// begin inline asm
	mma.sync.aligned.m16n8k256.row.col.s32.b1.b1.s32.xor.popc    { %r74565, %r74566, %r74567, %r74568 },    { %r86038, %r86038, %r86038, %r86038 },    { %r86040, %r86040 },            { %r74565, %r74566, %r74567, %r74568 }; 
	// end inline asm
	// begin inline asm
	mma.sync.aligned.m16n8k256.row.col.s32.b1.b1.s32.xor.popc    { %r74537, %r74538, %r74539, %r74540 },    { %r86038, %r86038, %r86038, %r86038 },    { %r86040, %r86040 },            { %r74537, %r74538, %r74539, %r74540 }; 
	// end inline asm
	// begin inline asm
	mma.sync.aligned.m16n8k256.row.col.s32.b1.b1.s32.xor.popc    { %r74551, %r74552, %r74553, %r74554 },    { %r86038, %r86038, %r86038, %r86038 },    { %r86040, %r86040 },            { %r74551, %r74552, %r74553, %r74554 }; 
	// end inline asm
	// begin inline asm
	mma.sync.aligned.m16n8k256.row.col.s32.b1.b1.s32.xor.popc    { %r74565, %r74566, %r74567, %r74568 },    { %r86038, %r86038, %r86038, %r86038 },    { %r86040, %r86040 },            { %r74565, %r74566, %r74567, %r74568 }; 
	// end inline asm
	// begin inline asm
	mma.sync.aligned.m16n8k256.row.col.s32.b1.b1.s32.xor.popc    { %r74537, %r74538, %r74539, %r74540 },    { %r86038, %r86038, %r86038, %r86038 },    { %r86040, %r86040 },            { %r74537, %r74538, %r74539, %r74540 }; 
	// end inline asm
	// begin inline asm
	mma.sync.aligned.m16n8k256.row.col.s32.b1.b1.s32.xor.popc    { %r74551, %r74552, %r74553, %r74554 },    { %r86038, %r86038, %r86038, %r86038 },    { %r86040, %r86040 },            { %r74551, %r74552, %r74553, %r74554 }; 
	// end inline asm
	// begin inline asm
	mma.sync.aligned.m16n8k256.row.col.s32.b1.b1.s32.xor.popc    { %r74565, %r74566, %r74567, %r74568 },    { %r86038, %r86038, %r86038, %r86038 },    { %r86040, %r86040 },            { %r74565, %r74566, %r74567, %r74568 }; 
	// end inline asm
	// begin inline asm
	mma.sync.aligned.m16n8k256.row.col.s32.b1.b1.s32.xor.popc    { %r74537, %r74538, %r74539, %r74540 },    { %r86038, %r86038, %r86038, %r86038 },    { %r86040, %r86040 },            { %r74537, %r74538, %r74539, %r74540 }; 
	// end inline asm
	// begin inline asm
	mma.sync.aligned.m16n8k256.row.col.s32.b1.b1.s32.xor.popc    { %r74551, %r74552, %r74553, %r74554 },    { %r86038, %r86038, %r86038, %r86038 },    { %r86040, %r86040 },            { %r74551, %r74552, %r74553, %r74554 }; 
	// end inline asm
	// begin inline asm
	mma.sync.aligned.m16n8k256.row.col.s32.b1.b1.s32.xor.popc    { %r74565, %r74566, %r74567, %r74568 },    { %r86038, %r86038, %r86038, %r86038 },    { %r86040, %r86040 },            { %r74565, %r74566, %r74567, %r74568 }; 
	// end inline asm
	// begin inline asm
	mma.sync.aligned.m16n8k256.row.col.s32.b1.b1.s32.xor.popc    { %r74537, %r74538, %r74539, %r74540 },    { %r86038, %r86038, %r86038, %r86038 },    { %r86040, %r86040 },            { %r74537, %r74538, %r74539, %r74540 }; 
	// end inline asm
	// begin inline asm
	mma.sync.aligned.m16n8k256.row.col.s32.b1.b1.s32.xor.popc    { %r74551, %r74552, %r74553, %r74554 },    { %r86038, %r86038, %r86038, %r86038 },    { %r86040, %r86040 },            { %r74551, %r74552, %r74553, %r74554 }; 
	// end inline asm
	// begin inline asm
	mma.sync.aligned.m16n8k256.row.col.s32.b1.b1.s32.xor.popc    { %r74565, %r74566, %r74567, %r74568 },    { %r86038, %r86038, %r86038, %r86038 },    { %r86040, %r86040 },            { %r74565, %r74566, %r74567, %r74568 }; 
	// end inline asm
	// begin inline asm
	mma.sync.aligned.m16n8k256.row.col.s32.b1.b1.s32.xor.popc    { %r74537, %r74538, %r74539, %r74540 },    { %r86038, %r86038, %r86038, %r86038 },    { %r86040, %r86040 },            { %r74537, %r74538, %r74539, %r74540 }; 
	// end inline asm
	// begin inline asm
	mma.sync.aligned.m16n8k256.row.col.s32.b1.b1.s32.xor.popc    { %r74551, %r74552, %r74553, %r74554 },    { %r86038, %r86038, %r86038, %r86038 },    { %r86040, %r86040 },            { %r74551, %r74552, %r74553, %r74554 }; 
	// end inline asm
	// begin inline asm
	mma.sync.aligned.m16n8k256.row.col.s32.b1.b1.s32.xor.popc    { %r74565, %r74566, %r74567, %r74568 },    { %r86038, %r86038, %r86038, %r86038 },    { %r86040, %r86040 },            { %r74565, %r74566, %r74567, %r74568 }; 
	// end inline asm
	// begin inline asm
	mma.sync.aligned.m16n8k256.row.col.s32.b1.b1.s32.xor.popc    { %r74537, %r74538, %r74539, %r74540 },    { %r86038, %r86038, %r86038, %r86038 },    { %r86040, %r86040 },            { %r74537, %r74538, %r74539, %r74540 }; 
	// end inline asm
	// begin inline asm
	mma.sync.aligned.m16n8k256.row.col.s32.b1.b1.s32.xor.popc    { %r74551, %r74552, %r74553, %r74554 },    { %r86038, %r86038, %r86038, %r86038 },    { %r86040, %r86040 },            { %r74551, %r74552, %r74553, %r74554 }; 
	// end inline asm
	// begin inline asm
	mma.sync.aligned.m16n8k256.row.col.s32.b1.b1.s32.xor.popc    { %r74565, %r74566, %r74567, %r74568 },    { %r86038, %r86038, %r86038, %r86038 },    { %r86040, %r86040 },            { %r74565, %r74566, %r74567, %r74568 }; 
	// end inline asm
	// begin inline asm
	mma.sync.aligned.m16n8k256.row.col.s32.b1.b1.s32.xor.popc    { %r74537, %r74538, %r74539, %r74540 },    { %r86038, %r86038, %r86038, %r86038 },    { %r86040, %r86040 },            { %r74537, %r74538, %r74539, %r74540 }; 
	// end inline asm
	// begin inline asm
	mma.sync.aligned.m16n8k256.row.col.s32.b1.b1.s32.xor.popc    { %r74551, %r74552, %r74553, %r74554 },    { %r86038, %r86038, %r86038, %r86038 },    { %r86040, %r86040 },            { %r74551, %r74552, %r74553, %r74554 }; 
	// end inline asm
	// begin inline asm
	mma.sync.aligned.m16n8k256.row.col.s32.b1.b1.s32.xor.popc    { %r74565, %r74566, %r74567, %r74568 },    { %r86038, %r86038, %r86038, %r86038 },    { %r86040, %r86040 },            { %r74565, %r74566, %r74567, %r74568 }; 
	// end inline asm
	// begin inline asm
	mma.sync.aligned.m16n8k256.row.col.s32.b1.b1.s32.xor.popc    { %r74537, %r74538, %r74539, %r74540 },    { %r86038, %r86038, %r86038, %r86038 },    { %r86040, %r86040 },            { %r74537, %r74538, %r74539, %r74540 }; 
	// end inline asm
	// begin inline asm
	mma.sync.aligned.m16n8k256.row.col.s32.b1.b1.s32.xor.popc    { %r74551, %r74552, %r74553, %r74554 },    { %r86038, %r86038, %r86038, %r86038 },    { %r86040, %r86040 },            { %r74551, %r74552, %r74553, %r74554 }; 
	// end inline asm
	// begin inline asm
	mma.sync.aligned.m16n8k256.row.col.s32.b1.b1.s32.xor.popc    { %r74565, %r74566, %r74567, %r74568 },    { %r86038, %r86038, %r86038, %r86038 },    { %r86040, %r86040 },            { %r74565, %r74566, %r74567, %r74568 }; 
	// end inline asm
	// begin inline asm
	mma.sync.aligned.m16n8k256.row.col.s32.b1.b1.s32.xor.popc    { %r74537, %r74538, %r74539, %r74540 },    { %r86038, %r86038, %r86038, %r86038 },    { %r86040, %r86040 },            { %r74537, %r74538, %r74539, %r74540 }; 
	// end inline asm
	// begin inline asm
	mma.sync.aligned.m16n8k256.row.col.s32.b1.b1.s32.xor.popc    { %r74551, %r74552, %r74553, %r74554 },    { %r86038, %r86038, %r86038, %r86038 },    { %r86040, %r86040 },            { %r74551, %r74552, %r74553, %r74554 }; 
	// end inline asm
	// begin inline asm
	mma.sync.aligned.m16n8k256.row.col.s32.b1.b1.s32.xor.popc    { %r74565, %r74566, %r74567, %r74568 },    { %r86038, %r86038, %r86038, %r86038 },    { %r86040, %r86040 },            { %r74565, %r74566, %r74567, %r74568 }; 
	// end inline asm
	// begin inline asm
	mma.sync.aligned.m16n8k256.row.col.s32.b1.b1.s32.xor.popc    { %r74537, %r74538, %r74539, %r74540 },    { %r86038, %r86038, %r86038, %r86038 },    { %r86040, %r86040 },            { %r74537, %r74538, %r74539, %r74540 }; 
	// end inline asm
	// begin inline asm
	mma.sync.aligned.m16n8k256.row.col.s32.b1.b1.s32.xor.popc    { %r74551, %r74552, %r74553, %r74554 },    { %r86038, %r86038, %r86038, %r86038 },    { %r86040, %r86040 },            { %r74551, %r74552, %r74553, %r74554 }; 
	// end inline asm
	// begin inline asm
	mma.sync.aligned.m16n8k256.row.col.s32.b1.b1.s32.xor.popc    { %r74565, %r74566, %r74567, %r74568 },    { %r86038, %r86038, %r86038, %r86038 },    { %r86040, %r86040 },            { %r74565, %r74566, %r74567, %r74568 }; 
	// end inline asm
	// begin inline asm
	mma.sync.aligned.m16n8k256.row.col.s32.b1.b1.s32.xor.popc    { %r74537, %r74538, %r74539, %r74540 },    { %r86038, %r86038, %r86038, %r86038 },    { %r86040, %r86040 },            { %r74537, %r74538, %r74539, %r74540 }; 
	// end inline asm
	// begin inline asm
	mma.sync.aligned.m16n8k256.row.col.s32.b1.b1.s32.xor.popc    { %r74551, %r74552, %r74553, %r74554 },    { %r86038, %r86038, %r86038, %r86038 },    { %r86040, %r86040 },            { %r74551, %r74552, %r74553, %r74554 }; 
	// end inline asm
	// begin inline asm
	mma.sync.aligned.m16n8k256.row.col.s32.b1.b1.s32.xor.popc    { %r74565, %r74566, %r74567, %r74568 },    { %r86038, %r86038, %r86038, %r86038 },    { %r86040, %r86040 },            { %r74565, %r74566, %r74567, %r74568 }; 
	// end inline asm
	// begin inline asm
	mma.sync.aligned.m16n8k256.row.col.s32.b1.b1.s32.xor.popc    { %r74537, %r74538, %r74539, %r74540 },    { %r86038, %r86038, %r86038, %r86038 },    { %r86040, %r86040 },            { %r74537, %r74538, %r74539, %r74540 }; 
	// end inline asm
	// begin inline asm
	mma.sync.aligned.m16n8k256.row.col.s32.b1.b1.s32.xor.popc    { %r74551, %r74552, %r74553, %r74554 },    { %r86038, %r86038, %r86038, %r86038 },    { %r86040, %r86040 },            { %r74551, %r74552, %r74553, %r74554 }; 
	// end inline asm
	// begin inline asm
	mma.sync.aligned.m16n8k256.row.col.s32.b1.b1.s32.xor.popc    { %r74565, %r74566, %r74567, %r74568 },    { %r86038, %r86038, %r86038, %r86038 },    { %r86040, %r86040 },            { %r74565, %r74566, %r74567, %r74568 }; 
	// end inline asm
	// begin inline asm
	mma.sync.aligned.m16n8k256.row.col.s32.b1.b1.s32.xor.popc    { %r74537, %r74538, %r74539, %r74540 },    { %r86038, %r86038, %r86038, %r86038 },    { %r86040, %r86040 },            { %r74537, %r74538, %r74539, %r74540 }; 
	// end inline asm
	// begin inline asm
	mma.sync.aligned.m16n8k256.row.col.s32.b1.b1.s32.xor.popc    { %r74551, %r74552, %r74553, %r74554 },    { %r86038, %r86038, %r86038, %r86038 },    { %r86040, %r86040 },            { %r74551, %r74552, %r74553, %r74554 }; 
	// end inline asm
	// begin inline asm
	mma.sync.aligned.m16n8k256.row.col.s32.b1.b1.s32.xor.popc    { %r74565, %r74566, %r74567, %r74568 },    { %r86038, %r86038, %r86038, %r86038 },    { %r86040, %r86040 },            { %r74565, %r74566, %r74567, %r74568 }; 
	// end inline asm
	// begin inline asm
	mma.sync.aligned.m16n8k256.row.col.s32.b1.b1.s32.xor.popc    { %r74537, %r74538, %r74539, %r74540 },    { %r86038, %r86038, %r86038, %r86038 },    { %r86040, %r86040 },            { %r74537, %r74538, %r74539, %r74540 }; 
	// end inline asm
	// begin inline asm
	mma.sync.aligned.m16n8k256.row.col.s32.b1.b1.s32.xor.popc    { %r74551, %r74552, %r74553, %r74554 },    { %r86038, %r86038, %r86038, %r86038 },    { %r86040, %r86040 },            { %r74551, %r74552, %r74553, %r74554 }; 
	// end inline asm
	// begin inline asm
	mma.sync.aligned.m16n8k256.row.col.s32.b1.b1.s32.xor.popc    { %r74565, %r74566, %r74567, %r74568 },    { %r86038, %r86038, %r86038, %r86038 },    { %r86040, %r86040 },            { %r74565, %r74566, %r74567, %r74568 }; 
	// end inline asm
	// begin inline asm
	mma.sync.aligned.m16n8k256.row.col.s32.b1.b1.s32.xor.popc    { %r74537, %r74538, %r74539, %r74540 },    { %r86038, %r86038, %r86038, %r86038 },    { %r86040, %r86040 },            { %r74537, %r74538, %r74539, %r74540 }; 
	// end inline asm
	// begin inline asm
	mma.sync.aligned.m16n8k256.row.col.s32.b1.b1.s32.xor.popc    { %r74551, %r74552, %r74553, %r74554 },    { %r86038, %r86038, %r86038, %r86038 },    { %r86040, %r86040 },            { %r74551, %r74552, %r74553, %r74554 }; 
	// end inline asm
	// begin inline asm
	mma.sync.aligned.m16n8k256.row.col.s32.b1.b1.s32.xor.popc    { %r74565, %r74566, %r74567, %r74568 },    { %r86038, %r86038, %r86038, %r86038 },    { %r86040, %r86040 },            { %r74565, %r74566, %r74567, %r74568 }; 
	// end inline asm
	// begin inline asm
	mma.sync.aligned.m16n8k256.row.col.s32.b1.b1.s32.xor.popc    { %r74537, %r74538, %r74539, %r74540 },    { %r86038, %r86038, %r86038, %r86038 },    { %r86040, %r86040 },            { %r74537, %r74538, %r74539, %r74540 }; 
	// end inline asm
	// begin inline asm
	mma.sync.aligned.m16n8k256.row.col.s32.b1.b1.s32.xor.popc    { %r74551, %r74552, %r74553, %r74554 },    { %r86038, %r86038, %r86038, %r86038 },    { %r86040, %r86040 },            { %r74551, %r74552, %r74553, %r74554 }; 
	// end inline asm
	// begin inline asm
	mma.sync.aligned.m16n8k256.row.col.s32.b1.b1.s32.xor.popc    { %r74565, %r74566, %r74567, %r74568 },    { %r86038, %r86038, %r86038, %r86038 },    { %r86040, %r86040 },            { %r74565, %r74566, %r74567, %r74568 }; 
	// end inline asm
	// begin inline asm
	mma.sync.aligned.m16n8k256.row.col.s32.b1.b1.s32.xor.popc    { %r74537, %r74538, %r74539, %r74540 },    { %r86038, %r86038, %r86038, %r86038 },    { %r86040, %r86040 },            { %r74537, %r74538, %r74539, %r74540 }; 
	// end inline asm
	// begin inline asm
	mma.sync.aligned.m16n8k256.row.col.s32.b1.b1.s32.xor.popc    { %r74551, %r74552, %r74553, %r74554 },    { %r86038, %r86038, %r86038, %r86038 },    { %r86040, %r86040 },            { %r74551, %r74552, %r74553, %r74554 }; 
	// end inline asm
	// begin inline asm
	mma.sync.aligned.m16n8k256.row.col.s32.b1.b1.s32.xor.popc    { %r74565, %r74566, %r74567, %r74568 },    { %r86038, %r86038, %r86038, %r86038 },    { %r86040, %r86040 },            { %r74565, %r74566, %r74567, %r74568 }; 
	// end inline asm
	// begin inline asm
	mma.sync.aligned.m16n8k256.row.col.s32.b1.b1.s32.xor.popc    { %r74537, %r74538, %r74539, %r74540 },    { %r86038, %r86038, %r86038, %r86038 },    { %r86040, %r86040 },            { %r74537, %r74538, %r74539, %r74540 }; 
	// end inline asm
	// begin inline asm
	mma.sync.aligned.m16n8k256.row.col.s32.b1.b1.s32.xor.popc    { %r74551, %r74552, %r74553, %r74554 },    { %r86038, %r86038, %r86038, %r86038 },    { %r86040, %r86040 },            { %r74551, %r74552, %r74553, %r74554 }; 
	// end inline asm
	// begin inline asm
	mma.sync.aligned.m16n8k256.row.col.s32.b1.b1.s32.xor.popc    { %r74565, %r74566, %r74567, %r74568 },    { %r86038, %r86038, %r86038, %r86038 },    { %r86040, %r86040 },            { %r74565, %r74566, %r74567, %r74568 }; 
	// end inline asm
	// begin inline asm
	mma.sync.aligned.m16n8k256.row.col.s32.b1.b1.s32.xor.popc    { %r74537, %r74538, %r74539, %r74540 },    { %r86038, %r86038, %r86038, %r86038 },    { %r86040, %r86040 },            { %r74537, %r74538, %r74539, %r74540 }; 
	// end inline asm
	// begin inline asm
	mma.sync.aligned.m16n8k256.row.col.s32.b1.b1.s32.xor.popc    { %r74551, %r74552, %r74553, %r74554 },    { %r86038, %r86038, %r86038, %r86038 },    { %r86040, %r86040 },            { %r74551, %r74552, %r74553, %r74554 }; 
	// end inline asm
	// begin inline asm
	mma.sync.aligned.m16n8k256.row.col.s32.b1.b1.s32.xor.popc    { %r74565, %r74566, %r74567, %r74568 },    { %r86038, %r86038, %r86038, %r86038 },    { %r86040, %r86040 },            { %r74565, %r74566, %r74567, %r74568 }; 
	// end inline asm
	// begin inline asm
	mma.sync.aligned.m16n8k256.row.col.s32.b1.b1.s32.xor.popc    { %r74537, %r74538, %r74539, %r74540 },    { %r86038, %r86038, %r86038, %r86038 },    { %r86040, %r86040 },            { %r74537, %r74538, %r74539, %r74540 }; 
	// end inline asm
	// begin inline asm
	mma.sync.aligned.m16n8k256.row.col.s32.b1.b1.s32.xor.popc    { %r74551, %r74552, %r74553, %r74554 },    { %r86038, %r86038, %r86038, %r86038 },    { %r86040, %r86040 },            { %r74551, %r74552, %r74553, %r74554 }; 
	// end inline asm
	// begin inline asm
	mma.sync.aligned.m16n8k256.row.col.s32.b1.b1.s32.xor.popc    { %r74565, %r74566, %r74567, %r74568 },    { %r86038, %r86038, %r86038, %r86038 },    { %r86040, %r86040 },            { %r74565, %r74566, %r74567, %r74568 }; 
	// end inline asm
	// begin inline asm
	mma.sync.aligned.m16n8k256.row.col.s32.b1.b1.s32.xor.popc    { %r74537, %r74538, %r74539, %r74540 },    { %r86038, %r86038, %r86038, %r86038 },    { %r86040, %r86040 },            { %r74537, %r74538, %r74539, %r74540 }; 
	// end inline asm
	// begin inline asm
	mma.sync.aligned.m16n8k256.row.col.s32.b1.b1.s32.xor.popc    { %r74551, %r74552, %r74553, %r74554 },    { %r86038, %r86038, %r86038, %r86038 },    { %r86040, %r86040 },            { %r74551, %r74552, %r74553, %r74554 }; 
	// end inline asm
	// begin inline asm
	mma.sync.aligned.m16n8k256.row.col.s32.b1.b1.s32.xor.popc    { %r74565, %r74566, %r74567, %r74568 },    { %r86038, %r86038, %r86038, %r86038 },    { %r86040, %r86040 },            { %r74565, %r74566, %r74567, %r74568 }; 
	// end inline asm
	// begin inline asm
	mma.sync.aligned.m16n8k256.row.col.s32.b1.b1.s32.xor.popc    { %r74537, %r74538, %r74539, %r74540 },    { %r86038, %r86038, %r86038, %r86038 },    { %r86040, %r86040 },            { %r74537, %r74538, %r74539, %r74540 }; 
	// end inline asm
	// begin inline asm
	mma.sync.aligned.m16n8k256.row.col.s32.b1.b1.s32.xor.popc    { %r74551, %r74552, %r74553, %r74554 },    { %r86038, %r86038, %r86038, %r86038 },    { %r86040, %r86040 },            { %r74551, %r74552, %r74553, %r74554 }; 
	// end inline asm
	// begin inline asm
	mma.sync.aligned.m16n8k256.row.col.s32.b1.b1.s32.xor.popc    { %r74565, %r74566, %r74567, %r74568 },    { %r86038, %r86038, %r86038, %r86038 },    { %r86040, %r86040 },            { %r74565, %r74566, %r74567, %r74568 }; 
	// end inline asm
	// begin inline asm
	mma.sync.aligned.m16n8k256.row.col.s32.b1.b1.s32.xor.popc    { %r74537, %r74538, %r74539, %r74540 },    { %r86038, %r86038, %r86038, %r86038 },    { %r86040, %r86040 },            { %r74537, %r74538, %r74539, %r74540 }; 
	// end inline asm
	// begin inline asm
	mma.sync.aligned.m16n8k256.row.col.s32.b1.b1.s32.xor.popc    { %r74551, %r74552, %r74553, %r74554 },    { %r86038, %r86038, %r86038, %r86038 },    { %r86040, %r86040 },            { %r74551, %r74552, %r74553, %r74554 }; 
	// end inline asm
	// begin inline asm
	mma.sync.aligned.m16n8k256.row.col.s32.b1.b1.s32.xor.popc    { %r74565, %r74566, %r74567, %r74568 },    { %r86038, %r86038, %r86038, %r86038 },    { %r86040, %r86040 },            { %r74565, %r74566, %r74567, %r74568 }; 
	// end inline asm
	// begin inline asm
	mma.sync.aligned.m16n8k256.row.col.s32.b1.b1.s32.xor.popc    { %r74537, %r74538, %r74539, %r74540 },    { %r86038, %r86038, %r86038, %r86038 },    { %r86040, %r86040 },            { %r74537, %r74538, %r74539, %r74540 }; 
	// end inline asm
	// begin inline asm
	mma.sync.aligned.m16n8k256.row.col.s32.b1.b1.s32.xor.popc    { %r74551, %r74552, %r74553, %r74554 },    { %r86038, %r86038, %r86038, %r86038 },    { %r86040, %r86040 },            { %r74551, %r74552, %r74553, %r74554 }; 
	// end inline asm
	// begin inline asm
	mma.sync.aligned.m16n8k256.row.col.s32.b1.b1.s32.xor.popc    { %r74565, %r74566, %r74567, %r74568 },    { %r86038, %r86038, %r86038, %r86038 },    { %r86040, %r86040 },            { %r74565, %r74566, %r74567, %r74568 }; 
	// end inline asm
	// begin inline asm
	mma.sync.aligned.m16n8k256.row.col.s32.b1.b1.s32.xor.popc    { %r74537, %r74538, %r74539, %r74540 },    { %r86038, %r86038, %r86038, %r86038 },    { %r86040, %r86040 },            { %r74537, %r74538, %r74539, %r74540 }; 
	// end inline asm
	// begin inline asm
	mma.sync.aligned.m16n8k256.row.col.s32.b1.b1.s32.xor.popc    { %r74551, %r74552, %r74553, %r74554 },    { %r86038, %r86038, %r86038, %r86038 },    { %r86040, %r86040 },            { %r74551, %r74552, %r74553, %r74554 }; 
	// end inline asm
	// begin inline asm
	mma.sync.aligned.m16n8k256.row.col.s32.b1.b1.s32.xor.popc    { %r74565, %r74566, %r74567, %r74568 },    { %r86038, %r86038, %r86038, %r86038 },    { %r86040, %r86040 },            { %r74565, %r74566, %r74567, %r74568 }; 
	// end inline asm
	// begin inline asm
	mma.sync.aligned.m16n8k256.row.col.s32.b1.b1.s32.xor.popc    { %r74537, %r74538, %r74539, %r74540 },    { %r86038, %r86038, %r86038, %r86038 },    { %r86040, %r86040 },            { %r74537, %r74538, %r74539, %r74540 }; 
	// end inline asm
	// begin inline asm
	mma.sync.aligned.m16n8k256.row.col.s32.b1.b1.s32.xor.popc    { %r74551, %r74552, %r74553, %r74554 },    { %r86038, %r86038, %r86038, %r86038 },    { %r86040, %r86040 },            { %r74551, %r74552, %r74553, %r74554 }; 
	// end inline asm
	// begin inline asm
	mma.sync.aligned.m16n8k256.row.col.s32.b1.b1.s32.xor.popc    { %r74565, %r74566, %r74567, %r74568 },    { %r86038, %r86038, %r86038, %r86038 },    { %r86040, %r86040 },            { %r74565, %r74566, %r74567, %r74568 }; 
	// end inline asm
	// begin inline asm
	mma.sync.aligned.m16n8k256.row.col.s32.b1.b1.s32.xor.popc    { %r74537, %r74538, %r74539, %r74540 },    { %r86038, %r86038, %r86038, %r86038 },    { %r86040, %r86040 },            { %r74537, %r74538, %r74539, %r74540 }; 
	// end inline asm
	// begin inline asm
	mma.sync.aligned.m16n8k256.row.col.s32.b1.b1.s32.xor.popc    { %r74551, %r74552, %r74553, %r74554 },    { %r86038, %r86038, %r86038, %r86038 },    { %r86040, %r86040 },            { %r74551, %r74552, %r74553, %r74554 }; 
	// end inline asm
	// begin inline asm
	mma.sync.aligned.m16n8k256.row.col.s32.b1.b1.s32.xor.popc    { %r74565, %r74566, %r74567, %r74568 },    { %r86038, %r86038, %r86038, %r86038 },    { %r86040, %r86040 },            { %r74565, %r74566, %r74567, %r74568 }; 
	// end inline asm
	// begin inline asm
	mma.sync.aligned.m16n8k256.row.col.s32.b1.b1.s32.xor.popc    { %r74537, %r74538, %r74539, %r74540 },    { %r86038, %r86038, %r86038, %r86038 },    { %r86040, %r86040 },            { %r74537, %r74538, %r74539, %r74540 }; 
	// end inline asm
	// begin inline asm
	mma.sync.aligned.m16n8k256.row.col.s32.b1.b1.s32.xor.popc    { %r74551, %r74552, %r74553, %r74554 },    { %r86038, %r86038, %r86038, %r86038 },    { %r86040, %r86040 },            { %r74551, %r74552, %r74553, %r74554 }; 
	// end inline asm
	// begin inline asm
	mma.sync.aligned.m16n8k256.row.col.s32.b1.b1.s32.xor.popc    { %r74565, %r74566, %r74567, %r74568 },    { %r86038, %r86038, %r86038, %r86038 },    { %r86040, %r86040 },            { %r74565, %r74566, %r74567, %r74568 }; 
	// end inline asm
	// begin inline asm
	mma.sync.aligned.m16n8k256.row.col.s32.b1.b1.s32.xor.popc    { %r74537, %r74538, %r74539, %r74540 },    { %r86038, %r86038, %r86038, %r86038 },    { %r86040, %r86040 },            { %r74537, %r74538, %r74539, %r74540 }; 
	// end inline asm
	// begin inline asm
	mma.sync.aligned.m16n8k256.row.col.s32.b1.b1.s32.xor.popc    { %r74551, %r74552, %r74553, %r74554 },    { %r86038, %r86038, %r86038, %r86038 },    { %r86040, %r86040 },            { %r74551, %r74552, %r74553, %r74554 }; 
	// end inline asm
	// begin inline asm
	mma.sync.aligned.m16n8k256.row.col.s32.b1.b1.s32.xor.popc    { %r74565, %r74566, %r74567, %r74568 },    { %r86038, %r86038, %r86038, %r86038 },    { %r86040, %r86040 },            { %r74565, %r74566, %r74567, %r74568 }; 
	// end inline asm
	// begin inline asm
	mma.sync.aligned.m16n8k256.row.col.s32.b1.b1.s32.xor.popc    { %r74537, %r74538, %r74539, %r74540 },    { %r86038, %r86038, %r86038, %r86038 },    { %r86040, %r86040 },            { %r74537, %r74538, %r74539, %r74540 }; 
	// end inline asm
	// begin inline asm
	mma.sync.aligned.m16n8k256.row.col.s32.b1.b1.s32.xor.popc    { %r74551, %r74552, %r74553, %r74554 },    { %r86038, %r86038, %r86038, %r86038 },    { %r86040, %r86040 },            { %r74551, %r74552, %r74553, %r74554 }; 
	// end inline asm
	// begin inline asm
	mma.sync.aligned.m16n8k256.row.col.s32.b1.b1.s32.xor.popc    { %r74565, %r74566, %r74567, %r74568 },    { %r86038, %r86038, %r86038, %r86038 },    { %r86040, %r86040 },            { %r74565, %r74566, %r74567, %r74568 }; 
	// end inline asm
	// begin inline asm
	mma.sync.aligned.m16n8k256.row.col.s32.b1.b1.s32.xor.popc    { %r74537, %r74538, %r74539, %r74540 },    { %r86038, %r86038, %r86038, %r86038 },    { %r86040, %r86040 },            { %r74537, %r74538, %r74539, %r74540 }; 
	// end inline asm
	// begin inline asm
	mma.sync.aligned.m16n8k256.row.col.s32.b1.b1.s32.xor.popc    { %r74551, %r74552, %r74553, %r74554 },    { %r86038, %r86038, %r86038, %r86038 },    { %r86040, %r86040 },            { %r74551, %r74552, %r74553, %r74554 }; 
	// end inline asm
	// begin inline asm
	mma.sync.aligned.m16n8k256.row.col.s32.b1.b1.s32.xor.popc    { %r74565, %r74566, %r74567, %r74568 },    { %r86038, %r86038, %r86038, %r86038 },    { %r86040, %r86040 },            { %r74565, %r74566, %r74567, %r74568 }; 
	// end inline asm
	// begin inline asm
	mma.sync.aligned.m16n8k256.row.col.s32.b1.b1.s32.xor.popc    { %r74537, %r74538, %r74539, %r74540 },    { %r86038, %r86038, %r86038, %r86038 },    { %r86040, %r86040 },            { %r74537, %r74538, %r74539, %r74540 }; 
	// end inline asm
	// begin inline asm
	mma.sync.aligned.m16n8k256.row.col.s32.b1.b1.s32.xor.popc    { %r74551, %r74552, %r74553, %r74554 },    { %r86038, %r86038, %r86038, %r86038 },    { %r86040, %r86040 },            { %r74551, %r74552, %r74553, %r74554 }; 
	// end inline asm
	// begin inline asm
	mma.sync.aligned.m16n8k256.row.col.s32.b1.b1.s32.xor.popc    { %r74565, %r74566, %r74567, %r74568 },    { %r86038, %r86038, %r86038, %r86038 },    { %r86040, %r86040 },            { %r74565, %r74566, %r74567, %r74568 }; 
	// end inline asm
	// begin inline asm
	mma.sync.aligned.m16n8k256.row.col.s32.b1.b1.s32.xor.popc    { %r74537, %r74538, %r74539, %r74540 },    { %r86038, %r86038, %r86038, %r86038 },    { %r86040, %r86040 },            { %r74537, %r74538, %r74539, %r74540 }; 
	// end inline asm
	// begin inline asm
	mma.sync.aligned.m16n8k256.row.col.s32.b1.b1.s32.xor.popc    { %r74551, %r74552, %r74553, %r74554 },    { %r86038, %r86038, %r86038, %r86038 },    { %r86040, %r86040 },            { %r74551, %r74552, %r74553, %r74554 }; 
	// end inline asm
	// begin inline asm
	mma.sync.aligned.m16n8k256.row.col.s32.b1.b1.s32.xor.popc    { %r74565, %r74566, %r74567, %r74568 },    { %r86038, %r86038, %r86038, %r86038 },    { %r86040, %r86040 },            { %r74565, %r74566, %r74567, %r74568 }; 
	// end inline asm
	// begin inline asm
	mma.sync.aligned.m16n8k256.row.col.s32.b1.b1.s32.xor.popc    { %r74537, %r74538, %r74539, %r74540 },    { %r86038, %r86038, %r86038, %r86038 },    { %r86040, %r86040 },            { %r74537, %r74538, %r74539, %r74540 }; 
	// end inline asm
	// begin inline asm
	mma.sync.aligned.m16n8k256.row.col.s32.b1.b1.s32.xor.popc    { %r74551, %r74552, %r74553, %r74554 },    { %r86038, %r86038, %r86038, %r86038 },    { %r86040, %r86040 },            { %r74551, %r74552, %r74553, %r74554 }; 
	// end inline asm
	// begin inline asm
	mma.sync.aligned.m16n8k256.row.col.s32.b1.b1.s32.xor.popc    { %r74565, %r74566, %r74567, %r74568 },    { %r86038, %r86038, %r86038, %r86038 },    { %r86040, %r86040 },            { %r74565, %r74566, %r74567, %r74568 }; 
	// end inline asm
	// begin inline asm
	mma.sync.aligned.m16n8k256.row.col.s32.b1.b1.s32.xor.popc    { %r74537, %r74538, %r74539, %r74540 },    { %r86038, %r86038, %r86038, %r86038 },    { %r86040, %r86040 },            { %r74537, %r74538, %r74539, %r74540 }; 
	// end inline asm
	// begin inline asm
	mma.sync.aligned.m16n8k256.row.col.s32.b1.b1.s32.xor.popc    { %r74551, %r74552, %r74553, %r74554 },    { %r86038, %r86038, %r86038, %r86038 },    { %r86040, %r86040 },            { %r74551, %r74552, %r74553, %r74554 }; 
	// end inline asm
	// begin inline asm
	mma.sync.aligned.m16n8k256.row.col.s32.b1.b1.s32.xor.popc    { %r74565, %r74566, %r74567, %r74568 },    { %r86038, %r86038, %r86038, %r86038 },    { %r86040, %r86040 },            { %r74565, %r74566, %r74567, %r74568 }; 
	// end inline asm
	// begin inline asm
	mma.sync.aligned.m16n8k256.row.col.s32.b1.b1.s32.xor.popc    { %r74537, %r74538, %r74539, %r74540 },    { %r86038, %r86038, %r86038, %r86038 },    { %r86040, %r86040 },            { %r74537, %r74538, %r74539, %r74540 }; 
	// end inline asm
	// begin inline asm
	mma.sync.aligned.m16n8k256.row.col.s32.b1.b1.s32.xor.popc    { %r74551, %r74552, %r74553, %r74554 },    { %r86038, %r86038, %r86038, %r86038 },    { %r86040, %r86040 },            { %r74551, %r74552, %r74553, %r74554 }; 
	// end inline asm
	// begin inline asm
	mma.sync.aligned.m16n8k256.row.col.s32.b1.b1.s32.xor.popc    { %r74565, %r74566, %r74567, %r74568 },    { %r86038, %r86038, %r86038, %r86038 },    { %r86040, %r86040 },            { %r74565, %r74566, %r74567, %r74568 }; 
	// end inline asm
	// begin inline asm
	mma.sync.aligned.m16n8k256.row.col.s32.b1.b1.s32.xor.popc    { %r74537, %r74538, %r74539, %r74540 },    { %r86038, %r86038, %r86038, %r86038 },    { %r86040, %r86040 },            { %r74537, %r74538, %r74539, %r74540 }; 
	// end inline asm
	// begin inline asm
	mma.sync.aligned.m16n8k256.row.col.s32.b1.b1.s32.xor.popc    { %r74551, %r74552, %r74553, %r74554 },    { %r86038, %r86038, %r86038, %r86038 },    { %r86040, %r86040 },            { %r74551, %r74552, %r74553, %r74554 }; 
	// end inline asm
	// begin inline asm
	mma.sync.aligned.m16n8k256.row.col.s32.b1.b1.s32.xor.popc    { %r74565, %r74566, %r74567, %r74568 },    { %r86038, %r86038, %r86038, %r86038 },    { %r86040, %r86040 },            { %r74565, %r74566, %r74567, %r74568 }; 
	// end inline asm
	// begin inline asm
	mma.sync.aligned.m16n8k256.row.col.s32.b1.b1.s32.xor.popc    { %r74537, %r74538, %r74539, %r74540 },    { %r86038, %r86038, %r86038, %r86038 },    { %r86040, %r86040 },            { %r74537, %r74538, %r74539, %r74540 }; 
	// end inline asm
	// begin inline asm
	mma.sync.aligned.m16n8k256.row.col.s32.b1.b1.s32.xor.popc    { %r74551, %r74552, %r74553, %r74554 },    { %r86038, %r86038, %r86038, %r86038 },    { %r86040, %r86040 },            { %r74551, %r74552, %r74553, %r74554 }; 
	// end inline asm
	// begin inline asm
	mma.sync.aligned.m16n8k256.row.col.s32.b1.b1.s32.xor.popc    { %r74565, %r74566, %r74567, %r74568 },    { %r86038, %r86038, %r86038, %r86038 },    { %r86040, %r86040 },            { %r74565, %r74566, %r74567, %r74568 }; 
	// end inline asm
	// begin inline asm
	mma.sync.aligned.m16n8k256.row.col.s32.b1.b1.s32.xor.popc    { %r74537, %r74538, %r74539, %r74540 },    { %r86038, %r86038, %r86038, %r86038 },    { %r86040, %r86040 },            { %r74537, %r74538, %r74539, %r74540 }; 
	// end inline asm
	// begin inline asm
	mma.sync.aligned.m16n8k256.row.col.s32.b1.b1.s32.xor.popc    { %r74551, %r74552, %r74553, %r74554 },    { %r86038, %r86038, %r86038, %r86038 },    { %r86040, %r86040 },            { %r74551, %r74552, %r74553, %r74554 }; 
	// end inline asm
	// begin inline asm
	mma.sync.aligned.m16n8k256.row.col.s32.b1.b1.s32.xor.popc    { %r74565, %r74566, %r74567, %r74568 },    { %r86038, %r86038, %r86038, %r86038 },    { %r86040, %r86040 },            { %r74565, %r74566, %r74567, %r74568 }; 
	// end inline asm
	// begin inline asm
	mma.sync.aligned.m16n8k256.row.col.s32.b1.b1.s32.xor.popc    { %r74537, %r74538, %r74539, %r74540 },    { %r86038, %r86038, %r86038, %r86038 },    { %r86040, %r86040 },            { %r74537, %r74538, %r74539, %r74540 }; 
	// end inline asm
	// begin inline asm
	mma.sync.aligned.m16n8k256.row.col.s32.b1.b1.s32.xor.popc    { %r74551, %r74552, %r74553, %r74554 },    { %r86038, %r86038, %r86038, %r86038 },    { %r86040, %r86040 },            { %r74551, %r74552, %r74553, %r74554 }; 
	// end inline asm
	// begin inline asm
	mma.sync.aligned.m16n8k256.row.col.s32.b1.b1.s32.xor.popc    { %r74565, %r74566, %r74567, %r74568 },    { %r86038, %r86038, %r86038, %r86038 },    { %r86040, %r86040 },            { %r74565, %r74566, %r74567, %r74568 }; 
	// end inline asm
	// begin inline asm
	mma.sync.aligned.m16n8k256.row.col.s32.b1.b1.s32.xor.popc    { %r74537, %r74538, %r74539, %r74540 },    { %r86038, %r86038, %r86038, %r86038 },    { %r86040, %r86040 },            { %r74537, %r74538, %r74539, %r74540 }; 
	// end inline asm
	// begin inline asm
	mma.sync.aligned.m16n8k256.row.col.s32.b1.b1.s32.xor.popc    { %r74551, %r74552, %r74553, %r74554 },    { %r86038, %r86038, %r86038, %r86038 },    { %r86040, %r86040 },            { %r74551, %r74552, %r74553, %r74554 }; 
	// end inline asm
	// begin inline asm
	mma.sync.aligned.m16n8k256.row.col.s32.b1.b1.s32.xor.popc    { %r74565, %r74566, %r74567, %r74568 },    { %r86038, %r86038, %r86038, %r86038 },    { %r86040, %r86040 },            { %r74565, %r74566, %r74567, %r74568 }; 
	// end inline asm
	// begin inline asm
	mma.sync.aligned.m16n8k256.row.col.s32.b1.b1.s32.xor.popc    { %r74537, %r74538, %r74539, %r74540 },    { %r86038, %r86038, %r86038, %r86038 },    { %r86040, %r86040 },            { %r74537, %r74538, %r74539, %r74540 }; 
	// end inline asm
	// begin inline asm
	mma.sync.aligned.m16n8k256.row.col.s32.b1.b1.s32.xor.popc    { %r74551, %r74552, %r74553, %r74554 },    { %r86038, %r86038, %r86038, %r86038 },    { %r86040, %r86040 },            { %r74551, %r74552, %r74553, %r74554 }; 
	// end inline asm
	// begin inline asm
	mma.sync.aligned.m16n8k256.row.col.s32.b1.b1.s32.xor.popc    { %r74565, %r74566, %r74567, %r74568 },    { %r86038, %r86038, %r86038, %r86038 },    { %r86040, %r86040 },            { %r74565, %r74566, %r74567, %r74568 }; 
	// end inline asm
	// begin inline asm
	mma.sync.aligned.m16n8k256.row.col.s32.b1.b1.s32.xor.popc    { %r74537, %r74538, %r74539, %r74540 },    { %r86038, %r86038, %r86038, %r86038 },    { %r86040, %r86040 },            { %r74537, %r74538, %r74539, %r74540 }; 
	// end inline asm
	// begin inline asm
	mma.sync.aligned.m16n8k256.row.col.s32.b1.b1.s32.xor.popc    { %r74551, %r74552, %r74553, %r74554 },    { %r86038, %r86038, %r86038, %r86038 },    { %r86040, %r86040 },            { %r74551, %r74552, %r74553, %r74554 }; 
	// end inline asm
	// begin inline asm
	mma.sync.aligned.m16n8k256.row.col.s32.b1.b1.s32.xor.popc    { %r74565, %r74566, %r74567, %r74568 },    { %r86038, %r86038, %r86038, %r86038 },    { %r86040, %r86040 },            { %r74565, %r74566, %r74567, %r74568 }; 
	// end inline asm
	// begin inline asm
	mma.sync.aligned.m16n8k256.row.col.s32.b1.b1.s32.xor.popc    { %r74537, %r74538, %r74539, %r74540 },    { %r86038, %r86038, %r86038, %r86038 },    { %r86040, %r86040 },            { %r74537, %r74538, %r74539, %r74540 }; 
	// end inline asm
	// begin inline asm
	mma.sync.aligned.m16n8k256.row.col.s32.b1.b1.s32.xor.popc    { %r74551, %r74552, %r74553, %r74554 },    { %r86038, %r86038, %r86038, %r86038 },    { %r86040, %r86040 },            { %r74551, %r74552, %r74553, %r74554 }; 
	// end inline asm
	// begin inline asm
	mma.sync.aligned.m16n8k256.row.col.s32.b1.b1.s32.xor.popc    { %r74565, %r74566, %r74567, %r74568 },    { %r86038, %r86038, %r86038, %r86038 },    { %r86040, %r86040 },            { %r74565, %r74566, %r74567, %r74568 }; 
	// end inline asm
	// begin inline asm
	mma.sync.aligned.m16n8k256.row.col.s32.b1.b1.s32.xor.popc    { %r74537, %r74538, %r74539, %r74540 },    { %r86038, %r86038, %r86038, %r86038 },    { %r86040, %r86040 },            { %r74537, %r74538, %r74539, %r74540 }; 
	// end inline asm
	// begin inline asm
	mma.sync.aligned.m16n8k256.row.col.s32.b1.b1.s32.xor.popc    { %r74551, %r74552, %r74553, %r74554 },    { %r86038, %r86038, %r86038, %r86038 },    { %r86040, %r86040 },            { %r74551, %r74552, %r74553, %r74554 }; 
	// end inline asm
	// begin inline asm
	mma.sync.aligned.m16n8k256.row.col.s32.b1.b1.s32.xor.popc    { %r74565, %r74566, %r74567, %r74568 },    { %r86038, %r86038, %r86038, %r86038 },    { %r86040, %r86040 },            { %r74565, %r74566, %r74567, %r74568 }; 
	// end inline asm
	// begin inline asm
	mma.sync.aligned.m16n8k256.row.col.s32.b1.b1.s32.xor.popc    { %r74537, %r74538, %r74539, %r74540 },    { %r86038, %r86038, %r86038, %r86038 },    { %r86040, %r86040 },            { %r74537, %r74538, %r74539, %r74540 }; 
	// end inline asm
	// begin inline asm
	mma.sync.aligned.m16n8k256.row.col.s32.b1.b1.s32.xor.popc    { %r74551, %r74552, %r74553, %r74554 },    { %r86038, %r86038, %r86038, %r86038 },    { %r86040, %r86040 },            { %r74551, %r74552, %r74553, %r74554 }; 
	// end inline asm
	// begin inline asm
	mma.sync.aligned.m16n8k256.row.col.s32.b1.b1.s32.xor.popc    { %r74565, %r74566, %r74567, %r74568 },    { %r86038, %r86038, %r86038, %r86038 },    { %r86040, %r86040 },            { %r74565, %r74566, %r74567, %r74568 }; 
	// end inline asm
	// begin inline asm
	mma.sync.aligned.m16n8k256.row.col.s32.b1.b1.s32.xor.popc    { %r74537, %r74538, %r74539, %r74540 },    { %r86038, %r86038, %r86038, %r86038 },    { %r86040, %r86040 },            { %r74537, %r74538, %r74539, %r74540 }; 
	// end inline asm
	// begin inline asm
	mma.sync.aligned.m16n8k256.row.col.s32.b1.b1.s32.xor.popc    { %r74551, %r74552, %r74553, %r74554 },    { %r86038, %r86038, %r86038, %r86038 },    { %r86040, %r86040 },            { %r74551, %r74552, %r74553, %r74554 }; 
	// end inline asm
	// begin inline asm
	mma.sync.aligned.m16n8k256.row.col.s32.b1.b1.s32.xor.popc    { %r74565, %r74566, %r74567, %r74568 },    { %r86038, %r86038, %r86038, %r86038 },    { %r86040, %r86040 },            { %r74565, %r74566, %r74567, %r74568 }; 
	// end inline asm
	// begin inline asm
	mma.sync.aligned.m16n8k256.row.col.s32.b1.b1.s32.xor.popc    { %r74537, %r74538, %r74539, %r74540 },    { %r86038, %r86038, %r86038, %r86038 },    { %r86040, %r86040 },            { %r74537, %r74538, %r74539, %r74540 }; 
	// end inline asm
	// begin inline asm
	mma.sync.aligned.m16n8k256.row.col.s32.b1.b1.s32.xor.popc    { %r74551, %r74552, %r74553, %r74554 },    { %r86038, %r86038, %r86038, %r86038 },    { %r86040, %r86040 },            { %r74551, %r74552, %r74553, %r74554 }; 
	// end inline asm
	// begin inline asm
	mma.sync.aligned.m16n8k256.row.col.s32.b1.b1.s32.xor.popc    { %r74565, %r74566, %r74567, %r74568 },    { %r86038, %r86038, %r86038, %r86038 },    { %r86040, %r86040 },            { %r74565, %r74566, %r74567, %r74568 }; 
	// end inline asm
	// begin inline asm
	mma.sync.aligned.m16n8k256.row.col.s32.b1.b1.s32.xor.popc    { %r74537, %r74538, %r74539, %r74540 },    { %r86038, %r86038, %r86038, %r86038 },    { %r86040, %r86040 },            { %r74537, %r74538, %r74539, %r74540 }; 
	// end inline asm
	// begin inline asm
	mma.sync.aligned.m16n8k256.row.col.s32.b1.b1.s32.xor.popc    { %r74551, %r74552, %r74553, %r74554 },    { %r86038, %r86038, %r86038, %r86038 },    { %r86040, %r86040 },            { %r74551, %r74552, %r74553, %r74554 }; 
	// end inline asm
	// begin inline asm
	mma.sync.aligned.m16n8k256.row.col.s32.b1.b1.s32.xor.popc    { %r74565, %r74566, %r74567, %r74568 },    { %r86038, %r86038, %r86038, %r86038 },    { %r86040, %r86040 },            { %r74565, %r74566, %r74567, %r74568 }; 
	// end inline asm
	// begin inline asm
	mma.sync.aligned.m16n8k256.row.col.s32.b1.b1.s32.xor.popc    { %r74537, %r74538, %r74539, %r74540 },    { %r86038, %r86038, %r86038, %r86038 },    { %r86040, %r86040 },            { %r74537, %r74538, %r74539, %r74540 }; 
	// end inline asm
	// begin inline asm
	mma.sync.aligned.m16n8k256.row.col.s32.b1.b1.s32.xor.popc    { %r74551, %r74552, %r74553, %r74554 },    { %r86038, %r86038, %r86038, %r86038 },    { %r86040, %r86040 },            { %r74551, %r74552, %r74553, %r74554 }; 
	// end inline asm
	// begin inline asm
	mma.sync.aligned.m16n8k256.row.col.s32.b1.b1.s32.xor.popc    { %r74565, %r74566, %r74567, %r74568 },    { %r86038, %r86038, %r86038, %r86038 },    { %r86040, %r86040 },            { %r74565, %r74566, %r74567, %r74568 }; 
	// end inline asm
	// begin inline asm
	mma.sync.aligned.m16n8k256.row.col.s32.b1.b1.s32.xor.popc    { %r74537, %r74538, %r74539, %r74540 },    { %r86038, %r86038, %r86038, %r86038 },    { %r86040, %r86040 },            { %r74537, %r74538, %r74539, %r74540 }; 
	// end inline asm
	// begin inline asm
	mma.sync.aligned.m16n8k256.row.col.s32.b1.b1.s32.xor.popc    { %r74551, %r74552, %r74553, %r74554 },    { %r86038, %r86038, %r86038, %r86038 },    { %r86040, %r86040 },            { %r74551, %r74552, %r74553, %r74554 }; 
	// end inline asm
	// begin inline asm
	mma.sync.aligned.m16n8k256.row.col.s32.b1.b1.s32.xor.popc    { %r74565, %r74566, %r74567, %r74568 },    { %r86038, %r86038, %r86038, %r86038 },    { %r86040, %r86040 },            { %r74565, %r74566, %r74567, %r74568 }; 
	// end inline asm
	// begin inline asm
	mma.sync.aligned.m16n8k256.row.col.s32.b1.b1.s32.xor.popc    { %r74537, %r74538, %r74539, %r74540 },    { %r86038, %r86038, %r86038, %r86038 },    { %r86040, %r86040 },            { %r74537, %r74538, %r74539, %r74540 }; 
	// end inline asm
	// begin inline asm
	mma.sync.aligned.m16n8k256.row.col.s32.b1.b1.s32.xor.popc    { %r74551, %r74552, %r74553, %r74554 },    { %r86038, %r86038, %r86038, %r86038 },    { %r86040, %r86040 },            { %r74551, %r74552, %r74553, %r74554 }; 
	// end inline asm
	// begin inline asm
	mma.sync.aligned.m16n8k256.row.col.s32.b1.b1.s32.xor.popc    { %r74565, %r74566, %r74567, %r74568 },    { %r86038, %r86038, %r86038, %r86038 },    { %r86040, %r86040 },            { %r74565, %r74566, %r74567, %r74568 }; 
	// end inline asm
	// begin inline asm
	mma.sync.aligned.m16n8k256.row.col.s32.b1.b1.s32.xor.popc    { %r74537, %r74538, %r74539, %r74540 },    { %r86038, %r86038, %r86038, %r86038 },    { %r86040, %r86040 },            { %r74537, %r74538, %r74539, %r74540 }; 
	// end inline asm
	// begin inline asm
	mma.sync.aligned.m16n8k256.row.col.s32.b1.b1.s32.xor.popc    { %r74551, %r74552, %r74553, %r74554 },    { %r86038, %r86038, %r86038, %r86038 },    { %r86040, %r86040 },            { %r74551, %r74552, %r74553, %r74554 }; 
	// end inline asm
	// begin inline asm
	mma.sync.aligned.m16n8k256.row.col.s32.b1.b1.s32.xor.popc    { %r74565, %r74566, %r74567, %r74568 },    { %r86038, %r86038, %r86038, %r86038 },    { %r86040, %r86040 },            { %r74565, %r74566, %r74567, %r74568 }; 
	// end inline asm
	// begin inline asm
	mma.sync.aligned.m16n8k256.row.col.s32.b1.b1.s32.xor.popc    { %r74537, %r74538, %r74539, %r74540 },    { %r86038, %r86038, %r86038, %r86038 },    { %r86040, %r86040 },            { %r74537, %r74538, %r74539, %r74540 }; 
	// end inline asm
	// begin inline asm
	mma.sync.aligned.m16n8k256.row.col.s32.b1.b1.s32.xor.popc    { %r74551, %r74552, %r74553, %r74554 },    { %r86038, %r86038, %r86038, %r86038 },    { %r86040, %r86040 },            { %r74551, %r74552, %r74553, %r74554 }; 
	// end inline asm
	// begin inline asm
	mma.sync.aligned.m16n8k256.row.col.s32.b1.b1.s32.xor.popc    { %r74565, %r74566, %r74567, %r74568 },    { %r86038, %r86038, %r86038, %r86038 },    { %r86040, %r86040 },            { %r74565, %r74566, %r74567, %r74568 }; 
	// end inline asm
	// begin inline asm
	mma.sync.aligned.m16n8k256.row.col.s32.b1.b1.s32.xor.popc    { %r74537, %r74538, %r74539, %r74540 },    { %r86038, %r86038, %r86038, %r86038 },    { %r86040, %r86040 },            { %r74537, %r74538, %r74539, %r74540 }; 
	// end inline asm
	// begin inline asm
	mma.sync.aligned.m16n8k256.row.col.s32.b1.b1.s32.xor.popc    { %r74551, %r74552, %r74553, %r74554 },    { %r86038, %r86038, %r86038, %r86038 },    { %r86040, %r86040 },            { %r74551, %r74552, %r74553, %r74554 }; 
	// end inline asm
	// begin inline asm
	mma.sync.aligned.m16n8k256.row.col.s32.b1.b1.s32.xor.popc    { %r74565, %r74566, %r74567, %r74568 },    { %r86038, %r86038, %r86038, %r86038 },    { %r86040, %r86040 },            { %r74565, %r74566, %r74567, %r74568 }; 
	// end inline asm
	// begin inline asm
	mma.sync.aligned.m16n8k256.row.col.s32.b1.b1.s32.xor.popc    { %r74537, %r74538, %r74539, %r74540 },    { %r86038, %r86038, %r86038, %r86038 },    { %r86040, %r86040 },            { %r74537, %r74538, %r74539, %r74540 }; 
	// end inline asm
	// begin inline asm
	mma.sync.aligned.m16n8k256.row.col.s32.b1.b1.s32.xor.popc    { %r74551, %r74552, %r74553, %r74554 },    { %r86038, %r86038, %r86038, %r86038 },    { %r86040, %r86040 },            { %r74551, %r74552, %r74553, %r74554 }; 
	// end inline asm
	// begin inline asm
	mma.sync.aligned.m16n8k256.row.col.s32.b1.b1.s32.xor.popc    { %r74565, %r74566, %r74567, %r74568 },    { %r86038, %r86038, %r86038, %r86038 },    { %r86040, %r86040 },            { %r74565, %r74566, %r74567, %r74568 }; 
	// end inline asm
	// begin inline asm
	mma.sync.aligned.m16n8k256.row.col.s32.b1.b1.s32.xor.popc    { %r74537, %r74538, %r74539, %r74540 },    { %r86038, %r86038, %r86038, %r86038 },    { %r86040, %r86040 },            { %r74537, %r74538, %r74539, %r74540 }; 
	// end inline asm
	// begin inline asm
	mma.sync.aligned.m16n8k256.row.col.s32.b1.b1.s32.xor.popc    { %r74551, %r74552, %r74553, %r74554 },    { %r86038, %r86038, %r86038, %r86038 },    { %r86040, %r86040 },            { %r74551, %r74552, %r74553, %r74554 }; 
	// end inline asm
	// begin inline asm
	mma.sync.aligned.m16n8k256.row.col.s32.b1.b1.s32.xor.popc    { %r74565, %r74566, %r74567, %r74568 },    { %r86038, %r86038, %r86038, %r86038 },    { %r86040, %r86040 },            { %r74565, %r74566, %r74567, %r74568 }; 
	// end inline asm
	// begin inline asm
	mma.sync.aligned.m16n8k256.row.col.s32.b1.b1.s32.xor.popc    { %r74537, %r74538, %r74539, %r74540 },    { %r86038, %r86038, %r86038, %r86038 },    { %r86040, %r86040 },            { %r74537, %r74538, %r74539, %r74540 }; 
	// end inline asm
	// begin inline asm
	mma.sync.aligned.m16n8k256.row.col.s32.b1.b1.s32.xor.popc    { %r74551, %r74552, %r74553, %r74554 },    { %r86038, %r86038, %r86038, %r86038 },    { %r86040, %r86040 },            { %r74551, %r74552, %r74553, %r74554 }; 
	// end inline asm
	// begin inline asm
	mma.sync.aligned.m16n8k256.row.col.s32.b1.b1.s32.xor.popc    { %r74565, %r74566, %r74567, %r74568 },    { %r86038, %r86038, %r86038, %r86038 },    { %r86040, %r86040 },            { %r74565, %r74566, %r74567, %r74568 }; 
	// end inline asm
	// begin inline asm
	mma.sync.aligned.m16n8k256.row.col.s32.b1.b1.s32.xor.popc    { %r74537, %r74538, %r74539, %r74540 },    { %r86038, %r86038, %r86038, %r86038 },    { %r86040, %r86040 },            { %r74537, %r74538, %r74539, %r74540 }; 
	// end inline asm
	// begin inline asm
	mma.sync.aligned.m16n8k256.row.col.s32.b1.b1.s32.xor.popc    { %r74551, %r74552, %r74553, %r74554 },    { %r86038, %r86038, %r86038, %r86038 },    { %r86040, %r86040 },            { %r74551, %r74552, %r74553, %r74554 }; 
	// end inline asm
	// begin inline asm
	mma.sync.aligned.m16n8k256.row.col.s32.b1.b1.s32.xor.popc    { %r74565, %r74566, %r74567, %r74568 },    { %r86038, %r86038, %r86038, %r86038 },    { %r86040, %r86040 },            { %r74565, %r74566, %r74567, %r74568 }; 
	// end inline asm
	// begin inline asm
	mma.sync.aligned.m16n8k256.row.col.s32.b1.b1.s32.xor.popc    { %r74537, %r74538, %r74539, %r74540 },    { %r86038, %r86038, %r86038, %r86038 },    { %r86040, %r86040 },            { %r74537, %r74538, %r74539, %r74540 }; 
	// end inline asm
	// begin inline asm
	mma.sync.aligned.m16n8k256.row.col.s32.b1.b1.s32.xor.popc    { %r74551, %r74552, %r74553, %r74554 },    { %r86038, %r86038, %r86038, %r86038 },    { %r86040, %r86040 },            { %r74551, %r74552, %r74553, %r74554 }; 
	// end inline asm
	// begin inline asm
	mma.sync.aligned.m16n8k256.row.col.s32.b1.b1.s32.xor.popc    { %r74565, %r74566, %r74567, %r74568 },    { %r86038, %r86038, %r86038, %r86038 },    { %r86040, %r86040 },            { %r74565, %r74566, %r74567, %r74568 }; 
	// end inline asm
	// begin inline asm
	mma.sync.aligned.m16n8k256.row.col.s32.b1.b1.s32.xor.popc    { %r74537, %r74538, %r74539, %r74540 },    { %r86038, %r86038, %r86038, %r86038 },    { %r86040, %r86040 },            { %r74537, %r74538, %r74539, %r74540 }; 
	// end inline asm
	// begin inline asm
	mma.sync.aligned.m16n8k256.row.col.s32.b1.b1.s32.xor.popc    { %r74551, %r74552, %r74553, %r74554 },    { %r86038, %r86038, %r86038, %r86038 },    { %r86040, %r86040 },            { %r74551, %r74552, %r74553, %r74554 }; 
	// end inline asm
	// begin inline asm
	mma.sync.aligned.m16n8k256.row.col.s32.b1.b1.s32.xor.popc    { %r74565, %r74566, %r74567, %r74568 },    { %r86038, %r86038, %r86038, %r86038 },    { %r86040, %r86040 },            { %r74565, %r74566, %r74567, %r74568 }; 
	// end inline asm
	// begin inline asm
	mma.sync.aligned.m16n8k256.row.col.s32.b1.b1.s32.xor.popc    { %r74537, %r74538, %r74539, %r74540 },    { %r86038, %r86038, %r86038, %r86038 },    { %r86040, %r86040 },            { %r74537, %r74538, %r74539, %r74540 }; 
	// end inline asm
	// begin inline asm
	mma.sync.aligned.m16n8k256.row.col.s32.b1.b1.s32.xor.popc    { %r74551, %r74552, %r74553, %r74554 },    { %r86038, %r86038, %r86038, %r86038 },    { %r86040, %r86040 },            { %r74551, %r74552, %r74553, %r74554 }; 
	// end inline asm
	// begin inline asm
	mma.sync.aligned.m16n8k256.row.col.s32.b1.b1.s32.xor.popc    { %r74565, %r74566, %r74567, %r74568 },    { %r86038, %r86038, %r86038, %r86038 },    { %r86040, %r86040 },            { %r74565, %r74566, %r74567, %r74568 }; 
	// end inline asm
	// begin inline asm
	mma.sync.aligned.m16n8k256.row.col.s32.b1.b1.s32.xor.popc    { %r74537, %r74538, %r74539, %r74540 },    { %r86038, %r86038, %r86038, %r86038 },    { %r86040, %r86040 },            { %r74537, %r74538, %r74539, %r74540 }; 
	// end inline asm
	// begin inline asm
	mma.sync.aligned.m16n8k256.row.col.s32.b1.b1.s32.xor.popc    { %r74551, %r74552, %r74553, %r74554 },    { %r86038, %r86038, %r86038, %r86038 },    { %r86040, %r86040 },            { %r74551, %r74552, %r74553, %r74554 }; 
	// end inline asm
	// begin inline asm
	mma.sync.aligned.m16n8k256.row.col.s32.b1.b1.s32.xor.popc    { %r74565, %r74566, %r74567, %r74568 },    { %r86038, %r86038, %r86038, %r86038 },    { %r86040, %r86040 },            { %r74565, %r74566, %r74567, %r74568 }; 
	// end inline asm
	// begin inline asm
	mma.sync.aligned.m16n8k256.row.col.s32.b1.b1.s32.xor.popc    { %r74537, %r74538, %r74539, %r74540 },    { %r86038, %r86038, %r86038, %r86038 },    { %r86040, %r86040 },            { %r74537, %r74538, %r74539, %r74540 }; 
	// end inline asm
	// begin inline asm
	mma.sync.aligned.m16n8k256.row.col.s32.b1.b1.s32.xor.popc    { %r74551, %r74552, %r74553, %r74554 },    { %r86038, %r86038, %r86038, %r86038 },    { %r86040, %r86040 },            { %r74551, %r74552, %r74553, %r74554 }; 
	// end inline asm
	// begin inline asm
	mma.sync.aligned.m16n8k256.row.col.s32.b1.b1.s32.xor.popc    { %r74565, %r74566, %r74567, %r74568 },    { %r86038, %r86038, %r86038, %r86038 },    { %r86040, %r86040 },            { %r74565, %r74566, %r74567, %r74568 }; 
	// end inline asm
	// begin inline asm
	mma.sync.aligned.m16n8k256.row.col.s32.b1.b1.s32.xor.popc    { %r74537, %r74538, %r74539, %r74540 },    { %r86038, %r86038, %r86038, %r86038 },    { %r86040, %r86040 },            { %r74537, %r74538, %r74539, %r74540 }; 
	// end inline asm
	// begin inline asm
	mma.sync.aligned.m16n8k256.row.col.s32.b1.b1.s32.xor.popc    { %r74551, %r74552, %r74553, %r74554 },    { %r86038, %r86038, %r86038, %r86038 },    { %r86040, %r86040 },            { %r74551, %r74552, %r74553, %r74554 }; 
	// end inline asm
	// begin inline asm
	mma.sync.aligned.m16n8k256.row.col.s32.b1.b1.s32.xor.popc    { %r74565, %r74566, %r74567, %r74568 },    { %r86038, %r86038, %r86038, %r86038 },    { %r86040, %r86040 },            { %r74565, %r74566, %r74567, %r74568 }; 
	// end inline asm
	// begin inline asm
	mma.sync.aligned.m16n8k256.row.col.s32.b1.b1.s32.xor.popc    { %r74537, %r74538, %r74539, %r74540 },    { %r86038, %r86038, %r86038, %r86038 },    { %r86040, %r86040 },            { %r74537, %r74538, %r74539, %r74540 }; 
	// end inline asm
	// begin inline asm
	mma.sync.aligned.m16n8k256.row.col.s32.b1.b1.s32.xor.popc    { %r74551, %r74552, %r74553, %r74554 },    { %r86038, %r86038, %r86038, %r86038 },    { %r86040, %r86040 },            { %r74551, %r74552, %r74553, %r74554 }; 
	// end inline asm
	// begin inline asm
	mma.sync.aligned.m16n8k256.row.col.s32.b1.b1.s32.xor.popc    { %r74565, %r74566, %r74567, %r74568 },    { %r86038, %r86038, %r86038, %r86038 },    { %r86040, %r86040 },            { %r74565, %r74566, %r74567, %r74568 }; 
	// end inline asm
	// begin inline asm
	mma.sync.aligned.m16n8k256.row.col.s32.b1.b1.s32.xor.popc    { %r74537, %r74538, %r74539, %r74540 },    { %r86038, %r86038, %r86038, %r86038 },    { %r86040, %r86040 },            { %r74537, %r74538, %r74539, %r74540 }; 
	// end inline asm
	// begin inline asm
	mma.sync.aligned.m16n8k256.row.col.s32.b1.b1.s32.xor.popc    { %r74551, %r74552, %r74553, %r74554 },    { %r86038, %r86038, %r86038, %r86038 },    { %r86040, %r86040 },            { %r74551, %r74552, %r74553, %r74554 }; 
	// end inline asm
	// begin inline asm
	mma.sync.aligned.m16n8k256.row.col.s32.b1.b1.s32.xor.popc    { %r74565, %r74566, %r74567, %r74568 },    { %r86038, %r86038, %r86038, %r86038 },    { %r86040, %r86040 },            { %r74565, %r74566, %r74567, %r74568 }; 
	// end inline asm
	// begin inline asm
	mma.sync.aligned.m16n8k256.row.col.s32.b1.b1.s32.xor.popc    { %r74537, %r74538, %r74539, %r74540 },    { %r86038, %r86038, %r86038, %r86038 },    { %r86040, %r86040 },            { %r74537, %r74538, %r74539, %r74540 }; 
	// end inline asm
	// begin inline asm
	mma.sync.aligned.m16n8k256.row.col.s32.b1.b1.s32.xor.popc    { %r74551, %r74552, %r74553, %r74554 },    { %r86038, %r86038, %r86038, %r86038 },    { %r86040, %r86040 },            { %r74551, %r74552, %r74553, %r74554 }; 
	// end inline asm
	// begin inline asm
	mma.sync.aligned.m16n8k256.row.col.s32.b1.b1.s32.xor.popc    { %r74565, %r74566, %r74567, %r74568 },    { %r86038, %r86038, %r86038, %r86038 },    { %r86040, %r86040 },            { %r74565, %r74566, %r74567, %r74568 }; 
	// end inline asm
	// begin inline asm
	mma.sync.aligned.m16n8k256.row.col.s32.b1.b1.s32.xor.popc    { %r74537, %r74538, %r74539, %r74540 },    { %r86038, %r86038, %r86038, %r86038 },    { %r86040, %r86040 },            { %r74537, %r74538, %r74539, %r74540 }; 
	// end inline asm
	// begin inline asm
	mma.sync.aligned.m16n8k256.row.col.s32.b1.b1.s32.xor.popc    { %r74551, %r74552, %r74553, %r74554 },    { %r86038, %r86038, %r86038, %r86038 },    { %r86040, %r86040 },            { %r74551, %r74552, %r74553, %r74554 }; 
	// end inline asm
	// begin inline asm
	mma.sync.aligned.m16n8k256.row.col.s32.b1.b1.s32.xor.popc    { %r74565, %r74566, %r74567, %r74568 },    { %r86038, %r86038, %r86038, %r86038 },    { %r86040, %r86040 },            { %r74565, %r74566, %r74567, %r74568 }; 
	// end inline asm
	// begin inline asm
	mma.sync.aligned.m16n8k256.row.col.s32.b1.b1.s32.xor.popc    { %r74537, %r74538, %r74539, %r74540 },    { %r86038, %r86038, %r86038, %r86038 },    { %r86040, %r86040 },            { %r74537, %r74538, %r74539, %r74540 }; 
	// end inline asm
	// begin inline asm
	mma.sync.aligned.m16n8k256.row.col.s32.b1.b1.s32.xor.popc    { %r74551, %r74552, %r74553, %r74554 },    { %r86038, %r86038, %r86038, %r86038 },    { %r86040, %r86040 },            { %r74551, %r74552, %r74553, %r74554 }; 
	// end inline asm
	// begin inline asm
	mma.sync.aligned.m16n8k256.row.col.s32.b1.b1.s32.xor.popc    { %r74565, %r74566, %r74567, %r74568 },    { %r86038, %r86038, %r86038, %r86038 },    { %r86040, %r86040 },            { %r74565, %r74566, %r74567, %r74568 }; 
	// end inline asm
	// begin inline asm
	mma.sync.aligned.m16n8k256.row.col.s32.b1.b1.s32.xor.popc    { %r74537, %r74538, %r74539, %r74540 },    { %r86038, %r86038, %r86038, %r86038 },    { %r86040, %r86040 },            { %r74537, %r74538, %r74539, %r74540 }; 
	// end inline asm
	// begin inline asm
	mma.sync.aligned.m16n8k256.row.col.s32.b1.b1.s32.xor.popc    { %r74551, %r74552, %r74553, %r74554 },    { %r86038, %r86038, %r86038, %r86038 },    { %r86040, %r86040 },            { %r74551, %r74552, %r74553, %r74554 }; 
	// end inline asm
	// begin inline asm
	mma.sync.aligned.m16n8k256.row.col.s32.b1.b1.s32.xor.popc    { %r74565, %r74566, %r74567, %r74568 },    { %r86038, %r86038, %r86038, %r86038 },    { %r86040, %r86040 },            { %r74565, %r74566, %r74567, %r74568 }; 
	// end inline asm
	// begin inline asm
	mma.sync.aligned.m16n8k256.row.col.s32.b1.b1.s32.xor.popc    { %r74537, %r74538, %r74539, %r74540 },    { %r86038, %r86038, %r86038, %r86038 },    { %r86040, %r86040 },            { %r74537, %r74538, %r74539, %r74540 }; 
	// end inline asm
	// begin inline asm
	mma.sync.aligned.m16n8k256.row.col.s32.b1.b1.s32.xor.popc    { %r74551, %r74552, %r74553, %r74554 },    { %r86038, %r86038, %r86038, %r86038 },    { %r86040, %r86040 },            { %r74551, %r74552, %r74553, %r74554 }; 
	// end inline asm
	// begin inline asm
	mma.sync.aligned.m16n8k256.row.col.s32.b1.b1.s32.xor.popc    { %r74565, %r74566, %r74567, %r74568 },    { %r86038, %r86038, %r86038, %r86038 },    { %r86040, %r86040 },            { %r74565, %r74566, %r74567, %r74568 }; 
	// end inline asm
	// begin inline asm
	mma.sync.aligned.m16n8k256.row.col.s32.b1.b1.s32.xor.popc    { %r74537, %r74538, %r74539, %r74540 },    { %r86038, %r86038, %r86038, %r86038 },    { %r86040, %r86040 },            { %r74537, %r74538, %r74539, %r74540 }; 
	// end inline asm
	// begin inline asm
	mma.sync.aligned.m16n8k256.row.col.s32.b1.b1.s32.xor.popc    { %r74551, %r74552, %r74553, %r74554 },    { %r86038, %r86038, %r86038, %r86038 },    { %r86040, %r86040 },            { %r74551, %r74552, %r74553, %r74554 }; 
	// end inline asm
	// begin inline asm
	mma.sync.aligned.m16n8k256.row.col.s32.b1.b1.s32.xor.popc    { %r74565, %r74566, %r74567, %r74568 },    { %r86038, %r86038, %r86038, %r86038 },    { %r86040, %r86040 },            { %r74565, %r74566, %r74567, %r74568 }; 
	// end inline asm
	// begin inline asm
	mma.sync.aligned.m16n8k256.row.col.s32.b1.b1.s32.xor.popc    { %r74537, %r74538, %r74539, %r74540 },    { %r86038, %r86038, %r86038, %r86038 },    { %r86040, %r86040 },            { %r74537, %r74538, %r74539, %r74540 }; 
	// end inline asm
	// begin inline asm
	mma.sync.aligned.m16n8k256.row.col.s32.b1.b1.s32.xor.popc    { %r74551, %r74552, %r74553, %r74554 },    { %r86038, %r86038, %r86038, %r86038 },    { %r86040, %r86040 },            { %r74551, %r74552, %r74553, %r74554 }; 
	// end inline asm
	// begin inline asm
	mma.sync.aligned.m16n8k256.row.col.s32.b1.b1.s32.xor.popc    { %r74565, %r74566, %r74567, %r74568 },    { %r86038, %r86038, %r86038, %r86038 },    { %r86040, %r86040 },            { %r74565, %r74566, %r74567, %r74568 }; 
	// end inline asm
	// begin inline asm
	mma.sync.aligned.m16n8k256.row.col.s32.b1.b1.s32.xor.popc    { %r74537, %r74538, %r74539, %r74540 },    { %r86038, %r86038, %r86038, %r86038 },    { %r86040, %r86040 },            { %r74537, %r74538, %r74539, %r74540 }; 
	// end inline asm
	// begin inline asm
	mma.sync.aligned.m16n8k256.row.col.s32.b1.b1.s32.xor.popc    { %r74551, %r74552, %r74553, %r74554 },    { %r86038, %r86038, %r86038, %r86038 },    { %r86040, %r86040 },            { %r74551, %r74552, %r74553, %r74554 }; 
	// end inline asm
	// begin inline asm
	mma.sync.aligned.m16n8k256.row.col.s32.b1.b1.s32.xor.popc    { %r74565, %r74566, %r74567, %r74568 },    { %r86038, %r86038, %r86038, %r86038 },    { %r86040, %r86040 },            { %r74565, %r74566, %r74567, %r74568 }; 
	// end inline asm
	// begin inline asm
	mma.sync.aligned.m16n8k256.row.col.s32.b1.b1.s32.xor.popc    { %r74537, %r74538, %r74539, %r74540 },    { %r86038, %r86038, %r86038, %r86038 },    { %r86040, %r86040 },            { %r74537, %r74538, %r74539, %r74540 }; 
	// end inline asm
	// begin inline asm
	mma.sync.aligned.m16n8k256.row.col.s32.b1.b1.s32.xor.popc    { %r74551, %r74552, %r74553, %r74554 },    { %r86038, %r86038, %r86038, %r86038 },    { %r86040, %r86040 },            { %r74551, %r74552, %r74553, %r74554 }; 
	// end inline asm
	// begin inline asm
	mma.sync.aligned.m16n8k256.row.col.s32.b1.b1.s32.xor.popc    { %r74565, %r74566, %r74567, %r74568 },    { %r86038, %r86038, %r86038, %r86038 },    { %r86040, %r86040 },            { %r74565, %r74566, %r74567, %r74568 }; 
	// end inline asm
	// begin inline asm
	mma.sync.aligned.m16n8k256.row.col.s32.b1.b1.s32.xor.popc    { %r74537, %r74538, %r74539, %r74540 },    { %r86038, %r86038, %r86038, %r86038 },    { %r86040, %r86040 },            { %r74537, %r74538, %r74539, %r74540 }; 
	// end inline asm
	// begin inline asm
	mma.sync.aligned.m16n8k256.row.col.s32.b1.b1.s32.xor.popc    { %r74551, %r74552, %r74553, %r74554 },    { %r86038, %r86038, %r86038, %r86038 },    { %r86040, %r86040 },            { %r74551, %r74552, %r74553, %r74554 }; 
	// end inline asm
	// begin inline asm
	mma.sync.aligned.m16n8k256.row.col.s32.b1.b1.s32.xor.popc    { %r74565, %r74566, %r74567, %r74568 },    { %r86038, %r86038, %r86038, %r86038 },    { %r86040, %r86040 },            { %r74565, %r74566, %r74567, %r74568 }; 
	// end inline asm
	// begin inline asm
	mma.sync.aligned.m16n8k256.row.col.s32.b1.b1.s32.xor.popc    { %r74537, %r74538, %r74539, %r74540 },    { %r86038, %r86038, %r86038, %r86038 },    { %r86040, %r86040 },            { %r74537, %r74538, %r74539, %r74540 }; 
	// end inline asm
	// begin inline asm
	mma.sync.aligned.m16n8k256.row.col.s32.b1.b1.s32.xor.popc    { %r74551, %r74552, %r74553, %r74554 },    { %r86038, %r86038, %r86038, %r86038 },    { %r86040, %r86040 },            { %r74551, %r74552, %r74553, %r74554 }; 
	// end inline asm
	// begin inline asm
	mma.sync.aligned.m16n8k256.row.col.s32.b1.b1.s32.xor.popc    { %r74565, %r74566, %r74567, %r74568 },    { %r86038, %r86038, %r86038, %r86038 },    { %r86040, %r86040 },            { %r74565, %r74566, %r74567, %r74568 }; 
	// end inline asm
	// begin inline asm
	mma.sync.aligned.m16n8k256.row.col.s32.b1.b1.s32.xor.popc    { %r74537, %r74538, %r74539, %r74540 },    { %r86038, %r86038, %r86038, %r86038 },    { %r86040, %r86040 },            { %r74537, %r74538, %r74539, %r74540 }; 
	// end inline asm
	// begin inline asm
	mma.sync.aligned.m16n8k256.row.col.s32.b1.b1.s32.xor.popc    { %r74551, %r74552, %r74553, %r74554 },    { %r86038, %r86038, %r86038, %r86038 },    { %r86040, %r86040 },            { %r74551, %r74552, %r74553, %r74554 }; 
	// end inline asm
	// begin inline asm
	mma.sync.aligned.m16n8k256.row.col.s32.b1.b1.s32.xor.popc    { %r74565, %r74566, %r74567, %r74568 },    { %r86038, %r86038, %r86038, %r86038 },    { %r86040, %r86040 },            { %r74565, %r74566, %r74567, %r74568 }; 
	// end inline asm
	// begin inline asm
	mma.sync.aligned.m16n8k256.row.col.s32.b1.b1.s32.xor.popc    { %r74537, %r74538, %r74539, %r74540 },    { %r86038, %r86038, %r86038, %r86038 },    { %r86040, %r86040 },            { %r74537, %r74538, %r74539, %r74540 }; 
	// end inline asm
	// begin inline asm
	mma.sync.aligned.m16n8k256.row.col.s32.b1.b1.s32.xor.popc    { %r74551, %r74552, %r74553, %r74554 },    { %r86038, %r86038, %r86038, %r86038 },    { %r86040, %r86040 },            { %r74551, %r74552, %r74553, %r74554 }; 
	// end inline asm
	// begin inline asm
	mma.sync.aligned.m16n8k256.row.col.s32.b1.b1.s32.xor.popc    { %r74565, %r74566, %r74567, %r74568 },    { %r86038, %r86038, %r86038, %r86038 },    { %r86040, %r86040 },            { %r74565, %r74566, %r74567, %r74568 }; 
	// end inline asm
	// begin inline asm
	mma.sync.aligned.m16n8k256.row.col.s32.b1.b1.s32.xor.popc    { %r74537, %r74538, %r74539, %r74540 },    { %r86038, %r86038, %r86038, %r86038 },    { %r86040, %r86040 },            { %r74537, %r74538, %r74539, %r74540 }; 
	// end inline asm
	// begin inline asm
	mma.sync.aligned.m16n8k256.row.col.s32.b1.b1.s32.xor.popc    { %r74551, %r74552, %r74553, %r74554 },    { %r86038, %r86038, %r86038, %r86038 },    { %r86040, %r86040 },            { %r74551, %r74552, %r74553, %r74554 }; 
	// end inline asm
	// begin inline asm
	mma.sync.aligned.m16n8k256.row.col.s32.b1.b1.s32.xor.popc    { %r74565, %r74566, %r74567, %r74568 },    { %r86038, %r86038, %r86038, %r86038 },    { %r86040, %r86040 },            { %r74565, %r74566, %r74567, %r74568 }; 
	// end inline asm
	// begin inline asm
	mma.sync.aligned.m16n8k256.row.col.s32.b1.b1.s32.xor.popc    { %r74537, %r74538, %r74539, %r74540 },    { %r86038, %r86038, %r86038, %r86038 },    { %r86040, %r86040 },            { %r74537, %r74538, %r74539, %r74540 }; 
	// end inline asm
	// begin inline asm
	mma.sync.aligned.m16n8k256.row.col.s32.b1.b1.s32.xor.popc    { %r74551, %r74552, %r74553, %r74554 },    { %r86038, %r86038, %r86038, %r86038 },    { %r86040, %r86040 },            { %r74551, %r74552, %r74553, %r74554 }; 
	// end inline asm
	// begin inline asm
	mma.sync.aligned.m16n8k256.row.col.s32.b1.b1.s32.xor.popc    { %r74565, %r74566, %r74567, %r74568 },    { %r86038, %r86038, %r86038, %r86038 },    { %r86040, %r86040 },            { %r74565, %r74566, %r74567, %r74568 }; 
	// end inline asm
	// begin inline asm
	mma.sync.aligned.m16n8k256.row.col.s32.b1.b1.s32.xor.popc    { %r74537, %r74538, %r74539, %r74540 },    { %r86038, %r86038, %r86038, %r86038 },    { %r86040, %r86040 },            { %r74537, %r74538, %r74539, %r74540 }; 
	// end inline asm
	// begin inline asm
	mma.sync.aligned.m16n8k256.row.col.s32.b1.b1.s32.xor.popc    { %r74551, %r74552, %r74553, %r74554 },    { %r86038, %r86038, %r86038, %r86038 },    { %r86040, %r86040 },            { %r74551, %r74552, %r74553, %r74554 }; 
	// end inline asm
	// begin inline asm
	mma.sync.aligned.m16n8k256.row.col.s32.b1.b1.s32.xor.popc    { %r74565, %r74566, %r74567, %r74568 },    { %r86038, %r86038, %r86038, %r86038 },    { %r86040, %r86040 },            { %r74565, %r74566, %r74567, %r74568 }; 
	// end inline asm
	// begin inline asm
	mma.sync.aligned.m16n8k256.row.col.s32.b1.b1.s32.xor.popc    { %r74537, %r74538, %r74539, %r74540 },    { %r86038, %r86038, %r86038, %r86038 },    { %r86040, %r86040 },            { %r74537, %r74538, %r74539, %r74540 }; 
	// end inline asm
	// begin inline asm
	mma.sync.aligned.m16n8k256.row.col.s32.b1.b1.s32.xor.popc    { %r74551, %r74552, %r74553, %r74554 },    { %r86038, %r86038, %r86038, %r86038 },    { %r86040, %r86040 },            { %r74551, %r74552, %r74553, %r74554 }; 
	// end inline asm
	// begin inline asm
	mma.sync.aligned.m16n8k256.row.col.s32.b1.b1.s32.xor.popc    { %r74565, %r74566, %r74567, %r74568 },    { %r86038, %r86038, %r86038, %r86038 },    { %r86040, %r86040 },            { %r74565, %r74566, %r74567, %r74568 }; 
	// end inline asm
	// begin inline asm
	mma.sync.aligned.m16n8k256.row.col.s32.b1.b1.s32.xor.popc    { %r74537, %r74538, %r74539, %r74540 },    { %r86038, %r86038, %r86038, %r86038 },    { %r86040, %r86040 },            { %r74537, %r74538, %r74539, %r74540 }; 
	// end inline asm
	// begin inline asm
	mma.sync.aligned.m16n8k256.row.col.s32.b1.b1.s32.xor.popc    { %r74551, %r74552, %r74553, %r74554 },    { %r86038, %r86038, %r86038, %r86038 },    { %r86040, %r86040 },            { %r74551, %r74552, %r74553, %r74554 }; 
	// end inline asm
	// begin inline asm
	mma.sync.aligned.m16n8k256.row.col.s32.b1.b1.s32.xor.popc    { %r74565, %r74566, %r74567, %r74568 },    { %r86038, %r86038, %r86038, %r86038 },    { %r86040, %r86040 },            { %r74565, %r74566, %r74567, %r74568 }; 
	// end inline asm
	// begin inline asm
	mma.sync.aligned.m16n8k256.row.col.s32.b1.b1.s32.xor.popc    { %r74537, %r74538, %r74539, %r74540 },    { %r86038, %r86038, %r86038, %r86038 },    { %r86040, %r86040 },            { %r74537, %r74538, %r74539, %r74540 }; 
	// end inline asm
	// begin inline asm
	mma.sync.aligned.m16n8k256.row.col.s32.b1.b1.s32.xor.popc    { %r74551, %r74552, %r74553, %r74554 },    { %r86038, %r86038, %r86038, %r86038 },    { %r86040, %r86040 },            { %r74551, %r74552, %r74553, %r74554 }; 
	// end inline asm
	// begin inline asm
	mma.sync.aligned.m16n8k256.row.col.s32.b1.b1.s32.xor.popc    { %r74565, %r74566, %r74567, %r74568 },    { %r86038, %r86038, %r86038, %r86038 },    { %r86040, %r86040 },            { %r74565, %r74566, %r74567, %r74568 }; 
	// end inline asm
	// begin inline asm
	mma.sync.aligned.m16n8k256.row.col.s32.b1.b1.s32.xor.popc    { %r74537, %r74538, %r74539, %r74540 },    { %r86038, %r86038, %r86038, %r86038 },    { %r86040, %r86040 },            { %r74537, %r74538, %r74539, %r74540 }; 
	// end inline asm
	// begin inline asm
	mma.sync.aligned.m16n8k256.row.col.s32.b1.b1.s32.xor.popc    { %r74551, %r74552, %r74553, %r74554 },    { %r86038, %r86038, %r86038, %r86038 },    { %r86040, %r86040 },            { %r74551, %r74552, %r74553, %r74554 }; 
	// end inline asm
	// begin inline asm
	mma.sync.aligned.m16n8k256.row.col.s32.b1.b1.s32.xor.popc    { %r74565, %r74566, %r74567, %r74568 },    { %r86038, %r86038, %r86038, %r86038 },    { %r86040, %r86040 },            { %r74565, %r74566, %r74567, %r74568 }; 
	// end inline asm
	// begin inline asm
	mma.sync.aligned.m16n8k256.row.col.s32.b1.b1.s32.xor.popc    { %r74537, %r74538, %r74539, %r74540 },    { %r86038, %r86038, %r86038, %r86038 },    { %r86040, %r86040 },            { %r74537, %r74538, %r74539, %r74540 }; 
	// end inline asm
	// begin inline asm
	mma.sync.aligned.m16n8k256.row.col.s32.b1.b1.s32.xor.popc    { %r74551, %r74552, %r74553, %r74554 },    { %r86038, %r86038, %r86038, %r86038 },    { %r86040, %r86040 },            { %r74551, %r74552, %r74553, %r74554 }; 
	// end inline asm
	// begin inline asm
	mma.sync.aligned.m16n8k256.row.col.s32.b1.b1.s32.xor.popc    { %r74565, %r74566, %r74567, %r74568 },    { %r86038, %r86038, %r86038, %r86038 },    { %r86040, %r86040 },            { %r74565, %r74566, %r74567, %r74568 }; 
	// end inline asm
	// begin inline asm
	mma.sync.aligned.m16n8k256.row.col.s32.b1.b1.s32.xor.popc    { %r74537, %r74538, %r74539, %r74540 },    { %r86038, %r86038, %r86038, %r86038 },    { %r86040, %r86040 },            { %r74537, %r74538, %r74539, %r74540 }; 
	// end inline asm
	// begin inline asm
	mma.sync.aligned.m16n8k256.row.col.s32.b1.b1.s32.xor.popc    { %r74551, %r74552, %r74553, %r74554 },    { %r86038, %r86038, %r86038, %r86038 },    { %r86040, %r86040 },            { %r74551, %r74552, %r74553, %r74554 }; 
	// end inline asm
	// begin inline asm
	mma.sync.aligned.m16n8k256.row.col.s32.b1.b1.s32.xor.popc    { %r74565, %r74566, %r74567, %r74568 },    { %r86038, %r86038, %r86038, %r86038 },    { %r86040, %r86040 },            { %r74565, %r74566, %r74567, %r74568 }; 
	// end inline asm
	// begin inline asm
	mma.sync.aligned.m16n8k256.row.col.s32.b1.b1.s32.xor.popc    { %r74537, %r74538, %r74539, %r74540 },    { %r86038, %r86038, %r86038, %r86038 },    { %r86040, %r86040 },            { %r74537, %r74538, %r74539, %r74540 }; 
	// end inline asm
	// begin inline asm
	mma.sync.aligned.m16n8k256.row.col.s32.b1.b1.s32.xor.popc    { %r74551, %r74552, %r74553, %r74554 },    { %r86038, %r86038, %r86038, %r86038 },    { %r86040, %r86040 },            { %r74551, %r74552, %r74553, %r74554 }; 
	// end inline asm
	// begin inline asm
	mma.sync.aligned.m16n8k256.row.col.s32.b1.b1.s32.xor.popc    { %r74565, %r74566, %r74567, %r74568 },    { %r86038, %r86038, %r86038, %r86038 },    { %r86040, %r86040 },            { %r74565, %r74566, %r74567, %r74568 }; 
	// end inline asm
	// begin inline asm
	mma.sync.aligned.m16n8k256.row.col.s32.b1.b1.s32.xor.popc    { %r74537, %r74538, %r74539, %r74540 },    { %r86038, %r86038, %r86038, %r86038 },    { %r86040, %r86040 },            { %r74537, %r74538, %r74539, %r74540 }; 
	// end inline asm
	// begin inline asm
	mma.sync.aligned.m16n8k256.row.col.s32.b1.b1.s32.xor.popc    { %r74551, %r74552, %r74553, %r74554 },    { %r86038, %r86038, %r86038, %r86038 },    { %r86040, %r86040 },            { %r74551, %r74552, %r74553, %r74554 }; 
	// end inline asm
	// begin inline asm
	mma.sync.aligned.m16n8k256.row.col.s32.b1.b1.s32.xor.popc    { %r74565, %r74566, %r74567, %r74568 },    { %r86038, %r86038, %r86038, %r86038 },    { %r86040, %r86040 },            { %r74565, %r74566, %r74567, %r74568 }; 
	// end inline asm
	// begin inline asm
	mma.sync.aligned.m16n8k256.row.col.s32.b1.b1.s32.xor.popc    { %r74537, %r74538, %r74539, %r74540 },    { %r86038, %r86038, %r86038, %r86038 },    { %r86040, %r86040 },            { %r74537, %r74538, %r74539, %r74540 }; 
	// end inline asm
	// begin inline asm
	mma.sync.aligned.m16n8k256.row.col.s32.b1.b1.s32.xor.popc    { %r74551, %r74552, %r74553, %r74554 },    { %r86038, %r86038, %r86038, %r86038 },    { %r86040, %r86040 },            { %r74551, %r74552, %r74553, %r74554 }; 
	// end inline asm
	// begin inline asm
	mma.sync.aligned.m16n8k256.row.col.s32.b1.b1.s32.xor.popc    { %r74565, %r74566, %r74567, %r74568 },    { %r86038, %r86038, %r86038, %r86038 },    { %r86040, %r86040 },            { %r74565, %r74566, %r74567, %r74568 }; 
	// end inline asm
	// begin inline asm
	mma.sync.aligned.m16n8k256.row.col.s32.b1.b1.s32.xor.popc    { %r74537, %r74538, %r74539, %r74540 },    { %r86038, %r86038, %r86038, %r86038 },    { %r86040, %r86040 },            { %r74537, %r74538, %r74539, %r74540 }; 
	// end inline asm
	// begin inline asm
	mma.sync.aligned.m16n8k256.row.col.s32.b1.b1.s32.xor.popc    { %r74551, %r74552, %r74553, %r74554 },    { %r86038, %r86038, %r86038, %r86038 },    { %r86040, %r86040 },            { %r74551, %r74552, %r74553, %r74554 }; 
	// end inline asm
	// begin inline asm
	mma.sync.aligned.m16n8k256.row.col.s32.b1.b1.s32.xor.popc    { %r74565, %r74566, %r74567, %r74568 },    { %r86038, %r86038, %r86038, %r86038 },    { %r86040, %r86040 },            { %r74565, %r74566, %r74567, %r74568 }; 
	// end inline asm
	// begin inline asm
	mma.sync.aligned.m16n8k256.row.col.s32.b1.b1.s32.xor.popc    { %r74537, %r74538, %r74539, %r74540 },    { %r86038, %r86038, %r86038, %r86038 },    { %r86040, %r86040 },            { %r74537, %r74538, %r74539, %r74540 }; 
	// end inline asm
	// begin inline asm
	mma.sync.aligned.m16n8k256.row.col.s32.b1.b1.s32.xor.popc    { %r74551, %r74552, %r74553, %r74554 },    { %r86038, %r86038, %r86038, %r86038 },    { %r86040, %r86040 },            { %r74551, %r74552, %r74553, %r74554 }; 
	// end inline asm
	// begin inline asm
	mma.sync.aligned.m16n8k256.row.col.s32.b1.b1.s32.xor.popc    { %r74565, %r74566, %r74567, %r74568 },    { %r86038, %r86038, %r86038, %r86038 },    { %r86040, %r86040 },            { %r74565, %r74566, %r74567, %r74568 }; 
	// end inline asm
	// begin inline asm
	mma.sync.aligned.m16n8k256.row.col.s32.b1.b1.s32.xor.popc    { %r74537, %r74538, %r74539, %r74540 },    { %r86038, %r86038, %r86038, %r86038 },    { %r86040, %r86040 },            { %r74537, %r74538, %r74539, %r74540 }; 
	// end inline asm
	// begin inline asm
	mma.sync.aligned.m16n8k256.row.col.s32.b1.b1.s32.xor.popc    { %r74551, %r74552, %r74553, %r74554 },    { %r86038, %r86038, %r86038, %r86038 },    { %r86040, %r86040 },            { %r74551, %r74552, %r74553, %r74554 }; 
	// end inline asm
	// begin inline asm
	mma.sync.aligned.m16n8k256.row.col.s32.b1.b1.s32.xor.popc    { %r74565, %r74566, %r74567, %r74568 },    { %r86038, %r86038, %r86038, %r86038 },    { %r86040, %r86040 },            { %r74565, %r74566, %r74567, %r74568 }; 
	// end inline asm
	// begin inline asm
	mma.sync.aligned.m16n8k256.row.col.s32.b1.b1.s32.xor.popc    { %r74537, %r74538, %r74539, %r74540 },    { %r86038, %r86038, %r86038, %r86038 },    { %r86040, %r86040 },            { %r74537, %r74538, %r74539, %r74540 }; 
	// end inline asm
	// begin inline asm
	mma.sync.aligned.m16n8k256.row.col.s32.b1.b1.s32.xor.popc    { %r74551, %r74552, %r74553, %r74554 },    { %r86038, %r86038, %r86038, %r86038 },    { %r86040, %r86040 },            { %r74551, %r74552, %r74553, %r74554 }; 
	// end inline asm
	// begin inline asm
	mma.sync.aligned.m16n8k256.row.col.s32.b1.b1.s32.xor.popc    { %r74565, %r74566, %r74567, %r74568 },    { %r86038, %r86038, %r86038, %r86038 },    { %r86040, %r86040 },            { %r74565, %r74566, %r74567, %r74568 }; 
	// end inline asm
	// begin inline asm
	mma.sync.aligned.m16n8k256.row.col.s32.b1.b1.s32.xor.popc    { %r74537, %r74538, %r74539, %r74540 },    { %r86038, %r86038, %r86038, %r86038 },    { %r86040, %r86040 },            { %r74537, %r74538, %r74539, %r74540 }; 
	// end inline asm
	// begin inline asm
	mma.sync.aligned.m16n8k256.row.col.s32.b1.b1.s32.xor.popc    { %r74551, %r74552, %r74553, %r74554 },    { %r86038, %r86038, %r86038, %r86038 },    { %r86040, %r86040 },            { %r74551, %r74552, %r74553, %r74554 }; 
	// end inline asm
	// begin inline asm
	mma.sync.aligned.m16n8k256.row.col.s32.b1.b1.s32.xor.popc    { %r74565, %r74566, %r74567, %r74568 },    { %r86038, %r86038, %r86038, %r86038 },    { %r86040, %r86040 },            { %r74565, %r74566, %r74567, %r74568 }; 
	// end inline asm
	// begin inline asm
	mma.sync.aligned.m16n8k256.row.col.s32.b1.b1.s32.xor.popc    { %r74537, %r74538, %r74539, %r74540 },    { %r86038, %r86038, %r86038, %r86038 },    { %r86040, %r86040 },            { %r74537, %r74538, %r74539, %r74540 }; 
	// end inline asm
	// begin inline asm
	mma.sync.aligned.m16n8k256.row.col.s32.b1.b1.s32.xor.popc    { %r74551, %r74552, %r74553, %r74554 },    { %r86038, %r86038, %r86038, %r86038 },    { %r86040, %r86040 },            { %r74551, %r74552, %r74553, %r74554 }; 
	// end inline asm
	// begin inline asm
	mma.sync.aligned.m16n8k256.row.col.s32.b1.b1.s32.xor.popc    { %r74565, %r74566, %r74567, %r74568 },    { %r86038, %r86038, %r86038, %r86038 },    { %r86040, %r86040 },            { %r74565, %r74566, %r74567, %r74568 }; 
	// end inline asm
	// begin inline asm
	mma.sync.aligned.m16n8k256.row.col.s32.b1.b1.s32.xor.popc    { %r74537, %r74538, %r74539, %r74540 },    { %r86038, %r86038, %r86038, %r86038 },    { %r86040, %r86040 },            { %r74537, %r74538, %r74539, %r74540 }; 
	// end inline asm
	// begin inline asm
	mma.sync.aligned.m16n8k256.row.col.s32.b1.b1.s32.xor.popc    { %r74551, %r74552, %r74553, %r74554 },    { %r86038, %r86038, %r86038, %r86038 },    { %r86040, %r86040 },            { %r74551, %r74552, %r74553, %r74554 }; 
	// end inline asm
	// begin inline asm
	mma.sync.aligned.m16n8k256.row.col.s32.b1.b1.s32.xor.popc    { %r74565, %r74566, %r74567, %r74568 },    { %r86038, %r86038, %r86038, %r86038 },    { %r86040, %r86040 },            { %r74565, %r74566, %r74567, %r74568 }; 
	// end inline asm
	// begin inline asm
	mma.sync.aligned.m16n8k256.row.col.s32.b1.b1.s32.xor.popc    { %r74537, %r74538, %r74539, %r74540 },    { %r86038, %r86038, %r86038, %r86038 },    { %r86040, %r86040 },            { %r74537, %r74538, %r74539, %r74540 }; 
	// end inline asm
	// begin inline asm
	mma.sync.aligned.m16n8k256.row.col.s32.b1.b1.s32.xor.popc    { %r74551, %r74552, %r74553, %r74554 },    { %r86038, %r86038, %r86038, %r86038 },    { %r86040, %r86040 },            { %r74551, %r74552, %r74553, %r74554 }; 
	// end inline asm
	// begin inline asm
	mma.sync.aligned.m16n8k256.row.col.s32.b1.b1.s32.xor.popc    { %r74565, %r74566, %r74567, %r74568 },    { %r86038, %r86038, %r86038, %r86038 },    { %r86040, %r86040 },            { %r74565, %r74566, %r74567, %r74568 }; 
	// end inline asm
	// begin inline asm
	mma.sync.aligned.m16n8k256.row.col.s32.b1.b1.s32.xor.popc    { %r74537, %r74538, %r74539, %r74540 },    { %r86038, %r86038, %r86038, %r86038 },    { %r86040, %r86040 },            { %r74537, %r74538, %r74539, %r74540 }; 
	// end inline asm
	// begin inline asm
	mma.sync.aligned.m16n8k256.row.col.s32.b1.b1.s32.xor.popc    { %r74551, %r74552, %r74553, %r74554 },    { %r86038, %r86038, %r86038, %r86038 },    { %r86040, %r86040 },            { %r74551, %r74552, %r74553, %r74554 }; 
	// end inline asm
	// begin inline asm
	mma.sync.aligned.m16n8k256.row.col.s32.b1.b1.s32.xor.popc    { %r74565, %r74566, %r74567, %r74568 },    { %r86038, %r86038, %r86038, %r86038 },    { %r86040, %r86040 },            { %r74565, %r74566, %r74567, %r74568 }; 
	// end inline asm
	// begin inline asm
	mma.sync.aligned.m16n8k256.row.col.s32.b1.b1.s32.xor.popc    { %r74537, %r74538, %r74539, %r74540 },    { %r86038, %r86038, %r86038, %r86038 },    { %r86040, %r86040 },            { %r74537, %r74538, %r74539, %r74540 }; 
	// end inline asm
	// begin inline asm
	mma.sync.aligned.m16n8k256.row.col.s32.b1.b1.s32.xor.popc    { %r74551, %r74552, %r74553, %r74554 },    { %r86038, %r86038, %r86038, %r86038 },    { %r86040, %r86040 },            { %r74551, %r74552, %r74553, %r74554 }; 
	// end inline asm
	// begin inline asm
	mma.sync.aligned.m16n8k256.row.col.s32.b1.b1.s32.xor.popc    { %r74565, %r74566, %r74567, %r74568 },    { %r86038, %r86038, %r86038, %r86038 },    { %r86040, %r86040 },            { %r74565, %r74566, %r74567, %r74568 }; 
	// end inline asm
	// begin inline asm
	mma.sync.aligned.m16n8k256.row.col.s32.b1.b1.s32.xor.popc    { %r74537, %r74538, %r74539, %r74540 },    { %r86038, %r86038, %r86038, %r86038 },    { %r86040, %r86040 },            { %r74537, %r74538, %r74539, %r74540 }; 
	// end inline asm
	// begin inline asm
	mma.sync.aligned.m16n8k256.row.col.s32.b1.b1.s32.xor.popc    { %r74551, %r74552, %r74553, %r74554 },    { %r86038, %r86038, %r86038, %r86038 },    { %r86040, %r86040 },            { %r74551, %r74552, %r74553, %r74554 }; 
	// end inline asm
	// begin inline asm
	mma.sync.aligned.m16n8k256.row.col.s32.b1.b1.s32.xor.popc    { %r74565, %r74566, %r74567, %r74568 },    { %r86038, %r86038, %r86038, %r86038 },    { %r86040, %r86040 },            { %r74565, %r74566, %r74567, %r74568 }; 
	// end inline asm
	// begin inline asm
	mma.sync.aligned.m16n8k256.row.col.s32.b1.b1.s32.xor.popc    { %r74537, %r74538, %r74539, %r74540 },    { %r86038, %r86038, %r86038, %r86038 },    { %r86040, %r86040 },            { %r74537, %r74538, %r74539, %r74540 }; 
	// end inline asm
	// begin inline asm
	mma.sync.aligned.m16n8k256.row.col.s32.b1.b1.s32.xor.popc    { %r74551, %r74552, %r74553, %r74554 },    { %r86038, %r86038, %r86038, %r86038 },    { %r86040, %r86040 },            { %r74551, %r74552, %r74553, %r74554 }; 
	// end inline asm
	// begin inline asm
	mma.sync.aligned.m16n8k256.row.col.s32.b1.b1.s32.xor.popc    { %r74565, %r74566, %r74567, %r74568 },    { %r86038, %r86038, %r86038, %r86038 },    { %r86040, %r86040 },            { %r74565, %r74566, %r74567, %r74568 }; 
	// end inline asm
	// begin inline asm
	mma.sync.aligned.m16n8k256.row.col.s32.b1.b1.s32.xor.popc    { %r74537, %r74538, %r74539, %r74540 },    { %r86038, %r86038, %r86038, %r86038 },    { %r86040, %r86040 },            { %r74537, %r74538, %r74539, %r74540 }; 
	// end inline asm
	// begin inline asm
	mma.sync.aligned.m16n8k256.row.col.s32.b1.b1.s32.xor.popc    { %r74551, %r74552, %r74553, %r74554 },    { %r86038, %r86038, %r86038, %r86038 },    { %r86040, %r86040 },            { %r74551, %r74552, %r74553, %r74554 }; 
	// end inline asm
	// begin inline asm
	mma.sync.aligned.m16n8k256.row.col.s32.b1.b1.s32.xor.popc    { %r74565, %r74566, %r74567, %r74568 },    { %r86038, %r86038, %r86038, %r86038 },    { %r86040, %r86040 },            { %r74565, %r74566, %r74567, %r74568 }; 
	// end inline asm
	// begin inline asm
	mma.sync.aligned.m16n8k256.row.col.s32.b1.b1.s32.xor.popc    { %r74537, %r74538, %r74539, %r74540 },    { %r86038, %r86038, %r86038, %r86038 },    { %r86040, %r86040 },            { %r74537, %r74538, %r74539, %r74540 }; 
	// end inline asm
	// begin inline asm
	mma.sync.aligned.m16n8k256.row.col.s32.b1.b1.s32.xor.popc    { %r74551, %r74552, %r74553, %r74554 },    { %r86038, %r86038, %r86038, %r86038 },    { %r86040, %r86040 },            { %r74551, %r74552, %r74553, %r74554 }; 
	// end inline asm
	// begin inline asm
	mma.sync.aligned.m16n8k256.row.col.s32.b1.b1.s32.xor.popc    { %r74565, %r74566, %r74567, %r74568 },    { %r86038, %r86038, %r86038, %r86038 },    { %r86040, %r86040 },            { %r74565, %r74566, %r74567, %r74568 }; 
	// end inline asm
	add.s32 	%r86056, %r86056, 64;
	setp.ne.s32 	%p1, %r86056, 102400;
	mov.u32 	%r86057, %r74565;
	mov.u32 	%r86058, %r74566;
	mov.u32 	%r86059, %r74567;
	mov.u32 	%r86060, %r74568;
	mov.u32 	%r86061, %r74551;
	mov.u32 	%r86062, %r74552;
	mov.u32 	%r86063, %r74553;
	mov.u32 	%r86064, %r74554;
	mov.u32 	%r86065, %r74537;
	mov.u32 	%r86066, %r74538;
	mov.u32 	%r86067, %r74539;
	mov.u32 	%r86068, %r74540;
	@%p1 bra 	$L__BB7_1;
	setp.gt.s32 	%p2, %r74537, 0;
	@%p2 bra 	$L__BB7_4;
	add.s32 	%r86045, %r74539, %r74540;
	add.s32 	%r86046, %r86045, %r74538;
	add.s32 	%r86047, %r86046, %r74537;
	add.s32 	%r86048, %r86047, %r74554;
	add.s32 	%r86049, %r86048, %r74553;
	add.s32 	%r86050, %r86049, %r74552;
	add.s32 	%r86051, %r86050, %r74551;
	add.s32 	%r86052, %r86051, %r74568;
	add.s32 	%r86053, %r86052, %r74567;
	add.s32 	%r86054, %r86053, %r74566;
	add.s32 	%r86055, %r86054, %r74565;
	cvt.rn.f32.s32 	%f1, %r86055;
	st.global.f32 	[tensor_out], %f1;
$L__BB7_4:
	ret;

}


// ===== COMPILED SASS (sm_100) =====

	.target	sm_100

	.elftype	@"ET_EXEC"


//--------------------- .note.nv.tkinfo           --------------------------
	.section	.note.nv.tkinfo,"",@"SHT_NOTE"
	.sectionflags	@"SHF_NOTE_NV_TKINFO"
	.tkinfo
        /*0018*/ 	.word	0x00000002
        /*0030*/ 	.string	""
        /*0030*/ 	.string	"ptxas"
        /*0030*/ 	.string	"Cuda compilation tools, release 13.0, V13.0.88"
        /*0030*/ 	.string	"Build cuda_13.0.r13.0/compiler.36424714_0"
        /*0030*/ 	.string	"-arch sm_100 -m 64 "



//--------------------- .note.nv.cuinfo           --------------------------
	.section	.note.nv.cuinfo,"",@"SHT_NOTE"
	.sectionflags	@"SHF_NOTE_NV_CUINFO"
        /*0018*/ 	.short	0x0002
        /*001a*/ 	.short	0x0064
        /*001c*/ 	.short	0x0082
	.zero		2


//--------------------- .nv.info                  --------------------------
	.section	.nv.info,"",@"SHT_CUDA_INFO"
	.align	4


	//----- nvinfo : EIATTR_REGCOUNT
	.align		4
        /*0000*/ 	.byte	0x04, 0x2f
        /*0002*/ 	.short	(.L_2 - .L_1)
	.align		4
.L_1:
        /*0004*/ 	.word	index@(_Z30tensor_f16f16f16_hammer_kernelv)
        /*0008*/ 	.word	0x0000000e


	//----- nvinfo : EIATTR_FRAME_SIZE
	.align		4
.L_2:
        /*000c*/ 	.byte	0x04, 0x11
        /*000e*/ 	.short	(.L_4 - .L_3)
	.align		4
.L_3:
        /*0010*/ 	.word	index@(_Z30tensor_f16f16f16_hammer_kernelv)
        /*0014*/ 	.word	0x00000000


	//----- nvinfo : EIATTR_REGCOUNT
	.align		4
.L_4:
        /*0018*/ 	.byte	0x04, 0x2f
        /*001a*/ 	.short	(.L_6 - .L_5)
	.align		4
.L_5:
        /*001c*/ 	.word	index@(_Z30tensor_f16f16f32_hammer_kernelv)
        /*0020*/ 	.word	0x00000012


	//----- nvinfo : EIATTR_FRAME_SIZE
	.align		4
.L_6:
        /*0024*/ 	.byte	0x04, 0x11
        /*0026*/ 	.short	(.L_8 - .L_7)
	.align		4
.L_7:
        /*0028*/ 	.word	index@(_Z30tensor_f16f16f32_hammer_kernelv)
        /*002c*/ 	.word	0x00000000


	//----- nvinfo : EIATTR_REGCOUNT
	.align		4
.L_8:
        /*0030*/ 	.byte	0x04, 0x2f
        /*0032*/ 	.short	(.L_10 - .L_9)
	.align		4
.L_9:
        /*0034*/ 	.word	index@(_Z32tensor_bf16bf16f32_hammer_kernelv)
        /*0038*/ 	.word	0x00000012


	//----- nvinfo : EIATTR_FRAME_SIZE
	.align		4
.L_10:
        /*003c*/ 	.byte	0x04, 0x11
        /*003e*/ 	.short	(.L_12 - .L_11)
	.align		4
.L_11:
        /*0040*/ 	.word	index@(_Z32tensor_bf16bf16f32_hammer_kernelv)
        /*0044*/ 	.word	0x00000000


	//----- nvinfo : EIATTR_REGCOUNT
	.align		4
.L_12:
        /*0048*/ 	.byte	0x04, 0x2f
        /*004a*/ 	.short	(.L_14 - .L_13)
	.align		4
.L_13:
        /*004c*/ 	.word	index@(_Z32tensor_tf32tf32f32_hammer_kernelv)
        /*0050*/ 	.word	0x00000016


	//----- nvinfo : EIATTR_FRAME_SIZE
	.align		4
.L_14:
        /*0054*/ 	.byte	0x04, 0x11
        /*0056*/ 	.short	(.L_16 - .L_15)
	.align		4
.L_15:
        /*0058*/ 	.word	index@(_Z32tensor_tf32tf32f32_hammer_kernelv)
        /*005c*/ 	.word	0x00000000


	//----- nvinfo : EIATTR_REGCOUNT
	.align		4
.L_16:
        /*0060*/ 	.byte	0x04, 0x2f
        /*0062*/ 	.short	(.L_18 - .L_17)
	.align		4
.L_17:
        /*0064*/ 	.word	index@(_Z30tensor_f64f64f64_hammer_kernelv)
        /*0068*/ 	.word	0x0000000e


	//----- nvinfo : EIATTR_FRAME_SIZE
	.align		4
.L_18:
        /*006c*/ 	.byte	0x04, 0x11
        /*006e*/ 	.short	(.L_20 - .L_19)
	.align		4
.L_19:
        /*0070*/ 	.word	index@(_Z30tensor_f64f64f64_hammer_kernelv)
        /*0074*/ 	.word	0x00000000


	//----- nvinfo : EIATTR_REGCOUNT
	.align		4
.L_20:
        /*0078*/ 	.byte	0x04, 0x2f
        /*007a*/ 	.short	(.L_22 - .L_21)
	.align		4
.L_21:
        /*007c*/ 	.word	index@(_Z28tensor_s8s8s32_hammer_kernelv)
        /*0080*/ 	.word	0x00000018


	//----- nvinfo : EIATTR_FRAME_SIZE
	.align		4
.L_22:
        /*0084*/ 	.byte	0x04, 0x11
        /*0086*/ 	.short	(.L_24 - .L_23)
	.align		4
.L_23:
        /*0088*/ 	.word	index@(_Z28tensor_s8s8s32_hammer_kernelv)
        /*008c*/ 	.word	0x00000000


	//----- nvinfo : EIATTR_REGCOUNT
	.align		4
.L_24:
        /*0090*/ 	.byte	0x04, 0x2f
        /*0092*/ 	.short	(.L_26 - .L_25)
	.align		4
.L_25:
        /*0094*/ 	.word	index@(_Z28tensor_s4s4s32_hammer_kernelv)
        /*0098*/ 	.word	0x00000020


	//----- nvinfo : EIATTR_FRAME_SIZE
	.align		4
.L_26:
        /*009c*/ 	.byte	0x04, 0x11
        /*009e*/ 	.short	(.L_28 - .L_27)
	.align		4
.L_27:
        /*00a0*/ 	.word	index@($__internal_2_$__cuda_sm_9x_mma_sub_byte_internal_m16n8k64_s4_s4)
        /*00a4*/ 	.word	0x00000000


	//----- nvinfo : EIATTR_FRAME_SIZE
	.align		4
.L_28:
        /*00a8*/ 	.byte	0x04, 0x11
        /*00aa*/ 	.short	(.L_30 - .L_29)
	.align		4
.L_29:
        /*00ac*/ 	.word	index@(_Z28tensor_s4s4s32_hammer_kernelv)
        /*00b0*/ 	.word	0x00000000


	//----- nvinfo : EIATTR_REGCOUNT
	.align		4
.L_30:
        /*00b4*/ 	.byte	0x04, 0x2f
        /*00b6*/ 	.short	(.L_32 - .L_31)
	.align		4
.L_31:
        /*00b8*/ 	.word	index@(_Z28tensor_b1b1s32_hammer_kernelv)
        /*00bc*/ 	.word	0x0000002c


	//----- nvinfo : EIATTR_FRAME_SIZE
	.align		4
.L_32:
        /*00c0*/ 	.byte	0x04, 0x11
        /*00c2*/ 	.short	(.L_34 - .L_33)
	.align		4
.L_33:
        /*00c4*/ 	.word	index@($__internal_1_$__cuda_sm_10x_mma_bit_internal_xor_m16n8k256)
        /*00c8*/ 	.word	0x00000000


	//----- nvinfo : EIATTR_FRAME_SIZE
	.align		4
.L_34:
        /*00cc*/ 	.byte	0x04, 0x11
        /*00ce*/ 	.short	(.L_36 - .L_35)
	.align		4
.L_35:
        /*00d0*/ 	.word	index@($__internal_0_$__cuda_sm_10x_mma_bit_internal_and_m16n8k256)
        /*00d4*/ 	.word	0x00000000


	//----- nvinfo : EIATTR_FRAME_SIZE
	.align		4
.L_36:
        /*00d8*/ 	.byte	0x04, 0x11
        /*00da*/ 	.short	(.L_38 - .L_37)
	.align		4
.L_37:
        /*00dc*/ 	.word	index@(_Z28tensor_b1b1s32_hammer_kernelv)
        /*00e0*/ 	.word	0x00000000


	//----- nvinfo : EIATTR_MIN_STACK_SIZE
	.align		4
.L_38:
        /*00e4*/ 	.byte	0x04, 0x12
        /*00e6*/ 	.short	(.L_40 - .L_39)
	.align		4
.L_39:
        /*00e8*/ 	.word	index@(_Z28tensor_b1b1s32_hammer_kernelv)
        /*00ec*/ 	.word	0x00000000


	//----- nvinfo : EIATTR_MIN_STACK_SIZE
	.align		4
.L_40:
        /*00f0*/ 	.byte	0x04, 0x12
        /*00f2*/ 	.short	(.L_42 - .L_41)
	.align		4
.L_41:
        /*00f4*/ 	.word	index@(_Z28tensor_s4s4s32_hammer_kernelv)
        /*00f8*/ 	.word	0x00000000


	//----- nvinfo : EIATTR_MIN_STACK_SIZE
	.align		4
.L_42:
        /*00fc*/ 	.byte	0x04, 0x12
        /*00fe*/ 	.short	(.L_44 - .L_43)
	.align		4
.L_43:
        /*0100*/ 	.word	index@(_Z28tensor_s8s8s32_hammer_kernelv)
        /*0104*/ 	.word	0x00000000


	//----- nvinfo : EIATTR_MIN_STACK_SIZE
	.align		4
.L_44:
        /*0108*/ 	.byte	0x04, 0x12
        /*010a*/ 	.short	(.L_46 - .L_45)
	.align		4
.L_45:
        /*010c*/ 	.word	index@(_Z30tensor_f64f64f64_hammer_kernelv)
        /*0110*/ 	.word	0x00000000


	//----- nvinfo : EIATTR_MIN_STACK_SIZE
	.align		4
.L_46:
        /*0114*/ 	.byte	0x04, 0x12
        /*0116*/ 	.short	(.L_48 - .L_47)
	.align		4
.L_47:
        /*0118*/ 	.word	index@(_Z32tensor_tf32tf32f32_hammer_kernelv)
        /*011c*/ 	.word	0x00000000


	//----- nvinfo : EIATTR_MIN_STACK_SIZE
	.align		4
.L_48:
        /*0120*/ 	.byte	0x04, 0x12
        /*0122*/ 	.short	(.L_50 - .L_49)
	.align		4
.L_49:
        /*0124*/ 	.word	index@(_Z32tensor_bf16bf16f32_hammer_kernelv)
        /*0128*/ 	.word	0x00000000


	//----- nvinfo : EIATTR_MIN_STACK_SIZE
	.align		4
.L_50:
        /*012c*/ 	.byte	0x04, 0x12
        /*012e*/ 	.short	(.L_52 - .L_51)
	.align		4
.L_51:
        /*0130*/ 	.word	index@(_Z30tensor_f16f16f32_hammer_kernelv)
        /*0134*/ 	.word	0x00000000


	//----- nvinfo : EIATTR_MIN_STACK_SIZE
	.align		4
.L_52:
        /*0138*/ 	.byte	0x04, 0x12
        /*013a*/ 	.short	(.L_54 - .L_53)
	.align		4
.L_53:
        /*013c*/ 	.word	index@(_Z30tensor_f16f16f16_hammer_kernelv)
        /*0140*/ 	.word	0x00000000
.L_54:


//--------------------- .nv.compat                --------------------------
	.section	.nv.compat,"",@"SHT_CUDA_COMPAT_INFO"
	.align	4
        /*0000*/ 	.byte	0x02, 0x09, 0x00, 0x00, 0x02, 0x02, 0x02, 0x00, 0x02, 0x05, 0x05, 0x00, 0x03, 0x07, 0x01, 0x01
        /*0010*/ 	.byte	0x02, 0x03, 0x00, 0x00, 0x02, 0x06, 0x01, 0x00, 0x04, 0x0b, 0x08, 0x00, 0x01, 0x00, 0x00, 0x00
        /*0020*/ 	.byte	0x00, 0x00, 0x00, 0x00


//--------------------- .nv.info._Z28tensor_b1b1s32_hammer_kernelv --------------------------
	.section	.nv.info._Z28tensor_b1b1s32_hammer_kernelv,"",@"SHT_CUDA_INFO"
	.sectionflags	@""
	.align	4


	//----- nvinfo : EIATTR_CUDA_API_VERSION
	.align		4
        /*0000*/ 	.byte	0x04, 0x37
        /*0002*/ 	.short	(.L_56 - .L_55)
.L_55:
        /*0004*/ 	.word	0x00000082


	//----- nvinfo : EIATTR_SPARSE_MMA_MASK
	.align		4
.L_56:
        /*0008*/ 	.byte	0x03, 0x50
        /*000a*/ 	.short	0x0000


	//----- nvinfo : EIATTR_MAXREG_COUNT
	.align		4
        /*000c*/ 	.byte	0x03, 0x1b
        /*000e*/ 	.short	0x00ff


	//----- nvinfo : EIATTR_NUM_BARRIERS
	.align		4
        /*0010*/ 	.byte	0x02, 0x4c
        /*0012*/ 	.byte	0x01
	.zero		1


	//----- nvinfo : EIATTR_MERCURY_ISA_VERSION
	.align		4
        /*0014*/ 	.byte	0x03, 0x5f
        /*0016*/ 	.short	0x0101


	//----- nvinfo : EIATTR_VRC_CTA_INIT_COUNT
	.align		4
        /*0018*/ 	.byte	0x02, 0x4a
	.zero		1
	.zero		1


	//----- nvinfo : EIATTR_EXIT_INSTR_OFFSETS
	.align		4
        /*001c*/ 	.byte	0x04, 0x1c
        /*001e*/ 	.short	(.L_58 - .L_57)


	//   ....[0]....
.L_57:
        /*0020*/ 	.word	0x000f0150


	//   ....[1]....
        /*0024*/ 	.word	0x000f0200


	//----- nvinfo : EIATTR_CRS_STACK_SIZE
	.align		4
.L_58:
        /*0028*/ 	.byte	0x04, 0x1e
        /*002a*/ 	.short	(.L_60 - .L_59)
.L_59:
        /*002c*/ 	.word	0x00000000


	//----- nvinfo : EIATTR_SW_WAR
	.align		4
.L_60:
        /*0030*/ 	.byte	0x04, 0x36
        /*0032*/ 	.short	(.L_62 - .L_61)
.L_61:
        /*0034*/ 	.word	0x00000008
.L_62:


//--------------------- .nv.info._Z28tensor_s4s4s32_hammer_kernelv --------------------------
	.section	.nv.info._Z28tensor_s4s4s32_hammer_kernelv,"",@"SHT_CUDA_INFO"
	.sectionflags	@""
	.align	4


	//----- nvinfo : EIATTR_CUDA_API_VERSION
	.align		4
        /*0000*/ 	.byte	0x04, 0x37
        /*0002*/ 	.short	(.L_64 - .L_63)
.L_63:
        /*0004*/ 	.word	0x00000082


	//----- nvinfo : EIATTR_SPARSE_MMA_MASK
	.align		4
.L_64:
        /*0008*/ 	.byte	0x03, 0x50
        /*000a*/ 	.short	0x0000


	//----- nvinfo : EIATTR_MAXREG_COUNT
	.align		4
        /*000c*/ 	.byte	0x03, 0x1b
        /*000e*/ 	.short	0x00ff


	//----- nvinfo : EIATTR_NUM_BARRIERS
	.align		4
        /*0010*/ 	.byte	0x02, 0x4c
        /*0012*/ 	.byte	0x01
	.zero		1


	//----- nvinfo : EIATTR_MERCURY_ISA_VERSION
	.align		4
        /*0014*/ 	.byte	0x03, 0x5f
        /*0016*/ 	.short	0x0101


	//----- nvinfo : EIATTR_VRC_CTA_INIT_COUNT
	.align		4
        /*0018*/ 	.byte	0x02, 0x4a
	.zero		1
	.zero		1


	//----- nvinfo : EIATTR_EXIT_INSTR_OFFSETS
	.align		4
        /*001c*/ 	.byte	0x04, 0x1c
        /*001e*/ 	.short	(.L_66 - .L_65)


	//   ....[0]....
.L_65:
        /*0020*/ 	.word	0x000f0150


	//   ....[1]....
        /*0024*/ 	.word	0x000f0200


	//----- nvinfo : EIATTR_CRS_STACK_SIZE
	.align		4
.L_66:
        /*0028*/ 	.byte	0x04, 0x1e
        /*002a*/ 	.short	(.L_68 - .L_67)
.L_67:
        /*002c*/ 	.word	0x00000000


	//----- nvinfo : EIATTR_SW_WAR
	.align		4
.L_68:
        /*0030*/ 	.byte	0x04, 0x36
        /*0032*/ 	.short	(.L_70 - .L_69)
.L_69:
        /*0034*/ 	.word	0x00000008
.L_70:


//--------------------- .nv.info._Z28tensor_s8s8s32_hammer_kernelv --------------------------
	.section	.nv.info._Z28tensor_s8s8s32_hammer_kernelv,"",@"SHT_CUDA_INFO"
	.sectionflags	@""
	.align	4


	//----- nvinfo : EIATTR_CUDA_API_VERSION
	.align		4
        /*0000*/ 	.byte	0x04, 0x37
        /*0002*/ 	.short	(.L_72 - .L_71)
.L_71:
        /*0004*/ 	.word	0x00000082


	//----- nvinfo : EIATTR_SPARSE_MMA_MASK
	.align		4
.L_72:
        /*0008*/ 	.byte	0x03, 0x50
        /*000a*/ 	.short	0x0000


	//----- nvinfo : EIATTR_MAXREG_COUNT
	.align		4
        /*000c*/ 	.byte	0x03, 0x1b
        /*000e*/ 	.short	0x00ff


	//----- nvinfo : EIATTR_NUM_BARRIERS
	.align		4
        /*0010*/ 	.byte	0x02, 0x4c
        /*0012*/ 	.byte	0x01
	.zero		1


	//----- nvinfo : EIATTR_MERCURY_ISA_VERSION
	.align		4
        /*0014*/ 	.byte	0x03, 0x5f
        /*0016*/ 	.short	0x0101


	//----- nvinfo : EIATTR_VRC_CTA_INIT_COUNT
	.align		4
        /*0018*/ 	.byte	0x02, 0x4a
	.zero		1
	.zero		1


	//----- nvinfo : EIATTR_EXIT_INSTR_OFFSETS
	.align		4
        /*001c*/ 	.byte	0x04, 0x1c
        /*001e*/ 	.short	(.L_74 - .L_73)


	//   ....[0]....
.L_73:
        /*0020*/ 	.word	0x00018210


	//   ....[1]....
        /*0024*/ 	.word	0x000182c0


	//----- nvinfo : EIATTR_SW_WAR
	.align		4
.L_74:
        /*0028*/ 	.byte	0x04, 0x36
        /*002a*/ 	.short	(.L_76 - .L_75)
.L_75:
        /*002c*/ 	.word	0x00000008
.L_76:


//--------------------- .nv.info._Z30tensor_f64f64f64_hammer_kernelv --------------------------
	.section	.nv.info._Z30tensor_f64f64f64_hammer_kernelv,"",@"SHT_CUDA_INFO"
	.sectionflags	@""
	.align	4


	//----- nvinfo : EIATTR_CUDA_API_VERSION
	.align		4
        /*0000*/ 	.byte	0x04, 0x37
        /*0002*/ 	.short	(.L_78 - .L_77)
.L_77:
        /*0004*/ 	.word	0x00000082


	//----- nvinfo : EIATTR_SPARSE_MMA_MASK
	.align		4
.L_78:
        /*0008*/ 	.byte	0x03, 0x50
        /*000a*/ 	.short	0x0000


	//----- nvinfo : EIATTR_MAXREG_COUNT
	.align		4
        /*000c*/ 	.byte	0x03, 0x1b
        /*000e*/ 	.short	0x00ff


	//----- nvinfo : EIATTR_NUM_BARRIERS
	.align		4
        /*0010*/ 	.byte	0x02, 0x4c
        /*0012*/ 	.byte	0x01
	.zero		1


	//----- nvinfo : EIATTR_MERCURY_ISA_VERSION
	.align		4
        /*0014*/ 	.byte	0x03, 0x5f
        /*0016*/ 	.short	0x0101


	//----- nvinfo : EIATTR_VRC_CTA_INIT_COUNT
	.align		4
        /*0018*/ 	.byte	0x02, 0x4a
	.zero		1
	.zero		1


	//----- nvinfo : EIATTR_EXIT_INSTR_OFFSETS
	.align		4
        /*001c*/ 	.byte	0x04, 0x1c
        /*001e*/ 	.short	(.L_80 - .L_79)


	//   ....[0]....
.L_79:
        /*0020*/ 	.word	0x00020100


	//   ....[1]....
        /*0024*/ 	.word	0x00020180


	//----- nvinfo : EIATTR_SW_WAR
	.align		4
.L_80:
        /*0028*/ 	.byte	0x04, 0x36
        /*002a*/ 	.short	(.L_82 - .L_81)
.L_81:
        /*002c*/ 	.word	0x00000008
.L_82:


//--------------------- .nv.info._Z32tensor_tf32tf32f32_hammer_kernelv --------------------------
	.section	.nv.info._Z32tensor_tf32tf32f32_hammer_kernelv,"",@"SHT_CUDA_INFO"
	.sectionflags	@""
	.align	4


	//----- nvinfo : EIATTR_CUDA_API_VERSION
	.align		4
        /*0000*/ 	.byte	0x04, 0x37
        /*0002*/ 	.short	(.L_84 - .L_83)
.L_83:
        /*0004*/ 	.word	0x00000082


	//----- nvinfo : EIATTR_SPARSE_MMA_MASK
	.align		4
.L_84:
        /*0008*/ 	.byte	0x03, 0x50
        /*000a*/ 	.short	0x0000


	//----- nvinfo : EIATTR_MAXREG_COUNT
	.align		4
        /*000c*/ 	.byte	0x03, 0x1b
        /*000e*/ 	.short	0x00ff


	//----- nvinfo : EIATTR_NUM_BARRIERS
	.align		4
        /*0010*/ 	.byte	0x02, 0x4c
        /*0012*/ 	.byte	0x01
	.zero		1


	//----- nvinfo : EIATTR_MERCURY_ISA_VERSION
	.align		4
        /*0014*/ 	.byte	0x03, 0x5f
        /*0016*/ 	.short	0x0101


	//----- nvinfo : EIATTR_VRC_CTA_INIT_COUNT
	.align		4
        /*0018*/ 	.byte	0x02, 0x4a
	.zero		1
	.zero		1


	//----- nvinfo : EIATTR_EXIT_INSTR_OFFSETS
	.align		4
        /*001c*/ 	.byte	0x04, 0x1c
        /*001e*/ 	.short	(.L_86 - .L_85)


	//   ....[0]....
.L_85:
        /*0020*/ 	.word	0x00018220


	//   ....[1]....
        /*0024*/ 	.word	0x00018310


	//----- nvinfo : EIATTR_SW_WAR
	.align		4
.L_86:
        /*0028*/ 	.byte	0x04, 0x36
        /*002a*/ 	.short	(.L_88 - .L_87)
.L_87:
        /*002c*/ 	.word	0x00000008
.L_88:


//--------------------- .nv.info._Z32tensor_bf16bf16f32_hammer_kernelv --------------------------
	.section	.nv.info._Z32tensor_bf16bf16f32_hammer_kernelv,"",@"SHT_CUDA_INFO"
	.sectionflags	@""
	.align	4


	//----- nvinfo : EIATTR_CUDA_API_VERSION
	.align		4
        /*0000*/ 	.byte	0x04, 0x37
        /*0002*/ 	.short	(.L_90 - .L_89)
.L_89:
        /*0004*/ 	.word	0x00000082


	//----- nvinfo : EIATTR_SPARSE_MMA_MASK
	.align		4
.L_90:
        /*0008*/ 	.byte	0x03, 0x50
        /*000a*/ 	.short	0x0000


	//----- nvinfo : EIATTR_MAXREG_COUNT
	.align		4
        /*000c*/ 	.byte	0x03, 0x1b
        /*000e*/ 	.short	0x00ff


	//----- nvinfo : EIATTR_NUM_BARRIERS
	.align		4
        /*0010*/ 	.byte	0x02, 0x4c
        /*0012*/ 	.byte	0x01
	.zero		1


	//----- nvinfo : EIATTR_MERCURY_ISA_VERSION
	.align		4
        /*0014*/ 	.byte	0x03, 0x5f
        /*0016*/ 	.short	0x0101


	//----- nvinfo : EIATTR_UNUSED_LOAD_BYTE_OFFSET
	.align		4
        /*0018*/ 	.byte	0x04, 0x44
        /*001a*/ 	.short	(.L_92 - .L_91)


	//   ....[0]....
.L_91:
        /*001c*/ 	.word	0x00000110
        /*0020*/ 	.word	0x00000fff


	//----- nvinfo : EIATTR_VRC_CTA_INIT_COUNT
	.align		4
.L_92:
        /*0024*/ 	.byte	0x02, 0x4a
	.zero		1
	.zero		1


	//----- nvinfo : EIATTR_EXIT_INSTR_OFFSETS
	.align		4
        /*0028*/ 	.byte	0x04, 0x1c
        /*002a*/ 	.short	(.L_94 - .L_93)


	//   ....[0]....
.L_93:
        /*002c*/ 	.word	0x000101a0


	//   ....[1]....
        /*0030*/ 	.word	0x00010250


	//----- nvinfo : EIATTR_SW_WAR
	.align		4
.L_94:
        /*0034*/ 	.byte	0x04, 0x36
        /*0036*/ 	.short	(.L_96 - .L_95)
.L_95:
        /*0038*/ 	.word	0x00000008
.L_96:


//--------------------- .nv.info._Z30tensor_f16f16f32_hammer_kernelv --------------------------
	.section	.nv.info._Z30tensor_f16f16f32_hammer_kernelv,"",@"SHT_CUDA_INFO"
	.sectionflags	@""
	.align	4


	//----- nvinfo : EIATTR_CUDA_API_VERSION
	.align		4
        /*0000*/ 	.byte	0x04, 0x37
        /*0002*/ 	.short	(.L_98 - .L_97)
.L_97:
        /*0004*/ 	.word	0x00000082


	//----- nvinfo : EIATTR_SPARSE_MMA_MASK
	.align		4
.L_98:
        /*0008*/ 	.byte	0x03, 0x50
        /*000a*/ 	.short	0x0000


	//----- nvinfo : EIATTR_MAXREG_COUNT
	.align		4
        /*000c*/ 	.byte	0x03, 0x1b
        /*000e*/ 	.short	0x00ff


	//----- nvinfo : EIATTR_NUM_BARRIERS
	.align		4
        /*0010*/ 	.byte	0x02, 0x4c
        /*0012*/ 	.byte	0x01
	.zero		1


	//----- nvinfo : EIATTR_MERCURY_ISA_VERSION
	.align		4
        /*0014*/ 	.byte	0x03, 0x5f
        /*0016*/ 	.short	0x0101


	//----- nvinfo : EIATTR_UNUSED_LOAD_BYTE_OFFSET
	.align		4
        /*0018*/ 	.byte	0x04, 0x44
        /*001a*/ 	.short	(.L_100 - .L_99)


	//   ....[0]....
.L_99:
        /*001c*/ 	.word	0x00000110
        /*0020*/ 	.word	0x00000fff


	//----- nvinfo : EIATTR_VRC_CTA_INIT_COUNT
	.align		4
.L_100:
        /*0024*/ 	.byte	0x02, 0x4a
	.zero		1
	.zero		1


	//----- nvinfo : EIATTR_EXIT_INSTR_OFFSETS
	.align		4
        /*0028*/ 	.byte	0x04, 0x1c
        /*002a*/ 	.short	(.L_102 - .L_101)


	//   ....[0]....
.L_101:
        /*002c*/ 	.word	0x000101a0


	//   ....[1]....
        /*0030*/ 	.word	0x00010250


	//----- nvinfo : EIATTR_SW_WAR
	.align		4
.L_102:
        /*0034*/ 	.byte	0x04, 0x36
        /*0036*/ 	.short	(.L_104 - .L_103)
.L_103:
        /*0038*/ 	.word	0x00000008
.L_104:


//--------------------- .nv.info._Z30tensor_f16f16f16_hammer_kernelv --------------------------
	.section	.nv.info._Z30tensor_f16f16f16_hammer_kernelv,"",@"SHT_CUDA_INFO"
	.sectionflags	@""
	.align	4


	//----- nvinfo : EIATTR_CUDA_API_VERSION
	.align		4
        /*0000*/ 	.byte	0x04, 0x37
        /*0002*/ 	.short	(.L_106 - .L_105)
.L_105:
        /*0004*/ 	.word	0x00000082


	//----- nvinfo : EIATTR_SPARSE_MMA_MASK
	.align		4
.L_106:
        /*0008*/ 	.byte	0x03, 0x50
        /*000a*/ 	.short	0x0000


	//----- nvinfo : EIATTR_MAXREG_COUNT
	.align		4
        /*000c*/ 	.byte	0x03, 0x1b
        /*000e*/ 	.short	0x00ff


	//----- nvinfo : EIATTR_NUM_BARRIERS
	.align		4
        /*0010*/ 	.byte	0x02, 0x4c
        /*0012*/ 	.byte	0x01
	.zero		1


	//----- nvinfo : EIATTR_MERCURY_ISA_VERSION
	.align		4
        /*0014*/ 	.byte	0x03, 0x5f
        /*0016*/ 	.short	0x0101


	//----- nvinfo : EIATTR_UNUSED_LOAD_BYTE_OFFSET
	.align		4
        /*0018*/ 	.byte	0x04, 0x44
        /*001a*/ 	.short	(.L_108 - .L_107)


	//   ....[0]....
.L_107:
        /*001c*/ 	.word	0x000000d0
        /*0020*/ 	.word	0x00000fff


	//----- nvinfo : EIATTR_VRC_CTA_INIT_COUNT
	.align		4
.L_108:
        /*0024*/ 	.byte	0x02, 0x4a
	.zero		1
	.zero		1


	//----- nvinfo : EIATTR_EXIT_INSTR_OFFSETS
	.align		4
        /*0028*/ 	.byte	0x04, 0x1c
        /*002a*/ 	.short	(.L_110 - .L_109)


	//   ....[0]....
.L_109:
        /*002c*/ 	.word	0x00010150


	//   ....[1]....
        /*0030*/ 	.word	0x000101c0


	//----- nvinfo : EIATTR_SW_WAR
	.align		4
.L_110:
        /*0034*/ 	.byte	0x04, 0x36
        /*0036*/ 	.short	(.L_112 - .L_111)
.L_111:
        /*0038*/ 	.word	0x00000008
.L_112:


//--------------------- .nv.callgraph             --------------------------
	.section	.nv.callgraph,"",@"SHT_CUDA_CALLGRAPH"
	.align	4
	.sectionentsize	8
	.align		4
        /*0000*/ 	.word	0x00000000
	.align		4
        /*0004*/ 	.word	0xffffffff
	.align		4
        /*0008*/ 	.word	0x00000000
	.align		4
        /*000c*/ 	.word	0xfffffffe
	.align		4
        /*0010*/ 	.word	0x00000000
	.align		4
        /*0014*/ 	.word	0xfffffffd
	.align		4
        /*0018*/ 	.word	0x00000000
	.align		4
        /*001c*/ 	.word	0xfffffffc


//--------------------- .nv.constant4             --------------------------
	.section	.nv.constant4,"a",@progbits
	.align	8
	.align		8
.nv.constant4:
        /*0000*/ 	.dword	tensor_out


//--------------------- .text._Z28tensor_b1b1s32_hammer_kernelv --------------------------
	.section	.text._Z28tensor_b1b1s32_hammer_kernelv,"ax",@progbits
	.align	128
.text._Z28tensor_b1b1s32_hammer_kernelv:
        .type           _Z28tensor_b1b1s32_hammer_kernelv,@function
        .size           _Z28tensor_b1b1s32_hammer_kernelv,(.L_x_16 - _Z28tensor_b1b1s32_hammer_kernelv)
        .other          _Z28tensor_b1b1s32_hammer_kernelv,@"STO_CUDA_ENTRY STV_DEFAULT"
_Z28tensor_b1b1s32_hammer_kernelv:
[----:B------:R-:W-:Y:S08]  /*0000*/  LDC R1, c[0x0][0x37c] ;  /* 0x0000df00ff017b82 */ /* 0x000ff00000000800 */
[----:B------:R-:W-:Y:S01]  /*0010*/  BAR.SYNC.DEFER_BLOCKING 0x0 ;  /* 0x0000000000007b1d */ /* 0x000fe20000010000 */
[----:B------:R-:W-:Y:S01]  /*0020*/  IMAD.MOV.U32 R31, RZ, RZ, 0x1 ;  /* 0x00000001ff1f7424 */ /* 0x000fe200078e00ff */
[----:B------:R-:W-:Y:S01]  /*0030*/  MOV R29, 0x1 ;  /* 0x00000001001d7802 */ /* 0x000fe20000000f00 */
[----:B------:R-:W-:Y:S01]  /*0040*/  IMAD.MOV.U32 R30, RZ, RZ, 0x1 ;  /* 0x00000001ff1e7424 */ /* 0x000fe200078e00ff */
[----:B------:R-:W-:Y:S01]  /*0050*/  MOV R22, 0x1 ;  /* 0x0000000100167802 */ /* 0x000fe20000000f00 */
[----:B------:R-:W-:Y:S01]  /*0060*/  IMAD.MOV.U32 R28, RZ, RZ, 0x1 ;  /* 0x00000001ff1c7424 */ /* 0x000fe200078e00ff */
[----:B------:R-:W-:Y:S01]  /*0070*/  MOV R4, 0x1 ;  /* 0x0000000100047802 */ /* 0x000fe20000000f00 */
[----:B------:R-:W-:Y:S01]  /*0080*/  IMAD.MOV.U32 R23, RZ, RZ, 0x1 ;  /* 0x00000001ff177424 */ /* 0x000fe200078e00ff */
[----:B------:R-:W-:Y:S01]  /*0090*/  MOV R24, 0x1 ;  /* 0x0000000100187802 */ /* 0x000fe20000000f00 */
[----:B------:R-:W-:Y:S01]  /*00a0*/  IMAD.MOV.U32 R21, RZ, RZ, 0x1 ;  /* 0x00000001ff157424 */ /* 0x000fe200078e00ff */
[----:B------:R-:W-:Y:S01]  /*00b0*/  UMOV UR4, URZ ;  /* 0x000000ff00047c82 */ /* 0x000fe20008000000 */
[----:B------:R-:W-:-:S02]  /*00c0*/  IMAD.MOV.U32 R20, RZ, RZ, 0x1 ;  /* 0x00000001ff147424 */ /* 0x000fc400078e00ff */
[----:B------:R-:W-:Y:S02]  /*00d0*/  IMAD.MOV.U32 R3, RZ, RZ, 0x1 ;  /* 0x00000001ff037424 */ /* 0x000fe400078e00ff */
[----:B------:R-:W-:-:S07]  /*00e0*/  IMAD.MOV.U32 R2, RZ, RZ, 0x1 ;  /* 0x00000001ff027424 */ /* 0x000fce00078e00ff */
.L_x_0:
[----:B------:R-:W-:Y:S01]  /*00f0*/  IMAD.MOV.U32 R0, RZ, RZ, R24 ;  /* 0x000000ffff007224 */ /* 0x000fe200078e0018 */
[----:B------:R-:W-:Y:S01]  /*0100*/  MOV R6, 0x140 ;  /* 0x0000014000067802 */ /* 0x000fe20000000f00 */
[----:B------:R-:W-:Y:S01]  /*0110*/  UMOV UR9, 0xaaaaaaaa ;  /* 0xaaaaaaaa00097882 */ /* 0x000fe20000000000 */
[----:B------:R-:W-:-:S05]  /*0120*/  UMOV UR10, 0xffffffff ;  /* 0xffffffff000a7882 */ /* 0x000fca0000000000 */
[----:B------:R-:W-:Y:S05]  /*0130*/  CALL.REL.NOINC `($__internal_1_$__cuda_sm_10x_mma_bit_internal_xor_m16n8k256) ;  /* 0x00000f0400e07944 */ /* 0x000fea0003c00000 */
[----:B------:R-:W-:Y:S01]  /*0140*/  IMAD.MOV.U32 R24, RZ, RZ, R0 ;  /* 0x000000ffff187224 */ /* 0x000fe200078e0000 */
[----:B------:R-:W-:Y:S01]  /*0150*/  MOV R26, R17 ;  /* 0x00000011001a7202 */ /* 0x000fe20000000f00 */
[----:B------:R-:W-:Y:S01]  /*0160*/  IMAD.MOV.U32 R27, RZ, RZ, R18 ;  /* 0x000000ffff1b7224 */ /* 0x000fe200078e0012 */
[----:B------:R-:W-:Y:S01]  /*0170*/  MOV R4, R23 ;  /* 0x0000001700047202 */ /* 0x000fe20000000f00 */
[----:B------:R-:W-:Y:S01]  /*0180*/  IMAD.MOV.U32 R25, RZ, RZ, R16 ;  /* 0x000000ffff197224 */ /* 0x000fe200078e0010 */
[----:B------:R-:W-:Y:S01]  /*0190*/  MOV R0, R20 ;  /* 0x0000001400007202 */ /* 0x000fe20000000f00 */
[----:B------:R-:W-:Y:S01]  /*01a0*/  IMAD.MOV.U32 R3, RZ, RZ, R22 ;  /* 0x000000ffff037224 */ /* 0x000fe200078e0016 */
[----:B------:R-:W-:Y:S01]  /*01b0*/  MOV R6, 0x1e0 ;  /* 0x000001e000067802 */ /* 0x000fe20000000f00 */
[----:B------:R-:W-:-:S07]  /*01c0*/  IMAD.MOV.U32 R2, RZ, RZ, R21 ;  /* 0x000000ffff027224 */ /* 0x000fce00078e0015 */
[----:B------:R-:W-:Y:S05]  /*01d0*/  CALL.REL.NOINC `($__internal_1_$__cuda_sm_10x_mma_bit_internal_xor_m16n8k256) ;  /* 0x00000f0400b87944 */ /* 0x000fea0003c00000 */
[----:B------:R-:W-:Y:S01]  /*01e0*/  IMAD.MOV.U32 R20, RZ, RZ, R0 ;  /* 0x000000ffff147224 */ /* 0x000fe200078e0000 */
[----:B------:R-:W-:Y:S01]  /*01f0*/  MOV R21, R16 ;  /* 0x0000001000157202 */ /* 0x000fe20000000f00 */
[----:B------:R-:W-:Y:S01]  /*0200*/  IMAD.MOV.U32 R23, RZ, RZ, R18 ;  /* 0x000000ffff177224 */ /* 0x000fe200078e0012 */
[----:B------:R-:W-:Y:S01]  /*0210*/  MOV R3, R30 ;  /* 0x0000001e00037202 */ /* 0x000fe20000000f00 */
[----:B------:R-:W-:Y:S01]  /*0220*/  IMAD.MOV.U32 R22, RZ, RZ, R17 ;  /* 0x000000ffff167224 */ /* 0x000fe200078e0011 */
[----:B------:R-:W-:Y:S01]  /*0230*/  MOV R6, 0x280 ;  /* 0x0000028000067802 */ /* 0x000fe20000000f00 */
[----:B------:R-:W-:Y:S02]  /*0240*/  IMAD.MOV.U32 R4, RZ, RZ, R31 ;  /* 0x000000ffff047224 */ /* 0x000fe400078e001f */
[----:B------:R-:W-:Y:S02]  /*0250*/  IMAD.MOV.U32 R2, RZ, RZ, R29 ;  /* 0x000000ffff027224 */ /* 0x000fe400078e001d */
[----:B------:R-:W-:-:S07]  /*0260*/  IMAD.MOV.U32 R0, RZ, RZ, R28 ;  /* 0x000000ffff007224 */ /* 0x000fce00078e001c */
[----:B------:R-:W-:Y:S05]  /*0270*/  CALL.REL.NOINC `($__internal_1_$__cuda_sm_10x_mma_bit_internal_xor_m16n8k256) ;  /* 0x00000f0400907944 */ /* 0x000fea0003c00000 */
[----:B------:R-:W-:Y:S01]  /*0280*/  MOV R28, R0 ;  /* 0x00000000001c7202 */ /* 0x000fe20000000f00 */
[----:B------:R-:W-:Y:S01]  /*0290*/  IMAD.MOV.U32 R30, RZ, RZ, R17 ;  /* 0x000000ffff1e7224 */ /* 0x000fe200078e0011 */
[----:B------:R-:W-:Y:S01]  /*02a0*/  MOV R31, R18 ;  /* 0x00000012001f7202 */ /* 0x000fe20000000f00 */
[----:B------:R-:W-:Y:S01]  /*02b0*/  IMAD.MOV.U32 R29, RZ, RZ, R16 ;  /* 0x000000ffff1d7224 */ /* 0x000fe200078e0010 */
[----:B------:R-:W-:Y:S01]  /*02c0*/  MOV R2, R25 ;  /* 0x0000001900027202 */ /* 0x000fe20000000f00 */
[----:B------:R-:W-:Y:S01]  /*02d0*/  IMAD.MOV.U32 R4, RZ, RZ, R27 ;  /* 0x000000ffff047224 */ /* 0x000fe200078e001b */
[----:B------:R-:W-:Y:S01]  /*02e0*/  MOV R6, 0x320 ;  /* 0x0000032000067802 */ /* 0x000fe20000000f00 */
[----:B------:R-:W-:Y:S02]  /*02f0*/  IMAD.MOV.U32 R3, RZ, RZ, R26 ;  /* 0x000000ffff037224 */ /* 0x000fe400078e001a */
[----:B------:R-:W-:-:S07]  /*0300*/  IMAD.MOV.U32 R0, RZ, RZ, R24 ;  /* 0x000000ffff007224 */ /* 0x000fce00078e0018 */
        /* <DEDUP_REMOVED lines=23218> */
[----:B------:R-:W-:Y:S02]  /*5ae30*/  MOV R2, R25 ;  /* 0x0000001900027202 */ /* 0x000fe40000000f00 */
[----:B------:R-:W-:-:S07]  /*5ae40*/  MOV R6, 0x5ae60 ;  /* 0x0005ae6000067802 */ /* 0x000fce0000000f00 */
        /* <DEDUP_REMOVED lines=38181> */
[----:B------:R-:W-:Y:S01]  /*f00a0*/  UIADD3 UR4, UPT, UPT, UR4, 0x40, URZ ;  /* 0x0000004004047890 */ /* 0x000fe2000fffe0ff */
[----:B------:R-:W-:Y:S01]  /*f00b0*/  MOV R31, R18 ;  /* 0x00000012001f7202 */ /* 0x000fe20000000f00 */
[----:B------:R-:W-:Y:S01]  /*f00c0*/  IMAD.MOV.U32 R30, RZ, RZ, R17 ;  /* 0x000000ffff1e7224 */ /* 0x000fe200078e0011 */
[----:B------:R-:W-:Y:S01]  /*f00d0*/  MOV R29, R16 ;  /* 0x00000010001d7202 */ /* 0x000fe20000000f00 */
[----:B------:R-:W-:Y:S01]  /*f00e0*/  UISETP.NE.AND UP0, UPT, UR4, 0x19000, UPT ;  /* 0x000190000400788c */ /* 0x000fe2000bf05270 */
[----:B------:R-:W-:Y:S01]  /*f00f0*/  IMAD.MOV.U32 R28, RZ, RZ, R0 ;  /* 0x000000ffff1c7224 */ /* 0x000fe200078e0000 */
[----:B------:R-:W-:Y:S01]  /*f0100*/  MOV R4, R27 ;  /* 0x0000001b00047202 */ /* 0x000fe20000000f00 */
[----:B------:R-:W-:Y:S01]  /*f0110*/  IMAD.MOV.U32 R3, RZ, RZ, R26 ;  /* 0x000000ffff037224 */ /* 0x000fe200078e001a */
[----:B------:R-:W-:-:S05]  /*f0120*/  MOV R2, R25 ;  /* 0x0000001900027202 */ /* 0x000fca0000000f00 */
[----:B------:R-:W-:Y:S05]  /*f0130*/  BRA.U UP0, `(.L_x_0) ;  /* 0xfffff0fd00ec7547 */ /* 0x000fea000b83ffff */
[----:B------:R-:W-:-:S13]  /*f0140*/  ISETP.GT.AND P0, PT, R27, RZ, PT ;  /* 0x000000ff1b00720c */ /* 0x000fda0003f04270 */
[----:B------:R-:W-:Y:S05]  /*f0150*/  @P0 EXIT ;  /* 0x000000000000094d */ /* 0x000fea0003800000 */
[----:B------:R-:W-:Y:S01]  /*f0160*/  IADD3 R2, PT, PT, R26, R25, R24 ;  /* 0x000000191a027210 */ /* 0x000fe20007ffe018 */
[----:B------:R-:W0:Y:S03]  /*f0170*/  LDCU.64 UR4, c[0x0][0x358] ;  /* 0x00006b00ff0477ac */ /* 0x000e260008000a00 */
[----:B------:R-:W-:Y:S02]  /*f0180*/  IADD3 R4, PT, PT, R20, R2, R27 ;  /* 0x0000000214047210 */ /* 0x000fe40007ffe01b */
[----:B------:R-:W0:Y:S02]  /*f0190*/  LDC.64 R2, c[0x4][RZ] ;  /* 0x01000000ff027b82 */ /* 0x000e240000000a00 */
[----:B------:R-:W-:-:S04]  /*f01a0*/  IADD3 R4, PT, PT, R22, R4, R21 ;  /* 0x0000000416047210 */ /* 0x000fc80007ffe015 */
[----:B------:R-:W-:-:S04]  /*f01b0*/  IADD3 R4, PT, PT, R0, R4, R23 ;  /* 0x0000000400047210 */ /* 0x000fc80007ffe017 */
[----:B------:R-:W-:-:S05]  /*f01c0*/  IADD3 R17, PT, PT, R17, R4, R16 ;  /* 0x0000000411117210 */ /* 0x000fca0007ffe010 */
[----:B------:R-:W-:-:S05]  /*f01d0*/  IMAD.IADD R17, R18, 0x1, R17 ;  /* 0x0000000112117824 */ /* 0x000fca00078e0211 */
[----:B------:R-:W-:-:S05]  /*f01e0*/  I2FP.F32.S32 R17, R17 ;  /* 0x0000001100117245 */ /* 0x000fca0000201400 */
[----:B0-----:R-:W-:Y:S01]  /*f01f0*/  STG.E desc[UR4][R2.64], R17 ;  /* 0x0000001102007986 */ /* 0x001fe2000c101904 */
[----:B------:R-:W-:Y:S05]  /*f0200*/  EXIT ;  /* 0x000000000000794d */ /* 0x000fea0003800000 */
        .weak           $__internal_0_$__cuda_sm_10x_mma_bit_internal_and_m16n8k256
        .type           $__internal_0_$__cuda_sm_10x_mma_bit_internal_and_m16n8k256,@function
        .size           $__internal_0_$__cuda_sm_10x_mma_bit_internal_and_m16n8k256,($__internal_1_$__cuda_sm_10x_mma_bit_internal_xor_m16n8k256 - $__internal_0_$__cuda_sm_10x_mma_bit_internal_and_m16n8k256)
$__internal_0_$__cuda_sm_10x_mma_bit_internal_and_m16n8k256:
[----:B------:R-:W-:Y:S02]  /*f0210*/  LOP3.LUT R14, R37, 0x88888888, RZ, 0xc0, !PT ;  /* 0x88888888250e7812 */ /* 0x000fe400078ec0ff */
[----:B------:R-:W-:Y:S02]  /*f0220*/  LOP3.LUT R38, R36, 0x88888888, RZ, 0xc0, !PT ;  /* 0x8888888824267812 */ /* 0x000fe400078ec0ff */
[----:B------:R-:W-:Y:S02]  /*f0230*/  SHF.R.U32.HI R14, RZ, 0x3, R14 ;  /* 0x00000003ff0e7819 */ /* 0x000fe4000001160e */
[----:B------:R-:W-:Y:S02]  /*f0240*/  SHF.R.U32.HI R38, RZ, 0x3, R38 ;  /* 0x00000003ff267819 */ /* 0x000fe40000011626 */
[----:B------:R-:W-:Y:S02]  /*f0250*/  LOP3.LUT R12, R35, 0x88888888, RZ, 0xc0, !PT ;  /* 0x88888888230c7812 */ /* 0x000fe400078ec0ff */
[----:B------:R-:W0:Y:S02]  /*f0260*/  MOVM.U4TO8.M832 R14, R14 ;  /* 0x000000000e0e723a */ /* 0x000e240000004800 */
[----:B------:R-:W-:-:S02]  /*f0270*/  SHF.R.U32.HI R12, RZ, 0x3, R12 ;  /* 0x00000003ff0c7819 */ /* 0x000fc4000001160c */
[----:B------:R-:W1:Y:S04]  /*f0280*/  MOVM.U4TO8.M832 R38, R38 ;  /* 0x000000002626723a */ /* 0x000e680000004800 */
[----:B------:R0:W2:Y:S02]  /*f0290*/  MOVM.U4TO8.M832 R40, R12 ;  /* 0x000000000c28723a */ /* 0x0000a40000004800 */
[----:B0-----:R-:W-:Y:S01]  /*f02a0*/  MOV R12, R14 ;  /* 0x0000000e000c7202 */ /* 0x001fe20000000f00 */
[----:B------:R-:W-:Y:S01]  /*f02b0*/  IMAD.MOV.U32 R14, RZ, RZ, R15 ;  /* 0x000000ffff0e7224 */ /* 0x000fe200078e000f */
[----:B-1----:R-:W-:Y:S01]  /*f02c0*/  MOV R13, R38 ;  /* 0x00000026000d7202 */ /* 0x002fe20000000f00 */
[----:B------:R-:W-:Y:S01]  /*f02d0*/  IMAD.MOV.U32 R15, RZ, RZ, R39 ;  /* 0x000000ffff0f7224 */ /* 0x000fe200078e0027 */
[----:B------:R-:W-:-:S04]  /*f02e0*/  LOP3.LUT R38, R36, 0x44444444, RZ, 0xc0, !PT ;  /* 0x4444444424267812 */ /* 0x000fc800078ec0ff */
[----:B------:R-:W-:Y:S02]  /*f02f0*/  SHF.R.U32.HI R38, RZ, 0x2, R38 ;  /* 0x00000002ff267819 */ /* 0x000fe40000011626 */
[----:B--2---:R-:W-:Y:S01]  /*f0300*/  IMMA.16832.U8.U8 R8, R12.ROW, R40.COL, R8 ;  /* 0x000000280c087237 */ /* 0x004fe20000400c08 */
[----:B------:R-:W-:Y:S02]  /*f0310*/  LOP3.LUT R14, R37, 0x44444444, RZ, 0xc0, !PT ;  /* 0x44444444250e7812 */ /* 0x000fe400078ec0ff */
[----:B------:R-:W-:Y:S01]  /*f0320*/  LOP3.LUT R12, R35, 0x44444444, RZ, 0xc0, !PT ;  /* 0x44444444230c7812 */ /* 0x000fe200078ec0ff */
[----:B------:R-:W0:Y:S01]  /*f0330*/  MOVM.U4TO8.M832 R38, R38 ;  /* 0x000000002626723a */ /* 0x000e220000004800 */
[----:B------:R-:W-:Y:S02]  /*f0340*/  SHF.R.U32.HI R14, RZ, 0x2, R14 ;  /* 0x00000002ff0e7819 */ /* 0x000fe4000001160e */
[----:B------:R-:W-:-:S04]  /*f0350*/  SHF.R.U32.HI R12, RZ, 0x2, R12 ;  /* 0x00000002ff0c7819 */ /* 0x000fc8000001160c */
[----:B------:R-:W1:Y:S04]  /*f0360*/  MOVM.U4TO8.M832 R14, R14 ;  /* 0x000000000e0e723a */ /* 0x000e680000004800 */
[----:B------:R1:W2:Y:S01]  /*f0370*/  MOVM.U4TO8.M832 R40, R12 ;  /* 0x000000000c28723a */ /* 0x0002a20000004800 */
[----:B0-----:R-:W-:Y:S02]  /*f0380*/  MOV R13, R38 ;  /* 0x00000026000d7202 */ /* 0x001fe40000000f00 */
[----:B------:R-:W-:-:S04]  /*f0390*/  LOP3.LUT R38, R35, 0x22222222, RZ, 0xc0, !PT ;  /* 0x2222222223267812 */ /* 0x000fc800078ec0ff */
[----:B------:R-:W-:Y:S02]  /*f03a0*/  SHF.R.U32.HI R38, RZ, 0x1, R38 ;  /* 0x00000001ff267819 */ /* 0x000fe40000011626 */
[----:B-1----:R-:W-:Y:S01]  /*f03b0*/  MOV R12, R14 ;  /* 0x0000000e000c7202 */ /* 0x002fe20000000f00 */
[----:B------:R-:W-:Y:S02]  /*f03c0*/  IMAD.MOV.U32 R14, RZ, RZ, R15 ;  /* 0x000000ffff0e7224 */ /* 0x000fe400078e000f */
[----:B------:R-:W-:Y:S02]  /*f03d0*/  IMAD.MOV.U32 R15, RZ, RZ, R39 ;  /* 0x000000ffff0f7224 */ /* 0x000fe400078e0027 */
[----:B------:R-:W-:Y:S05]  /*f03e0*/  MOVM.U4TO8.M832 R38, R38 ;  /* 0x000000002626723a */ /* 0x000fea0000004800 */
[----:B--2---:R-:W-:Y:S01]  /*f03f0*/  IMMA.16832.U8.U8 R8, R12.ROW, R40.COL, R8 ;  /* 0x000000280c087237 */ /* 0x004fe20000400c08 */
[----:B------:R-:W-:-:S02]  /*f0400*/  LOP3.LUT R12, R37, 0x22222222, RZ, 0xc0, !PT ;  /* 0x22222222250c7812 */ /* 0x000fc400078ec0ff */
[----:B------:R-:W-:Y:S02]  /*f0410*/  LOP3.LUT R40, R36, 0x22222222, RZ, 0xc0, !PT ;  /* 0x2222222224287812 */ /* 0x000fe400078ec0ff */
[----:B------:R-:W-:Y:S02]  /*f0420*/  SHF.R.U32.HI R12, RZ, 0x1, R12 ;  /* 0x00000001ff0c7819 */ /* 0x000fe4000001160c */
[----:B------:R-:W-:Y:S02]  /*f0430*/  SHF.R.U32.HI R40, RZ, 0x1, R40 ;  /* 0x00000001ff287819 */ /* 0x000fe40000011628 */
[----:B------:R-:W-:Y:S02]  /*f0440*/  LOP3.LUT R37, R37, 0x11111111, RZ, 0xc0, !PT ;  /* 0x1111111125257812 */ /* 0x000fe400078ec0ff */
[----:B------:R-:W0:Y:S04]  /*f0450*/  MOVM.U4TO8.M832 R12, R12 ;  /* 0x000000000c0c723a */ /* 0x000e280000004800 */
[----:B------:R-:W1:Y:S01]  /*f0460*/  MOVM.U4TO8.M832 R40, R40 ;  /* 0x000000002828723a */ /* 0x000e620000004800 */
[----:B0-----:R-:W-:Y:S01]  /*f0470*/  MOV R14, R13 ;  /* 0x0000000d000e7202 */ /* 0x001fe20000000f00 */
[----:B-1----:R-:W-:Y:S01]  /*f0480*/  IMAD.MOV.U32 R13, RZ, RZ, R40 ;  /* 0x000000ffff0d7224 */ /* 0x002fe200078e0028 */
[----:B------:R-:W-:-:S02]  /*f0490*/  MOV R15, R41 ;  /* 0x00000029000f7202 */ /* 0x000fc40000000f00 */
[----:B------:R-:W-:Y:S02]  /*f04a0*/  LOP3.LUT R40, R36, 0x11111111, RZ, 0xc0, !PT ;  /* 0x1111111124287812 */ /* 0x000fe400078ec0ff */
[----:B------:R-:W-:-:S03]  /*f04b0*/  LOP3.LUT R36, R34, 0x88888888, RZ, 0xc0, !PT ;  /* 0x8888888822247812 */ /* 0x000fc600078ec0ff */
[----:B------:R-:W-:Y:S01]  /*f04c0*/  IMMA.16832.U8.U8 R8, R12.ROW, R38.COL, R8 ;  /* 0x000000260c087237 */ /* 0x000fe20000400c08 */
[----:B------:R-:W0:Y:S01]  /*f04d0*/  MOVM.U4TO8.M832 R12, R37 ;  /* 0x00000000250c723a */ /* 0x000e220000004800 */
[----:B------:R-:W-:Y:S02]  /*f04e0*/  LOP3.LUT R38, R35, 0x11111111, RZ, 0xc0, !PT ;  /* 0x1111111123267812 */ /* 0x000fe400078ec0ff */
[----:B------:R-:W-:Y:S01]  /*f04f0*/  LOP3.LUT R35, R33, 0x88888888, RZ, 0xc0, !PT ;  /* 0x8888888821237812 */ /* 0x000fe200078ec0ff */
[----:B------:R-:W1:Y:S01]  /*f0500*/  MOVM.U4TO8.M832 R40, R40 ;  /* 0x000000002828723a */ /* 0x000e620000004800 */
[----:B------:R-:W-:Y:S02]  /*f0510*/  SHF.R.U32.HI R36, RZ, 0x3, R36 ;  /* 0x00000003ff247819 */ /* 0x000fe40000011624 */
[----:B------:R-:W-:Y:S01]  /*f0520*/  SHF.R.U32.HI R35, RZ, 0x3, R35 ;  /* 0x00000003ff237819 */ /* 0x000fe20000011623 */
[----:B------:R-:W2:Y:S04]  /*f0530*/  MOVM.U4TO8.M832 R38, R38 ;  /* 0x000000002626723a */ /* 0x000ea80000004800 */
[----:B------:R-:W3:Y:S01]  /*f0540*/  MOVM.U4TO8.M832 R36, R36 ;  /* 0x000000002424723a */ /* 0x000ee20000004800 */
[----:B0-----:R-:W-:Y:S01]  /*f0550*/  IMAD.MOV.U32 R14, RZ, RZ, R13 ;  /* 0x000000ffff0e7224 */ /* 0x001fe200078e000d */
[----:B-1----:R-:W-:Y:S01]  /*f0560*/  MOV R13, R40 ;  /* 0x00000028000d7202 */ /* 0x002fe20000000f00 */
[----:B------:R-:W-:-:S02]  /*f0570*/  IMAD.MOV.U32 R15, RZ, RZ, R41 ;  /* 0x000000ffff0f7224 */ /* 0x000fc400078e0029 */
[----:B------:R0:W1:Y:S05]  /*f0580*/  MOVM.U4TO8.M832 R40, R35 ;  /* 0x000000002328723a */ /* 0x00006a0000004800 */
[----:B--2---:R-:W-:Y:S01]  /*f0590*/  IMMA.16832.U8.U8 R8, R12.ROW, R38.COL, R8 ;  /* 0x000000260c087237 */ /* 0x004fe20000400c08 */
[----:B------:R-:W-:Y:S01]  /*f05a0*/  LOP3.LUT R12, R32, 0x88888888, RZ, 0xc0, !PT ;  /* 0x88888888200c7812 */ /* 0x000fe200078ec0ff */
[----:B---3--:R-:W-:Y:S01]  /*f05b0*/  IMAD.MOV.U32 R14, RZ, RZ, R37 ;  /* 0x000000ffff0e7224 */ /* 0x008fe200078e0025 */
[----:B0-----:R-:W-:Y:S02]  /*f05c0*/  LOP3.LUT R35, R33, 0x44444444, RZ, 0xc0, !PT ;  /* 0x4444444421237812 */ /* 0x001fe400078ec0ff */
[----:B------:R-:W-:-:S02]  /*f05d0*/  SHF.R.U32.HI R12, RZ, 0x3, R12 ;  /* 0x00000003ff0c7819 */ /* 0x000fc4000001160c */
[----:B------:R-:W-:-:S03]  /*f05e0*/  SHF.R.U32.HI R35, RZ, 0x2, R35 ;  /* 0x00000002ff237819 */ /* 0x000fc60000011623 */
[----:B------:R0:W2:Y:S02]  /*f05f0*/  MOVM.U4TO8.M832 R38, R12 ;  /* 0x000000000c26723a */ /* 0x0000a40000004800 */
[----:B0-----:R-:W-:Y:S01]  /*f0600*/  MOV R12, R36 ;  /* 0x00000024000c7202 */ /* 0x001fe20000000f00 */
[----:B-1----:R-:W-:Y:S01]  /*f0610*/  IMAD.MOV.U32 R15, RZ, RZ, R41 ;  /* 0x000000ffff0f7224 */ /* 0x002fe200078e0029 */
[----:B------:R-:W-:Y:S02]  /*f0620*/  LOP3.LUT R36, R34, 0x44444444, RZ, 0xc0, !PT ;  /* 0x4444444422247812 */ /* 0x000fe400078ec0ff */
[----:B------:R-:W-:Y:S02]  /*f0630*/  MOV R13, R40 ;  /* 0x00000028000d7202 */ /* 0x000fe40000000f00 */
[----:B------:R-:W-:Y:S01]  /*f0640*/  SHF.R.U32.HI R36, RZ, 0x2, R36 ;  /* 0x00000002ff247819 */ /* 0x000fe20000011624 */
[----:B------:R0:W1:Y:S05]  /*f0650*/  MOVM.U4TO8.M832 R40, R35 ;  /* 0x000000002328723a */ /* 0x00006a0000004800 */
[----:B------:R-:W3:Y:S01]  /*f0660*/  MOVM.U4TO8.M832 R36, R36 ;  /* 0x000000002424723a */ /* 0x000ee20000004800 */
[----:B0-----:R-:W-:Y:S01]  /*f0670*/  LOP3.LUT R35, R33, 0x22222222, RZ, 0xc0, !PT ;  /* 0x2222222221237812 */ /* 0x001fe200078ec0ff */
[----:B--2---:R-:W-:Y:S01]  /*f0680*/  IMMA.16832.U8.U8 R8, R12.ROW, R38.COL, R8 ;  /* 0x000000260c087237 */ /* 0x004fe20000400c08 */
[----:B------:R-:W-:-:S02]  /*f0690*/  LOP3.LUT R12, R32, 0x44444444, RZ, 0xc0, !PT ;  /* 0x44444444200c7812 */ /* 0x000fc400078ec0ff */
[----:B------:R-:W-:Y:S02]  /*f06a0*/  SHF.R.U32.HI R35, RZ, 0x1, R35 ;  /* 0x00000001ff237819 */ /* 0x000fe40000011623 */
[----:B------:R-:W-:-:S05]  /*f06b0*/  SHF.R.U32.HI R12, RZ, 0x2, R12 ;  /* 0x00000002ff0c7819 */ /* 0x000fca000001160c */
[----:B------:R3:W0:Y:S01]  /*f06c0*/  MOVM.U4TO8.M832 R38, R12 ;  /* 0x000000000c26723a */ /* 0x0006220000004800 */
[----:B-1----:R-:W-:Y:S01]  /*f06d0*/  MOV R13, R40 ;  /* 0x00000028000d7202 */ /* 0x002fe20000000f00 */
[----:B------:R-:W-:Y:S02]  /*f06e0*/  IMAD.MOV.U32 R15, RZ, RZ, R41 ;  /* 0x000000ffff0f7224 */ /* 0x000fe400078e0029 */
[----:B------:R-:W1:Y:S01]  /*f06f0*/  MOVM.U4TO8.M832 R40, R35 ;  /* 0x000000002328723a */ /* 0x000e620000004800 */
[----:B---3--:R-:W-:Y:S01]  /*f0700*/  MOV R12, R36 ;  /* 0x00000024000c7202 */ /* 0x008fe20000000f00 */
[----:B------:R-:W-:Y:S01]  /*f0710*/  IMAD.MOV.U32 R14, RZ, RZ, R37 ;  /* 0x000000ffff0e7224 */ /* 0x000fe200078e0025 */
[----:B------:R-:W-:-:S04]  /*f0720*/  LOP3.LUT R36, R34, 0x22222222, RZ, 0xc0, !PT ;  /* 0x2222222222247812 */ /* 0x000fc800078ec0ff */
[----:B------:R-:W-:Y:S02]  /*f0730*/  SHF.R.U32.HI R36, RZ, 0x1, R36 ;  /* 0x00000001ff247819 */ /* 0x000fe40000011624 */
[----:B0-----:R-:W-:Y:S01]  /*f0740*/  IMMA.16832.U8.U8 R8, R12.ROW, R38.COL, R8 ;  /* 0x000000260c087237 */ /* 0x001fe20000400c08 */
[C---:B------:R-:W-:Y:S02]  /*f0750*/  LOP3.LUT R14, R32.reuse, 0x22222222, RZ, 0xc0, !PT ;  /* 0x22222222200e7812 */ /* 0x040fe400078ec0ff */
[----:B------:R0:W2:Y:S01]  /*f0760*/  MOVM.U4TO8.M832 R12, R36 ;  /* 0x00000000240c723a */ /* 0x0000a20000004800 */
[----:B------:R-:W-:Y:S02]  /*f0770*/  LOP3.LUT R32, R32, 0x11111111, RZ, 0xc0, !PT ;  /* 0x1111111120207812 */ /* 0x000fe400078ec0ff */
[----:B------:R-:W-:Y:S02]  /*f0780*/  SHF.R.U32.HI R14, RZ, 0x1, R14 ;  /* 0x00000001ff0e7819 */ /* 0x000fe4000001160e */
[----:B-1----:R-:W-:-:S03]  /*f0790*/  MOV R15, R41 ;  /* 0x00000029000f7202 */ /* 0x002fc60000000f00 */
[----:B------:R2:W1:Y:S01]  /*f07a0*/  MOVM.U4TO8.M832 R38, R14 ;  /* 0x000000000e26723a */ /* 0x0004620000004800 */
[----:B0-----:R-:W-:Y:S02]  /*f07b0*/  LOP3.LUT R36, R34, 0x11111111, RZ, 0xc0, !PT ;  /* 0x1111111122247812 */ /* 0x001fe400078ec0ff */
[----:B------:R-:W-:Y:S02]  /*f07c0*/  LOP3.LUT R34, R33, 0x11111111, RZ, 0xc0, !PT ;  /* 0x1111111121227812 */ /* 0x000fe400078ec0ff */
[----:B------:R-:W-:Y:S04]  /*f07d0*/  MOVM.U4TO8.M832 R32, R32 ;  /* 0x000000002020723a */ /* 0x000fe80000004800 */
[----:B------:R-:W0:Y:S04]  /*f07e0*/  MOVM.U4TO8.M832 R36, R36 ;  /* 0x000000002424723a */ /* 0x000e280000004800 */
[----:B------:R-:W3:Y:S01]  /*f07f0*/  MOVM.U4TO8.M832 R34, R34 ;  /* 0x000000002222723a */ /* 0x000ee20000004800 */
[----:B--2---:R-:W-:Y:S01]  /*f0800*/  MOV R14, R13 ;  /* 0x0000000d000e7202 */ /* 0x004fe20000000f00 */
[----:B------:R-:W-:-:S07]  /*f0810*/  IMAD.MOV.U32 R13, RZ, RZ, R40 ;  /* 0x000000ffff0d7224 */ /* 0x000fce00078e0028 */
[----:B-1----:R-:W-:Y:S01]  /*f0820*/  IMMA.16832.U8.U8 R8, R12.ROW, R38.COL, R8 ;  /* 0x000000260c087237 */ /* 0x002fe20000400c08 */
[----:B0-----:R-:W-:Y:S01]  /*f0830*/  IMAD.MOV.U32 R12, RZ, RZ, R36 ;  /* 0x000000ffff0c7224 */ /* 0x001fe200078e0024 */
[----:B------:R-:W-:Y:S01]  /*f0840*/  MOV R14, R37 ;  /* 0x00000025000e7202 */ /* 0x000fe20000000f00 */
[----:B---3--:R-:W-:Y:S01]  /*f0850*/  IMAD.MOV.U32 R13, RZ, RZ, R34 ;  /* 0x000000ffff0d7224 */ /* 0x008fe200078e0022 */
[----:B------:R-:W-:-:S15]  /*f0860*/  MOV R15, R35 ;  /* 0x00000023000f7202 */ /* 0x000fde0000000f00 */
[----:B------:R-:W-:-:S01]  /*f0870*/  NOP ;  /* 0x0000000000007918 */ /* 0x000fc20000000000 */
[----:B------:R-:W-:Y:S01]  /*f0880*/  IMMA.16832.U8.U8 R8, R12.ROW, R32.COL, R8 ;  /* 0x000000200c087237 */ /* 0x000fe20000400c08 */
[----:B------:R-:W-:Y:S01]  /*f0890*/  IMAD.MOV.U32 R12, RZ, RZ, R5 ;  /* 0x000000ffff0c7224 */ /* 0x000fe200078e0005 */
[----:B------:R-:W-:-:S04]  /*f08a0*/  MOV R13, 0x0 ;  /* 0x00000000000d7802 */ /* 0x000fc80000000f00 */
[----:B------:R-:W-:-:S14]  /*f08b0*/  RET.REL.NODEC R12 `(_Z28tensor_b1b1s32_hammer_kernelv) ;  /* 0xfffff0f40cd07950 */ /* 0x000fdc0003c3ffff */
        .weak           $__internal_1_$__cuda_sm_10x_mma_bit_internal_xor_m16n8k256
        .type           $__internal_1_$__cuda_sm_10x_mma_bit_internal_xor_m16n8k256,@function
        .size           $__internal_1_$__cuda_sm_10x_mma_bit_internal_xor_m16n8k256,(.L_x_16 - $__internal_1_$__cuda_sm_10x_mma_bit_internal_xor_m16n8k256)
$__internal_1_$__cuda_sm_10x_mma_bit_internal_xor_m16n8k256:
[----:B------:R-:W-:Y:S01]  /*f08c0*/  LOP3.LUT R35, RZ, UR10, RZ, 0x33, !PT ;  /* 0x0000000aff237c12 */ /* 0x000fe2000f8e33ff */
[----:B------:R-:W-:Y:S01]  /*f08d0*/  UMOV UR5, URZ ;  /* 0x000000ff00057c82 */ /* 0x000fe20008000000 */
[----:B------:R-:W-:Y:S01]  /*f08e0*/  UMOV UR6, URZ ;  /* 0x000000ff00067c82 */ /* 0x000fe20008000000 */
[----:B------:R-:W-:Y:S01]  /*f08f0*/  UMOV UR7, URZ ;  /* 0x000000ff00077c82 */ /* 0x000fe20008000000 */
[----:B------:R-:W-:Y:S01]  /*f0900*/  UMOV UR8, URZ ;  /* 0x000000ff00087c82 */ /* 0x000fe20008000000 */
[----:B------:R-:W-:Y:S01]  /*f0910*/  LOP3.LUT R19, RZ, UR9, RZ, 0x33, !PT ;  /* 0x00000009ff137c12 */ /* 0x000fe2000f8e33ff */
[----:B------:R-:W-:Y:S01]  /*f0920*/  IMAD.MOV.U32 R37, RZ, RZ, -0x55555556 ;  /* 0xaaaaaaaaff257424 */ /* 0x000fe200078e00ff */
[----:B------:R-:W-:Y:S01]  /*f0930*/  MOV R36, 0xaaaaaaaa ;  /* 0xaaaaaaaa00247802 */ /* 0x000fe20000000f00 */
[----:B------:R-:W-:Y:S01]  /*f0940*/  IMAD.MOV.U32 R34, RZ, RZ, -0x55555556 ;  /* 0xaaaaaaaaff227424 */ /* 0x000fe200078e00ff */
[----:B------:R-:W-:Y:S01]  /*f0950*/  MOV R33, 0xaaaaaaaa ;  /* 0xaaaaaaaa00217802 */ /* 0x000fe20000000f00 */
[----:B------:R-:W-:Y:S01]  /*f0960*/  IMAD.MOV.U32 R32, RZ, RZ, R35 ;  /* 0x000000ffff207224 */ /* 0x000fe200078e0023 */
[----:B------:R-:W-:Y:S01]  /*f0970*/  MOV R8, UR5 ;  /* 0x0000000500087c02 */ /* 0x000fe20008000f00 */
[----:B------:R-:W-:Y:S01]  /*f0980*/  IMAD.U32 R9, RZ, RZ, UR6 ;  /* 0x00000006ff097e24 */ /* 0x000fe2000f8e00ff */
[----:B------:R-:W-:Y:S01]  /*f0990*/  MOV R10, UR7 ;  /* 0x00000007000a7c02 */ /* 0x000fe20008000f00 */
[----:B------:R-:W-:Y:S01]  /*f09a0*/  IMAD.U32 R11, RZ, RZ, UR8 ;  /* 0x00000008ff0b7e24 */ /* 0x000fe2000f8e00ff */
[----:B------:R-:W-:-:S07]  /*f09b0*/  MOV R5, 0xf09d0 ;  /* 0x000f09d000057802 */ /* 0x000fce0000000f00 */
[----:B------:R-:W-:Y:S05]  /*f09c0*/  CALL.REL.NOINC `($__internal_0_$__cuda_sm_10x_mma_bit_internal_and_m16n8k256) ;  /* 0xfffffff800107944 */ /* 0x000fea0003c3ffff */
[----:B------:R-:W-:Y:S01]  /*f09d0*/  MOV R18, R8 ;  /* 0x0000000800127202 */ /* 0x000fe20000000f00 */
[----:B------:R-:W-:Y:S01]  /*f09e0*/  IMAD.MOV.U32 R17, RZ, RZ, R9 ;  /* 0x000000ffff117224 */ /* 0x000fe200078e0009 */
[----:B------:R-:W-:Y:S01]  /*f09f0*/  MOV R16, R10 ;  /* 0x0000000a00107202 */ /* 0x000fe20000000f00 */
[----:B------:R-:W-:Y:S01]  /*f0a00*/  IMAD.MOV.U32 R7, RZ, RZ, R11 ;  /* 0x000000ffff077224 */ /* 0x000fe200078e000b */
[-C--:B------:R-:W-:Y:S01]  /*f0a10*/  MOV R37, R19.reuse ;  /* 0x0000001300257202 */ /* 0x080fe20000000f00 */
[--C-:B------:R-:W-:Y:S01]  /*f0a20*/  IMAD.MOV.U32 R36, RZ, RZ, R19.reuse ;  /* 0x000000ffff247224 */ /* 0x100fe200078e0013 */
[----:B------:R-:W-:Y:S01]  /*f0a30*/  MOV R34, R19 ;  /* 0x0000001300227202 */ /* 0x000fe20000000f00 */
[----:B------:R-:W-:Y:S01]  /*f0a40*/  IMAD.MOV.U32 R33, RZ, RZ, R19 ;  /* 0x000000ffff217224 */ /* 0x000fe200078e0013 */
[----:B------:R-:W-:Y:S01]  /*f0a50*/  MOV R35, 0xffffffff ;  /* 0xffffffff00237802 */ /* 0x000fe20000000f00 */
[----:B------:R-:W-:Y:S01]  /*f0a60*/  IMAD.MOV.U32 R32, RZ, RZ, -0x1 ;  /* 0xffffffffff207424 */ /* 0x000fe200078e00ff */
[----:B------:R-:W-:-:S02]  /*f0a70*/  CS2R R8, SRZ ;  /* 0x0000000000087805 */ /* 0x000fc4000001ff00 */
[----:B------:R-:W-:Y:S02]  /*f0a80*/  CS2R R10, SRZ ;  /* 0x00000000000a7805 */ /* 0x000fe4000001ff00 */
[----:B------:R-:W-:-:S07]  /*f0a90*/  MOV R5, 0xf0ab0 ;  /* 0x000f0ab000057802 */ /* 0x000fce0000000f00 */
[----:B------:R-:W-:Y:S05]  /*f0aa0*/  CALL.REL.NOINC `($__internal_0_$__cuda_sm_10x_mma_bit_internal_and_m16n8k256) ;  /* 0xfffffff400d87944 */ /* 0x000fea0003c3ffff */
[----:B------:R-:W-:Y:S02]  /*f0ab0*/  IADD3 R0, PT, PT, R0, R7, R11 ;  /* 0x0000000700007210 */ /* 0x000fe40007ffe00b */
[----:B------:R-:W-:Y:S02]  /*f0ac0*/  MOV R7, 0x0 ;  /* 0x0000000000077802 */ /* 0x000fe40000000f00 */
[----:B------:R-:W-:Y:S02]  /*f0ad0*/  IADD3 R18, PT, PT, R4, R18, R8 ;  /* 0x0000001204127210 */ /* 0x000fe40007ffe008 */
[----:B------:R-:W-:Y:S02]  /*f0ae0*/  IADD3 R17, PT, PT, R3, R17, R9 ;  /* 0x0000001103117210 */ /* 0x000fe40007ffe009 */
[----:B------:R-:W-:Y:S01]  /*f0af0*/  IADD3 R16, PT, PT, R2, R16, R10 ;  /* 0x0000001002107210 */ /* 0x000fe20007ffe00a */
[----:B------:R-:W-:Y:S06]  /*f0b00*/  RET.REL.NODEC R6 `(_Z28tensor_b1b1s32_hammer_kernelv) ;  /* 0xfffff0f4063c7950 */ /* 0x000fec0003c3ffff */
.L_x_1:
[----:B------:R-:W-:-:S00]  /*f0b10*/  BRA `(.L_x_1) ;  /* 0xfffffffc00fc7947 */ /* 0x000fc0000383ffff */
[----:B------:R-:W-:-:S00]  /*f0b20*/  NOP ;  /* 0x0000000000007918 */ /* 0x000fc00000000000 */
        /* <DEDUP_REMOVED lines=13> */
.L_x_16:


//--------------------- .text._Z28tensor_s4s4s32_hammer_kernelv --------------------------
	.section	.text._Z28tensor_s4s4s32_hammer_kernelv,"ax",@progbits
	.align	128
.text._Z28tensor_s4s4s32_hammer_kernelv:
        .type           _Z28tensor_s4s4s32_hammer_kernelv,@function
        .size           _Z28tensor_s4s4s32_hammer_kernelv,(.L_x_19 - _Z28tensor_s4s4s32_hammer_kernelv)
        .other          _Z28tensor_s4s4s32_hammer_kernelv,@"STO_CUDA_ENTRY STV_DEFAULT"
_Z28tensor_s4s4s32_hammer_kernelv:
        /* <DEDUP_REMOVED lines=15> */
.L_x_2:
[----:B------:R-:W-:Y:S01]  /*00f0*/  IMAD.MOV.U32 R4, RZ, RZ, R22 ;  /* 0x000000ffff047224 */ /* 0x000fe200078e0016 */
[----:B------:R-:W-:Y:S01]  /*0100*/  MOV R0, 0x11111111 ;  /* 0x1111111100007802 */ /* 0x000fe20000000f00 */
[----:B------:R-:W-:Y:S01]  /*0110*/  IMAD.MOV.U32 R2, RZ, RZ, -0xe0e0e0f ;  /* 0xf1f1f1f1ff027424 */ /* 0x000fe200078e00ff */
[----:B------:R-:W-:-:S07]  /*0120*/  MOV R16, 0x140 ;  /* 0x0000014000107802 */ /* 0x000fce0000000f00 */
[----:B------:R-:W-:Y:S05]  /*0130*/  CALL.REL.NOINC `($__internal_2_$__cuda_sm_9x_mma_sub_byte_internal_m16n8k64_s4_s4) ;  /* 0x00000f0000347944 */ /* 0x000fea0003c00000 */
        /* <DEDUP_REMOVED lines=9> */
[----:B------:R-:W-:Y:S05]  /*01d0*/  CALL.REL.NOINC `($__internal_2_$__cuda_sm_9x_mma_sub_byte_internal_m16n8k64_s4_s4) ;  /* 0x00000f00000c7944 */ /* 0x000fea0003c00000 */
        /* <DEDUP_REMOVED lines=9> */
[----:B------:R-:W-:Y:S05]  /*0270*/  CALL.REL.NOINC `($__internal_2_$__cuda_sm_9x_mma_sub_byte_internal_m16n8k64_s4_s4) ;  /* 0x00000efc00e47944 */ /* 0x000fea0003c00000 */
        /* <DEDUP_REMOVED lines=23216> */
[----:B------:R-:W-:Y:S01]  /*5ad80*/  MOV R4, R25 ;  /* 0x0000001900047202 */ /* 0x000fe20000000f00 */
[----:B------:R-:W-:Y:S01]  /*5ad90*/  IMAD.MOV.U32 R3, RZ, RZ, R27 ;  /* 0x000000ffff037224 */ /* 0x000fe200078e001b */
[----:B------:R-:W-:-:S07]  /*5ada0*/  MOV R16, 0x5adc0 ;  /* 0x0005adc000107802 */ /* 0x000fce0000000f00 */
        /* <DEDUP_REMOVED lines=38191> */
[----:B------:R-:W-:Y:S01]  /*f00a0*/  UIADD3 UR4, UPT, UPT, UR4, 0x40, URZ ;  /* 0x0000004004047890 */ /* 0x000fe2000fffe0ff */
[----:B------:R-:W-:Y:S01]  /*f00b0*/  IMAD.MOV.U32 R29, RZ, RZ, R8 ;  /* 0x000000ffff1d7224 */ /* 0x000fe200078e0008 */
[----:B------:R-:W-:Y:S01]  /*f00c0*/  MOV R28, R9 ;  /* 0x00000009001c7202 */ /* 0x000fe20000000f00 */
[----:B------:R-:W-:Y:S01]  /*f00d0*/  IMAD.MOV.U32 R27, RZ, RZ, R10 ;  /* 0x000000ffff1b7224 */ /* 0x000fe200078e000a */
[----:B------:R-:W-:Y:S01]  /*f00e0*/  UISETP.NE.AND UP0, UPT, UR4, 0x19000, UPT ;  /* 0x000190000400788c */ /* 0x000fe2000bf05270 */
[----:B------:R-:W-:Y:S01]  /*f00f0*/  MOV R25, R4 ;  /* 0x0000000400197202 */ /* 0x000fe20000000f00 */
[----:B------:R-:W-:Y:S01]  /*f0100*/  IMAD.MOV.U32 R5, RZ, RZ, R26 ;  /* 0x000000ffff057224 */ /* 0x000fe200078e001a */
[----:B------:R-:W-:Y:S01]  /*f0110*/  MOV R6, R24 ;  /* 0x0000001800067202 */ /* 0x000fe20000000f00 */
[----:B------:R-:W-:-:S05]  /*f0120*/  IMAD.MOV.U32 R3, RZ, RZ, R23 ;  /* 0x000000ffff037224 */ /* 0x000fca00078e0017 */
[----:B------:R-:W-:Y:S05]  /*f0130*/  BRA.U UP0, `(.L_x_2) ;  /* 0xfffff0fd00ec7547 */ /* 0x000fea000b83ffff */
[----:B------:R-:W-:-:S13]  /*f0140*/  ISETP.GT.AND P0, PT, R26, RZ, PT ;  /* 0x000000ff1a00720c */ /* 0x000fda0003f04270 */
[----:B------:R-:W-:Y:S05]  /*f0150*/  @P0 EXIT ;  /* 0x000000000000094d */ /* 0x000fea0003800000 */
[----:B------:R-:W-:Y:S01]  /*f0160*/  IADD3 R0, PT, PT, R24, R23, R22 ;  /* 0x0000001718007210 */ /* 0x000fe20007ffe016 */
[----:B------:R-:W0:Y:S01]  /*f0170*/  LDC.64 R2, c[0x4][RZ] ;  /* 0x01000000ff027b82 */ /* 0x000e220000000a00 */
[----:B------:R-:W0:Y:S02]  /*f0180*/  LDCU.64 UR4, c[0x0][0x358] ;  /* 0x00006b00ff0477ac */ /* 0x000e240008000a00 */
[----:B------:R-:W-:-:S04]  /*f0190*/  IADD3 R0, PT, PT, R17, R0, R26 ;  /* 0x0000000011007210 */ /* 0x000fc80007ffe01a */
[----:B------:R-:W-:-:S04]  /*f01a0*/  IADD3 R0, PT, PT, R20, R0, R7 ;  /* 0x0000000014007210 */ /* 0x000fc80007ffe007 */
[----:B------:R-:W-:-:S04]  /*f01b0*/  IADD3 R0, PT, PT, R4, R0, R21 ;  /* 0x0000000004007210 */ /* 0x000fc80007ffe015 */
[----:B------:R-:W-:-:S04]  /*f01c0*/  IADD3 R9, PT, PT, R9, R0, R10 ;  /* 0x0000000009097210 */ /* 0x000fc80007ffe00a */
[----:B------:R-:W-:-:S04]  /*f01d0*/  IADD3 R9, PT, PT, R8, R9, RZ ;  /* 0x0000000908097210 */ /* 0x000fc80007ffe0ff */
[----:B------:R-:W-:-:S05]  /*f01e0*/  I2FP.F32.S32 R9, R9 ;  /* 0x0000000900097245 */ /* 0x000fca0000201400 */
[----:B0-----:R-:W-:Y:S01]  /*f01f0*/  STG.E desc[UR4][R2.64], R9 ;  /* 0x0000000902007986 */ /* 0x001fe2000c101904 */
[----:B------:R-:W-:Y:S05]  /*f0200*/  EXIT ;  /* 0x000000000000794d */ /* 0x000fea0003800000 */
        .weak           $__internal_2_$__cuda_sm_9x_mma_sub_byte_internal_m16n8k64_s4_s4
        .type           $__internal_2_$__cuda_sm_9x_mma_sub_byte_internal_m16n8k64_s4_s4,@function
        .size           $__internal_2_$__cuda_sm_9x_mma_sub_byte_internal_m16n8k64_s4_s4,(.L_x_19 - $__internal_2_$__cuda_sm_9x_mma_sub_byte_internal_m16n8k64_s4_s4)
$__internal_2_$__cuda_sm_9x_mma_sub_byte_internal_m16n8k64_s4_s4:
[C---:B------:R-:W-:Y:S01]  /*f0210*/  LOP3.LUT R12, R2.reuse, 0xf00, RZ, 0xc0, !PT ;  /* 0x00000f00020c7812 */ /* 0x040fe200078ec0ff */
[----:B------:R-:W-:Y:S01]  /*f0220*/  IMAD.SHL.U32 R13, R2, 0x10000000, RZ ;  /* 0x10000000020d7824 */ /* 0x000fe200078e00ff */
[C---:B------:R-:W-:Y:S02]  /*f0230*/  SHF.L.U32 R11, R0.reuse, 0x1c, RZ ;  /* 0x0000001c000b7819 */ /* 0x040fe400000006ff */
[----:B------:R-:W-:Y:S01]  /*f0240*/  LOP3.LUT R10, R0, 0xf00, RZ, 0xc0, !PT ;  /* 0x00000f00000a7812 */ /* 0x000fe200078ec0ff */
[----:B------:R-:W-:Y:S01]  /*f0250*/  IMAD.SHL.U32 R12, R12, 0x100000, RZ ;  /* 0x001000000c0c7824 */ /* 0x000fe200078e00ff */
[----:B------:R-:W-:Y:S02]  /*f0260*/  SHF.R.S32.HI R13, RZ, 0x1c, R13 ;  /* 0x0000001cff0d7819 */ /* 0x000fe4000001140d */
[----:B------:R-:W-:Y:S02]  /*f0270*/  SHF.R.S32.HI R11, RZ, 0x1c, R11 ;  /* 0x0000001cff0b7819 */ /* 0x000fe4000001140b */
[----:B------:R-:W-:-:S02]  /*f0280*/  SHF.L.U32 R10, R10, 0x14, RZ ;  /* 0x000000140a0a7819 */ /* 0x000fc400000006ff */
[----:B------:R-:W-:Y:S02]  /*f0290*/  LOP3.LUT R13, R13, 0xff, RZ, 0xc0, !PT ;  /* 0x000000ff0d0d7812 */ /* 0x000fe400078ec0ff */
[----:B------:R-:W-:Y:S02]  /*f02a0*/  SHF.R.S32.HI R12, RZ, 0x14, R12 ;  /* 0x00000014ff0c7819 */ /* 0x000fe4000001140c */
[----:B------:R-:W-:Y:S02]  /*f02b0*/  LOP3.LUT R11, R11, 0xff, RZ, 0xc0, !PT ;  /* 0x000000ff0b0b7812 */ /* 0x000fe400078ec0ff */
[----:B------:R-:W-:Y:S02]  /*f02c0*/  SHF.R.S32.HI R10, RZ, 0x14, R10 ;  /* 0x00000014ff0a7819 */ /* 0x000fe4000001140a */
[----:B------:R-:W-:Y:S02]  /*f02d0*/  LOP3.LUT R12, R13, 0xff00, R12, 0xf8, !PT ;  /* 0x0000ff000d0c7812 */ /* 0x000fe400078ef80c */
[----:B------:R-:W-:-:S02]  /*f02e0*/  LOP3.LUT R9, R2, 0xf0, RZ, 0xc0, !PT ;  /* 0x000000f002097812 */ /* 0x000fc400078ec0ff */
[----:B------:R-:W-:Y:S02]  /*f02f0*/  LOP3.LUT R13, R0, 0xf0000, RZ, 0xc0, !PT ;  /* 0x000f0000000d7812 */ /* 0x000fe400078ec0ff */
[----:B------:R-:W-:Y:S02]  /*f0300*/  LOP3.LUT R10, R11, 0xff00, R10, 0xf8, !PT ;  /* 0x0000ff000b0a7812 */ /* 0x000fe400078ef80a */
[C---:B------:R-:W-:Y:S02]  /*f0310*/  LOP3.LUT R14, R2.reuse, 0xf000, RZ, 0xc0, !PT ;  /* 0x0000f000020e7812 */ /* 0x040fe400078ec0ff */
[----:B------:R-:W-:Y:S02]  /*f0320*/  LOP3.LUT R11, R2, 0xf0000, RZ, 0xc0, !PT ;  /* 0x000f0000020b7812 */ /* 0x000fe400078ec0ff */
[----:B------:R-:W-:Y:S01]  /*f0330*/  SHF.L.U32 R9, R9, 0x18, RZ ;  /* 0x0000001809097819 */ /* 0x000fe200000006ff */
[----:B------:R-:W-:Y:S01]  /*f0340*/  IMAD.U32 R14, R14, 0x10000, RZ ;  /* 0x000100000e0e7824 */ /* 0x000fe200078e00ff */
[----:B------:R-:W-:-:S02]  /*f0350*/  LOP3.LUT R15, R0, 0xf0, RZ, 0xc0, !PT ;  /* 0x000000f0000f7812 */ /* 0x000fc400078ec0ff */
[----:B------:R-:W-:Y:S02]  /*f0360*/  SHF.L.U32 R13, R13, 0xc, RZ ;  /* 0x0000000c0d0d7819 */ /* 0x000fe400000006ff */
[----:B------:R-:W-:Y:S01]  /*f0370*/  SHF.L.U32 R11, R11, 0xc, RZ ;  /* 0x0000000c0b0b7819 */ /* 0x000fe200000006ff */
[----:B------:R-:W-:Y:S01]  /*f0380*/  IMAD.SHL.U32 R15, R15, 0x1000000, RZ ;  /* 0x010000000f0f7824 */ /* 0x000fe200078e00ff */
[----:B------:R-:W-:Y:S02]  /*f0390*/  SHF.R.S32.HI R9, RZ, 0x1c, R9 ;  /* 0x0000001cff097819 */ /* 0x000fe40000011409 */
[----:B------:R-:W-:Y:S02]  /*f03a0*/  LOP3.LUT R8, R0, 0xf000, RZ, 0xc0, !PT ;  /* 0x0000f00000087812 */ /* 0x000fe400078ec0ff */
[----:B------:R-:W-:Y:S02]  /*f03b0*/  SHF.R.S32.HI R13, RZ, 0xc, R13 ;  /* 0x0000000cff0d7819 */ /* 0x000fe4000001140d */
[----:B------:R-:W-:Y:S01]  /*f03c0*/  SHF.R.S32.HI R11, RZ, 0xc, R11 ;  /* 0x0000000cff0b7819 */ /* 0x000fe2000001140b */
[----:B------:R-:W-:Y:S01]  /*f03d0*/  IMAD.U32 R8, R8, 0x10000, RZ ;  /* 0x0001000008087824 */ /* 0x000fe200078e00ff */
[----:B------:R-:W-:-:S02]  /*f03e0*/  SHF.R.S32.HI R14, RZ, 0x14, R14 ;  /* 0x00000014ff0e7819 */ /* 0x000fc4000001140e */
[----:B------:R-:W-:Y:S02]  /*f03f0*/  LOP3.LUT R9, R9, 0xff, RZ, 0xc0, !PT ;  /* 0x000000ff09097812 */ /* 0x000fe400078ec0ff */
[----:B------:R-:W-:Y:S02]  /*f0400*/  LOP3.LUT R13, R10, 0xff0000, R13, 0xf8, !PT ;  /* 0x00ff00000a0d7812 */ /* 0x000fe400078ef80d */
[----:B------:R-:W-:Y:S02]  /*f0410*/  LOP3.LUT R10, R0, 0xf000000, RZ, 0xc0, !PT ;  /* 0x0f000000000a7812 */ /* 0x000fe400078ec0ff */
[----:B------:R-:W-:Y:S02]  /*f0420*/  SHF.R.S32.HI R15, RZ, 0x1c, R15 ;  /* 0x0000001cff0f7819 */ /* 0x000fe4000001140f */
[----:B------:R-:W-:Y:S01]  /*f0430*/  LOP3.LUT R11, R12, 0xff0000, R11, 0xf8, !PT ;  /* 0x00ff00000c0b7812 */ /* 0x000fe200078ef80b */
[----:B------:R-:W-:Y:S01]  /*f0440*/  IMAD.SHL.U32 R10, R10, 0x10, RZ ;  /* 0x000000100a0a7824 */ /* 0x000fe200078e00ff */
[----:B------:R-:W-:-:S02]  /*f0450*/  LOP3.LUT R19, R0, 0xf00000, RZ, 0xc0, !PT ;  /* 0x00f0000000137812 */ /* 0x000fc400078ec0ff */
[C---:B------:R-:W-:Y:S02]  /*f0460*/  LOP3.LUT R12, R2.reuse, 0xf000000, RZ, 0xc0, !PT ;  /* 0x0f000000020c7812 */ /* 0x040fe400078ec0ff */
[----:B------:R-:W-:Y:S02]  /*f0470*/  LOP3.LUT R14, R9, 0xff00, R14, 0xf8, !PT ;  /* 0x0000ff00090e7812 */ /* 0x000fe400078ef80e */
[----:B------:R-:W-:Y:S02]  /*f0480*/  LOP3.LUT R9, R2, 0xf00000, RZ, 0xc0, !PT ;  /* 0x00f0000002097812 */ /* 0x000fe400078ec0ff */
[----:B------:R-:W-:Y:S02]  /*f0490*/  SHF.R.S32.HI R8, RZ, 0x14, R8 ;  /* 0x00000014ff087819 */ /* 0x000fe40000011408 */
[----:B------:R-:W-:Y:S01]  /*f04a0*/  LOP3.LUT R15, R15, 0xff, RZ, 0xc0, !PT ;  /* 0x000000ff0f0f7812 */ /* 0x000fe200078ec0ff */
[----:B------:R-:W-:Y:S01]  /*f04b0*/  IMAD.SHL.U32 R9, R9, 0x100, RZ ;  /* 0x0000010009097824 */ /* 0x000fe200078e00ff */
[----:B------:R-:W-:-:S02]  /*f04c0*/  SHF.L.U32 R19, R19, 0x8, RZ ;  /* 0x0000000813137819 */ /* 0x000fc400000006ff */
[----:B------:R-:W-:Y:S02]  /*f04d0*/  SHF.L.U32 R12, R12, 0x4, RZ ;  /* 0x000000040c0c7819 */ /* 0x000fe400000006ff */
[----:B------:R-:W-:Y:S02]  /*f04e0*/  LOP3.LUT R8, R15, 0xff00, R8, 0xf8, !PT ;  /* 0x0000ff000f087812 */ /* 0x000fe400078ef808 */
[----:B------:R-:W-:Y:S02]  /*f04f0*/  SHF.R.S32.HI R19, RZ, 0xc, R19 ;  /* 0x0000000cff137819 */ /* 0x000fe40000011413 */
[----:B------:R-:W-:Y:S02]  /*f0500*/  SHF.R.S32.HI R10, RZ, 0x4, R10 ;  /* 0x00000004ff0a7819 */ /* 0x000fe4000001140a */
[----:B------:R-:W-:Y:S02]  /*f0510*/  SHF.R.S32.HI R12, RZ, 0x4, R12 ;  /* 0x00000004ff0c7819 */ /* 0x000fe4000001140c */
[----:B------:R-:W-:-:S02]  /*f0520*/  LOP3.LUT R19, R8, 0xff0000, R19, 0xf8, !PT ;  /* 0x00ff000008137812 */ /* 0x000fc400078ef813 */
[----:B------:R-:W-:Y:S02]  /*f0530*/  SHF.R.S32.HI R9, RZ, 0xc, R9 ;  /* 0x0000000cff097819 */ /* 0x000fe40000011409 */
[----:B------:R-:W-:Y:S02]  /*f0540*/  LOP3.LUT R18, R0, 0xf0000000, RZ, 0xc0, !PT ;  /* 0xf000000000127812 */ /* 0x000fe400078ec0ff */
[----:B------:R-:W-:Y:S02]  /*f0550*/  LOP3.LUT R10, R13, 0xff000000, R10, 0xf8, !PT ;  /* 0xff0000000d0a7812 */ /* 0x000fe400078ef80a */
[----:B------:R-:W-:Y:S02]  /*f0560*/  LOP3.LUT R12, R11, 0xff000000, R12, 0xf8, !PT ;  /* 0xff0000000b0c7812 */ /* 0x000fe400078ef80c */
[----:B------:R-:W-:Y:S01]  /*f0570*/  LOP3.LUT R8, R2, 0xf0000000, RZ, 0xc0, !PT ;  /* 0xf000000002087812 */ /* 0x000fe200078ec0ff */
[----:B------:R-:W-:Y:S01]  /*f0580*/  IMAD.MOV.U32 R11, RZ, RZ, R10 ;  /* 0x000000ffff0b7224 */ /* 0x000fe200078e000a */
[----:B------:R-:W-:Y:S01]  /*f0590*/  LOP3.LUT R9, R14, 0xff0000, R9, 0xf8, !PT ;  /* 0x00ff00000e097812 */ /* 0x000fe200078ef809 */
[----:B------:R-:W-:Y:S01]  /*f05a0*/  IMAD.MOV.U32 R14, RZ, RZ, R12 ;  /* 0x000000ffff0e7224 */ /* 0x000fe200078e000c */
[----:B------:R-:W-:-:S02]  /*f05b0*/  SHF.R.S32.HI R18, RZ, 0x4, R18 ;  /* 0x00000004ff127819 */ /* 0x000fc40000011412 */
[----:B------:R-:W-:Y:S02]  /*f05c0*/  SHF.R.S32.HI R8, RZ, 0x4, R8 ;  /* 0x00000004ff087819 */ /* 0x000fe40000011408 */
[-C--:B------:R-:W-:Y:S02]  /*f05d0*/  MOV R13, R12.reuse ;  /* 0x0000000c000d7202 */ /* 0x080fe40000000f00 */
[----:B------:R-:W-:Y:S02]  /*f05e0*/  MOV R15, R12 ;  /* 0x0000000c000f7202 */ /* 0x000fe40000000f00 */
[----:B------:R-:W-:Y:S02]  /*f05f0*/  LOP3.LUT R18, R19, 0xff000000, R18, 0xf8, !PT ;  /* 0xff00000013127812 */ /* 0x000fe400078ef812 */
[----:B------:R-:W-:-:S03]  /*f0600*/  LOP3.LUT R8, R9, 0xff000000, R8, 0xf8, !PT ;  /* 0xff00000009087812 */ /* 0x000fc600078ef808 */
[----:B------:R-:W-:Y:S01]  /*f0610*/  IMMA.16832.S8.S8 R12, R12.ROW, R10.COL, RZ ;  /* 0x0000000a0c0c7237 */ /* 0x000fe20000405cff */
[----:B------:R-:W-:Y:S01]  /*f0620*/  IMAD.MOV.U32 R19, RZ, RZ, R18 ;  /* 0x000000ffff137224 */ /* 0x000fe200078e0012 */
[-C--:B------:R-:W-:Y:S01]  /*f0630*/  MOV R9, R8.reuse ;  /* 0x0000000800097202 */ /* 0x080fe20000000f00 */
[----:B------:R-:W-:Y:S01]  /*f0640*/  IMAD.MOV.U32 R10, RZ, RZ, R8 ;  /* 0x000000ffff0a7224 */ /* 0x000fe200078e0008 */
[----:B------:R-:W-:-:S07]  /*f0650*/  MOV R11, R8 ;  /* 0x00000008000b7202 */ /* 0x000fce0000000f00 */
[----:B------:R-:W-:-:S15]  /*f0660*/  IMMA.16832.S8.S8 R8, R8.ROW, R18.COL, RZ ;  /* 0x0000001208087237 */ /* 0x000fde0000405cff */
[----:B------:R-:W-:-:S04]  /*f0670*/  NOP ;  /* 0x0000000000007918 */ /* 0x000fc80000000000 */
[----:B------:R-:W-:Y:S01]  /*f0680*/  IADD3 R8, PT, PT, R5, R12, R8 ;  /* 0x0000000c05087210 */ /* 0x000fe20007ffe008 */
[----:B------:R-:W-:Y:S01]  /*f0690*/  IMAD.MOV.U32 R12, RZ, RZ, R16 ;  /* 0x000000ffff0c7224 */ /* 0x000fe200078e0010 */
[----:B------:R-:W-:Y:S02]  /*f06a0*/  IADD3 R9, PT, PT, R6, R13, R9 ;  /* 0x0000000d06097210 */ /* 0x000fe40007ffe009 */
[----:B------:R-:W-:Y:S02]  /*f06b0*/  MOV R13, 0x0 ;  /* 0x00000000000d7802 */ /* 0x000fe40000000f00 */
[----:B------:R-:W-:Y:S02]  /*f06c0*/  IADD3 R10, PT, PT, R3, R14, R10 ;  /* 0x0000000e030a7210 */ /* 0x000fe40007ffe00a */
[----:B------:R-:W-:Y:S01]  /*f06d0*/  IADD3 R4, PT, PT, R4, R15, R11 ;  /* 0x0000000f04047210 */ /* 0x000fe20007ffe00b */
[----:B------:R-:W-:Y:S06]  /*f06e0*/  RET.REL.NODEC R12 `(_Z28tensor_s4s4s32_hammer_kernelv) ;  /* 0xfffff0f80c447950 */ /* 0x000fec0003c3ffff */
.L_x_3:
        /* <DEDUP_REMOVED lines=9> */
.L_x_19:


//--------------------- .text._Z28tensor_s8s8s32_hammer_kernelv --------------------------
	.section	.text._Z28tensor_s8s8s32_hammer_kernelv,"ax",@progbits
	.align	128
.text._Z28tensor_s8s8s32_hammer_kernelv:
        .type           _Z28tensor_s8s8s32_hammer_kernelv,@function
        .size           _Z28tensor_s8s8s32_hammer_kernelv,(.L_x_21 - _Z28tensor_s8s8s32_hammer_kernelv)
        .other          _Z28tensor_s8s8s32_hammer_kernelv,@"STO_CUDA_ENTRY STV_DEFAULT"
_Z28tensor_s8s8s32_hammer_kernelv:
[----:B------:R-:W-:Y:S08]  /*0000*/  LDC R1, c[0x0][0x37c] ;  /* 0x0000df00ff017b82 */ /* 0x000ff00000000800 */
[----:B------:R-:W0:Y:S01]  /*0010*/  S2UR UR5, SR_CgaCtaId ;  /* 0x00000000000579c3 */ /* 0x000e220000008800 */
[----:B------:R-:W-:Y:S01]  /*0020*/  UMOV UR4, 0x400 ;  /* 0x0000040000047882 */ /* 0x000fe20000000000 */
[----:B------:R-:W-:Y:S01]  /*0030*/  IMAD.MOV.U32 R20, RZ, RZ, 0x1010101 ;  /* 0x01010101ff147424 */ /* 0x000fe200078e00ff */
[----:B------:R-:W-:Y:S01]  /*0040*/  MOV R9, 0xff01ff01 ;  /* 0xff01ff0100097802 */ /* 0x000fe20000000f00 */
[----:B------:R-:W-:Y:S01]  /*0050*/  IMAD.MOV.U32 R8, RZ, RZ, -0xfe00ff ;  /* 0xff01ff01ff087424 */ /* 0x000fe200078e00ff */
[----:B------:R-:W-:Y:S01]  /*0060*/  MOV R21, 0x1010101 ;  /* 0x0101010100157802 */ /* 0x000fe20000000f00 */
[----:B------:R-:W-:Y:S01]  /*0070*/  IMAD.MOV.U32 R10, RZ, RZ, -0xfe00ff ;  /* 0xff01ff01ff0a7424 */ /* 0x000fe200078e00ff */
[----:B------:R-:W-:Y:S01]  /*0080*/  MOV R18, 0x1 ;  /* 0x0000000100127802 */ /* 0x000fe20000000f00 */
[----:B------:R-:W-:Y:S01]  /*0090*/  IMAD.MOV.U32 R11, RZ, RZ, -0xfe00ff ;  /* 0xff01ff01ff0b7424 */ /* 0x000fe200078e00ff */
[----:B------:R-:W-:Y:S01]  /*00a0*/  MOV R13, 0x1 ;  /* 0x00000001000d7802 */ /* 0x000fe20000000f00 */
[----:B------:R-:W-:-:S02]  /*00b0*/  IMAD.MOV.U32 R16, RZ, RZ, 0x1 ;  /* 0x00000001ff107424 */ /* 0x000fc400078e00ff */
[----:B------:R-:W-:Y:S02]  /*00c0*/  IMAD.MOV.U32 R17, RZ, RZ, 0x1 ;  /* 0x00000001ff117424 */ /* 0x000fe400078e00ff */
[----:B------:R-:W-:Y:S02]  /*00d0*/  IMAD.MOV.U32 R19, RZ, RZ, 0x1 ;  /* 0x00000001ff137424 */ /* 0x000fe400078e00ff */
[----:B------:R-:W-:Y:S02]  /*00e0*/  IMAD.MOV.U32 R12, RZ, RZ, 0x1 ;  /* 0x00000001ff0c7424 */ /* 0x000fe400078e00ff */
[----:B------:R-:W-:Y:S02]  /*00f0*/  IMAD.MOV.U32 R14, RZ, RZ, 0x1 ;  /* 0x00000001ff0e7424 */ /* 0x000fe400078e00ff */
[----:B------:R-:W-:Y:S01]  /*0100*/  IMAD.MOV.U32 R15, RZ, RZ, 0x1 ;  /* 0x00000001ff0f7424 */ /* 0x000fe200078e00ff */
[----:B0-----:R-:W-:-:S09]  /*0110*/  ULEA UR4, UR5, UR4, 0x18 ;  /* 0x0000000405047291 */ /* 0x001fd2000f8ec0ff */
[----:B------:R0:W-:Y:S04]  /*0120*/  STS.128 [UR4], R8 ;  /* 0x00000008ff007988 */ /* 0x0001e80008000c04 */
[----:B------:R1:W-:Y:S01]  /*0130*/  STS.64 [UR4+0x10], R20 ;  /* 0x00001014ff007988 */ /* 0x0003e20008000a04 */
[----:B------:R-:W-:Y:S01]  /*0140*/  BAR.SYNC.DEFER_BLOCKING 0x0 ;  /* 0x0000000000007b1d */ /* 0x000fe20000010000 */
[----:B0-----:R-:W-:Y:S01]  /*0150*/  MOV R8, 0x1 ;  /* 0x0000000100087802 */ /* 0x001fe20000000f00 */
[----:B------:R-:W-:Y:S01]  /*0160*/  IMAD.MOV.U32 R9, RZ, RZ, 0x1 ;  /* 0x00000001ff097424 */ /* 0x000fe200078e00ff */
[----:B------:R-:W-:Y:S01]  /*0170*/  MOV R10, 0x1 ;  /* 0x00000001000a7802 */ /* 0x000fe20000000f00 */
[----:B------:R-:W-:Y:S02]  /*0180*/  IMAD.MOV.U32 R11, RZ, RZ, 0x1 ;  /* 0x00000001ff0b7424 */ /* 0x000fe400078e00ff */
[----:B------:R-:W0:Y:S04]  /*0190*/  LDS.64 R2, [UR4+0x10] ;  /* 0x00001004ff027984 */ /* 0x000e280008000a00 */
[----:B------:R-:W2:Y:S01]  /*01a0*/  LDS.128 R4, [UR4] ;  /* 0x00000004ff047984 */ /* 0x000ea20008000c00 */
[----:B-1----:R-:W-:-:S05]  /*01b0*/  UMOV UR4, URZ ;  /* 0x000000ff00047c82 */ /* 0x002fca0008000000 */
.L_x_4:
[CC--:B0-2---:R-:W-:Y:S08]  /*01c0*/  IMMA.16832.S8.S8 R12, R4.reuse.ROW, R2.reuse.COL, R12 ;  /* 0x00000002040c7237 */ /* 0x0c5ff00000405c0c */
[CC--:B------:R-:W-:Y:S08]  /*01d0*/  IMMA.16832.S8.S8 R16, R4.reuse.ROW, R2.reuse.COL, R16 ;  /* 0x0000000204107237 */ /* 0x0c0ff00000405c10 */
        /* <DEDUP_REMOVED lines=4093> */
[----:B------:R-:W-:Y:S01]  /*101b0*/  IMMA.16832.S8.S8 R12, R4.ROW, R2.COL, R12 ;  /* 0x00000002040c7237 */ /* 0x000fe20000405c0c */
[----:B------:R-:W-:-:S04]  /*101c0*/  UIADD3 UR4, UPT, UPT, UR4, 0x40, URZ ;  /* 0x0000004004047890 */ /* 0x000fc8000fffe0ff */
[----:B------:R-:W-:-:S03]  /*101d0*/  UISETP.NE.AND UP0, UPT, UR4, 0x19000, UPT ;  /* 0x000190000400788c */ /* 0x000fc6000bf05270 */
        /* <DEDUP_REMOVED lines=2048> */
[----:B------:R-:W-:-:S04]  /*181e0*/  NOP ;  /* 0x0000000000007918 */ /* 0x000fc80000000000 */
[----:B------:R-:W-:-:S15]  /*181f0*/  BRA.U UP0, `(.L_x_4) ;  /* 0xfffffe7d00f07547 */ /* 0x000fde000b83ffff */
        /* <DEDUP_REMOVED lines=13> */
.L_x_5:
        /* <DEDUP_REMOVED lines=11> */
.L_x_21:


//--------------------- .text._Z30tensor_f64f64f64_hammer_kernelv --------------------------
	.section	.text._Z30tensor_f64f64f64_hammer_kernelv,"ax",@progbits
	.align	128
.text._Z30tensor_f64f64f64_hammer_kernelv:
        .type           _Z30tensor_f64f64f64_hammer_kernelv,@function
        .size           _Z30tensor_f64f64f64_hammer_kernelv,(.L_x_22 - _Z30tensor_f64f64f64_hammer_kernelv)
        .other          _Z30tensor_f64f64f64_hammer_kernelv,@"STO_CUDA_ENTRY STV_DEFAULT"
_Z30tensor_f64f64f64_hammer_kernelv:
        /* <DEDUP_REMOVED lines=10> */
[----:B------:R-:W-:-:S07]  /*00a0*/  IMAD.MOV.U32 R11, RZ, RZ, 0x3f847ae1 ;  /* 0x3f847ae1ff0b7424 */ /* 0x000fce00078e00ff */
.L_x_6:
[----:B------:R-:W-:Y:S02]  /*00b0*/  MOV R2, 0x47ae147b ;  /* 0x47ae147b00027802 */ /* 0x000fe40000000f00 */
[----:B------:R-:W-:-:S07]  /*00c0*/  MOV R3, 0x3f847ae1 ;  /* 0x3f847ae100037802 */ /* 0x000fce0000000f00 */
[----:B--2---:R-:W0:-:S15]  /*00d0*/  DMMA.8x8x4 R8, R2, R2, R8 ;  /* 0x000000020208723f */ /* 0x004e1e0000000008 */
[----:B------:R-:W-:-:S01]  /*00e0*/  NOP ;  /* 0x0000000000007918 */ /* 0x000fc20000000000 */
[----:B------:R-:W1:-:S15]  /*00f0*/  DMMA.8x8x4 R4, R2, R2, R4 ;  /* 0x000000020204723f */ /* 0x000e5e0000000004 */
[----:B------:R-:W-:-:S01]  /*0100*/  NOP ;  /* 0x0000000000007918 */ /* 0x000fc20000000000 */
[----:B0-----:R-:W0:-:S15]  /*0110*/  DMMA.8x8x4 R8, R2, R2, R8 ;  /* 0x000000020208723f */ /* 0x001e1e0000000008 */
[----:B------:R-:W-:-:S01]  /*0120*/  NOP ;  /* 0x0000000000007918 */ /* 0x000fc20000000000 */
[----:B-1----:R-:W1:-:S15]  /*0130*/  DMMA.8x8x4 R4, R2, R2, R4 ;  /* 0x000000020204723f */ /* 0x002e5e0000000004 */
        /* <DEDUP_REMOVED lines=8177> */
[----:B0-----:R-:W-:-:S15]  /*20050*/  DMMA.8x8x4 R8, R2, R2, R8 ;  /* 0x000000020208723f */ /* 0x001fde0000000008 */
[----:B------:R-:W-:-:S01]  /*20060*/  NOP ;  /* 0x0000000000007918 */ /* 0x000fc20000000000 */
[----:B-1----:R-:W0:Y:S01]  /*20070*/  DMMA.8x8x4 R4, R2, R2, R4 ;  /* 0x000000020204723f */ /* 0x002e220000000004 */
[----:B------:R-:W-:-:S15]  /*20080*/  UIADD3 UR4, UPT, UPT, UR4, 0x40, URZ ;  /* 0x0000004004047890 */ /* 0x000fde000fffe0ff */
[----:B0-----:R0:W1:Y:S01]  /*20090*/  DMMA.8x8x4 R4, R2, R2, R4 ;  /* 0x000000020204723f */ /* 0x0010620000000004 */
[----:B------:R-:W-:-:S15]  /*200a0*/  UISETP.NE.AND UP0, UPT, UR4, 0x19000, UPT ;  /* 0x000190000400788c */ /* 0x000fde000bf05270 */
[----:B------:R0:W2:Y:S02]  /*200b0*/  DMMA.8x8x4 R8, R2, R2, R8 ;  /* 0x000000020208723f */ /* 0x0000a40000000008 */
[----:B01----:R-:W-:Y:S05]  /*200c0*/  BRA.U UP0, `(.L_x_6) ;  /* 0xfffffdfd00f87547 */ /* 0x003fea000b83ffff */
[----:B------:R-:W-:Y:S01]  /*200d0*/  UMOV UR4, 0x9999999a ;  /* 0x9999999a00047882 */ /* 0x000fe20000000000 */
[----:B------:R-:W-:Y:S02]  /*200e0*/  UMOV UR5, 0x3fc99999 ;  /* 0x3fc9999900057882 */ /* 0x000fe40000000000 */
[----:B--2---:R-:W-:-:S14]  /*200f0*/  DSETP.GT.AND P0, PT, R8, UR4, PT ;  /* 0x0000000408007e2a */ /* 0x004fdc000bf04000 */
[----:B------:R-:W-:Y:S05]  /*20100*/  @!P0 EXIT ;  /* 0x000000000000894d */ /* 0x000fea0003800000 */
[----:B------:R-:W-:Y:S01]  /*20110*/  DADD R2, R8, R10 ;  /* 0x0000000008027229 */ /* 0x000fe2000000000a */
[----:B------:R-:W0:Y:S07]  /*20120*/  LDCU.64 UR4, c[0x0][0x358] ;  /* 0x00006b00ff0477ac */ /* 0x000e2e0008000a00 */
[----:B------:R-:W-:Y:S01]  /*20130*/  DADD R2, R4, R2 ;  /* 0x0000000004027229 */ /* 0x000fe20000000002 */
[----:B------:R-:W0:Y:S07]  /*20140*/  LDC.64 R4, c[0x4][RZ] ;  /* 0x01000000ff047b82 */ /* 0x000e2e0000000a00 */
[----:B------:R-:W-:-:S10]  /*20150*/  DADD R2, R6, R2 ;  /* 0x0000000006027229 */ /* 0x000fd40000000002 */
[----:B------:R-:W0:Y:S02]  /*20160*/  F2F.F32.F64 R3, R2 ;  /* 0x0000000200037310 */ /* 0x000e240000301000 */
[----:B0-----:R-:W-:Y:S01]  /*20170*/  STG.E desc[UR4][R4.64], R3 ;  /* 0x0000000304007986 */ /* 0x001fe2000c101904 */
[----:B------:R-:W-:Y:S05]  /*20180*/  EXIT ;  /* 0x000000000000794d */ /* 0x000fea0003800000 */
.L_x_7:
        /* <DEDUP_REMOVED lines=15> */
.L_x_22:


//--------------------- .text._Z32tensor_tf32tf32f32_hammer_kernelv --------------------------
	.section	.text._Z32tensor_tf32tf32f32_hammer_kernelv,"ax",@progbits
	.align	128
.text._Z32tensor_tf32tf32f32_hammer_kernelv:
        .type           _Z32tensor_tf32tf32f32_hammer_kernelv,@function
        .size           _Z32tensor_tf32tf32f32_hammer_kernelv,(.L_x_23 - _Z32tensor_tf32tf32f32_hammer_kernelv)
        .other          _Z32tensor_tf32tf32f32_hammer_kernelv,@"STO_CUDA_ENTRY STV_DEFAULT"
_Z32tensor_tf32tf32f32_hammer_kernelv:
[----:B------:R-:W-:Y:S08]  /*0000*/  LDC R1, c[0x0][0x37c] ;  /* 0x0000df00ff017b82 */ /* 0x000ff00000000800 */
[----:B------:R-:W0:Y:S01]  /*0010*/  S2UR UR5, SR_CgaCtaId ;  /* 0x00000000000579c3 */ /* 0x000e220000008800 */
[----:B------:R-:W-:Y:S01]  /*0020*/  UMOV UR4, 0x400 ;  /* 0x0000040000047882 */ /* 0x000fe20000000000 */
[----:B------:R-:W-:Y:S01]  /*0030*/  MOV R8, 0x3c23e000 ;  /* 0x3c23e00000087802 */ /* 0x000fe20000000f00 */
[----:B------:R-:W-:Y:S01]  /*0040*/  IMAD.MOV.U32 R15, RZ, RZ, 0x3c23d70a ;  /* 0x3c23d70aff0f7424 */ /* 0x000fe200078e00ff */
[----:B------:R-:W-:Y:S01]  /*0050*/  MOV R9, 0x3c23e000 ;  /* 0x3c23e00000097802 */ /* 0x000fe20000000f00 */
[----:B------:R-:W-:Y:S01]  /*0060*/  IMAD.MOV.U32 R19, RZ, RZ, 0x3c23d70a ;  /* 0x3c23d70aff137424 */ /* 0x000fe200078e00ff */
[----:B------:R-:W-:-:S02]  /*0070*/  MOV R10, 0x3c23e000 ;  /* 0x3c23e000000a7802 */ /* 0x000fc40000000f00 */
[----:B------:R-:W-:Y:S02]  /*0080*/  MOV R11, 0x3c23e000 ;  /* 0x3c23e000000b7802 */ /* 0x000fe40000000f00 */
[----:B------:R-:W-:Y:S02]  /*0090*/  MOV R12, 0x3c23d70a ;  /* 0x3c23d70a000c7802 */ /* 0x000fe40000000f00 */
[----:B------:R-:W-:Y:S02]  /*00a0*/  MOV R13, 0x3c23d70a ;  /* 0x3c23d70a000d7802 */ /* 0x000fe40000000f00 */
[----:B------:R-:W-:Y:S02]  /*00b0*/  MOV R14, 0x3c23d70a ;  /* 0x3c23d70a000e7802 */ /* 0x000fe40000000f00 */
[----:B------:R-:W-:Y:S02]  /*00c0*/  MOV R16, 0x3c23d70a ;  /* 0x3c23d70a00107802 */ /* 0x000fe40000000f00 */
[----:B------:R-:W-:-:S02]  /*00d0*/  MOV R17, 0x3c23d70a ;  /* 0x3c23d70a00117802 */ /* 0x000fc40000000f00 */
[----:B------:R-:W-:Y:S01]  /*00e0*/  MOV R18, 0x3c23d70a ;  /* 0x3c23d70a00127802 */ /* 0x000fe20000000f00 */
[----:B0-----:R-:W-:-:S09]  /*00f0*/  ULEA UR4, UR5, UR4, 0x18 ;  /* 0x0000000405047291 */ /* 0x001fd2000f8ec0ff */
[----:B------:R-:W-:Y:S04]  /*0100*/  STS.128 [UR4], R8 ;  /* 0x00000008ff007988 */ /* 0x000fe80008000c04 */
[----:B------:R0:W-:Y:S01]  /*0110*/  STS.64 [UR4+0x10], R8 ;  /* 0x00001008ff007988 */ /* 0x0001e20008000a04 */
[----:B------:R-:W-:Y:S01]  /*0120*/  BAR.SYNC.DEFER_BLOCKING 0x0 ;  /* 0x0000000000007b1d */ /* 0x000fe20000010000 */
[----:B0-----:R-:W-:Y:S02]  /*0130*/  MOV R8, 0x3c23d70a ;  /* 0x3c23d70a00087802 */ /* 0x001fe40000000f00 */
[----:B------:R-:W-:Y:S02]  /*0140*/  MOV R9, 0x3c23d70a ;  /* 0x3c23d70a00097802 */ /* 0x000fe40000000f00 */
[----:B------:R-:W-:-:S02]  /*0150*/  MOV R10, 0x3c23d70a ;  /* 0x3c23d70a000a7802 */ /* 0x000fc40000000f00 */
[----:B------:R-:W-:Y:S01]  /*0160*/  MOV R11, 0x3c23d70a ;  /* 0x3c23d70a000b7802 */ /* 0x000fe20000000f00 */
[----:B------:R-:W0:Y:S04]  /*0170*/  LDS.64 R2, [UR4+0x10] ;  /* 0x00001004ff027984 */ /* 0x000e280008000a00 */
[----:B------:R-:W1:Y:S01]  /*0180*/  LDS.128 R4, [UR4] ;  /* 0x00000004ff047984 */ /* 0x000e620008000c00 */
[----:B------:R-:W-:-:S05]  /*0190*/  UMOV UR4, URZ ;  /* 0x000000ff00047c82 */ /* 0x000fca0008000000 */
.L_x_8:
[CC--:B01----:R-:W-:Y:S08]  /*01a0*/  HMMA.1688.F32.TF32 R16, R4.reuse, R2.reuse, R16 ;  /* 0x000000020410723c */ /* 0x0c3ff00000081010 */
[CC--:B------:R-:W-:Y:S08]  /*01b0*/  HMMA.1688.F32.TF32 R12, R4.reuse, R2.reuse, R12 ;  /* 0x00000002040c723c */ /* 0x0c0ff0000008100c */
        /* <DEDUP_REMOVED lines=4093> */
[----:B------:R-:W-:Y:S01]  /*10190*/  HMMA.1688.F32.TF32 R16, R4, R2, R16 ;  /* 0x000000020410723c */ /* 0x000fe20000081010 */
[----:B------:R-:W-:-:S04]  /*101a0*/  UIADD3 UR4, UPT, UPT, UR4, 0x40, URZ ;  /* 0x0000004004047890 */ /* 0x000fc8000fffe0ff */
[----:B------:R-:W-:-:S03]  /*101b0*/  UISETP.NE.AND UP0, UPT, UR4, 0x19000, UPT ;  /* 0x000190000400788c */ /* 0x000fc6000bf05270 */
        /* <DEDUP_REMOVED lines=2048> */
[----:B------:R-:W-:-:S04]  /*181c0*/  NOP ;  /* 0x0000000000007918 */ /* 0x000fc80000000000 */
[----:B------:R-:W-:-:S15]  /*181d0*/  BRA.U UP0, `(.L_x_8) ;  /* 0xfffffe7d00f07547 */ /* 0x000fde000b83ffff */
[----:B------:R-:W0:Y:S01]  /*181e0*/  F2F.F64.F32 R2, R8 ;  /* 0x0000000800027310 */ /* 0x000e220000201800 */
[----:B------:R-:W-:Y:S01]  /*181f0*/  UMOV UR4, 0x9999999a ;  /* 0x9999999a00047882 */ /* 0x000fe20000000000 */
[----:B------:R-:W-:Y:S02]  /*18200*/  UMOV UR5, 0x3fc99999 ;  /* 0x3fc9999900057882 */ /* 0x000fe40000000000 */
[----:B0-----:R-:W-:-:S14]  /*18210*/  DSETP.GT.AND P0, PT, R2, UR4, PT ;  /* 0x0000000402007e2a */ /* 0x001fdc000bf04000 */
[----:B------:R-:W-:Y:S05]  /*18220*/  @!P0 EXIT ;  /* 0x000000000000894d */ /* 0x000fea0003800000 */
[----:B------:R-:W-:Y:S01]  /*18230*/  FADD R9, R8, R9 ;  /* 0x0000000908097221 */ /* 0x000fe20000000000 */
[----:B------:R-:W0:Y:S01]  /*18240*/  LDC.64 R2, c[0x4][RZ] ;  /* 0x01000000ff027b82 */ /* 0x000e220000000a00 */
[----:B------:R-:W0:Y:S02]  /*18250*/  LDCU.64 UR4, c[0x0][0x358] ;  /* 0x00006b00ff0477ac */ /* 0x000e240008000a00 */
[----:B------:R-:W-:-:S04]  /*18260*/  FADD R10, R10, R9 ;  /* 0x000000090a0a7221 */ /* 0x000fc80000000000 */
        /* <DEDUP_REMOVED lines=8> */
[----:B------:R-:W-:-:S05]  /*182f0*/  FADD R15, R15, R14 ;  /* 0x0000000e0f0f7221 */ /* 0x000fca0000000000 */
[----:B0-----:R-:W-:Y:S01]  /*18300*/  STG.E desc[UR4][R2.64], R15 ;  /* 0x0000000f02007986 */ /* 0x001fe2000c101904 */
[----:B------:R-:W-:Y:S05]  /*18310*/  EXIT ;  /* 0x000000000000794d */ /* 0x000fea0003800000 */
.L_x_9:
        /* <DEDUP_REMOVED lines=14> */
.L_x_23:


//--------------------- .text._Z32tensor_bf16bf16f32_hammer_kernelv --------------------------
	.section	.text._Z32tensor_bf16bf16f32_hammer_kernelv,"ax",@progbits
	.align	128
.text._Z32tensor_bf16bf16f32_hammer_kernelv:
        .type           _Z32tensor_bf16bf16f32_hammer_kernelv,@function
        .size           _Z32tensor_bf16bf16f32_hammer_kernelv,(.L_x_24 - _Z32tensor_bf16bf16f32_hammer_kernelv)
        .other          _Z32tensor_bf16bf16f32_hammer_kernelv,@"STO_CUDA_ENTRY STV_DEFAULT"
_Z32tensor_bf16bf16f32_hammer_kernelv:
[----:B------:R-:W-:Y:S08]  /*0000*/  LDC R1, c[0x0][0x37c] ;  /* 0x0000df00ff017b82 */ /* 0x000ff00000000800 */
[----:B------:R-:W0:Y:S01]  /*0010*/  S2UR UR5, SR_CgaCtaId ;  /* 0x00000000000579c3 */ /* 0x000e220000008800 */
[----:B------:R-:W-:Y:S01]  /*0020*/  UMOV UR4, 0x400 ;  /* 0x0000040000047882 */ /* 0x000fe20000000000 */
[----:B------:R-:W-:-:S02]  /*0030*/  MOV R2, 0x3c243c24 ;  /* 0x3c243c2400027802 */ /* 0x000fc40000000f00 */
[----:B------:R-:W-:Y:S02]  /*0040*/  MOV R3, 0x3c243c24 ;  /* 0x3c243c2400037802 */ /* 0x000fe40000000f00 */
[----:B------:R-:W-:Y:S02]  /*0050*/  MOV R12, 0x3c23d70a ;  /* 0x3c23d70a000c7802 */ /* 0x000fe40000000f00 */
[----:B------:R-:W-:Y:S02]  /*0060*/  MOV R13, 0x3c23d70a ;  /* 0x3c23d70a000d7802 */ /* 0x000fe40000000f00 */
[----:B------:R-:W-:Y:S02]  /*0070*/  MOV R14, 0x3c23d70a ;  /* 0x3c23d70a000e7802 */ /* 0x000fe40000000f00 */
[----:B------:R-:W-:Y:S02]  /*0080*/  MOV R15, 0x3c23d70a ;  /* 0x3c23d70a000f7802 */ /* 0x000fe40000000f00 */
[----:B------:R-:W-:-:S02]  /*0090*/  MOV R8, 0x3c23d70a ;  /* 0x3c23d70a00087802 */ /* 0x000fc40000000f00 */
[----:B------:R-:W-:Y:S02]  /*00a0*/  MOV R9, 0x3c23d70a ;  /* 0x3c23d70a00097802 */ /* 0x000fe40000000f00 */
[----:B------:R-:W-:Y:S02]  /*00b0*/  MOV R10, 0x3c23d70a ;  /* 0x3c23d70a000a7802 */ /* 0x000fe40000000f00 */
[----:B------:R-:W-:Y:S01]  /*00c0*/  MOV R11, 0x3c23d70a ;  /* 0x3c23d70a000b7802 */ /* 0x000fe20000000f00 */
[----:B0-----:R-:W-:-:S09]  /*00d0*/  ULEA UR4, UR5, UR4, 0x18 ;  /* 0x0000000405047291 */ /* 0x001fd2000f8ec0ff */
[----:B------:R0:W-:Y:S04]  /*00e0*/  STS.64 [UR4], R2 ;  /* 0x00000002ff007988 */ /* 0x0001e80008000a04 */
[----:B------:R0:W-:Y:S01]  /*00f0*/  STS [UR4+0x8], R2 ;  /* 0x00000802ff007988 */ /* 0x0001e20008000804 */
[----:B------:R-:W-:Y:S06]  /*0100*/  BAR.SYNC.DEFER_BLOCKING 0x0 ;  /* 0x0000000000007b1d */ /* 0x000fec0000010000 */
[----:B------:R-:W1:Y:S01]  /*0110*/  LDS.128 R4, [UR4] ;  /* 0x00000004ff047984 */ /* 0x000e620008000c00 */
[----:B------:R-:W-:-:S05]  /*0120*/  UMOV UR4, URZ ;  /* 0x000000ff00047c82 */ /* 0x000fca0008000000 */
.L_x_10:
[CC--:B-1----:R-:W-:Y:S08]  /*0130*/  HMMA.1688.F32.BF16 R8, R4.reuse, R6.reuse, R8 ;  /* 0x000000060408723c */ /* 0x0c2ff00000041008 */
[----:B------:R-:W-:-:S12]  /*0140*/  HMMA.1688.F32.BF16 R12, R4, R6, R12 ;  /* 0x00000006040c723c */ /* 0x000fd8000004100c */
[CC--:B------:R-:W-:Y:S08]  /*0150*/  HMMA.1688.F32.BF16 R8, R4.reuse, R6.reuse, R8 ;  /* 0x000000060408723c */ /* 0x0c0ff00000041008 */
        /* <DEDUP_REMOVED lines=4091> */
[----:B------:R-:W-:Y:S01]  /*10110*/  HMMA.1688.F32.BF16 R8, R4, R6, R8 ;  /* 0x000000060408723c */ /* 0x000fe20000041008 */
[----:B------:R-:W-:-:S07]  /*10120*/  UIADD3 UR4, UPT, UPT, UR4, 0x40, URZ ;  /* 0x0000004004047890 */ /* 0x000fce000fffe0ff */
[----:B------:R-:W-:Y:S01]  /*10130*/  HMMA.1688.F32.BF16 R12, R4, R6, R12 ;  /* 0x00000006040c723c */ /* 0x000fe2000004100c */
[----:B------:R-:W-:-:S09]  /*10140*/  UISETP.NE.AND UP0, UPT, UR4, 0x19000, UPT ;  /* 0x000190000400788c */ /* 0x000fd2000bf05270 */
[----:B------:R-:W-:Y:S10]  /*10150*/  BRA.U UP0, `(.L_x_10) ;  /* 0xfffffefd00f47547 */ /* 0x000ff4000b83ffff */
[----:B0-----:R-:W0:Y:S01]  /*10160*/  F2F.F64.F32 R2, R8 ;  /* 0x0000000800027310 */ /* 0x001e220000201800 */
        /* <DEDUP_REMOVED lines=15> */
.L_x_11:
        /* <DEDUP_REMOVED lines=10> */
.L_x_24:


//--------------------- .text._Z30tensor_f16f16f32_hammer_kernelv --------------------------
	.section	.text._Z30tensor_f16f16f32_hammer_kernelv,"ax",@progbits
	.align	128
.text._Z30tensor_f16f16f32_hammer_kernelv:
        .type           _Z30tensor_f16f16f32_hammer_kernelv,@function
        .size           _Z30tensor_f16f16f32_hammer_kernelv,(.L_x_25 - _Z30tensor_f16f16f32_hammer_kernelv)
        .other          _Z30tensor_f16f16f32_hammer_kernelv,@"STO_CUDA_ENTRY STV_DEFAULT"
_Z30tensor_f16f16f32_hammer_kernelv:
        /* <DEDUP_REMOVED lines=19> */
.L_x_12:
[CC--:B-1----:R-:W-:Y:S08]  /*0130*/  HMMA.1688.F32 R8, R4.reuse, R6.reuse, R8 ;  /* 0x000000060408723c */ /* 0x0c2ff00000001008 */
[----:B------:R-:W-:-:S12]  /*0140*/  HMMA.1688.F32 R12, R4, R6, R12 ;  /* 0x00000006040c723c */ /* 0x000fd8000000100c */
[CC--:B------:R-:W-:Y:S08]  /*0150*/  HMMA.1688.F32 R8, R4.reuse, R6.reuse, R8 ;  /* 0x000000060408723c */ /* 0x0c0ff00000001008 */
        /* <DEDUP_REMOVED lines=4091> */
[----:B------:R-:W-:Y:S01]  /*10110*/  HMMA.1688.F32 R8, R4, R6, R8 ;  /* 0x000000060408723c */ /* 0x000fe20000001008 */
[----:B------:R-:W-:-:S07]  /*10120*/  UIADD3 UR4, UPT, UPT, UR4, 0x40, URZ ;  /* 0x0000004004047890 */ /* 0x000fce000fffe0ff */
[----:B------:R-:W-:Y:S01]  /*10130*/  HMMA.1688.F32 R12, R4, R6, R12 ;  /* 0x00000006040c723c */ /* 0x000fe2000000100c */
        /* <DEDUP_REMOVED lines=18> */
.L_x_13:
        /* <DEDUP_REMOVED lines=10> */
.L_x_25:


//--------------------- .text._Z30tensor_f16f16f16_hammer_kernelv --------------------------
	.section	.text._Z30tensor_f16f16f16_hammer_kernelv,"ax",@progbits
	.align	128
.text._Z30tensor_f16f16f16_hammer_kernelv:
        .type           _Z30tensor_f16f16f16_hammer_kernelv,@function
        .size           _Z30tensor_f16f16f16_hammer_kernelv,(.L_x_26 - _Z30tensor_f16f16f16_hammer_kernelv)
        .other          _Z30tensor_f16f16f16_hammer_kernelv,@"STO_CUDA_ENTRY STV_DEFAULT"
_Z30tensor_f16f16f16_hammer_kernelv:
[----:B------:R-:W-:Y:S08]  /*0000*/  LDC R1, c[0x0][0x37c] ;  /* 0x0000df00ff017b82 */ /* 0x000ff00000000800 */
[----:B------:R-:W0:Y:S01]  /*0010*/  S2UR UR5, SR_CgaCtaId ;  /* 0x00000000000579c3 */ /* 0x000e220000008800 */
[----:B------:R-:W-:Y:S01]  /*0020*/  UMOV UR4, 0x400 ;  /* 0x0000040000047882 */ /* 0x000fe20000000000 */
[----:B------:R-:W-:Y:S01]  /*0030*/  IMAD.MOV.U32 R10, RZ, RZ, 0x211f211f ;  /* 0x211f211fff0a7424 */ /* 0x000fe200078e00ff */
[----:B------:R-:W-:Y:S01]  /*0040*/  MOV R2, 0x211f211f ;  /* 0x211f211f00027802 */ /* 0x000fe20000000f00 */
[----:B------:R-:W-:Y:S01]  /*0050*/  IMAD.MOV.U32 R11, RZ, RZ, 0x211f211f ;  /* 0x211f211fff0b7424 */ /* 0x000fe200078e00ff */
[----:B------:R-:W-:Y:S01]  /*0060*/  MOV R8, 0x211f211f ;  /* 0x211f211f00087802 */ /* 0x000fe20000000f00 */
[----:B------:R-:W-:-:S02]  /*0070*/  IMAD.MOV.U32 R3, RZ, RZ, 0x211f211f ;  /* 0x211f211fff037424 */ /* 0x000fc400078e00ff */
[----:B------:R-:W-:Y:S01]  /*0080*/  IMAD.MOV.U32 R9, RZ, RZ, 0x211f211f ;  /* 0x211f211fff097424 */ /* 0x000fe200078e00ff */
[----:B0-----:R-:W-:-:S09]  /*0090*/  ULEA UR4, UR5, UR4, 0x18 ;  /* 0x0000000405047291 */ /* 0x001fd2000f8ec0ff */
[----:B------:R0:W-:Y:S04]  /*00a0*/  STS.64 [UR4], R10 ;  /* 0x0000000aff007988 */ /* 0x0001e80008000a04 */
[----:B------:R0:W-:Y:S01]  /*00b0*/  STS [UR4+0x8], R10 ;  /* 0x0000080aff007988 */ /* 0x0001e20008000804 */
[----:B------:R-:W-:Y:S06]  /*00c0*/  BAR.SYNC.DEFER_BLOCKING 0x0 ;  /* 0x0000000000007b1d */ /* 0x000fec0000010000 */
[----:B------:R-:W1:Y:S01]  /*00d0*/  LDS.128 R4, [UR4] ;  /* 0x00000004ff047984 */ /* 0x000e620008000c00 */
[----:B------:R-:W-:-:S05]  /*00e0*/  UMOV UR4, URZ ;  /* 0x000000ff00047c82 */ /* 0x000fca0008000000 */
.L_x_14:
[CC--:B-1----:R-:W-:Y:S08]  /*00f0*/  HMMA.1688.F16 R8, R4.reuse, R6.reuse, R8 ;  /* 0x000000060408723c */ /* 0x0c2ff00000000008 */
[----:B------:R-:W-:-:S12]  /*0100*/  HMMA.1688.F16 R2, R4, R6, R2 ;  /* 0x000000060402723c */ /* 0x000fd80000000002 */
[CC--:B------:R-:W-:Y:S08]  /*0110*/  HMMA.1688.F16 R8, R4.reuse, R6.reuse, R8 ;  /* 0x000000060408723c */ /* 0x0c0ff00000000008 */
        /* <DEDUP_REMOVED lines=4092> */
[----:B0-----:R-:W-:Y:S01]  /*100e0*/  HMMA.1688.F16 R10, R4, R6, R2 ;  /* 0x00000006040a723c */ /* 0x001fe20000000002 */
[----:B------:R-:W-:-:S04]  /*100f0*/  UIADD3 UR4, UPT, UPT, UR4, 0x40, URZ ;  /* 0x0000004004047890 */ /* 0x000fc8000fffe0ff */
[----:B------:R-:W-:-:S14]  /*10100*/  UISETP.NE.AND UP0, UPT, UR4, 0x19000, UPT ;  /* 0x000190000400788c */ /* 0x000fdc000bf05270 */
[----:B------:R-:W-:Y:S01]  /*10110*/  MOV R2, R10 ;  /* 0x0000000a00027202 */ /* 0x000fe20000000f00 */
[----:B------:R-:W-:Y:S01]  /*10120*/  IMAD.MOV.U32 R3, RZ, RZ, R11 ;  /* 0x000000ffff037224 */ /* 0x000fe200078e000b */
[----:B------:R-:W-:Y:S06]  /*10130*/  BRA.U UP0, `(.L_x_14) ;  /* 0xfffffefd00ec7547 */ /* 0x000fec000b83ffff */
[----:B------:R-:W-:-:S13]  /*10140*/  ISETP.NE.AND P0, PT, R8, RZ, PT ;  /* 0x000000ff0800720c */ /* 0x000fda0003f05270 */
[----:B------:R-:W-:Y:S05]  /*10150*/  @!P0 EXIT ;  /* 0x000000000000894d */ /* 0x000fea0003800000 */
[----:B------:R-:W0:Y:S01]  /*10160*/  LDC.64 R2, c[0x4][RZ] ;  /* 0x01000000ff027b82 */ /* 0x000e220000000a00 */
[----:B------:R-:W0:Y:S01]  /*10170*/  LDCU.64 UR4, c[0x0][0x358] ;  /* 0x00006b00ff0477ac */ /* 0x000e220008000a00 */
[----:B------:R-:W-:-:S04]  /*10180*/  IADD3 R5, PT, PT, R11, R8, R9 ;  /* 0x000000080b057210 */ /* 0x000fc80007ffe009 */
[----:B------:R-:W-:-:S04]  /*10190*/  IADD3 R5, PT, PT, R10, R5, RZ ;  /* 0x000000050a057210 */ /* 0x000fc80007ffe0ff */
[----:B------:R-:W-:-:S05]  /*101a0*/  I2FP.F32.U32 R5, R5 ;  /* 0x0000000500057245 */ /* 0x000fca0000201000 */
[----:B0-----:R-:W-:Y:S01]  /*101b0*/  STG.E desc[UR4][R2.64], R5 ;  /* 0x0000000502007986 */ /* 0x001fe2000c101904 */
[----:B------:R-:W-:Y:S05]  /*101c0*/  EXIT ;  /* 0x000000000000794d */ /* 0x000fea0003800000 */
.L_x_15:
        /* <DEDUP_REMOVED lines=11> */
.L_x_26:


//--------------------- .nv.shared.reserved.0     --------------------------
	.section	.nv.shared.reserved.0,"aw",@nobits
	.weak		__nv_reservedSMEM_offset_0_alias
	.size		__nv_reservedSMEM_offset_0_alias, 0, 64
	.other		__nv_reservedSMEM_offset_0_alias,@"STO_CUDA_RESERVED_SHARED STV_DEFAULT"
__nv_reservedSMEM_offset_0_alias:
	.zero		0
	.zero		64


//--------------------- .nv.global                --------------------------
	.section	.nv.global,"aw",@nobits
	.align	4
.nv.global:
	.type		tensor_out,@object
	.size		tensor_out,(.L_0 - tensor_out)
tensor_out:
	.zero		4
.L_0:


//--------------------- .nv.shared._Z28tensor_s8s8s32_hammer_kernelv --------------------------
	.section	.nv.shared._Z28tensor_s8s8s32_hammer_kernelv,"aw",@nobits
	.sectionflags	@""
	.align	4
.nv.shared._Z28tensor_s8s8s32_hammer_kernelv:
	.zero		1048


//--------------------- .nv.shared._Z32tensor_tf32tf32f32_hammer_kernelv --------------------------
	.section	.nv.shared._Z32tensor_tf32tf32f32_hammer_kernelv,"aw",@nobits
	.sectionflags	@""
	.align	4
.nv.shared._Z32tensor_tf32tf32f32_hammer_kernelv:
	.zero		1048


//--------------------- .nv.shared._Z32tensor_bf16bf16f32_hammer_kernelv --------------------------
	.section	.nv.shared._Z32tensor_bf16bf16f32_hammer_kernelv,"aw",@nobits
	.sectionflags	@""
	.align	4
.nv.shared._Z32tensor_bf16bf16f32_hammer_kernelv:
	.zero		1036


//--------------------- .nv.shared._Z30tensor_f16f16f32_hammer_kernelv --------------------------
	.section	.nv.shared._Z30tensor_f16f16f32_hammer_kernelv,"aw",@nobits
	.sectionflags	@""
	.align	4
.nv.shared._Z30tensor_f16f16f32_hammer_kernelv:
	.zero		1036


//--------------------- .nv.shared._Z30tensor_f16f16f16_hammer_kernelv --------------------------
	.section	.nv.shared._Z30tensor_f16f16f16_hammer_kernelv,"aw",@nobits
	.sectionflags	@""
	.align	4
.nv.shared._Z30tensor_f16f16f16_hammer_kernelv:
	.zero		1036


//--------------------- .nv.constant0._Z28tensor_b1b1s32_hammer_kernelv --------------------------
	.section	.nv.constant0._Z28tensor_b1b1s32_hammer_kernelv,"a",@progbits
	.sectionflags	@""
	.align	4
.nv.constant0._Z28tensor_b1b1s32_hammer_kernelv:
	.zero		896


//--------------------- .nv.constant0._Z28tensor_s4s4s32_hammer_kernelv --------------------------
	.section	.nv.constant0._Z28tensor_s4s4s32_hammer_kernelv,"a",@progbits
	.sectionflags	@""
	.align	4
.nv.constant0._Z28tensor_s4s4s32_hammer_kernelv:
	.zero		896


//--------------------- .nv.constant0._Z28tensor_s8s8s32_hammer_kernelv --------------------------
	.section	.nv.constant0._Z28tensor_s8s8s32_hammer_kernelv,"a",@progbits
	.sectionflags	@""
	.align	4
.nv.constant0._Z28tensor_s8s8s32_hammer_kernelv:
	.zero		896


//--------------------- .nv.constant0._Z30tensor_f64f64f64_hammer_kernelv --------------------------
	.section	.nv.constant0._Z30tensor_f64f64f64_hammer_kernelv,"a",@progbits
	.sectionflags	@""
	.align	4
.nv.constant0._Z30tensor_f64f64f64_hammer_kernelv:
	.zero		896


//--------------------- .nv.constant0._Z32tensor_tf32tf32f32_hammer_kernelv --------------------------
	.section	.nv.constant0._Z32tensor_tf32tf32f32_hammer_kernelv,"a",@progbits
	.sectionflags	@""
	.align	4
.nv.constant0._Z32tensor_tf32tf32f32_hammer_kernelv:
	.zero		896


//--------------------- .nv.constant0._Z32tensor_bf16bf16f32_hammer_kernelv --------------------------
	.section	.nv.constant0._Z32tensor_bf16bf16f32_hammer_kernelv,"a",@progbits
	.sectionflags	@""
	.align	4
.nv.constant0._Z32tensor_bf16bf16f32_hammer_kernelv:
	.zero		896


//--------------------- .nv.constant0._Z30tensor_f16f16f32_hammer_kernelv --------------------------
	.section	.nv.constant0._Z30tensor_f16f16f32_hammer_kernelv,"a",@progbits
	.sectionflags	@""
	.align	4
.nv.constant0._Z30tensor_f16f16f32_hammer_kernelv:
	.zero		896


//--------------------- .nv.constant0._Z30tensor_f16f16f16_hammer_kernelv --------------------------
	.section	.nv.constant0._Z30tensor_f16f16f16_hammer_kernelv,"a",@progbits
	.sectionflags	@""
	.align	4
.nv.constant0._Z30tensor_f16f16f16_hammer_kernelv:
	.zero		896


//--------------------- SYMBOLS --------------------------

	.type		.nv.reservedSmem.offset0,@object
	.size		.nv.reservedSmem.offset0,0x4
	.type		.nv.reservedSmem.cap,@object
	.size		.nv.reservedSmem.cap,0x4
